	.target	sm_80

	.elftype	@"ET_EXEC"


//--------------------- .note.nv.tkinfo           --------------------------
	.section	.note.nv.tkinfo,"",@"SHT_NOTE"
	.sectionflags	@"SHF_NOTE_NV_TKINFO"
	.tkinfo
        /*0018*/ 	.word	0x00000002
        /*0030*/ 	.string	""
        /*0030*/ 	.string	"ptxas"
        /*0030*/ 	.string	"Cuda compilation tools, release 13.0, V13.0.88"
        /*0030*/ 	.string	"Build cuda_13.0.r13.0/compiler.36424714_0"
        /*0030*/ 	.string	"-arch sm_80 -m 64 "



//--------------------- .note.nv.cuinfo           --------------------------
	.section	.note.nv.cuinfo,"",@"SHT_NOTE"
	.sectionflags	@"SHF_NOTE_NV_CUINFO"
        /*0018*/ 	.short	0x0002
        /*001a*/ 	.short	0x0050
        /*001c*/ 	.short	0x0082
	.zero		2


//--------------------- .nv.info                  --------------------------
	.section	.nv.info,"",@"SHT_CUDA_INFO"
	.align	4


	//----- nvinfo : EIATTR_REGCOUNT
	.align		4
        /*0000*/ 	.byte	0x04, 0x2f
        /*0002*/ 	.short	(.L_12 - .L_11)
	.align		4
.L_11:
        /*0004*/ 	.word	index@(_ZN7cutlass13device_kernelIN5flash19enable_sm80_to_sm89INS1_16FlashAttnFwdSm80INS1_25CollectiveMainloopFwdSm80ILi8ELi2ELb0EN4cute5tupleIJNS5_1CILi128EEENS7_ILi64EEENS7_ILi192EEEEEELi192ENS_6half_tEfNS_4arch4Sm80ELb1ELb0ELb0ELb1ELb1ELb1ELb1ELb1EEENS1_21CollectiveEpilogueFwdINS6_IJS8_SA_S9_EEENS6_IJNS7_ILi1EEESI_SI_EEESC_SE_Li256ELb1ELb1ELb1ELb0EEENS1_36VarlenDynamicPersistentTileSchedulerILi128ELi64ELi256ELi256ELb1ELb1ELb0ELb1ELb1ELb1EEEEEEEEEvNT_6ParamsE)
        /*0008*/ 	.word	0x000000ff


	//----- nvinfo : EIATTR_FRAME_SIZE
	.align		4
.L_12:
        /*000c*/ 	.byte	0x04, 0x11
        /*000e*/ 	.short	(.L_14 - .L_13)
	.align		4
.L_13:
        /*0010*/ 	.word	index@($__internal_103_$__cuda_sm70_votesync_ballot)
        /*0014*/ 	.word	0x00000000


	//----- nvinfo : EIATTR_FRAME_SIZE
	.align		4
.L_14:
        /*0018*/ 	.byte	0x04, 0x11
        /*001a*/ 	.short	(.L_16 - .L_15)
	.align		4
.L_15:
        /*001c*/ 	.word	index@($__internal_102_$__cuda_sm70_shflsync_up_p)
        /*0020*/ 	.word	0x00000000


	//----- nvinfo : EIATTR_FRAME_SIZE
	.align		4
.L_16:
        /*0024*/ 	.byte	0x04, 0x11
        /*0026*/ 	.short	(.L_18 - .L_17)
	.align		4
.L_17:
        /*0028*/ 	.word	index@($__internal_101_$__cuda_sm70_shflsync_idx_p)
        /*002c*/ 	.word	0x00000000


	//----- nvinfo : EIATTR_FRAME_SIZE
	.align		4
.L_18:
        /*0030*/ 	.byte	0x04, 0x11
        /*0032*/ 	.short	(.L_20 - .L_19)
	.align		4
.L_19:
        /*0034*/ 	.word	index@($__internal_100_$__cuda_sm70_shflsync_bfly_p)
        /*0038*/ 	.word	0x00000000


	//----- nvinfo : EIATTR_FRAME_SIZE
	.align		4
.L_20:
        /*003c*/ 	.byte	0x04, 0x11
        /*003e*/ 	.short	(.L_22 - .L_21)
	.align		4
.L_21:
        /*0040*/ 	.word	index@(_ZN7cutlass13device_kernelIN5flash19enable_sm80_to_sm89INS1_16FlashAttnFwdSm80INS1_25CollectiveMainloopFwdSm80ILi8ELi2ELb0EN4cute5tupleIJNS5_1CILi128EEENS7_ILi64EEENS7_ILi192EEEEEELi192ENS_6half_tEfNS_4arch4Sm80ELb1ELb0ELb0ELb1ELb1ELb1ELb1ELb1EEENS1_21CollectiveEpilogueFwdINS6_IJS8_SA_S9_EEENS6_IJNS7_ILi1EEESI_SI_EEESC_SE_Li256ELb1ELb1ELb1ELb0EEENS1_36VarlenDynamicPersistentTileSchedulerILi128ELi64ELi256ELi256ELb1ELb1ELb0ELb1ELb1ELb1EEEEEEEEEvNT_6ParamsE)
        /*0044*/ 	.word	0x00000070


	//----- nvinfo : EIATTR_REGCOUNT
	.align		4
.L_22:
        /*0048*/ 	.byte	0x04, 0x2f
        /*004a*/ 	.short	(.L_24 - .L_23)
	.align		4
.L_23:
        /*004c*/ 	.word	index@(_ZN7cutlass13device_kernelIN5flash19enable_sm80_to_sm89INS1_16FlashAttnFwdSm80INS1_25CollectiveMainloopFwdSm80ILi8ELi2ELb0EN4cute5tupleIJNS5_1CILi128EEENS7_ILi64EEENS7_ILi192EEEEEELi192ENS_6half_tEfNS_4arch4Sm80ELb1ELb0ELb0ELb1ELb1ELb0ELb1ELb1EEENS1_21CollectiveEpilogueFwdINS6_IJS8_SA_S9_EEENS6_IJNS7_ILi1EEESI_SI_EEESC_SE_Li256ELb1ELb1ELb1ELb0EEENS1_36VarlenDynamicPersistentTileSchedulerILi128ELi64ELi256ELi256ELb1ELb1ELb0ELb1ELb1ELb1EEEEEEEEEvNT_6ParamsE)
        /*0050*/ 	.word	0x000000ff


	//----- nvinfo : EIATTR_FRAME_SIZE
	.align		4
.L_24:
        /*0054*/ 	.byte	0x04, 0x11
        /*0056*/ 	.short	(.L_26 - .L_25)
	.align		4
.L_25:
        /*0058*/ 	.word	index@($__internal_99_$__cuda_sm70_votesync_ballot)
        /*005c*/ 	.word	0x00000000


	//----- nvinfo : EIATTR_FRAME_SIZE
	.align		4
.L_26:
        /*0060*/ 	.byte	0x04, 0x11
        /*0062*/ 	.short	(.L_28 - .L_27)
	.align		4
.L_27:
        /*0064*/ 	.word	index@($__internal_98_$__cuda_sm70_shflsync_up_p)
        /*0068*/ 	.word	0x00000000


	//----- nvinfo : EIATTR_FRAME_SIZE
	.align		4
.L_28:
        /*006c*/ 	.byte	0x04, 0x11
        /*006e*/ 	.short	(.L_30 - .L_29)
	.align		4
.L_29:
        /*0070*/ 	.word	index@($__internal_97_$__cuda_sm70_shflsync_idx_p)
        /*0074*/ 	.word	0x00000000


	//----- nvinfo : EIATTR_FRAME_SIZE
	.align		4
.L_30:
        /*0078*/ 	.byte	0x04, 0x11
        /*007a*/ 	.short	(.L_32 - .L_31)
	.align		4
.L_31:
        /*007c*/ 	.word	index@($__internal_96_$__cuda_sm70_shflsync_bfly_p)
        /*0080*/ 	.word	0x00000000


	//----- nvinfo : EIATTR_FRAME_SIZE
	.align		4
.L_32:
        /*0084*/ 	.byte	0x04, 0x11
        /*0086*/ 	.short	(.L_34 - .L_33)
	.align		4
.L_33:
        /*0088*/ 	.word	index@(_ZN7cutlass13device_kernelIN5flash19enable_sm80_to_sm89INS1_16FlashAttnFwdSm80INS1_25CollectiveMainloopFwdSm80ILi8ELi2ELb0EN4cute5tupleIJNS5_1CILi128EEENS7_ILi64EEENS7_ILi192EEEEEELi192ENS_6half_tEfNS_4arch4Sm80ELb1ELb0ELb0ELb1ELb1ELb0ELb1ELb1EEENS1_21CollectiveEpilogueFwdINS6_IJS8_SA_S9_EEENS6_IJNS7_ILi1EEESI_SI_EEESC_SE_Li256ELb1ELb1ELb1ELb0EEENS1_36VarlenDynamicPersistentTileSchedulerILi128ELi64ELi256ELi256ELb1ELb1ELb0ELb1ELb1ELb1EEEEEEEEEvNT_6ParamsE)
        /*008c*/ 	.word	0x00000020


	//----- nvinfo : EIATTR_REGCOUNT
	.align		4
.L_34:
        /*0090*/ 	.byte	0x04, 0x2f
        /*0092*/ 	.short	(.L_36 - .L_35)
	.align		4
.L_35:
        /*0094*/ 	.word	index@(_ZN7cutlass13device_kernelIN5flash19enable_sm80_to_sm89INS1_16FlashAttnFwdSm80INS1_25CollectiveMainloopFwdSm80ILi8ELi2ELb0EN4cute5tupleIJNS5_1CILi128EEENS7_ILi64EEENS7_ILi192EEEEEELi192ENS_6half_tEfNS_4arch4Sm80ELb1ELb0ELb0ELb0ELb1ELb0ELb1ELb1EEENS1_21CollectiveEpilogueFwdINS6_IJS8_SA_S9_EEENS6_IJNS7_ILi1EEESI_SI_EEESC_SE_Li256ELb0ELb1ELb1ELb0EEENS1_30DynamicPersistentTileSchedulerILi256ELi256ELb1ELb1ELb0EEEEEEEEEvNT_6ParamsE)
        /*0098*/ 	.word	0x000000ff


	//----- nvinfo : EIATTR_FRAME_SIZE
	.align		4
.L_36:
        /*009c*/ 	.byte	0x04, 0x11
        /*009e*/ 	.short	(.L_38 - .L_37)
	.align		4
.L_37:
        /*00a0*/ 	.word	index@($__internal_95_$__cuda_sm70_shflsync_idx_p)
        /*00a4*/ 	.word	0x00000000


	//----- nvinfo : EIATTR_FRAME_SIZE
	.align		4
.L_38:
        /*00a8*/ 	.byte	0x04, 0x11
        /*00aa*/ 	.short	(.L_40 - .L_39)
	.align		4
.L_39:
        /*00ac*/ 	.word	index@($__internal_94_$__cuda_sm70_shflsync_bfly_p)
        /*00b0*/ 	.word	0x00000000


	//----- nvinfo : EIATTR_FRAME_SIZE
	.align		4
.L_40:
        /*00b4*/ 	.byte	0x04, 0x11
        /*00b6*/ 	.short	(.L_42 - .L_41)
	.align		4
.L_41:
        /*00b8*/ 	.word	index@(_ZN7cutlass13device_kernelIN5flash19enable_sm80_to_sm89INS1_16FlashAttnFwdSm80INS1_25CollectiveMainloopFwdSm80ILi8ELi2ELb0EN4cute5tupleIJNS5_1CILi128EEENS7_ILi64EEENS7_ILi192EEEEEELi192ENS_6half_tEfNS_4arch4Sm80ELb1ELb0ELb0ELb0ELb1ELb0ELb1ELb1EEENS1_21CollectiveEpilogueFwdINS6_IJS8_SA_S9_EEENS6_IJNS7_ILi1EEESI_SI_EEESC_SE_Li256ELb0ELb1ELb1ELb0EEENS1_30DynamicPersistentTileSchedulerILi256ELi256ELb1ELb1ELb0EEEEEEEEEvNT_6ParamsE)
        /*00bc*/ 	.word	0x00000010


	//----- nvinfo : EIATTR_REGCOUNT
	.align		4
.L_42:
        /*00c0*/ 	.byte	0x04, 0x2f
        /*00c2*/ 	.short	(.L_44 - .L_43)
	.align		4
.L_43:
        /*00c4*/ 	.word	index@(_ZN7cutlass13device_kernelIN5flash19enable_sm80_to_sm89INS1_16FlashAttnFwdSm80INS1_25CollectiveMainloopFwdSm80ILi8ELi2ELb0EN4cute5tupleIJNS5_1CILi128EEENS7_ILi64EEENS7_ILi192EEEEEELi192ENS_6half_tEfNS_4arch4Sm80ELb0ELb1ELb0ELb1ELb1ELb1ELb1ELb1EEENS1_21CollectiveEpilogueFwdINS6_IJS8_SA_S9_EEENS6_IJNS7_ILi1EEESI_SI_EEESC_SE_Li256ELb1ELb1ELb1ELb0EEENS1_36VarlenDynamicPersistentTileSchedulerILi128ELi64ELi256ELi256ELb1ELb1ELb0ELb1ELb0ELb1EEEEEEEEEvNT_6ParamsE)
        /*00c8*/ 	.word	0x000000ff


	//----- nvinfo : EIATTR_FRAME_SIZE
	.align		4
.L_44:
        /*00cc*/ 	.byte	0x04, 0x11
        /*00ce*/ 	.short	(.L_46 - .L_45)
	.align		4
.L_45:
        /*00d0*/ 	.word	index@($__internal_93_$__cuda_sm70_votesync_ballot)
        /*00d4*/ 	.word	0x00000000


	//----- nvinfo : EIATTR_FRAME_SIZE
	.align		4
.L_46:
        /*00d8*/ 	.byte	0x04, 0x11
        /*00da*/ 	.short	(.L_48 - .L_47)
	.align		4
.L_47:
        /*00dc*/ 	.word	index@($__internal_92_$__cuda_sm70_shflsync_up_p)
        /*00e0*/ 	.word	0x00000000


	//----- nvinfo : EIATTR_FRAME_SIZE
	.align		4
.L_48:
        /*00e4*/ 	.byte	0x04, 0x11
        /*00e6*/ 	.short	(.L_50 - .L_49)
	.align		4
.L_49:
        /*00e8*/ 	.word	index@($__internal_91_$__cuda_sm70_shflsync_idx_p)
        /*00ec*/ 	.word	0x00000000


	//----- nvinfo : EIATTR_FRAME_SIZE
	.align		4
.L_50:
        /*00f0*/ 	.byte	0x04, 0x11
        /*00f2*/ 	.short	(.L_52 - .L_51)
	.align		4
.L_51:
        /*00f4*/ 	.word	index@($__internal_90_$__cuda_sm70_shflsync_bfly_p)
        /*00f8*/ 	.word	0x00000000


	//----- nvinfo : EIATTR_FRAME_SIZE
	.align		4
.L_52:
        /*00fc*/ 	.byte	0x04, 0x11
        /*00fe*/ 	.short	(.L_54 - .L_53)
	.align		4
.L_53:
        /*0100*/ 	.word	index@(_ZN7cutlass13device_kernelIN5flash19enable_sm80_to_sm89INS1_16FlashAttnFwdSm80INS1_25CollectiveMainloopFwdSm80ILi8ELi2ELb0EN4cute5tupleIJNS5_1CILi128EEENS7_ILi64EEENS7_ILi192EEEEEELi192ENS_6half_tEfNS_4arch4Sm80ELb0ELb1ELb0ELb1ELb1ELb1ELb1ELb1EEENS1_21CollectiveEpilogueFwdINS6_IJS8_SA_S9_EEENS6_IJNS7_ILi1EEESI_SI_EEESC_SE_Li256ELb1ELb1ELb1ELb0EEENS1_36VarlenDynamicPersistentTileSchedulerILi128ELi64ELi256ELi256ELb1ELb1ELb0ELb1ELb0ELb1EEEEEEEEEvNT_6ParamsE)
        /*0104*/ 	.word	0x00000038


	//----- nvinfo : EIATTR_REGCOUNT
	.align		4
.L_54:
        /*0108*/ 	.byte	0x04, 0x2f
        /*010a*/ 	.short	(.L_56 - .L_55)
	.align		4
.L_55:
        /*010c*/ 	.word	index@(_ZN7cutlass13device_kernelIN5flash19enable_sm80_to_sm89INS1_16FlashAttnFwdSm80INS1_25CollectiveMainloopFwdSm80ILi8ELi2ELb0EN4cute5tupleIJNS5_1CILi128EEENS7_ILi64EEENS7_ILi192EEEEEELi192ENS_6half_tEfNS_4arch4Sm80ELb0ELb1ELb0ELb1ELb1ELb0ELb1ELb1EEENS1_21CollectiveEpilogueFwdINS6_IJS8_SA_S9_EEENS6_IJNS7_ILi1EEESI_SI_EEESC_SE_Li256ELb1ELb1ELb1ELb0EEENS1_36VarlenDynamicPersistentTileSchedulerILi128ELi64ELi256ELi256ELb1ELb1ELb0ELb1ELb0ELb1EEEEEEEEEvNT_6ParamsE)
        /*0110*/ 	.word	0x000000ff


	//----- nvinfo : EIATTR_FRAME_SIZE
	.align		4
.L_56:
        /*0114*/ 	.byte	0x04, 0x11
        /*0116*/ 	.short	(.L_58 - .L_57)
	.align		4
.L_57:
        /*0118*/ 	.word	index@($__internal_89_$__cuda_sm70_votesync_ballot)
        /*011c*/ 	.word	0x00000000


	//----- nvinfo : EIATTR_FRAME_SIZE
	.align		4
.L_58:
        /*0120*/ 	.byte	0x04, 0x11
        /*0122*/ 	.short	(.L_60 - .L_59)
	.align		4
.L_59:
        /*0124*/ 	.word	index@($__internal_88_$__cuda_sm70_shflsync_up_p)
        /*0128*/ 	.word	0x00000000


	//----- nvinfo : EIATTR_FRAME_SIZE
	.align		4
.L_60:
        /*012c*/ 	.byte	0x04, 0x11
        /*012e*/ 	.short	(.L_62 - .L_61)
	.align		4
.L_61:
        /*0130*/ 	.word	index@($__internal_87_$__cuda_sm70_shflsync_idx_p)
        /*0134*/ 	.word	0x00000000


	//----- nvinfo : EIATTR_FRAME_SIZE
	.align		4
.L_62:
        /*0138*/ 	.byte	0x04, 0x11
        /*013a*/ 	.short	(.L_64 - .L_63)
	.align		4
.L_63:
        /*013c*/ 	.word	index@($__internal_86_$__cuda_sm70_shflsync_bfly_p)
        /*0140*/ 	.word	0x00000000


	//----- nvinfo : EIATTR_FRAME_SIZE
	.align		4
.L_64:
        /*0144*/ 	.byte	0x04, 0x11
        /*0146*/ 	.short	(.L_66 - .L_65)
	.align		4
.L_65:
        /*0148*/ 	.word	index@(_ZN7cutlass13device_kernelIN5flash19enable_sm80_to_sm89INS1_16FlashAttnFwdSm80INS1_25CollectiveMainloopFwdSm80ILi8ELi2ELb0EN4cute5tupleIJNS5_1CILi128EEENS7_ILi64EEENS7_ILi192EEEEEELi192ENS_6half_tEfNS_4arch4Sm80ELb0ELb1ELb0ELb1ELb1ELb0ELb1ELb1EEENS1_21CollectiveEpilogueFwdINS6_IJS8_SA_S9_EEENS6_IJNS7_ILi1EEESI_SI_EEESC_SE_Li256ELb1ELb1ELb1ELb0EEENS1_36VarlenDynamicPersistentTileSchedulerILi128ELi64ELi256ELi256ELb1ELb1ELb0ELb1ELb0ELb1EEEEEEEEEvNT_6ParamsE)
        /*014c*/ 	.word	0x00000010


	//----- nvinfo : EIATTR_REGCOUNT
	.align		4
.L_66:
        /*0150*/ 	.byte	0x04, 0x2f
        /*0152*/ 	.short	(.L_68 - .L_67)
	.align		4
.L_67:
        /*0154*/ 	.word	index@(_ZN7cutlass13device_kernelIN5flash19enable_sm80_to_sm89INS1_16FlashAttnFwdSm80INS1_25CollectiveMainloopFwdSm80ILi8ELi2ELb0EN4cute5tupleIJNS5_1CILi128EEENS7_ILi64EEENS7_ILi192EEEEEELi192ENS_6half_tEfNS_4arch4Sm80ELb0ELb1ELb0ELb0ELb1ELb0ELb1ELb1EEENS1_21CollectiveEpilogueFwdINS6_IJS8_SA_S9_EEENS6_IJNS7_ILi1EEESI_SI_EEESC_SE_Li256ELb0ELb1ELb1ELb0EEENS1_19SingleTileSchedulerILb0ELb1ELb1ELi128EEEEEEEEEvNT_6ParamsE)
        /*0158*/ 	.word	0x000000e4


	//----- nvinfo : EIATTR_FRAME_SIZE
	.align		4
.L_68:
        /*015c*/ 	.byte	0x04, 0x11
        /*015e*/ 	.short	(.L_70 - .L_69)
	.align		4
.L_69:
        /*0160*/ 	.word	index@(_ZN7cutlass13device_kernelIN5flash19enable_sm80_to_sm89INS1_16FlashAttnFwdSm80INS1_25CollectiveMainloopFwdSm80ILi8ELi2ELb0EN4cute5tupleIJNS5_1CILi128EEENS7_ILi64EEENS7_ILi192EEEEEELi192ENS_6half_tEfNS_4arch4Sm80ELb0ELb1ELb0ELb0ELb1ELb0ELb1ELb1EEENS1_21CollectiveEpilogueFwdINS6_IJS8_SA_S9_EEENS6_IJNS7_ILi1EEESI_SI_EEESC_SE_Li256ELb0ELb1ELb1ELb0EEENS1_19SingleTileSchedulerILb0ELb1ELb1ELi128EEEEEEEEEvNT_6ParamsE)
        /*0164*/ 	.word	0x00000000


	//----- nvinfo : EIATTR_REGCOUNT
	.align		4
.L_70:
        /*0168*/ 	.byte	0x04, 0x2f
        /*016a*/ 	.short	(.L_72 - .L_71)
	.align		4
.L_71:
        /*016c*/ 	.word	index@(_ZN7cutlass13device_kernelIN5flash19enable_sm80_to_sm89INS1_16FlashAttnFwdSm80INS1_25CollectiveMainloopFwdSm80ILi8ELi2ELb0EN4cute5tupleIJNS5_1CILi128EEENS7_ILi64EEENS7_ILi192EEEEEELi192ENS_6half_tEfNS_4arch4Sm80ELb0ELb0ELb0ELb1ELb1ELb1ELb1ELb1EEENS1_21CollectiveEpilogueFwdINS6_IJS8_SA_S9_EEENS6_IJNS7_ILi1EEESI_SI_EEESC_SE_Li256ELb1ELb1ELb1ELb0EEENS1_36VarlenDynamicPersistentTileSchedulerILi128ELi64ELi256ELi256ELb1ELb1ELb0ELb0ELb1ELb1EEEEEEEEEvNT_6ParamsE)
        /*0170*/ 	.word	0x000000ff


	//----- nvinfo : EIATTR_FRAME_SIZE
	.align		4
.L_72:
        /*0174*/ 	.byte	0x04, 0x11
        /*0176*/ 	.short	(.L_74 - .L_73)
	.align		4
.L_73:
        /*0178*/ 	.word	index@($__internal_85_$__cuda_sm70_votesync_ballot)
        /*017c*/ 	.word	0x00000000


	//----- nvinfo : EIATTR_FRAME_SIZE
	.align		4
.L_74:
        /*0180*/ 	.byte	0x04, 0x11
        /*0182*/ 	.short	(.L_76 - .L_75)
	.align		4
.L_75:
        /*0184*/ 	.word	index@($__internal_84_$__cuda_sm70_shflsync_up_p)
        /*0188*/ 	.word	0x00000000


	//----- nvinfo : EIATTR_FRAME_SIZE
	.align		4
.L_76:
        /*018c*/ 	.byte	0x04, 0x11
        /*018e*/ 	.short	(.L_78 - .L_77)
	.align		4
.L_77:
        /*0190*/ 	.word	index@($__internal_83_$__cuda_sm70_shflsync_idx_p)
        /*0194*/ 	.word	0x00000000


	//----- nvinfo : EIATTR_FRAME_SIZE
	.align		4
.L_78:
        /*0198*/ 	.byte	0x04, 0x11
        /*019a*/ 	.short	(.L_80 - .L_79)
	.align		4
.L_79:
        /*019c*/ 	.word	index@($__internal_82_$__cuda_sm70_shflsync_bfly_p)
        /*01a0*/ 	.word	0x00000000


	//----- nvinfo : EIATTR_FRAME_SIZE
	.align		4
.L_80:
        /*01a4*/ 	.byte	0x04, 0x11
        /*01a6*/ 	.short	(.L_82 - .L_81)
	.align		4
.L_81:
        /*01a8*/ 	.word	index@(_ZN7cutlass13device_kernelIN5flash19enable_sm80_to_sm89INS1_16FlashAttnFwdSm80INS1_25CollectiveMainloopFwdSm80ILi8ELi2ELb0EN4cute5tupleIJNS5_1CILi128EEENS7_ILi64EEENS7_ILi192EEEEEELi192ENS_6half_tEfNS_4arch4Sm80ELb0ELb0ELb0ELb1ELb1ELb1ELb1ELb1EEENS1_21CollectiveEpilogueFwdINS6_IJS8_SA_S9_EEENS6_IJNS7_ILi1EEESI_SI_EEESC_SE_Li256ELb1ELb1ELb1ELb0EEENS1_36VarlenDynamicPersistentTileSchedulerILi128ELi64ELi256ELi256ELb1ELb1ELb0ELb0ELb1ELb1EEEEEEEEEvNT_6ParamsE)
        /*01ac*/ 	.word	0x00000050


	//----- nvinfo : EIATTR_REGCOUNT
	.align		4
.L_82:
        /*01b0*/ 	.byte	0x04, 0x2f
        /*01b2*/ 	.short	(.L_84 - .L_83)
	.align		4
.L_83:
        /*01b4*/ 	.word	index@(_ZN7cutlass13device_kernelIN5flash19enable_sm80_to_sm89INS1_16FlashAttnFwdSm80INS1_25CollectiveMainloopFwdSm80ILi8ELi2ELb0EN4cute5tupleIJNS5_1CILi128EEENS7_ILi64EEENS7_ILi192EEEEEELi192ENS_6half_tEfNS_4arch4Sm80ELb0ELb0ELb0ELb1ELb1ELb0ELb1ELb1EEENS1_21CollectiveEpilogueFwdINS6_IJS8_SA_S9_EEENS6_IJNS7_ILi1EEESI_SI_EEESC_SE_Li256ELb1ELb1ELb1ELb0EEENS1_36VarlenDynamicPersistentTileSchedulerILi128ELi64ELi256ELi256ELb1ELb1ELb0ELb0ELb1ELb1EEEEEEEEEvNT_6ParamsE)
        /*01b8*/ 	.word	0x000000ff


	//----- nvinfo : EIATTR_FRAME_SIZE
	.align		4
.L_84:
        /*01bc*/ 	.byte	0x04, 0x11
        /*01be*/ 	.short	(.L_86 - .L_85)
	.align		4
.L_85:
        /*01c0*/ 	.word	index@($__internal_81_$__cuda_sm70_votesync_ballot)
        /*01c4*/ 	.word	0x00000000


	//----- nvinfo : EIATTR_FRAME_SIZE
	.align		4
.L_86:
        /*01c8*/ 	.byte	0x04, 0x11
        /*01ca*/ 	.short	(.L_88 - .L_87)
	.align		4
.L_87:
        /*01cc*/ 	.word	index@($__internal_80_$__cuda_sm70_shflsync_up_p)
        /*01d0*/ 	.word	0x00000000


	//----- nvinfo : EIATTR_FRAME_SIZE
	.align		4
.L_88:
        /*01d4*/ 	.byte	0x04, 0x11
        /*01d6*/ 	.short	(.L_90 - .L_89)
	.align		4
.L_89:
        /*01d8*/ 	.word	index@($__internal_79_$__cuda_sm70_shflsync_idx_p)
        /*01dc*/ 	.word	0x00000000


	//----- nvinfo : EIATTR_FRAME_SIZE
	.align		4
.L_90:
        /*01e0*/ 	.byte	0x04, 0x11
        /*01e2*/ 	.short	(.L_92 - .L_91)
	.align		4
.L_91:
        /*01e4*/ 	.word	index@($__internal_78_$__cuda_sm70_shflsync_bfly_p)
        /*01e8*/ 	.word	0x00000000


	//----- nvinfo : EIATTR_FRAME_SIZE
	.align		4
.L_92:
        /*01ec*/ 	.byte	0x04, 0x11
        /*01ee*/ 	.short	(.L_94 - .L_93)
	.align		4
.L_93:
        /*01f0*/ 	.word	index@(_ZN7cutlass13device_kernelIN5flash19enable_sm80_to_sm89INS1_16FlashAttnFwdSm80INS1_25CollectiveMainloopFwdSm80ILi8ELi2ELb0EN4cute5tupleIJNS5_1CILi128EEENS7_ILi64EEENS7_ILi192EEEEEELi192ENS_6half_tEfNS_4arch4Sm80ELb0ELb0ELb0ELb1ELb1ELb0ELb1ELb1EEENS1_21CollectiveEpilogueFwdINS6_IJS8_SA_S9_EEENS6_IJNS7_ILi1EEESI_SI_EEESC_SE_Li256ELb1ELb1ELb1ELb0EEENS1_36VarlenDynamicPersistentTileSchedulerILi128ELi64ELi256ELi256ELb1ELb1ELb0ELb0ELb1ELb1EEEEEEEEEvNT_6ParamsE)
        /*01f4*/ 	.word	0x00000010


	//----- nvinfo : EIATTR_REGCOUNT
	.align		4
.L_94:
        /*01f8*/ 	.byte	0x04, 0x2f
        /*01fa*/ 	.short	(.L_96 - .L_95)
	.align		4
.L_95:
        /*01fc*/ 	.word	index@(_ZN7cutlass13device_kernelIN5flash19enable_sm80_to_sm89INS1_16FlashAttnFwdSm80INS1_25CollectiveMainloopFwdSm80ILi8ELi2ELb0EN4cute5tupleIJNS5_1CILi128EEENS7_ILi64EEENS7_ILi192EEEEEELi192ENS_6half_tEfNS_4arch4Sm80ELb0ELb0ELb0ELb0ELb1ELb0ELb1ELb1EEENS1_21CollectiveEpilogueFwdINS6_IJS8_SA_S9_EEENS6_IJNS7_ILi1EEESI_SI_EEESC_SE_Li256ELb0ELb1ELb1ELb0EEENS1_19SingleTileSchedulerILb0ELb1ELb1ELi128EEEEEEEEEvNT_6ParamsE)
        /*0200*/ 	.word	0x000000f5


	//----- nvinfo : EIATTR_FRAME_SIZE
	.align		4
.L_96:
        /*0204*/ 	.byte	0x04, 0x11
        /*0206*/ 	.short	(.L_98 - .L_97)
	.align		4
.L_97:
        /*0208*/ 	.word	index@(_ZN7cutlass13device_kernelIN5flash19enable_sm80_to_sm89INS1_16FlashAttnFwdSm80INS1_25CollectiveMainloopFwdSm80ILi8ELi2ELb0EN4cute5tupleIJNS5_1CILi128EEENS7_ILi64EEENS7_ILi192EEEEEELi192ENS_6half_tEfNS_4arch4Sm80ELb0ELb0ELb0ELb0ELb1ELb0ELb1ELb1EEENS1_21CollectiveEpilogueFwdINS6_IJS8_SA_S9_EEENS6_IJNS7_ILi1EEESI_SI_EEESC_SE_Li256ELb0ELb1ELb1ELb0EEENS1_19SingleTileSchedulerILb0ELb1ELb1ELi128EEEEEEEEEvNT_6ParamsE)
        /*020c*/ 	.word	0x00000000


	//----- nvinfo : EIATTR_REGCOUNT
	.align		4
.L_98:
        /*0210*/ 	.byte	0x04, 0x2f
        /*0212*/ 	.short	(.L_100 - .L_99)
	.align		4
.L_99:
        /*0214*/ 	.word	index@(_ZN7cutlass13device_kernelIN5flash19enable_sm80_to_sm89INS1_16FlashAttnFwdSm80INS1_25CollectiveMainloopFwdSm80ILi8ELi1ELb0EN4cute5tupleIJNS5_1CILi128EEENS7_ILi64EEENS7_ILi192EEEEEELi192ENS_6half_tEfNS_4arch4Sm80ELb1ELb0ELb0ELb1ELb1ELb1ELb1ELb1EEENS1_21CollectiveEpilogueFwdINS6_IJS8_SA_S9_EEENS6_IJNS7_ILi1EEESI_SI_EEESC_SE_Li256ELb1ELb1ELb1ELb0EEENS1_36VarlenDynamicPersistentTileSchedulerILi128ELi64ELi256ELi256ELb1ELb1ELb0ELb1ELb1ELb1EEEEEEEEEvNT_6ParamsE)
        /*0218*/ 	.word	0x000000ff


	//----- nvinfo : EIATTR_FRAME_SIZE
	.align		4
.L_100:
        /*021c*/ 	.byte	0x04, 0x11
        /*021e*/ 	.short	(.L_102 - .L_101)
	.align		4
.L_101:
        /*0220*/ 	.word	index@($__internal_77_$__cuda_sm70_votesync_ballot)
        /*0224*/ 	.word	0x00000000


	//----- nvinfo : EIATTR_FRAME_SIZE
	.align		4
.L_102:
        /*0228*/ 	.byte	0x04, 0x11
        /*022a*/ 	.short	(.L_104 - .L_103)
	.align		4
.L_103:
        /*022c*/ 	.word	index@($__internal_76_$__cuda_sm70_shflsync_up_p)
        /*0230*/ 	.word	0x00000000


	//----- nvinfo : EIATTR_FRAME_SIZE
	.align		4
.L_104:
        /*0234*/ 	.byte	0x04, 0x11
        /*0236*/ 	.short	(.L_106 - .L_105)
	.align		4
.L_105:
        /*0238*/ 	.word	index@($__internal_75_$__cuda_sm70_shflsync_idx_p)
        /*023c*/ 	.word	0x00000000


	//----- nvinfo : EIATTR_FRAME_SIZE
	.align		4
.L_106:
        /*0240*/ 	.byte	0x04, 0x11
        /*0242*/ 	.short	(.L_108 - .L_107)
	.align		4
.L_107:
        /*0244*/ 	.word	index@($__internal_74_$__cuda_sm70_shflsync_bfly_p)
        /*0248*/ 	.word	0x00000000


	//----- nvinfo : EIATTR_FRAME_SIZE
	.align		4
.L_108:
        /*024c*/ 	.byte	0x04, 0x11
        /*024e*/ 	.short	(.L_110 - .L_109)
	.align		4
.L_109:
        /*0250*/ 	.word	index@(_ZN7cutlass13device_kernelIN5flash19enable_sm80_to_sm89INS1_16FlashAttnFwdSm80INS1_25CollectiveMainloopFwdSm80ILi8ELi1ELb0EN4cute5tupleIJNS5_1CILi128EEENS7_ILi64EEENS7_ILi192EEEEEELi192ENS_6half_tEfNS_4arch4Sm80ELb1ELb0ELb0ELb1ELb1ELb1ELb1ELb1EEENS1_21CollectiveEpilogueFwdINS6_IJS8_SA_S9_EEENS6_IJNS7_ILi1EEESI_SI_EEESC_SE_Li256ELb1ELb1ELb1ELb0EEENS1_36VarlenDynamicPersistentTileSchedulerILi128ELi64ELi256ELi256ELb1ELb1ELb0ELb1ELb1ELb1EEEEEEEEEvNT_6ParamsE)
        /*0254*/ 	.word	0x00000060


	//----- nvinfo : EIATTR_REGCOUNT
	.align		4
.L_110:
        /*0258*/ 	.byte	0x04, 0x2f
        /*025a*/ 	.short	(.L_112 - .L_111)
	.align		4
.L_111:
        /*025c*/ 	.word	index@(_ZN7cutlass13device_kernelIN5flash19enable_sm80_to_sm89INS1_16FlashAttnFwdSm80INS1_25CollectiveMainloopFwdSm80ILi8ELi1ELb0EN4cute5tupleIJNS5_1CILi128EEENS7_ILi64EEENS7_ILi192EEEEEELi192ENS_6half_tEfNS_4arch4Sm80ELb1ELb0ELb0ELb1ELb1ELb0ELb1ELb1EEENS1_21CollectiveEpilogueFwdINS6_IJS8_SA_S9_EEENS6_IJNS7_ILi1EEESI_SI_EEESC_SE_Li256ELb1ELb1ELb1ELb0EEENS1_36VarlenDynamicPersistentTileSchedulerILi128ELi64ELi256ELi256ELb1ELb1ELb0ELb1ELb1ELb1EEEEEEEEEvNT_6ParamsE)
        /*0260*/ 	.word	0x000000ff


	//----- nvinfo : EIATTR_FRAME_SIZE
	.align		4
.L_112:
        /*0264*/ 	.byte	0x04, 0x11
        /*0266*/ 	.short	(.L_114 - .L_113)
	.align		4
.L_113:
        /*0268*/ 	.word	index@($__internal_73_$__cuda_sm70_votesync_ballot)
        /*026c*/ 	.word	0x00000000


	//----- nvinfo : EIATTR_FRAME_SIZE
	.align		4
.L_114:
        /*0270*/ 	.byte	0x04, 0x11
        /*0272*/ 	.short	(.L_116 - .L_115)
	.align		4
.L_115:
        /*0274*/ 	.word	index@($__internal_72_$__cuda_sm70_shflsync_up_p)
        /*0278*/ 	.word	0x00000000


	//----- nvinfo : EIATTR_FRAME_SIZE
	.align		4
.L_116:
        /*027c*/ 	.byte	0x04, 0x11
        /*027e*/ 	.short	(.L_118 - .L_117)
	.align		4
.L_117:
        /*0280*/ 	.word	index@($__internal_71_$__cuda_sm70_shflsync_idx_p)
        /*0284*/ 	.word	0x00000000


	//----- nvinfo : EIATTR_FRAME_SIZE
	.align		4
.L_118:
        /*0288*/ 	.byte	0x04, 0x11
        /*028a*/ 	.short	(.L_120 - .L_119)
	.align		4
.L_119:
        /*028c*/ 	.word	index@($__internal_70_$__cuda_sm70_shflsync_bfly_p)
        /*0290*/ 	.word	0x00000000


	//----- nvinfo : EIATTR_FRAME_SIZE
	.align		4
.L_120:
        /*0294*/ 	.byte	0x04, 0x11
        /*0296*/ 	.short	(.L_122 - .L_121)
	.align		4
.L_121:
        /*0298*/ 	.word	index@(_ZN7cutlass13device_kernelIN5flash19enable_sm80_to_sm89INS1_16FlashAttnFwdSm80INS1_25CollectiveMainloopFwdSm80ILi8ELi1ELb0EN4cute5tupleIJNS5_1CILi128EEENS7_ILi64EEENS7_ILi192EEEEEELi192ENS_6half_tEfNS_4arch4Sm80ELb1ELb0ELb0ELb1ELb1ELb0ELb1ELb1EEENS1_21CollectiveEpilogueFwdINS6_IJS8_SA_S9_EEENS6_IJNS7_ILi1EEESI_SI_EEESC_SE_Li256ELb1ELb1ELb1ELb0EEENS1_36VarlenDynamicPersistentTileSchedulerILi128ELi64ELi256ELi256ELb1ELb1ELb0ELb1ELb1ELb1EEEEEEEEEvNT_6ParamsE)
        /*029c*/ 	.word	0x00000018


	//----- nvinfo : EIATTR_REGCOUNT
	.align		4
.L_122:
        /*02a0*/ 	.byte	0x04, 0x2f
        /*02a2*/ 	.short	(.L_124 - .L_123)
	.align		4
.L_123:
        /*02a4*/ 	.word	index@(_ZN7cutlass13device_kernelIN5flash19enable_sm80_to_sm89INS1_16FlashAttnFwdSm80INS1_25CollectiveMainloopFwdSm80ILi8ELi1ELb0EN4cute5tupleIJNS5_1CILi128EEENS7_ILi64EEENS7_ILi192EEEEEELi192ENS_6half_tEfNS_4arch4Sm80ELb1ELb0ELb0ELb0ELb1ELb0ELb1ELb1EEENS1_21CollectiveEpilogueFwdINS6_IJS8_SA_S9_EEENS6_IJNS7_ILi1EEESI_SI_EEESC_SE_Li256ELb0ELb1ELb1ELb0EEENS1_30DynamicPersistentTileSchedulerILi256ELi256ELb1ELb1ELb0EEEEEEEEEvNT_6ParamsE)
        /*02a8*/ 	.word	0x000000ff


	//----- nvinfo : EIATTR_FRAME_SIZE
	.align		4
.L_124:
        /*02ac*/ 	.byte	0x04, 0x11
        /*02ae*/ 	.short	(.L_126 - .L_125)
	.align		4
.L_125:
        /*02b0*/ 	.word	index@($__internal_69_$__cuda_sm70_shflsync_idx_p)
        /*02b4*/ 	.word	0x00000000


	//----- nvinfo : EIATTR_FRAME_SIZE
	.align		4
.L_126:
        /*02b8*/ 	.byte	0x04, 0x11
        /*02ba*/ 	.short	(.L_128 - .L_127)
	.align		4
.L_127:
        /*02bc*/ 	.word	index@($__internal_68_$__cuda_sm70_shflsync_bfly_p)
        /*02c0*/ 	.word	0x00000000


	//----- nvinfo : EIATTR_FRAME_SIZE
	.align		4
.L_128:
        /*02c4*/ 	.byte	0x04, 0x11
        /*02c6*/ 	.short	(.L_130 - .L_129)
	.align		4
.L_129:
        /*02c8*/ 	.word	index@(_ZN7cutlass13device_kernelIN5flash19enable_sm80_to_sm89INS1_16FlashAttnFwdSm80INS1_25CollectiveMainloopFwdSm80ILi8ELi1ELb0EN4cute5tupleIJNS5_1CILi128EEENS7_ILi64EEENS7_ILi192EEEEEELi192ENS_6half_tEfNS_4arch4Sm80ELb1ELb0ELb0ELb0ELb1ELb0ELb1ELb1EEENS1_21CollectiveEpilogueFwdINS6_IJS8_SA_S9_EEENS6_IJNS7_ILi1EEESI_SI_EEESC_SE_Li256ELb0ELb1ELb1ELb0EEENS1_30DynamicPersistentTileSchedulerILi256ELi256ELb1ELb1ELb0EEEEEEEEEvNT_6ParamsE)
        /*02cc*/ 	.word	0x00000010


	//----- nvinfo : EIATTR_REGCOUNT
	.align		4
.L_130:
        /*02d0*/ 	.byte	0x04, 0x2f
        /*02d2*/ 	.short	(.L_132 - .L_131)
	.align		4
.L_131:
        /*02d4*/ 	.word	index@(_ZN7cutlass13device_kernelIN5flash19enable_sm80_to_sm89INS1_16FlashAttnFwdSm80INS1_25CollectiveMainloopFwdSm80ILi8ELi1ELb0EN4cute5tupleIJNS5_1CILi128EEENS7_ILi64EEENS7_ILi192EEEEEELi192ENS_6half_tEfNS_4arch4Sm80ELb0ELb1ELb0ELb1ELb1ELb1ELb1ELb1EEENS1_21CollectiveEpilogueFwdINS6_IJS8_SA_S9_EEENS6_IJNS7_ILi1EEESI_SI_EEESC_SE_Li256ELb1ELb1ELb1ELb0EEENS1_36VarlenDynamicPersistentTileSchedulerILi128ELi64ELi256ELi256ELb1ELb1ELb0ELb1ELb0ELb1EEEEEEEEEvNT_6ParamsE)
        /*02d8*/ 	.word	0x000000ff


	//----- nvinfo : EIATTR_FRAME_SIZE
	.align		4
.L_132:
        /*02dc*/ 	.byte	0x04, 0x11
        /*02de*/ 	.short	(.L_134 - .L_133)
	.align		4
.L_133:
        /*02e0*/ 	.word	index@($__internal_67_$__cuda_sm70_votesync_ballot)
        /*02e4*/ 	.word	0x00000000


	//----- nvinfo : EIATTR_FRAME_SIZE
	.align		4
.L_134:
        /*02e8*/ 	.byte	0x04, 0x11
        /*02ea*/ 	.short	(.L_136 - .L_135)
	.align		4
.L_135:
        /*02ec*/ 	.word	index@($__internal_66_$__cuda_sm70_shflsync_up_p)
        /*02f0*/ 	.word	0x00000000


	//----- nvinfo : EIATTR_FRAME_SIZE
	.align		4
.L_136:
        /*02f4*/ 	.byte	0x04, 0x11
        /*02f6*/ 	.short	(.L_138 - .L_137)
	.align		4
.L_137:
        /*02f8*/ 	.word	index@($__internal_65_$__cuda_sm70_shflsync_idx_p)
        /*02fc*/ 	.word	0x00000000


	//----- nvinfo : EIATTR_FRAME_SIZE
	.align		4
.L_138:
        /*0300*/ 	.byte	0x04, 0x11
        /*0302*/ 	.short	(.L_140 - .L_139)
	.align		4
.L_139:
        /*0304*/ 	.word	index@($__internal_64_$__cuda_sm70_shflsync_bfly_p)
        /*0308*/ 	.word	0x00000000


	//----- nvinfo : EIATTR_FRAME_SIZE
	.align		4
.L_140:
        /*030c*/ 	.byte	0x04, 0x11
        /*030e*/ 	.short	(.L_142 - .L_141)
	.align		4
.L_141:
        /*0310*/ 	.word	index@(_ZN7cutlass13device_kernelIN5flash19enable_sm80_to_sm89INS1_16FlashAttnFwdSm80INS1_25CollectiveMainloopFwdSm80ILi8ELi1ELb0EN4cute5tupleIJNS5_1CILi128EEENS7_ILi64EEENS7_ILi192EEEEEELi192ENS_6half_tEfNS_4arch4Sm80ELb0ELb1ELb0ELb1ELb1ELb1ELb1ELb1EEENS1_21CollectiveEpilogueFwdINS6_IJS8_SA_S9_EEENS6_IJNS7_ILi1EEESI_SI_EEESC_SE_Li256ELb1ELb1ELb1ELb0EEENS1_36VarlenDynamicPersistentTileSchedulerILi128ELi64ELi256ELi256ELb1ELb1ELb0ELb1ELb0ELb1EEEEEEEEEvNT_6ParamsE)
        /*0314*/ 	.word	0x00000058


	//----- nvinfo : EIATTR_REGCOUNT
	.align		4
.L_142:
        /*0318*/ 	.byte	0x04, 0x2f
        /*031a*/ 	.short	(.L_144 - .L_143)
	.align		4
.L_143:
        /*031c*/ 	.word	index@(_ZN7cutlass13device_kernelIN5flash19enable_sm80_to_sm89INS1_16FlashAttnFwdSm80INS1_25CollectiveMainloopFwdSm80ILi8ELi1ELb0EN4cute5tupleIJNS5_1CILi128EEENS7_ILi64EEENS7_ILi192EEEEEELi192ENS_6half_tEfNS_4arch4Sm80ELb0ELb1ELb0ELb1ELb1ELb0ELb1ELb1EEENS1_21CollectiveEpilogueFwdINS6_IJS8_SA_S9_EEENS6_IJNS7_ILi1EEESI_SI_EEESC_SE_Li256ELb1ELb1ELb1ELb0EEENS1_36VarlenDynamicPersistentTileSchedulerILi128ELi64ELi256ELi256ELb1ELb1ELb0ELb1ELb0ELb1EEEEEEEEEvNT_6ParamsE)
        /*0320*/ 	.word	0x000000ff


	//----- nvinfo : EIATTR_FRAME_SIZE
	.align		4
.L_144:
        /*0324*/ 	.byte	0x04, 0x11
        /*0326*/ 	.short	(.L_146 - .L_145)
	.align		4
.L_145:
        /*0328*/ 	.word	index@($__internal_63_$__cuda_sm70_votesync_ballot)
        /*032c*/ 	.word	0x00000000


	//----- nvinfo : EIATTR_FRAME_SIZE
	.align		4
.L_146:
        /*0330*/ 	.byte	0x04, 0x11
        /*0332*/ 	.short	(.L_148 - .L_147)
	.align		4
.L_147:
        /*0334*/ 	.word	index@($__internal_62_$__cuda_sm70_shflsync_up_p)
        /*0338*/ 	.word	0x00000000


	//----- nvinfo : EIATTR_FRAME_SIZE
	.align		4
.L_148:
        /*033c*/ 	.byte	0x04, 0x11
        /*033e*/ 	.short	(.L_150 - .L_149)
	.align		4
.L_149:
        /*0340*/ 	.word	index@($__internal_61_$__cuda_sm70_shflsync_idx_p)
        /*0344*/ 	.word	0x00000000


	//----- nvinfo : EIATTR_FRAME_SIZE
	.align		4
.L_150:
        /*0348*/ 	.byte	0x04, 0x11
        /*034a*/ 	.short	(.L_152 - .L_151)
	.align		4
.L_151:
        /*034c*/ 	.word	index@($__internal_60_$__cuda_sm70_shflsync_bfly_p)
        /*0350*/ 	.word	0x00000000


	//----- nvinfo : EIATTR_FRAME_SIZE
	.align		4
.L_152:
        /*0354*/ 	.byte	0x04, 0x11
        /*0356*/ 	.short	(.L_154 - .L_153)
	.align		4
.L_153:
        /*0358*/ 	.word	index@(_ZN7cutlass13device_kernelIN5flash19enable_sm80_to_sm89INS1_16FlashAttnFwdSm80INS1_25CollectiveMainloopFwdSm80ILi8ELi1ELb0EN4cute5tupleIJNS5_1CILi128EEENS7_ILi64EEENS7_ILi192EEEEEELi192ENS_6half_tEfNS_4arch4Sm80ELb0ELb1ELb0ELb1ELb1ELb0ELb1ELb1EEENS1_21CollectiveEpilogueFwdINS6_IJS8_SA_S9_EEENS6_IJNS7_ILi1EEESI_SI_EEESC_SE_Li256ELb1ELb1ELb1ELb0EEENS1_36VarlenDynamicPersistentTileSchedulerILi128ELi64ELi256ELi256ELb1ELb1ELb0ELb1ELb0ELb1EEEEEEEEEvNT_6ParamsE)
        /*035c*/ 	.word	0x00000018


	//----- nvinfo : EIATTR_REGCOUNT
	.align		4
.L_154:
        /*0360*/ 	.byte	0x04, 0x2f
        /*0362*/ 	.short	(.L_156 - .L_155)
	.align		4
.L_155:
        /*0364*/ 	.word	index@(_ZN7cutlass13device_kernelIN5flash19enable_sm80_to_sm89INS1_16FlashAttnFwdSm80INS1_25CollectiveMainloopFwdSm80ILi8ELi1ELb0EN4cute5tupleIJNS5_1CILi128EEENS7_ILi64EEENS7_ILi192EEEEEELi192ENS_6half_tEfNS_4arch4Sm80ELb0ELb1ELb0ELb0ELb1ELb0ELb1ELb1EEENS1_21CollectiveEpilogueFwdINS6_IJS8_SA_S9_EEENS6_IJNS7_ILi1EEESI_SI_EEESC_SE_Li256ELb0ELb1ELb1ELb0EEENS1_19SingleTileSchedulerILb0ELb1ELb1ELi128EEEEEEEEEvNT_6ParamsE)
        /*0368*/ 	.word	0x000000eb


	//----- nvinfo : EIATTR_FRAME_SIZE
	.align		4
.L_156:
        /*036c*/ 	.byte	0x04, 0x11
        /*036e*/ 	.short	(.L_158 - .L_157)
	.align		4
.L_157:
        /*0370*/ 	.word	index@(_ZN7cutlass13device_kernelIN5flash19enable_sm80_to_sm89INS1_16FlashAttnFwdSm80INS1_25CollectiveMainloopFwdSm80ILi8ELi1ELb0EN4cute5tupleIJNS5_1CILi128EEENS7_ILi64EEENS7_ILi192EEEEEELi192ENS_6half_tEfNS_4arch4Sm80ELb0ELb1ELb0ELb0ELb1ELb0ELb1ELb1EEENS1_21CollectiveEpilogueFwdINS6_IJS8_SA_S9_EEENS6_IJNS7_ILi1EEESI_SI_EEESC_SE_Li256ELb0ELb1ELb1ELb0EEENS1_19SingleTileSchedulerILb0ELb1ELb1ELi128EEEEEEEEEvNT_6ParamsE)
        /*0374*/ 	.word	0x00000000


	//----- nvinfo : EIATTR_REGCOUNT
	.align		4
.L_158:
        /*0378*/ 	.byte	0x04, 0x2f
        /*037a*/ 	.short	(.L_160 - .L_159)
	.align		4
.L_159:
        /*037c*/ 	.word	index@(_ZN7cutlass13device_kernelIN5flash19enable_sm80_to_sm89INS1_16FlashAttnFwdSm80INS1_25CollectiveMainloopFwdSm80ILi8ELi1ELb0EN4cute5tupleIJNS5_1CILi128EEENS7_ILi64EEENS7_ILi192EEEEEELi192ENS_6half_tEfNS_4arch4Sm80ELb0ELb0ELb0ELb1ELb1ELb1ELb1ELb1EEENS1_21CollectiveEpilogueFwdINS6_IJS8_SA_S9_EEENS6_IJNS7_ILi1EEESI_SI_EEESC_SE_Li256ELb1ELb1ELb1ELb0EEENS1_36VarlenDynamicPersistentTileSchedulerILi128ELi64ELi256ELi256ELb1ELb1ELb0ELb0ELb1ELb1EEEEEEEEEvNT_6ParamsE)
        /*0380*/ 	.word	0x000000ff


	//----- nvinfo : EIATTR_FRAME_SIZE
	.align		4
.L_160:
        /*0384*/ 	.byte	0x04, 0x11
        /*0386*/ 	.short	(.L_162 - .L_161)
	.align		4
.L_161:
        /*0388*/ 	.word	index@($__internal_59_$__cuda_sm70_votesync_ballot)
        /*038c*/ 	.word	0x00000000


	//----- nvinfo : EIATTR_FRAME_SIZE
	.align		4
.L_162:
        /*0390*/ 	.byte	0x04, 0x11
        /*0392*/ 	.short	(.L_164 - .L_163)
	.align		4
.L_163:
        /*0394*/ 	.word	index@($__internal_58_$__cuda_sm70_shflsync_up_p)
        /*0398*/ 	.word	0x00000000


	//----- nvinfo : EIATTR_FRAME_SIZE
	.align		4
.L_164:
        /*039c*/ 	.byte	0x04, 0x11
        /*039e*/ 	.short	(.L_166 - .L_165)
	.align		4
.L_165:
        /*03a0*/ 	.word	index@($__internal_57_$__cuda_sm70_shflsync_idx_p)
        /*03a4*/ 	.word	0x00000000


	//----- nvinfo : EIATTR_FRAME_SIZE
	.align		4
.L_166:
        /*03a8*/ 	.byte	0x04, 0x11
        /*03aa*/ 	.short	(.L_168 - .L_167)
	.align		4
.L_167:
        /*03ac*/ 	.word	index@($__internal_56_$__cuda_sm70_shflsync_bfly_p)
        /*03b0*/ 	.word	0x00000000


	//----- nvinfo : EIATTR_FRAME_SIZE
	.align		4
.L_168:
        /*03b4*/ 	.byte	0x04, 0x11
        /*03b6*/ 	.short	(.L_170 - .L_169)
	.align		4
.L_169:
        /*03b8*/ 	.word	index@(_ZN7cutlass13device_kernelIN5flash19enable_sm80_to_sm89INS1_16FlashAttnFwdSm80INS1_25CollectiveMainloopFwdSm80ILi8ELi1ELb0EN4cute5tupleIJNS5_1CILi128EEENS7_ILi64EEENS7_ILi192EEEEEELi192ENS_6half_tEfNS_4arch4Sm80ELb0ELb0ELb0ELb1ELb1ELb1ELb1ELb1EEENS1_21CollectiveEpilogueFwdINS6_IJS8_SA_S9_EEENS6_IJNS7_ILi1EEESI_SI_EEESC_SE_Li256ELb1ELb1ELb1ELb0EEENS1_36VarlenDynamicPersistentTileSchedulerILi128ELi64ELi256ELi256ELb1ELb1ELb0ELb0ELb1ELb1EEEEEEEEEvNT_6ParamsE)
        /*03bc*/ 	.word	0x00000060


	//----- nvinfo : EIATTR_REGCOUNT
	.align		4
.L_170:
        /*03c0*/ 	.byte	0x04, 0x2f
        /*03c2*/ 	.short	(.L_172 - .L_171)
	.align		4
.L_171:
        /*03c4*/ 	.word	index@(_ZN7cutlass13device_kernelIN5flash19enable_sm80_to_sm89INS1_16FlashAttnFwdSm80INS1_25CollectiveMainloopFwdSm80ILi8ELi1ELb0EN4cute5tupleIJNS5_1CILi128EEENS7_ILi64EEENS7_ILi192EEEEEELi192ENS_6half_tEfNS_4arch4Sm80ELb0ELb0ELb0ELb1ELb1ELb0ELb1ELb1EEENS1_21CollectiveEpilogueFwdINS6_IJS8_SA_S9_EEENS6_IJNS7_ILi1EEESI_SI_EEESC_SE_Li256ELb1ELb1ELb1ELb0EEENS1_36VarlenDynamicPersistentTileSchedulerILi128ELi64ELi256ELi256ELb1ELb1ELb0ELb0ELb1ELb1EEEEEEEEEvNT_6ParamsE)
        /*03c8*/ 	.word	0x000000ff


	//----- nvinfo : EIATTR_FRAME_SIZE
	.align		4
.L_172:
        /*03cc*/ 	.byte	0x04, 0x11
        /*03ce*/ 	.short	(.L_174 - .L_173)
	.align		4
.L_173:
        /*03d0*/ 	.word	index@($__internal_55_$__cuda_sm70_votesync_ballot)
        /*03d4*/ 	.word	0x00000000


	//----- nvinfo : EIATTR_FRAME_SIZE
	.align		4
.L_174:
        /*03d8*/ 	.byte	0x04, 0x11
        /*03da*/ 	.short	(.L_176 - .L_175)
	.align		4
.L_175:
        /*03dc*/ 	.word	index@($__internal_54_$__cuda_sm70_shflsync_up_p)
        /*03e0*/ 	.word	0x00000000


	//----- nvinfo : EIATTR_FRAME_SIZE
	.align		4
.L_176:
        /*03e4*/ 	.byte	0x04, 0x11
        /*03e6*/ 	.short	(.L_178 - .L_177)
	.align		4
.L_177:
        /*03e8*/ 	.word	index@($__internal_53_$__cuda_sm70_shflsync_idx_p)
        /*03ec*/ 	.word	0x00000000


	//----- nvinfo : EIATTR_FRAME_SIZE
	.align		4
.L_178:
        /*03f0*/ 	.byte	0x04, 0x11
        /*03f2*/ 	.short	(.L_180 - .L_179)
	.align		4
.L_179:
        /*03f4*/ 	.word	index@($__internal_52_$__cuda_sm70_shflsync_bfly_p)
        /*03f8*/ 	.word	0x00000000


	//----- nvinfo : EIATTR_FRAME_SIZE
	.align		4
.L_180:
        /*03fc*/ 	.byte	0x04, 0x11
        /*03fe*/ 	.short	(.L_182 - .L_181)
	.align		4
.L_181:
        /*0400*/ 	.word	index@(_ZN7cutlass13device_kernelIN5flash19enable_sm80_to_sm89INS1_16FlashAttnFwdSm80INS1_25CollectiveMainloopFwdSm80ILi8ELi1ELb0EN4cute5tupleIJNS5_1CILi128EEENS7_ILi64EEENS7_ILi192EEEEEELi192ENS_6half_tEfNS_4arch4Sm80ELb0ELb0ELb0ELb1ELb1ELb0ELb1ELb1EEENS1_21CollectiveEpilogueFwdINS6_IJS8_SA_S9_EEENS6_IJNS7_ILi1EEESI_SI_EEESC_SE_Li256ELb1ELb1ELb1ELb0EEENS1_36VarlenDynamicPersistentTileSchedulerILi128ELi64ELi256ELi256ELb1ELb1ELb0ELb0ELb1ELb1EEEEEEEEEvNT_6ParamsE)
        /*0404*/ 	.word	0x00000018


	//----- nvinfo : EIATTR_REGCOUNT
	.align		4
.L_182:
        /*0408*/ 	.byte	0x04, 0x2f
        /*040a*/ 	.short	(.L_184 - .L_183)
	.align		4
.L_183:
        /*040c*/ 	.word	index@(_ZN7cutlass13device_kernelIN5flash19enable_sm80_to_sm89INS1_16FlashAttnFwdSm80INS1_25CollectiveMainloopFwdSm80ILi8ELi1ELb0EN4cute5tupleIJNS5_1CILi128EEENS7_ILi64EEENS7_ILi192EEEEEELi192ENS_6half_tEfNS_4arch4Sm80ELb0ELb0ELb0ELb0ELb1ELb0ELb1ELb1EEENS1_21CollectiveEpilogueFwdINS6_IJS8_SA_S9_EEENS6_IJNS7_ILi1EEESI_SI_EEESC_SE_Li256ELb0ELb1ELb1ELb0EEENS1_19SingleTileSchedulerILb0ELb1ELb1ELi128EEEEEEEEEvNT_6ParamsE)
        /*0410*/ 	.word	0x000000e2


	//----- nvinfo : EIATTR_FRAME_SIZE
	.align		4
.L_184:
        /*0414*/ 	.byte	0x04, 0x11
        /*0416*/ 	.short	(.L_186 - .L_185)
	.align		4
.L_185:
        /*0418*/ 	.word	index@(_ZN7cutlass13device_kernelIN5flash19enable_sm80_to_sm89INS1_16FlashAttnFwdSm80INS1_25CollectiveMainloopFwdSm80ILi8ELi1ELb0EN4cute5tupleIJNS5_1CILi128EEENS7_ILi64EEENS7_ILi192EEEEEELi192ENS_6half_tEfNS_4arch4Sm80ELb0ELb0ELb0ELb0ELb1ELb0ELb1ELb1EEENS1_21CollectiveEpilogueFwdINS6_IJS8_SA_S9_EEENS6_IJNS7_ILi1EEESI_SI_EEESC_SE_Li256ELb0ELb1ELb1ELb0EEENS1_19SingleTileSchedulerILb0ELb1ELb1ELi128EEEEEEEEEvNT_6ParamsE)
        /*041c*/ 	.word	0x00000000


	//----- nvinfo : EIATTR_REGCOUNT
	.align		4
.L_186:
        /*0420*/ 	.byte	0x04, 0x2f
        /*0422*/ 	.short	(.L_188 - .L_187)
	.align		4
.L_187:
        /*0424*/ 	.word	index@(_ZN7cutlass13device_kernelIN5flash19enable_sm80_to_sm89INS1_16FlashAttnFwdSm80INS1_25CollectiveMainloopFwdSm80ILi8ELi2ELb0EN4cute5tupleIJNS5_1CILi128EEENS7_ILi64EEENS7_ILi192EEEEEELi192ENS_6half_tEfNS_4arch4Sm80ELb1ELb0ELb1ELb1ELb1ELb1ELb1ELb1EEENS1_21CollectiveEpilogueFwdINS6_IJS8_SA_S9_EEENS6_IJNS7_ILi1EEESI_SI_EEESC_SE_Li256ELb1ELb1ELb1ELb0EEENS1_36VarlenDynamicPersistentTileSchedulerILi128ELi64ELi256ELi256ELb1ELb1ELb0ELb1ELb1ELb1EEEEEEEEEvNT_6ParamsE)
        /*0428*/ 	.word	0x000000ff


	//----- nvinfo : EIATTR_FRAME_SIZE
	.align		4
.L_188:
        /*042c*/ 	.byte	0x04, 0x11
        /*042e*/ 	.short	(.L_190 - .L_189)
	.align		4
.L_189:
        /*0430*/ 	.word	index@($__internal_51_$__cuda_sm70_votesync_ballot)
        /*0434*/ 	.word	0x00000000


	//----- nvinfo : EIATTR_FRAME_SIZE
	.align		4
.L_190:
        /*0438*/ 	.byte	0x04, 0x11
        /*043a*/ 	.short	(.L_192 - .L_191)
	.align		4
.L_191:
        /*043c*/ 	.word	index@($__internal_50_$__cuda_sm70_shflsync_up_p)
        /*0440*/ 	.word	0x00000000


	//----- nvinfo : EIATTR_FRAME_SIZE
	.align		4
.L_192:
        /*0444*/ 	.byte	0x04, 0x11
        /*0446*/ 	.short	(.L_194 - .L_193)
	.align		4
.L_193:
        /*0448*/ 	.word	index@($__internal_49_$__cuda_sm70_shflsync_idx_p)
        /*044c*/ 	.word	0x00000000


	//----- nvinfo : EIATTR_FRAME_SIZE
	.align		4
.L_194:
        /*0450*/ 	.byte	0x04, 0x11
        /*0452*/ 	.short	(.L_196 - .L_195)
	.align		4
.L_195:
        /*0454*/ 	.word	index@($__internal_48_$__cuda_sm70_shflsync_bfly_p)
        /*0458*/ 	.word	0x00000000


	//----- nvinfo : EIATTR_FRAME_SIZE
	.align		4
.L_196:
        /*045c*/ 	.byte	0x04, 0x11
        /*045e*/ 	.short	(.L_198 - .L_197)
	.align		4
.L_197:
        /*0460*/ 	.word	index@(_ZN7cutlass13device_kernelIN5flash19enable_sm80_to_sm89INS1_16FlashAttnFwdSm80INS1_25CollectiveMainloopFwdSm80ILi8ELi2ELb0EN4cute5tupleIJNS5_1CILi128EEENS7_ILi64EEENS7_ILi192EEEEEELi192ENS_6half_tEfNS_4arch4Sm80ELb1ELb0ELb1ELb1ELb1ELb1ELb1ELb1EEENS1_21CollectiveEpilogueFwdINS6_IJS8_SA_S9_EEENS6_IJNS7_ILi1EEESI_SI_EEESC_SE_Li256ELb1ELb1ELb1ELb0EEENS1_36VarlenDynamicPersistentTileSchedulerILi128ELi64ELi256ELi256ELb1ELb1ELb0ELb1ELb1ELb1EEEEEEEEEvNT_6ParamsE)
        /*0464*/ 	.word	0x00000070


	//----- nvinfo : EIATTR_REGCOUNT
	.align		4
.L_198:
        /*0468*/ 	.byte	0x04, 0x2f
        /*046a*/ 	.short	(.L_200 - .L_199)
	.align		4
.L_199:
        /*046c*/ 	.word	index@(_ZN7cutlass13device_kernelIN5flash19enable_sm80_to_sm89INS1_16FlashAttnFwdSm80INS1_25CollectiveMainloopFwdSm80ILi8ELi2ELb0EN4cute5tupleIJNS5_1CILi128EEENS7_ILi64EEENS7_ILi192EEEEEELi192ENS_6half_tEfNS_4arch4Sm80ELb1ELb0ELb1ELb1ELb1ELb0ELb1ELb1EEENS1_21CollectiveEpilogueFwdINS6_IJS8_SA_S9_EEENS6_IJNS7_ILi1EEESI_SI_EEESC_SE_Li256ELb1ELb1ELb1ELb0EEENS1_36VarlenDynamicPersistentTileSchedulerILi128ELi64ELi256ELi256ELb1ELb1ELb0ELb1ELb1ELb1EEEEEEEEEvNT_6ParamsE)
        /*0470*/ 	.word	0x000000ff


	//----- nvinfo : EIATTR_FRAME_SIZE
	.align		4
.L_200:
        /*0474*/ 	.byte	0x04, 0x11
        /*0476*/ 	.short	(.L_202 - .L_201)
	.align		4
.L_201:
        /*0478*/ 	.word	index@($__internal_47_$__cuda_sm70_votesync_ballot)
        /*047c*/ 	.word	0x00000000


	//----- nvinfo : EIATTR_FRAME_SIZE
	.align		4
.L_202:
        /*0480*/ 	.byte	0x04, 0x11
        /*0482*/ 	.short	(.L_204 - .L_203)
	.align		4
.L_203:
        /*0484*/ 	.word	index@($__internal_46_$__cuda_sm70_shflsync_up_p)
        /*0488*/ 	.word	0x00000000


	//----- nvinfo : EIATTR_FRAME_SIZE
	.align		4
.L_204:
        /*048c*/ 	.byte	0x04, 0x11
        /*048e*/ 	.short	(.L_206 - .L_205)
	.align		4
.L_205:
        /*0490*/ 	.word	index@($__internal_45_$__cuda_sm70_shflsync_idx_p)
        /*0494*/ 	.word	0x00000000


	//----- nvinfo : EIATTR_FRAME_SIZE
	.align		4
.L_206:
        /*0498*/ 	.byte	0x04, 0x11
        /*049a*/ 	.short	(.L_208 - .L_207)
	.align		4
.L_207:
        /*049c*/ 	.word	index@($__internal_44_$__cuda_sm70_shflsync_bfly_p)
        /*04a0*/ 	.word	0x00000000


	//----- nvinfo : EIATTR_FRAME_SIZE
	.align		4
.L_208:
        /*04a4*/ 	.byte	0x04, 0x11
        /*04a6*/ 	.short	(.L_210 - .L_209)
	.align		4
.L_209:
        /*04a8*/ 	.word	index@(_ZN7cutlass13device_kernelIN5flash19enable_sm80_to_sm89INS1_16FlashAttnFwdSm80INS1_25CollectiveMainloopFwdSm80ILi8ELi2ELb0EN4cute5tupleIJNS5_1CILi128EEENS7_ILi64EEENS7_ILi192EEEEEELi192ENS_6half_tEfNS_4arch4Sm80ELb1ELb0ELb1ELb1ELb1ELb0ELb1ELb1EEENS1_21CollectiveEpilogueFwdINS6_IJS8_SA_S9_EEENS6_IJNS7_ILi1EEESI_SI_EEESC_SE_Li256ELb1ELb1ELb1ELb0EEENS1_36VarlenDynamicPersistentTileSchedulerILi128ELi64ELi256ELi256ELb1ELb1ELb0ELb1ELb1ELb1EEEEEEEEEvNT_6ParamsE)
        /*04ac*/ 	.word	0x00000020


	//----- nvinfo : EIATTR_REGCOUNT
	.align		4
.L_210:
        /*04b0*/ 	.byte	0x04, 0x2f
        /*04b2*/ 	.short	(.L_212 - .L_211)
	.align		4
.L_211:
        /*04b4*/ 	.word	index@(_ZN7cutlass13device_kernelIN5flash19enable_sm80_to_sm89INS1_16FlashAttnFwdSm80INS1_25CollectiveMainloopFwdSm80ILi8ELi2ELb0EN4cute5tupleIJNS5_1CILi128EEENS7_ILi64EEENS7_ILi192EEEEEELi192ENS_6half_tEfNS_4arch4Sm80ELb1ELb0ELb1ELb0ELb1ELb0ELb1ELb1EEENS1_21CollectiveEpilogueFwdINS6_IJS8_SA_S9_EEENS6_IJNS7_ILi1EEESI_SI_EEESC_SE_Li256ELb0ELb1ELb1ELb0EEENS1_30DynamicPersistentTileSchedulerILi256ELi256ELb1ELb1ELb0EEEEEEEEEvNT_6ParamsE)
        /*04b8*/ 	.word	0x000000ff


	//----- nvinfo : EIATTR_FRAME_SIZE
	.align		4
.L_212:
        /*04bc*/ 	.byte	0x04, 0x11
        /*04be*/ 	.short	(.L_214 - .L_213)
	.align		4
.L_213:
        /*04c0*/ 	.word	index@($__internal_43_$__cuda_sm70_shflsync_idx_p)
        /*04c4*/ 	.word	0x00000000


	//----- nvinfo : EIATTR_FRAME_SIZE
	.align		4
.L_214:
        /*04c8*/ 	.byte	0x04, 0x11
        /*04ca*/ 	.short	(.L_216 - .L_215)
	.align		4
.L_215:
        /*04cc*/ 	.word	index@($__internal_42_$__cuda_sm70_shflsync_bfly_p)
        /*04d0*/ 	.word	0x00000000


	//----- nvinfo : EIATTR_FRAME_SIZE
	.align		4
.L_216:
        /*04d4*/ 	.byte	0x04, 0x11
        /*04d6*/ 	.short	(.L_218 - .L_217)
	.align		4
.L_217:
        /*04d8*/ 	.word	index@(_ZN7cutlass13device_kernelIN5flash19enable_sm80_to_sm89INS1_16FlashAttnFwdSm80INS1_25CollectiveMainloopFwdSm80ILi8ELi2ELb0EN4cute5tupleIJNS5_1CILi128EEENS7_ILi64EEENS7_ILi192EEEEEELi192ENS_6half_tEfNS_4arch4Sm80ELb1ELb0ELb1ELb0ELb1ELb0ELb1ELb1EEENS1_21CollectiveEpilogueFwdINS6_IJS8_SA_S9_EEENS6_IJNS7_ILi1EEESI_SI_EEESC_SE_Li256ELb0ELb1ELb1ELb0EEENS1_30DynamicPersistentTileSchedulerILi256ELi256ELb1ELb1ELb0EEEEEEEEEvNT_6ParamsE)
        /*04dc*/ 	.word	0x00000010


	//----- nvinfo : EIATTR_REGCOUNT
	.align		4
.L_218:
        /*04e0*/ 	.byte	0x04, 0x2f
        /*04e2*/ 	.short	(.L_220 - .L_219)
	.align		4
.L_219:
        /*04e4*/ 	.word	index@(_ZN7cutlass13device_kernelIN5flash19enable_sm80_to_sm89INS1_16FlashAttnFwdSm80INS1_25CollectiveMainloopFwdSm80ILi8ELi2ELb0EN4cute5tupleIJNS5_1CILi128EEENS7_ILi64EEENS7_ILi192EEEEEELi192ENS_6half_tEfNS_4arch4Sm80ELb0ELb1ELb1ELb1ELb1ELb1ELb1ELb1EEENS1_21CollectiveEpilogueFwdINS6_IJS8_SA_S9_EEENS6_IJNS7_ILi1EEESI_SI_EEESC_SE_Li256ELb1ELb1ELb1ELb0EEENS1_36VarlenDynamicPersistentTileSchedulerILi128ELi64ELi256ELi256ELb1ELb1ELb0ELb1ELb0ELb1EEEEEEEEEvNT_6ParamsE)
        /*04e8*/ 	.word	0x000000ff


	//----- nvinfo : EIATTR_FRAME_SIZE
	.align		4
.L_220:
        /*04ec*/ 	.byte	0x04, 0x11
        /*04ee*/ 	.short	(.L_222 - .L_221)
	.align		4
.L_221:
        /*04f0*/ 	.word	index@($__internal_41_$__cuda_sm70_votesync_ballot)
        /*04f4*/ 	.word	0x00000000


	//----- nvinfo : EIATTR_FRAME_SIZE
	.align		4
.L_222:
        /*04f8*/ 	.byte	0x04, 0x11
        /*04fa*/ 	.short	(.L_224 - .L_223)
	.align		4
.L_223:
        /*04fc*/ 	.word	index@($__internal_40_$__cuda_sm70_shflsync_up_p)
        /*0500*/ 	.word	0x00000000


	//----- nvinfo : EIATTR_FRAME_SIZE
	.align		4
.L_224:
        /*0504*/ 	.byte	0x04, 0x11
        /*0506*/ 	.short	(.L_226 - .L_225)
	.align		4
.L_225:
        /*0508*/ 	.word	index@($__internal_39_$__cuda_sm70_shflsync_idx_p)
        /*050c*/ 	.word	0x00000000


	//----- nvinfo : EIATTR_FRAME_SIZE
	.align		4
.L_226:
        /*0510*/ 	.byte	0x04, 0x11
        /*0512*/ 	.short	(.L_228 - .L_227)
	.align		4
.L_227:
        /*0514*/ 	.word	index@($__internal_38_$__cuda_sm70_shflsync_bfly_p)
        /*0518*/ 	.word	0x00000000


	//----- nvinfo : EIATTR_FRAME_SIZE
	.align		4
.L_228:
        /*051c*/ 	.byte	0x04, 0x11
        /*051e*/ 	.short	(.L_230 - .L_229)
	.align		4
.L_229:
        /*0520*/ 	.word	index@(_ZN7cutlass13device_kernelIN5flash19enable_sm80_to_sm89INS1_16FlashAttnFwdSm80INS1_25CollectiveMainloopFwdSm80ILi8ELi2ELb0EN4cute5tupleIJNS5_1CILi128EEENS7_ILi64EEENS7_ILi192EEEEEELi192ENS_6half_tEfNS_4arch4Sm80ELb0ELb1ELb1ELb1ELb1ELb1ELb1ELb1EEENS1_21CollectiveEpilogueFwdINS6_IJS8_SA_S9_EEENS6_IJNS7_ILi1EEESI_SI_EEESC_SE_Li256ELb1ELb1ELb1ELb0EEENS1_36VarlenDynamicPersistentTileSchedulerILi128ELi64ELi256ELi256ELb1ELb1ELb0ELb1ELb0ELb1EEEEEEEEEvNT_6ParamsE)
        /*0524*/ 	.word	0x00000038


	//----- nvinfo : EIATTR_REGCOUNT
	.align		4
.L_230:
        /*0528*/ 	.byte	0x04, 0x2f
        /*052a*/ 	.short	(.L_232 - .L_231)
	.align		4
.L_231:
        /*052c*/ 	.word	index@(_ZN7cutlass13device_kernelIN5flash19enable_sm80_to_sm89INS1_16FlashAttnFwdSm80INS1_25CollectiveMainloopFwdSm80ILi8ELi2ELb0EN4cute5tupleIJNS5_1CILi128EEENS7_ILi64EEENS7_ILi192EEEEEELi192ENS_6half_tEfNS_4arch4Sm80ELb0ELb1ELb1ELb1ELb1ELb0ELb1ELb1EEENS1_21CollectiveEpilogueFwdINS6_IJS8_SA_S9_EEENS6_IJNS7_ILi1EEESI_SI_EEESC_SE_Li256ELb1ELb1ELb1ELb0EEENS1_36VarlenDynamicPersistentTileSchedulerILi128ELi64ELi256ELi256ELb1ELb1ELb0ELb1ELb0ELb1EEEEEEEEEvNT_6ParamsE)
        /*0530*/ 	.word	0x000000ff


	//----- nvinfo : EIATTR_FRAME_SIZE
	.align		4
.L_232:
        /*0534*/ 	.byte	0x04, 0x11
        /*0536*/ 	.short	(.L_234 - .L_233)
	.align		4
.L_233:
        /*0538*/ 	.word	index@($__internal_37_$__cuda_sm70_votesync_ballot)
        /*053c*/ 	.word	0x00000000


	//----- nvinfo : EIATTR_FRAME_SIZE
	.align		4
.L_234:
        /*0540*/ 	.byte	0x04, 0x11
        /*0542*/ 	.short	(.L_236 - .L_235)
	.align		4
.L_235:
        /*0544*/ 	.word	index@($__internal_36_$__cuda_sm70_shflsync_up_p)
        /*0548*/ 	.word	0x00000000


	//----- nvinfo : EIATTR_FRAME_SIZE
	.align		4
.L_236:
        /*054c*/ 	.byte	0x04, 0x11
        /*054e*/ 	.short	(.L_238 - .L_237)
	.align		4
.L_237:
        /*0550*/ 	.word	index@($__internal_35_$__cuda_sm70_shflsync_idx_p)
        /*0554*/ 	.word	0x00000000


	//----- nvinfo : EIATTR_FRAME_SIZE
	.align		4
.L_238:
        /*0558*/ 	.byte	0x04, 0x11
        /*055a*/ 	.short	(.L_240 - .L_239)
	.align		4
.L_239:
        /*055c*/ 	.word	index@($__internal_34_$__cuda_sm70_shflsync_bfly_p)
        /*0560*/ 	.word	0x00000000


	//----- nvinfo : EIATTR_FRAME_SIZE
	.align		4
.L_240:
        /*0564*/ 	.byte	0x04, 0x11
        /*0566*/ 	.short	(.L_242 - .L_241)
	.align		4
.L_241:
        /*0568*/ 	.word	index@(_ZN7cutlass13device_kernelIN5flash19enable_sm80_to_sm89INS1_16FlashAttnFwdSm80INS1_25CollectiveMainloopFwdSm80ILi8ELi2ELb0EN4cute5tupleIJNS5_1CILi128EEENS7_ILi64EEENS7_ILi192EEEEEELi192ENS_6half_tEfNS_4arch4Sm80ELb0ELb1ELb1ELb1ELb1ELb0ELb1ELb1EEENS1_21CollectiveEpilogueFwdINS6_IJS8_SA_S9_EEENS6_IJNS7_ILi1EEESI_SI_EEESC_SE_Li256ELb1ELb1ELb1ELb0EEENS1_36VarlenDynamicPersistentTileSchedulerILi128ELi64ELi256ELi256ELb1ELb1ELb0ELb1ELb0ELb1EEEEEEEEEvNT_6ParamsE)
        /*056c*/ 	.word	0x00000010


	//----- nvinfo : EIATTR_REGCOUNT
	.align		4
.L_242:
        /*0570*/ 	.byte	0x04, 0x2f
        /*0572*/ 	.short	(.L_244 - .L_243)
	.align		4
.L_243:
        /*0574*/ 	.word	index@(_ZN7cutlass13device_kernelIN5flash19enable_sm80_to_sm89INS1_16FlashAttnFwdSm80INS1_25CollectiveMainloopFwdSm80ILi8ELi2ELb0EN4cute5tupleIJNS5_1CILi128EEENS7_ILi64EEENS7_ILi192EEEEEELi192ENS_6half_tEfNS_4arch4Sm80ELb0ELb1ELb1ELb0ELb1ELb0ELb1ELb1EEENS1_21CollectiveEpilogueFwdINS6_IJS8_SA_S9_EEENS6_IJNS7_ILi1EEESI_SI_EEESC_SE_Li256ELb0ELb1ELb1ELb0EEENS1_19SingleTileSchedulerILb0ELb1ELb1ELi128EEEEEEEEEvNT_6ParamsE)
        /*0578*/ 	.word	0x000000fa


	//----- nvinfo : EIATTR_FRAME_SIZE
	.align		4
.L_244:
        /*057c*/ 	.byte	0x04, 0x11
        /*057e*/ 	.short	(.L_246 - .L_245)
	.align		4
.L_245:
        /*0580*/ 	.word	index@(_ZN7cutlass13device_kernelIN5flash19enable_sm80_to_sm89INS1_16FlashAttnFwdSm80INS1_25CollectiveMainloopFwdSm80ILi8ELi2ELb0EN4cute5tupleIJNS5_1CILi128EEENS7_ILi64EEENS7_ILi192EEEEEELi192ENS_6half_tEfNS_4arch4Sm80ELb0ELb1ELb1ELb0ELb1ELb0ELb1ELb1EEENS1_21CollectiveEpilogueFwdINS6_IJS8_SA_S9_EEENS6_IJNS7_ILi1EEESI_SI_EEESC_SE_Li256ELb0ELb1ELb1ELb0EEENS1_19SingleTileSchedulerILb0ELb1ELb1ELi128EEEEEEEEEvNT_6ParamsE)
        /*0584*/ 	.word	0x00000000


	//----- nvinfo : EIATTR_REGCOUNT
	.align		4
.L_246:
        /*0588*/ 	.byte	0x04, 0x2f
        /*058a*/ 	.short	(.L_248 - .L_247)
	.align		4
.L_247:
        /*058c*/ 	.word	index@(_ZN7cutlass13device_kernelIN5flash19enable_sm80_to_sm89INS1_16FlashAttnFwdSm80INS1_25CollectiveMainloopFwdSm80ILi8ELi2ELb0EN4cute5tupleIJNS5_1CILi128EEENS7_ILi64EEENS7_ILi192EEEEEELi192ENS_6half_tEfNS_4arch4Sm80ELb0ELb0ELb1ELb1ELb1ELb1ELb1ELb1EEENS1_21CollectiveEpilogueFwdINS6_IJS8_SA_S9_EEENS6_IJNS7_ILi1EEESI_SI_EEESC_SE_Li256ELb1ELb1ELb1ELb0EEENS1_36VarlenDynamicPersistentTileSchedulerILi128ELi64ELi256ELi256ELb1ELb1ELb0ELb0ELb1ELb1EEEEEEEEEvNT_6ParamsE)
        /*0590*/ 	.word	0x000000ff


	//----- nvinfo : EIATTR_FRAME_SIZE
	.align		4
.L_248:
        /*0594*/ 	.byte	0x04, 0x11
        /*0596*/ 	.short	(.L_250 - .L_249)
	.align		4
.L_249:
        /*0598*/ 	.word	index@($__internal_33_$__cuda_sm70_votesync_ballot)
        /*059c*/ 	.word	0x00000000


	//----- nvinfo : EIATTR_FRAME_SIZE
	.align		4
.L_250:
        /*05a0*/ 	.byte	0x04, 0x11
        /*05a2*/ 	.short	(.L_252 - .L_251)
	.align		4
.L_251:
        /*05a4*/ 	.word	index@($__internal_32_$__cuda_sm70_shflsync_up_p)
        /*05a8*/ 	.word	0x00000000


	//----- nvinfo : EIATTR_FRAME_SIZE
	.align		4
.L_252:
        /*05ac*/ 	.byte	0x04, 0x11
        /*05ae*/ 	.short	(.L_254 - .L_253)
	.align		4
.L_253:
        /*05b0*/ 	.word	index@($__internal_31_$__cuda_sm70_shflsync_idx_p)
        /*05b4*/ 	.word	0x00000000


	//----- nvinfo : EIATTR_FRAME_SIZE
	.align		4
.L_254:
        /*05b8*/ 	.byte	0x04, 0x11
        /*05ba*/ 	.short	(.L_256 - .L_255)
	.align		4
.L_255:
        /*05bc*/ 	.word	index@($__internal_30_$__cuda_sm70_shflsync_bfly_p)
        /*05c0*/ 	.word	0x00000000


	//----- nvinfo : EIATTR_FRAME_SIZE
	.align		4
.L_256:
        /*05c4*/ 	.byte	0x04, 0x11
        /*05c6*/ 	.short	(.L_258 - .L_257)
	.align		4
.L_257:
        /*05c8*/ 	.word	index@(_ZN7cutlass13device_kernelIN5flash19enable_sm80_to_sm89INS1_16FlashAttnFwdSm80INS1_25CollectiveMainloopFwdSm80ILi8ELi2ELb0EN4cute5tupleIJNS5_1CILi128EEENS7_ILi64EEENS7_ILi192EEEEEELi192ENS_6half_tEfNS_4arch4Sm80ELb0ELb0ELb1ELb1ELb1ELb1ELb1ELb1EEENS1_21CollectiveEpilogueFwdINS6_IJS8_SA_S9_EEENS6_IJNS7_ILi1EEESI_SI_EEESC_SE_Li256ELb1ELb1ELb1ELb0EEENS1_36VarlenDynamicPersistentTileSchedulerILi128ELi64ELi256ELi256ELb1ELb1ELb0ELb0ELb1ELb1EEEEEEEEEvNT_6ParamsE)
        /*05cc*/ 	.word	0x00000050


	//----- nvinfo : EIATTR_REGCOUNT
	.align		4
.L_258:
        /*05d0*/ 	.byte	0x04, 0x2f
        /*05d2*/ 	.short	(.L_260 - .L_259)
	.align		4
.L_259:
        /*05d4*/ 	.word	index@(_ZN7cutlass13device_kernelIN5flash19enable_sm80_to_sm89INS1_16FlashAttnFwdSm80INS1_25CollectiveMainloopFwdSm80ILi8ELi2ELb0EN4cute5tupleIJNS5_1CILi128EEENS7_ILi64EEENS7_ILi192EEEEEELi192ENS_6half_tEfNS_4arch4Sm80ELb0ELb0ELb1ELb1ELb1ELb0ELb1ELb1EEENS1_21CollectiveEpilogueFwdINS6_IJS8_SA_S9_EEENS6_IJNS7_ILi1EEESI_SI_EEESC_SE_Li256ELb1ELb1ELb1ELb0EEENS1_36VarlenDynamicPersistentTileSchedulerILi128ELi64ELi256ELi256ELb1ELb1ELb0ELb0ELb1ELb1EEEEEEEEEvNT_6ParamsE)
        /*05d8*/ 	.word	0x000000ff


	//----- nvinfo : EIATTR_FRAME_SIZE
	.align		4
.L_260:
        /*05dc*/ 	.byte	0x04, 0x11
        /*05de*/ 	.short	(.L_262 - .L_261)
	.align		4
.L_261:
        /*05e0*/ 	.word	index@($__internal_29_$__cuda_sm70_votesync_ballot)
        /*05e4*/ 	.word	0x00000000


	//----- nvinfo : EIATTR_FRAME_SIZE
	.align		4
.L_262:
        /*05e8*/ 	.byte	0x04, 0x11
        /*05ea*/ 	.short	(.L_264 - .L_263)
	.align		4
.L_263:
        /*05ec*/ 	.word	index@($__internal_28_$__cuda_sm70_shflsync_up_p)
        /*05f0*/ 	.word	0x00000000


	//----- nvinfo : EIATTR_FRAME_SIZE
	.align		4
.L_264:
        /*05f4*/ 	.byte	0x04, 0x11
        /*05f6*/ 	.short	(.L_266 - .L_265)
	.align		4
.L_265:
        /*05f8*/ 	.word	index@($__internal_27_$__cuda_sm70_shflsync_idx_p)
        /*05fc*/ 	.word	0x00000000


	//----- nvinfo : EIATTR_FRAME_SIZE
	.align		4
.L_266:
        /*0600*/ 	.byte	0x04, 0x11
        /*0602*/ 	.short	(.L_268 - .L_267)
	.align		4
.L_267:
        /*0604*/ 	.word	index@($__internal_26_$__cuda_sm70_shflsync_bfly_p)
        /*0608*/ 	.word	0x00000000


	//----- nvinfo : EIATTR_FRAME_SIZE
	.align		4
.L_268:
        /*060c*/ 	.byte	0x04, 0x11
        /*060e*/ 	.short	(.L_270 - .L_269)
	.align		4
.L_269:
        /*0610*/ 	.word	index@(_ZN7cutlass13device_kernelIN5flash19enable_sm80_to_sm89INS1_16FlashAttnFwdSm80INS1_25CollectiveMainloopFwdSm80ILi8ELi2ELb0EN4cute5tupleIJNS5_1CILi128EEENS7_ILi64EEENS7_ILi192EEEEEELi192ENS_6half_tEfNS_4arch4Sm80ELb0ELb0ELb1ELb1ELb1ELb0ELb1ELb1EEENS1_21CollectiveEpilogueFwdINS6_IJS8_SA_S9_EEENS6_IJNS7_ILi1EEESI_SI_EEESC_SE_Li256ELb1ELb1ELb1ELb0EEENS1_36VarlenDynamicPersistentTileSchedulerILi128ELi64ELi256ELi256ELb1ELb1ELb0ELb0ELb1ELb1EEEEEEEEEvNT_6ParamsE)
        /*0614*/ 	.word	0x00000010


	//----- nvinfo : EIATTR_REGCOUNT
	.align		4
.L_270:
        /*0618*/ 	.byte	0x04, 0x2f
        /*061a*/ 	.short	(.L_272 - .L_271)
	.align		4
.L_271:
        /*061c*/ 	.word	index@(_ZN7cutlass13device_kernelIN5flash19enable_sm80_to_sm89INS1_16FlashAttnFwdSm80INS1_25CollectiveMainloopFwdSm80ILi8ELi2ELb0EN4cute5tupleIJNS5_1CILi128EEENS7_ILi64EEENS7_ILi192EEEEEELi192ENS_6half_tEfNS_4arch4Sm80ELb0ELb0ELb1ELb0ELb1ELb0ELb1ELb1EEENS1_21CollectiveEpilogueFwdINS6_IJS8_SA_S9_EEENS6_IJNS7_ILi1EEESI_SI_EEESC_SE_Li256ELb0ELb1ELb1ELb0EEENS1_19SingleTileSchedulerILb0ELb1ELb1ELi128EEEEEEEEEvNT_6ParamsE)
        /*0620*/ 	.word	0x000000f2


	//----- nvinfo : EIATTR_FRAME_SIZE
	.align		4
.L_272:
        /*0624*/ 	.byte	0x04, 0x11
        /*0626*/ 	.short	(.L_274 - .L_273)
	.align		4
.L_273:
        /*0628*/ 	.word	index@(_ZN7cutlass13device_kernelIN5flash19enable_sm80_to_sm89INS1_16FlashAttnFwdSm80INS1_25CollectiveMainloopFwdSm80ILi8ELi2ELb0EN4cute5tupleIJNS5_1CILi128EEENS7_ILi64EEENS7_ILi192EEEEEELi192ENS_6half_tEfNS_4arch4Sm80ELb0ELb0ELb1ELb0ELb1ELb0ELb1ELb1EEENS1_21CollectiveEpilogueFwdINS6_IJS8_SA_S9_EEENS6_IJNS7_ILi1EEESI_SI_EEESC_SE_Li256ELb0ELb1ELb1ELb0EEENS1_19SingleTileSchedulerILb0ELb1ELb1ELi128EEEEEEEEEvNT_6ParamsE)
        /*062c*/ 	.word	0x00000000


	//----- nvinfo : EIATTR_REGCOUNT
	.align		4
.L_274:
        /*0630*/ 	.byte	0x04, 0x2f
        /*0632*/ 	.short	(.L_276 - .L_275)
	.align		4
.L_275:
        /*0634*/ 	.word	index@(_ZN7cutlass13device_kernelIN5flash19enable_sm80_to_sm89INS1_16FlashAttnFwdSm80INS1_25CollectiveMainloopFwdSm80ILi8ELi1ELb0EN4cute5tupleIJNS5_1CILi128EEENS7_ILi64EEENS7_ILi192EEEEEELi192ENS_6half_tEfNS_4arch4Sm80ELb1ELb0ELb1ELb1ELb1ELb1ELb1ELb1EEENS1_21CollectiveEpilogueFwdINS6_IJS8_SA_S9_EEENS6_IJNS7_ILi1EEESI_SI_EEESC_SE_Li256ELb1ELb1ELb1ELb0EEENS1_36VarlenDynamicPersistentTileSchedulerILi128ELi64ELi256ELi256ELb1ELb1ELb0ELb1ELb1ELb1EEEEEEEEEvNT_6ParamsE)
        /*0638*/ 	.word	0x000000ff


	//----- nvinfo : EIATTR_FRAME_SIZE
	.align		4
.L_276:
        /*063c*/ 	.byte	0x04, 0x11
        /*063e*/ 	.short	(.L_278 - .L_277)
	.align		4
.L_277:
        /*0640*/ 	.word	index@($__internal_25_$__cuda_sm70_votesync_ballot)
        /*0644*/ 	.word	0x00000000


	//----- nvinfo : EIATTR_FRAME_SIZE
	.align		4
.L_278:
        /*0648*/ 	.byte	0x04, 0x11
        /*064a*/ 	.short	(.L_280 - .L_279)
	.align		4
.L_279:
        /*064c*/ 	.word	index@($__internal_24_$__cuda_sm70_shflsync_up_p)
        /*0650*/ 	.word	0x00000000


	//----- nvinfo : EIATTR_FRAME_SIZE
	.align		4
.L_280:
        /*0654*/ 	.byte	0x04, 0x11
        /*0656*/ 	.short	(.L_282 - .L_281)
	.align		4
.L_281:
        /*0658*/ 	.word	index@($__internal_23_$__cuda_sm70_shflsync_idx_p)
        /*065c*/ 	.word	0x00000000


	//----- nvinfo : EIATTR_FRAME_SIZE
	.align		4
.L_282:
        /*0660*/ 	.byte	0x04, 0x11
        /*0662*/ 	.short	(.L_284 - .L_283)
	.align		4
.L_283:
        /*0664*/ 	.word	index@($__internal_22_$__cuda_sm70_shflsync_bfly_p)
        /*0668*/ 	.word	0x00000000


	//----- nvinfo : EIATTR_FRAME_SIZE
	.align		4
.L_284:
        /*066c*/ 	.byte	0x04, 0x11
        /*066e*/ 	.short	(.L_286 - .L_285)
	.align		4
.L_285:
        /*0670*/ 	.word	index@(_ZN7cutlass13device_kernelIN5flash19enable_sm80_to_sm89INS1_16FlashAttnFwdSm80INS1_25CollectiveMainloopFwdSm80ILi8ELi1ELb0EN4cute5tupleIJNS5_1CILi128EEENS7_ILi64EEENS7_ILi192EEEEEELi192ENS_6half_tEfNS_4arch4Sm80ELb1ELb0ELb1ELb1ELb1ELb1ELb1ELb1EEENS1_21CollectiveEpilogueFwdINS6_IJS8_SA_S9_EEENS6_IJNS7_ILi1EEESI_SI_EEESC_SE_Li256ELb1ELb1ELb1ELb0EEENS1_36VarlenDynamicPersistentTileSchedulerILi128ELi64ELi256ELi256ELb1ELb1ELb0ELb1ELb1ELb1EEEEEEEEEvNT_6ParamsE)
        /*0674*/ 	.word	0x00000060


	//----- nvinfo : EIATTR_REGCOUNT
	.align		4
.L_286:
        /*0678*/ 	.byte	0x04, 0x2f
        /*067a*/ 	.short	(.L_288 - .L_287)
	.align		4
.L_287:
        /*067c*/ 	.word	index@(_ZN7cutlass13device_kernelIN5flash19enable_sm80_to_sm89INS1_16FlashAttnFwdSm80INS1_25CollectiveMainloopFwdSm80ILi8ELi1ELb0EN4cute5tupleIJNS5_1CILi128EEENS7_ILi64EEENS7_ILi192EEEEEELi192ENS_6half_tEfNS_4arch4Sm80ELb1ELb0ELb1ELb1ELb1ELb0ELb1ELb1EEENS1_21CollectiveEpilogueFwdINS6_IJS8_SA_S9_EEENS6_IJNS7_ILi1EEESI_SI_EEESC_SE_Li256ELb1ELb1ELb1ELb0EEENS1_36VarlenDynamicPersistentTileSchedulerILi128ELi64ELi256ELi256ELb1ELb1ELb0ELb1ELb1ELb1EEEEEEEEEvNT_6ParamsE)
        /*0680*/ 	.word	0x000000ff


	//----- nvinfo : EIATTR_FRAME_SIZE
	.align		4
.L_288:
        /*0684*/ 	.byte	0x04, 0x11
        /*0686*/ 	.short	(.L_290 - .L_289)
	.align		4
.L_289:
        /*0688*/ 	.word	index@($__internal_21_$__cuda_sm70_votesync_ballot)
        /*068c*/ 	.word	0x00000000


	//----- nvinfo : EIATTR_FRAME_SIZE
	.align		4
.L_290:
        /*0690*/ 	.byte	0x04, 0x11
        /*0692*/ 	.short	(.L_292 - .L_291)
	.align		4
.L_291:
        /*0694*/ 	.word	index@($__internal_20_$__cuda_sm70_shflsync_up_p)
        /*0698*/ 	.word	0x00000000


	//----- nvinfo : EIATTR_FRAME_SIZE
	.align		4
.L_292:
        /*069c*/ 	.byte	0x04, 0x11
        /*069e*/ 	.short	(.L_294 - .L_293)
	.align		4
.L_293:
        /*06a0*/ 	.word	index@($__internal_19_$__cuda_sm70_shflsync_idx_p)
        /*06a4*/ 	.word	0x00000000


	//----- nvinfo : EIATTR_FRAME_SIZE
	.align		4
.L_294:
        /*06a8*/ 	.byte	0x04, 0x11
        /*06aa*/ 	.short	(.L_296 - .L_295)
	.align		4
.L_295:
        /*06ac*/ 	.word	index@($__internal_18_$__cuda_sm70_shflsync_bfly_p)
        /*06b0*/ 	.word	0x00000000


	//----- nvinfo : EIATTR_FRAME_SIZE
	.align		4
.L_296:
        /*06b4*/ 	.byte	0x04, 0x11
        /*06b6*/ 	.short	(.L_298 - .L_297)
	.align		4
.L_297:
        /*06b8*/ 	.word	index@(_ZN7cutlass13device_kernelIN5flash19enable_sm80_to_sm89INS1_16FlashAttnFwdSm80INS1_25CollectiveMainloopFwdSm80ILi8ELi1ELb0EN4cute5tupleIJNS5_1CILi128EEENS7_ILi64EEENS7_ILi192EEEEEELi192ENS_6half_tEfNS_4arch4Sm80ELb1ELb0ELb1ELb1ELb1ELb0ELb1ELb1EEENS1_21CollectiveEpilogueFwdINS6_IJS8_SA_S9_EEENS6_IJNS7_ILi1EEESI_SI_EEESC_SE_Li256ELb1ELb1ELb1ELb0EEENS1_36VarlenDynamicPersistentTileSchedulerILi128ELi64ELi256ELi256ELb1ELb1ELb0ELb1ELb1ELb1EEEEEEEEEvNT_6ParamsE)
        /*06bc*/ 	.word	0x00000018


	//----- nvinfo : EIATTR_REGCOUNT
	.align		4
.L_298:
        /*06c0*/ 	.byte	0x04, 0x2f
        /*06c2*/ 	.short	(.L_300 - .L_299)
	.align		4
.L_299:
        /*06c4*/ 	.word	index@(_ZN7cutlass13device_kernelIN5flash19enable_sm80_to_sm89INS1_16FlashAttnFwdSm80INS1_25CollectiveMainloopFwdSm80ILi8ELi1ELb0EN4cute5tupleIJNS5_1CILi128EEENS7_ILi64EEENS7_ILi192EEEEEELi192ENS_6half_tEfNS_4arch4Sm80ELb1ELb0ELb1ELb0ELb1ELb0ELb1ELb1EEENS1_21CollectiveEpilogueFwdINS6_IJS8_SA_S9_EEENS6_IJNS7_ILi1EEESI_SI_EEESC_SE_Li256ELb0ELb1ELb1ELb0EEENS1_30DynamicPersistentTileSchedulerILi256ELi256ELb1ELb1ELb0EEEEEEEEEvNT_6ParamsE)
        /*06c8*/ 	.word	0x000000ff


	//----- nvinfo : EIATTR_FRAME_SIZE
	.align		4
.L_300:
        /*06cc*/ 	.byte	0x04, 0x11
        /*06ce*/ 	.short	(.L_302 - .L_301)
	.align		4
.L_301:
        /*06d0*/ 	.word	index@($__internal_17_$__cuda_sm70_shflsync_idx_p)
        /*06d4*/ 	.word	0x00000000


	//----- nvinfo : EIATTR_FRAME_SIZE
	.align		4
.L_302:
        /*06d8*/ 	.byte	0x04, 0x11
        /*06da*/ 	.short	(.L_304 - .L_303)
	.align		4
.L_303:
        /*06dc*/ 	.word	index@($__internal_16_$__cuda_sm70_shflsync_bfly_p)
        /*06e0*/ 	.word	0x00000000


	//----- nvinfo : EIATTR_FRAME_SIZE
	.align		4
.L_304:
        /*06e4*/ 	.byte	0x04, 0x11
        /*06e6*/ 	.short	(.L_306 - .L_305)
	.align		4
.L_305:
        /*06e8*/ 	.word	index@(_ZN7cutlass13device_kernelIN5flash19enable_sm80_to_sm89INS1_16FlashAttnFwdSm80INS1_25CollectiveMainloopFwdSm80ILi8ELi1ELb0EN4cute5tupleIJNS5_1CILi128EEENS7_ILi64EEENS7_ILi192EEEEEELi192ENS_6half_tEfNS_4arch4Sm80ELb1ELb0ELb1ELb0ELb1ELb0ELb1ELb1EEENS1_21CollectiveEpilogueFwdINS6_IJS8_SA_S9_EEENS6_IJNS7_ILi1EEESI_SI_EEESC_SE_Li256ELb0ELb1ELb1ELb0EEENS1_30DynamicPersistentTileSchedulerILi256ELi256ELb1ELb1ELb0EEEEEEEEEvNT_6ParamsE)
        /*06ec*/ 	.word	0x00000010


	//----- nvinfo : EIATTR_REGCOUNT
	.align		4
.L_306:
        /*06f0*/ 	.byte	0x04, 0x2f
        /*06f2*/ 	.short	(.L_308 - .L_307)
	.align		4
.L_307:
        /*06f4*/ 	.word	index@(_ZN7cutlass13device_kernelIN5flash19enable_sm80_to_sm89INS1_16FlashAttnFwdSm80INS1_25CollectiveMainloopFwdSm80ILi8ELi1ELb0EN4cute5tupleIJNS5_1CILi128EEENS7_ILi64EEENS7_ILi192EEEEEELi192ENS_6half_tEfNS_4arch4Sm80ELb0ELb1ELb1ELb1ELb1ELb1ELb1ELb1EEENS1_21CollectiveEpilogueFwdINS6_IJS8_SA_S9_EEENS6_IJNS7_ILi1EEESI_SI_EEESC_SE_Li256ELb1ELb1ELb1ELb0EEENS1_36VarlenDynamicPersistentTileSchedulerILi128ELi64ELi256ELi256ELb1ELb1ELb0ELb1ELb0ELb1EEEEEEEEEvNT_6ParamsE)
        /*06f8*/ 	.word	0x000000ff


	//----- nvinfo : EIATTR_FRAME_SIZE
	.align		4
.L_308:
        /*06fc*/ 	.byte	0x04, 0x11
        /*06fe*/ 	.short	(.L_310 - .L_309)
	.align		4
.L_309:
        /*0700*/ 	.word	index@($__internal_15_$__cuda_sm70_votesync_ballot)
        /*0704*/ 	.word	0x00000000


	//----- nvinfo : EIATTR_FRAME_SIZE
	.align		4
.L_310:
        /*0708*/ 	.byte	0x04, 0x11
        /*070a*/ 	.short	(.L_312 - .L_311)
	.align		4
.L_311:
        /*070c*/ 	.word	index@($__internal_14_$__cuda_sm70_shflsync_up_p)
        /*0710*/ 	.word	0x00000000


	//----- nvinfo : EIATTR_FRAME_SIZE
	.align		4
.L_312:
        /*0714*/ 	.byte	0x04, 0x11
        /*0716*/ 	.short	(.L_314 - .L_313)
	.align		4
.L_313:
        /*0718*/ 	.word	index@($__internal_13_$__cuda_sm70_shflsync_idx_p)
        /*071c*/ 	.word	0x00000000


	//----- nvinfo : EIATTR_FRAME_SIZE
	.align		4
.L_314:
        /*0720*/ 	.byte	0x04, 0x11
        /*0722*/ 	.short	(.L_316 - .L_315)
	.align		4
.L_315:
        /*0724*/ 	.word	index@($__internal_12_$__cuda_sm70_shflsync_bfly_p)
        /*0728*/ 	.word	0x00000000


	//----- nvinfo : EIATTR_FRAME_SIZE
	.align		4
.L_316:
        /*072c*/ 	.byte	0x04, 0x11
        /*072e*/ 	.short	(.L_318 - .L_317)
	.align		4
.L_317:
        /*0730*/ 	.word	index@(_ZN7cutlass13device_kernelIN5flash19enable_sm80_to_sm89INS1_16FlashAttnFwdSm80INS1_25CollectiveMainloopFwdSm80ILi8ELi1ELb0EN4cute5tupleIJNS5_1CILi128EEENS7_ILi64EEENS7_ILi192EEEEEELi192ENS_6half_tEfNS_4arch4Sm80ELb0ELb1ELb1ELb1ELb1ELb1ELb1ELb1EEENS1_21CollectiveEpilogueFwdINS6_IJS8_SA_S9_EEENS6_IJNS7_ILi1EEESI_SI_EEESC_SE_Li256ELb1ELb1ELb1ELb0EEENS1_36VarlenDynamicPersistentTileSchedulerILi128ELi64ELi256ELi256ELb1ELb1ELb0ELb1ELb0ELb1EEEEEEEEEvNT_6ParamsE)
        /*0734*/ 	.word	0x00000050


	//----- nvinfo : EIATTR_REGCOUNT
	.align		4
.L_318:
        /*0738*/ 	.byte	0x04, 0x2f
        /*073a*/ 	.short	(.L_320 - .L_319)
	.align		4
.L_319:
        /*073c*/ 	.word	index@(_ZN7cutlass13device_kernelIN5flash19enable_sm80_to_sm89INS1_16FlashAttnFwdSm80INS1_25CollectiveMainloopFwdSm80ILi8ELi1ELb0EN4cute5tupleIJNS5_1CILi128EEENS7_ILi64EEENS7_ILi192EEEEEELi192ENS_6half_tEfNS_4arch4Sm80ELb0ELb1ELb1ELb1ELb1ELb0ELb1ELb1EEENS1_21CollectiveEpilogueFwdINS6_IJS8_SA_S9_EEENS6_IJNS7_ILi1EEESI_SI_EEESC_SE_Li256ELb1ELb1ELb1ELb0EEENS1_36VarlenDynamicPersistentTileSchedulerILi128ELi64ELi256ELi256ELb1ELb1ELb0ELb1ELb0ELb1EEEEEEEEEvNT_6ParamsE)
        /*0740*/ 	.word	0x000000ff


	//----- nvinfo : EIATTR_FRAME_SIZE
	.align		4
.L_320:
        /*0744*/ 	.byte	0x04, 0x11
        /*0746*/ 	.short	(.L_322 - .L_321)
	.align		4
.L_321:
        /*0748*/ 	.word	index@($__internal_11_$__cuda_sm70_votesync_ballot)
        /*074c*/ 	.word	0x00000000


	//----- nvinfo : EIATTR_FRAME_SIZE
	.align		4
.L_322:
        /*0750*/ 	.byte	0x04, 0x11
        /*0752*/ 	.short	(.L_324 - .L_323)
	.align		4
.L_323:
        /*0754*/ 	.word	index@($__internal_10_$__cuda_sm70_shflsync_up_p)
        /*0758*/ 	.word	0x00000000


	//----- nvinfo : EIATTR_FRAME_SIZE
	.align		4
.L_324:
        /*075c*/ 	.byte	0x04, 0x11
        /*075e*/ 	.short	(.L_326 - .L_325)
	.align		4
.L_325:
        /*0760*/ 	.word	index@($__internal_9_$__cuda_sm70_shflsync_idx_p)
        /*0764*/ 	.word	0x00000000


	//----- nvinfo : EIATTR_FRAME_SIZE
	.align		4
.L_326:
        /*0768*/ 	.byte	0x04, 0x11
        /*076a*/ 	.short	(.L_328 - .L_327)
	.align		4
.L_327:
        /*076c*/ 	.word	index@($__internal_8_$__cuda_sm70_shflsync_bfly_p)
        /*0770*/ 	.word	0x00000000


	//----- nvinfo : EIATTR_FRAME_SIZE
	.align		4
.L_328:
        /*0774*/ 	.byte	0x04, 0x11
        /*0776*/ 	.short	(.L_330 - .L_329)
	.align		4
.L_329:
        /*0778*/ 	.word	index@(_ZN7cutlass13device_kernelIN5flash19enable_sm80_to_sm89INS1_16FlashAttnFwdSm80INS1_25CollectiveMainloopFwdSm80ILi8ELi1ELb0EN4cute5tupleIJNS5_1CILi128EEENS7_ILi64EEENS7_ILi192EEEEEELi192ENS_6half_tEfNS_4arch4Sm80ELb0ELb1ELb1ELb1ELb1ELb0ELb1ELb1EEENS1_21CollectiveEpilogueFwdINS6_IJS8_SA_S9_EEENS6_IJNS7_ILi1EEESI_SI_EEESC_SE_Li256ELb1ELb1ELb1ELb0EEENS1_36VarlenDynamicPersistentTileSchedulerILi128ELi64ELi256ELi256ELb1ELb1ELb0ELb1ELb0ELb1EEEEEEEEEvNT_6ParamsE)
        /*077c*/ 	.word	0x00000018


	//----- nvinfo : EIATTR_REGCOUNT
	.align		4
.L_330:
        /*0780*/ 	.byte	0x04, 0x2f
        /*0782*/ 	.short	(.L_332 - .L_331)
	.align		4
.L_331:
        /*0784*/ 	.word	index@(_ZN7cutlass13device_kernelIN5flash19enable_sm80_to_sm89INS1_16FlashAttnFwdSm80INS1_25CollectiveMainloopFwdSm80ILi8ELi1ELb0EN4cute5tupleIJNS5_1CILi128EEENS7_ILi64EEENS7_ILi192EEEEEELi192ENS_6half_tEfNS_4arch4Sm80ELb0ELb1ELb1ELb0ELb1ELb0ELb1ELb1EEENS1_21CollectiveEpilogueFwdINS6_IJS8_SA_S9_EEENS6_IJNS7_ILi1EEESI_SI_EEESC_SE_Li256ELb0ELb1ELb1ELb0EEENS1_19SingleTileSchedulerILb0ELb1ELb1ELi128EEEEEEEEEvNT_6ParamsE)
        /*0788*/ 	.word	0x000000ff


	//----- nvinfo : EIATTR_FRAME_SIZE
	.align		4
.L_332:
        /*078c*/ 	.byte	0x04, 0x11
        /*078e*/ 	.short	(.L_334 - .L_333)
	.align		4
.L_333:
        /*0790*/ 	.word	index@(_ZN7cutlass13device_kernelIN5flash19enable_sm80_to_sm89INS1_16FlashAttnFwdSm80INS1_25CollectiveMainloopFwdSm80ILi8ELi1ELb0EN4cute5tupleIJNS5_1CILi128EEENS7_ILi64EEENS7_ILi192EEEEEELi192ENS_6half_tEfNS_4arch4Sm80ELb0ELb1ELb1ELb0ELb1ELb0ELb1ELb1EEENS1_21CollectiveEpilogueFwdINS6_IJS8_SA_S9_EEENS6_IJNS7_ILi1EEESI_SI_EEESC_SE_Li256ELb0ELb1ELb1ELb0EEENS1_19SingleTileSchedulerILb0ELb1ELb1ELi128EEEEEEEEEvNT_6ParamsE)
        /*0794*/ 	.word	0x00000000


	//----- nvinfo : EIATTR_REGCOUNT
	.align		4
.L_334:
        /*0798*/ 	.byte	0x04, 0x2f
        /*079a*/ 	.short	(.L_336 - .L_335)
	.align		4
.L_335:
        /*079c*/ 	.word	index@(_ZN7cutlass13device_kernelIN5flash19enable_sm80_to_sm89INS1_16FlashAttnFwdSm80INS1_25CollectiveMainloopFwdSm80ILi8ELi1ELb0EN4cute5tupleIJNS5_1CILi128EEENS7_ILi64EEENS7_ILi192EEEEEELi192ENS_6half_tEfNS_4arch4Sm80ELb0ELb0ELb1ELb1ELb1ELb1ELb1ELb1EEENS1_21CollectiveEpilogueFwdINS6_IJS8_SA_S9_EEENS6_IJNS7_ILi1EEESI_SI_EEESC_SE_Li256ELb1ELb1ELb1ELb0EEENS1_36VarlenDynamicPersistentTileSchedulerILi128ELi64ELi256ELi256ELb1ELb1ELb0ELb0ELb1ELb1EEEEEEEEEvNT_6ParamsE)
        /*07a0*/ 	.word	0x000000ff


	//----- nvinfo : EIATTR_FRAME_SIZE
	.align		4
.L_336:
        /*07a4*/ 	.byte	0x04, 0x11
        /*07a6*/ 	.short	(.L_338 - .L_337)
	.align		4
.L_337:
        /*07a8*/ 	.word	index@($__internal_7_$__cuda_sm70_votesync_ballot)
        /*07ac*/ 	.word	0x00000000


	//----- nvinfo : EIATTR_FRAME_SIZE
	.align		4
.L_338:
        /*07b0*/ 	.byte	0x04, 0x11
        /*07b2*/ 	.short	(.L_340 - .L_339)
	.align		4
.L_339:
        /*07b4*/ 	.word	index@($__internal_6_$__cuda_sm70_shflsync_up_p)
        /*07b8*/ 	.word	0x00000000


	//----- nvinfo : EIATTR_FRAME_SIZE
	.align		4
.L_340:
        /*07bc*/ 	.byte	0x04, 0x11
        /*07be*/ 	.short	(.L_342 - .L_341)
	.align		4
.L_341:
        /*07c0*/ 	.word	index@($__internal_5_$__cuda_sm70_shflsync_idx_p)
        /*07c4*/ 	.word	0x00000000


	//----- nvinfo : EIATTR_FRAME_SIZE
	.align		4
.L_342:
        /*07c8*/ 	.byte	0x04, 0x11
        /*07ca*/ 	.short	(.L_344 - .L_343)
	.align		4
.L_343:
        /*07cc*/ 	.word	index@($__internal_4_$__cuda_sm70_shflsync_bfly_p)
        /*07d0*/ 	.word	0x00000000


	//----- nvinfo : EIATTR_FRAME_SIZE
	.align		4
.L_344:
        /*07d4*/ 	.byte	0x04, 0x11
        /*07d6*/ 	.short	(.L_346 - .L_345)
	.align		4
.L_345:
        /*07d8*/ 	.word	index@(_ZN7cutlass13device_kernelIN5flash19enable_sm80_to_sm89INS1_16FlashAttnFwdSm80INS1_25CollectiveMainloopFwdSm80ILi8ELi1ELb0EN4cute5tupleIJNS5_1CILi128EEENS7_ILi64EEENS7_ILi192EEEEEELi192ENS_6half_tEfNS_4arch4Sm80ELb0ELb0ELb1ELb1ELb1ELb1ELb1ELb1EEENS1_21CollectiveEpilogueFwdINS6_IJS8_SA_S9_EEENS6_IJNS7_ILi1EEESI_SI_EEESC_SE_Li256ELb1ELb1ELb1ELb0EEENS1_36VarlenDynamicPersistentTileSchedulerILi128ELi64ELi256ELi256ELb1ELb1ELb0ELb0ELb1ELb1EEEEEEEEEvNT_6ParamsE)
        /*07dc*/ 	.word	0x00000060


	//----- nvinfo : EIATTR_REGCOUNT
	.align		4
.L_346:
        /*07e0*/ 	.byte	0x04, 0x2f
        /*07e2*/ 	.short	(.L_348 - .L_347)
	.align		4
.L_347:
        /*07e4*/ 	.word	index@(_ZN7cutlass13device_kernelIN5flash19enable_sm80_to_sm89INS1_16FlashAttnFwdSm80INS1_25CollectiveMainloopFwdSm80ILi8ELi1ELb0EN4cute5tupleIJNS5_1CILi128EEENS7_ILi64EEENS7_ILi192EEEEEELi192ENS_6half_tEfNS_4arch4Sm80ELb0ELb0ELb1ELb1ELb1ELb0ELb1ELb1EEENS1_21CollectiveEpilogueFwdINS6_IJS8_SA_S9_EEENS6_IJNS7_ILi1EEESI_SI_EEESC_SE_Li256ELb1ELb1ELb1ELb0EEENS1_36VarlenDynamicPersistentTileSchedulerILi128ELi64ELi256ELi256ELb1ELb1ELb0ELb0ELb1ELb1EEEEEEEEEvNT_6ParamsE)
        /*07e8*/ 	.word	0x000000ff


	//----- nvinfo : EIATTR_FRAME_SIZE
	.align		4
.L_348:
        /*07ec*/ 	.byte	0x04, 0x11
        /*07ee*/ 	.short	(.L_350 - .L_349)
	.align		4
.L_349:
        /*07f0*/ 	.word	index@($__internal_3_$__cuda_sm70_votesync_ballot)
        /*07f4*/ 	.word	0x00000000


	//----- nvinfo : EIATTR_FRAME_SIZE
	.align		4
.L_350:
        /*07f8*/ 	.byte	0x04, 0x11
        /*07fa*/ 	.short	(.L_352 - .L_351)
	.align		4
.L_351:
        /*07fc*/ 	.word	index@($__internal_2_$__cuda_sm70_shflsync_up_p)
        /*0800*/ 	.word	0x00000000


	//----- nvinfo : EIATTR_FRAME_SIZE
	.align		4
.L_352:
        /*0804*/ 	.byte	0x04, 0x11
        /*0806*/ 	.short	(.L_354 - .L_353)
	.align		4
.L_353:
        /*0808*/ 	.word	index@($__internal_1_$__cuda_sm70_shflsync_idx_p)
        /*080c*/ 	.word	0x00000000


	//----- nvinfo : EIATTR_FRAME_SIZE
	.align		4
.L_354:
        /*0810*/ 	.byte	0x04, 0x11
        /*0812*/ 	.short	(.L_356 - .L_355)
	.align		4
.L_355:
        /*0814*/ 	.word	index@($__internal_0_$__cuda_sm70_shflsync_bfly_p)
        /*0818*/ 	.word	0x00000000


	//----- nvinfo : EIATTR_FRAME_SIZE
	.align		4
.L_356:
        /*081c*/ 	.byte	0x04, 0x11
        /*081e*/ 	.short	(.L_358 - .L_357)
	.align		4
.L_357:
        /*0820*/ 	.word	index@(_ZN7cutlass13device_kernelIN5flash19enable_sm80_to_sm89INS1_16FlashAttnFwdSm80INS1_25CollectiveMainloopFwdSm80ILi8ELi1ELb0EN4cute5tupleIJNS5_1CILi128EEENS7_ILi64EEENS7_ILi192EEEEEELi192ENS_6half_tEfNS_4arch4Sm80ELb0ELb0ELb1ELb1ELb1ELb0ELb1ELb1EEENS1_21CollectiveEpilogueFwdINS6_IJS8_SA_S9_EEENS6_IJNS7_ILi1EEESI_SI_EEESC_SE_Li256ELb1ELb1ELb1ELb0EEENS1_36VarlenDynamicPersistentTileSchedulerILi128ELi64ELi256ELi256ELb1ELb1ELb0ELb0ELb1ELb1EEEEEEEEEvNT_6ParamsE)
        /*0824*/ 	.word	0x00000010


	//----- nvinfo : EIATTR_REGCOUNT
	.align		4
.L_358:
        /*0828*/ 	.byte	0x04, 0x2f
        /*082a*/ 	.short	(.L_360 - .L_359)
	.align		4
.L_359:
        /*082c*/ 	.word	index@(_ZN7cutlass13device_kernelIN5flash19enable_sm80_to_sm89INS1_16FlashAttnFwdSm80INS1_25CollectiveMainloopFwdSm80ILi8ELi1ELb0EN4cute5tupleIJNS5_1CILi128EEENS7_ILi64EEENS7_ILi192EEEEEELi192ENS_6half_tEfNS_4arch4Sm80ELb0ELb0ELb1ELb0ELb1ELb0ELb1ELb1EEENS1_21CollectiveEpilogueFwdINS6_IJS8_SA_S9_EEENS6_IJNS7_ILi1EEESI_SI_EEESC_SE_Li256ELb0ELb1ELb1ELb0EEENS1_19SingleTileSchedulerILb0ELb1ELb1ELi128EEEEEEEEEvNT_6ParamsE)
        /*0830*/ 	.word	0x000000fc


	//----- nvinfo : EIATTR_FRAME_SIZE
	.align		4
.L_360:
        /*0834*/ 	.byte	0x04, 0x11
        /*0836*/ 	.short	(.L_362 - .L_361)
	.align		4
.L_361:
        /*0838*/ 	.word	index@(_ZN7cutlass13device_kernelIN5flash19enable_sm80_to_sm89INS1_16FlashAttnFwdSm80INS1_25CollectiveMainloopFwdSm80ILi8ELi1ELb0EN4cute5tupleIJNS5_1CILi128EEENS7_ILi64EEENS7_ILi192EEEEEELi192ENS_6half_tEfNS_4arch4Sm80ELb0ELb0ELb1ELb0ELb1ELb0ELb1ELb1EEENS1_21CollectiveEpilogueFwdINS6_IJS8_SA_S9_EEENS6_IJNS7_ILi1EEESI_SI_EEESC_SE_Li256ELb0ELb1ELb1ELb0EEENS1_19SingleTileSchedulerILb0ELb1ELb1ELi128EEEEEEEEEvNT_6ParamsE)
        /*083c*/ 	.word	0x00000000


	//----- nvinfo : EIATTR_MIN_STACK_SIZE
	.align		4
.L_362:
        /*0840*/ 	.byte	0x04, 0x12
        /*0842*/ 	.short	(.L_364 - .L_363)
	.align		4
.L_363:
        /*0844*/ 	.word	index@(_ZN7cutlass13device_kernelIN5flash19enable_sm80_to_sm89INS1_16FlashAttnFwdSm80INS1_25CollectiveMainloopFwdSm80ILi8ELi1ELb0EN4cute5tupleIJNS5_1CILi128EEENS7_ILi64EEENS7_ILi192EEEEEELi192ENS_6half_tEfNS_4arch4Sm80ELb0ELb0ELb1ELb0ELb1ELb0ELb1ELb1EEENS1_21CollectiveEpilogueFwdINS6_IJS8_SA_S9_EEENS6_IJNS7_ILi1EEESI_SI_EEESC_SE_Li256ELb0ELb1ELb1ELb0EEENS1_19SingleTileSchedulerILb0ELb1ELb1ELi128EEEEEEEEEvNT_6ParamsE)
        /*0848*/ 	.word	0x00000000


	//----- nvinfo : EIATTR_MIN_STACK_SIZE
	.align		4
.L_364:
        /*084c*/ 	.byte	0x04, 0x12
        /*084e*/ 	.short	(.L_366 - .L_365)
	.align		4
.L_365:
        /*0850*/ 	.word	index@(_ZN7cutlass13device_kernelIN5flash19enable_sm80_to_sm89INS1_16FlashAttnFwdSm80INS1_25CollectiveMainloopFwdSm80ILi8ELi1ELb0EN4cute5tupleIJNS5_1CILi128EEENS7_ILi64EEENS7_ILi192EEEEEELi192ENS_6half_tEfNS_4arch4Sm80ELb0ELb0ELb1ELb1ELb1ELb0ELb1ELb1EEENS1_21CollectiveEpilogueFwdINS6_IJS8_SA_S9_EEENS6_IJNS7_ILi1EEESI_SI_EEESC_SE_Li256ELb1ELb1ELb1ELb0EEENS1_36VarlenDynamicPersistentTileSchedulerILi128ELi64ELi256ELi256ELb1ELb1ELb0ELb0ELb1ELb1EEEEEEEEEvNT_6ParamsE)
        /*0854*/ 	.word	0x00000010


	//----- nvinfo : EIATTR_MIN_STACK_SIZE
	.align		4
.L_366:
        /*0858*/ 	.byte	0x04, 0x12
        /*085a*/ 	.short	(.L_368 - .L_367)
	.align		4
.L_367:
        /*085c*/ 	.word	index@(_ZN7cutlass13device_kernelIN5flash19enable_sm80_to_sm89INS1_16FlashAttnFwdSm80INS1_25CollectiveMainloopFwdSm80ILi8ELi1ELb0EN4cute5tupleIJNS5_1CILi128EEENS7_ILi64EEENS7_ILi192EEEEEELi192ENS_6half_tEfNS_4arch4Sm80ELb0ELb0ELb1ELb1ELb1ELb1ELb1ELb1EEENS1_21CollectiveEpilogueFwdINS6_IJS8_SA_S9_EEENS6_IJNS7_ILi1EEESI_SI_EEESC_SE_Li256ELb1ELb1ELb1ELb0EEENS1_36VarlenDynamicPersistentTileSchedulerILi128ELi64ELi256ELi256ELb1ELb1ELb0ELb0ELb1ELb1EEEEEEEEEvNT_6ParamsE)
        /*0860*/ 	.word	0x00000060


	//----- nvinfo : EIATTR_MIN_STACK_SIZE
	.align		4
.L_368:
        /*0864*/ 	.byte	0x04, 0x12
        /*0866*/ 	.short	(.L_370 - .L_369)
	.align		4
.L_369:
        /*0868*/ 	.word	index@(_ZN7cutlass13device_kernelIN5flash19enable_sm80_to_sm89INS1_16FlashAttnFwdSm80INS1_25CollectiveMainloopFwdSm80ILi8ELi1ELb0EN4cute5tupleIJNS5_1CILi128EEENS7_ILi64EEENS7_ILi192EEEEEELi192ENS_6half_tEfNS_4arch4Sm80ELb0ELb1ELb1ELb0ELb1ELb0ELb1ELb1EEENS1_21CollectiveEpilogueFwdINS6_IJS8_SA_S9_EEENS6_IJNS7_ILi1EEESI_SI_EEESC_SE_Li256ELb0ELb1ELb1ELb0EEENS1_19SingleTileSchedulerILb0ELb1ELb1ELi128EEEEEEEEEvNT_6ParamsE)
        /*086c*/ 	.word	0x00000000


	//----- nvinfo : EIATTR_MIN_STACK_SIZE
	.align		4
.L_370:
        /*0870*/ 	.byte	0x04, 0x12
        /*0872*/ 	.short	(.L_372 - .L_371)
	.align		4
.L_371:
        /*0874*/ 	.word	index@(_ZN7cutlass13device_kernelIN5flash19enable_sm80_to_sm89INS1_16FlashAttnFwdSm80INS1_25CollectiveMainloopFwdSm80ILi8ELi1ELb0EN4cute5tupleIJNS5_1CILi128EEENS7_ILi64EEENS7_ILi192EEEEEELi192ENS_6half_tEfNS_4arch4Sm80ELb0ELb1ELb1ELb1ELb1ELb0ELb1ELb1EEENS1_21CollectiveEpilogueFwdINS6_IJS8_SA_S9_EEENS6_IJNS7_ILi1EEESI_SI_EEESC_SE_Li256ELb1ELb1ELb1ELb0EEENS1_36VarlenDynamicPersistentTileSchedulerILi128ELi64ELi256ELi256ELb1ELb1ELb0ELb1ELb0ELb1EEEEEEEEEvNT_6ParamsE)
        /*0878*/ 	.word	0x00000018


	//----- nvinfo : EIATTR_MIN_STACK_SIZE
	.align		4
.L_372:
        /*087c*/ 	.byte	0x04, 0x12
        /*087e*/ 	.short	(.L_374 - .L_373)
	.align		4
.L_373:
        /*0880*/ 	.word	index@(_ZN7cutlass13device_kernelIN5flash19enable_sm80_to_sm89INS1_16FlashAttnFwdSm80INS1_25CollectiveMainloopFwdSm80ILi8ELi1ELb0EN4cute5tupleIJNS5_1CILi128EEENS7_ILi64EEENS7_ILi192EEEEEELi192ENS_6half_tEfNS_4arch4Sm80ELb0ELb1ELb1ELb1ELb1ELb1ELb1ELb1EEENS1_21CollectiveEpilogueFwdINS6_IJS8_SA_S9_EEENS6_IJNS7_ILi1EEESI_SI_EEESC_SE_Li256ELb1ELb1ELb1ELb0EEENS1_36VarlenDynamicPersistentTileSchedulerILi128ELi64ELi256ELi256ELb1ELb1ELb0ELb1ELb0ELb1EEEEEEEEEvNT_6ParamsE)
        /*0884*/ 	.word	0x00000050


	//----- nvinfo : EIATTR_MIN_STACK_SIZE
	.align		4
.L_374:
        /*0888*/ 	.byte	0x04, 0x12
        /*088a*/ 	.short	(.L_376 - .L_375)
	.align		4
.L_375:
        /*088c*/ 	.word	index@(_ZN7cutlass13device_kernelIN5flash19enable_sm80_to_sm89INS1_16FlashAttnFwdSm80INS1_25CollectiveMainloopFwdSm80ILi8ELi1ELb0EN4cute5tupleIJNS5_1CILi128EEENS7_ILi64EEENS7_ILi192EEEEEELi192ENS_6half_tEfNS_4arch4Sm80ELb1ELb0ELb1ELb0ELb1ELb0ELb1ELb1EEENS1_21CollectiveEpilogueFwdINS6_IJS8_SA_S9_EEENS6_IJNS7_ILi1EEESI_SI_EEESC_SE_Li256ELb0ELb1ELb1ELb0EEENS1_30DynamicPersistentTileSchedulerILi256ELi256ELb1ELb1ELb0EEEEEEEEEvNT_6ParamsE)
        /*0890*/ 	.word	0x00000010


	//----- nvinfo : EIATTR_MIN_STACK_SIZE
	.align		4
.L_376:
        /*0894*/ 	.byte	0x04, 0x12
        /*0896*/ 	.short	(.L_378 - .L_377)
	.align		4
.L_377:
        /*0898*/ 	.word	index@(_ZN7cutlass13device_kernelIN5flash19enable_sm80_to_sm89INS1_16FlashAttnFwdSm80INS1_25CollectiveMainloopFwdSm80ILi8ELi1ELb0EN4cute5tupleIJNS5_1CILi128EEENS7_ILi64EEENS7_ILi192EEEEEELi192ENS_6half_tEfNS_4arch4Sm80ELb1ELb0ELb1ELb1ELb1ELb0ELb1ELb1EEENS1_21CollectiveEpilogueFwdINS6_IJS8_SA_S9_EEENS6_IJNS7_ILi1EEESI_SI_EEESC_SE_Li256ELb1ELb1ELb1ELb0EEENS1_36VarlenDynamicPersistentTileSchedulerILi128ELi64ELi256ELi256ELb1ELb1ELb0ELb1ELb1ELb1EEEEEEEEEvNT_6ParamsE)
        /*089c*/ 	.word	0x00000018


	//----- nvinfo : EIATTR_MIN_STACK_SIZE
	.align		4
.L_378:
        /*08a0*/ 	.byte	0x04, 0x12
        /*08a2*/ 	.short	(.L_380 - .L_379)
	.align		4
.L_379:
        /*08a4*/ 	.word	index@(_ZN7cutlass13device_kernelIN5flash19enable_sm80_to_sm89INS1_16FlashAttnFwdSm80INS1_25CollectiveMainloopFwdSm80ILi8ELi1ELb0EN4cute5tupleIJNS5_1CILi128EEENS7_ILi64EEENS7_ILi192EEEEEELi192ENS_6half_tEfNS_4arch4Sm80ELb1ELb0ELb1ELb1ELb1ELb1ELb1ELb1EEENS1_21CollectiveEpilogueFwdINS6_IJS8_SA_S9_EEENS6_IJNS7_ILi1EEESI_SI_EEESC_SE_Li256ELb1ELb1ELb1ELb0EEENS1_36VarlenDynamicPersistentTileSchedulerILi128ELi64ELi256ELi256ELb1ELb1ELb0ELb1ELb1ELb1EEEEEEEEEvNT_6ParamsE)
        /*08a8*/ 	.word	0x00000060


	//----- nvinfo : EIATTR_MIN_STACK_SIZE
	.align		4
.L_380:
        /*08ac*/ 	.byte	0x04, 0x12
        /*08ae*/ 	.short	(.L_382 - .L_381)
	.align		4
.L_381:
        /*08b0*/ 	.word	index@(_ZN7cutlass13device_kernelIN5flash19enable_sm80_to_sm89INS1_16FlashAttnFwdSm80INS1_25CollectiveMainloopFwdSm80ILi8ELi2ELb0EN4cute5tupleIJNS5_1CILi128EEENS7_ILi64EEENS7_ILi192EEEEEELi192ENS_6half_tEfNS_4arch4Sm80ELb0ELb0ELb1ELb0ELb1ELb0ELb1ELb1EEENS1_21CollectiveEpilogueFwdINS6_IJS8_SA_S9_EEENS6_IJNS7_ILi1EEESI_SI_EEESC_SE_Li256ELb0ELb1ELb1ELb0EEENS1_19SingleTileSchedulerILb0ELb1ELb1ELi128EEEEEEEEEvNT_6ParamsE)
        /*08b4*/ 	.word	0x00000000


	//----- nvinfo : EIATTR_MIN_STACK_SIZE
	.align		4
.L_382:
        /*08b8*/ 	.byte	0x04, 0x12
        /*08ba*/ 	.short	(.L_384 - .L_383)
	.align		4
.L_383:
        /*08bc*/ 	.word	index@(_ZN7cutlass13device_kernelIN5flash19enable_sm80_to_sm89INS1_16FlashAttnFwdSm80INS1_25CollectiveMainloopFwdSm80ILi8ELi2ELb0EN4cute5tupleIJNS5_1CILi128EEENS7_ILi64EEENS7_ILi192EEEEEELi192ENS_6half_tEfNS_4arch4Sm80ELb0ELb0ELb1ELb1ELb1ELb0ELb1ELb1EEENS1_21CollectiveEpilogueFwdINS6_IJS8_SA_S9_EEENS6_IJNS7_ILi1EEESI_SI_EEESC_SE_Li256ELb1ELb1ELb1ELb0EEENS1_36VarlenDynamicPersistentTileSchedulerILi128ELi64ELi256ELi256ELb1ELb1ELb0ELb0ELb1ELb1EEEEEEEEEvNT_6ParamsE)
        /*08c0*/ 	.word	0x00000010


	//----- nvinfo : EIATTR_MIN_STACK_SIZE
	.align		4
.L_384:
        /*08c4*/ 	.byte	0x04, 0x12
        /*08c6*/ 	.short	(.L_386 - .L_385)
	.align		4
.L_385:
        /*08c8*/ 	.word	index@(_ZN7cutlass13device_kernelIN5flash19enable_sm80_to_sm89INS1_16FlashAttnFwdSm80INS1_25CollectiveMainloopFwdSm80ILi8ELi2ELb0EN4cute5tupleIJNS5_1CILi128EEENS7_ILi64EEENS7_ILi192EEEEEELi192ENS_6half_tEfNS_4arch4Sm80ELb0ELb0ELb1ELb1ELb1ELb1ELb1ELb1EEENS1_21CollectiveEpilogueFwdINS6_IJS8_SA_S9_EEENS6_IJNS7_ILi1EEESI_SI_EEESC_SE_Li256ELb1ELb1ELb1ELb0EEENS1_36VarlenDynamicPersistentTileSchedulerILi128ELi64ELi256ELi256ELb1ELb1ELb0ELb0ELb1ELb1EEEEEEEEEvNT_6ParamsE)
        /*08cc*/ 	.word	0x00000050


	//----- nvinfo : EIATTR_MIN_STACK_SIZE
	.align		4
.L_386:
        /*08d0*/ 	.byte	0x04, 0x12
        /*08d2*/ 	.short	(.L_388 - .L_387)
	.align		4
.L_387:
        /*08d4*/ 	.word	index@(_ZN7cutlass13device_kernelIN5flash19enable_sm80_to_sm89INS1_16FlashAttnFwdSm80INS1_25CollectiveMainloopFwdSm80ILi8ELi2ELb0EN4cute5tupleIJNS5_1CILi128EEENS7_ILi64EEENS7_ILi192EEEEEELi192ENS_6half_tEfNS_4arch4Sm80ELb0ELb1ELb1ELb0ELb1ELb0ELb1ELb1EEENS1_21CollectiveEpilogueFwdINS6_IJS8_SA_S9_EEENS6_IJNS7_ILi1EEESI_SI_EEESC_SE_Li256ELb0ELb1ELb1ELb0EEENS1_19SingleTileSchedulerILb0ELb1ELb1ELi128EEEEEEEEEvNT_6ParamsE)
        /*08d8*/ 	.word	0x00000000


	//----- nvinfo : EIATTR_MIN_STACK_SIZE
	.align		4
.L_388:
        /*08dc*/ 	.byte	0x04, 0x12
        /*08de*/ 	.short	(.L_390 - .L_389)
	.align		4
.L_389:
        /*08e0*/ 	.word	index@(_ZN7cutlass13device_kernelIN5flash19enable_sm80_to_sm89INS1_16FlashAttnFwdSm80INS1_25CollectiveMainloopFwdSm80ILi8ELi2ELb0EN4cute5tupleIJNS5_1CILi128EEENS7_ILi64EEENS7_ILi192EEEEEELi192ENS_6half_tEfNS_4arch4Sm80ELb0ELb1ELb1ELb1ELb1ELb0ELb1ELb1EEENS1_21CollectiveEpilogueFwdINS6_IJS8_SA_S9_EEENS6_IJNS7_ILi1EEESI_SI_EEESC_SE_Li256ELb1ELb1ELb1ELb0EEENS1_36VarlenDynamicPersistentTileSchedulerILi128ELi64ELi256ELi256ELb1ELb1ELb0ELb1ELb0ELb1EEEEEEEEEvNT_6ParamsE)
        /*08e4*/ 	.word	0x00000010


	//----- nvinfo : EIATTR_MIN_STACK_SIZE
	.align		4
.L_390:
        /*08e8*/ 	.byte	0x04, 0x12
        /*08ea*/ 	.short	(.L_392 - .L_391)
	.align		4
.L_391:
        /*08ec*/ 	.word	index@(_ZN7cutlass13device_kernelIN5flash19enable_sm80_to_sm89INS1_16FlashAttnFwdSm80INS1_25CollectiveMainloopFwdSm80ILi8ELi2ELb0EN4cute5tupleIJNS5_1CILi128EEENS7_ILi64EEENS7_ILi192EEEEEELi192ENS_6half_tEfNS_4arch4Sm80ELb0ELb1ELb1ELb1ELb1ELb1ELb1ELb1EEENS1_21CollectiveEpilogueFwdINS6_IJS8_SA_S9_EEENS6_IJNS7_ILi1EEESI_SI_EEESC_SE_Li256ELb1ELb1ELb1ELb0EEENS1_36VarlenDynamicPersistentTileSchedulerILi128ELi64ELi256ELi256ELb1ELb1ELb0ELb1ELb0ELb1EEEEEEEEEvNT_6ParamsE)
        /*08f0*/ 	.word	0x00000038


	//----- nvinfo : EIATTR_MIN_STACK_SIZE
	.align		4
.L_392:
        /*08f4*/ 	.byte	0x04, 0x12
        /*08f6*/ 	.short	(.L_394 - .L_393)
	.align		4
.L_393:
        /*08f8*/ 	.word	index@(_ZN7cutlass13device_kernelIN5flash19enable_sm80_to_sm89INS1_16FlashAttnFwdSm80INS1_25CollectiveMainloopFwdSm80ILi8ELi2ELb0EN4cute5tupleIJNS5_1CILi128EEENS7_ILi64EEENS7_ILi192EEEEEELi192ENS_6half_tEfNS_4arch4Sm80ELb1ELb0ELb1ELb0ELb1ELb0ELb1ELb1EEENS1_21CollectiveEpilogueFwdINS6_IJS8_SA_S9_EEENS6_IJNS7_ILi1EEESI_SI_EEESC_SE_Li256ELb0ELb1ELb1ELb0EEENS1_30DynamicPersistentTileSchedulerILi256ELi256ELb1ELb1ELb0EEEEEEEEEvNT_6ParamsE)
        /*08fc*/ 	.word	0x00000010


	//----- nvinfo : EIATTR_MIN_STACK_SIZE
	.align		4
.L_394:
        /*0900*/ 	.byte	0x04, 0x12
        /*0902*/ 	.short	(.L_396 - .L_395)
	.align		4
.L_395:
        /*0904*/ 	.word	index@(_ZN7cutlass13device_kernelIN5flash19enable_sm80_to_sm89INS1_16FlashAttnFwdSm80INS1_25CollectiveMainloopFwdSm80ILi8ELi2ELb0EN4cute5tupleIJNS5_1CILi128EEENS7_ILi64EEENS7_ILi192EEEEEELi192ENS_6half_tEfNS_4arch4Sm80ELb1ELb0ELb1ELb1ELb1ELb0ELb1ELb1EEENS1_21CollectiveEpilogueFwdINS6_IJS8_SA_S9_EEENS6_IJNS7_ILi1EEESI_SI_EEESC_SE_Li256ELb1ELb1ELb1ELb0EEENS1_36VarlenDynamicPersistentTileSchedulerILi128ELi64ELi256ELi256ELb1ELb1ELb0ELb1ELb1ELb1EEEEEEEEEvNT_6ParamsE)
        /*0908*/ 	.word	0x00000020


	//----- nvinfo : EIATTR_MIN_STACK_SIZE
	.align		4
.L_396:
        /*090c*/ 	.byte	0x04, 0x12
        /*090e*/ 	.short	(.L_398 - .L_397)
	.align		4
.L_397:
        /*0910*/ 	.word	index@(_ZN7cutlass13device_kernelIN5flash19enable_sm80_to_sm89INS1_16FlashAttnFwdSm80INS1_25CollectiveMainloopFwdSm80ILi8ELi2ELb0EN4cute5tupleIJNS5_1CILi128EEENS7_ILi64EEENS7_ILi192EEEEEELi192ENS_6half_tEfNS_4arch4Sm80ELb1ELb0ELb1ELb1ELb1ELb1ELb1ELb1EEENS1_21CollectiveEpilogueFwdINS6_IJS8_SA_S9_EEENS6_IJNS7_ILi1EEESI_SI_EEESC_SE_Li256ELb1ELb1ELb1ELb0EEENS1_36VarlenDynamicPersistentTileSchedulerILi128ELi64ELi256ELi256ELb1ELb1ELb0ELb1ELb1ELb1EEEEEEEEEvNT_6ParamsE)
        /*0914*/ 	.word	0x00000070


	//----- nvinfo : EIATTR_MIN_STACK_SIZE
	.align		4
.L_398:
        /*0918*/ 	.byte	0x04, 0x12
        /*091a*/ 	.short	(.L_400 - .L_399)
	.align		4
.L_399:
        /*091c*/ 	.word	index@(_ZN7cutlass13device_kernelIN5flash19enable_sm80_to_sm89INS1_16FlashAttnFwdSm80INS1_25CollectiveMainloopFwdSm80ILi8ELi1ELb0EN4cute5tupleIJNS5_1CILi128EEENS7_ILi64EEENS7_ILi192EEEEEELi192ENS_6half_tEfNS_4arch4Sm80ELb0ELb0ELb0ELb0ELb1ELb0ELb1ELb1EEENS1_21CollectiveEpilogueFwdINS6_IJS8_SA_S9_EEENS6_IJNS7_ILi1EEESI_SI_EEESC_SE_Li256ELb0ELb1ELb1ELb0EEENS1_19SingleTileSchedulerILb0ELb1ELb1ELi128EEEEEEEEEvNT_6ParamsE)
        /*0920*/ 	.word	0x00000000


	//----- nvinfo : EIATTR_MIN_STACK_SIZE
	.align		4
.L_400:
        /*0924*/ 	.byte	0x04, 0x12
        /*0926*/ 	.short	(.L_402 - .L_401)
	.align		4
.L_401:
        /*0928*/ 	.word	index@(_ZN7cutlass13device_kernelIN5flash19enable_sm80_to_sm89INS1_16FlashAttnFwdSm80INS1_25CollectiveMainloopFwdSm80ILi8ELi1ELb0EN4cute5tupleIJNS5_1CILi128EEENS7_ILi64EEENS7_ILi192EEEEEELi192ENS_6half_tEfNS_4arch4Sm80ELb0ELb0ELb0ELb1ELb1ELb0ELb1ELb1EEENS1_21CollectiveEpilogueFwdINS6_IJS8_SA_S9_EEENS6_IJNS7_ILi1EEESI_SI_EEESC_SE_Li256ELb1ELb1ELb1ELb0EEENS1_36VarlenDynamicPersistentTileSchedulerILi128ELi64ELi256ELi256ELb1ELb1ELb0ELb0ELb1ELb1EEEEEEEEEvNT_6ParamsE)
        /*092c*/ 	.word	0x00000018


	//----- nvinfo : EIATTR_MIN_STACK_SIZE
	.align		4
.L_402:
        /*0930*/ 	.byte	0x04, 0x12
        /*0932*/ 	.short	(.L_404 - .L_403)
	.align		4
.L_403:
        /*0934*/ 	.word	index@(_ZN7cutlass13device_kernelIN5flash19enable_sm80_to_sm89INS1_16FlashAttnFwdSm80INS1_25CollectiveMainloopFwdSm80ILi8ELi1ELb0EN4cute5tupleIJNS5_1CILi128EEENS7_ILi64EEENS7_ILi192EEEEEELi192ENS_6half_tEfNS_4arch4Sm80ELb0ELb0ELb0ELb1ELb1ELb1ELb1ELb1EEENS1_21CollectiveEpilogueFwdINS6_IJS8_SA_S9_EEENS6_IJNS7_ILi1EEESI_SI_EEESC_SE_Li256ELb1ELb1ELb1ELb0EEENS1_36VarlenDynamicPersistentTileSchedulerILi128ELi64ELi256ELi256ELb1ELb1ELb0ELb0ELb1ELb1EEEEEEEEEvNT_6ParamsE)
        /*0938*/ 	.word	0x00000060


	//----- nvinfo : EIATTR_MIN_STACK_SIZE
	.align		4
.L_404:
        /*093c*/ 	.byte	0x04, 0x12
        /*093e*/ 	.short	(.L_406 - .L_405)
	.align		4
.L_405:
        /*0940*/ 	.word	index@(_ZN7cutlass13device_kernelIN5flash19enable_sm80_to_sm89INS1_16FlashAttnFwdSm80INS1_25CollectiveMainloopFwdSm80ILi8ELi1ELb0EN4cute5tupleIJNS5_1CILi128EEENS7_ILi64EEENS7_ILi192EEEEEELi192ENS_6half_tEfNS_4arch4Sm80ELb0ELb1ELb0ELb0ELb1ELb0ELb1ELb1EEENS1_21CollectiveEpilogueFwdINS6_IJS8_SA_S9_EEENS6_IJNS7_ILi1EEESI_SI_EEESC_SE_Li256ELb0ELb1ELb1ELb0EEENS1_19SingleTileSchedulerILb0ELb1ELb1ELi128EEEEEEEEEvNT_6ParamsE)
        /*0944*/ 	.word	0x00000000


	//----- nvinfo : EIATTR_MIN_STACK_SIZE
	.align		4
.L_406:
        /*0948*/ 	.byte	0x04, 0x12
        /*094a*/ 	.short	(.L_408 - .L_407)
	.align		4
.L_407:
        /*094c*/ 	.word	index@(_ZN7cutlass13device_kernelIN5flash19enable_sm80_to_sm89INS1_16FlashAttnFwdSm80INS1_25CollectiveMainloopFwdSm80ILi8ELi1ELb0EN4cute5tupleIJNS5_1CILi128EEENS7_ILi64EEENS7_ILi192EEEEEELi192ENS_6half_tEfNS_4arch4Sm80ELb0ELb1ELb0ELb1ELb1ELb0ELb1ELb1EEENS1_21CollectiveEpilogueFwdINS6_IJS8_SA_S9_EEENS6_IJNS7_ILi1EEESI_SI_EEESC_SE_Li256ELb1ELb1ELb1ELb0EEENS1_36VarlenDynamicPersistentTileSchedulerILi128ELi64ELi256ELi256ELb1ELb1ELb0ELb1ELb0ELb1EEEEEEEEEvNT_6ParamsE)
        /*0950*/ 	.word	0x00000018


	//----- nvinfo : EIATTR_MIN_STACK_SIZE
	.align		4
.L_408:
        /*0954*/ 	.byte	0x04, 0x12
        /*0956*/ 	.short	(.L_410 - .L_409)
	.align		4
.L_409:
        /*0958*/ 	.word	index@(_ZN7cutlass13device_kernelIN5flash19enable_sm80_to_sm89INS1_16FlashAttnFwdSm80INS1_25CollectiveMainloopFwdSm80ILi8ELi1ELb0EN4cute5tupleIJNS5_1CILi128EEENS7_ILi64EEENS7_ILi192EEEEEELi192ENS_6half_tEfNS_4arch4Sm80ELb0ELb1ELb0ELb1ELb1ELb1ELb1ELb1EEENS1_21CollectiveEpilogueFwdINS6_IJS8_SA_S9_EEENS6_IJNS7_ILi1EEESI_SI_EEESC_SE_Li256ELb1ELb1ELb1ELb0EEENS1_36VarlenDynamicPersistentTileSchedulerILi128ELi64ELi256ELi256ELb1ELb1ELb0ELb1ELb0ELb1EEEEEEEEEvNT_6ParamsE)
        /*095c*/ 	.word	0x00000058


	//----- nvinfo : EIATTR_MIN_STACK_SIZE
	.align		4
.L_410:
        /*0960*/ 	.byte	0x04, 0x12
        /*0962*/ 	.short	(.L_412 - .L_411)
	.align		4
.L_411:
        /*0964*/ 	.word	index@(_ZN7cutlass13device_kernelIN5flash19enable_sm80_to_sm89INS1_16FlashAttnFwdSm80INS1_25CollectiveMainloopFwdSm80ILi8ELi1ELb0EN4cute5tupleIJNS5_1CILi128EEENS7_ILi64EEENS7_ILi192EEEEEELi192ENS_6half_tEfNS_4arch4Sm80ELb1ELb0ELb0ELb0ELb1ELb0ELb1ELb1EEENS1_21CollectiveEpilogueFwdINS6_IJS8_SA_S9_EEENS6_IJNS7_ILi1EEESI_SI_EEESC_SE_Li256ELb0ELb1ELb1ELb0EEENS1_30DynamicPersistentTileSchedulerILi256ELi256ELb1ELb1ELb0EEEEEEEEEvNT_6ParamsE)
        /*0968*/ 	.word	0x00000010


	//----- nvinfo : EIATTR_MIN_STACK_SIZE
	.align		4
.L_412:
        /*096c*/ 	.byte	0x04, 0x12
        /*096e*/ 	.short	(.L_414 - .L_413)
	.align		4
.L_413:
        /*0970*/ 	.word	index@(_ZN7cutlass13device_kernelIN5flash19enable_sm80_to_sm89INS1_16FlashAttnFwdSm80INS1_25CollectiveMainloopFwdSm80ILi8ELi1ELb0EN4cute5tupleIJNS5_1CILi128EEENS7_ILi64EEENS7_ILi192EEEEEELi192ENS_6half_tEfNS_4arch4Sm80ELb1ELb0ELb0ELb1ELb1ELb0ELb1ELb1EEENS1_21CollectiveEpilogueFwdINS6_IJS8_SA_S9_EEENS6_IJNS7_ILi1EEESI_SI_EEESC_SE_Li256ELb1ELb1ELb1ELb0EEENS1_36VarlenDynamicPersistentTileSchedulerILi128ELi64ELi256ELi256ELb1ELb1ELb0ELb1ELb1ELb1EEEEEEEEEvNT_6ParamsE)
        /*0974*/ 	.word	0x00000018


	//----- nvinfo : EIATTR_MIN_STACK_SIZE
	.align		4
.L_414:
        /*0978*/ 	.byte	0x04, 0x12
        /*097a*/ 	.short	(.L_416 - .L_415)
	.align		4
.L_415:
        /*097c*/ 	.word	index@(_ZN7cutlass13device_kernelIN5flash19enable_sm80_to_sm89INS1_16FlashAttnFwdSm80INS1_25CollectiveMainloopFwdSm80ILi8ELi1ELb0EN4cute5tupleIJNS5_1CILi128EEENS7_ILi64EEENS7_ILi192EEEEEELi192ENS_6half_tEfNS_4arch4Sm80ELb1ELb0ELb0ELb1ELb1ELb1ELb1ELb1EEENS1_21CollectiveEpilogueFwdINS6_IJS8_SA_S9_EEENS6_IJNS7_ILi1EEESI_SI_EEESC_SE_Li256ELb1ELb1ELb1ELb0EEENS1_36VarlenDynamicPersistentTileSchedulerILi128ELi64ELi256ELi256ELb1ELb1ELb0ELb1ELb1ELb1EEEEEEEEEvNT_6ParamsE)
        /*0980*/ 	.word	0x00000060


	//----- nvinfo : EIATTR_MIN_STACK_SIZE
	.align		4
.L_416:
        /*0984*/ 	.byte	0x04, 0x12
        /*0986*/ 	.short	(.L_418 - .L_417)
	.align		4
.L_417:
        /*0988*/ 	.word	index@(_ZN7cutlass13device_kernelIN5flash19enable_sm80_to_sm89INS1_16FlashAttnFwdSm80INS1_25CollectiveMainloopFwdSm80ILi8ELi2ELb0EN4cute5tupleIJNS5_1CILi128EEENS7_ILi64EEENS7_ILi192EEEEEELi192ENS_6half_tEfNS_4arch4Sm80ELb0ELb0ELb0ELb0ELb1ELb0ELb1ELb1EEENS1_21CollectiveEpilogueFwdINS6_IJS8_SA_S9_EEENS6_IJNS7_ILi1EEESI_SI_EEESC_SE_Li256ELb0ELb1ELb1ELb0EEENS1_19SingleTileSchedulerILb0ELb1ELb1ELi128EEEEEEEEEvNT_6ParamsE)
        /*098c*/ 	.word	0x00000000


	//----- nvinfo : EIATTR_MIN_STACK_SIZE
	.align		4
.L_418:
        /*0990*/ 	.byte	0x04, 0x12
        /*0992*/ 	.short	(.L_420 - .L_419)
	.align		4
.L_419:
        /*0994*/ 	.word	index@(_ZN7cutlass13device_kernelIN5flash19enable_sm80_to_sm89INS1_16FlashAttnFwdSm80INS1_25CollectiveMainloopFwdSm80ILi8ELi2ELb0EN4cute5tupleIJNS5_1CILi128EEENS7_ILi64EEENS7_ILi192EEEEEELi192ENS_6half_tEfNS_4arch4Sm80ELb0ELb0ELb0ELb1ELb1ELb0ELb1ELb1EEENS1_21CollectiveEpilogueFwdINS6_IJS8_SA_S9_EEENS6_IJNS7_ILi1EEESI_SI_EEESC_SE_Li256ELb1ELb1ELb1ELb0EEENS1_36VarlenDynamicPersistentTileSchedulerILi128ELi64ELi256ELi256ELb1ELb1ELb0ELb0ELb1ELb1EEEEEEEEEvNT_6ParamsE)
        /*0998*/ 	.word	0x00000010


	//----- nvinfo : EIATTR_MIN_STACK_SIZE
	.align		4
.L_420:
        /*099c*/ 	.byte	0x04, 0x12
        /*099e*/ 	.short	(.L_422 - .L_421)
	.align		4
.L_421:
        /*09a0*/ 	.word	index@(_ZN7cutlass13device_kernelIN5flash19enable_sm80_to_sm89INS1_16FlashAttnFwdSm80INS1_25CollectiveMainloopFwdSm80ILi8ELi2ELb0EN4cute5tupleIJNS5_1CILi128EEENS7_ILi64EEENS7_ILi192EEEEEELi192ENS_6half_tEfNS_4arch4Sm80ELb0ELb0ELb0ELb1ELb1ELb1ELb1ELb1EEENS1_21CollectiveEpilogueFwdINS6_IJS8_SA_S9_EEENS6_IJNS7_ILi1EEESI_SI_EEESC_SE_Li256ELb1ELb1ELb1ELb0EEENS1_36VarlenDynamicPersistentTileSchedulerILi128ELi64ELi256ELi256ELb1ELb1ELb0ELb0ELb1ELb1EEEEEEEEEvNT_6ParamsE)
        /*09a4*/ 	.word	0x00000050


	//----- nvinfo : EIATTR_MIN_STACK_SIZE
	.align		4
.L_422:
        /*09a8*/ 	.byte	0x04, 0x12
        /*09aa*/ 	.short	(.L_424 - .L_423)
	.align		4
.L_423:
        /*09ac*/ 	.word	index@(_ZN7cutlass13device_kernelIN5flash19enable_sm80_to_sm89INS1_16FlashAttnFwdSm80INS1_25CollectiveMainloopFwdSm80ILi8ELi2ELb0EN4cute5tupleIJNS5_1CILi128EEENS7_ILi64EEENS7_ILi192EEEEEELi192ENS_6half_tEfNS_4arch4Sm80ELb0ELb1ELb0ELb0ELb1ELb0ELb1ELb1EEENS1_21CollectiveEpilogueFwdINS6_IJS8_SA_S9_EEENS6_IJNS7_ILi1EEESI_SI_EEESC_SE_Li256ELb0ELb1ELb1ELb0EEENS1_19SingleTileSchedulerILb0ELb1ELb1ELi128EEEEEEEEEvNT_6ParamsE)
        /*09b0*/ 	.word	0x00000000


	//----- nvinfo : EIATTR_MIN_STACK_SIZE
	.align		4
.L_424:
        /*09b4*/ 	.byte	0x04, 0x12
        /*09b6*/ 	.short	(.L_426 - .L_425)
	.align		4
.L_425:
        /*09b8*/ 	.word	index@(_ZN7cutlass13device_kernelIN5flash19enable_sm80_to_sm89INS1_16FlashAttnFwdSm80INS1_25CollectiveMainloopFwdSm80ILi8ELi2ELb0EN4cute5tupleIJNS5_1CILi128EEENS7_ILi64EEENS7_ILi192EEEEEELi192ENS_6half_tEfNS_4arch4Sm80ELb0ELb1ELb0ELb1ELb1ELb0ELb1ELb1EEENS1_21CollectiveEpilogueFwdINS6_IJS8_SA_S9_EEENS6_IJNS7_ILi1EEESI_SI_EEESC_SE_Li256ELb1ELb1ELb1ELb0EEENS1_36VarlenDynamicPersistentTileSchedulerILi128ELi64ELi256ELi256ELb1ELb1ELb0ELb1ELb0ELb1EEEEEEEEEvNT_6ParamsE)
        /*09bc*/ 	.word	0x00000010


	//----- nvinfo : EIATTR_MIN_STACK_SIZE
	.align		4
.L_426:
        /*09c0*/ 	.byte	0x04, 0x12
        /*09c2*/ 	.short	(.L_428 - .L_427)
	.align		4
.L_427:
        /*09c4*/ 	.word	index@(_ZN7cutlass13device_kernelIN5flash19enable_sm80_to_sm89INS1_16FlashAttnFwdSm80INS1_25CollectiveMainloopFwdSm80ILi8ELi2ELb0EN4cute5tupleIJNS5_1CILi128EEENS7_ILi64EEENS7_ILi192EEEEEELi192ENS_6half_tEfNS_4arch4Sm80ELb0ELb1ELb0ELb1ELb1ELb1ELb1ELb1EEENS1_21CollectiveEpilogueFwdINS6_IJS8_SA_S9_EEENS6_IJNS7_ILi1EEESI_SI_EEESC_SE_Li256ELb1ELb1ELb1ELb0EEENS1_36VarlenDynamicPersistentTileSchedulerILi128ELi64ELi256ELi256ELb1ELb1ELb0ELb1ELb0ELb1EEEEEEEEEvNT_6ParamsE)
        /*09c8*/ 	.word	0x00000038


	//----- nvinfo : EIATTR_MIN_STACK_SIZE
	.align		4
.L_428:
        /*09cc*/ 	.byte	0x04, 0x12
        /*09ce*/ 	.short	(.L_430 - .L_429)
	.align		4
.L_429:
        /*09d0*/ 	.word	index@(_ZN7cutlass13device_kernelIN5flash19enable_sm80_to_sm89INS1_16FlashAttnFwdSm80INS1_25CollectiveMainloopFwdSm80ILi8ELi2ELb0EN4cute5tupleIJNS5_1CILi128EEENS7_ILi64EEENS7_ILi192EEEEEELi192ENS_6half_tEfNS_4arch4Sm80ELb1ELb0ELb0ELb0ELb1ELb0ELb1ELb1EEENS1_21CollectiveEpilogueFwdINS6_IJS8_SA_S9_EEENS6_IJNS7_ILi1EEESI_SI_EEESC_SE_Li256ELb0ELb1ELb1ELb0EEENS1_30DynamicPersistentTileSchedulerILi256ELi256ELb1ELb1ELb0EEEEEEEEEvNT_6ParamsE)
        /*09d4*/ 	.word	0x00000010


	//----- nvinfo : EIATTR_MIN_STACK_SIZE
	.align		4
.L_430:
        /*09d8*/ 	.byte	0x04, 0x12
        /*09da*/ 	.short	(.L_432 - .L_431)
	.align		4
.L_431:
        /*09dc*/ 	.word	index@(_ZN7cutlass13device_kernelIN5flash19enable_sm80_to_sm89INS1_16FlashAttnFwdSm80INS1_25CollectiveMainloopFwdSm80ILi8ELi2ELb0EN4cute5tupleIJNS5_1CILi128EEENS7_ILi64EEENS7_ILi192EEEEEELi192ENS_6half_tEfNS_4arch4Sm80ELb1ELb0ELb0ELb1ELb1ELb0ELb1ELb1EEENS1_21CollectiveEpilogueFwdINS6_IJS8_SA_S9_EEENS6_IJNS7_ILi1EEESI_SI_EEESC_SE_Li256ELb1ELb1ELb1ELb0EEENS1_36VarlenDynamicPersistentTileSchedulerILi128ELi64ELi256ELi256ELb1ELb1ELb0ELb1ELb1ELb1EEEEEEEEEvNT_6ParamsE)
        /*09e0*/ 	.word	0x00000020


	//----- nvinfo : EIATTR_MIN_STACK_SIZE
	.align		4
.L_432:
        /*09e4*/ 	.byte	0x04, 0x12
        /*09e6*/ 	.short	(.L_434 - .L_433)
	.align		4
.L_433:
        /*09e8*/ 	.word	index@(_ZN7cutlass13device_kernelIN5flash19enable_sm80_to_sm89INS1_16FlashAttnFwdSm80INS1_25CollectiveMainloopFwdSm80ILi8ELi2ELb0EN4cute5tupleIJNS5_1CILi128EEENS7_ILi64EEENS7_ILi192EEEEEELi192ENS_6half_tEfNS_4arch4Sm80ELb1ELb0ELb0ELb1ELb1ELb1ELb1ELb1EEENS1_21CollectiveEpilogueFwdINS6_IJS8_SA_S9_EEENS6_IJNS7_ILi1EEESI_SI_EEESC_SE_Li256ELb1ELb1ELb1ELb0EEENS1_36VarlenDynamicPersistentTileSchedulerILi128ELi64ELi256ELi256ELb1ELb1ELb0ELb1ELb1ELb1EEEEEEEEEvNT_6ParamsE)
        /*09ec*/ 	.word	0x00000070
.L_434:


//--------------------- .nv.info._ZN7cutlass13device_kernelIN5flash19enable_sm80_to_sm89INS1_16FlashAttnFwdSm80INS1_25CollectiveMainloopFwdSm80ILi8ELi1ELb0EN4cute5tupleIJNS5_1CILi128EEENS7_ILi64EEENS7_ILi192EEEEEELi192ENS_6half_tEfNS_4arch4Sm80ELb0ELb0ELb1ELb0ELb1ELb0ELb1ELb1EEENS1_21CollectiveEpilogueFwdINS6_IJS8_SA_S9_EEENS6_IJNS7_ILi1EEESI_SI_EEESC_SE_Li256ELb0ELb1ELb1ELb0EEENS1_19SingleTileSchedulerILb0ELb1ELb1ELi128EEEEEEEEEvNT_6ParamsE --------------------------
	.section	.nv.info._ZN7cutlass13device_kernelIN5flash19enable_sm80_to_sm89INS1_16FlashAttnFwdSm80INS1_25CollectiveMainloopFwdSm80ILi8ELi1ELb0EN4cute5tupleIJNS5_1CILi128EEENS7_ILi64EEENS7_ILi192EEEEEELi192ENS_6half_tEfNS_4arch4Sm80ELb0ELb0ELb1ELb0ELb1ELb0ELb1ELb1EEENS1_21CollectiveEpilogueFwdINS6_IJS8_SA_S9_EEENS6_IJNS7_ILi1EEESI_SI_EEESC_SE_Li256ELb0ELb1ELb1ELb0EEENS1_19SingleTileSchedulerILb0ELb1ELb1ELi128EEEEEEEEEvNT_6ParamsE,"",@"SHT_CUDA_INFO"
	.sectionflags	@""
	.align	4


	//----- nvinfo : EIATTR_CUDA_API_VERSION
	.align		4
        /*0000*/ 	.byte	0x04, 0x37
        /*0002*/ 	.short	(.L_436 - .L_435)
.L_435:
        /*0004*/ 	.word	0x00000082


	//----- nvinfo : EIATTR_SW2861232_WAR
	.align		4
.L_436:
        /*0008*/ 	.byte	0x01, 0x35
	.zero		2


	//----- nvinfo : EIATTR_PARAM_CBANK
	.align		4
        /*000c*/ 	.byte	0x04, 0x0a
        /*000e*/ 	.short	(.L_438 - .L_437)
	.align		4
.L_437:
        /*0010*/ 	.word	index@(.nv.constant0._ZN7cutlass13device_kernelIN5flash19enable_sm80_to_sm89INS1_16FlashAttnFwdSm80INS1_25CollectiveMainloopFwdSm80ILi8ELi1ELb0EN4cute5tupleIJNS5_1CILi128EEENS7_ILi64EEENS7_ILi192EEEEEELi192ENS_6half_tEfNS_4arch4Sm80ELb0ELb0ELb1ELb0ELb1ELb0ELb1ELb1EEENS1_21CollectiveEpilogueFwdINS6_IJS8_SA_S9_EEENS6_IJNS7_ILi1EEESI_SI_EEESC_SE_Li256ELb0ELb1ELb1ELb0EEENS1_19SingleTileSchedulerILb0ELb1ELb1ELi128EEEEEEEEEvNT_6ParamsE)
        /*0014*/ 	.short	0x0160
        /*0016*/ 	.short	0x0418


	//----- nvinfo : EIATTR_CBANK_PARAM_SIZE
	.align		4
.L_438:
        /*0018*/ 	.byte	0x03, 0x19
        /*001a*/ 	.short	0x0418


	//----- nvinfo : EIATTR_KPARAM_INFO
	.align		4
        /*001c*/ 	.byte	0x04, 0x17
        /*001e*/ 	.short	(.L_440 - .L_439)
.L_439:
        /*0020*/ 	.word	0x00000000
        /*0024*/ 	.short	0x0000
        /*0026*/ 	.short	0x0000
        /*0028*/ 	.byte	0x00, 0xf0, 0x61, 0x10


	//----- nvinfo : EIATTR_MAXREG_COUNT
	.align		4
.L_440:
        /*002c*/ 	.byte	0x03, 0x1b
        /*002e*/ 	.short	0x00ff


	//----- nvinfo : EIATTR_NUM_BARRIERS
	.align		4
        /*0030*/ 	.byte	0x02, 0x4c
        /*0032*/ 	.byte	0x02
	.zero		1


	//----- nvinfo : EIATTR_MERCURY_ISA_VERSION
	.align		4
        /*0034*/ 	.byte	0x03, 0x5f
        /*0036*/ 	.short	0x0000


	//----- nvinfo : EIATTR_COOP_GROUP_MASK_REGIDS
	.align		4
        /*0038*/ 	.byte	0x04, 0x29
        /*003a*/ 	.short	(.L_442 - .L_441)


	//   ....[0]....
.L_441:
        /*003c*/ 	.word	0xffffffff


	//   ....[1]....
        /*0040*/ 	.word	0xffffffff


	//   ....[2]....
        /*0044*/ 	.word	0xffffffff


	//   ....[3]....
        /*0048*/ 	.word	0xffffffff


	//   ....[4]....
        /*004c*/ 	.word	0xffffffff


	//   ....[5]....
        /*0050*/ 	.word	0xffffffff


	//   ....[6]....
        /*0054*/ 	.word	0xffffffff


	//   ....[7]....
        /*0058*/ 	.word	0xffffffff


	//   ....[8]....
        /*005c*/ 	.word	0xffffffff


	//   ....[9]....
        /*0060*/ 	.word	0xffffffff


	//   ....[10]....
        /*0064*/ 	.word	0xffffffff


	//   ....[11]....
        /*0068*/ 	.word	0xffffffff


	//   ....[12]....
        /*006c*/ 	.word	0xffffffff


	//   ....[13]....
        /*0070*/ 	.word	0xffffffff


	//   ....[14]....
        /*0074*/ 	.word	0xffffffff


	//   ....[15]....
        /*0078*/ 	.word	0xffffffff


	//   ....[16]....
        /*007c*/ 	.word	0xffffffff


	//   ....[17]....
        /*0080*/ 	.word	0xffffffff


	//   ....[18]....
        /*0084*/ 	.word	0xffffffff


	//   ....[19]....
        /*0088*/ 	.word	0xffffffff


	//   ....[20]....
        /*008c*/ 	.word	0xffffffff


	//   ....[21]....
        /*0090*/ 	.word	0xffffffff


	//   ....[22]....
        /*0094*/ 	.word	0xffffffff


	//   ....[23]....
        /*0098*/ 	.word	0xffffffff


	//   ....[24]....
        /*009c*/ 	.word	0xffffffff


	//   ....[25]....
        /*00a0*/ 	.word	0xffffffff


	//   ....[26]....
        /*00a4*/ 	.word	0xffffffff


	//   ....[27]....
        /*00a8*/ 	.word	0xffffffff


	//   ....[28]....
        /*00ac*/ 	.word	0xffffffff


	//   ....[29]....
        /*00b0*/ 	.word	0xffffffff


	//   ....[30]....
        /*00b4*/ 	.word	0xffffffff


	//   ....[31]....
        /*00b8*/ 	.word	0xffffffff


	//   ....[32]....
        /*00bc*/ 	.word	0xffffffff


	//   ....[33]....
        /*00c0*/ 	.word	0xffffffff


	//   ....[34]....
        /*00c4*/ 	.word	0xffffffff


	//   ....[35]....
        /*00c8*/ 	.word	0xffffffff


	//   ....[36]....
        /*00cc*/ 	.word	0xffffffff


	//   ....[37]....
        /*00d0*/ 	.word	0xffffffff


	//   ....[38]....
        /*00d4*/ 	.word	0xffffffff


	//   ....[39]....
        /*00d8*/ 	.word	0xffffffff


	//   ....[40]....
        /*00dc*/ 	.word	0xffffffff


	//   ....[41]....
        /*00e0*/ 	.word	0xffffffff


	//   ....[42]....
        /*00e4*/ 	.word	0xffffffff


	//   ....[43]....
        /*00e8*/ 	.word	0xffffffff


	//   ....[44]....
        /*00ec*/ 	.word	0xffffffff


	//   ....[45]....
        /*00f0*/ 	.word	0xffffffff


	//   ....[46]....
        /*00f4*/ 	.word	0xffffffff


	//   ....[47]....
        /*00f8*/ 	.word	0xffffffff


	//   ....[48]....
        /*00fc*/ 	.word	0xffffffff


	//----- nvinfo : EIATTR_COOP_GROUP_INSTR_OFFSETS
	.align		4
.L_442:
        /*0100*/ 	.byte	0x04, 0x28
        /*0102*/ 	.short	(.L_444 - .L_443)


	//   ....[0]....
.L_443:
        /*0104*/ 	.word	0x00000050


	//   ....[1]....
        /*0108*/ 	.word	0x00000d80


	//   ....[2]....
        /*010c*/ 	.word	0x00000de0


	//   ....[3]....
        /*0110*/ 	.word	0x00000fc0


	//   ....[4]....
        /*0114*/ 	.word	0x00000ff0


	//   ....[5]....
        /*0118*/ 	.word	0x00001110


	//   ....[6]....
        /*011c*/ 	.word	0x00001140


	//   ....[7]....
        /*0120*/ 	.word	0x00001270


	//   ....[8]....
        /*0124*/ 	.word	0x000012b0


	//   ....[9]....
        /*0128*/ 	.word	0x00001990


	//   ....[10]....
        /*012c*/ 	.word	0x000019b0


	//   ....[11]....
        /*0130*/ 	.word	0x000019e0


	//   ....[12]....
        /*0134*/ 	.word	0x00001a10


	//   ....[13]....
        /*0138*/ 	.word	0x00001a50


	//   ....[14]....
        /*013c*/ 	.word	0x00001a80


	//   ....[15]....
        /*0140*/ 	.word	0x00001a90


	//   ....[16]....
        /*0144*/ 	.word	0x00001aa0


	//   ....[17]....
        /*0148*/ 	.word	0x00002f50


	//   ....[18]....
        /*014c*/ 	.word	0x00002f80


	//   ....[19]....
        /*0150*/ 	.word	0x00002fa0


	//   ....[20]....
        /*0154*/ 	.word	0x00002fb0


	//   ....[21]....
        /*0158*/ 	.word	0x000037c0


	//   ....[22]....
        /*015c*/ 	.word	0x000037e0


	//   ....[23]....
        /*0160*/ 	.word	0x00003800


	//   ....[24]....
        /*0164*/ 	.word	0x00003820


	//   ....[25]....
        /*0168*/ 	.word	0x00004a20


	//   ....[26]....
        /*016c*/ 	.word	0x00004a30


	//   ....[27]....
        /*0170*/ 	.word	0x00004a40


	//   ....[28]....
        /*0174*/ 	.word	0x00004a50


	//   ....[29]....
        /*0178*/ 	.word	0x00004d30


	//   ....[30]....
        /*017c*/ 	.word	0x00004d50


	//   ....[31]....
        /*0180*/ 	.word	0x00004d90


	//   ....[32]....
        /*0184*/ 	.word	0x00004dd0


	//   ....[33]....
        /*0188*/ 	.word	0x00005ee0


	//   ....[34]....
        /*018c*/ 	.word	0x00005ef0


	//   ....[35]....
        /*0190*/ 	.word	0x00005f50


	//   ....[36]....
        /*0194*/ 	.word	0x00005f60


	//   ....[37]....
        /*0198*/ 	.word	0x000075a0


	//   ....[38]....
        /*019c*/ 	.word	0x000075c0


	//   ....[39]....
        /*01a0*/ 	.word	0x000075f0


	//   ....[40]....
        /*01a4*/ 	.word	0x00007610


	//   ....[41]....
        /*01a8*/ 	.word	0x00008340


	//   ....[42]....
        /*01ac*/ 	.word	0x00008370


	//   ....[43]....
        /*01b0*/ 	.word	0x000083a0


	//   ....[44]....
        /*01b4*/ 	.word	0x000083d0


	//   ....[45]....
        /*01b8*/ 	.word	0x00008440


	//   ....[46]....
        /*01bc*/ 	.word	0x000084a0


	//   ....[47]....
        /*01c0*/ 	.word	0x00008da0


	//   ....[48]....
        /*01c4*/ 	.word	0x00008db0


	//----- nvinfo : EIATTR_EXIT_INSTR_OFFSETS
	.align		4
.L_444:
        /*01c8*/ 	.byte	0x04, 0x1c
        /*01ca*/ 	.short	(.L_446 - .L_445)


	//   ....[0]....
.L_445:
        /*01cc*/ 	.word	0x000001b0


	//   ....[1]....
        /*01d0*/ 	.word	0x00008dc0


	//   ....[2]....
        /*01d4*/ 	.word	0x00009660


	//   ....[3]....
        /*01d8*/ 	.word	0x000096b0


	//   ....[4]....
        /*01dc*/ 	.word	0x000096e0


	//   ....[5]....
        /*01e0*/ 	.word	0x00009740


	//   ....[6]....
        /*01e4*/ 	.word	0x000099d0


	//----- nvinfo : EIATTR_CTAIDZ_USED
	.align		4
.L_446:
        /*01e8*/ 	.byte	0x01, 0x04
	.zero		2


	//----- nvinfo : EIATTR_MAX_THREADS
	.align		4
        /*01ec*/ 	.byte	0x04, 0x05
        /*01ee*/ 	.short	(.L_448 - .L_447)
.L_447:
        /*01f0*/ 	.word	0x00000100
        /*01f4*/ 	.word	0x00000001
        /*01f8*/ 	.word	0x00000001


	//----- nvinfo : EIATTR_CRS_STACK_SIZE
	.align		4
.L_448:
        /*01fc*/ 	.byte	0x04, 0x1e
        /*01fe*/ 	.short	(.L_450 - .L_449)
.L_449:
        /*0200*/ 	.word	0x00000000
.L_450:


//--------------------- .nv.info._ZN7cutlass13device_kernelIN5flash19enable_sm80_to_sm89INS1_16FlashAttnFwdSm80INS1_25CollectiveMainloopFwdSm80ILi8ELi1ELb0EN4cute5tupleIJNS5_1CILi128EEENS7_ILi64EEENS7_ILi192EEEEEELi192ENS_6half_tEfNS_4arch4Sm80ELb0ELb0ELb1ELb1ELb1ELb0ELb1ELb1EEENS1_21CollectiveEpilogueFwdINS6_IJS8_SA_S9_EEENS6_IJNS7_ILi1EEESI_SI_EEESC_SE_Li256ELb1ELb1ELb1ELb0EEENS1_36VarlenDynamicPersistentTileSchedulerILi128ELi64ELi256ELi256ELb1ELb1ELb0ELb0ELb1ELb1EEEEEEEEEvNT_6ParamsE --------------------------
	.section	.nv.info._ZN7cutlass13device_kernelIN5flash19enable_sm80_to_sm89INS1_16FlashAttnFwdSm80INS1_25CollectiveMainloopFwdSm80ILi8ELi1ELb0EN4cute5tupleIJNS5_1CILi128EEENS7_ILi64EEENS7_ILi192EEEEEELi192ENS_6half_tEfNS_4arch4Sm80ELb0ELb0ELb1ELb1ELb1ELb0ELb1ELb1EEENS1_21CollectiveEpilogueFwdINS6_IJS8_SA_S9_EEENS6_IJNS7_ILi1EEESI_SI_EEESC_SE_Li256ELb1ELb1ELb1ELb0EEENS1_36VarlenDynamicPersistentTileSchedulerILi128ELi64ELi256ELi256ELb1ELb1ELb0ELb0ELb1ELb1EEEEEEEEEvNT_6ParamsE,"",@"SHT_CUDA_INFO"
	.sectionflags	@""
	.align	4


	//----- nvinfo : EIATTR_CUDA_API_VERSION
	.align		4
        /*0000*/ 	.byte	0x04, 0x37
        /*0002*/ 	.short	(.L_452 - .L_451)
.L_451:
        /*0004*/ 	.word	0x00000082


	//----- nvinfo : EIATTR_SW2861232_WAR
	.align		4
.L_452:
        /*0008*/ 	.byte	0x01, 0x35
	.zero		2


	//----- nvinfo : EIATTR_PARAM_CBANK
	.align		4
        /*000c*/ 	.byte	0x04, 0x0a
        /*000e*/ 	.short	(.L_454 - .L_453)
	.align		4
.L_453:
        /*0010*/ 	.word	index@(.nv.constant0._ZN7cutlass13device_kernelIN5flash19enable_sm80_to_sm89INS1_16FlashAttnFwdSm80INS1_25CollectiveMainloopFwdSm80ILi8ELi1ELb0EN4cute5tupleIJNS5_1CILi128EEENS7_ILi64EEENS7_ILi192EEEEEELi192ENS_6half_tEfNS_4arch4Sm80ELb0ELb0ELb1ELb1ELb1ELb0ELb1ELb1EEENS1_21CollectiveEpilogueFwdINS6_IJS8_SA_S9_EEENS6_IJNS7_ILi1EEESI_SI_EEESC_SE_Li256ELb1ELb1ELb1ELb0EEENS1_36VarlenDynamicPersistentTileSchedulerILi128ELi64ELi256ELi256ELb1ELb1ELb0ELb0ELb1ELb1EEEEEEEEEvNT_6ParamsE)
        /*0014*/ 	.short	0x0160
        /*0016*/ 	.short	0x0438


	//----- nvinfo : EIATTR_CBANK_PARAM_SIZE
	.align		4
.L_454:
        /*0018*/ 	.byte	0x03, 0x19
        /*001a*/ 	.short	0x0438


	//----- nvinfo : EIATTR_KPARAM_INFO
	.align		4
        /*001c*/ 	.byte	0x04, 0x17
        /*001e*/ 	.short	(.L_456 - .L_455)
.L_455:
        /*0020*/ 	.word	0x00000000
        /*0024*/ 	.short	0x0000
        /*0026*/ 	.short	0x0000
        /*0028*/ 	.byte	0x00, 0xf0, 0xe1, 0x10


	//----- nvinfo : EIATTR_MAXREG_COUNT
	.align		4
.L_456:
        /*002c*/ 	.byte	0x03, 0x1b
        /*002e*/ 	.short	0x00ff


	//----- nvinfo : EIATTR_NUM_BARRIERS
	.align		4
        /*0030*/ 	.byte	0x02, 0x4c
        /*0032*/ 	.byte	0x06
	.zero		1


	//----- nvinfo : EIATTR_ANNOTATIONS
	.align		4
        /*0034*/ 	.byte	0x04, 0x55
        /*0036*/ 	.short	(.L_458 - .L_457)


	//   ....[0]....
.L_457:
        /*0038*/ 	.word	0x00000001
        /*003c*/ 	.byte	0x70, 0x00, 0x00, 0x00, 0x01, 0x00, 0x00, 0x00, 0xe0, 0x0f, 0x00, 0x00, 0x01, 0x00, 0x00, 0x00
        /*004c*/ 	.byte	0x60, 0x10, 0x00, 0x00, 0x01, 0x00, 0x00, 0x00, 0xa0, 0x12, 0x00, 0x00, 0x01, 0x00, 0x00, 0x00
        /*005c*/ 	.byte	0xc0, 0x93, 0x00, 0x00, 0x01, 0x00, 0x00, 0x00, 0x30, 0x9b, 0x00, 0x00, 0x01, 0x00, 0x00, 0x00
        /*006c*/ 	.byte	0x70, 0x9b, 0x00, 0x00, 0x01, 0x00, 0x00, 0x00, 0x60, 0xc6, 0x00, 0x00


	//----- nvinfo : EIATTR_MERCURY_ISA_VERSION
	.align		4
.L_458:
        /*0078*/ 	.byte	0x03, 0x5f
        /*007a*/ 	.short	0x0000


	//----- nvinfo : EIATTR_INT_WARP_WIDE_INSTR_OFFSETS
	.align		4
        /*007c*/ 	.byte	0x04, 0x31
        /*007e*/ 	.short	(.L_460 - .L_459)


	//   ....[0]....
.L_459:
        /*0080*/ 	.word	0x000092a0


	//   ....[1]....
        /*0084*/ 	.word	0x00009320


	//----- nvinfo : EIATTR_COOP_GROUP_MASK_REGIDS
	.align		4
.L_460:
        /*0088*/ 	.byte	0x04, 0x29
        /*008a*/ 	.short	(.L_462 - .L_461)


	//   ....[0]....
.L_461:
        /*008c*/ 	.word	0xffffffff


	//   ....[1]....
        /*0090*/ 	.word	0xffffffff


	//   ....[2]....
        /*0094*/ 	.word	0xffffffff


	//   ....[3]....
        /*0098*/ 	.word	0xffffffff


	//   ....[4]....
        /*009c*/ 	.word	0xffffffff


	//   ....[5]....
        /*00a0*/ 	.word	0xffffffff


	//   ....[6]....
        /*00a4*/ 	.word	0xffffffff


	//   ....[7]....
        /*00a8*/ 	.word	0xffffffff


	//   ....[8]....
        /*00ac*/ 	.word	0xffffffff


	//   ....[9]....
        /*00b0*/ 	.word	0xffffffff


	//   ....[10]....
        /*00b4*/ 	.word	0xffffffff


	//   ....[11]....
        /*00b8*/ 	.word	0xffffffff


	//   ....[12]....
        /*00bc*/ 	.word	0xffffffff


	//   ....[13]....
        /*00c0*/ 	.word	0xffffffff


	//   ....[14]....
        /*00c4*/ 	.word	0xffffffff


	//   ....[15]....
        /*00c8*/ 	.word	0xffffffff


	//   ....[16]....
        /*00cc*/ 	.word	0xffffffff


	//   ....[17]....
        /*00d0*/ 	.word	0xffffffff


	//   ....[18]....
        /*00d4*/ 	.word	0xffffffff


	//   ....[19]....
        /*00d8*/ 	.word	0xffffffff


	//   ....[20]....
        /*00dc*/ 	.word	0xffffffff


	//   ....[21]....
        /*00e0*/ 	.word	0xffffffff


	//   ....[22]....
        /*00e4*/ 	.word	0xffffffff


	//   ....[23]....
        /*00e8*/ 	.word	0xffffffff


	//   ....[24]....
        /*00ec*/ 	.word	0xffffffff


	//   ....[25]....
        /*00f0*/ 	.word	0xffffffff


	//   ....[26]....
        /*00f4*/ 	.word	0xffffffff


	//   ....[27]....
        /*00f8*/ 	.word	0xffffffff


	//   ....[28]....
        /*00fc*/ 	.word	0xffffffff


	//   ....[29]....
        /*0100*/ 	.word	0xffffffff


	//   ....[30]....
        /*0104*/ 	.word	0xffffffff


	//   ....[31]....
        /*0108*/ 	.word	0xffffffff


	//   ....[32]....
        /*010c*/ 	.word	0xffffffff


	//   ....[33]....
        /*0110*/ 	.word	0xffffffff


	//   ....[34]....
        /*0114*/ 	.word	0xffffffff


	//   ....[35]....
        /*0118*/ 	.word	0xffffffff


	//   ....[36]....
        /*011c*/ 	.word	0xffffffff


	//   ....[37]....
        /*0120*/ 	.word	0xffffffff


	//   ....[38]....
        /*0124*/ 	.word	0xffffffff


	//   ....[39]....
        /*0128*/ 	.word	0xffffffff


	//   ....[40]....
        /*012c*/ 	.word	0xffffffff


	//   ....[41]....
        /*0130*/ 	.word	0xffffffff


	//   ....[42]....
        /*0134*/ 	.word	0xffffffff


	//   ....[43]....
        /*0138*/ 	.word	0xffffffff


	//   ....[44]....
        /*013c*/ 	.word	0xffffffff


	//   ....[45]....
        /*0140*/ 	.word	0xffffffff


	//   ....[46]....
        /*0144*/ 	.word	0xffffffff


	//   ....[47]....
        /*0148*/ 	.word	0xffffffff


	//   ....[48]....
        /*014c*/ 	.word	0xffffffff


	//   ....[49]....
        /*0150*/ 	.word	0xffffffff


	//   ....[50]....
        /*0154*/ 	.word	0xffffffff


	//   ....[51]....
        /*0158*/ 	.word	0xffffffff


	//   ....[52]....
        /*015c*/ 	.word	0xffffffff


	//   ....[53]....
        /*0160*/ 	.word	0xffffffff


	//   ....[54]....
        /*0164*/ 	.word	0xffffffff


	//   ....[55]....
        /*0168*/ 	.word	0xffffffff


	//   ....[56]....
        /*016c*/ 	.word	0xffffffff


	//   ....[57]....
        /*0170*/ 	.word	0xffffffff


	//   ....[58]....
        /*0174*/ 	.word	0xffffffff


	//   ....[59]....
        /*0178*/ 	.word	0xffffffff


	//   ....[60]....
        /*017c*/ 	.word	0xffffffff


	//   ....[61]....
        /*0180*/ 	.word	0xffffffff


	//   ....[62]....
        /*0184*/ 	.word	0xffffffff


	//   ....[63]....
        /*0188*/ 	.word	0xffffffff


	//   ....[64]....
        /*018c*/ 	.word	0xffffffff


	//   ....[65]....
        /*0190*/ 	.word	0xffffffff


	//   ....[66]....
        /*0194*/ 	.word	0xffffffff


	//   ....[67]....
        /*0198*/ 	.word	0xffffffff


	//   ....[68]....
        /*019c*/ 	.word	0xffffffff


	//   ....[69]....
        /*01a0*/ 	.word	0xffffffff


	//   ....[70]....
        /*01a4*/ 	.word	0xffffffff


	//   ....[71]....
        /*01a8*/ 	.word	0xffffffff


	//   ....[72]....
        /*01ac*/ 	.word	0xffffffff


	//   ....[73]....
        /*01b0*/ 	.word	0xffffffff


	//   ....[74]....
        /*01b4*/ 	.word	0xffffffff


	//   ....[75]....
        /*01b8*/ 	.word	0xffffffff


	//   ....[76]....
        /*01bc*/ 	.word	0xffffffff


	//   ....[77]....
        /*01c0*/ 	.word	0xffffffff


	//   ....[78]....
        /*01c4*/ 	.word	0xffffffff


	//   ....[79]....
        /*01c8*/ 	.word	0xffffffff


	//   ....[80]....
        /*01cc*/ 	.word	0xffffffff


	//   ....[81]....
        /*01d0*/ 	.word	0xffffffff


	//   ....[82]....
        /*01d4*/ 	.word	0xffffffff


	//   ....[83]....
        /*01d8*/ 	.word	0xffffffff


	//   ....[84]....
        /*01dc*/ 	.word	0xffffffff


	//   ....[85]....
        /*01e0*/ 	.word	0xffffffff


	//   ....[86]....
        /*01e4*/ 	.word	0xffffffff


	//   ....[87]....
        /*01e8*/ 	.word	0xffffffff


	//   ....[88]....
        /*01ec*/ 	.word	0xffffffff


	//   ....[89]....
        /*01f0*/ 	.word	0xffffffff


	//   ....[90]....
        /*01f4*/ 	.word	0xffffffff


	//   ....[91]....
        /*01f8*/ 	.word	0xffffffff


	//   ....[92]....
        /*01fc*/ 	.word	0xffffffff


	//   ....[93]....
        /*0200*/ 	.word	0xffffffff


	//   ....[94]....
        /*0204*/ 	.word	0xffffffff


	//   ....[95]....
        /*0208*/ 	.word	0xffffffff


	//   ....[96]....
        /*020c*/ 	.word	0xffffffff


	//   ....[97]....
        /*0210*/ 	.word	0xffffffff


	//   ....[98]....
        /*0214*/ 	.word	0xffffffff


	//   ....[99]....
        /*0218*/ 	.word	0xffffffff


	//   ....[100]....
        /*021c*/ 	.word	0xffffffff


	//   ....[101]....
        /*0220*/ 	.word	0xffffffff


	//   ....[102]....
        /*0224*/ 	.word	0xffffffff


	//   ....[103]....
        /*0228*/ 	.word	0xffffffff


	//   ....[104]....
        /*022c*/ 	.word	0xffffffff


	//   ....[105]....
        /*0230*/ 	.word	0xffffffff


	//   ....[106]....
        /*0234*/ 	.word	0xffffffff


	//   ....[107]....
        /*0238*/ 	.word	0xffffffff


	//   ....[108]....
        /*023c*/ 	.word	0xffffffff


	//   ....[109]....
        /*0240*/ 	.word	0xffffffff


	//   ....[110]....
        /*0244*/ 	.word	0xffffffff


	//   ....[111]....
        /*0248*/ 	.word	0xffffffff


	//   ....[112]....
        /*024c*/ 	.word	0xffffffff


	//   ....[113]....
        /*0250*/ 	.word	0xffffffff


	//   ....[114]....
        /*0254*/ 	.word	0xffffffff


	//   ....[115]....
        /*0258*/ 	.word	0xffffffff


	//   ....[116]....
        /*025c*/ 	.word	0xffffffff


	//   ....[117]....
        /*0260*/ 	.word	0xffffffff


	//   ....[118]....
        /*0264*/ 	.word	0xffffffff


	//   ....[119]....
        /*0268*/ 	.word	0xffffffff


	//   ....[120]....
        /*026c*/ 	.word	0xffffffff


	//   ....[121]....
        /*0270*/ 	.word	0xffffffff


	//   ....[122]....
        /*0274*/ 	.word	0xffffffff


	//   ....[123]....
        /*0278*/ 	.word	0xffffffff


	//   ....[124]....
        /*027c*/ 	.word	0xffffffff


	//   ....[125]....
        /*0280*/ 	.word	0xffffffff


	//   ....[126]....
        /*0284*/ 	.word	0xffffffff


	//   ....[127]....
        /*0288*/ 	.word	0xffffffff


	//   ....[128]....
        /*028c*/ 	.word	0xffffffff


	//   ....[129]....
        /*0290*/ 	.word	0xffffffff


	//   ....[130]....
        /*0294*/ 	.word	0xffffffff


	//   ....[131]....
        /*0298*/ 	.word	0xffffffff


	//   ....[132]....
        /*029c*/ 	.word	0xffffffff


	//   ....[133]....
        /*02a0*/ 	.word	0xffffffff


	//   ....[134]....
        /*02a4*/ 	.word	0xffffffff


	//   ....[135]....
        /*02a8*/ 	.word	0xffffffff


	//   ....[136]....
        /*02ac*/ 	.word	0xffffffff


	//   ....[137]....
        /*02b0*/ 	.word	0xffffffff


	//   ....[138]....
        /*02b4*/ 	.word	0xffffffff


	//   ....[139]....
        /*02b8*/ 	.word	0xffffffff


	//   ....[140]....
        /*02bc*/ 	.word	0xffffffff


	//   ....[141]....
        /*02c0*/ 	.word	0xffffffff


	//   ....[142]....
        /*02c4*/ 	.word	0xffffffff


	//   ....[143]....
        /*02c8*/ 	.word	0xffffffff


	//   ....[144]....
        /*02cc*/ 	.word	0xffffffff


	//   ....[145]....
        /*02d0*/ 	.word	0xffffffff


	//   ....[146]....
        /*02d4*/ 	.word	0xffffffff


	//   ....[147]....
        /*02d8*/ 	.word	0xffffffff


	//   ....[148]....
        /*02dc*/ 	.word	0xffffffff


	//   ....[149]....
        /*02e0*/ 	.word	0xffffffff


	//   ....[150]....
        /*02e4*/ 	.word	0xffffffff


	//   ....[151]....
        /*02e8*/ 	.word	0xffffffff


	//   ....[152]....
        /*02ec*/ 	.word	0xffffffff


	//   ....[153]....
        /*02f0*/ 	.word	0xffffffff


	//   ....[154]....
        /*02f4*/ 	.word	0xffffffff


	//   ....[155]....
        /*02f8*/ 	.word	0xffffffff


	//   ....[156]....
        /*02fc*/ 	.word	0xffffffff


	//   ....[157]....
        /*0300*/ 	.word	0xffffffff


	//   ....[158]....
        /*0304*/ 	.word	0xffffffff


	//   ....[159]....
        /*0308*/ 	.word	0xffffffff


	//   ....[160]....
        /*030c*/ 	.word	0xffffffff


	//   ....[161]....
        /*0310*/ 	.word	0xffffffff


	//   ....[162]....
        /*0314*/ 	.word	0xffffffff


	//   ....[163]....
        /*0318*/ 	.word	0xffffffff


	//   ....[164]....
        /*031c*/ 	.word	0xffffffff


	//   ....[165]....
        /*0320*/ 	.word	0xffffffff


	//   ....[166]....
        /*0324*/ 	.word	0xffffffff


	//   ....[167]....
        /*0328*/ 	.word	0xffffffff


	//   ....[168]....
        /*032c*/ 	.word	0xffffffff


	//   ....[169]....
        /*0330*/ 	.word	0xffffffff


	//   ....[170]....
        /*0334*/ 	.word	0xffffffff


	//   ....[171]....
        /*0338*/ 	.word	0xffffffff


	//   ....[172]....
        /*033c*/ 	.word	0xffffffff


	//   ....[173]....
        /*0340*/ 	.word	0xffffffff


	//   ....[174]....
        /*0344*/ 	.word	0xffffffff


	//   ....[175]....
        /*0348*/ 	.word	0xffffffff


	//----- nvinfo : EIATTR_COOP_GROUP_INSTR_OFFSETS
	.align		4
.L_462:
        /*034c*/ 	.byte	0x04, 0x28
        /*034e*/ 	.short	(.L_464 - .L_463)


	//   ....[0]....
.L_463:
        /*0350*/ 	.word	0x00000050


	//   ....[1]....
        /*0354*/ 	.word	0x000001e0


	//   ....[2]....
        /*0358*/ 	.word	0x00000210


	//   ....[3]....
        /*035c*/ 	.word	0x00000240


	//   ....[4]....
        /*0360*/ 	.word	0x00000270


	//   ....[5]....
        /*0364*/ 	.word	0x000002a0


	//   ....[6]....
        /*0368*/ 	.word	0x000002d0


	//   ....[7]....
        /*036c*/ 	.word	0x00000440


	//   ....[8]....
        /*0370*/ 	.word	0x00000480


	//   ....[9]....
        /*0374*/ 	.word	0x000004b0


	//   ....[10]....
        /*0378*/ 	.word	0x000004e0


	//   ....[11]....
        /*037c*/ 	.word	0x00000510


	//   ....[12]....
        /*0380*/ 	.word	0x00000540


	//   ....[13]....
        /*0384*/ 	.word	0x000005d0


	//   ....[14]....
        /*0388*/ 	.word	0x00000600


	//   ....[15]....
        /*038c*/ 	.word	0x00000620


	//   ....[16]....
        /*0390*/ 	.word	0x00000680


	//   ....[17]....
        /*0394*/ 	.word	0x00002170


	//   ....[18]....
        /*0398*/ 	.word	0x00002190


	//   ....[19]....
        /*039c*/ 	.word	0x00002300


	//   ....[20]....
        /*03a0*/ 	.word	0x00002310


	//   ....[21]....
        /*03a4*/ 	.word	0x00002470


	//   ....[22]....
        /*03a8*/ 	.word	0x00002490


	//   ....[23]....
        /*03ac*/ 	.word	0x000025f0


	//   ....[24]....
        /*03b0*/ 	.word	0x00002600


	//   ....[25]....
        /*03b4*/ 	.word	0x00002af0


	//   ....[26]....
        /*03b8*/ 	.word	0x00002b00


	//   ....[27]....
        /*03bc*/ 	.word	0x00002b20


	//   ....[28]....
        /*03c0*/ 	.word	0x00002b40


	//   ....[29]....
        /*03c4*/ 	.word	0x00002c30


	//   ....[30]....
        /*03c8*/ 	.word	0x00002c40


	//   ....[31]....
        /*03cc*/ 	.word	0x00002c50


	//   ....[32]....
        /*03d0*/ 	.word	0x00002c60


	//   ....[33]....
        /*03d4*/ 	.word	0x00003fc0


	//   ....[34]....
        /*03d8*/ 	.word	0x00003fe0


	//   ....[35]....
        /*03dc*/ 	.word	0x00004030


	//   ....[36]....
        /*03e0*/ 	.word	0x000040b0


	//   ....[37]....
        /*03e4*/ 	.word	0x00004750


	//   ....[38]....
        /*03e8*/ 	.word	0x00004760


	//   ....[39]....
        /*03ec*/ 	.word	0x00004790


	//   ....[40]....
        /*03f0*/ 	.word	0x000047a0


	//   ....[41]....
        /*03f4*/ 	.word	0x00005c70


	//   ....[42]....
        /*03f8*/ 	.word	0x00005c80


	//   ....[43]....
        /*03fc*/ 	.word	0x00005cb0


	//   ....[44]....
        /*0400*/ 	.word	0x00005cc0


	//   ....[45]....
        /*0404*/ 	.word	0x00006e80


	//   ....[46]....
        /*0408*/ 	.word	0x00006ea0


	//   ....[47]....
        /*040c*/ 	.word	0x00006f70


	//   ....[48]....
        /*0410*/ 	.word	0x00006f90


	//   ....[49]....
        /*0414*/ 	.word	0x000072e0


	//   ....[50]....
        /*0418*/ 	.word	0x000072f0


	//   ....[51]....
        /*041c*/ 	.word	0x00007320


	//   ....[52]....
        /*0420*/ 	.word	0x00007330


	//   ....[53]....
        /*0424*/ 	.word	0x00008a80


	//   ....[54]....
        /*0428*/ 	.word	0x00008ab0


	//   ....[55]....
        /*042c*/ 	.word	0x00008ac0


	//   ....[56]....
        /*0430*/ 	.word	0x00008af0


	//   ....[57]....
        /*0434*/ 	.word	0x00009ea0


	//   ....[58]....
        /*0438*/ 	.word	0x00009eb0


	//   ....[59]....
        /*043c*/ 	.word	0x00009ec0


	//   ....[60]....
        /*0440*/ 	.word	0x00009ed0


	//   ....[61]....
        /*0444*/ 	.word	0x0000a240


	//   ....[62]....
        /*0448*/ 	.word	0x0000a260


	//   ....[63]....
        /*044c*/ 	.word	0x0000a3c0


	//   ....[64]....
        /*0450*/ 	.word	0x0000a3d0


	//   ....[65]....
        /*0454*/ 	.word	0x0000a530


	//   ....[66]....
        /*0458*/ 	.word	0x0000a550


	//   ....[67]....
        /*045c*/ 	.word	0x0000a6b0


	//   ....[68]....
        /*0460*/ 	.word	0x0000a6c0


	//   ....[69]....
        /*0464*/ 	.word	0x0000aa00


	//   ....[70]....
        /*0468*/ 	.word	0x0000aa20


	//   ....[71]....
        /*046c*/ 	.word	0x0000b1f0


	//   ....[72]....
        /*0470*/ 	.word	0x0000b200


	//   ....[73]....
        /*0474*/ 	.word	0x0000c090


	//   ....[74]....
        /*0478*/ 	.word	0x0000c0b0


	//   ....[75]....
        /*047c*/ 	.word	0x0000c220


	//   ....[76]....
        /*0480*/ 	.word	0x0000c230


	//   ....[77]....
        /*0484*/ 	.word	0x0000c390


	//   ....[78]....
        /*0488*/ 	.word	0x0000c3b0


	//   ....[79]....
        /*048c*/ 	.word	0x0000c510


	//   ....[80]....
        /*0490*/ 	.word	0x0000c520


	//   ....[81]....
        /*0494*/ 	.word	0x0000c720


	//   ....[82]....
        /*0498*/ 	.word	0x0000c740


	//   ....[83]....
        /*049c*/ 	.word	0x0000c860


	//   ....[84]....
        /*04a0*/ 	.word	0x0000c8a0


	//   ....[85]....
        /*04a4*/ 	.word	0x0000c8d0


	//   ....[86]....
        /*04a8*/ 	.word	0x0000c900


	//   ....[87]....
        /*04ac*/ 	.word	0x0000c930


	//   ....[88]....
        /*04b0*/ 	.word	0x0000c960


	//   ....[89]....
        /*04b4*/ 	.word	0x0000cab0


	//   ....[90]....
        /*04b8*/ 	.word	0x0000caf0


	//   ....[91]....
        /*04bc*/ 	.word	0x0000cb20


	//   ....[92]....
        /*04c0*/ 	.word	0x0000cb50


	//   ....[93]....
        /*04c4*/ 	.word	0x0000cb80


	//   ....[94]....
        /*04c8*/ 	.word	0x0000cbb0


	//   ....[95]....
        /*04cc*/ 	.word	0x0000cc40


	//   ....[96]....
        /*04d0*/ 	.word	0x0000cc70


	//   ....[97]....
        /*04d4*/ 	.word	0x0000cc80


	//   ....[98]....
        /*04d8*/ 	.word	0x0000cce0


	//   ....[99]....
        /*04dc*/ 	.word	0x0000d210


	//   ....[100]....
        /*04e0*/ 	.word	0x0000d270


	//   ....[101]....
        /*04e4*/ 	.word	0x0000d2c0


	//   ....[102]....
        /*04e8*/ 	.word	0x0000d310


	//   ....[103]....
        /*04ec*/ 	.word	0x0000d360


	//   ....[104]....
        /*04f0*/ 	.word	0x0000d3d0


	//   ....[105]....
        /*04f4*/ 	.word	0x0000d420


	//   ....[106]....
        /*04f8*/ 	.word	0x0000d480


	//   ....[107]....
        /*04fc*/ 	.word	0x0000d4f0


	//   ....[108]....
        /*0500*/ 	.word	0x0000d550


	//   ....[109]....
        /*0504*/ 	.word	0x0000d5c0


	//   ....[110]....
        /*0508*/ 	.word	0x0000d630


	//   ....[111]....
        /*050c*/ 	.word	0x0000d6a0


	//   ....[112]....
        /*0510*/ 	.word	0x0000d700


	//   ....[113]....
        /*0514*/ 	.word	0x0000d770


	//   ....[114]....
        /*0518*/ 	.word	0x0000d7e0


	//   ....[115]....
        /*051c*/ 	.word	0x0000d850


	//   ....[116]....
        /*0520*/ 	.word	0x0000d8b0


	//   ....[117]....
        /*0524*/ 	.word	0x0000d920


	//   ....[118]....
        /*0528*/ 	.word	0x0000d990


	//   ....[119]....
        /*052c*/ 	.word	0x0000dad0


	//   ....[120]....
        /*0530*/ 	.word	0x0000db30


	//   ....[121]....
        /*0534*/ 	.word	0x0000db80


	//   ....[122]....
        /*0538*/ 	.word	0x0000dbc0


	//   ....[123]....
        /*053c*/ 	.word	0x0000dc10


	//   ....[124]....
        /*0540*/ 	.word	0x0000dc60


	//   ....[125]....
        /*0544*/ 	.word	0x0000dcd0


	//   ....[126]....
        /*0548*/ 	.word	0x0000dd40


	//   ....[127]....
        /*054c*/ 	.word	0x0000ddb0


	//   ....[128]....
        /*0550*/ 	.word	0x0000def0


	//   ....[129]....
        /*0554*/ 	.word	0x0000df50


	//   ....[130]....
        /*0558*/ 	.word	0x0000dfa0


	//   ....[131]....
        /*055c*/ 	.word	0x0000dfe0


	//   ....[132]....
        /*0560*/ 	.word	0x0000e030


	//   ....[133]....
        /*0564*/ 	.word	0x0000e070


	//   ....[134]....
        /*0568*/ 	.word	0x0000e0c0


	//   ....[135]....
        /*056c*/ 	.word	0x0000e110


	//   ....[136]....
        /*0570*/ 	.word	0x0000e160


	//   ....[137]....
        /*0574*/ 	.word	0x0000e1a0


	//   ....[138]....
        /*0578*/ 	.word	0x0000e210


	//   ....[139]....
        /*057c*/ 	.word	0x0000e280


	//   ....[140]....
        /*0580*/ 	.word	0x0000e2f0


	//   ....[141]....
        /*0584*/ 	.word	0x0000e350


	//   ....[142]....
        /*0588*/ 	.word	0x0000e3c0


	//   ....[143]....
        /*058c*/ 	.word	0x0000e430


	//   ....[144]....
        /*0590*/ 	.word	0x0000e4a0


	//   ....[145]....
        /*0594*/ 	.word	0x0000e500


	//   ....[146]....
        /*0598*/ 	.word	0x0000e570


	//   ....[147]....
        /*059c*/ 	.word	0x0000e5e0


	//   ....[148]....
        /*05a0*/ 	.word	0x0000e650


	//   ....[149]....
        /*05a4*/ 	.word	0x0000e6b0


	//   ....[150]....
        /*05a8*/ 	.word	0x0000e720


	//   ....[151]....
        /*05ac*/ 	.word	0x0000e790


	//   ....[152]....
        /*05b0*/ 	.word	0x0000e800


	//   ....[153]....
        /*05b4*/ 	.word	0x0000e860


	//   ....[154]....
        /*05b8*/ 	.word	0x0000e8d0


	//   ....[155]....
        /*05bc*/ 	.word	0x0000e940


	//   ....[156]....
        /*05c0*/ 	.word	0x0000e9b0


	//   ....[157]....
        /*05c4*/ 	.word	0x0000ea10


	//   ....[158]....
        /*05c8*/ 	.word	0x0000ea80


	//   ....[159]....
        /*05cc*/ 	.word	0x0000eaf0


	//   ....[160]....
        /*05d0*/ 	.word	0x0000eb40


	//   ....[161]....
        /*05d4*/ 	.word	0x0000eb80


	//   ....[162]....
        /*05d8*/ 	.word	0x0000ebd0


	//   ....[163]....
        /*05dc*/ 	.word	0x0000ec20


	//   ....[164]....
        /*05e0*/ 	.word	0x0000ec70


	//   ....[165]....
        /*05e4*/ 	.word	0x0000ece0


	//   ....[166]....
        /*05e8*/ 	.word	0x0000ed30


	//   ....[167]....
        /*05ec*/ 	.word	0x0000ed80


	//   ....[168]....
        /*05f0*/ 	.word	0x0000edd0


	//   ....[169]....
        /*05f4*/ 	.word	0x0000ee20


	//   ....[170]....
        /*05f8*/ 	.word	0x0000ee70


	//   ....[171]....
        /*05fc*/ 	.word	0x0000eee0


	//   ....[172]....
        /*0600*/ 	.word	0x0000ef30


	//   ....[173]....
        /*0604*/ 	.word	0x0000ef90


	//   ....[174]....
        /*0608*/ 	.word	0x0000eff0


	//   ....[175]....
        /*060c*/ 	.word	0x0000f060


	//----- nvinfo : EIATTR_EXIT_INSTR_OFFSETS
	.align		4
.L_464:
        /*0610*/ 	.byte	0x04, 0x1c
        /*0612*/ 	.short	(.L_466 - .L_465)


	//   ....[0]....
.L_465:
        /*0614*/ 	.word	0x00000b40


	//   ....[1]....
        /*0618*/ 	.word	0x0000d1d0


	//----- nvinfo : EIATTR_MAX_THREADS
	.align		4
.L_466:
        /*061c*/ 	.byte	0x04, 0x05
        /*061e*/ 	.short	(.L_468 - .L_467)
.L_467:
        /*0620*/ 	.word	0x00000100
        /*0624*/ 	.word	0x00000001
        /*0628*/ 	.word	0x00000001


	//----- nvinfo : EIATTR_CRS_STACK_SIZE
	.align		4
.L_468:
        /*062c*/ 	.byte	0x04, 0x1e
        /*062e*/ 	.short	(.L_470 - .L_469)
.L_469:
        /*0630*/ 	.word	0x00000000
.L_470:


//--------------------- .nv.info._ZN7cutlass13device_kernelIN5flash19enable_sm80_to_sm89INS1_16FlashAttnFwdSm80INS1_25CollectiveMainloopFwdSm80ILi8ELi1ELb0EN4cute5tupleIJNS5_1CILi128EEENS7_ILi64EEENS7_ILi192EEEEEELi192ENS_6half_tEfNS_4arch4Sm80ELb0ELb0ELb1ELb1ELb1ELb1ELb1ELb1EEENS1_21CollectiveEpilogueFwdINS6_IJS8_SA_S9_EEENS6_IJNS7_ILi1EEESI_SI_EEESC_SE_Li256ELb1ELb1ELb1ELb0EEENS1_36VarlenDynamicPersistentTileSchedulerILi128ELi64ELi256ELi256ELb1ELb1ELb0ELb0ELb1ELb1EEEEEEEEEvNT_6ParamsE --------------------------
	.section	.nv.info._ZN7cutlass13device_kernelIN5flash19enable_sm80_to_sm89INS1_16FlashAttnFwdSm80INS1_25CollectiveMainloopFwdSm80ILi8ELi1ELb0EN4cute5tupleIJNS5_1CILi128EEENS7_ILi64EEENS7_ILi192EEEEEELi192ENS_6half_tEfNS_4arch4Sm80ELb0ELb0ELb1ELb1ELb1ELb1ELb1ELb1EEENS1_21CollectiveEpilogueFwdINS6_IJS8_SA_S9_EEENS6_IJNS7_ILi1EEESI_SI_EEESC_SE_Li256ELb1ELb1ELb1ELb0EEENS1_36VarlenDynamicPersistentTileSchedulerILi128ELi64ELi256ELi256ELb1ELb1ELb0ELb0ELb1ELb1EEEEEEEEEvNT_6ParamsE,"",@"SHT_CUDA_INFO"
	.sectionflags	@""
	.align	4


	//----- nvinfo : EIATTR_CUDA_API_VERSION
	.align		4
        /*0000*/ 	.byte	0x04, 0x37
        /*0002*/ 	.short	(.L_472 - .L_471)
.L_471:
        /*0004*/ 	.word	0x00000082


	//----- nvinfo : EIATTR_SW2861232_WAR
	.align		4
.L_472:
        /*0008*/ 	.byte	0x01, 0x35
	.zero		2


	//----- nvinfo : EIATTR_PARAM_CBANK
	.align		4
        /*000c*/ 	.byte	0x04, 0x0a
        /*000e*/ 	.short	(.L_474 - .L_473)
	.align		4
.L_473:
        /*0010*/ 	.word	index@(.nv.constant0._ZN7cutlass13device_kernelIN5flash19enable_sm80_to_sm89INS1_16FlashAttnFwdSm80INS1_25CollectiveMainloopFwdSm80ILi8ELi1ELb0EN4cute5tupleIJNS5_1CILi128EEENS7_ILi64EEENS7_ILi192EEEEEELi192ENS_6half_tEfNS_4arch4Sm80ELb0ELb0ELb1ELb1ELb1ELb1ELb1ELb1EEENS1_21CollectiveEpilogueFwdINS6_IJS8_SA_S9_EEENS6_IJNS7_ILi1EEESI_SI_EEESC_SE_Li256ELb1ELb1ELb1ELb0EEENS1_36VarlenDynamicPersistentTileSchedulerILi128ELi64ELi256ELi256ELb1ELb1ELb0ELb0ELb1ELb1EEEEEEEEEvNT_6ParamsE)
        /*0014*/ 	.short	0x0160
        /*0016*/ 	.short	0x0438


	//----- nvinfo : EIATTR_CBANK_PARAM_SIZE
	.align		4
.L_474:
        /*0018*/ 	.byte	0x03, 0x19
        /*001a*/ 	.short	0x0438


	//----- nvinfo : EIATTR_KPARAM_INFO
	.align		4
        /*001c*/ 	.byte	0x04, 0x17
        /*001e*/ 	.short	(.L_476 - .L_475)
.L_475:
        /*0020*/ 	.word	0x00000000
        /*0024*/ 	.short	0x0000
        /*0026*/ 	.short	0x0000
        /*0028*/ 	.byte	0x00, 0xf0, 0xe1, 0x10


	//----- nvinfo : EIATTR_MAXREG_COUNT
	.align		4
.L_476:
        /*002c*/ 	.byte	0x03, 0x1b
        /*002e*/ 	.short	0x00ff


	//----- nvinfo : EIATTR_NUM_BARRIERS
	.align		4
        /*0030*/ 	.byte	0x02, 0x4c
        /*0032*/ 	.byte	0x06
	.zero		1


	//----- nvinfo : EIATTR_ANNOTATIONS
	.align		4
        /*0034*/ 	.byte	0x04, 0x55
        /*0036*/ 	.short	(.L_478 - .L_477)


	//   ....[0]....
.L_477:
        /*0038*/ 	.word	0x00000001
        /*003c*/ 	.byte	0x40, 0x10, 0x00, 0x00, 0x01, 0x00, 0x00, 0x00, 0x00, 0x12, 0x00, 0x00, 0x01, 0x00, 0x00, 0x00
        /* <DEDUP_REMOVED lines=21> */
        /*019c*/ 	.byte	0x00, 0x4d, 0x01, 0x00, 0x01, 0x00, 0x00, 0x00, 0x90, 0x4e, 0x01, 0x00


	//----- nvinfo : EIATTR_MERCURY_ISA_VERSION
	.align		4
.L_478:
        /*01a8*/ 	.byte	0x03, 0x5f
        /*01aa*/ 	.short	0x0000


	//----- nvinfo : EIATTR_INT_WARP_WIDE_INSTR_OFFSETS
	.align		4
        /*01ac*/ 	.byte	0x04, 0x31
        /*01ae*/ 	.short	(.L_480 - .L_479)


	//   ....[0]....
.L_479:
        /*01b0*/ 	.word	0x00014440


	//   ....[1]....
        /*01b4*/ 	.word	0x000144c0


	//----- nvinfo : EIATTR_COOP_GROUP_MASK_REGIDS
	.align		4
.L_480:
        /*01b8*/ 	.byte	0x04, 0x29
        /*01ba*/ 	.short	(.L_482 - .L_481)


	//   ....[0]....
.L_481:
        /*01bc*/ 	.word	0xffffffff


	//   ....[1]....
        /*01c0*/ 	.word	0xffffffff


	//   ....[2]....
        /*01c4*/ 	.word	0xffffffff


	//   ....[3]....
        /*01c8*/ 	.word	0xffffffff


	//   ....[4]....
        /*01cc*/ 	.word	0xffffffff


	//   ....[5]....
        /*01d0*/ 	.word	0xffffffff


	//   ....[6]....
        /*01d4*/ 	.word	0xffffffff


	//   ....[7]....
        /*01d8*/ 	.word	0xffffffff


	//   ....[8]....
        /*01dc*/ 	.word	0xffffffff


	//   ....[9]....
        /*01e0*/ 	.word	0xffffffff


	//   ....[10]....
        /*01e4*/ 	.word	0xffffffff


	//   ....[11]....
        /*01e8*/ 	.word	0xffffffff


	//   ....[12]....
        /*01ec*/ 	.word	0xffffffff


	//   ....[13]....
        /*01f0*/ 	.word	0xffffffff


	//   ....[14]....
        /*01f4*/ 	.word	0xffffffff


	//   ....[15]....
        /*01f8*/ 	.word	0xffffffff


	//   ....[16]....
        /*01fc*/ 	.word	0xffffffff


	//   ....[17]....
        /*0200*/ 	.word	0xffffffff


	//   ....[18]....
        /*0204*/ 	.word	0xffffffff


	//   ....[19]....
        /*0208*/ 	.word	0xffffffff


	//   ....[20]....
        /*020c*/ 	.word	0xffffffff


	//   ....[21]....
        /*0210*/ 	.word	0xffffffff


	//   ....[22]....
        /*0214*/ 	.word	0xffffffff


	//   ....[23]....
        /*0218*/ 	.word	0xffffffff


	//   ....[24]....
        /*021c*/ 	.word	0xffffffff


	//   ....[25]....
        /*0220*/ 	.word	0xffffffff


	//   ....[26]....
        /*0224*/ 	.word	0xffffffff


	//   ....[27]....
        /*0228*/ 	.word	0xffffffff


	//   ....[28]....
        /*022c*/ 	.word	0xffffffff


	//   ....[29]....
        /*0230*/ 	.word	0xffffffff


	//   ....[30]....
        /*0234*/ 	.word	0xffffffff


	//   ....[31]....
        /*0238*/ 	.word	0xffffffff


	//   ....[32]....
        /*023c*/ 	.word	0xffffffff


	//   ....[33]....
        /*0240*/ 	.word	0xffffffff


	//   ....[34]....
        /*0244*/ 	.word	0xffffffff


	//   ....[35]....
        /*0248*/ 	.word	0xffffffff


	//   ....[36]....
        /*024c*/ 	.word	0xffffffff


	//   ....[37]....
        /*0250*/ 	.word	0xffffffff


	//   ....[38]....
        /*0254*/ 	.word	0xffffffff


	//   ....[39]....
        /*0258*/ 	.word	0xffffffff


	//   ....[40]....
        /*025c*/ 	.word	0xffffffff


	//   ....[41]....
        /*0260*/ 	.word	0xffffffff


	//   ....[42]....
        /*0264*/ 	.word	0xffffffff


	//   ....[43]....
        /*0268*/ 	.word	0xffffffff


	//   ....[44]....
        /*026c*/ 	.word	0xffffffff


	//   ....[45]....
        /*0270*/ 	.word	0xffffffff


	//   ....[46]....
        /*0274*/ 	.word	0xffffffff


	//   ....[47]....
        /*0278*/ 	.word	0xffffffff


	//   ....[48]....
        /*027c*/ 	.word	0xffffffff


	//   ....[49]....
        /*0280*/ 	.word	0xffffffff


	//   ....[50]....
        /*0284*/ 	.word	0xffffffff


	//   ....[51]....
        /*0288*/ 	.word	0xffffffff


	//   ....[52]....
        /*028c*/ 	.word	0xffffffff


	//   ....[53]....
        /*0290*/ 	.word	0xffffffff


	//   ....[54]....
        /*0294*/ 	.word	0xffffffff


	//   ....[55]....
        /*0298*/ 	.word	0xffffffff


	//   ....[56]....
        /*029c*/ 	.word	0xffffffff


	//   ....[57]....
        /*02a0*/ 	.word	0xffffffff


	//   ....[58]....
        /*02a4*/ 	.word	0xffffffff


	//   ....[59]....
        /*02a8*/ 	.word	0xffffffff


	//   ....[60]....
        /*02ac*/ 	.word	0xffffffff


	//   ....[61]....
        /*02b0*/ 	.word	0xffffffff


	//   ....[62]....
        /*02b4*/ 	.word	0xffffffff


	//   ....[63]....
        /*02b8*/ 	.word	0xffffffff


	//   ....[64]....
        /*02bc*/ 	.word	0xffffffff


	//   ....[65]....
        /*02c0*/ 	.word	0xffffffff


	//   ....[66]....
        /*02c4*/ 	.word	0xffffffff


	//   ....[67]....
        /*02c8*/ 	.word	0xffffffff


	//   ....[68]....
        /*02cc*/ 	.word	0xffffffff


	//   ....[69]....
        /*02d0*/ 	.word	0xffffffff


	//   ....[70]....
        /*02d4*/ 	.word	0xffffffff


	//   ....[71]....
        /*02d8*/ 	.word	0xffffffff


	//   ....[72]....
        /*02dc*/ 	.word	0xffffffff


	//   ....[73]....
        /*02e0*/ 	.word	0xffffffff


	//   ....[74]....
        /*02e4*/ 	.word	0xffffffff


	//   ....[75]....
        /*02e8*/ 	.word	0xffffffff


	//   ....[76]....
        /*02ec*/ 	.word	0xffffffff


	//   ....[77]....
        /*02f0*/ 	.word	0xffffffff


	//   ....[78]....
        /*02f4*/ 	.word	0xffffffff


	//   ....[79]....
        /*02f8*/ 	.word	0xffffffff


	//   ....[80]....
        /*02fc*/ 	.word	0xffffffff


	//   ....[81]....
        /*0300*/ 	.word	0xffffffff


	//   ....[82]....
        /*0304*/ 	.word	0xffffffff


	//   ....[83]....
        /*0308*/ 	.word	0xffffffff


	//   ....[84]....
        /*030c*/ 	.word	0xffffffff


	//   ....[85]....
        /*0310*/ 	.word	0xffffffff


	//   ....[86]....
        /*0314*/ 	.word	0xffffffff


	//   ....[87]....
        /*0318*/ 	.word	0xffffffff


	//   ....[88]....
        /*031c*/ 	.word	0xffffffff


	//   ....[89]....
        /*0320*/ 	.word	0xffffffff


	//   ....[90]....
        /*0324*/ 	.word	0xffffffff


	//   ....[91]....
        /*0328*/ 	.word	0xffffffff


	//   ....[92]....
        /*032c*/ 	.word	0xffffffff


	//   ....[93]....
        /*0330*/ 	.word	0xffffffff


	//   ....[94]....
        /*0334*/ 	.word	0xffffffff


	//   ....[95]....
        /*0338*/ 	.word	0xffffffff


	//   ....[96]....
        /*033c*/ 	.word	0xffffffff


	//   ....[97]....
        /*0340*/ 	.word	0xffffffff


	//   ....[98]....
        /*0344*/ 	.word	0xffffffff


	//   ....[99]....
        /*0348*/ 	.word	0xffffffff


	//   ....[100]....
        /*034c*/ 	.word	0xffffffff


	//   ....[101]....
        /*0350*/ 	.word	0xffffffff


	//   ....[102]....
        /*0354*/ 	.word	0xffffffff


	//   ....[103]....
        /*0358*/ 	.word	0xffffffff


	//   ....[104]....
        /*035c*/ 	.word	0xffffffff


	//   ....[105]....
        /*0360*/ 	.word	0xffffffff


	//   ....[106]....
        /*0364*/ 	.word	0xffffffff


	//   ....[107]....
        /*0368*/ 	.word	0xffffffff


	//   ....[108]....
        /*036c*/ 	.word	0xffffffff


	//   ....[109]....
        /*0370*/ 	.word	0xffffffff


	//   ....[110]....
        /*0374*/ 	.word	0xffffffff


	//   ....[111]....
        /*0378*/ 	.word	0xffffffff


	//   ....[112]....
        /*037c*/ 	.word	0xffffffff


	//   ....[113]....
        /*0380*/ 	.word	0xffffffff


	//   ....[114]....
        /*0384*/ 	.word	0xffffffff


	//   ....[115]....
        /*0388*/ 	.word	0xffffffff


	//   ....[116]....
        /*038c*/ 	.word	0xffffffff


	//   ....[117]....
        /*0390*/ 	.word	0xffffffff


	//   ....[118]....
        /*0394*/ 	.word	0xffffffff


	//   ....[119]....
        /*0398*/ 	.word	0xffffffff


	//   ....[120]....
        /*039c*/ 	.word	0xffffffff


	//   ....[121]....
        /*03a0*/ 	.word	0xffffffff


	//   ....[122]....
        /*03a4*/ 	.word	0xffffffff


	//   ....[123]....
        /*03a8*/ 	.word	0xffffffff


	//   ....[124]....
        /*03ac*/ 	.word	0xffffffff


	//   ....[125]....
        /*03b0*/ 	.word	0xffffffff


	//   ....[126]....
        /*03b4*/ 	.word	0xffffffff


	//   ....[127]....
        /*03b8*/ 	.word	0xffffffff


	//   ....[128]....
        /*03bc*/ 	.word	0xffffffff


	//   ....[129]....
        /*03c0*/ 	.word	0xffffffff


	//   ....[130]....
        /*03c4*/ 	.word	0xffffffff


	//   ....[131]....
        /*03c8*/ 	.word	0xffffffff


	//   ....[132]....
        /*03cc*/ 	.word	0xffffffff


	//   ....[133]....
        /*03d0*/ 	.word	0xffffffff


	//   ....[134]....
        /*03d4*/ 	.word	0xffffffff


	//   ....[135]....
        /*03d8*/ 	.word	0xffffffff


	//   ....[136]....
        /*03dc*/ 	.word	0xffffffff


	//   ....[137]....
        /*03e0*/ 	.word	0xffffffff


	//   ....[138]....
        /*03e4*/ 	.word	0xffffffff


	//   ....[139]....
        /*03e8*/ 	.word	0xffffffff


	//   ....[140]....
        /*03ec*/ 	.word	0xffffffff


	//   ....[141]....
        /*03f0*/ 	.word	0xffffffff


	//   ....[142]....
        /*03f4*/ 	.word	0xffffffff


	//   ....[143]....
        /*03f8*/ 	.word	0xffffffff


	//   ....[144]....
        /*03fc*/ 	.word	0xffffffff


	//   ....[145]....
        /*0400*/ 	.word	0xffffffff


	//   ....[146]....
        /*0404*/ 	.word	0xffffffff


	//   ....[147]....
        /*0408*/ 	.word	0xffffffff


	//   ....[148]....
        /*040c*/ 	.word	0xffffffff


	//   ....[149]....
        /*0410*/ 	.word	0xffffffff


	//   ....[150]....
        /*0414*/ 	.word	0xffffffff


	//   ....[151]....
        /*0418*/ 	.word	0xffffffff


	//   ....[152]....
        /*041c*/ 	.word	0xffffffff


	//   ....[153]....
        /*0420*/ 	.word	0xffffffff


	//   ....[154]....
        /*0424*/ 	.word	0xffffffff


	//   ....[155]....
        /*0428*/ 	.word	0xffffffff


	//   ....[156]....
        /*042c*/ 	.word	0xffffffff


	//   ....[157]....
        /*0430*/ 	.word	0xffffffff


	//   ....[158]....
        /*0434*/ 	.word	0xffffffff


	//   ....[159]....
        /*0438*/ 	.word	0xffffffff


	//   ....[160]....
        /*043c*/ 	.word	0xffffffff


	//   ....[161]....
        /*0440*/ 	.word	0xffffffff


	//   ....[162]....
        /*0444*/ 	.word	0xffffffff


	//   ....[163]....
        /*0448*/ 	.word	0xffffffff


	//   ....[164]....
        /*044c*/ 	.word	0xffffffff


	//   ....[165]....
        /*0450*/ 	.word	0xffffffff


	//   ....[166]....
        /*0454*/ 	.word	0xffffffff


	//   ....[167]....
        /*0458*/ 	.word	0xffffffff


	//   ....[168]....
        /*045c*/ 	.word	0xffffffff


	//   ....[169]....
        /*0460*/ 	.word	0xffffffff


	//   ....[170]....
        /*0464*/ 	.word	0xffffffff


	//   ....[171]....
        /*0468*/ 	.word	0xffffffff


	//   ....[172]....
        /*046c*/ 	.word	0xffffffff


	//   ....[173]....
        /*0470*/ 	.word	0xffffffff


	//   ....[174]....
        /*0474*/ 	.word	0xffffffff


	//   ....[175]....
        /*0478*/ 	.word	0xffffffff


	//   ....[176]....
        /*047c*/ 	.word	0xffffffff


	//   ....[177]....
        /*0480*/ 	.word	0xffffffff


	//   ....[178]....
        /*0484*/ 	.word	0xffffffff


	//   ....[179]....
        /*0488*/ 	.word	0xffffffff


	//   ....[180]....
        /*048c*/ 	.word	0xffffffff


	//   ....[181]....
        /*0490*/ 	.word	0xffffffff


	//   ....[182]....
        /*0494*/ 	.word	0xffffffff


	//   ....[183]....
        /*0498*/ 	.word	0xffffffff


	//   ....[184]....
        /*049c*/ 	.word	0xffffffff


	//   ....[185]....
        /*04a0*/ 	.word	0xffffffff


	//   ....[186]....
        /*04a4*/ 	.word	0xffffffff


	//   ....[187]....
        /*04a8*/ 	.word	0xffffffff


	//   ....[188]....
        /*04ac*/ 	.word	0xffffffff


	//   ....[189]....
        /*04b0*/ 	.word	0xffffffff


	//   ....[190]....
        /*04b4*/ 	.word	0xffffffff


	//   ....[191]....
        /*04b8*/ 	.word	0xffffffff


	//----- nvinfo : EIATTR_COOP_GROUP_INSTR_OFFSETS
	.align		4
.L_482:
        /*04bc*/ 	.byte	0x04, 0x28
        /*04be*/ 	.short	(.L_484 - .L_483)


	//   ....[0]....
.L_483:
        /*04c0*/ 	.word	0x00000050


	//   ....[1]....
        /*04c4*/ 	.word	0x000001e0


	//   ....[2]....
        /*04c8*/ 	.word	0x00000210


	//   ....[3]....
        /*04cc*/ 	.word	0x00000240


	//   ....[4]....
        /*04d0*/ 	.word	0x00000270


	//   ....[5]....
        /*04d4*/ 	.word	0x000002a0


	//   ....[6]....
        /*04d8*/ 	.word	0x000002d0


	//   ....[7]....
        /*04dc*/ 	.word	0x00000440


	//   ....[8]....
        /*04e0*/ 	.word	0x00000480


	//   ....[9]....
        /*04e4*/ 	.word	0x000004b0


	//   ....[10]....
        /*04e8*/ 	.word	0x000004e0


	//   ....[11]....
        /*04ec*/ 	.word	0x00000510


	//   ....[12]....
        /*04f0*/ 	.word	0x00000540


	//   ....[13]....
        /*04f4*/ 	.word	0x000005d0


	//   ....[14]....
        /*04f8*/ 	.word	0x00000600


	//   ....[15]....
        /*04fc*/ 	.word	0x00000620


	//   ....[16]....
        /*0500*/ 	.word	0x00000680


	//   ....[17]....
        /*0504*/ 	.word	0x00003710


	//   ....[18]....
        /*0508*/ 	.word	0x00003720


	//   ....[19]....
        /*050c*/ 	.word	0x000052c0


	//   ....[20]....
        /*0510*/ 	.word	0x000052d0


	//   ....[21]....
        /*0514*/ 	.word	0x00006c60


	//   ....[22]....
        /*0518*/ 	.word	0x00006c80


	//   ....[23]....
        /*051c*/ 	.word	0x000071d0


	//   ....[24]....
        /*0520*/ 	.word	0x000071f0


	//   ....[25]....
        /*0524*/ 	.word	0x00007e60


	//   ....[26]....
        /*0528*/ 	.word	0x00007e80


	//   ....[27]....
        /*052c*/ 	.word	0x00007fb0


	//   ....[28]....
        /*0530*/ 	.word	0x00007fc0


	//   ....[29]....
        /*0534*/ 	.word	0x000080f0


	//   ....[30]....
        /*0538*/ 	.word	0x00008110


	//   ....[31]....
        /*053c*/ 	.word	0x00008240


	//   ....[32]....
        /*0540*/ 	.word	0x00008250


	//   ....[33]....
        /*0544*/ 	.word	0x00008660


	//   ....[34]....
        /*0548*/ 	.word	0x00008670


	//   ....[35]....
        /*054c*/ 	.word	0x00008680


	//   ....[36]....
        /*0550*/ 	.word	0x00008690


	//   ....[37]....
        /*0554*/ 	.word	0x00008940


	//   ....[38]....
        /*0558*/ 	.word	0x00008980


	//   ....[39]....
        /*055c*/ 	.word	0x000089c0


	//   ....[40]....
        /*0560*/ 	.word	0x00008a00


	//   ....[41]....
        /*0564*/ 	.word	0x0000b3a0


	//   ....[42]....
        /*0568*/ 	.word	0x0000b3e0


	//   ....[43]....
        /*056c*/ 	.word	0x0000b420


	//   ....[44]....
        /*0570*/ 	.word	0x0000b460


	//   ....[45]....
        /*0574*/ 	.word	0x0000e100


	//   ....[46]....
        /*0578*/ 	.word	0x0000e110


	//   ....[47]....
        /*057c*/ 	.word	0x0000e120


	//   ....[48]....
        /*0580*/ 	.word	0x0000e130


	//   ....[49]....
        /*0584*/ 	.word	0x0000f2e0


	//   ....[50]....
        /*0588*/ 	.word	0x0000f300


	//   ....[51]....
        /*058c*/ 	.word	0x0000f360


	//   ....[52]....
        /*0590*/ 	.word	0x0000f3c0


	//   ....[53]....
        /*0594*/ 	.word	0x0000fa80


	//   ....[54]....
        /*0598*/ 	.word	0x0000fa90


	//   ....[55]....
        /*059c*/ 	.word	0x0000fac0


	//   ....[56]....
        /*05a0*/ 	.word	0x0000fad0


	//   ....[57]....
        /*05a4*/ 	.word	0x00010e50


	//   ....[58]....
        /*05a8*/ 	.word	0x00010e60


	//   ....[59]....
        /*05ac*/ 	.word	0x00010ea0


	//   ....[60]....
        /*05b0*/ 	.word	0x00010eb0


	//   ....[61]....
        /*05b4*/ 	.word	0x00012040


	//   ....[62]....
        /*05b8*/ 	.word	0x00012060


	//   ....[63]....
        /*05bc*/ 	.word	0x00012130


	//   ....[64]....
        /*05c0*/ 	.word	0x00012150


	//   ....[65]....
        /*05c4*/ 	.word	0x00012490


	//   ....[66]....
        /*05c8*/ 	.word	0x000124b0


	//   ....[67]....
        /*05cc*/ 	.word	0x000124d0


	//   ....[68]....
        /*05d0*/ 	.word	0x000124f0


	//   ....[69]....
        /*05d4*/ 	.word	0x00013c30


	//   ....[70]....
        /*05d8*/ 	.word	0x00013c60


	//   ....[71]....
        /*05dc*/ 	.word	0x00013c80


	//   ....[72]....
        /*05e0*/ 	.word	0x00013ca0


	//   ....[73]....
        /*05e4*/ 	.word	0x00015060


	//   ....[74]....
        /*05e8*/ 	.word	0x00015080


	//   ....[75]....
        /*05ec*/ 	.word	0x000150a0


	//   ....[76]....
        /*05f0*/ 	.word	0x000150c0


	//   ....[77]....
        /*05f4*/ 	.word	0x00015430


	//   ....[78]....
        /*05f8*/ 	.word	0x00015450


	//   ....[79]....
        /*05fc*/ 	.word	0x00015570


	//   ....[80]....
        /*0600*/ 	.word	0x00015580


	//   ....[81]....
        /*0604*/ 	.word	0x000156b0


	//   ....[82]....
        /*0608*/ 	.word	0x000156d0


	//   ....[83]....
        /*060c*/ 	.word	0x00015800


	//   ....[84]....
        /*0610*/ 	.word	0x00015810


	//   ....[85]....
        /*0614*/ 	.word	0x00015b40


	//   ....[86]....
        /*0618*/ 	.word	0x00015b60


	//   ....[87]....
        /*061c*/ 	.word	0x000165f0


	//   ....[88]....
        /*0620*/ 	.word	0x00016600


	//   ....[89]....
        /*0624*/ 	.word	0x00017840


	//   ....[90]....
        /*0628*/ 	.word	0x00017860


	//   ....[91]....
        /*062c*/ 	.word	0x00017990


	//   ....[92]....
        /*0630*/ 	.word	0x000179a0


	//   ....[93]....
        /*0634*/ 	.word	0x00017ad0


	//   ....[94]....
        /*0638*/ 	.word	0x00017af0


	//   ....[95]....
        /*063c*/ 	.word	0x00017c20


	//   ....[96]....
        /*0640*/ 	.word	0x00017c30


	//   ....[97]....
        /*0644*/ 	.word	0x00017df0


	//   ....[98]....
        /*0648*/ 	.word	0x00017e10


	//   ....[99]....
        /*064c*/ 	.word	0x00017f30


	//   ....[100]....
        /*0650*/ 	.word	0x00017f70


	//   ....[101]....
        /*0654*/ 	.word	0x00017fa0


	//   ....[102]....
        /*0658*/ 	.word	0x00017fd0


	//   ....[103]....
        /*065c*/ 	.word	0x00018000


	//   ....[104]....
        /*0660*/ 	.word	0x00018030


	//   ....[105]....
        /*0664*/ 	.word	0x00018190


	//   ....[106]....
        /*0668*/ 	.word	0x000181d0


	//   ....[107]....
        /*066c*/ 	.word	0x00018200


	//   ....[108]....
        /*0670*/ 	.word	0x00018230


	//   ....[109]....
        /*0674*/ 	.word	0x00018260


	//   ....[110]....
        /*0678*/ 	.word	0x00018290


	//   ....[111]....
        /*067c*/ 	.word	0x00018320


	//   ....[112]....
        /*0680*/ 	.word	0x00018350


	//   ....[113]....
        /*0684*/ 	.word	0x00018360


	//   ....[114]....
        /*0688*/ 	.word	0x000183c0


	//   ....[115]....
        /*068c*/ 	.word	0x000188f0


	//   ....[116]....
        /*0690*/ 	.word	0x00018950


	//   ....[117]....
        /*0694*/ 	.word	0x000189a0


	//   ....[118]....
        /*0698*/ 	.word	0x000189f0


	//   ....[119]....
        /*069c*/ 	.word	0x00018a40


	//   ....[120]....
        /*06a0*/ 	.word	0x00018ab0


	//   ....[121]....
        /*06a4*/ 	.word	0x00018af0


	//   ....[122]....
        /*06a8*/ 	.word	0x00018b60


	//   ....[123]....
        /*06ac*/ 	.word	0x00018bd0


	//   ....[124]....
        /*06b0*/ 	.word	0x00018c30


	//   ....[125]....
        /*06b4*/ 	.word	0x00018ca0


	//   ....[126]....
        /*06b8*/ 	.word	0x00018d10


	//   ....[127]....
        /*06bc*/ 	.word	0x00018d70


	//   ....[128]....
        /*06c0*/ 	.word	0x00018dd0


	//   ....[129]....
        /*06c4*/ 	.word	0x00018e30


	//   ....[130]....
        /*06c8*/ 	.word	0x00018ea0


	//   ....[131]....
        /*06cc*/ 	.word	0x00018f00


	//   ....[132]....
        /*06d0*/ 	.word	0x00018f60


	//   ....[133]....
        /*06d4*/ 	.word	0x00018fc0


	//   ....[134]....
        /*06d8*/ 	.word	0x00019030


	//   ....[135]....
        /*06dc*/ 	.word	0x00019180


	//   ....[136]....
        /*06e0*/ 	.word	0x000191e0


	//   ....[137]....
        /*06e4*/ 	.word	0x00019220


	//   ....[138]....
        /*06e8*/ 	.word	0x00019260


	//   ....[139]....
        /*06ec*/ 	.word	0x000192b0


	//   ....[140]....
        /*06f0*/ 	.word	0x000192f0


	//   ....[141]....
        /*06f4*/ 	.word	0x00019360


	//   ....[142]....
        /*06f8*/ 	.word	0x000193c0


	//   ....[143]....
        /*06fc*/ 	.word	0x00019430


	//   ....[144]....
        /*0700*/ 	.word	0x00019570


	//   ....[145]....
        /*0704*/ 	.word	0x000195d0


	//   ....[146]....
        /*0708*/ 	.word	0x00019610


	//   ....[147]....
        /*070c*/ 	.word	0x00019650


	//   ....[148]....
        /*0710*/ 	.word	0x000196a0


	//   ....[149]....
        /*0714*/ 	.word	0x000196e0


	//   ....[150]....
        /*0718*/ 	.word	0x00019730


	//   ....[151]....
        /*071c*/ 	.word	0x00019780


	//   ....[152]....
        /*0720*/ 	.word	0x000197d0


	//   ....[153]....
        /*0724*/ 	.word	0x00019810


	//   ....[154]....
        /*0728*/ 	.word	0x00019880


	//   ....[155]....
        /*072c*/ 	.word	0x000198f0


	//   ....[156]....
        /*0730*/ 	.word	0x00019950


	//   ....[157]....
        /*0734*/ 	.word	0x000199b0


	//   ....[158]....
        /*0738*/ 	.word	0x00019a10


	//   ....[159]....
        /*073c*/ 	.word	0x00019a80


	//   ....[160]....
        /*0740*/ 	.word	0x00019ae0


	//   ....[161]....
        /*0744*/ 	.word	0x00019b40


	//   ....[162]....
        /*0748*/ 	.word	0x00019ba0


	//   ....[163]....
        /*074c*/ 	.word	0x00019c10


	//   ....[164]....
        /*0750*/ 	.word	0x00019c70


	//   ....[165]....
        /*0754*/ 	.word	0x00019cd0


	//   ....[166]....
        /*0758*/ 	.word	0x00019d30


	//   ....[167]....
        /*075c*/ 	.word	0x00019da0


	//   ....[168]....
        /*0760*/ 	.word	0x00019e00


	//   ....[169]....
        /*0764*/ 	.word	0x00019e60


	//   ....[170]....
        /*0768*/ 	.word	0x00019ec0


	//   ....[171]....
        /*076c*/ 	.word	0x00019f30


	//   ....[172]....
        /*0770*/ 	.word	0x00019f90


	//   ....[173]....
        /*0774*/ 	.word	0x00019ff0


	//   ....[174]....
        /*0778*/ 	.word	0x0001a050


	//   ....[175]....
        /*077c*/ 	.word	0x0001a0c0


	//   ....[176]....
        /*0780*/ 	.word	0x0001a110


	//   ....[177]....
        /*0784*/ 	.word	0x0001a150


	//   ....[178]....
        /*0788*/ 	.word	0x0001a1a0


	//   ....[179]....
        /*078c*/ 	.word	0x0001a1f0


	//   ....[180]....
        /*0790*/ 	.word	0x0001a240


	//   ....[181]....
        /*0794*/ 	.word	0x0001a2b0


	//   ....[182]....
        /*0798*/ 	.word	0x0001a2f0


	//   ....[183]....
        /*079c*/ 	.word	0x0001a340


	//   ....[184]....
        /*07a0*/ 	.word	0x0001a390


	//   ....[185]....
        /*07a4*/ 	.word	0x0001a3e0


	//   ....[186]....
        /*07a8*/ 	.word	0x0001a430


	//   ....[187]....
        /*07ac*/ 	.word	0x0001a4a0


	//   ....[188]....
        /*07b0*/ 	.word	0x0001a4e0


	//   ....[189]....
        /*07b4*/ 	.word	0x0001a550


	//   ....[190]....
        /*07b8*/ 	.word	0x0001a5b0


	//   ....[191]....
        /*07bc*/ 	.word	0x0001a610


	//----- nvinfo : EIATTR_EXIT_INSTR_OFFSETS
	.align		4
.L_484:
        /*07c0*/ 	.byte	0x04, 0x1c
        /*07c2*/ 	.short	(.L_486 - .L_485)


	//   ....[0]....
.L_485:
        /*07c4*/ 	.word	0x00000b40


	//   ....[1]....
        /*07c8*/ 	.word	0x000188b0


	//----- nvinfo : EIATTR_MAX_THREADS
	.align		4
.L_486:
        /*07cc*/ 	.byte	0x04, 0x05
        /*07ce*/ 	.short	(.L_488 - .L_487)
.L_487:
        /*07d0*/ 	.word	0x00000100
        /*07d4*/ 	.word	0x00000001
        /*07d8*/ 	.word	0x00000001


	//----- nvinfo : EIATTR_CRS_STACK_SIZE
	.align		4
.L_488:
        /*07dc*/ 	.byte	0x04, 0x1e
        /*07de*/ 	.short	(.L_490 - .L_489)
.L_489:
        /*07e0*/ 	.word	0x00000000
.L_490:


//--------------------- .nv.info._ZN7cutlass13device_kernelIN5flash19enable_sm80_to_sm89INS1_16FlashAttnFwdSm80INS1_25CollectiveMainloopFwdSm80ILi8ELi1ELb0EN4cute5tupleIJNS5_1CILi128EEENS7_ILi64EEENS7_ILi192EEEEEELi192ENS_6half_tEfNS_4arch4Sm80ELb0ELb1ELb1ELb0ELb1ELb0ELb1ELb1EEENS1_21CollectiveEpilogueFwdINS6_IJS8_SA_S9_EEENS6_IJNS7_ILi1EEESI_SI_EEESC_SE_Li256ELb0ELb1ELb1ELb0EEENS1_19SingleTileSchedulerILb0ELb1ELb1ELi128EEEEEEEEEvNT_6ParamsE --------------------------
	.section	.nv.info._ZN7cutlass13device_kernelIN5flash19enable_sm80_to_sm89INS1_16FlashAttnFwdSm80INS1_25CollectiveMainloopFwdSm80ILi8ELi1ELb0EN4cute5tupleIJNS5_1CILi128EEENS7_ILi64EEENS7_ILi192EEEEEELi192ENS_6half_tEfNS_4arch4Sm80ELb0ELb1ELb1ELb0ELb1ELb0ELb1ELb1EEENS1_21CollectiveEpilogueFwdINS6_IJS8_SA_S9_EEENS6_IJNS7_ILi1EEESI_SI_EEESC_SE_Li256ELb0ELb1ELb1ELb0EEENS1_19SingleTileSchedulerILb0ELb1ELb1ELi128EEEEEEEEEvNT_6ParamsE,"",@"SHT_CUDA_INFO"
	.sectionflags	@""
	.align	4


	//----- nvinfo : EIATTR_CUDA_API_VERSION
	.align		4
        /*0000*/ 	.byte	0x04, 0x37
        /*0002*/ 	.short	(.L_492 - .L_491)
.L_491:
        /*0004*/ 	.word	0x00000082


	//----- nvinfo : EIATTR_SW2861232_WAR
	.align		4
.L_492:
        /*0008*/ 	.byte	0x01, 0x35
	.zero		2


	//----- nvinfo : EIATTR_PARAM_CBANK
	.align		4
        /*000c*/ 	.byte	0x04, 0x0a
        /*000e*/ 	.short	(.L_494 - .L_493)
	.align		4
.L_493:
        /*0010*/ 	.word	index@(.nv.constant0._ZN7cutlass13device_kernelIN5flash19enable_sm80_to_sm89INS1_16FlashAttnFwdSm80INS1_25CollectiveMainloopFwdSm80ILi8ELi1ELb0EN4cute5tupleIJNS5_1CILi128EEENS7_ILi64EEENS7_ILi192EEEEEELi192ENS_6half_tEfNS_4arch4Sm80ELb0ELb1ELb1ELb0ELb1ELb0ELb1ELb1EEENS1_21CollectiveEpilogueFwdINS6_IJS8_SA_S9_EEENS6_IJNS7_ILi1EEESI_SI_EEESC_SE_Li256ELb0ELb1ELb1ELb0EEENS1_19SingleTileSchedulerILb0ELb1ELb1ELi128EEEEEEEEEvNT_6ParamsE)
        /*0014*/ 	.short	0x0160
        /*0016*/ 	.short	0x0418


	//----- nvinfo : EIATTR_CBANK_PARAM_SIZE
	.align		4
.L_494:
        /*0018*/ 	.byte	0x03, 0x19
        /*001a*/ 	.short	0x0418


	//----- nvinfo : EIATTR_KPARAM_INFO
	.align		4
        /*001c*/ 	.byte	0x04, 0x17
        /*001e*/ 	.short	(.L_496 - .L_495)
.L_495:
        /*0020*/ 	.word	0x00000000
        /*0024*/ 	.short	0x0000
        /*0026*/ 	.short	0x0000
        /*0028*/ 	.byte	0x00, 0xf0, 0x61, 0x10


	//----- nvinfo : EIATTR_MAXREG_COUNT
	.align		4
.L_496:
        /*002c*/ 	.byte	0x03, 0x1b
        /*002e*/ 	.short	0x00ff


	//----- nvinfo : EIATTR_NUM_BARRIERS
	.align		4
        /*0030*/ 	.byte	0x02, 0x4c
        /*0032*/ 	.byte	0x02
	.zero		1


	//----- nvinfo : EIATTR_MERCURY_ISA_VERSION
	.align		4
        /*0034*/ 	.byte	0x03, 0x5f
        /*0036*/ 	.short	0x0000


	//----- nvinfo : EIATTR_COOP_GROUP_MASK_REGIDS
	.align		4
        /*0038*/ 	.byte	0x04, 0x29
        /*003a*/ 	.short	(.L_498 - .L_497)


	//   ....[0]....
.L_497:
        /*003c*/ 	.word	0xffffffff


	//   ....[1]....
        /*0040*/ 	.word	0xffffffff


	//   ....[2]....
        /*0044*/ 	.word	0xffffffff


	//   ....[3]....
        /*0048*/ 	.word	0xffffffff


	//   ....[4]....
        /*004c*/ 	.word	0xffffffff


	//   ....[5]....
        /*0050*/ 	.word	0xffffffff


	//   ....[6]....
        /*0054*/ 	.word	0xffffffff


	//   ....[7]....
        /*0058*/ 	.word	0xffffffff


	//   ....[8]....
        /*005c*/ 	.word	0xffffffff


	//   ....[9]....
        /*0060*/ 	.word	0xffffffff


	//   ....[10]....
        /*0064*/ 	.word	0xffffffff


	//   ....[11]....
        /*0068*/ 	.word	0xffffffff


	//   ....[12]....
        /*006c*/ 	.word	0xffffffff


	//   ....[13]....
        /*0070*/ 	.word	0xffffffff


	//   ....[14]....
        /*0074*/ 	.word	0xffffffff


	//   ....[15]....
        /*0078*/ 	.word	0xffffffff


	//   ....[16]....
        /*007c*/ 	.word	0xffffffff


	//   ....[17]....
        /*0080*/ 	.word	0xffffffff


	//   ....[18]....
        /*0084*/ 	.word	0xffffffff


	//   ....[19]....
        /*0088*/ 	.word	0xffffffff


	//   ....[20]....
        /*008c*/ 	.word	0xffffffff


	//   ....[21]....
        /*0090*/ 	.word	0xffffffff


	//   ....[22]....
        /*0094*/ 	.word	0xffffffff


	//   ....[23]....
        /*0098*/ 	.word	0xffffffff


	//   ....[24]....
        /*009c*/ 	.word	0xffffffff


	//   ....[25]....
        /*00a0*/ 	.word	0xffffffff


	//   ....[26]....
        /*00a4*/ 	.word	0xffffffff


	//   ....[27]....
        /*00a8*/ 	.word	0xffffffff


	//   ....[28]....
        /*00ac*/ 	.word	0xffffffff


	//   ....[29]....
        /*00b0*/ 	.word	0xffffffff


	//   ....[30]....
        /*00b4*/ 	.word	0xffffffff


	//   ....[31]....
        /*00b8*/ 	.word	0xffffffff


	//   ....[32]....
        /*00bc*/ 	.word	0xffffffff


	//   ....[33]....
        /*00c0*/ 	.word	0xffffffff


	//   ....[34]....
        /*00c4*/ 	.word	0xffffffff


	//   ....[35]....
        /*00c8*/ 	.word	0xffffffff


	//   ....[36]....
        /*00cc*/ 	.word	0xffffffff


	//   ....[37]....
        /*00d0*/ 	.word	0xffffffff


	//   ....[38]....
        /*00d4*/ 	.word	0xffffffff


	//   ....[39]....
        /*00d8*/ 	.word	0xffffffff


	//   ....[40]....
        /*00dc*/ 	.word	0xffffffff


	//   ....[41]....
        /*00e0*/ 	.word	0xffffffff


	//   ....[42]....
        /*00e4*/ 	.word	0xffffffff


	//   ....[43]....
        /*00e8*/ 	.word	0xffffffff


	//   ....[44]....
        /*00ec*/ 	.word	0xffffffff


	//   ....[45]....
        /*00f0*/ 	.word	0xffffffff


	//   ....[46]....
        /*00f4*/ 	.word	0xffffffff


	//   ....[47]....
        /*00f8*/ 	.word	0xffffffff


	//   ....[48]....
        /*00fc*/ 	.word	0xffffffff


	//   ....[49]....
        /*0100*/ 	.word	0xffffffff


	//   ....[50]....
        /*0104*/ 	.word	0xffffffff


	//   ....[51]....
        /*0108*/ 	.word	0xffffffff


	//   ....[52]....
        /*010c*/ 	.word	0xffffffff


	//   ....[53]....
        /*0110*/ 	.word	0xffffffff


	//   ....[54]....
        /*0114*/ 	.word	0xffffffff


	//   ....[55]....
        /*0118*/ 	.word	0xffffffff


	//   ....[56]....
        /*011c*/ 	.word	0xffffffff


	//   ....[57]....
        /*0120*/ 	.word	0xffffffff


	//   ....[58]....
        /*0124*/ 	.word	0xffffffff


	//   ....[59]....
        /*0128*/ 	.word	0xffffffff


	//   ....[60]....
        /*012c*/ 	.word	0xffffffff


	//   ....[61]....
        /*0130*/ 	.word	0xffffffff


	//   ....[62]....
        /*0134*/ 	.word	0xffffffff


	//   ....[63]....
        /*0138*/ 	.word	0xffffffff


	//   ....[64]....
        /*013c*/ 	.word	0xffffffff


	//   ....[65]....
        /*0140*/ 	.word	0xffffffff


	//   ....[66]....
        /*0144*/ 	.word	0xffffffff


	//   ....[67]....
        /*0148*/ 	.word	0xffffffff


	//   ....[68]....
        /*014c*/ 	.word	0xffffffff


	//   ....[69]....
        /*0150*/ 	.word	0xffffffff


	//   ....[70]....
        /*0154*/ 	.word	0xffffffff


	//   ....[71]....
        /*0158*/ 	.word	0xffffffff


	//   ....[72]....
        /*015c*/ 	.word	0xffffffff


	//   ....[73]....
        /*0160*/ 	.word	0xffffffff


	//   ....[74]....
        /*0164*/ 	.word	0xffffffff


	//   ....[75]....
        /*0168*/ 	.word	0xffffffff


	//   ....[76]....
        /*016c*/ 	.word	0xffffffff


	//   ....[77]....
        /*0170*/ 	.word	0xffffffff


	//   ....[78]....
        /*0174*/ 	.word	0xffffffff


	//----- nvinfo : EIATTR_COOP_GROUP_INSTR_OFFSETS
	.align		4
.L_498:
        /*0178*/ 	.byte	0x04, 0x28
        /*017a*/ 	.short	(.L_500 - .L_499)


	//   ....[0]....
.L_499:
        /*017c*/ 	.word	0x00000050


	//   ....[1]....
        /*0180*/ 	.word	0x000012f0


	//   ....[2]....
        /*0184*/ 	.word	0x00001340


	//   ....[3]....
        /*0188*/ 	.word	0x00001530


	//   ....[4]....
        /*018c*/ 	.word	0x00001560


	//   ....[5]....
        /*0190*/ 	.word	0x00001680


	//   ....[6]....
        /*0194*/ 	.word	0x000016b0


	//   ....[7]....
        /*0198*/ 	.word	0x000017c0


	//   ....[8]....
        /*019c*/ 	.word	0x00001800


	//   ....[9]....
        /*01a0*/ 	.word	0x00001f20


	//   ....[10]....
        /*01a4*/ 	.word	0x00001f30


	//   ....[11]....
        /*01a8*/ 	.word	0x00001f50


	//   ....[12]....
        /*01ac*/ 	.word	0x00001f80


	//   ....[13]....
        /*01b0*/ 	.word	0x00001fc0


	//   ....[14]....
        /*01b4*/ 	.word	0x00001ff0


	//   ....[15]....
        /*01b8*/ 	.word	0x00002020


	//   ....[16]....
        /*01bc*/ 	.word	0x00002050


	//   ....[17]....
        /*01c0*/ 	.word	0x00003120


	//   ....[18]....
        /*01c4*/ 	.word	0x00003150


	//   ....[19]....
        /*01c8*/ 	.word	0x00003160


	//   ....[20]....
        /*01cc*/ 	.word	0x00003170


	//   ....[21]....
        /*01d0*/ 	.word	0x000035d0


	//   ....[22]....
        /*01d4*/ 	.word	0x000038e0


	//   ....[23]....
        /*01d8*/ 	.word	0x00004530


	//   ....[24]....
        /*01dc*/ 	.word	0x00004620


	//   ....[25]....
        /*01e0*/ 	.word	0x00004630


	//   ....[26]....
        /*01e4*/ 	.word	0x00004660


	//   ....[27]....
        /*01e8*/ 	.word	0x00005a70


	//   ....[28]....
        /*01ec*/ 	.word	0x00005a90


	//   ....[29]....
        /*01f0*/ 	.word	0x00005aa0


	//   ....[30]....
        /*01f4*/ 	.word	0x00005ab0


	//   ....[31]....
        /*01f8*/ 	.word	0x00006b70


	//   ....[32]....
        /*01fc*/ 	.word	0x00006ba0


	//   ....[33]....
        /*0200*/ 	.word	0x00006bb0


	//   ....[34]....
        /*0204*/ 	.word	0x00006bc0


	//   ....[35]....
        /*0208*/ 	.word	0x00006dc0


	//   ....[36]....
        /*020c*/ 	.word	0x00007000


	//   ....[37]....
        /*0210*/ 	.word	0x00007a50


	//   ....[38]....
        /*0214*/ 	.word	0x00007c20


	//   ....[39]....
        /*0218*/ 	.word	0x00007c70


	//   ....[40]....
        /*021c*/ 	.word	0x00007d00


	//   ....[41]....
        /*0220*/ 	.word	0x00009940


	//   ....[42]....
        /*0224*/ 	.word	0x00009960


	//   ....[43]....
        /*0228*/ 	.word	0x00009970


	//   ....[44]....
        /*022c*/ 	.word	0x00009980


	//   ....[45]....
        /*0230*/ 	.word	0x0000aa50


	//   ....[46]....
        /*0234*/ 	.word	0x0000aa70


	//   ....[47]....
        /*0238*/ 	.word	0x0000aa80


	//   ....[48]....
        /*023c*/ 	.word	0x0000aa90


	//   ....[49]....
        /*0240*/ 	.word	0x0000ae60


	//   ....[50]....
        /*0244*/ 	.word	0x0000ae80


	//   ....[51]....
        /*0248*/ 	.word	0x0000aeb0


	//   ....[52]....
        /*024c*/ 	.word	0x0000aec0


	//   ....[53]....
        /*0250*/ 	.word	0x0000c720


	//   ....[54]....
        /*0254*/ 	.word	0x0000c730


	//   ....[55]....
        /*0258*/ 	.word	0x0000c750


	//   ....[56]....
        /*025c*/ 	.word	0x0000c760


	//   ....[57]....
        /*0260*/ 	.word	0x0000d860


	//   ....[58]....
        /*0264*/ 	.word	0x0000d870


	//   ....[59]....
        /*0268*/ 	.word	0x0000d880


	//   ....[60]....
        /*026c*/ 	.word	0x0000d890


	//   ....[61]....
        /*0270*/ 	.word	0x0000da70


	//   ....[62]....
        /*0274*/ 	.word	0x0000de00


	//   ....[63]....
        /*0278*/ 	.word	0x0000e6f0


	//   ....[64]....
        /*027c*/ 	.word	0x0000e8d0


	//   ....[65]....
        /*0280*/ 	.word	0x0000e910


	//   ....[66]....
        /*0284*/ 	.word	0x0000e990


	//   ....[67]....
        /*0288*/ 	.word	0x00010060


	//   ....[68]....
        /*028c*/ 	.word	0x00010090


	//   ....[69]....
        /*0290*/ 	.word	0x000100d0


	//   ....[70]....
        /*0294*/ 	.word	0x000100e0


	//   ....[71]....
        /*0298*/ 	.word	0x00010df0


	//   ....[72]....
        /*029c*/ 	.word	0x00010e30


	//   ....[73]....
        /*02a0*/ 	.word	0x00010e50


	//   ....[74]....
        /*02a4*/ 	.word	0x00010e80


	//   ....[75]....
        /*02a8*/ 	.word	0x00010ef0


	//   ....[76]....
        /*02ac*/ 	.word	0x00010f60


	//   ....[77]....
        /*02b0*/ 	.word	0x00011870


	//   ....[78]....
        /*02b4*/ 	.word	0x00011880


	//----- nvinfo : EIATTR_EXIT_INSTR_OFFSETS
	.align		4
.L_500:
        /*02b8*/ 	.byte	0x04, 0x1c
        /*02ba*/ 	.short	(.L_502 - .L_501)


	//   ....[0]....
.L_501:
        /*02bc*/ 	.word	0x000001b0


	//   ....[1]....
        /*02c0*/ 	.word	0x00011890


	//   ....[2]....
        /*02c4*/ 	.word	0x00012130


	//   ....[3]....
        /*02c8*/ 	.word	0x00012180


	//   ....[4]....
        /*02cc*/ 	.word	0x000121b0


	//   ....[5]....
        /*02d0*/ 	.word	0x00012210


	//   ....[6]....
        /*02d4*/ 	.word	0x000124a0


	//----- nvinfo : EIATTR_CTAIDZ_USED
	.align		4
.L_502:
        /*02d8*/ 	.byte	0x01, 0x04
	.zero		2


	//----- nvinfo : EIATTR_MAX_THREADS
	.align		4
        /*02dc*/ 	.byte	0x04, 0x05
        /*02de*/ 	.short	(.L_504 - .L_503)
.L_503:
        /*02e0*/ 	.word	0x00000100
        /*02e4*/ 	.word	0x00000001
        /*02e8*/ 	.word	0x00000001


	//----- nvinfo : EIATTR_CRS_STACK_SIZE
	.align		4
.L_504:
        /*02ec*/ 	.byte	0x04, 0x1e
        /*02ee*/ 	.short	(.L_506 - .L_505)
.L_505:
        /*02f0*/ 	.word	0x00000000
.L_506:


//--------------------- .nv.info._ZN7cutlass13device_kernelIN5flash19enable_sm80_to_sm89INS1_16FlashAttnFwdSm80INS1_25CollectiveMainloopFwdSm80ILi8ELi1ELb0EN4cute5tupleIJNS5_1CILi128EEENS7_ILi64EEENS7_ILi192EEEEEELi192ENS_6half_tEfNS_4arch4Sm80ELb0ELb1ELb1ELb1ELb1ELb0ELb1ELb1EEENS1_21CollectiveEpilogueFwdINS6_IJS8_SA_S9_EEENS6_IJNS7_ILi1EEESI_SI_EEESC_SE_Li256ELb1ELb1ELb1ELb0EEENS1_36VarlenDynamicPersistentTileSchedulerILi128ELi64ELi256ELi256ELb1ELb1ELb0ELb1ELb0ELb1EEEEEEEEEvNT_6ParamsE --------------------------
	.section	.nv.info._ZN7cutlass13device_kernelIN5flash19enable_sm80_to_sm89INS1_16FlashAttnFwdSm80INS1_25CollectiveMainloopFwdSm80ILi8ELi1ELb0EN4cute5tupleIJNS5_1CILi128EEENS7_ILi64EEENS7_ILi192EEEEEELi192ENS_6half_tEfNS_4arch4Sm80ELb0ELb1ELb1ELb1ELb1ELb0ELb1ELb1EEENS1_21CollectiveEpilogueFwdINS6_IJS8_SA_S9_EEENS6_IJNS7_ILi1EEESI_SI_EEESC_SE_Li256ELb1ELb1ELb1ELb0EEENS1_36VarlenDynamicPersistentTileSchedulerILi128ELi64ELi256ELi256ELb1ELb1ELb0ELb1ELb0ELb1EEEEEEEEEvNT_6ParamsE,"",@"SHT_CUDA_INFO"
	.sectionflags	@""
	.align	4


	//----- nvinfo : EIATTR_CUDA_API_VERSION
	.align		4
        /*0000*/ 	.byte	0x04, 0x37
        /*0002*/ 	.short	(.L_508 - .L_507)
.L_507:
        /*0004*/ 	.word	0x00000082


	//----- nvinfo : EIATTR_SW2861232_WAR
	.align		4
.L_508:
        /*0008*/ 	.byte	0x01, 0x35
	.zero		2


	//----- nvinfo : EIATTR_PARAM_CBANK
	.align		4
        /*000c*/ 	.byte	0x04, 0x0a
        /*000e*/ 	.short	(.L_510 - .L_509)
	.align		4
.L_509:
        /*0010*/ 	.word	index@(.nv.constant0._ZN7cutlass13device_kernelIN5flash19enable_sm80_to_sm89INS1_16FlashAttnFwdSm80INS1_25CollectiveMainloopFwdSm80ILi8ELi1ELb0EN4cute5tupleIJNS5_1CILi128EEENS7_ILi64EEENS7_ILi192EEEEEELi192ENS_6half_tEfNS_4arch4Sm80ELb0ELb1ELb1ELb1ELb1ELb0ELb1ELb1EEENS1_21CollectiveEpilogueFwdINS6_IJS8_SA_S9_EEENS6_IJNS7_ILi1EEESI_SI_EEESC_SE_Li256ELb1ELb1ELb1ELb0EEENS1_36VarlenDynamicPersistentTileSchedulerILi128ELi64ELi256ELi256ELb1ELb1ELb0ELb1ELb0ELb1EEEEEEEEEvNT_6ParamsE)
        /*0014*/ 	.short	0x0160
        /*0016*/ 	.short	0x0438


	//----- nvinfo : EIATTR_CBANK_PARAM_SIZE
	.align		4
.L_510:
        /*0018*/ 	.byte	0x03, 0x19
        /*001a*/ 	.short	0x0438


	//----- nvinfo : EIATTR_KPARAM_INFO
	.align		4
        /*001c*/ 	.byte	0x04, 0x17
        /*001e*/ 	.short	(.L_512 - .L_511)
.L_511:
        /*0020*/ 	.word	0x00000000
        /*0024*/ 	.short	0x0000
        /*0026*/ 	.short	0x0000
        /*0028*/ 	.byte	0x00, 0xf0, 0xe1, 0x10


	//----- nvinfo : EIATTR_MAXREG_COUNT
	.align		4
.L_512:
        /*002c*/ 	.byte	0x03, 0x1b
        /*002e*/ 	.short	0x00ff


	//----- nvinfo : EIATTR_NUM_BARRIERS
	.align		4
        /*0030*/ 	.byte	0x02, 0x4c
        /*0032*/ 	.byte	0x06
	.zero		1


	//----- nvinfo : EIATTR_ANNOTATIONS
	.align		4
        /*0034*/ 	.byte	0x04, 0x55
        /*0036*/ 	.short	(.L_514 - .L_513)


	//   ....[0]....
.L_513:
        /*0038*/ 	.word	0x00000001
        /*003c*/ 	.byte	0x70, 0x14, 0x00, 0x00, 0x01, 0x00, 0x00, 0x00, 0xc0, 0x18, 0x00, 0x00, 0x01, 0x00, 0x00, 0x00
        /*004c*/ 	.byte	0xf0, 0x18, 0x00, 0x00, 0x01, 0x00, 0x00, 0x00, 0x20, 0x19, 0x00, 0x00, 0x01, 0x00, 0x00, 0x00
        /*005c*/ 	.byte	0x50, 0x19, 0x00, 0x00, 0x01, 0x00, 0x00, 0x00, 0xb0, 0x20, 0x01, 0x00, 0x01, 0x00, 0x00, 0x00
        /*006c*/ 	.byte	0xc0, 0x20, 0x01, 0x00, 0x01, 0x00, 0x00, 0x00, 0xd0, 0x20, 0x01, 0x00, 0x01, 0x00, 0x00, 0x00
        /*007c*/ 	.byte	0xe0, 0x20, 0x01, 0x00, 0x01, 0x00, 0x00, 0x00, 0x40, 0x28, 0x01, 0x00


	//----- nvinfo : EIATTR_MERCURY_ISA_VERSION
	.align		4
.L_514:
        /*0088*/ 	.byte	0x03, 0x5f
        /*008a*/ 	.short	0x0000


	//----- nvinfo : EIATTR_INT_WARP_WIDE_INSTR_OFFSETS
	.align		4
        /*008c*/ 	.byte	0x04, 0x31
        /*008e*/ 	.short	(.L_516 - .L_515)


	//   ....[0]....
.L_515:
        /*0090*/ 	.word	0x00011f90


	//   ....[1]....
        /*0094*/ 	.word	0x00012010


	//----- nvinfo : EIATTR_COOP_GROUP_MASK_REGIDS
	.align		4
.L_516:
        /*0098*/ 	.byte	0x04, 0x29
        /*009a*/ 	.short	(.L_518 - .L_517)


	//   ....[0]....
.L_517:
        /*009c*/ 	.word	0xffffffff


	//   ....[1]....
        /*00a0*/ 	.word	0xffffffff


	//   ....[2]....
        /*00a4*/ 	.word	0xffffffff


	//   ....[3]....
        /*00a8*/ 	.word	0xffffffff


	//   ....[4]....
        /*00ac*/ 	.word	0xffffffff


	//   ....[5]....
        /*00b0*/ 	.word	0xffffffff


	//   ....[6]....
        /*00b4*/ 	.word	0xffffffff


	//   ....[7]....
        /*00b8*/ 	.word	0xffffffff


	//   ....[8]....
        /*00bc*/ 	.word	0xffffffff


	//   ....[9]....
        /*00c0*/ 	.word	0xffffffff


	//   ....[10]....
        /*00c4*/ 	.word	0xffffffff


	//   ....[11]....
        /*00c8*/ 	.word	0xffffffff


	//   ....[12]....
        /*00cc*/ 	.word	0xffffffff


	//   ....[13]....
        /*00d0*/ 	.word	0xffffffff


	//   ....[14]....
        /*00d4*/ 	.word	0xffffffff


	//   ....[15]....
        /*00d8*/ 	.word	0xffffffff


	//   ....[16]....
        /*00dc*/ 	.word	0xffffffff


	//   ....[17]....
        /*00e0*/ 	.word	0xffffffff


	//   ....[18]....
        /*00e4*/ 	.word	0xffffffff


	//   ....[19]....
        /*00e8*/ 	.word	0xffffffff


	//   ....[20]....
        /*00ec*/ 	.word	0xffffffff


	//   ....[21]....
        /*00f0*/ 	.word	0xffffffff


	//   ....[22]....
        /*00f4*/ 	.word	0xffffffff


	//   ....[23]....
        /*00f8*/ 	.word	0xffffffff


	//   ....[24]....
        /*00fc*/ 	.word	0xffffffff


	//   ....[25]....
        /*0100*/ 	.word	0xffffffff


	//   ....[26]....
        /*0104*/ 	.word	0xffffffff


	//   ....[27]....
        /*0108*/ 	.word	0xffffffff


	//   ....[28]....
        /*010c*/ 	.word	0xffffffff


	//   ....[29]....
        /*0110*/ 	.word	0xffffffff


	//   ....[30]....
        /*0114*/ 	.word	0xffffffff


	//   ....[31]....
        /*0118*/ 	.word	0xffffffff


	//   ....[32]....
        /*011c*/ 	.word	0xffffffff


	//   ....[33]....
        /*0120*/ 	.word	0xffffffff


	//   ....[34]....
        /*0124*/ 	.word	0xffffffff


	//   ....[35]....
        /*0128*/ 	.word	0xffffffff


	//   ....[36]....
        /*012c*/ 	.word	0xffffffff


	//   ....[37]....
        /*0130*/ 	.word	0xffffffff


	//   ....[38]....
        /*0134*/ 	.word	0xffffffff


	//   ....[39]....
        /*0138*/ 	.word	0xffffffff


	//   ....[40]....
        /*013c*/ 	.word	0xffffffff


	//   ....[41]....
        /*0140*/ 	.word	0xffffffff


	//   ....[42]....
        /*0144*/ 	.word	0xffffffff


	//   ....[43]....
        /*0148*/ 	.word	0xffffffff


	//   ....[44]....
        /*014c*/ 	.word	0xffffffff


	//   ....[45]....
        /*0150*/ 	.word	0xffffffff


	//   ....[46]....
        /*0154*/ 	.word	0xffffffff


	//   ....[47]....
        /*0158*/ 	.word	0xffffffff


	//   ....[48]....
        /*015c*/ 	.word	0xffffffff


	//   ....[49]....
        /*0160*/ 	.word	0xffffffff


	//   ....[50]....
        /*0164*/ 	.word	0xffffffff


	//   ....[51]....
        /*0168*/ 	.word	0xffffffff


	//   ....[52]....
        /*016c*/ 	.word	0xffffffff


	//   ....[53]....
        /*0170*/ 	.word	0xffffffff


	//   ....[54]....
        /*0174*/ 	.word	0xffffffff


	//   ....[55]....
        /*0178*/ 	.word	0xffffffff


	//   ....[56]....
        /*017c*/ 	.word	0xffffffff


	//   ....[57]....
        /*0180*/ 	.word	0xffffffff


	//   ....[58]....
        /*0184*/ 	.word	0xffffffff


	//   ....[59]....
        /*0188*/ 	.word	0xffffffff


	//   ....[60]....
        /*018c*/ 	.word	0xffffffff


	//   ....[61]....
        /*0190*/ 	.word	0xffffffff


	//   ....[62]....
        /*0194*/ 	.word	0xffffffff


	//   ....[63]....
        /*0198*/ 	.word	0xffffffff


	//   ....[64]....
        /*019c*/ 	.word	0xffffffff


	//   ....[65]....
        /*01a0*/ 	.word	0xffffffff


	//   ....[66]....
        /*01a4*/ 	.word	0xffffffff


	//   ....[67]....
        /*01a8*/ 	.word	0xffffffff


	//   ....[68]....
        /*01ac*/ 	.word	0xffffffff


	//   ....[69]....
        /*01b0*/ 	.word	0xffffffff


	//   ....[70]....
        /*01b4*/ 	.word	0xffffffff


	//   ....[71]....
        /*01b8*/ 	.word	0xffffffff


	//   ....[72]....
        /*01bc*/ 	.word	0xffffffff


	//   ....[73]....
        /*01c0*/ 	.word	0xffffffff


	//   ....[74]....
        /*01c4*/ 	.word	0xffffffff


	//   ....[75]....
        /*01c8*/ 	.word	0xffffffff


	//   ....[76]....
        /*01cc*/ 	.word	0xffffffff


	//   ....[77]....
        /*01d0*/ 	.word	0xffffffff


	//   ....[78]....
        /*01d4*/ 	.word	0xffffffff


	//   ....[79]....
        /*01d8*/ 	.word	0xffffffff


	//   ....[80]....
        /*01dc*/ 	.word	0xffffffff


	//   ....[81]....
        /*01e0*/ 	.word	0xffffffff


	//   ....[82]....
        /*01e4*/ 	.word	0xffffffff


	//   ....[83]....
        /*01e8*/ 	.word	0xffffffff


	//   ....[84]....
        /*01ec*/ 	.word	0xffffffff


	//   ....[85]....
        /*01f0*/ 	.word	0xffffffff


	//   ....[86]....
        /*01f4*/ 	.word	0xffffffff


	//   ....[87]....
        /*01f8*/ 	.word	0xffffffff


	//   ....[88]....
        /*01fc*/ 	.word	0xffffffff


	//   ....[89]....
        /*0200*/ 	.word	0xffffffff


	//   ....[90]....
        /*0204*/ 	.word	0xffffffff


	//   ....[91]....
        /*0208*/ 	.word	0xffffffff


	//   ....[92]....
        /*020c*/ 	.word	0xffffffff


	//   ....[93]....
        /*0210*/ 	.word	0xffffffff


	//   ....[94]....
        /*0214*/ 	.word	0xffffffff


	//   ....[95]....
        /*0218*/ 	.word	0xffffffff


	//   ....[96]....
        /*021c*/ 	.word	0xffffffff


	//   ....[97]....
        /*0220*/ 	.word	0xffffffff


	//   ....[98]....
        /*0224*/ 	.word	0xffffffff


	//   ....[99]....
        /*0228*/ 	.word	0xffffffff


	//   ....[100]....
        /*022c*/ 	.word	0xffffffff


	//   ....[101]....
        /*0230*/ 	.word	0xffffffff


	//   ....[102]....
        /*0234*/ 	.word	0xffffffff


	//   ....[103]....
        /*0238*/ 	.word	0xffffffff


	//   ....[104]....
        /*023c*/ 	.word	0xffffffff


	//   ....[105]....
        /*0240*/ 	.word	0xffffffff


	//   ....[106]....
        /*0244*/ 	.word	0xffffffff


	//   ....[107]....
        /*0248*/ 	.word	0xffffffff


	//   ....[108]....
        /*024c*/ 	.word	0xffffffff


	//   ....[109]....
        /*0250*/ 	.word	0xffffffff


	//   ....[110]....
        /*0254*/ 	.word	0xffffffff


	//   ....[111]....
        /*0258*/ 	.word	0xffffffff


	//   ....[112]....
        /*025c*/ 	.word	0xffffffff


	//   ....[113]....
        /*0260*/ 	.word	0xffffffff


	//   ....[114]....
        /*0264*/ 	.word	0xffffffff


	//   ....[115]....
        /*0268*/ 	.word	0xffffffff


	//   ....[116]....
        /*026c*/ 	.word	0xffffffff


	//   ....[117]....
        /*0270*/ 	.word	0xffffffff


	//   ....[118]....
        /*0274*/ 	.word	0xffffffff


	//   ....[119]....
        /*0278*/ 	.word	0xffffffff


	//   ....[120]....
        /*027c*/ 	.word	0xffffffff


	//   ....[121]....
        /*0280*/ 	.word	0xffffffff


	//   ....[122]....
        /*0284*/ 	.word	0xffffffff


	//   ....[123]....
        /*0288*/ 	.word	0xffffffff


	//   ....[124]....
        /*028c*/ 	.word	0xffffffff


	//   ....[125]....
        /*0290*/ 	.word	0xffffffff


	//   ....[126]....
        /*0294*/ 	.word	0xffffffff


	//   ....[127]....
        /*0298*/ 	.word	0xffffffff


	//   ....[128]....
        /*029c*/ 	.word	0xffffffff


	//   ....[129]....
        /*02a0*/ 	.word	0xffffffff


	//   ....[130]....
        /*02a4*/ 	.word	0xffffffff


	//   ....[131]....
        /*02a8*/ 	.word	0xffffffff


	//   ....[132]....
        /*02ac*/ 	.word	0xffffffff


	//   ....[133]....
        /*02b0*/ 	.word	0xffffffff


	//   ....[134]....
        /*02b4*/ 	.word	0xffffffff


	//   ....[135]....
        /*02b8*/ 	.word	0xffffffff


	//   ....[136]....
        /*02bc*/ 	.word	0xffffffff


	//   ....[137]....
        /*02c0*/ 	.word	0xffffffff


	//   ....[138]....
        /*02c4*/ 	.word	0xffffffff


	//   ....[139]....
        /*02c8*/ 	.word	0xffffffff


	//   ....[140]....
        /*02cc*/ 	.word	0xffffffff


	//   ....[141]....
        /*02d0*/ 	.word	0xffffffff


	//   ....[142]....
        /*02d4*/ 	.word	0xffffffff


	//   ....[143]....
        /*02d8*/ 	.word	0xffffffff


	//   ....[144]....
        /*02dc*/ 	.word	0xffffffff


	//   ....[145]....
        /*02e0*/ 	.word	0xffffffff


	//   ....[146]....
        /*02e4*/ 	.word	0xffffffff


	//   ....[147]....
        /*02e8*/ 	.word	0xffffffff


	//   ....[148]....
        /*02ec*/ 	.word	0xffffffff


	//   ....[149]....
        /*02f0*/ 	.word	0xffffffff


	//   ....[150]....
        /*02f4*/ 	.word	0xffffffff


	//   ....[151]....
        /*02f8*/ 	.word	0xffffffff


	//   ....[152]....
        /*02fc*/ 	.word	0xffffffff


	//   ....[153]....
        /*0300*/ 	.word	0xffffffff


	//   ....[154]....
        /*0304*/ 	.word	0xffffffff


	//   ....[155]....
        /*0308*/ 	.word	0xffffffff


	//   ....[156]....
        /*030c*/ 	.word	0xffffffff


	//   ....[157]....
        /*0310*/ 	.word	0xffffffff


	//   ....[158]....
        /*0314*/ 	.word	0xffffffff


	//   ....[159]....
        /*0318*/ 	.word	0xffffffff


	//   ....[160]....
        /*031c*/ 	.word	0xffffffff


	//   ....[161]....
        /*0320*/ 	.word	0xffffffff


	//   ....[162]....
        /*0324*/ 	.word	0xffffffff


	//   ....[163]....
        /*0328*/ 	.word	0xffffffff


	//   ....[164]....
        /*032c*/ 	.word	0xffffffff


	//   ....[165]....
        /*0330*/ 	.word	0xffffffff


	//   ....[166]....
        /*0334*/ 	.word	0xffffffff


	//   ....[167]....
        /*0338*/ 	.word	0xffffffff


	//   ....[168]....
        /*033c*/ 	.word	0xffffffff


	//   ....[169]....
        /*0340*/ 	.word	0xffffffff


	//   ....[170]....
        /*0344*/ 	.word	0xffffffff


	//   ....[171]....
        /*0348*/ 	.word	0xffffffff


	//   ....[172]....
        /*034c*/ 	.word	0xffffffff


	//   ....[173]....
        /*0350*/ 	.word	0xffffffff


	//   ....[174]....
        /*0354*/ 	.word	0xffffffff


	//   ....[175]....
        /*0358*/ 	.word	0xffffffff


	//   ....[176]....
        /*035c*/ 	.word	0xffffffff


	//   ....[177]....
        /*0360*/ 	.word	0xffffffff


	//   ....[178]....
        /*0364*/ 	.word	0xffffffff


	//   ....[179]....
        /*0368*/ 	.word	0xffffffff


	//   ....[180]....
        /*036c*/ 	.word	0xffffffff


	//   ....[181]....
        /*0370*/ 	.word	0xffffffff


	//   ....[182]....
        /*0374*/ 	.word	0xffffffff


	//   ....[183]....
        /*0378*/ 	.word	0xffffffff


	//   ....[184]....
        /*037c*/ 	.word	0xffffffff


	//   ....[185]....
        /*0380*/ 	.word	0xffffffff


	//   ....[186]....
        /*0384*/ 	.word	0xffffffff


	//   ....[187]....
        /*0388*/ 	.word	0xffffffff


	//   ....[188]....
        /*038c*/ 	.word	0xffffffff


	//   ....[189]....
        /*0390*/ 	.word	0xffffffff


	//   ....[190]....
        /*0394*/ 	.word	0xffffffff


	//   ....[191]....
        /*0398*/ 	.word	0xffffffff


	//   ....[192]....
        /*039c*/ 	.word	0xffffffff


	//   ....[193]....
        /*03a0*/ 	.word	0xffffffff


	//   ....[194]....
        /*03a4*/ 	.word	0xffffffff


	//   ....[195]....
        /*03a8*/ 	.word	0xffffffff


	//   ....[196]....
        /*03ac*/ 	.word	0xffffffff


	//   ....[197]....
        /*03b0*/ 	.word	0xffffffff


	//   ....[198]....
        /*03b4*/ 	.word	0xffffffff


	//   ....[199]....
        /*03b8*/ 	.word	0xffffffff


	//   ....[200]....
        /*03bc*/ 	.word	0xffffffff


	//   ....[201]....
        /*03c0*/ 	.word	0xffffffff


	//   ....[202]....
        /*03c4*/ 	.word	0xffffffff


	//   ....[203]....
        /*03c8*/ 	.word	0xffffffff


	//   ....[204]....
        /*03cc*/ 	.word	0xffffffff


	//   ....[205]....
        /*03d0*/ 	.word	0xffffffff


	//   ....[206]....
        /*03d4*/ 	.word	0xffffffff


	//   ....[207]....
        /*03d8*/ 	.word	0xffffffff


	//   ....[208]....
        /*03dc*/ 	.word	0xffffffff


	//   ....[209]....
        /*03e0*/ 	.word	0xffffffff


	//   ....[210]....
        /*03e4*/ 	.word	0xffffffff


	//   ....[211]....
        /*03e8*/ 	.word	0xffffffff


	//   ....[212]....
        /*03ec*/ 	.word	0xffffffff


	//   ....[213]....
        /*03f0*/ 	.word	0xffffffff


	//   ....[214]....
        /*03f4*/ 	.word	0xffffffff


	//   ....[215]....
        /*03f8*/ 	.word	0xffffffff


	//   ....[216]....
        /*03fc*/ 	.word	0xffffffff


	//   ....[217]....
        /*0400*/ 	.word	0xffffffff


	//   ....[218]....
        /*0404*/ 	.word	0xffffffff


	//   ....[219]....
        /*0408*/ 	.word	0xffffffff


	//   ....[220]....
        /*040c*/ 	.word	0xffffffff


	//   ....[221]....
        /*0410*/ 	.word	0xffffffff


	//   ....[222]....
        /*0414*/ 	.word	0xffffffff


	//   ....[223]....
        /*0418*/ 	.word	0xffffffff


	//   ....[224]....
        /*041c*/ 	.word	0xffffffff


	//   ....[225]....
        /*0420*/ 	.word	0xffffffff


	//   ....[226]....
        /*0424*/ 	.word	0xffffffff


	//   ....[227]....
        /*0428*/ 	.word	0xffffffff


	//   ....[228]....
        /*042c*/ 	.word	0xffffffff


	//   ....[229]....
        /*0430*/ 	.word	0xffffffff


	//   ....[230]....
        /*0434*/ 	.word	0xffffffff


	//   ....[231]....
        /*0438*/ 	.word	0xffffffff


	//   ....[232]....
        /*043c*/ 	.word	0xffffffff


	//   ....[233]....
        /*0440*/ 	.word	0xffffffff


	//   ....[234]....
        /*0444*/ 	.word	0xffffffff


	//   ....[235]....
        /*0448*/ 	.word	0xffffffff


	//----- nvinfo : EIATTR_COOP_GROUP_INSTR_OFFSETS
	.align		4
.L_518:
        /*044c*/ 	.byte	0x04, 0x28
        /*044e*/ 	.short	(.L_520 - .L_519)


	//   ....[0]....
.L_519:
        /*0450*/ 	.word	0x00000050


	//   ....[1]....
        /*0454*/ 	.word	0x000001e0


	//   ....[2]....
        /*0458*/ 	.word	0x00000210


	//   ....[3]....
        /*045c*/ 	.word	0x00000240


	//   ....[4]....
        /*0460*/ 	.word	0x00000270


	//   ....[5]....
        /*0464*/ 	.word	0x000002a0


	//   ....[6]....
        /*0468*/ 	.word	0x000002d0


	//   ....[7]....
        /*046c*/ 	.word	0x00000430


	//   ....[8]....
        /*0470*/ 	.word	0x00000470


	//   ....[9]....
        /*0474*/ 	.word	0x000004a0


	//   ....[10]....
        /*0478*/ 	.word	0x000004d0


	//   ....[11]....
        /*047c*/ 	.word	0x00000500


	//   ....[12]....
        /*0480*/ 	.word	0x00000530


	//   ....[13]....
        /*0484*/ 	.word	0x000005c0


	//   ....[14]....
        /*0488*/ 	.word	0x00000600


	//   ....[15]....
        /*048c*/ 	.word	0x00000620


	//   ....[16]....
        /*0490*/ 	.word	0x00000680


	//   ....[17]....
        /*0494*/ 	.word	0x000029a0


	//   ....[18]....
        /*0498*/ 	.word	0x000029c0


	//   ....[19]....
        /*049c*/ 	.word	0x00002b30


	//   ....[20]....
        /*04a0*/ 	.word	0x00002b40


	//   ....[21]....
        /*04a4*/ 	.word	0x00002ca0


	//   ....[22]....
        /*04a8*/ 	.word	0x00002cc0


	//   ....[23]....
        /*04ac*/ 	.word	0x00002e20


	//   ....[24]....
        /*04b0*/ 	.word	0x00002e30


	//   ....[25]....
        /*04b4*/ 	.word	0x000032b0


	//   ....[26]....
        /*04b8*/ 	.word	0x000032e0


	//   ....[27]....
        /*04bc*/ 	.word	0x000032f0


	//   ....[28]....
        /*04c0*/ 	.word	0x00003300


	//   ....[29]....
        /*04c4*/ 	.word	0x000034a0


	//   ....[30]....
        /*04c8*/ 	.word	0x000034b0


	//   ....[31]....
        /*04cc*/ 	.word	0x00003500


	//   ....[32]....
        /*04d0*/ 	.word	0x00003510


	//   ....[33]....
        /*04d4*/ 	.word	0x000047d0


	//   ....[34]....
        /*04d8*/ 	.word	0x000047f0


	//   ....[35]....
        /*04dc*/ 	.word	0x00004880


	//   ....[36]....
        /*04e0*/ 	.word	0x000048e0


	//   ....[37]....
        /*04e4*/ 	.word	0x00004b70


	//   ....[38]....
        /*04e8*/ 	.word	0x00005050


	//   ....[39]....
        /*04ec*/ 	.word	0x00005700


	//   ....[40]....
        /*04f0*/ 	.word	0x00005730


	//   ....[41]....
        /*04f4*/ 	.word	0x00005740


	//   ....[42]....
        /*04f8*/ 	.word	0x00005770


	//   ....[43]....
        /*04fc*/ 	.word	0x00006cc0


	//   ....[44]....
        /*0500*/ 	.word	0x00006ce0


	//   ....[45]....
        /*0504*/ 	.word	0x00006da0


	//   ....[46]....
        /*0508*/ 	.word	0x00006dd0


	//   ....[47]....
        /*050c*/ 	.word	0x00007f80


	//   ....[48]....
        /*0510*/ 	.word	0x00007fa0


	//   ....[49]....
        /*0514*/ 	.word	0x00008060


	//   ....[50]....
        /*0518*/ 	.word	0x00008090


	//   ....[51]....
        /*051c*/ 	.word	0x00008330


	//   ....[52]....
        /*0520*/ 	.word	0x00008840


	//   ....[53]....
        /*0524*/ 	.word	0x00008f40


	//   ....[54]....
        /*0528*/ 	.word	0x00008f70


	//   ....[55]....
        /*052c*/ 	.word	0x00008f80


	//   ....[56]....
        /*0530*/ 	.word	0x00008fb0


	//   ....[57]....
        /*0534*/ 	.word	0x0000abe0


	//   ....[58]....
        /*0538*/ 	.word	0x0000ac00


	//   ....[59]....
        /*053c*/ 	.word	0x0000acc0


	//   ....[60]....
        /*0540*/ 	.word	0x0000acf0


	//   ....[61]....
        /*0544*/ 	.word	0x0000be90


	//   ....[62]....
        /*0548*/ 	.word	0x0000beb0


	//   ....[63]....
        /*054c*/ 	.word	0x0000bf70


	//   ....[64]....
        /*0550*/ 	.word	0x0000bfa0


	//   ....[65]....
        /*0554*/ 	.word	0x0000c380


	//   ....[66]....
        /*0558*/ 	.word	0x0000c3b0


	//   ....[67]....
        /*055c*/ 	.word	0x0000c3c0


	//   ....[68]....
        /*0560*/ 	.word	0x0000c3f0


	//   ....[69]....
        /*0564*/ 	.word	0x0000de00


	//   ....[70]....
        /*0568*/ 	.word	0x0000de10


	//   ....[71]....
        /*056c*/ 	.word	0x0000de70


	//   ....[72]....
        /*0570*/ 	.word	0x0000de80


	//   ....[73]....
        /*0574*/ 	.word	0x0000f050


	//   ....[74]....
        /*0578*/ 	.word	0x0000f070


	//   ....[75]....
        /*057c*/ 	.word	0x0000f150


	//   ....[76]....
        /*0580*/ 	.word	0x0000f170


	//   ....[77]....
        /*0584*/ 	.word	0x0000f350


	//   ....[78]....
        /*0588*/ 	.word	0x0000f860


	//   ....[79]....
        /*058c*/ 	.word	0x0000ff60


	//   ....[80]....
        /*0590*/ 	.word	0x0000ff90


	//   ....[81]....
        /*0594*/ 	.word	0x0000ffa0


	//   ....[82]....
        /*0598*/ 	.word	0x0000ffd0


	//   ....[83]....
        /*059c*/ 	.word	0x00011770


	//   ....[84]....
        /*05a0*/ 	.word	0x000117a0


	//   ....[85]....
        /*05a4*/ 	.word	0x000117b0


	//   ....[86]....
        /*05a8*/ 	.word	0x000117e0


	//   ....[87]....
        /*05ac*/ 	.word	0x00012bb0


	//   ....[88]....
        /*05b0*/ 	.word	0x00012bd0


	//   ....[89]....
        /*05b4*/ 	.word	0x00012bf0


	//   ....[90]....
        /*05b8*/ 	.word	0x00012c00


	//   ....[91]....
        /*05bc*/ 	.word	0x00012f50


	//   ....[92]....
        /*05c0*/ 	.word	0x00012f70


	//   ....[93]....
        /*05c4*/ 	.word	0x000130d0


	//   ....[94]....
        /*05c8*/ 	.word	0x000130e0


	//   ....[95]....
        /*05cc*/ 	.word	0x00013240


	//   ....[96]....
        /*05d0*/ 	.word	0x00013260


	//   ....[97]....
        /*05d4*/ 	.word	0x000133c0


	//   ....[98]....
        /*05d8*/ 	.word	0x000133d0


	//   ....[99]....
        /*05dc*/ 	.word	0x00013710


	//   ....[100]....
        /*05e0*/ 	.word	0x00013730


	//   ....[101]....
        /*05e4*/ 	.word	0x00013f00


	//   ....[102]....
        /*05e8*/ 	.word	0x00013f10


	//   ....[103]....
        /*05ec*/ 	.word	0x00014e60


	//   ....[104]....
        /*05f0*/ 	.word	0x00014e80


	//   ....[105]....
        /*05f4*/ 	.word	0x00014ff0


	//   ....[106]....
        /*05f8*/ 	.word	0x00015000


	//   ....[107]....
        /*05fc*/ 	.word	0x00015160


	//   ....[108]....
        /*0600*/ 	.word	0x00015180


	//   ....[109]....
        /*0604*/ 	.word	0x000152e0


	//   ....[110]....
        /*0608*/ 	.word	0x000152f0


	//   ....[111]....
        /*060c*/ 	.word	0x000154e0


	//   ....[112]....
        /*0610*/ 	.word	0x00015500


	//   ....[113]....
        /*0614*/ 	.word	0x00015620


	//   ....[114]....
        /*0618*/ 	.word	0x00015660


	//   ....[115]....
        /*061c*/ 	.word	0x00015690


	//   ....[116]....
        /*0620*/ 	.word	0x000156c0


	//   ....[117]....
        /*0624*/ 	.word	0x000156f0


	//   ....[118]....
        /*0628*/ 	.word	0x00015720


	//   ....[119]....
        /*062c*/ 	.word	0x00015870


	//   ....[120]....
        /*0630*/ 	.word	0x000158b0


	//   ....[121]....
        /*0634*/ 	.word	0x000158e0


	//   ....[122]....
        /*0638*/ 	.word	0x00015910


	//   ....[123]....
        /*063c*/ 	.word	0x00015940


	//   ....[124]....
        /*0640*/ 	.word	0x00015970


	//   ....[125]....
        /*0644*/ 	.word	0x00015a00


	//   ....[126]....
        /*0648*/ 	.word	0x00015a40


	//   ....[127]....
        /*064c*/ 	.word	0x00015a50


	//   ....[128]....
        /*0650*/ 	.word	0x00015ab0


	//   ....[129]....
        /*0654*/ 	.word	0x00016460


	//   ....[130]....
        /*0658*/ 	.word	0x000164c0


	//   ....[131]....
        /*065c*/ 	.word	0x00016510


	//   ....[132]....
        /*0660*/ 	.word	0x00016560


	//   ....[133]....
        /*0664*/ 	.word	0x000165b0


	//   ....[134]....
        /*0668*/ 	.word	0x00016620


	//   ....[135]....
        /*066c*/ 	.word	0x00016670


	//   ....[136]....
        /*0670*/ 	.word	0x000166e0


	//   ....[137]....
        /*0674*/ 	.word	0x00016750


	//   ....[138]....
        /*0678*/ 	.word	0x000167c0


	//   ....[139]....
        /*067c*/ 	.word	0x00016830


	//   ....[140]....
        /*0680*/ 	.word	0x000168a0


	//   ....[141]....
        /*0684*/ 	.word	0x00016910


	//   ....[142]....
        /*0688*/ 	.word	0x00016970


	//   ....[143]....
        /*068c*/ 	.word	0x000169e0


	//   ....[144]....
        /*0690*/ 	.word	0x00016a50


	//   ....[145]....
        /*0694*/ 	.word	0x00016ac0


	//   ....[146]....
        /*0698*/ 	.word	0x00016b20


	//   ....[147]....
        /*069c*/ 	.word	0x00016b90


	//   ....[148]....
        /*06a0*/ 	.word	0x00016c00


	//   ....[149]....
        /*06a4*/ 	.word	0x00016d70


	//   ....[150]....
        /*06a8*/ 	.word	0x00016dd0


	//   ....[151]....
        /*06ac*/ 	.word	0x00016e40


	//   ....[152]....
        /*06b0*/ 	.word	0x00016eb0


	//   ....[153]....
        /*06b4*/ 	.word	0x00016f00


	//   ....[154]....
        /*06b8*/ 	.word	0x00016f40


	//   ....[155]....
        /*06bc*/ 	.word	0x00016f90


	//   ....[156]....
        /*06c0*/ 	.word	0x00016fe0


	//   ....[157]....
        /*06c4*/ 	.word	0x00017050


	//   ....[158]....
        /*06c8*/ 	.word	0x000170c0


	//   ....[159]....
        /*06cc*/ 	.word	0x00017230


	//   ....[160]....
        /*06d0*/ 	.word	0x00017290


	//   ....[161]....
        /*06d4*/ 	.word	0x00017300


	//   ....[162]....
        /*06d8*/ 	.word	0x00017370


	//   ....[163]....
        /*06dc*/ 	.word	0x000174e0


	//   ....[164]....
        /*06e0*/ 	.word	0x00017540


	//   ....[165]....
        /*06e4*/ 	.word	0x000175b0


	//   ....[166]....
        /*06e8*/ 	.word	0x00017620


	//   ....[167]....
        /*06ec*/ 	.word	0x00017670


	//   ....[168]....
        /*06f0*/ 	.word	0x000176c0


	//   ....[169]....
        /*06f4*/ 	.word	0x00017710


	//   ....[170]....
        /*06f8*/ 	.word	0x00017750


	//   ....[171]....
        /*06fc*/ 	.word	0x000177b0


	//   ....[172]....
        /*0700*/ 	.word	0x00017820


	//   ....[173]....
        /*0704*/ 	.word	0x00017990


	//   ....[174]....
        /*0708*/ 	.word	0x000179f0


	//   ....[175]....
        /*070c*/ 	.word	0x00017a60


	//   ....[176]....
        /*0710*/ 	.word	0x00017ad0


	//   ....[177]....
        /*0714*/ 	.word	0x00017c40


	//   ....[178]....
        /*0718*/ 	.word	0x00017ca0


	//   ....[179]....
        /*071c*/ 	.word	0x00017cf0


	//   ....[180]....
        /*0720*/ 	.word	0x00017d40


	//   ....[181]....
        /*0724*/ 	.word	0x00017d90


	//   ....[182]....
        /*0728*/ 	.word	0x00017dd0


	//   ....[183]....
        /*072c*/ 	.word	0x00017e30


	//   ....[184]....
        /*0730*/ 	.word	0x00017ea0


	//   ....[185]....
        /*0734*/ 	.word	0x00017f10


	//   ....[186]....
        /*0738*/ 	.word	0x00018060


	//   ....[187]....
        /*073c*/ 	.word	0x000180c0


	//   ....[188]....
        /*0740*/ 	.word	0x00018130


	//   ....[189]....
        /*0744*/ 	.word	0x000181a0


	//   ....[190]....
        /*0748*/ 	.word	0x000181f0


	//   ....[191]....
        /*074c*/ 	.word	0x00018240


	//   ....[192]....
        /*0750*/ 	.word	0x00018290


	//   ....[193]....
        /*0754*/ 	.word	0x000182d0


	//   ....[194]....
        /*0758*/ 	.word	0x00018320


	//   ....[195]....
        /*075c*/ 	.word	0x00018370


	//   ....[196]....
        /*0760*/ 	.word	0x000183c0


	//   ....[197]....
        /*0764*/ 	.word	0x00018400


	//   ....[198]....
        /*0768*/ 	.word	0x00018470


	//   ....[199]....
        /*076c*/ 	.word	0x000184e0


	//   ....[200]....
        /*0770*/ 	.word	0x00018550


	//   ....[201]....
        /*0774*/ 	.word	0x000185b0


	//   ....[202]....
        /*0778*/ 	.word	0x00018620


	//   ....[203]....
        /*077c*/ 	.word	0x00018690


	//   ....[204]....
        /*0780*/ 	.word	0x00018700


	//   ....[205]....
        /*0784*/ 	.word	0x00018760


	//   ....[206]....
        /*0788*/ 	.word	0x000187d0


	//   ....[207]....
        /*078c*/ 	.word	0x00018840


	//   ....[208]....
        /*0790*/ 	.word	0x000188b0


	//   ....[209]....
        /*0794*/ 	.word	0x00018910


	//   ....[210]....
        /*0798*/ 	.word	0x00018980


	//   ....[211]....
        /*079c*/ 	.word	0x000189f0


	//   ....[212]....
        /*07a0*/ 	.word	0x00018a60


	//   ....[213]....
        /*07a4*/ 	.word	0x00018ac0


	//   ....[214]....
        /*07a8*/ 	.word	0x00018b30


	//   ....[215]....
        /*07ac*/ 	.word	0x00018ba0


	//   ....[216]....
        /*07b0*/ 	.word	0x00018c10


	//   ....[217]....
        /*07b4*/ 	.word	0x00018c70


	//   ....[218]....
        /*07b8*/ 	.word	0x00018ce0


	//   ....[219]....
        /*07bc*/ 	.word	0x00018d50


	//   ....[220]....
        /*07c0*/ 	.word	0x00018da0


	//   ....[221]....
        /*07c4*/ 	.word	0x00018de0


	//   ....[222]....
        /*07c8*/ 	.word	0x00018e30


	//   ....[223]....
        /*07cc*/ 	.word	0x00018e80


	//   ....[224]....
        /*07d0*/ 	.word	0x00018ed0


	//   ....[225]....
        /*07d4*/ 	.word	0x00018f40


	//   ....[226]....
        /*07d8*/ 	.word	0x00018f90


	//   ....[227]....
        /*07dc*/ 	.word	0x00018fe0


	//   ....[228]....
        /*07e0*/ 	.word	0x00019030


	//   ....[229]....
        /*07e4*/ 	.word	0x00019080


	//   ....[230]....
        /*07e8*/ 	.word	0x000190d0


	//   ....[231]....
        /*07ec*/ 	.word	0x00019140


	//   ....[232]....
        /*07f0*/ 	.word	0x00019190


	//   ....[233]....
        /*07f4*/ 	.word	0x00019200


	//   ....[234]....
        /*07f8*/ 	.word	0x00019260


	//   ....[235]....
        /*07fc*/ 	.word	0x000192d0


	//----- nvinfo : EIATTR_EXIT_INSTR_OFFSETS
	.align		4
.L_520:
        /*0800*/ 	.byte	0x04, 0x1c
        /*0802*/ 	.short	(.L_522 - .L_521)


	//   ....[0]....
.L_521:
        /*0804*/ 	.word	0x00000fe0


	//   ....[1]....
        /*0808*/ 	.word	0x00016420


	//----- nvinfo : EIATTR_MAX_THREADS
	.align		4
.L_522:
        /*080c*/ 	.byte	0x04, 0x05
        /*080e*/ 	.short	(.L_524 - .L_523)
.L_523:
        /*0810*/ 	.word	0x00000100
        /*0814*/ 	.word	0x00000001
        /*0818*/ 	.word	0x00000001


	//----- nvinfo : EIATTR_CRS_STACK_SIZE
	.align		4
.L_524:
        /*081c*/ 	.byte	0x04, 0x1e
        /*081e*/ 	.short	(.L_526 - .L_525)
.L_525:
        /*0820*/ 	.word	0x00000000
.L_526:


//--------------------- .nv.info._ZN7cutlass13device_kernelIN5flash19enable_sm80_to_sm89INS1_16FlashAttnFwdSm80INS1_25CollectiveMainloopFwdSm80ILi8ELi1ELb0EN4cute5tupleIJNS5_1CILi128EEENS7_ILi64EEENS7_ILi192EEEEEELi192ENS_6half_tEfNS_4arch4Sm80ELb0ELb1ELb1ELb1ELb1ELb1ELb1ELb1EEENS1_21CollectiveEpilogueFwdINS6_IJS8_SA_S9_EEENS6_IJNS7_ILi1EEESI_SI_EEESC_SE_Li256ELb1ELb1ELb1ELb0EEENS1_36VarlenDynamicPersistentTileSchedulerILi128ELi64ELi256ELi256ELb1ELb1ELb0ELb1ELb0ELb1EEEEEEEEEvNT_6ParamsE --------------------------
	.section	.nv.info._ZN7cutlass13device_kernelIN5flash19enable_sm80_to_sm89INS1_16FlashAttnFwdSm80INS1_25CollectiveMainloopFwdSm80ILi8ELi1ELb0EN4cute5tupleIJNS5_1CILi128EEENS7_ILi64EEENS7_ILi192EEEEEELi192ENS_6half_tEfNS_4arch4Sm80ELb0ELb1ELb1ELb1ELb1ELb1ELb1ELb1EEENS1_21CollectiveEpilogueFwdINS6_IJS8_SA_S9_EEENS6_IJNS7_ILi1EEESI_SI_EEESC_SE_Li256ELb1ELb1ELb1ELb0EEENS1_36VarlenDynamicPersistentTileSchedulerILi128ELi64ELi256ELi256ELb1ELb1ELb0ELb1ELb0ELb1EEEEEEEEEvNT_6ParamsE,"",@"SHT_CUDA_INFO"
	.sectionflags	@""
	.align	4


	//----- nvinfo : EIATTR_CUDA_API_VERSION
	.align		4
        /*0000*/ 	.byte	0x04, 0x37
        /*0002*/ 	.short	(.L_528 - .L_527)
.L_527:
        /*0004*/ 	.word	0x00000082


	//----- nvinfo : EIATTR_SW2861232_WAR
	.align		4
.L_528:
        /*0008*/ 	.byte	0x01, 0x35
	.zero		2


	//----- nvinfo : EIATTR_PARAM_CBANK
	.align		4
        /*000c*/ 	.byte	0x04, 0x0a
        /*000e*/ 	.short	(.L_530 - .L_529)
	.align		4
.L_529:
        /*0010*/ 	.word	index@(.nv.constant0._ZN7cutlass13device_kernelIN5flash19enable_sm80_to_sm89INS1_16FlashAttnFwdSm80INS1_25CollectiveMainloopFwdSm80ILi8ELi1ELb0EN4cute5tupleIJNS5_1CILi128EEENS7_ILi64EEENS7_ILi192EEEEEELi192ENS_6half_tEfNS_4arch4Sm80ELb0ELb1ELb1ELb1ELb1ELb1ELb1ELb1EEENS1_21CollectiveEpilogueFwdINS6_IJS8_SA_S9_EEENS6_IJNS7_ILi1EEESI_SI_EEESC_SE_Li256ELb1ELb1ELb1ELb0EEENS1_36VarlenDynamicPersistentTileSchedulerILi128ELi64ELi256ELi256ELb1ELb1ELb0ELb1ELb0ELb1EEEEEEEEEvNT_6ParamsE)
        /*0014*/ 	.short	0x0160
        /*0016*/ 	.short	0x0438


	//----- nvinfo : EIATTR_CBANK_PARAM_SIZE
	.align		4
.L_530:
        /*0018*/ 	.byte	0x03, 0x19
        /*001a*/ 	.short	0x0438


	//----- nvinfo : EIATTR_KPARAM_INFO
	.align		4
        /*001c*/ 	.byte	0x04, 0x17
        /*001e*/ 	.short	(.L_532 - .L_531)
.L_531:
        /*0020*/ 	.word	0x00000000
        /*0024*/ 	.short	0x0000
        /*0026*/ 	.short	0x0000
        /*0028*/ 	.byte	0x00, 0xf0, 0xe1, 0x10


	//----- nvinfo : EIATTR_MAXREG_COUNT
	.align		4
.L_532:
        /*002c*/ 	.byte	0x03, 0x1b
        /*002e*/ 	.short	0x00ff


	//----- nvinfo : EIATTR_NUM_BARRIERS
	.align		4
        /*0030*/ 	.byte	0x02, 0x4c
        /*0032*/ 	.byte	0x06
	.zero		1


	//----- nvinfo : EIATTR_ANNOTATIONS
	.align		4
        /*0034*/ 	.byte	0x04, 0x55
        /*0036*/ 	.short	(.L_534 - .L_533)


	//   ....[0]....
.L_533:
        /* <DEDUP_REMOVED lines=21> */


	//----- nvinfo : EIATTR_MERCURY_ISA_VERSION
	.align		4
.L_534:
        /*0178*/ 	.byte	0x03, 0x5f
        /*017a*/ 	.short	0x0000


	//----- nvinfo : EIATTR_INT_WARP_WIDE_INSTR_OFFSETS
	.align		4
        /*017c*/ 	.byte	0x04, 0x31
        /*017e*/ 	.short	(.L_536 - .L_535)


	//   ....[0]....
.L_535:
        /*0180*/ 	.word	0x0001e440


	//   ....[1]....
        /*0184*/ 	.word	0x0001e4c0


	//----- nvinfo : EIATTR_COOP_GROUP_MASK_REGIDS
	.align		4
.L_536:
        /*0188*/ 	.byte	0x04, 0x29
        /*018a*/ 	.short	(.L_538 - .L_537)


	//   ....[0]....
.L_537:
        /*018c*/ 	.word	0xffffffff


	//   ....[1]....
        /*0190*/ 	.word	0xffffffff


	//   ....[2]....
        /*0194*/ 	.word	0xffffffff


	//   ....[3]....
        /*0198*/ 	.word	0xffffffff


	//   ....[4]....
        /*019c*/ 	.word	0xffffffff


	//   ....[5]....
        /*01a0*/ 	.word	0xffffffff


	//   ....[6]....
        /*01a4*/ 	.word	0xffffffff


	//   ....[7]....
        /*01a8*/ 	.word	0xffffffff


	//   ....[8]....
        /*01ac*/ 	.word	0xffffffff


	//   ....[9]....
        /*01b0*/ 	.word	0xffffffff


	//   ....[10]....
        /*01b4*/ 	.word	0xffffffff


	//   ....[11]....
        /*01b8*/ 	.word	0xffffffff


	//   ....[12]....
        /*01bc*/ 	.word	0xffffffff


	//   ....[13]....
        /*01c0*/ 	.word	0xffffffff


	//   ....[14]....
        /*01c4*/ 	.word	0xffffffff


	//   ....[15]....
        /*01c8*/ 	.word	0xffffffff


	//   ....[16]....
        /*01cc*/ 	.word	0xffffffff


	//   ....[17]....
        /*01d0*/ 	.word	0xffffffff


	//   ....[18]....
        /*01d4*/ 	.word	0xffffffff


	//   ....[19]....
        /*01d8*/ 	.word	0xffffffff


	//   ....[20]....
        /*01dc*/ 	.word	0xffffffff


	//   ....[21]....
        /*01e0*/ 	.word	0xffffffff


	//   ....[22]....
        /*01e4*/ 	.word	0xffffffff


	//   ....[23]....
        /*01e8*/ 	.word	0xffffffff


	//   ....[24]....
        /*01ec*/ 	.word	0xffffffff


	//   ....[25]....
        /*01f0*/ 	.word	0xffffffff


	//   ....[26]....
        /*01f4*/ 	.word	0xffffffff


	//   ....[27]....
        /*01f8*/ 	.word	0xffffffff


	//   ....[28]....
        /*01fc*/ 	.word	0xffffffff


	//   ....[29]....
        /*0200*/ 	.word	0xffffffff


	//   ....[30]....
        /*0204*/ 	.word	0xffffffff


	//   ....[31]....
        /*0208*/ 	.word	0xffffffff


	//   ....[32]....
        /*020c*/ 	.word	0xffffffff


	//   ....[33]....
        /*0210*/ 	.word	0xffffffff


	//   ....[34]....
        /*0214*/ 	.word	0xffffffff


	//   ....[35]....
        /*0218*/ 	.word	0xffffffff


	//   ....[36]....
        /*021c*/ 	.word	0xffffffff


	//   ....[37]....
        /*0220*/ 	.word	0xffffffff


	//   ....[38]....
        /*0224*/ 	.word	0xffffffff


	//   ....[39]....
        /*0228*/ 	.word	0xffffffff


	//   ....[40]....
        /*022c*/ 	.word	0xffffffff


	//   ....[41]....
        /*0230*/ 	.word	0xffffffff


	//   ....[42]....
        /*0234*/ 	.word	0xffffffff


	//   ....[43]....
        /*0238*/ 	.word	0xffffffff


	//   ....[44]....
        /*023c*/ 	.word	0xffffffff


	//   ....[45]....
        /*0240*/ 	.word	0xffffffff


	//   ....[46]....
        /*0244*/ 	.word	0xffffffff


	//   ....[47]....
        /*0248*/ 	.word	0xffffffff


	//   ....[48]....
        /*024c*/ 	.word	0xffffffff


	//   ....[49]....
        /*0250*/ 	.word	0xffffffff


	//   ....[50]....
        /*0254*/ 	.word	0xffffffff


	//   ....[51]....
        /*0258*/ 	.word	0xffffffff


	//   ....[52]....
        /*025c*/ 	.word	0xffffffff


	//   ....[53]....
        /*0260*/ 	.word	0xffffffff


	//   ....[54]....
        /*0264*/ 	.word	0xffffffff


	//   ....[55]....
        /*0268*/ 	.word	0xffffffff


	//   ....[56]....
        /*026c*/ 	.word	0xffffffff


	//   ....[57]....
        /*0270*/ 	.word	0xffffffff


	//   ....[58]....
        /*0274*/ 	.word	0xffffffff


	//   ....[59]....
        /*0278*/ 	.word	0xffffffff


	//   ....[60]....
        /*027c*/ 	.word	0xffffffff


	//   ....[61]....
        /*0280*/ 	.word	0xffffffff


	//   ....[62]....
        /*0284*/ 	.word	0xffffffff


	//   ....[63]....
        /*0288*/ 	.word	0xffffffff


	//   ....[64]....
        /*028c*/ 	.word	0xffffffff


	//   ....[65]....
        /*0290*/ 	.word	0xffffffff


	//   ....[66]....
        /*0294*/ 	.word	0xffffffff


	//   ....[67]....
        /*0298*/ 	.word	0xffffffff


	//   ....[68]....
        /*029c*/ 	.word	0xffffffff


	//   ....[69]....
        /*02a0*/ 	.word	0xffffffff


	//   ....[70]....
        /*02a4*/ 	.word	0xffffffff


	//   ....[71]....
        /*02a8*/ 	.word	0xffffffff


	//   ....[72]....
        /*02ac*/ 	.word	0xffffffff


	//   ....[73]....
        /*02b0*/ 	.word	0xffffffff


	//   ....[74]....
        /*02b4*/ 	.word	0xffffffff


	//   ....[75]....
        /*02b8*/ 	.word	0xffffffff


	//   ....[76]....
        /*02bc*/ 	.word	0xffffffff


	//   ....[77]....
        /*02c0*/ 	.word	0xffffffff


	//   ....[78]....
        /*02c4*/ 	.word	0xffffffff


	//   ....[79]....
        /*02c8*/ 	.word	0xffffffff


	//   ....[80]....
        /*02cc*/ 	.word	0xffffffff


	//   ....[81]....
        /*02d0*/ 	.word	0xffffffff


	//   ....[82]....
        /*02d4*/ 	.word	0xffffffff


	//   ....[83]....
        /*02d8*/ 	.word	0xffffffff


	//   ....[84]....
        /*02dc*/ 	.word	0xffffffff


	//   ....[85]....
        /*02e0*/ 	.word	0xffffffff


	//   ....[86]....
        /*02e4*/ 	.word	0xffffffff


	//   ....[87]....
        /*02e8*/ 	.word	0xffffffff


	//   ....[88]....
        /*02ec*/ 	.word	0xffffffff


	//   ....[89]....
        /*02f0*/ 	.word	0xffffffff


	//   ....[90]....
        /*02f4*/ 	.word	0xffffffff


	//   ....[91]....
        /*02f8*/ 	.word	0xffffffff


	//   ....[92]....
        /*02fc*/ 	.word	0xffffffff


	//   ....[93]....
        /*0300*/ 	.word	0xffffffff


	//   ....[94]....
        /*0304*/ 	.word	0xffffffff


	//   ....[95]....
        /*0308*/ 	.word	0xffffffff


	//   ....[96]....
        /*030c*/ 	.word	0xffffffff


	//   ....[97]....
        /*0310*/ 	.word	0xffffffff


	//   ....[98]....
        /*0314*/ 	.word	0xffffffff


	//   ....[99]....
        /*0318*/ 	.word	0xffffffff


	//   ....[100]....
        /*031c*/ 	.word	0xffffffff


	//   ....[101]....
        /*0320*/ 	.word	0xffffffff


	//   ....[102]....
        /*0324*/ 	.word	0xffffffff


	//   ....[103]....
        /*0328*/ 	.word	0xffffffff


	//   ....[104]....
        /*032c*/ 	.word	0xffffffff


	//   ....[105]....
        /*0330*/ 	.word	0xffffffff


	//   ....[106]....
        /*0334*/ 	.word	0xffffffff


	//   ....[107]....
        /*0338*/ 	.word	0xffffffff


	//   ....[108]....
        /*033c*/ 	.word	0xffffffff


	//   ....[109]....
        /*0340*/ 	.word	0xffffffff


	//   ....[110]....
        /*0344*/ 	.word	0xffffffff


	//   ....[111]....
        /*0348*/ 	.word	0xffffffff


	//   ....[112]....
        /*034c*/ 	.word	0xffffffff


	//   ....[113]....
        /*0350*/ 	.word	0xffffffff


	//   ....[114]....
        /*0354*/ 	.word	0xffffffff


	//   ....[115]....
        /*0358*/ 	.word	0xffffffff


	//   ....[116]....
        /*035c*/ 	.word	0xffffffff


	//   ....[117]....
        /*0360*/ 	.word	0xffffffff


	//   ....[118]....
        /*0364*/ 	.word	0xffffffff


	//   ....[119]....
        /*0368*/ 	.word	0xffffffff


	//   ....[120]....
        /*036c*/ 	.word	0xffffffff


	//   ....[121]....
        /*0370*/ 	.word	0xffffffff


	//   ....[122]....
        /*0374*/ 	.word	0xffffffff


	//   ....[123]....
        /*0378*/ 	.word	0xffffffff


	//   ....[124]....
        /*037c*/ 	.word	0xffffffff


	//   ....[125]....
        /*0380*/ 	.word	0xffffffff


	//   ....[126]....
        /*0384*/ 	.word	0xffffffff


	//   ....[127]....
        /*0388*/ 	.word	0xffffffff


	//   ....[128]....
        /*038c*/ 	.word	0xffffffff


	//   ....[129]....
        /*0390*/ 	.word	0xffffffff


	//   ....[130]....
        /*0394*/ 	.word	0xffffffff


	//   ....[131]....
        /*0398*/ 	.word	0xffffffff


	//   ....[132]....
        /*039c*/ 	.word	0xffffffff


	//   ....[133]....
        /*03a0*/ 	.word	0xffffffff


	//   ....[134]....
        /*03a4*/ 	.word	0xffffffff


	//   ....[135]....
        /*03a8*/ 	.word	0xffffffff


	//   ....[136]....
        /*03ac*/ 	.word	0xffffffff


	//   ....[137]....
        /*03b0*/ 	.word	0xffffffff


	//   ....[138]....
        /*03b4*/ 	.word	0xffffffff


	//   ....[139]....
        /*03b8*/ 	.word	0xffffffff


	//   ....[140]....
        /*03bc*/ 	.word	0xffffffff


	//   ....[141]....
        /*03c0*/ 	.word	0xffffffff


	//   ....[142]....
        /*03c4*/ 	.word	0xffffffff


	//   ....[143]....
        /*03c8*/ 	.word	0xffffffff


	//   ....[144]....
        /*03cc*/ 	.word	0xffffffff


	//   ....[145]....
        /*03d0*/ 	.word	0xffffffff


	//   ....[146]....
        /*03d4*/ 	.word	0xffffffff


	//   ....[147]....
        /*03d8*/ 	.word	0xffffffff


	//   ....[148]....
        /*03dc*/ 	.word	0xffffffff


	//   ....[149]....
        /*03e0*/ 	.word	0xffffffff


	//   ....[150]....
        /*03e4*/ 	.word	0xffffffff


	//   ....[151]....
        /*03e8*/ 	.word	0xffffffff


	//   ....[152]....
        /*03ec*/ 	.word	0xffffffff


	//   ....[153]....
        /*03f0*/ 	.word	0xffffffff


	//   ....[154]....
        /*03f4*/ 	.word	0xffffffff


	//   ....[155]....
        /*03f8*/ 	.word	0xffffffff


	//   ....[156]....
        /*03fc*/ 	.word	0xffffffff


	//   ....[157]....
        /*0400*/ 	.word	0xffffffff


	//   ....[158]....
        /*0404*/ 	.word	0xffffffff


	//   ....[159]....
        /*0408*/ 	.word	0xffffffff


	//   ....[160]....
        /*040c*/ 	.word	0xffffffff


	//   ....[161]....
        /*0410*/ 	.word	0xffffffff


	//   ....[162]....
        /*0414*/ 	.word	0xffffffff


	//   ....[163]....
        /*0418*/ 	.word	0xffffffff


	//   ....[164]....
        /*041c*/ 	.word	0xffffffff


	//   ....[165]....
        /*0420*/ 	.word	0xffffffff


	//   ....[166]....
        /*0424*/ 	.word	0xffffffff


	//   ....[167]....
        /*0428*/ 	.word	0xffffffff


	//   ....[168]....
        /*042c*/ 	.word	0xffffffff


	//   ....[169]....
        /*0430*/ 	.word	0xffffffff


	//   ....[170]....
        /*0434*/ 	.word	0xffffffff


	//   ....[171]....
        /*0438*/ 	.word	0xffffffff


	//   ....[172]....
        /*043c*/ 	.word	0xffffffff


	//   ....[173]....
        /*0440*/ 	.word	0xffffffff


	//   ....[174]....
        /*0444*/ 	.word	0xffffffff


	//   ....[175]....
        /*0448*/ 	.word	0xffffffff


	//   ....[176]....
        /*044c*/ 	.word	0xffffffff


	//   ....[177]....
        /*0450*/ 	.word	0xffffffff


	//   ....[178]....
        /*0454*/ 	.word	0xffffffff


	//   ....[179]....
        /*0458*/ 	.word	0xffffffff


	//   ....[180]....
        /*045c*/ 	.word	0xffffffff


	//   ....[181]....
        /*0460*/ 	.word	0xffffffff


	//   ....[182]....
        /*0464*/ 	.word	0xffffffff


	//   ....[183]....
        /*0468*/ 	.word	0xffffffff


	//   ....[184]....
        /*046c*/ 	.word	0xffffffff


	//   ....[185]....
        /*0470*/ 	.word	0xffffffff


	//   ....[186]....
        /*0474*/ 	.word	0xffffffff


	//   ....[187]....
        /*0478*/ 	.word	0xffffffff


	//   ....[188]....
        /*047c*/ 	.word	0xffffffff


	//   ....[189]....
        /*0480*/ 	.word	0xffffffff


	//   ....[190]....
        /*0484*/ 	.word	0xffffffff


	//   ....[191]....
        /*0488*/ 	.word	0xffffffff


	//   ....[192]....
        /*048c*/ 	.word	0xffffffff


	//   ....[193]....
        /*0490*/ 	.word	0xffffffff


	//   ....[194]....
        /*0494*/ 	.word	0xffffffff


	//   ....[195]....
        /*0498*/ 	.word	0xffffffff


	//   ....[196]....
        /*049c*/ 	.word	0xffffffff


	//   ....[197]....
        /*04a0*/ 	.word	0xffffffff


	//   ....[198]....
        /*04a4*/ 	.word	0xffffffff


	//   ....[199]....
        /*04a8*/ 	.word	0xffffffff


	//   ....[200]....
        /*04ac*/ 	.word	0xffffffff


	//   ....[201]....
        /*04b0*/ 	.word	0xffffffff


	//   ....[202]....
        /*04b4*/ 	.word	0xffffffff


	//   ....[203]....
        /*04b8*/ 	.word	0xffffffff


	//   ....[204]....
        /*04bc*/ 	.word	0xffffffff


	//   ....[205]....
        /*04c0*/ 	.word	0xffffffff


	//   ....[206]....
        /*04c4*/ 	.word	0xffffffff


	//   ....[207]....
        /*04c8*/ 	.word	0xffffffff


	//   ....[208]....
        /*04cc*/ 	.word	0xffffffff


	//   ....[209]....
        /*04d0*/ 	.word	0xffffffff


	//   ....[210]....
        /*04d4*/ 	.word	0xffffffff


	//   ....[211]....
        /*04d8*/ 	.word	0xffffffff


	//   ....[212]....
        /*04dc*/ 	.word	0xffffffff


	//   ....[213]....
        /*04e0*/ 	.word	0xffffffff


	//   ....[214]....
        /*04e4*/ 	.word	0xffffffff


	//   ....[215]....
        /*04e8*/ 	.word	0xffffffff


	//   ....[216]....
        /*04ec*/ 	.word	0xffffffff


	//   ....[217]....
        /*04f0*/ 	.word	0xffffffff


	//   ....[218]....
        /*04f4*/ 	.word	0xffffffff


	//   ....[219]....
        /*04f8*/ 	.word	0xffffffff


	//   ....[220]....
        /*04fc*/ 	.word	0xffffffff


	//   ....[221]....
        /*0500*/ 	.word	0xffffffff


	//   ....[222]....
        /*0504*/ 	.word	0xffffffff


	//   ....[223]....
        /*0508*/ 	.word	0xffffffff


	//   ....[224]....
        /*050c*/ 	.word	0xffffffff


	//   ....[225]....
        /*0510*/ 	.word	0xffffffff


	//   ....[226]....
        /*0514*/ 	.word	0xffffffff


	//   ....[227]....
        /*0518*/ 	.word	0xffffffff


	//   ....[228]....
        /*051c*/ 	.word	0xffffffff


	//   ....[229]....
        /*0520*/ 	.word	0xffffffff


	//   ....[230]....
        /*0524*/ 	.word	0xffffffff


	//   ....[231]....
        /*0528*/ 	.word	0xffffffff


	//   ....[232]....
        /*052c*/ 	.word	0xffffffff


	//   ....[233]....
        /*0530*/ 	.word	0xffffffff


	//   ....[234]....
        /*0534*/ 	.word	0xffffffff


	//   ....[235]....
        /*0538*/ 	.word	0xffffffff


	//   ....[236]....
        /*053c*/ 	.word	0xffffffff


	//   ....[237]....
        /*0540*/ 	.word	0xffffffff


	//   ....[238]....
        /*0544*/ 	.word	0xffffffff


	//   ....[239]....
        /*0548*/ 	.word	0xffffffff


	//   ....[240]....
        /*054c*/ 	.word	0xffffffff


	//   ....[241]....
        /*0550*/ 	.word	0xffffffff


	//   ....[242]....
        /*0554*/ 	.word	0xffffffff


	//   ....[243]....
        /*0558*/ 	.word	0xffffffff


	//   ....[244]....
        /*055c*/ 	.word	0xffffffff


	//   ....[245]....
        /*0560*/ 	.word	0xffffffff


	//   ....[246]....
        /*0564*/ 	.word	0xffffffff


	//   ....[247]....
        /*0568*/ 	.word	0xffffffff


	//   ....[248]....
        /*056c*/ 	.word	0xffffffff


	//   ....[249]....
        /*0570*/ 	.word	0xffffffff


	//   ....[250]....
        /*0574*/ 	.word	0xffffffff


	//   ....[251]....
        /*0578*/ 	.word	0xffffffff


	//   ....[252]....
        /*057c*/ 	.word	0xffffffff


	//   ....[253]....
        /*0580*/ 	.word	0xffffffff


	//   ....[254]....
        /*0584*/ 	.word	0xffffffff


	//   ....[255]....
        /*0588*/ 	.word	0xffffffff


	//   ....[0]....
        /*058c*/ 	.word	0xffffffff


	//   ....[1]....
        /*0590*/ 	.word	0xffffffff


	//   ....[2]....
        /*0594*/ 	.word	0xffffffff


	//   ....[3]....
        /*0598*/ 	.word	0xffffffff


	//----- nvinfo : EIATTR_COOP_GROUP_INSTR_OFFSETS
	.align		4
.L_538:
        /*059c*/ 	.byte	0x04, 0x28
        /*059e*/ 	.short	(.L_540 - .L_539)


	//   ....[0]....
.L_539:
        /*05a0*/ 	.word	0x00000050


	//   ....[1]....
        /*05a4*/ 	.word	0x000001e0


	//   ....[2]....
        /*05a8*/ 	.word	0x00000210


	//   ....[3]....
        /*05ac*/ 	.word	0x00000240


	//   ....[4]....
        /*05b0*/ 	.word	0x00000270


	//   ....[5]....
        /*05b4*/ 	.word	0x000002a0


	//   ....[6]....
        /*05b8*/ 	.word	0x000002d0


	//   ....[7]....
        /*05bc*/ 	.word	0x00000430


	//   ....[8]....
        /*05c0*/ 	.word	0x00000470


	//   ....[9]....
        /*05c4*/ 	.word	0x000004a0


	//   ....[10]....
        /*05c8*/ 	.word	0x000004d0


	//   ....[11]....
        /*05cc*/ 	.word	0x00000500


	//   ....[12]....
        /*05d0*/ 	.word	0x00000530


	//   ....[13]....
        /*05d4*/ 	.word	0x000005c0


	//   ....[14]....
        /*05d8*/ 	.word	0x00000600


	//   ....[15]....
        /*05dc*/ 	.word	0x00000620


	//   ....[16]....
        /*05e0*/ 	.word	0x00000680


	//   ....[17]....
        /*05e4*/ 	.word	0x00003db0


	//   ....[18]....
        /*05e8*/ 	.word	0x00003dc0


	//   ....[19]....
        /*05ec*/ 	.word	0x00005950


	//   ....[20]....
        /*05f0*/ 	.word	0x00005960


	//   ....[21]....
        /*05f4*/ 	.word	0x000072e0


	//   ....[22]....
        /*05f8*/ 	.word	0x00007300


	//   ....[23]....
        /*05fc*/ 	.word	0x00007850


	//   ....[24]....
        /*0600*/ 	.word	0x00007870


	//   ....[25]....
        /*0604*/ 	.word	0x00008890


	//   ....[26]....
        /*0608*/ 	.word	0x000088b0


	//   ....[27]....
        /*060c*/ 	.word	0x000089e0


	//   ....[28]....
        /*0610*/ 	.word	0x000089f0


	//   ....[29]....
        /*0614*/ 	.word	0x00008b20


	//   ....[30]....
        /*0618*/ 	.word	0x00008b40


	//   ....[31]....
        /*061c*/ 	.word	0x00008c70


	//   ....[32]....
        /*0620*/ 	.word	0x00008c80


	//   ....[33]....
        /*0624*/ 	.word	0x00009060


	//   ....[34]....
        /*0628*/ 	.word	0x00009070


	//   ....[35]....
        /*062c*/ 	.word	0x00009080


	//   ....[36]....
        /*0630*/ 	.word	0x00009090


	//   ....[37]....
        /*0634*/ 	.word	0x000094f0


	//   ....[38]....
        /*0638*/ 	.word	0x00009510


	//   ....[39]....
        /*063c*/ 	.word	0x00009530


	//   ....[40]....
        /*0640*/ 	.word	0x00009550


	//   ....[41]....
        /*0644*/ 	.word	0x00009a70


	//   ....[42]....
        /*0648*/ 	.word	0x00009ce0


	//   ....[43]....
        /*064c*/ 	.word	0x00009d20


	//   ....[44]....
        /*0650*/ 	.word	0x00009d40


	//   ....[45]....
        /*0654*/ 	.word	0x0000c850


	//   ....[46]....
        /*0658*/ 	.word	0x0000c900


	//   ....[47]....
        /*065c*/ 	.word	0x0000c920


	//   ....[48]....
        /*0660*/ 	.word	0x0000c930


	//   ....[49]....
        /*0664*/ 	.word	0x0000cc90


	//   ....[50]....
        /*0668*/ 	.word	0x0000ce70


	//   ....[51]....
        /*066c*/ 	.word	0x0000ceb0


	//   ....[52]....
        /*0670*/ 	.word	0x0000cef0


	//   ....[53]....
        /*0674*/ 	.word	0x0000fc20


	//   ....[54]....
        /*0678*/ 	.word	0x0000fc30


	//   ....[55]....
        /*067c*/ 	.word	0x0000fc40


	//   ....[56]....
        /*0680*/ 	.word	0x0000fc50


	//   ....[57]....
        /*0684*/ 	.word	0x00010de0


	//   ....[58]....
        /*0688*/ 	.word	0x00010e00


	//   ....[59]....
        /*068c*/ 	.word	0x00010e90


	//   ....[60]....
        /*0690*/ 	.word	0x00010ef0


	//   ....[61]....
        /*0694*/ 	.word	0x00011180


	//   ....[62]....
        /*0698*/ 	.word	0x00011660


	//   ....[63]....
        /*069c*/ 	.word	0x00011d10


	//   ....[64]....
        /*06a0*/ 	.word	0x00011d40


	//   ....[65]....
        /*06a4*/ 	.word	0x00011d50


	//   ....[66]....
        /*06a8*/ 	.word	0x00011d80


	//   ....[67]....
        /*06ac*/ 	.word	0x000132f0


	//   ....[68]....
        /*06b0*/ 	.word	0x00013310


	//   ....[69]....
        /*06b4*/ 	.word	0x000133d0


	//   ....[70]....
        /*06b8*/ 	.word	0x00013400


	//   ....[71]....
        /*06bc*/ 	.word	0x00014560


	//   ....[72]....
        /*06c0*/ 	.word	0x00014580


	//   ....[73]....
        /*06c4*/ 	.word	0x00014640


	//   ....[74]....
        /*06c8*/ 	.word	0x00014670


	//   ....[75]....
        /*06cc*/ 	.word	0x00014920


	//   ....[76]....
        /*06d0*/ 	.word	0x00014e30


	//   ....[77]....
        /*06d4*/ 	.word	0x00015530


	//   ....[78]....
        /*06d8*/ 	.word	0x00015560


	//   ....[79]....
        /*06dc*/ 	.word	0x00015580


	//   ....[80]....
        /*06e0*/ 	.word	0x000155a0


	//   ....[81]....
        /*06e4*/ 	.word	0x000171b0


	//   ....[82]....
        /*06e8*/ 	.word	0x000171d0


	//   ....[83]....
        /*06ec*/ 	.word	0x00017290


	//   ....[84]....
        /*06f0*/ 	.word	0x000172c0


	//   ....[85]....
        /*06f4*/ 	.word	0x00018420


	//   ....[86]....
        /*06f8*/ 	.word	0x00018440


	//   ....[87]....
        /*06fc*/ 	.word	0x00018500


	//   ....[88]....
        /*0700*/ 	.word	0x00018530


	//   ....[89]....
        /*0704*/ 	.word	0x00018910


	//   ....[90]....
        /*0708*/ 	.word	0x00018940


	//   ....[91]....
        /*070c*/ 	.word	0x00018960


	//   ....[92]....
        /*0710*/ 	.word	0x00018980


	//   ....[93]....
        /*0714*/ 	.word	0x0001a2f0


	//   ....[94]....
        /*0718*/ 	.word	0x0001a300


	//   ....[95]....
        /*071c*/ 	.word	0x0001a360


	//   ....[96]....
        /*0720*/ 	.word	0x0001a390


	//   ....[97]....
        /*0724*/ 	.word	0x0001b500


	//   ....[98]....
        /*0728*/ 	.word	0x0001b520


	//   ....[99]....
        /*072c*/ 	.word	0x0001b600


	//   ....[100]....
        /*0730*/ 	.word	0x0001b620


	//   ....[101]....
        /*0734*/ 	.word	0x0001b810


	//   ....[102]....
        /*0738*/ 	.word	0x0001bd20


	//   ....[103]....
        /*073c*/ 	.word	0x0001c420


	//   ....[104]....
        /*0740*/ 	.word	0x0001c450


	//   ....[105]....
        /*0744*/ 	.word	0x0001c470


	//   ....[106]....
        /*0748*/ 	.word	0x0001c490


	//   ....[107]....
        /*074c*/ 	.word	0x0001dc30


	//   ....[108]....
        /*0750*/ 	.word	0x0001dc60


	//   ....[109]....
        /*0754*/ 	.word	0x0001dc80


	//   ....[110]....
        /*0758*/ 	.word	0x0001dc90


	//   ....[111]....
        /*075c*/ 	.word	0x0001f080


	//   ....[112]....
        /*0760*/ 	.word	0x0001f0b0


	//   ....[113]....
        /*0764*/ 	.word	0x0001f0c0


	//   ....[114]....
        /*0768*/ 	.word	0x0001f0d0


	//   ....[115]....
        /*076c*/ 	.word	0x0001f440


	//   ....[116]....
        /*0770*/ 	.word	0x0001f460


	//   ....[117]....
        /*0774*/ 	.word	0x0001f580


	//   ....[118]....
        /*0778*/ 	.word	0x0001f590


	//   ....[119]....
        /*077c*/ 	.word	0x0001f6c0


	//   ....[120]....
        /*0780*/ 	.word	0x0001f6e0


	//   ....[121]....
        /*0784*/ 	.word	0x0001f810


	//   ....[122]....
        /*0788*/ 	.word	0x0001f820


	//   ....[123]....
        /*078c*/ 	.word	0x0001fb50


	//   ....[124]....
        /*0790*/ 	.word	0x0001fb70


	//   ....[125]....
        /*0794*/ 	.word	0x00020620


	//   ....[126]....
        /*0798*/ 	.word	0x00020630


	//   ....[127]....
        /*079c*/ 	.word	0x00021890


	//   ....[128]....
        /*07a0*/ 	.word	0x000218b0


	//   ....[129]....
        /*07a4*/ 	.word	0x000219e0


	//   ....[130]....
        /*07a8*/ 	.word	0x000219f0


	//   ....[131]....
        /*07ac*/ 	.word	0x00021b20


	//   ....[132]....
        /*07b0*/ 	.word	0x00021b40


	//   ....[133]....
        /*07b4*/ 	.word	0x00021c70


	//   ....[134]....
        /*07b8*/ 	.word	0x00021c80


	//   ....[135]....
        /*07bc*/ 	.word	0x00021e50


	//   ....[136]....
        /*07c0*/ 	.word	0x00021e70


	//   ....[137]....
        /*07c4*/ 	.word	0x00021f90


	//   ....[138]....
        /*07c8*/ 	.word	0x00021fd0


	//   ....[139]....
        /*07cc*/ 	.word	0x00022000


	//   ....[140]....
        /*07d0*/ 	.word	0x00022030


	//   ....[141]....
        /*07d4*/ 	.word	0x00022060


	//   ....[142]....
        /*07d8*/ 	.word	0x00022090


	//   ....[143]....
        /*07dc*/ 	.word	0x000221f0


	//   ....[144]....
        /*07e0*/ 	.word	0x00022230


	//   ....[145]....
        /*07e4*/ 	.word	0x00022260


	//   ....[146]....
        /*07e8*/ 	.word	0x00022290


	//   ....[147]....
        /*07ec*/ 	.word	0x000222c0


	//   ....[148]....
        /*07f0*/ 	.word	0x000222f0


	//   ....[149]....
        /*07f4*/ 	.word	0x00022380


	//   ....[150]....
        /*07f8*/ 	.word	0x000223c0


	//   ....[151]....
        /*07fc*/ 	.word	0x000223d0


	//   ....[152]....
        /*0800*/ 	.word	0x00022430


	//   ....[153]....
        /*0804*/ 	.word	0x00022dd0


	//   ....[154]....
        /*0808*/ 	.word	0x00022e30


	//   ....[155]....
        /*080c*/ 	.word	0x00022e80


	//   ....[156]....
        /*0810*/ 	.word	0x00022ed0


	//   ....[157]....
        /*0814*/ 	.word	0x00022f20


	//   ....[158]....
        /*0818*/ 	.word	0x00022f90


	//   ....[159]....
        /*081c*/ 	.word	0x00022fd0


	//   ....[160]....
        /*0820*/ 	.word	0x00023040


	//   ....[161]....
        /*0824*/ 	.word	0x000230b0


	//   ....[162]....
        /*0828*/ 	.word	0x00023110


	//   ....[163]....
        /*082c*/ 	.word	0x00023180


	//   ....[164]....
        /*0830*/ 	.word	0x000231f0


	//   ....[165]....
        /*0834*/ 	.word	0x00023250


	//   ....[166]....
        /*0838*/ 	.word	0x000232b0


	//   ....[167]....
        /*083c*/ 	.word	0x00023310


	//   ....[168]....
        /*0840*/ 	.word	0x00023380


	//   ....[169]....
        /*0844*/ 	.word	0x000233e0


	//   ....[170]....
        /*0848*/ 	.word	0x00023440


	//   ....[171]....
        /*084c*/ 	.word	0x000234a0


	//   ....[172]....
        /*0850*/ 	.word	0x00023510


	//   ....[173]....
        /*0854*/ 	.word	0x00023680


	//   ....[174]....
        /*0858*/ 	.word	0x000236e0


	//   ....[175]....
        /*085c*/ 	.word	0x00023740


	//   ....[176]....
        /*0860*/ 	.word	0x000237b0


	//   ....[177]....
        /*0864*/ 	.word	0x00023800


	//   ....[178]....
        /*0868*/ 	.word	0x00023840


	//   ....[179]....
        /*086c*/ 	.word	0x00023890


	//   ....[180]....
        /*0870*/ 	.word	0x000238e0


	//   ....[181]....
        /*0874*/ 	.word	0x00023950


	//   ....[182]....
        /*0878*/ 	.word	0x000239c0


	//   ....[183]....
        /*087c*/ 	.word	0x00023b30


	//   ....[184]....
        /*0880*/ 	.word	0x00023b90


	//   ....[185]....
        /*0884*/ 	.word	0x00023bf0


	//   ....[186]....
        /*0888*/ 	.word	0x00023c60


	//   ....[187]....
        /*088c*/ 	.word	0x00023dd0


	//   ....[188]....
        /*0890*/ 	.word	0x00023e30


	//   ....[189]....
        /*0894*/ 	.word	0x00023e90


	//   ....[190]....
        /*0898*/ 	.word	0x00023f00


	//   ....[191]....
        /*089c*/ 	.word	0x00023f50


	//   ....[192]....
        /*08a0*/ 	.word	0x00023f90


	//   ....[193]....
        /*08a4*/ 	.word	0x00023fe0


	//   ....[194]....
        /*08a8*/ 	.word	0x00024020


	//   ....[195]....
        /*08ac*/ 	.word	0x00024080


	//   ....[196]....
        /*08b0*/ 	.word	0x000240f0


	//   ....[197]....
        /*08b4*/ 	.word	0x00024260


	//   ....[198]....
        /*08b8*/ 	.word	0x000242c0


	//   ....[199]....
        /*08bc*/ 	.word	0x00024320


	//   ....[200]....
        /*08c0*/ 	.word	0x00024390


	//   ....[201]....
        /*08c4*/ 	.word	0x00024500


	//   ....[202]....
        /*08c8*/ 	.word	0x00024560


	//   ....[203]....
        /*08cc*/ 	.word	0x000245a0


	//   ....[204]....
        /*08d0*/ 	.word	0x000245e0


	//   ....[205]....
        /*08d4*/ 	.word	0x00024630


	//   ....[206]....
        /*08d8*/ 	.word	0x00024670


	//   ....[207]....
        /*08dc*/ 	.word	0x000246d0


	//   ....[208]....
        /*08e0*/ 	.word	0x00024730


	//   ....[209]....
        /*08e4*/ 	.word	0x000247a0


	//   ....[210]....
        /*08e8*/ 	.word	0x000248f0


	//   ....[211]....
        /*08ec*/ 	.word	0x00024950


	//   ....[212]....
        /*08f0*/ 	.word	0x000249b0


	//   ....[213]....
        /*08f4*/ 	.word	0x00024a20


	//   ....[214]....
        /*08f8*/ 	.word	0x00024a70


	//   ....[215]....
        /*08fc*/ 	.word	0x00024ab0


	//   ....[216]....
        /*0900*/ 	.word	0x00024b00


	//   ....[217]....
        /*0904*/ 	.word	0x00024b40


	//   ....[218]....
        /*0908*/ 	.word	0x00024b90


	//   ....[219]....
        /*090c*/ 	.word	0x00024be0


	//   ....[220]....
        /*0910*/ 	.word	0x00024c30


	//   ....[221]....
        /*0914*/ 	.word	0x00024c70


	//   ....[222]....
        /*0918*/ 	.word	0x00024ce0


	//   ....[223]....
        /*091c*/ 	.word	0x00024d50


	//   ....[224]....
        /*0920*/ 	.word	0x00024db0


	//   ....[225]....
        /*0924*/ 	.word	0x00024e10


	//   ....[226]....
        /*0928*/ 	.word	0x00024e70


	//   ....[227]....
        /*092c*/ 	.word	0x00024ee0


	//   ....[228]....
        /*0930*/ 	.word	0x00024f40


	//   ....[229]....
        /*0934*/ 	.word	0x00024fa0


	//   ....[230]....
        /*0938*/ 	.word	0x00025000


	//   ....[231]....
        /*093c*/ 	.word	0x00025070


	//   ....[232]....
        /*0940*/ 	.word	0x000250d0


	//   ....[233]....
        /*0944*/ 	.word	0x00025130


	//   ....[234]....
        /*0948*/ 	.word	0x00025190


	//   ....[235]....
        /*094c*/ 	.word	0x00025200


	//   ....[236]....
        /*0950*/ 	.word	0x00025260


	//   ....[237]....
        /*0954*/ 	.word	0x000252c0


	//   ....[238]....
        /*0958*/ 	.word	0x00025320


	//   ....[239]....
        /*095c*/ 	.word	0x00025390


	//   ....[240]....
        /*0960*/ 	.word	0x000253f0


	//   ....[241]....
        /*0964*/ 	.word	0x00025450


	//   ....[242]....
        /*0968*/ 	.word	0x000254c0


	//   ....[243]....
        /*096c*/ 	.word	0x00025530


	//   ....[244]....
        /*0970*/ 	.word	0x00025580


	//   ....[245]....
        /*0974*/ 	.word	0x000255c0


	//   ....[246]....
        /*0978*/ 	.word	0x00025610


	//   ....[247]....
        /*097c*/ 	.word	0x00025660


	//   ....[248]....
        /*0980*/ 	.word	0x000256b0


	//   ....[249]....
        /*0984*/ 	.word	0x00025720


	//   ....[250]....
        /*0988*/ 	.word	0x00025760


	//   ....[251]....
        /*098c*/ 	.word	0x000257b0


	//   ....[252]....
        /*0990*/ 	.word	0x00025800


	//   ....[253]....
        /*0994*/ 	.word	0x00025850


	//   ....[254]....
        /*0998*/ 	.word	0x000258a0


	//   ....[255]....
        /*099c*/ 	.word	0x00025910


	//   ....[0]....
        /*09a0*/ 	.word	0x00025950


	//   ....[1]....
        /*09a4*/ 	.word	0x000259c0


	//   ....[2]....
        /*09a8*/ 	.word	0x00025a20


	//   ....[3]....
        /*09ac*/ 	.word	0x00025a90


	//----- nvinfo : EIATTR_EXIT_INSTR_OFFSETS
	.align		4
.L_540:
        /*09b0*/ 	.byte	0x04, 0x1c
        /*09b2*/ 	.short	(.L_542 - .L_541)


	//   ....[0]....
.L_541:
        /*09b4*/ 	.word	0x00000fe0


	//   ....[1]....
        /*09b8*/ 	.word	0x00022d90


	//----- nvinfo : EIATTR_MAX_THREADS
	.align		4
.L_542:
        /*09bc*/ 	.byte	0x04, 0x05
        /*09be*/ 	.short	(.L_544 - .L_543)
.L_543:
        /*09c0*/ 	.word	0x00000100
        /*09c4*/ 	.word	0x00000001
        /*09c8*/ 	.word	0x00000001


	//----- nvinfo : EIATTR_CRS_STACK_SIZE
	.align		4
.L_544:
        /*09cc*/ 	.byte	0x04, 0x1e
        /*09ce*/ 	.short	(.L_546 - .L_545)
.L_545:
        /*09d0*/ 	.word	0x00000000
.L_546:


//--------------------- .nv.info._ZN7cutlass13device_kernelIN5flash19enable_sm80_to_sm89INS1_16FlashAttnFwdSm80INS1_25CollectiveMainloopFwdSm80ILi8ELi1ELb0EN4cute5tupleIJNS5_1CILi128EEENS7_ILi64EEENS7_ILi192EEEEEELi192ENS_6half_tEfNS_4arch4Sm80ELb1ELb0ELb1ELb0ELb1ELb0ELb1ELb1EEENS1_21CollectiveEpilogueFwdINS6_IJS8_SA_S9_EEENS6_IJNS7_ILi1EEESI_SI_EEESC_SE_Li256ELb0ELb1ELb1ELb0EEENS1_30DynamicPersistentTileSchedulerILi256ELi256ELb1ELb1ELb0EEEEEEEEEvNT_6ParamsE --------------------------
	.section	.nv.info._ZN7cutlass13device_kernelIN5flash19enable_sm80_to_sm89INS1_16FlashAttnFwdSm80INS1_25CollectiveMainloopFwdSm80ILi8ELi1ELb0EN4cute5tupleIJNS5_1CILi128EEENS7_ILi64EEENS7_ILi192EEEEEELi192ENS_6half_tEfNS_4arch4Sm80ELb1ELb0ELb1ELb0ELb1ELb0ELb1ELb1EEENS1_21CollectiveEpilogueFwdINS6_IJS8_SA_S9_EEENS6_IJNS7_ILi1EEESI_SI_EEESC_SE_Li256ELb0ELb1ELb1ELb0EEENS1_30DynamicPersistentTileSchedulerILi256ELi256ELb1ELb1ELb0EEEEEEEEEvNT_6ParamsE,"",@"SHT_CUDA_INFO"
	.sectionflags	@""
	.align	4


	//----- nvinfo : EIATTR_CUDA_API_VERSION
	.align		4
        /*0000*/ 	.byte	0x04, 0x37
        /*0002*/ 	.short	(.L_548 - .L_547)
.L_547:
        /*0004*/ 	.word	0x00000082


	//----- nvinfo : EIATTR_SW2861232_WAR
	.align		4
.L_548:
        /*0008*/ 	.byte	0x01, 0x35
	.zero		2


	//----- nvinfo : EIATTR_PARAM_CBANK
	.align		4
        /*000c*/ 	.byte	0x04, 0x0a
        /*000e*/ 	.short	(.L_550 - .L_549)
	.align		4
.L_549:
        /*0010*/ 	.word	index@(.nv.constant0._ZN7cutlass13device_kernelIN5flash19enable_sm80_to_sm89INS1_16FlashAttnFwdSm80INS1_25CollectiveMainloopFwdSm80ILi8ELi1ELb0EN4cute5tupleIJNS5_1CILi128EEENS7_ILi64EEENS7_ILi192EEEEEELi192ENS_6half_tEfNS_4arch4Sm80ELb1ELb0ELb1ELb0ELb1ELb0ELb1ELb1EEENS1_21CollectiveEpilogueFwdINS6_IJS8_SA_S9_EEENS6_IJNS7_ILi1EEESI_SI_EEESC_SE_Li256ELb0ELb1ELb1ELb0EEENS1_30DynamicPersistentTileSchedulerILi256ELi256ELb1ELb1ELb0EEEEEEEEEvNT_6ParamsE)
        /*0014*/ 	.short	0x0160
        /*0016*/ 	.short	0x0428


	//----- nvinfo : EIATTR_CBANK_PARAM_SIZE
	.align		4
.L_550:
        /*0018*/ 	.byte	0x03, 0x19
        /*001a*/ 	.short	0x0428


	//----- nvinfo : EIATTR_KPARAM_INFO
	.align		4
        /*001c*/ 	.byte	0x04, 0x17
        /*001e*/ 	.short	(.L_552 - .L_551)
.L_551:
        /*0020*/ 	.word	0x00000000
        /*0024*/ 	.short	0x0000
        /*0026*/ 	.short	0x0000
        /*0028*/ 	.byte	0x00, 0xf0, 0xa1, 0x10


	//----- nvinfo : EIATTR_MAXREG_COUNT
	.align		4
.L_552:
        /*002c*/ 	.byte	0x03, 0x1b
        /*002e*/ 	.short	0x00ff


	//----- nvinfo : EIATTR_NUM_BARRIERS
	.align		4
        /*0030*/ 	.byte	0x02, 0x4c
        /*0032*/ 	.byte	0x06
	.zero		1


	//----- nvinfo : EIATTR_ANNOTATIONS
	.align		4
        /*0034*/ 	.byte	0x04, 0x55
        /*0036*/ 	.short	(.L_554 - .L_553)


	//   ....[0]....
.L_553:
        /*0038*/ 	.word	0x00000001
        /*003c*/ 	.byte	0x70, 0x00, 0x00, 0x00, 0x01, 0x00, 0x00, 0x00, 0xd0, 0x04, 0x00, 0x00, 0x01, 0x00, 0x00, 0x00
        /*004c*/ 	.byte	0xa0, 0x05, 0x00, 0x00, 0x01, 0x00, 0x00, 0x00, 0xb0, 0x37, 0x00, 0x00, 0x01, 0x00, 0x00, 0x00
        /*005c*/ 	.byte	0x00, 0xc2, 0x00, 0x00, 0x01, 0x00, 0x00, 0x00, 0x40, 0xc2, 0x00, 0x00, 0x01, 0x00, 0x00, 0x00
        /*006c*/ 	.byte	0xa0, 0xd8, 0x00, 0x00


	//----- nvinfo : EIATTR_MERCURY_ISA_VERSION
	.align		4
.L_554:
        /*0070*/ 	.byte	0x03, 0x5f
        /*0072*/ 	.short	0x0000


	//----- nvinfo : EIATTR_INT_WARP_WIDE_INSTR_OFFSETS
	.align		4
        /*0074*/ 	.byte	0x04, 0x31
        /*0076*/ 	.short	(.L_556 - .L_555)


	//   ....[0]....
.L_555:
        /*0078*/ 	.word	0x0000c030


	//   ....[1]....
        /*007c*/ 	.word	0x0000c0b0


	//----- nvinfo : EIATTR_COOP_GROUP_MASK_REGIDS
	.align		4
.L_556:
        /*0080*/ 	.byte	0x04, 0x29
        /*0082*/ 	.short	(.L_558 - .L_557)


	//   ....[0]....
.L_557:
        /*0084*/ 	.word	0xffffffff


	//   ....[1]....
        /*0088*/ 	.word	0xffffffff


	//   ....[2]....
        /*008c*/ 	.word	0xffffffff


	//   ....[3]....
        /*0090*/ 	.word	0xffffffff


	//   ....[4]....
        /*0094*/ 	.word	0xffffffff


	//   ....[5]....
        /*0098*/ 	.word	0xffffffff


	//   ....[6]....
        /*009c*/ 	.word	0xffffffff


	//   ....[7]....
        /*00a0*/ 	.word	0xffffffff


	//   ....[8]....
        /*00a4*/ 	.word	0xffffffff


	//   ....[9]....
        /*00a8*/ 	.word	0xffffffff


	//   ....[10]....
        /*00ac*/ 	.word	0xffffffff


	//   ....[11]....
        /*00b0*/ 	.word	0xffffffff


	//   ....[12]....
        /*00b4*/ 	.word	0xffffffff


	//   ....[13]....
        /*00b8*/ 	.word	0xffffffff


	//   ....[14]....
        /*00bc*/ 	.word	0xffffffff


	//   ....[15]....
        /*00c0*/ 	.word	0xffffffff


	//   ....[16]....
        /*00c4*/ 	.word	0xffffffff


	//   ....[17]....
        /*00c8*/ 	.word	0xffffffff


	//   ....[18]....
        /*00cc*/ 	.word	0xffffffff


	//   ....[19]....
        /*00d0*/ 	.word	0xffffffff


	//   ....[20]....
        /*00d4*/ 	.word	0xffffffff


	//   ....[21]....
        /*00d8*/ 	.word	0xffffffff


	//   ....[22]....
        /*00dc*/ 	.word	0xffffffff


	//   ....[23]....
        /*00e0*/ 	.word	0xffffffff


	//   ....[24]....
        /*00e4*/ 	.word	0xffffffff


	//   ....[25]....
        /*00e8*/ 	.word	0xffffffff


	//   ....[26]....
        /*00ec*/ 	.word	0xffffffff


	//   ....[27]....
        /*00f0*/ 	.word	0xffffffff


	//   ....[28]....
        /*00f4*/ 	.word	0xffffffff


	//   ....[29]....
        /*00f8*/ 	.word	0xffffffff


	//   ....[30]....
        /*00fc*/ 	.word	0xffffffff


	//   ....[31]....
        /*0100*/ 	.word	0xffffffff


	//   ....[32]....
        /*0104*/ 	.word	0xffffffff


	//   ....[33]....
        /*0108*/ 	.word	0xffffffff


	//   ....[34]....
        /*010c*/ 	.word	0xffffffff


	//   ....[35]....
        /*0110*/ 	.word	0xffffffff


	//   ....[36]....
        /*0114*/ 	.word	0xffffffff


	//   ....[37]....
        /*0118*/ 	.word	0xffffffff


	//   ....[38]....
        /*011c*/ 	.word	0xffffffff


	//   ....[39]....
        /*0120*/ 	.word	0xffffffff


	//   ....[40]....
        /*0124*/ 	.word	0xffffffff


	//   ....[41]....
        /*0128*/ 	.word	0xffffffff


	//   ....[42]....
        /*012c*/ 	.word	0xffffffff


	//   ....[43]....
        /*0130*/ 	.word	0xffffffff


	//   ....[44]....
        /*0134*/ 	.word	0xffffffff


	//   ....[45]....
        /*0138*/ 	.word	0xffffffff


	//   ....[46]....
        /*013c*/ 	.word	0xffffffff


	//   ....[47]....
        /*0140*/ 	.word	0xffffffff


	//   ....[48]....
        /*0144*/ 	.word	0xffffffff


	//   ....[49]....
        /*0148*/ 	.word	0xffffffff


	//   ....[50]....
        /*014c*/ 	.word	0xffffffff


	//   ....[51]....
        /*0150*/ 	.word	0xffffffff


	//   ....[52]....
        /*0154*/ 	.word	0xffffffff


	//   ....[53]....
        /*0158*/ 	.word	0xffffffff


	//   ....[54]....
        /*015c*/ 	.word	0xffffffff


	//   ....[55]....
        /*0160*/ 	.word	0xffffffff


	//   ....[56]....
        /*0164*/ 	.word	0xffffffff


	//   ....[57]....
        /*0168*/ 	.word	0xffffffff


	//   ....[58]....
        /*016c*/ 	.word	0xffffffff


	//   ....[59]....
        /*0170*/ 	.word	0xffffffff


	//   ....[60]....
        /*0174*/ 	.word	0xffffffff


	//   ....[61]....
        /*0178*/ 	.word	0xffffffff


	//   ....[62]....
        /*017c*/ 	.word	0xffffffff


	//   ....[63]....
        /*0180*/ 	.word	0xffffffff


	//   ....[64]....
        /*0184*/ 	.word	0xffffffff


	//   ....[65]....
        /*0188*/ 	.word	0xffffffff


	//   ....[66]....
        /*018c*/ 	.word	0xffffffff


	//   ....[67]....
        /*0190*/ 	.word	0xffffffff


	//   ....[68]....
        /*0194*/ 	.word	0xffffffff


	//   ....[69]....
        /*0198*/ 	.word	0xffffffff


	//   ....[70]....
        /*019c*/ 	.word	0xffffffff


	//   ....[71]....
        /*01a0*/ 	.word	0xffffffff


	//   ....[72]....
        /*01a4*/ 	.word	0xffffffff


	//   ....[73]....
        /*01a8*/ 	.word	0xffffffff


	//   ....[74]....
        /*01ac*/ 	.word	0xffffffff


	//   ....[75]....
        /*01b0*/ 	.word	0xffffffff


	//   ....[76]....
        /*01b4*/ 	.word	0xffffffff


	//   ....[77]....
        /*01b8*/ 	.word	0xffffffff


	//   ....[78]....
        /*01bc*/ 	.word	0xffffffff


	//   ....[79]....
        /*01c0*/ 	.word	0xffffffff


	//   ....[80]....
        /*01c4*/ 	.word	0xffffffff


	//   ....[81]....
        /*01c8*/ 	.word	0xffffffff


	//   ....[82]....
        /*01cc*/ 	.word	0xffffffff


	//   ....[83]....
        /*01d0*/ 	.word	0xffffffff


	//   ....[84]....
        /*01d4*/ 	.word	0xffffffff


	//   ....[85]....
        /*01d8*/ 	.word	0xffffffff


	//   ....[86]....
        /*01dc*/ 	.word	0xffffffff


	//   ....[87]....
        /*01e0*/ 	.word	0xffffffff


	//   ....[88]....
        /*01e4*/ 	.word	0xffffffff


	//   ....[89]....
        /*01e8*/ 	.word	0xffffffff


	//   ....[90]....
        /*01ec*/ 	.word	0xffffffff


	//   ....[91]....
        /*01f0*/ 	.word	0xffffffff


	//   ....[92]....
        /*01f4*/ 	.word	0xffffffff


	//   ....[93]....
        /*01f8*/ 	.word	0xffffffff


	//   ....[94]....
        /*01fc*/ 	.word	0xffffffff


	//   ....[95]....
        /*0200*/ 	.word	0xffffffff


	//   ....[96]....
        /*0204*/ 	.word	0xffffffff


	//   ....[97]....
        /*0208*/ 	.word	0xffffffff


	//   ....[98]....
        /*020c*/ 	.word	0xffffffff


	//   ....[99]....
        /*0210*/ 	.word	0xffffffff


	//   ....[100]....
        /*0214*/ 	.word	0xffffffff


	//   ....[101]....
        /*0218*/ 	.word	0xffffffff


	//   ....[102]....
        /*021c*/ 	.word	0xffffffff


	//   ....[103]....
        /*0220*/ 	.word	0xffffffff


	//   ....[104]....
        /*0224*/ 	.word	0xffffffff


	//   ....[105]....
        /*0228*/ 	.word	0xffffffff


	//   ....[106]....
        /*022c*/ 	.word	0xffffffff


	//   ....[107]....
        /*0230*/ 	.word	0xffffffff


	//   ....[108]....
        /*0234*/ 	.word	0xffffffff


	//   ....[109]....
        /*0238*/ 	.word	0xffffffff


	//   ....[110]....
        /*023c*/ 	.word	0xffffffff


	//   ....[111]....
        /*0240*/ 	.word	0xffffffff


	//   ....[112]....
        /*0244*/ 	.word	0xffffffff


	//----- nvinfo : EIATTR_COOP_GROUP_INSTR_OFFSETS
	.align		4
.L_558:
        /*0248*/ 	.byte	0x04, 0x28
        /*024a*/ 	.short	(.L_560 - .L_559)


	//   ....[0]....
.L_559:
        /*024c*/ 	.word	0x00000050


	//   ....[1]....
        /*0250*/ 	.word	0x000015b0


	//   ....[2]....
        /*0254*/ 	.word	0x000015d0


	//   ....[3]....
        /*0258*/ 	.word	0x00001750


	//   ....[4]....
        /*025c*/ 	.word	0x00001760


	//   ....[5]....
        /*0260*/ 	.word	0x000018c0


	//   ....[6]....
        /*0264*/ 	.word	0x000018e0


	//   ....[7]....
        /*0268*/ 	.word	0x00001a40


	//   ....[8]....
        /*026c*/ 	.word	0x00001a50


	//   ....[9]....
        /*0270*/ 	.word	0x00001f90


	//   ....[10]....
        /*0274*/ 	.word	0x00001fb0


	//   ....[11]....
        /*0278*/ 	.word	0x00001fd0


	//   ....[12]....
        /*027c*/ 	.word	0x00001fe0


	//   ....[13]....
        /*0280*/ 	.word	0x00002110


	//   ....[14]....
        /*0284*/ 	.word	0x00002210


	//   ....[15]....
        /*0288*/ 	.word	0x000022a0


	//   ....[16]....
        /*028c*/ 	.word	0x00002330


	//   ....[17]....
        /*0290*/ 	.word	0x000034f0


	//   ....[18]....
        /*0294*/ 	.word	0x00003510


	//   ....[19]....
        /*0298*/ 	.word	0x00003610


	//   ....[20]....
        /*029c*/ 	.word	0x00003630


	//   ....[21]....
        /*02a0*/ 	.word	0x00003880


	//   ....[22]....
        /*02a4*/ 	.word	0x00003ac0


	//   ....[23]....
        /*02a8*/ 	.word	0x00003ec0


	//   ....[24]....
        /*02ac*/ 	.word	0x00003ee0


	//   ....[25]....
        /*02b0*/ 	.word	0x00003f00


	//   ....[26]....
        /*02b4*/ 	.word	0x00003f20


	//   ....[27]....
        /*02b8*/ 	.word	0x00005320


	//   ....[28]....
        /*02bc*/ 	.word	0x00005340


	//   ....[29]....
        /*02c0*/ 	.word	0x00005410


	//   ....[30]....
        /*02c4*/ 	.word	0x00005450


	//   ....[31]....
        /*02c8*/ 	.word	0x000065d0


	//   ....[32]....
        /*02cc*/ 	.word	0x000065f0


	//   ....[33]....
        /*02d0*/ 	.word	0x000066c0


	//   ....[34]....
        /*02d4*/ 	.word	0x00006700


	//   ....[35]....
        /*02d8*/ 	.word	0x00006940


	//   ....[36]....
        /*02dc*/ 	.word	0x00006b80


	//   ....[37]....
        /*02e0*/ 	.word	0x00006f80


	//   ....[38]....
        /*02e4*/ 	.word	0x00006fa0


	//   ....[39]....
        /*02e8*/ 	.word	0x00006fc0


	//   ....[40]....
        /*02ec*/ 	.word	0x00006fe0


	//   ....[41]....
        /*02f0*/ 	.word	0x000089f0


	//   ....[42]....
        /*02f4*/ 	.word	0x00008a00


	//   ....[43]....
        /*02f8*/ 	.word	0x00008a50


	//   ....[44]....
        /*02fc*/ 	.word	0x00008a80


	//   ....[45]....
        /*0300*/ 	.word	0x00009c20


	//   ....[46]....
        /*0304*/ 	.word	0x00009c40


	//   ....[47]....
        /*0308*/ 	.word	0x00009d10


	//   ....[48]....
        /*030c*/ 	.word	0x00009d30


	//   ....[49]....
        /*0310*/ 	.word	0x0000a070


	//   ....[50]....
        /*0314*/ 	.word	0x0000a080


	//   ....[51]....
        /*0318*/ 	.word	0x0000a0b0


	//   ....[52]....
        /*031c*/ 	.word	0x0000a0c0


	//   ....[53]....
        /*0320*/ 	.word	0x0000b810


	//   ....[54]....
        /*0324*/ 	.word	0x0000b840


	//   ....[55]....
        /*0328*/ 	.word	0x0000b850


	//   ....[56]....
        /*032c*/ 	.word	0x0000b880


	//   ....[57]....
        /*0330*/ 	.word	0x0000c1f0


	//   ....[58]....
        /*0334*/ 	.word	0x0000c7f0


	//   ....[59]....
        /*0338*/ 	.word	0x0000c820


	//   ....[60]....
        /*033c*/ 	.word	0x0000c840


	//   ....[61]....
        /*0340*/ 	.word	0x0000c860


	//   ....[62]....
        /*0344*/ 	.word	0x0000c950


	//   ....[63]....
        /*0348*/ 	.word	0x0000c970


	//   ....[64]....
        /*034c*/ 	.word	0x0000cfd0


	//   ....[65]....
        /*0350*/ 	.word	0x0000cfe0


	//   ....[66]....
        /*0354*/ 	.word	0x0000d920


	//   ....[67]....
        /*0358*/ 	.word	0x0000da00


	//   ....[68]....
        /*035c*/ 	.word	0x0000da70


	//   ....[69]....
        /*0360*/ 	.word	0x0000dad0


	//   ....[70]....
        /*0364*/ 	.word	0x0000db30


	//   ....[71]....
        /*0368*/ 	.word	0x0000db90


	//   ....[72]....
        /*036c*/ 	.word	0x0000dc00


	//   ....[73]....
        /*0370*/ 	.word	0x0000dc60


	//   ....[74]....
        /*0374*/ 	.word	0x0000dcc0


	//   ....[75]....
        /*0378*/ 	.word	0x0000dd20


	//   ....[76]....
        /*037c*/ 	.word	0x0000dd90


	//   ....[77]....
        /*0380*/ 	.word	0x0000df00


	//   ....[78]....
        /*0384*/ 	.word	0x0000df60


	//   ....[79]....
        /*0388*/ 	.word	0x0000dfc0


	//   ....[80]....
        /*038c*/ 	.word	0x0000e020


	//   ....[81]....
        /*0390*/ 	.word	0x0000e460


	//   ....[82]....
        /*0394*/ 	.word	0x0000e4b0


	//   ....[83]....
        /*0398*/ 	.word	0x0000e500


	//   ....[84]....
        /*039c*/ 	.word	0x0000e550


	//   ....[85]....
        /*03a0*/ 	.word	0x0000e5c0


	//   ....[86]....
        /*03a4*/ 	.word	0x0000e630


	//   ....[87]....
        /*03a8*/ 	.word	0x0000e7a0


	//   ....[88]....
        /*03ac*/ 	.word	0x0000e800


	//   ....[89]....
        /*03b0*/ 	.word	0x0000e860


	//   ....[90]....
        /*03b4*/ 	.word	0x0000e8d0


	//   ....[91]....
        /*03b8*/ 	.word	0x0000ea40


	//   ....[92]....
        /*03bc*/ 	.word	0x0000eaa0


	//   ....[93]....
        /*03c0*/ 	.word	0x0000eb00


	//   ....[94]....
        /*03c4*/ 	.word	0x0000eb60


	//   ....[95]....
        /*03c8*/ 	.word	0x0000efa0


	//   ....[96]....
        /*03cc*/ 	.word	0x0000efe0


	//   ....[97]....
        /*03d0*/ 	.word	0x0000f030


	//   ....[98]....
        /*03d4*/ 	.word	0x0000f070


	//   ....[99]....
        /*03d8*/ 	.word	0x0000f0c0


	//   ....[100]....
        /*03dc*/ 	.word	0x0000f120


	//   ....[101]....
        /*03e0*/ 	.word	0x0000f190


	//   ....[102]....
        /*03e4*/ 	.word	0x0000f2d0


	//   ....[103]....
        /*03e8*/ 	.word	0x0000f330


	//   ....[104]....
        /*03ec*/ 	.word	0x0000f370


	//   ....[105]....
        /*03f0*/ 	.word	0x0000f3b0


	//   ....[106]....
        /*03f4*/ 	.word	0x0000f400


	//   ....[107]....
        /*03f8*/ 	.word	0x0000f440


	//   ....[108]....
        /*03fc*/ 	.word	0x0000f490


	//   ....[109]....
        /*0400*/ 	.word	0x0000f4f0


	//   ....[110]....
        /*0404*/ 	.word	0x0000f540


	//   ....[111]....
        /*0408*/ 	.word	0x0000f590


	//   ....[112]....
        /*040c*/ 	.word	0x0000f600


	//----- nvinfo : EIATTR_EXIT_INSTR_OFFSETS
	.align		4
.L_560:
        /*0410*/ 	.byte	0x04, 0x1c
        /*0412*/ 	.short	(.L_562 - .L_561)


	//   ....[0]....
.L_561:
        /*0414*/ 	.word	0x000000a0


	//   ....[1]....
        /*0418*/ 	.word	0x0000d9b0


	//----- nvinfo : EIATTR_MAX_THREADS
	.align		4
.L_562:
        /*041c*/ 	.byte	0x04, 0x05
        /*041e*/ 	.short	(.L_564 - .L_563)
.L_563:
        /*0420*/ 	.word	0x00000100
        /*0424*/ 	.word	0x00000001
        /*0428*/ 	.word	0x00000001


	//----- nvinfo : EIATTR_CRS_STACK_SIZE
	.align		4
.L_564:
        /*042c*/ 	.byte	0x04, 0x1e
        /*042e*/ 	.short	(.L_566 - .L_565)
.L_565:
        /*0430*/ 	.word	0x00000000
.L_566:


//--------------------- .nv.info._ZN7cutlass13device_kernelIN5flash19enable_sm80_to_sm89INS1_16FlashAttnFwdSm80INS1_25CollectiveMainloopFwdSm80ILi8ELi1ELb0EN4cute5tupleIJNS5_1CILi128EEENS7_ILi64EEENS7_ILi192EEEEEELi192ENS_6half_tEfNS_4arch4Sm80ELb1ELb0ELb1ELb1ELb1ELb0ELb1ELb1EEENS1_21CollectiveEpilogueFwdINS6_IJS8_SA_S9_EEENS6_IJNS7_ILi1EEESI_SI_EEESC_SE_Li256ELb1ELb1ELb1ELb0EEENS1_36VarlenDynamicPersistentTileSchedulerILi128ELi64ELi256ELi256ELb1ELb1ELb0ELb1ELb1ELb1EEEEEEEEEvNT_6ParamsE --------------------------
	.section	.nv.info._ZN7cutlass13device_kernelIN5flash19enable_sm80_to_sm89INS1_16FlashAttnFwdSm80INS1_25CollectiveMainloopFwdSm80ILi8ELi1ELb0EN4cute5tupleIJNS5_1CILi128EEENS7_ILi64EEENS7_ILi192EEEEEELi192ENS_6half_tEfNS_4arch4Sm80ELb1ELb0ELb1ELb1ELb1ELb0ELb1ELb1EEENS1_21CollectiveEpilogueFwdINS6_IJS8_SA_S9_EEENS6_IJNS7_ILi1EEESI_SI_EEESC_SE_Li256ELb1ELb1ELb1ELb0EEENS1_36VarlenDynamicPersistentTileSchedulerILi128ELi64ELi256ELi256ELb1ELb1ELb0ELb1ELb1ELb1EEEEEEEEEvNT_6ParamsE,"",@"SHT_CUDA_INFO"
	.sectionflags	@""
	.align	4


	//----- nvinfo : EIATTR_CUDA_API_VERSION
	.align		4
        /*0000*/ 	.byte	0x04, 0x37
        /*0002*/ 	.short	(.L_568 - .L_567)
.L_567:
        /*0004*/ 	.word	0x00000082


	//----- nvinfo : EIATTR_SW2861232_WAR
	.align		4
.L_568:
        /*0008*/ 	.byte	0x01, 0x35
	.zero		2


	//----- nvinfo : EIATTR_PARAM_CBANK
	.align		4
        /*000c*/ 	.byte	0x04, 0x0a
        /*000e*/ 	.short	(.L_570 - .L_569)
	.align		4
.L_569:
        /*0010*/ 	.word	index@(.nv.constant0._ZN7cutlass13device_kernelIN5flash19enable_sm80_to_sm89INS1_16FlashAttnFwdSm80INS1_25CollectiveMainloopFwdSm80ILi8ELi1ELb0EN4cute5tupleIJNS5_1CILi128EEENS7_ILi64EEENS7_ILi192EEEEEELi192ENS_6half_tEfNS_4arch4Sm80ELb1ELb0ELb1ELb1ELb1ELb0ELb1ELb1EEENS1_21CollectiveEpilogueFwdINS6_IJS8_SA_S9_EEENS6_IJNS7_ILi1EEESI_SI_EEESC_SE_Li256ELb1ELb1ELb1ELb0EEENS1_36VarlenDynamicPersistentTileSchedulerILi128ELi64ELi256ELi256ELb1ELb1ELb0ELb1ELb1ELb1EEEEEEEEEvNT_6ParamsE)
        /*0014*/ 	.short	0x0160
        /*0016*/ 	.short	0x0438


	//----- nvinfo : EIATTR_CBANK_PARAM_SIZE
	.align		4
.L_570:
        /*0018*/ 	.byte	0x03, 0x19
        /*001a*/ 	.short	0x0438


	//----- nvinfo : EIATTR_KPARAM_INFO
	.align		4
        /*001c*/ 	.byte	0x04, 0x17
        /*001e*/ 	.short	(.L_572 - .L_571)
.L_571:
        /*0020*/ 	.word	0x00000000
        /*0024*/ 	.short	0x0000
        /*0026*/ 	.short	0x0000
        /*0028*/ 	.byte	0x00, 0xf0, 0xe1, 0x10


	//----- nvinfo : EIATTR_MAXREG_COUNT
	.align		4
.L_572:
        /*002c*/ 	.byte	0x03, 0x1b
        /*002e*/ 	.short	0x00ff


	//----- nvinfo : EIATTR_NUM_BARRIERS
	.align		4
        /*0030*/ 	.byte	0x02, 0x4c
        /*0032*/ 	.byte	0x06
	.zero		1


	//----- nvinfo : EIATTR_ANNOTATIONS
	.align		4
        /*0034*/ 	.byte	0x04, 0x55
        /*0036*/ 	.short	(.L_574 - .L_573)


	//   ....[0]....
.L_573:
        /*0038*/ 	.word	0x00000001
        /*003c*/ 	.byte	0x70, 0x00, 0x00, 0x00, 0x01, 0x00, 0x00, 0x00, 0x90, 0x14, 0x00, 0x00, 0x01, 0x00, 0x00, 0x00
        /*004c*/ 	.byte	0x80, 0x18, 0x00, 0x00, 0x01, 0x00, 0x00, 0x00, 0xb0, 0x18, 0x00, 0x00, 0x01, 0x00, 0x00, 0x00
        /*005c*/ 	.byte	0xf0, 0x18, 0x00, 0x00, 0x01, 0x00, 0x00, 0x00, 0x80, 0xd1, 0x00, 0x00, 0x01, 0x00, 0x00, 0x00
        /*006c*/ 	.byte	0x90, 0xd1, 0x00, 0x00, 0x01, 0x00, 0x00, 0x00, 0xa0, 0xd1, 0x00, 0x00, 0x01, 0x00, 0x00, 0x00
        /*007c*/ 	.byte	0x10, 0xd9, 0x00, 0x00, 0x01, 0x00, 0x00, 0x00, 0x10, 0x04, 0x01, 0x00


	//----- nvinfo : EIATTR_MERCURY_ISA_VERSION
	.align		4
.L_574:
        /*0088*/ 	.byte	0x03, 0x5f
        /*008a*/ 	.short	0x0000


	//----- nvinfo : EIATTR_INT_WARP_WIDE_INSTR_OFFSETS
	.align		4
        /*008c*/ 	.byte	0x04, 0x31
        /*008e*/ 	.short	(.L_576 - .L_575)


	//   ....[0]....
.L_575:
        /*0090*/ 	.word	0x0000d060


	//   ....[1]....
        /*0094*/ 	.word	0x0000d0e0


	//----- nvinfo : EIATTR_COOP_GROUP_MASK_REGIDS
	.align		4
.L_576:
        /*0098*/ 	.byte	0x04, 0x29
        /*009a*/ 	.short	(.L_578 - .L_577)


	//   ....[0]....
.L_577:
        /*009c*/ 	.word	0xffffffff


	//   ....[1]....
        /*00a0*/ 	.word	0xffffffff


	//   ....[2]....
        /*00a4*/ 	.word	0xffffffff


	//   ....[3]....
        /*00a8*/ 	.word	0xffffffff


	//   ....[4]....
        /*00ac*/ 	.word	0xffffffff


	//   ....[5]....
        /*00b0*/ 	.word	0xffffffff


	//   ....[6]....
        /*00b4*/ 	.word	0xffffffff


	//   ....[7]....
        /*00b8*/ 	.word	0xffffffff


	//   ....[8]....
        /*00bc*/ 	.word	0xffffffff


	//   ....[9]....
        /*00c0*/ 	.word	0xffffffff


	//   ....[10]....
        /*00c4*/ 	.word	0xffffffff


	//   ....[11]....
        /*00c8*/ 	.word	0xffffffff


	//   ....[12]....
        /*00cc*/ 	.word	0xffffffff


	//   ....[13]....
        /*00d0*/ 	.word	0xffffffff


	//   ....[14]....
        /*00d4*/ 	.word	0xffffffff


	//   ....[15]....
        /*00d8*/ 	.word	0xffffffff


	//   ....[16]....
        /*00dc*/ 	.word	0xffffffff


	//   ....[17]....
        /*00e0*/ 	.word	0xffffffff


	//   ....[18]....
        /*00e4*/ 	.word	0xffffffff


	//   ....[19]....
        /*00e8*/ 	.word	0xffffffff


	//   ....[20]....
        /*00ec*/ 	.word	0xffffffff


	//   ....[21]....
        /*00f0*/ 	.word	0xffffffff


	//   ....[22]....
        /*00f4*/ 	.word	0xffffffff


	//   ....[23]....
        /*00f8*/ 	.word	0xffffffff


	//   ....[24]....
        /*00fc*/ 	.word	0xffffffff


	//   ....[25]....
        /*0100*/ 	.word	0xffffffff


	//   ....[26]....
        /*0104*/ 	.word	0xffffffff


	//   ....[27]....
        /*0108*/ 	.word	0xffffffff


	//   ....[28]....
        /*010c*/ 	.word	0xffffffff


	//   ....[29]....
        /*0110*/ 	.word	0xffffffff


	//   ....[30]....
        /*0114*/ 	.word	0xffffffff


	//   ....[31]....
        /*0118*/ 	.word	0xffffffff


	//   ....[32]....
        /*011c*/ 	.word	0xffffffff


	//   ....[33]....
        /*0120*/ 	.word	0xffffffff


	//   ....[34]....
        /*0124*/ 	.word	0xffffffff


	//   ....[35]....
        /*0128*/ 	.word	0xffffffff


	//   ....[36]....
        /*012c*/ 	.word	0xffffffff


	//   ....[37]....
        /*0130*/ 	.word	0xffffffff


	//   ....[38]....
        /*0134*/ 	.word	0xffffffff


	//   ....[39]....
        /*0138*/ 	.word	0xffffffff


	//   ....[40]....
        /*013c*/ 	.word	0xffffffff


	//   ....[41]....
        /*0140*/ 	.word	0xffffffff


	//   ....[42]....
        /*0144*/ 	.word	0xffffffff


	//   ....[43]....
        /*0148*/ 	.word	0xffffffff


	//   ....[44]....
        /*014c*/ 	.word	0xffffffff


	//   ....[45]....
        /*0150*/ 	.word	0xffffffff


	//   ....[46]....
        /*0154*/ 	.word	0xffffffff


	//   ....[47]....
        /*0158*/ 	.word	0xffffffff


	//   ....[48]....
        /*015c*/ 	.word	0xffffffff


	//   ....[49]....
        /*0160*/ 	.word	0xffffffff


	//   ....[50]....
        /*0164*/ 	.word	0xffffffff


	//   ....[51]....
        /*0168*/ 	.word	0xffffffff


	//   ....[52]....
        /*016c*/ 	.word	0xffffffff


	//   ....[53]....
        /*0170*/ 	.word	0xffffffff


	//   ....[54]....
        /*0174*/ 	.word	0xffffffff


	//   ....[55]....
        /*0178*/ 	.word	0xffffffff


	//   ....[56]....
        /*017c*/ 	.word	0xffffffff


	//   ....[57]....
        /*0180*/ 	.word	0xffffffff


	//   ....[58]....
        /*0184*/ 	.word	0xffffffff


	//   ....[59]....
        /*0188*/ 	.word	0xffffffff


	//   ....[60]....
        /*018c*/ 	.word	0xffffffff


	//   ....[61]....
        /*0190*/ 	.word	0xffffffff


	//   ....[62]....
        /*0194*/ 	.word	0xffffffff


	//   ....[63]....
        /*0198*/ 	.word	0xffffffff


	//   ....[64]....
        /*019c*/ 	.word	0xffffffff


	//   ....[65]....
        /*01a0*/ 	.word	0xffffffff


	//   ....[66]....
        /*01a4*/ 	.word	0xffffffff


	//   ....[67]....
        /*01a8*/ 	.word	0xffffffff


	//   ....[68]....
        /*01ac*/ 	.word	0xffffffff


	//   ....[69]....
        /*01b0*/ 	.word	0xffffffff


	//   ....[70]....
        /*01b4*/ 	.word	0xffffffff


	//   ....[71]....
        /*01b8*/ 	.word	0xffffffff


	//   ....[72]....
        /*01bc*/ 	.word	0xffffffff


	//   ....[73]....
        /*01c0*/ 	.word	0xffffffff


	//   ....[74]....
        /*01c4*/ 	.word	0xffffffff


	//   ....[75]....
        /*01c8*/ 	.word	0xffffffff


	//   ....[76]....
        /*01cc*/ 	.word	0xffffffff


	//   ....[77]....
        /*01d0*/ 	.word	0xffffffff


	//   ....[78]....
        /*01d4*/ 	.word	0xffffffff


	//   ....[79]....
        /*01d8*/ 	.word	0xffffffff


	//   ....[80]....
        /*01dc*/ 	.word	0xffffffff


	//   ....[81]....
        /*01e0*/ 	.word	0xffffffff


	//   ....[82]....
        /*01e4*/ 	.word	0xffffffff


	//   ....[83]....
        /*01e8*/ 	.word	0xffffffff


	//   ....[84]....
        /*01ec*/ 	.word	0xffffffff


	//   ....[85]....
        /*01f0*/ 	.word	0xffffffff


	//   ....[86]....
        /*01f4*/ 	.word	0xffffffff


	//   ....[87]....
        /*01f8*/ 	.word	0xffffffff


	//   ....[88]....
        /*01fc*/ 	.word	0xffffffff


	//   ....[89]....
        /*0200*/ 	.word	0xffffffff


	//   ....[90]....
        /*0204*/ 	.word	0xffffffff


	//   ....[91]....
        /*0208*/ 	.word	0xffffffff


	//   ....[92]....
        /*020c*/ 	.word	0xffffffff


	//   ....[93]....
        /*0210*/ 	.word	0xffffffff


	//   ....[94]....
        /*0214*/ 	.word	0xffffffff


	//   ....[95]....
        /*0218*/ 	.word	0xffffffff


	//   ....[96]....
        /*021c*/ 	.word	0xffffffff


	//   ....[97]....
        /*0220*/ 	.word	0xffffffff


	//   ....[98]....
        /*0224*/ 	.word	0xffffffff


	//   ....[99]....
        /*0228*/ 	.word	0xffffffff


	//   ....[100]....
        /*022c*/ 	.word	0xffffffff


	//   ....[101]....
        /*0230*/ 	.word	0xffffffff


	//   ....[102]....
        /*0234*/ 	.word	0xffffffff


	//   ....[103]....
        /*0238*/ 	.word	0xffffffff


	//   ....[104]....
        /*023c*/ 	.word	0xffffffff


	//   ....[105]....
        /*0240*/ 	.word	0xffffffff


	//   ....[106]....
        /*0244*/ 	.word	0xffffffff


	//   ....[107]....
        /*0248*/ 	.word	0xffffffff


	//   ....[108]....
        /*024c*/ 	.word	0xffffffff


	//   ....[109]....
        /*0250*/ 	.word	0xffffffff


	//   ....[110]....
        /*0254*/ 	.word	0xffffffff


	//   ....[111]....
        /*0258*/ 	.word	0xffffffff


	//   ....[112]....
        /*025c*/ 	.word	0xffffffff


	//   ....[113]....
        /*0260*/ 	.word	0xffffffff


	//   ....[114]....
        /*0264*/ 	.word	0xffffffff


	//   ....[115]....
        /*0268*/ 	.word	0xffffffff


	//   ....[116]....
        /*026c*/ 	.word	0xffffffff


	//   ....[117]....
        /*0270*/ 	.word	0xffffffff


	//   ....[118]....
        /*0274*/ 	.word	0xffffffff


	//   ....[119]....
        /*0278*/ 	.word	0xffffffff


	//   ....[120]....
        /*027c*/ 	.word	0xffffffff


	//   ....[121]....
        /*0280*/ 	.word	0xffffffff


	//   ....[122]....
        /*0284*/ 	.word	0xffffffff


	//   ....[123]....
        /*0288*/ 	.word	0xffffffff


	//   ....[124]....
        /*028c*/ 	.word	0xffffffff


	//   ....[125]....
        /*0290*/ 	.word	0xffffffff


	//   ....[126]....
        /*0294*/ 	.word	0xffffffff


	//   ....[127]....
        /*0298*/ 	.word	0xffffffff


	//   ....[128]....
        /*029c*/ 	.word	0xffffffff


	//   ....[129]....
        /*02a0*/ 	.word	0xffffffff


	//   ....[130]....
        /*02a4*/ 	.word	0xffffffff


	//   ....[131]....
        /*02a8*/ 	.word	0xffffffff


	//   ....[132]....
        /*02ac*/ 	.word	0xffffffff


	//   ....[133]....
        /*02b0*/ 	.word	0xffffffff


	//   ....[134]....
        /*02b4*/ 	.word	0xffffffff


	//   ....[135]....
        /*02b8*/ 	.word	0xffffffff


	//   ....[136]....
        /*02bc*/ 	.word	0xffffffff


	//   ....[137]....
        /*02c0*/ 	.word	0xffffffff


	//   ....[138]....
        /*02c4*/ 	.word	0xffffffff


	//   ....[139]....
        /*02c8*/ 	.word	0xffffffff


	//   ....[140]....
        /*02cc*/ 	.word	0xffffffff


	//   ....[141]....
        /*02d0*/ 	.word	0xffffffff


	//   ....[142]....
        /*02d4*/ 	.word	0xffffffff


	//   ....[143]....
        /*02d8*/ 	.word	0xffffffff


	//   ....[144]....
        /*02dc*/ 	.word	0xffffffff


	//   ....[145]....
        /*02e0*/ 	.word	0xffffffff


	//   ....[146]....
        /*02e4*/ 	.word	0xffffffff


	//   ....[147]....
        /*02e8*/ 	.word	0xffffffff


	//   ....[148]....
        /*02ec*/ 	.word	0xffffffff


	//   ....[149]....
        /*02f0*/ 	.word	0xffffffff


	//   ....[150]....
        /*02f4*/ 	.word	0xffffffff


	//   ....[151]....
        /*02f8*/ 	.word	0xffffffff


	//   ....[152]....
        /*02fc*/ 	.word	0xffffffff


	//   ....[153]....
        /*0300*/ 	.word	0xffffffff


	//   ....[154]....
        /*0304*/ 	.word	0xffffffff


	//   ....[155]....
        /*0308*/ 	.word	0xffffffff


	//   ....[156]....
        /*030c*/ 	.word	0xffffffff


	//   ....[157]....
        /*0310*/ 	.word	0xffffffff


	//   ....[158]....
        /*0314*/ 	.word	0xffffffff


	//   ....[159]....
        /*0318*/ 	.word	0xffffffff


	//   ....[160]....
        /*031c*/ 	.word	0xffffffff


	//   ....[161]....
        /*0320*/ 	.word	0xffffffff


	//   ....[162]....
        /*0324*/ 	.word	0xffffffff


	//   ....[163]....
        /*0328*/ 	.word	0xffffffff


	//   ....[164]....
        /*032c*/ 	.word	0xffffffff


	//   ....[165]....
        /*0330*/ 	.word	0xffffffff


	//   ....[166]....
        /*0334*/ 	.word	0xffffffff


	//   ....[167]....
        /*0338*/ 	.word	0xffffffff


	//   ....[168]....
        /*033c*/ 	.word	0xffffffff


	//   ....[169]....
        /*0340*/ 	.word	0xffffffff


	//   ....[170]....
        /*0344*/ 	.word	0xffffffff


	//   ....[171]....
        /*0348*/ 	.word	0xffffffff


	//   ....[172]....
        /*034c*/ 	.word	0xffffffff


	//   ....[173]....
        /*0350*/ 	.word	0xffffffff


	//   ....[174]....
        /*0354*/ 	.word	0xffffffff


	//   ....[175]....
        /*0358*/ 	.word	0xffffffff


	//   ....[176]....
        /*035c*/ 	.word	0xffffffff


	//   ....[177]....
        /*0360*/ 	.word	0xffffffff


	//   ....[178]....
        /*0364*/ 	.word	0xffffffff


	//   ....[179]....
        /*0368*/ 	.word	0xffffffff


	//   ....[180]....
        /*036c*/ 	.word	0xffffffff


	//   ....[181]....
        /*0370*/ 	.word	0xffffffff


	//   ....[182]....
        /*0374*/ 	.word	0xffffffff


	//   ....[183]....
        /*0378*/ 	.word	0xffffffff


	//   ....[184]....
        /*037c*/ 	.word	0xffffffff


	//   ....[185]....
        /*0380*/ 	.word	0xffffffff


	//   ....[186]....
        /*0384*/ 	.word	0xffffffff


	//   ....[187]....
        /*0388*/ 	.word	0xffffffff


	//   ....[188]....
        /*038c*/ 	.word	0xffffffff


	//   ....[189]....
        /*0390*/ 	.word	0xffffffff


	//   ....[190]....
        /*0394*/ 	.word	0xffffffff


	//   ....[191]....
        /*0398*/ 	.word	0xffffffff


	//   ....[192]....
        /*039c*/ 	.word	0xffffffff


	//   ....[193]....
        /*03a0*/ 	.word	0xffffffff


	//   ....[194]....
        /*03a4*/ 	.word	0xffffffff


	//   ....[195]....
        /*03a8*/ 	.word	0xffffffff


	//   ....[196]....
        /*03ac*/ 	.word	0xffffffff


	//   ....[197]....
        /*03b0*/ 	.word	0xffffffff


	//   ....[198]....
        /*03b4*/ 	.word	0xffffffff


	//   ....[199]....
        /*03b8*/ 	.word	0xffffffff


	//   ....[200]....
        /*03bc*/ 	.word	0xffffffff


	//   ....[201]....
        /*03c0*/ 	.word	0xffffffff


	//   ....[202]....
        /*03c4*/ 	.word	0xffffffff


	//   ....[203]....
        /*03c8*/ 	.word	0xffffffff


	//   ....[204]....
        /*03cc*/ 	.word	0xffffffff


	//   ....[205]....
        /*03d0*/ 	.word	0xffffffff


	//   ....[206]....
        /*03d4*/ 	.word	0xffffffff


	//   ....[207]....
        /*03d8*/ 	.word	0xffffffff


	//----- nvinfo : EIATTR_COOP_GROUP_INSTR_OFFSETS
	.align		4
.L_578:
        /*03dc*/ 	.byte	0x04, 0x28
        /*03de*/ 	.short	(.L_580 - .L_579)


	//   ....[0]....
.L_579:
        /*03e0*/ 	.word	0x00000050


	//   ....[1]....
        /*03e4*/ 	.word	0x000001e0


	//   ....[2]....
        /*03e8*/ 	.word	0x00000210


	//   ....[3]....
        /*03ec*/ 	.word	0x00000240


	//   ....[4]....
        /*03f0*/ 	.word	0x00000270


	//   ....[5]....
        /*03f4*/ 	.word	0x000002a0


	//   ....[6]....
        /*03f8*/ 	.word	0x000002d0


	//   ....[7]....
        /*03fc*/ 	.word	0x00000430


	//   ....[8]....
        /*0400*/ 	.word	0x00000470


	//   ....[9]....
        /*0404*/ 	.word	0x000004a0


	//   ....[10]....
        /*0408*/ 	.word	0x000004d0


	//   ....[11]....
        /*040c*/ 	.word	0x00000500


	//   ....[12]....
        /*0410*/ 	.word	0x00000530


	//   ....[13]....
        /*0414*/ 	.word	0x000005c0


	//   ....[14]....
        /*0418*/ 	.word	0x00000600


	//   ....[15]....
        /*041c*/ 	.word	0x00000620


	//   ....[16]....
        /*0420*/ 	.word	0x00000680


	//   ....[17]....
        /*0424*/ 	.word	0x000026d0


	//   ....[18]....
        /*0428*/ 	.word	0x000026f0


	//   ....[19]....
        /*042c*/ 	.word	0x00002860


	//   ....[20]....
        /*0430*/ 	.word	0x00002870


	//   ....[21]....
        /*0434*/ 	.word	0x000029d0


	//   ....[22]....
        /*0438*/ 	.word	0x000029f0


	//   ....[23]....
        /*043c*/ 	.word	0x00002b50


	//   ....[24]....
        /*0440*/ 	.word	0x00002b60


	//   ....[25]....
        /*0444*/ 	.word	0x00003000


	//   ....[26]....
        /*0448*/ 	.word	0x00003010


	//   ....[27]....
        /*044c*/ 	.word	0x00003020


	//   ....[28]....
        /*0450*/ 	.word	0x00003030


	//   ....[29]....
        /*0454*/ 	.word	0x00003290


	//   ....[30]....
        /*0458*/ 	.word	0x000032e0


	//   ....[31]....
        /*045c*/ 	.word	0x00003300


	//   ....[32]....
        /*0460*/ 	.word	0x00003320


	//   ....[33]....
        /*0464*/ 	.word	0x000044f0


	//   ....[34]....
        /*0468*/ 	.word	0x00004510


	//   ....[35]....
        /*046c*/ 	.word	0x00004610


	//   ....[36]....
        /*0470*/ 	.word	0x00004630


	//   ....[37]....
        /*0474*/ 	.word	0x00004860


	//   ....[38]....
        /*0478*/ 	.word	0x00004aa0


	//   ....[39]....
        /*047c*/ 	.word	0x00004ea0


	//   ....[40]....
        /*0480*/ 	.word	0x00004ec0


	//   ....[41]....
        /*0484*/ 	.word	0x00004ee0


	//   ....[42]....
        /*0488*/ 	.word	0x00004f00


	//   ....[43]....
        /*048c*/ 	.word	0x00006310


	//   ....[44]....
        /*0490*/ 	.word	0x00006330


	//   ....[45]....
        /*0494*/ 	.word	0x00006400


	//   ....[46]....
        /*0498*/ 	.word	0x00006440


	//   ....[47]....
        /*049c*/ 	.word	0x000075c0


	//   ....[48]....
        /*04a0*/ 	.word	0x000075e0


	//   ....[49]....
        /*04a4*/ 	.word	0x000076b0


	//   ....[50]....
        /*04a8*/ 	.word	0x000076f0


	//   ....[51]....
        /*04ac*/ 	.word	0x00007910


	//   ....[52]....
        /*04b0*/ 	.word	0x00007b50


	//   ....[53]....
        /*04b4*/ 	.word	0x00007e30


	//   ....[54]....
        /*04b8*/ 	.word	0x00007e80


	//   ....[55]....
        /*04bc*/ 	.word	0x00007fa0


	//   ....[56]....
        /*04c0*/ 	.word	0x00007fc0


	//   ....[57]....
        /*04c4*/ 	.word	0x00009a30


	//   ....[58]....
        /*04c8*/ 	.word	0x00009a40


	//   ....[59]....
        /*04cc*/ 	.word	0x00009a90


	//   ....[60]....
        /*04d0*/ 	.word	0x00009aa0


	//   ....[61]....
        /*04d4*/ 	.word	0x0000ac50


	//   ....[62]....
        /*04d8*/ 	.word	0x0000ac70


	//   ....[63]....
        /*04dc*/ 	.word	0x0000ad40


	//   ....[64]....
        /*04e0*/ 	.word	0x0000ad60


	//   ....[65]....
        /*04e4*/ 	.word	0x0000b0a0


	//   ....[66]....
        /*04e8*/ 	.word	0x0000b0b0


	//   ....[67]....
        /*04ec*/ 	.word	0x0000b0e0


	//   ....[68]....
        /*04f0*/ 	.word	0x0000b0f0


	//   ....[69]....
        /*04f4*/ 	.word	0x0000c840


	//   ....[70]....
        /*04f8*/ 	.word	0x0000c870


	//   ....[71]....
        /*04fc*/ 	.word	0x0000c880


	//   ....[72]....
        /*0500*/ 	.word	0x0000c8b0


	//   ....[73]....
        /*0504*/ 	.word	0x0000dc70


	//   ....[74]....
        /*0508*/ 	.word	0x0000dc90


	//   ....[75]....
        /*050c*/ 	.word	0x0000dcb0


	//   ....[76]....
        /*0510*/ 	.word	0x0000dcc0


	//   ....[77]....
        /*0514*/ 	.word	0x0000e000


	//   ....[78]....
        /*0518*/ 	.word	0x0000e020


	//   ....[79]....
        /*051c*/ 	.word	0x0000e180


	//   ....[80]....
        /*0520*/ 	.word	0x0000e190


	//   ....[81]....
        /*0524*/ 	.word	0x0000e2f0


	//   ....[82]....
        /*0528*/ 	.word	0x0000e310


	//   ....[83]....
        /*052c*/ 	.word	0x0000e470


	//   ....[84]....
        /*0530*/ 	.word	0x0000e480


	//   ....[85]....
        /*0534*/ 	.word	0x0000e7c0


	//   ....[86]....
        /*0538*/ 	.word	0x0000e7e0


	//   ....[87]....
        /*053c*/ 	.word	0x0000efb0


	//   ....[88]....
        /*0540*/ 	.word	0x0000efc0


	//   ....[89]....
        /*0544*/ 	.word	0x0000fe40


	//   ....[90]....
        /*0548*/ 	.word	0x0000fe60


	//   ....[91]....
        /*054c*/ 	.word	0x0000ffd0


	//   ....[92]....
        /*0550*/ 	.word	0x0000ffe0


	//   ....[93]....
        /*0554*/ 	.word	0x00010140


	//   ....[94]....
        /*0558*/ 	.word	0x00010160


	//   ....[95]....
        /*055c*/ 	.word	0x000102c0


	//   ....[96]....
        /*0560*/ 	.word	0x000102d0


	//   ....[97]....
        /*0564*/ 	.word	0x000104d0


	//   ....[98]....
        /*0568*/ 	.word	0x000104f0


	//   ....[99]....
        /*056c*/ 	.word	0x00010610


	//   ....[100]....
        /*0570*/ 	.word	0x00010650


	//   ....[101]....
        /*0574*/ 	.word	0x00010680


	//   ....[102]....
        /*0578*/ 	.word	0x000106b0


	//   ....[103]....
        /*057c*/ 	.word	0x000106e0


	//   ....[104]....
        /*0580*/ 	.word	0x00010710


	//   ....[105]....
        /*0584*/ 	.word	0x00010860


	//   ....[106]....
        /*0588*/ 	.word	0x000108a0


	//   ....[107]....
        /*058c*/ 	.word	0x000108d0


	//   ....[108]....
        /*0590*/ 	.word	0x00010900


	//   ....[109]....
        /*0594*/ 	.word	0x00010930


	//   ....[110]....
        /*0598*/ 	.word	0x00010960


	//   ....[111]....
        /*059c*/ 	.word	0x000109f0


	//   ....[112]....
        /*05a0*/ 	.word	0x00010a30


	//   ....[113]....
        /*05a4*/ 	.word	0x00010a40


	//   ....[114]....
        /*05a8*/ 	.word	0x00010aa0


	//   ....[115]....
        /*05ac*/ 	.word	0x00011450


	//   ....[116]....
        /*05b0*/ 	.word	0x000114b0


	//   ....[117]....
        /*05b4*/ 	.word	0x00011500


	//   ....[118]....
        /*05b8*/ 	.word	0x00011550


	//   ....[119]....
        /*05bc*/ 	.word	0x000115a0


	//   ....[120]....
        /*05c0*/ 	.word	0x00011610


	//   ....[121]....
        /*05c4*/ 	.word	0x00011660


	//   ....[122]....
        /*05c8*/ 	.word	0x000116d0


	//   ....[123]....
        /*05cc*/ 	.word	0x00011740


	//   ....[124]....
        /*05d0*/ 	.word	0x000117b0


	//   ....[125]....
        /*05d4*/ 	.word	0x00011820


	//   ....[126]....
        /*05d8*/ 	.word	0x00011890


	//   ....[127]....
        /*05dc*/ 	.word	0x00011900


	//   ....[128]....
        /*05e0*/ 	.word	0x00011960


	//   ....[129]....
        /*05e4*/ 	.word	0x000119d0


	//   ....[130]....
        /*05e8*/ 	.word	0x00011a40


	//   ....[131]....
        /*05ec*/ 	.word	0x00011ab0


	//   ....[132]....
        /*05f0*/ 	.word	0x00011b10


	//   ....[133]....
        /*05f4*/ 	.word	0x00011b80


	//   ....[134]....
        /*05f8*/ 	.word	0x00011bf0


	//   ....[135]....
        /*05fc*/ 	.word	0x00011d60


	//   ....[136]....
        /*0600*/ 	.word	0x00011dc0


	//   ....[137]....
        /*0604*/ 	.word	0x00011e30


	//   ....[138]....
        /*0608*/ 	.word	0x00011ea0


	//   ....[139]....
        /*060c*/ 	.word	0x000122e0


	//   ....[140]....
        /*0610*/ 	.word	0x00012330


	//   ....[141]....
        /*0614*/ 	.word	0x00012380


	//   ....[142]....
        /*0618*/ 	.word	0x000123c0


	//   ....[143]....
        /*061c*/ 	.word	0x00012430


	//   ....[144]....
        /*0620*/ 	.word	0x000124a0


	//   ....[145]....
        /*0624*/ 	.word	0x00012610


	//   ....[146]....
        /*0628*/ 	.word	0x00012670


	//   ....[147]....
        /*062c*/ 	.word	0x000126e0


	//   ....[148]....
        /*0630*/ 	.word	0x00012750


	//   ....[149]....
        /*0634*/ 	.word	0x000128c0


	//   ....[150]....
        /*0638*/ 	.word	0x00012920


	//   ....[151]....
        /*063c*/ 	.word	0x00012990


	//   ....[152]....
        /*0640*/ 	.word	0x00012a00


	//   ....[153]....
        /*0644*/ 	.word	0x00012e40


	//   ....[154]....
        /*0648*/ 	.word	0x00012e80


	//   ....[155]....
        /*064c*/ 	.word	0x00012ed0


	//   ....[156]....
        /*0650*/ 	.word	0x00012f10


	//   ....[157]....
        /*0654*/ 	.word	0x00012f70


	//   ....[158]....
        /*0658*/ 	.word	0x00012fe0


	//   ....[159]....
        /*065c*/ 	.word	0x00013050


	//   ....[160]....
        /*0660*/ 	.word	0x00013190


	//   ....[161]....
        /*0664*/ 	.word	0x000131f0


	//   ....[162]....
        /*0668*/ 	.word	0x00013240


	//   ....[163]....
        /*066c*/ 	.word	0x00013280


	//   ....[164]....
        /*0670*/ 	.word	0x000132d0


	//   ....[165]....
        /*0674*/ 	.word	0x00013310


	//   ....[166]....
        /*0678*/ 	.word	0x00013360


	//   ....[167]....
        /*067c*/ 	.word	0x000133b0


	//   ....[168]....
        /*0680*/ 	.word	0x00013400


	//   ....[169]....
        /*0684*/ 	.word	0x00013440


	//   ....[170]....
        /*0688*/ 	.word	0x000134b0


	//   ....[171]....
        /*068c*/ 	.word	0x00013520


	//   ....[172]....
        /*0690*/ 	.word	0x00013590


	//   ....[173]....
        /*0694*/ 	.word	0x000135f0


	//   ....[174]....
        /*0698*/ 	.word	0x00013660


	//   ....[175]....
        /*069c*/ 	.word	0x000136d0


	//   ....[176]....
        /*06a0*/ 	.word	0x00013740


	//   ....[177]....
        /*06a4*/ 	.word	0x000137a0


	//   ....[178]....
        /*06a8*/ 	.word	0x00013810


	//   ....[179]....
        /*06ac*/ 	.word	0x00013880


	//   ....[180]....
        /*06b0*/ 	.word	0x000138f0


	//   ....[181]....
        /*06b4*/ 	.word	0x00013950


	//   ....[182]....
        /*06b8*/ 	.word	0x000139c0


	//   ....[183]....
        /*06bc*/ 	.word	0x00013a30


	//   ....[184]....
        /*06c0*/ 	.word	0x00013aa0


	//   ....[185]....
        /*06c4*/ 	.word	0x00013b00


	//   ....[186]....
        /*06c8*/ 	.word	0x00013b70


	//   ....[187]....
        /*06cc*/ 	.word	0x00013be0


	//   ....[188]....
        /*06d0*/ 	.word	0x00013c50


	//   ....[189]....
        /*06d4*/ 	.word	0x00013cb0


	//   ....[190]....
        /*06d8*/ 	.word	0x00013d20


	//   ....[191]....
        /*06dc*/ 	.word	0x00013d90


	//   ....[192]....
        /*06e0*/ 	.word	0x00013de0


	//   ....[193]....
        /*06e4*/ 	.word	0x00013e20


	//   ....[194]....
        /*06e8*/ 	.word	0x00013e70


	//   ....[195]....
        /*06ec*/ 	.word	0x00013ec0


	//   ....[196]....
        /*06f0*/ 	.word	0x00013f10


	//   ....[197]....
        /*06f4*/ 	.word	0x00013f80


	//   ....[198]....
        /*06f8*/ 	.word	0x00013fd0


	//   ....[199]....
        /*06fc*/ 	.word	0x00014020


	//   ....[200]....
        /*0700*/ 	.word	0x00014070


	//   ....[201]....
        /*0704*/ 	.word	0x000140c0


	//   ....[202]....
        /*0708*/ 	.word	0x00014110


	//   ....[203]....
        /*070c*/ 	.word	0x00014180


	//   ....[204]....
        /*0710*/ 	.word	0x000141d0


	//   ....[205]....
        /*0714*/ 	.word	0x00014240


	//   ....[206]....
        /*0718*/ 	.word	0x000142a0


	//   ....[207]....
        /*071c*/ 	.word	0x00014310


	//----- nvinfo : EIATTR_EXIT_INSTR_OFFSETS
	.align		4
.L_580:
        /*0720*/ 	.byte	0x04, 0x1c
        /*0722*/ 	.short	(.L_582 - .L_581)


	//   ....[0]....
.L_581:
        /*0724*/ 	.word	0x00000fe0


	//   ....[1]....
        /*0728*/ 	.word	0x00011410


	//----- nvinfo : EIATTR_MAX_THREADS
	.align		4
.L_582:
        /*072c*/ 	.byte	0x04, 0x05
        /*072e*/ 	.short	(.L_584 - .L_583)
.L_583:
        /*0730*/ 	.word	0x00000100
        /*0734*/ 	.word	0x00000001
        /*0738*/ 	.word	0x00000001


	//----- nvinfo : EIATTR_CRS_STACK_SIZE
	.align		4
.L_584:
        /*073c*/ 	.byte	0x04, 0x1e
        /*073e*/ 	.short	(.L_586 - .L_585)
.L_585:
        /*0740*/ 	.word	0x00000000
.L_586:


//--------------------- .nv.info._ZN7cutlass13device_kernelIN5flash19enable_sm80_to_sm89INS1_16FlashAttnFwdSm80INS1_25CollectiveMainloopFwdSm80ILi8ELi1ELb0EN4cute5tupleIJNS5_1CILi128EEENS7_ILi64EEENS7_ILi192EEEEEELi192ENS_6half_tEfNS_4arch4Sm80ELb1ELb0ELb1ELb1ELb1ELb1ELb1ELb1EEENS1_21CollectiveEpilogueFwdINS6_IJS8_SA_S9_EEENS6_IJNS7_ILi1EEESI_SI_EEESC_SE_Li256ELb1ELb1ELb1ELb0EEENS1_36VarlenDynamicPersistentTileSchedulerILi128ELi64ELi256ELi256ELb1ELb1ELb0ELb1ELb1ELb1EEEEEEEEEvNT_6ParamsE --------------------------
	.section	.nv.info._ZN7cutlass13device_kernelIN5flash19enable_sm80_to_sm89INS1_16FlashAttnFwdSm80INS1_25CollectiveMainloopFwdSm80ILi8ELi1ELb0EN4cute5tupleIJNS5_1CILi128EEENS7_ILi64EEENS7_ILi192EEEEEELi192ENS_6half_tEfNS_4arch4Sm80ELb1ELb0ELb1ELb1ELb1ELb1ELb1ELb1EEENS1_21CollectiveEpilogueFwdINS6_IJS8_SA_S9_EEENS6_IJNS7_ILi1EEESI_SI_EEESC_SE_Li256ELb1ELb1ELb1ELb0EEENS1_36VarlenDynamicPersistentTileSchedulerILi128ELi64ELi256ELi256ELb1ELb1ELb0ELb1ELb1ELb1EEEEEEEEEvNT_6ParamsE,"",@"SHT_CUDA_INFO"
	.sectionflags	@""
	.align	4


	//----- nvinfo : EIATTR_CUDA_API_VERSION
	.align		4
        /*0000*/ 	.byte	0x04, 0x37
        /*0002*/ 	.short	(.L_588 - .L_587)
.L_587:
        /*0004*/ 	.word	0x00000082


	//----- nvinfo : EIATTR_SW2861232_WAR
	.align		4
.L_588:
        /*0008*/ 	.byte	0x01, 0x35
	.zero		2


	//----- nvinfo : EIATTR_PARAM_CBANK
	.align		4
        /*000c*/ 	.byte	0x04, 0x0a
        /*000e*/ 	.short	(.L_590 - .L_589)
	.align		4
.L_589:
        /*0010*/ 	.word	index@(.nv.constant0._ZN7cutlass13device_kernelIN5flash19enable_sm80_to_sm89INS1_16FlashAttnFwdSm80INS1_25CollectiveMainloopFwdSm80ILi8ELi1ELb0EN4cute5tupleIJNS5_1CILi128EEENS7_ILi64EEENS7_ILi192EEEEEELi192ENS_6half_tEfNS_4arch4Sm80ELb1ELb0ELb1ELb1ELb1ELb1ELb1ELb1EEENS1_21CollectiveEpilogueFwdINS6_IJS8_SA_S9_EEENS6_IJNS7_ILi1EEESI_SI_EEESC_SE_Li256ELb1ELb1ELb1ELb0EEENS1_36VarlenDynamicPersistentTileSchedulerILi128ELi64ELi256ELi256ELb1ELb1ELb0ELb1ELb1ELb1EEEEEEEEEvNT_6ParamsE)
        /*0014*/ 	.short	0x0160
        /*0016*/ 	.short	0x0438


	//----- nvinfo : EIATTR_CBANK_PARAM_SIZE
	.align		4
.L_590:
        /*0018*/ 	.byte	0x03, 0x19
        /*001a*/ 	.short	0x0438


	//----- nvinfo : EIATTR_KPARAM_INFO
	.align		4
        /*001c*/ 	.byte	0x04, 0x17
        /*001e*/ 	.short	(.L_592 - .L_591)
.L_591:
        /*0020*/ 	.word	0x00000000
        /*0024*/ 	.short	0x0000
        /*0026*/ 	.short	0x0000
        /*0028*/ 	.byte	0x00, 0xf0, 0xe1, 0x10


	//----- nvinfo : EIATTR_MAXREG_COUNT
	.align		4
.L_592:
        /*002c*/ 	.byte	0x03, 0x1b
        /*002e*/ 	.short	0x00ff


	//----- nvinfo : EIATTR_NUM_BARRIERS
	.align		4
        /*0030*/ 	.byte	0x02, 0x4c
        /*0032*/ 	.byte	0x06
	.zero		1


	//----- nvinfo : EIATTR_ANNOTATIONS
	.align		4
        /*0034*/ 	.byte	0x04, 0x55
        /*0036*/ 	.short	(.L_594 - .L_593)


	//   ....[0]....
.L_593:
        /* <DEDUP_REMOVED lines=25> */
        /*01bc*/ 	.byte	0xb0, 0xce, 0x01, 0x00


	//----- nvinfo : EIATTR_MERCURY_ISA_VERSION
	.align		4
.L_594:
        /*01c0*/ 	.byte	0x03, 0x5f
        /*01c2*/ 	.short	0x0000


	//----- nvinfo : EIATTR_INT_WARP_WIDE_INSTR_OFFSETS
	.align		4
        /*01c4*/ 	.byte	0x04, 0x31
        /*01c6*/ 	.short	(.L_596 - .L_595)


	//   ....[0]....
.L_595:
        /*01c8*/ 	.word	0x00019490


	//   ....[1]....
        /*01cc*/ 	.word	0x00019510


	//----- nvinfo : EIATTR_COOP_GROUP_MASK_REGIDS
	.align		4
.L_596:
        /*01d0*/ 	.byte	0x04, 0x29
        /*01d2*/ 	.short	(.L_598 - .L_597)


	//   ....[0]....
.L_597:
        /*01d4*/ 	.word	0xffffffff


	//   ....[1]....
        /*01d8*/ 	.word	0xffffffff


	//   ....[2]....
        /*01dc*/ 	.word	0xffffffff


	//   ....[3]....
        /*01e0*/ 	.word	0xffffffff


	//   ....[4]....
        /*01e4*/ 	.word	0xffffffff


	//   ....[5]....
        /*01e8*/ 	.word	0xffffffff


	//   ....[6]....
        /*01ec*/ 	.word	0xffffffff


	//   ....[7]....
        /*01f0*/ 	.word	0xffffffff


	//   ....[8]....
        /*01f4*/ 	.word	0xffffffff


	//   ....[9]....
        /*01f8*/ 	.word	0xffffffff


	//   ....[10]....
        /*01fc*/ 	.word	0xffffffff


	//   ....[11]....
        /*0200*/ 	.word	0xffffffff


	//   ....[12]....
        /*0204*/ 	.word	0xffffffff


	//   ....[13]....
        /*0208*/ 	.word	0xffffffff


	//   ....[14]....
        /*020c*/ 	.word	0xffffffff


	//   ....[15]....
        /*0210*/ 	.word	0xffffffff


	//   ....[16]....
        /*0214*/ 	.word	0xffffffff


	//   ....[17]....
        /*0218*/ 	.word	0xffffffff


	//   ....[18]....
        /*021c*/ 	.word	0xffffffff


	//   ....[19]....
        /*0220*/ 	.word	0xffffffff


	//   ....[20]....
        /*0224*/ 	.word	0xffffffff


	//   ....[21]....
        /*0228*/ 	.word	0xffffffff


	//   ....[22]....
        /*022c*/ 	.word	0xffffffff


	//   ....[23]....
        /*0230*/ 	.word	0xffffffff


	//   ....[24]....
        /*0234*/ 	.word	0xffffffff


	//   ....[25]....
        /*0238*/ 	.word	0xffffffff


	//   ....[26]....
        /*023c*/ 	.word	0xffffffff


	//   ....[27]....
        /*0240*/ 	.word	0xffffffff


	//   ....[28]....
        /*0244*/ 	.word	0xffffffff


	//   ....[29]....
        /*0248*/ 	.word	0xffffffff


	//   ....[30]....
        /*024c*/ 	.word	0xffffffff


	//   ....[31]....
        /*0250*/ 	.word	0xffffffff


	//   ....[32]....
        /*0254*/ 	.word	0xffffffff


	//   ....[33]....
        /*0258*/ 	.word	0xffffffff


	//   ....[34]....
        /*025c*/ 	.word	0xffffffff


	//   ....[35]....
        /*0260*/ 	.word	0xffffffff


	//   ....[36]....
        /*0264*/ 	.word	0xffffffff


	//   ....[37]....
        /*0268*/ 	.word	0xffffffff


	//   ....[38]....
        /*026c*/ 	.word	0xffffffff


	//   ....[39]....
        /*0270*/ 	.word	0xffffffff


	//   ....[40]....
        /*0274*/ 	.word	0xffffffff


	//   ....[41]....
        /*0278*/ 	.word	0xffffffff


	//   ....[42]....
        /*027c*/ 	.word	0xffffffff


	//   ....[43]....
        /*0280*/ 	.word	0xffffffff


	//   ....[44]....
        /*0284*/ 	.word	0xffffffff


	//   ....[45]....
        /*0288*/ 	.word	0xffffffff


	//   ....[46]....
        /*028c*/ 	.word	0xffffffff


	//   ....[47]....
        /*0290*/ 	.word	0xffffffff


	//   ....[48]....
        /*0294*/ 	.word	0xffffffff


	//   ....[49]....
        /*0298*/ 	.word	0xffffffff


	//   ....[50]....
        /*029c*/ 	.word	0xffffffff


	//   ....[51]....
        /*02a0*/ 	.word	0xffffffff


	//   ....[52]....
        /*02a4*/ 	.word	0xffffffff


	//   ....[53]....
        /*02a8*/ 	.word	0xffffffff


	//   ....[54]....
        /*02ac*/ 	.word	0xffffffff


	//   ....[55]....
        /*02b0*/ 	.word	0xffffffff


	//   ....[56]....
        /*02b4*/ 	.word	0xffffffff


	//   ....[57]....
        /*02b8*/ 	.word	0xffffffff


	//   ....[58]....
        /*02bc*/ 	.word	0xffffffff


	//   ....[59]....
        /*02c0*/ 	.word	0xffffffff


	//   ....[60]....
        /*02c4*/ 	.word	0xffffffff


	//   ....[61]....
        /*02c8*/ 	.word	0xffffffff


	//   ....[62]....
        /*02cc*/ 	.word	0xffffffff


	//   ....[63]....
        /*02d0*/ 	.word	0xffffffff


	//   ....[64]....
        /*02d4*/ 	.word	0xffffffff


	//   ....[65]....
        /*02d8*/ 	.word	0xffffffff


	//   ....[66]....
        /*02dc*/ 	.word	0xffffffff


	//   ....[67]....
        /*02e0*/ 	.word	0xffffffff


	//   ....[68]....
        /*02e4*/ 	.word	0xffffffff


	//   ....[69]....
        /*02e8*/ 	.word	0xffffffff


	//   ....[70]....
        /*02ec*/ 	.word	0xffffffff


	//   ....[71]....
        /*02f0*/ 	.word	0xffffffff


	//   ....[72]....
        /*02f4*/ 	.word	0xffffffff


	//   ....[73]....
        /*02f8*/ 	.word	0xffffffff


	//   ....[74]....
        /*02fc*/ 	.word	0xffffffff


	//   ....[75]....
        /*0300*/ 	.word	0xffffffff


	//   ....[76]....
        /*0304*/ 	.word	0xffffffff


	//   ....[77]....
        /*0308*/ 	.word	0xffffffff


	//   ....[78]....
        /*030c*/ 	.word	0xffffffff


	//   ....[79]....
        /*0310*/ 	.word	0xffffffff


	//   ....[80]....
        /*0314*/ 	.word	0xffffffff


	//   ....[81]....
        /*0318*/ 	.word	0xffffffff


	//   ....[82]....
        /*031c*/ 	.word	0xffffffff


	//   ....[83]....
        /*0320*/ 	.word	0xffffffff


	//   ....[84]....
        /*0324*/ 	.word	0xffffffff


	//   ....[85]....
        /*0328*/ 	.word	0xffffffff


	//   ....[86]....
        /*032c*/ 	.word	0xffffffff


	//   ....[87]....
        /*0330*/ 	.word	0xffffffff


	//   ....[88]....
        /*0334*/ 	.word	0xffffffff


	//   ....[89]....
        /*0338*/ 	.word	0xffffffff


	//   ....[90]....
        /*033c*/ 	.word	0xffffffff


	//   ....[91]....
        /*0340*/ 	.word	0xffffffff


	//   ....[92]....
        /*0344*/ 	.word	0xffffffff


	//   ....[93]....
        /*0348*/ 	.word	0xffffffff


	//   ....[94]....
        /*034c*/ 	.word	0xffffffff


	//   ....[95]....
        /*0350*/ 	.word	0xffffffff


	//   ....[96]....
        /*0354*/ 	.word	0xffffffff


	//   ....[97]....
        /*0358*/ 	.word	0xffffffff


	//   ....[98]....
        /*035c*/ 	.word	0xffffffff


	//   ....[99]....
        /*0360*/ 	.word	0xffffffff


	//   ....[100]....
        /*0364*/ 	.word	0xffffffff


	//   ....[101]....
        /*0368*/ 	.word	0xffffffff


	//   ....[102]....
        /*036c*/ 	.word	0xffffffff


	//   ....[103]....
        /*0370*/ 	.word	0xffffffff


	//   ....[104]....
        /*0374*/ 	.word	0xffffffff


	//   ....[105]....
        /*0378*/ 	.word	0xffffffff


	//   ....[106]....
        /*037c*/ 	.word	0xffffffff


	//   ....[107]....
        /*0380*/ 	.word	0xffffffff


	//   ....[108]....
        /*0384*/ 	.word	0xffffffff


	//   ....[109]....
        /*0388*/ 	.word	0xffffffff


	//   ....[110]....
        /*038c*/ 	.word	0xffffffff


	//   ....[111]....
        /*0390*/ 	.word	0xffffffff


	//   ....[112]....
        /*0394*/ 	.word	0xffffffff


	//   ....[113]....
        /*0398*/ 	.word	0xffffffff


	//   ....[114]....
        /*039c*/ 	.word	0xffffffff


	//   ....[115]....
        /*03a0*/ 	.word	0xffffffff


	//   ....[116]....
        /*03a4*/ 	.word	0xffffffff


	//   ....[117]....
        /*03a8*/ 	.word	0xffffffff


	//   ....[118]....
        /*03ac*/ 	.word	0xffffffff


	//   ....[119]....
        /*03b0*/ 	.word	0xffffffff


	//   ....[120]....
        /*03b4*/ 	.word	0xffffffff


	//   ....[121]....
        /*03b8*/ 	.word	0xffffffff


	//   ....[122]....
        /*03bc*/ 	.word	0xffffffff


	//   ....[123]....
        /*03c0*/ 	.word	0xffffffff


	//   ....[124]....
        /*03c4*/ 	.word	0xffffffff


	//   ....[125]....
        /*03c8*/ 	.word	0xffffffff


	//   ....[126]....
        /*03cc*/ 	.word	0xffffffff


	//   ....[127]....
        /*03d0*/ 	.word	0xffffffff


	//   ....[128]....
        /*03d4*/ 	.word	0xffffffff


	//   ....[129]....
        /*03d8*/ 	.word	0xffffffff


	//   ....[130]....
        /*03dc*/ 	.word	0xffffffff


	//   ....[131]....
        /*03e0*/ 	.word	0xffffffff


	//   ....[132]....
        /*03e4*/ 	.word	0xffffffff


	//   ....[133]....
        /*03e8*/ 	.word	0xffffffff


	//   ....[134]....
        /*03ec*/ 	.word	0xffffffff


	//   ....[135]....
        /*03f0*/ 	.word	0xffffffff


	//   ....[136]....
        /*03f4*/ 	.word	0xffffffff


	//   ....[137]....
        /*03f8*/ 	.word	0xffffffff


	//   ....[138]....
        /*03fc*/ 	.word	0xffffffff


	//   ....[139]....
        /*0400*/ 	.word	0xffffffff


	//   ....[140]....
        /*0404*/ 	.word	0xffffffff


	//   ....[141]....
        /*0408*/ 	.word	0xffffffff


	//   ....[142]....
        /*040c*/ 	.word	0xffffffff


	//   ....[143]....
        /*0410*/ 	.word	0xffffffff


	//   ....[144]....
        /*0414*/ 	.word	0xffffffff


	//   ....[145]....
        /*0418*/ 	.word	0xffffffff


	//   ....[146]....
        /*041c*/ 	.word	0xffffffff


	//   ....[147]....
        /*0420*/ 	.word	0xffffffff


	//   ....[148]....
        /*0424*/ 	.word	0xffffffff


	//   ....[149]....
        /*0428*/ 	.word	0xffffffff


	//   ....[150]....
        /*042c*/ 	.word	0xffffffff


	//   ....[151]....
        /*0430*/ 	.word	0xffffffff


	//   ....[152]....
        /*0434*/ 	.word	0xffffffff


	//   ....[153]....
        /*0438*/ 	.word	0xffffffff


	//   ....[154]....
        /*043c*/ 	.word	0xffffffff


	//   ....[155]....
        /*0440*/ 	.word	0xffffffff


	//   ....[156]....
        /*0444*/ 	.word	0xffffffff


	//   ....[157]....
        /*0448*/ 	.word	0xffffffff


	//   ....[158]....
        /*044c*/ 	.word	0xffffffff


	//   ....[159]....
        /*0450*/ 	.word	0xffffffff


	//   ....[160]....
        /*0454*/ 	.word	0xffffffff


	//   ....[161]....
        /*0458*/ 	.word	0xffffffff


	//   ....[162]....
        /*045c*/ 	.word	0xffffffff


	//   ....[163]....
        /*0460*/ 	.word	0xffffffff


	//   ....[164]....
        /*0464*/ 	.word	0xffffffff


	//   ....[165]....
        /*0468*/ 	.word	0xffffffff


	//   ....[166]....
        /*046c*/ 	.word	0xffffffff


	//   ....[167]....
        /*0470*/ 	.word	0xffffffff


	//   ....[168]....
        /*0474*/ 	.word	0xffffffff


	//   ....[169]....
        /*0478*/ 	.word	0xffffffff


	//   ....[170]....
        /*047c*/ 	.word	0xffffffff


	//   ....[171]....
        /*0480*/ 	.word	0xffffffff


	//   ....[172]....
        /*0484*/ 	.word	0xffffffff


	//   ....[173]....
        /*0488*/ 	.word	0xffffffff


	//   ....[174]....
        /*048c*/ 	.word	0xffffffff


	//   ....[175]....
        /*0490*/ 	.word	0xffffffff


	//   ....[176]....
        /*0494*/ 	.word	0xffffffff


	//   ....[177]....
        /*0498*/ 	.word	0xffffffff


	//   ....[178]....
        /*049c*/ 	.word	0xffffffff


	//   ....[179]....
        /*04a0*/ 	.word	0xffffffff


	//   ....[180]....
        /*04a4*/ 	.word	0xffffffff


	//   ....[181]....
        /*04a8*/ 	.word	0xffffffff


	//   ....[182]....
        /*04ac*/ 	.word	0xffffffff


	//   ....[183]....
        /*04b0*/ 	.word	0xffffffff


	//   ....[184]....
        /*04b4*/ 	.word	0xffffffff


	//   ....[185]....
        /*04b8*/ 	.word	0xffffffff


	//   ....[186]....
        /*04bc*/ 	.word	0xffffffff


	//   ....[187]....
        /*04c0*/ 	.word	0xffffffff


	//   ....[188]....
        /*04c4*/ 	.word	0xffffffff


	//   ....[189]....
        /*04c8*/ 	.word	0xffffffff


	//   ....[190]....
        /*04cc*/ 	.word	0xffffffff


	//   ....[191]....
        /*04d0*/ 	.word	0xffffffff


	//   ....[192]....
        /*04d4*/ 	.word	0xffffffff


	//   ....[193]....
        /*04d8*/ 	.word	0xffffffff


	//   ....[194]....
        /*04dc*/ 	.word	0xffffffff


	//   ....[195]....
        /*04e0*/ 	.word	0xffffffff


	//   ....[196]....
        /*04e4*/ 	.word	0xffffffff


	//   ....[197]....
        /*04e8*/ 	.word	0xffffffff


	//   ....[198]....
        /*04ec*/ 	.word	0xffffffff


	//   ....[199]....
        /*04f0*/ 	.word	0xffffffff


	//   ....[200]....
        /*04f4*/ 	.word	0xffffffff


	//   ....[201]....
        /*04f8*/ 	.word	0xffffffff


	//   ....[202]....
        /*04fc*/ 	.word	0xffffffff


	//   ....[203]....
        /*0500*/ 	.word	0xffffffff


	//   ....[204]....
        /*0504*/ 	.word	0xffffffff


	//   ....[205]....
        /*0508*/ 	.word	0xffffffff


	//   ....[206]....
        /*050c*/ 	.word	0xffffffff


	//   ....[207]....
        /*0510*/ 	.word	0xffffffff


	//   ....[208]....
        /*0514*/ 	.word	0xffffffff


	//   ....[209]....
        /*0518*/ 	.word	0xffffffff


	//   ....[210]....
        /*051c*/ 	.word	0xffffffff


	//   ....[211]....
        /*0520*/ 	.word	0xffffffff


	//   ....[212]....
        /*0524*/ 	.word	0xffffffff


	//   ....[213]....
        /*0528*/ 	.word	0xffffffff


	//   ....[214]....
        /*052c*/ 	.word	0xffffffff


	//   ....[215]....
        /*0530*/ 	.word	0xffffffff


	//   ....[216]....
        /*0534*/ 	.word	0xffffffff


	//   ....[217]....
        /*0538*/ 	.word	0xffffffff


	//   ....[218]....
        /*053c*/ 	.word	0xffffffff


	//   ....[219]....
        /*0540*/ 	.word	0xffffffff


	//   ....[220]....
        /*0544*/ 	.word	0xffffffff


	//   ....[221]....
        /*0548*/ 	.word	0xffffffff


	//   ....[222]....
        /*054c*/ 	.word	0xffffffff


	//   ....[223]....
        /*0550*/ 	.word	0xffffffff


	//   ....[224]....
        /*0554*/ 	.word	0xffffffff


	//   ....[225]....
        /*0558*/ 	.word	0xffffffff


	//   ....[226]....
        /*055c*/ 	.word	0xffffffff


	//   ....[227]....
        /*0560*/ 	.word	0xffffffff


	//   ....[228]....
        /*0564*/ 	.word	0xffffffff


	//   ....[229]....
        /*0568*/ 	.word	0xffffffff


	//   ....[230]....
        /*056c*/ 	.word	0xffffffff


	//   ....[231]....
        /*0570*/ 	.word	0xffffffff


	//----- nvinfo : EIATTR_COOP_GROUP_INSTR_OFFSETS
	.align		4
.L_598:
        /*0574*/ 	.byte	0x04, 0x28
        /*0576*/ 	.short	(.L_600 - .L_599)


	//   ....[0]....
.L_599:
        /*0578*/ 	.word	0x00000050


	//   ....[1]....
        /*057c*/ 	.word	0x000001e0


	//   ....[2]....
        /*0580*/ 	.word	0x00000210


	//   ....[3]....
        /*0584*/ 	.word	0x00000240


	//   ....[4]....
        /*0588*/ 	.word	0x00000270


	//   ....[5]....
        /*058c*/ 	.word	0x000002a0


	//   ....[6]....
        /*0590*/ 	.word	0x000002d0


	//   ....[7]....
        /*0594*/ 	.word	0x00000430


	//   ....[8]....
        /*0598*/ 	.word	0x00000470


	//   ....[9]....
        /*059c*/ 	.word	0x000004a0


	//   ....[10]....
        /*05a0*/ 	.word	0x000004d0


	//   ....[11]....
        /*05a4*/ 	.word	0x00000500


	//   ....[12]....
        /*05a8*/ 	.word	0x00000530


	//   ....[13]....
        /*05ac*/ 	.word	0x000005c0


	//   ....[14]....
        /*05b0*/ 	.word	0x00000600


	//   ....[15]....
        /*05b4*/ 	.word	0x00000620


	//   ....[16]....
        /*05b8*/ 	.word	0x00000680


	//   ....[17]....
        /*05bc*/ 	.word	0x00003bb0


	//   ....[18]....
        /*05c0*/ 	.word	0x00003bc0


	//   ....[19]....
        /*05c4*/ 	.word	0x00005760


	//   ....[20]....
        /*05c8*/ 	.word	0x00005770


	//   ....[21]....
        /*05cc*/ 	.word	0x00007100


	//   ....[22]....
        /*05d0*/ 	.word	0x00007120


	//   ....[23]....
        /*05d4*/ 	.word	0x00007670


	//   ....[24]....
        /*05d8*/ 	.word	0x00007690


	//   ....[25]....
        /*05dc*/ 	.word	0x000083d0


	//   ....[26]....
        /*05e0*/ 	.word	0x000083f0


	//   ....[27]....
        /*05e4*/ 	.word	0x00008520


	//   ....[28]....
        /*05e8*/ 	.word	0x00008530


	//   ....[29]....
        /*05ec*/ 	.word	0x00008660


	//   ....[30]....
        /*05f0*/ 	.word	0x00008680


	//   ....[31]....
        /*05f4*/ 	.word	0x000087b0


	//   ....[32]....
        /*05f8*/ 	.word	0x000087c0


	//   ....[33]....
        /*05fc*/ 	.word	0x00008c10


	//   ....[34]....
        /*0600*/ 	.word	0x00008c20


	//   ....[35]....
        /*0604*/ 	.word	0x00008c30


	//   ....[36]....
        /*0608*/ 	.word	0x00008c40


	//   ....[37]....
        /*060c*/ 	.word	0x000090a0


	//   ....[38]....
        /*0610*/ 	.word	0x000090c0


	//   ....[39]....
        /*0614*/ 	.word	0x000090e0


	//   ....[40]....
        /*0618*/ 	.word	0x00009100


	//   ....[41]....
        /*061c*/ 	.word	0x00009720


	//   ....[42]....
        /*0620*/ 	.word	0x00009880


	//   ....[43]....
        /*0624*/ 	.word	0x000098c0


	//   ....[44]....
        /*0628*/ 	.word	0x00009900


	//   ....[45]....
        /*062c*/ 	.word	0x0000c420


	//   ....[46]....
        /*0630*/ 	.word	0x0000c4d0


	//   ....[47]....
        /*0634*/ 	.word	0x0000c4f0


	//   ....[48]....
        /*0638*/ 	.word	0x0000c500


	//   ....[49]....
        /*063c*/ 	.word	0x0000c7c0


	//   ....[50]....
        /*0640*/ 	.word	0x0000ca30


	//   ....[51]....
        /*0644*/ 	.word	0x0000ca70


	//   ....[52]....
        /*0648*/ 	.word	0x0000cab0


	//   ....[53]....
        /*064c*/ 	.word	0x0000f7f0


	//   ....[54]....
        /*0650*/ 	.word	0x0000f800


	//   ....[55]....
        /*0654*/ 	.word	0x0000f810


	//   ....[56]....
        /*0658*/ 	.word	0x0000f820


	//   ....[57]....
        /*065c*/ 	.word	0x000109a0


	//   ....[58]....
        /*0660*/ 	.word	0x000109c0


	//   ....[59]....
        /*0664*/ 	.word	0x00010ac0


	//   ....[60]....
        /*0668*/ 	.word	0x00010ae0


	//   ....[61]....
        /*066c*/ 	.word	0x00010d30


	//   ....[62]....
        /*0670*/ 	.word	0x00010f70


	//   ....[63]....
        /*0674*/ 	.word	0x00011370


	//   ....[64]....
        /*0678*/ 	.word	0x00011390


	//   ....[65]....
        /*067c*/ 	.word	0x000113b0


	//   ....[66]....
        /*0680*/ 	.word	0x000113d0


	//   ....[67]....
        /*0684*/ 	.word	0x000127f0


	//   ....[68]....
        /*0688*/ 	.word	0x00012810


	//   ....[69]....
        /*068c*/ 	.word	0x000128e0


	//   ....[70]....
        /*0690*/ 	.word	0x00012920


	//   ....[71]....
        /*0694*/ 	.word	0x00013a80


	//   ....[72]....
        /*0698*/ 	.word	0x00013aa0


	//   ....[73]....
        /*069c*/ 	.word	0x00013b70


	//   ....[74]....
        /*06a0*/ 	.word	0x00013bb0


	//   ....[75]....
        /*06a4*/ 	.word	0x00013e00


	//   ....[76]....
        /*06a8*/ 	.word	0x00014030


	//   ....[77]....
        /*06ac*/ 	.word	0x00014350


	//   ....[78]....
        /*06b0*/ 	.word	0x00014370


	//   ....[79]....
        /*06b4*/ 	.word	0x00014490


	//   ....[80]....
        /*06b8*/ 	.word	0x000144b0


	//   ....[81]....
        /*06bc*/ 	.word	0x00015e80


	//   ....[82]....
        /*06c0*/ 	.word	0x00015e90


	//   ....[83]....
        /*06c4*/ 	.word	0x00015ef0


	//   ....[84]....
        /*06c8*/ 	.word	0x00015f10


	//   ....[85]....
        /*06cc*/ 	.word	0x00017090


	//   ....[86]....
        /*06d0*/ 	.word	0x000170b0


	//   ....[87]....
        /*06d4*/ 	.word	0x00017180


	//   ....[88]....
        /*06d8*/ 	.word	0x000171a0


	//   ....[89]....
        /*06dc*/ 	.word	0x000174e0


	//   ....[90]....
        /*06e0*/ 	.word	0x00017500


	//   ....[91]....
        /*06e4*/ 	.word	0x00017520


	//   ....[92]....
        /*06e8*/ 	.word	0x00017540


	//   ....[93]....
        /*06ec*/ 	.word	0x00018c80


	//   ....[94]....
        /*06f0*/ 	.word	0x00018cb0


	//   ....[95]....
        /*06f4*/ 	.word	0x00018cd0


	//   ....[96]....
        /*06f8*/ 	.word	0x00018ce0


	//   ....[97]....
        /*06fc*/ 	.word	0x0001a0f0


	//   ....[98]....
        /*0700*/ 	.word	0x0001a110


	//   ....[99]....
        /*0704*/ 	.word	0x0001a130


	//   ....[100]....
        /*0708*/ 	.word	0x0001a150


	//   ....[101]....
        /*070c*/ 	.word	0x0001a500


	//   ....[102]....
        /*0710*/ 	.word	0x0001a520


	//   ....[103]....
        /*0714*/ 	.word	0x0001a640


	//   ....[104]....
        /*0718*/ 	.word	0x0001a650


	//   ....[105]....
        /*071c*/ 	.word	0x0001a780


	//   ....[106]....
        /*0720*/ 	.word	0x0001a7a0


	//   ....[107]....
        /*0724*/ 	.word	0x0001a8d0


	//   ....[108]....
        /*0728*/ 	.word	0x0001a8e0


	//   ....[109]....
        /*072c*/ 	.word	0x0001ac20


	//   ....[110]....
        /*0730*/ 	.word	0x0001ac40


	//   ....[111]....
        /*0734*/ 	.word	0x0001b6f0


	//   ....[112]....
        /*0738*/ 	.word	0x0001b700


	//   ....[113]....
        /*073c*/ 	.word	0x0001c9b0


	//   ....[114]....
        /*0740*/ 	.word	0x0001c9d0


	//   ....[115]....
        /*0744*/ 	.word	0x0001cb00


	//   ....[116]....
        /*0748*/ 	.word	0x0001cb10


	//   ....[117]....
        /*074c*/ 	.word	0x0001cc40


	//   ....[118]....
        /*0750*/ 	.word	0x0001cc60


	//   ....[119]....
        /*0754*/ 	.word	0x0001cd90


	//   ....[120]....
        /*0758*/ 	.word	0x0001cda0


	//   ....[121]....
        /*075c*/ 	.word	0x0001cf70


	//   ....[122]....
        /*0760*/ 	.word	0x0001cf90


	//   ....[123]....
        /*0764*/ 	.word	0x0001d0b0


	//   ....[124]....
        /*0768*/ 	.word	0x0001d0f0


	//   ....[125]....
        /*076c*/ 	.word	0x0001d120


	//   ....[126]....
        /*0770*/ 	.word	0x0001d150


	//   ....[127]....
        /*0774*/ 	.word	0x0001d180


	//   ....[128]....
        /*0778*/ 	.word	0x0001d1b0


	//   ....[129]....
        /*077c*/ 	.word	0x0001d310


	//   ....[130]....
        /*0780*/ 	.word	0x0001d350


	//   ....[131]....
        /*0784*/ 	.word	0x0001d380


	//   ....[132]....
        /*0788*/ 	.word	0x0001d3b0


	//   ....[133]....
        /*078c*/ 	.word	0x0001d3e0


	//   ....[134]....
        /*0790*/ 	.word	0x0001d410


	//   ....[135]....
        /*0794*/ 	.word	0x0001d4a0


	//   ....[136]....
        /*0798*/ 	.word	0x0001d4e0


	//   ....[137]....
        /*079c*/ 	.word	0x0001d4f0


	//   ....[138]....
        /*07a0*/ 	.word	0x0001d550


	//   ....[139]....
        /*07a4*/ 	.word	0x0001def0


	//   ....[140]....
        /*07a8*/ 	.word	0x0001df50


	//   ....[141]....
        /*07ac*/ 	.word	0x0001dfa0


	//   ....[142]....
        /*07b0*/ 	.word	0x0001dff0


	//   ....[143]....
        /*07b4*/ 	.word	0x0001e040


	//   ....[144]....
        /*07b8*/ 	.word	0x0001e0b0


	//   ....[145]....
        /*07bc*/ 	.word	0x0001e0f0


	//   ....[146]....
        /*07c0*/ 	.word	0x0001e160


	//   ....[147]....
        /*07c4*/ 	.word	0x0001e1d0


	//   ....[148]....
        /*07c8*/ 	.word	0x0001e230


	//   ....[149]....
        /*07cc*/ 	.word	0x0001e2a0


	//   ....[150]....
        /*07d0*/ 	.word	0x0001e310


	//   ....[151]....
        /*07d4*/ 	.word	0x0001e370


	//   ....[152]....
        /*07d8*/ 	.word	0x0001e3d0


	//   ....[153]....
        /*07dc*/ 	.word	0x0001e430


	//   ....[154]....
        /*07e0*/ 	.word	0x0001e4a0


	//   ....[155]....
        /*07e4*/ 	.word	0x0001e500


	//   ....[156]....
        /*07e8*/ 	.word	0x0001e560


	//   ....[157]....
        /*07ec*/ 	.word	0x0001e5c0


	//   ....[158]....
        /*07f0*/ 	.word	0x0001e630


	//   ....[159]....
        /*07f4*/ 	.word	0x0001e7a0


	//   ....[160]....
        /*07f8*/ 	.word	0x0001e800


	//   ....[161]....
        /*07fc*/ 	.word	0x0001e860


	//   ....[162]....
        /*0800*/ 	.word	0x0001e8c0


	//   ....[163]....
        /*0804*/ 	.word	0x0001ed00


	//   ....[164]....
        /*0808*/ 	.word	0x0001ed50


	//   ....[165]....
        /*080c*/ 	.word	0x0001eda0


	//   ....[166]....
        /*0810*/ 	.word	0x0001ede0


	//   ....[167]....
        /*0814*/ 	.word	0x0001ee50


	//   ....[168]....
        /*0818*/ 	.word	0x0001eec0


	//   ....[169]....
        /*081c*/ 	.word	0x0001f030


	//   ....[170]....
        /*0820*/ 	.word	0x0001f090


	//   ....[171]....
        /*0824*/ 	.word	0x0001f0f0


	//   ....[172]....
        /*0828*/ 	.word	0x0001f160


	//   ....[173]....
        /*082c*/ 	.word	0x0001f2d0


	//   ....[174]....
        /*0830*/ 	.word	0x0001f330


	//   ....[175]....
        /*0834*/ 	.word	0x0001f390


	//   ....[176]....
        /*0838*/ 	.word	0x0001f3f0


	//   ....[177]....
        /*083c*/ 	.word	0x0001f830


	//   ....[178]....
        /*0840*/ 	.word	0x0001f870


	//   ....[179]....
        /*0844*/ 	.word	0x0001f8c0


	//   ....[180]....
        /*0848*/ 	.word	0x0001f900


	//   ....[181]....
        /*084c*/ 	.word	0x0001f960


	//   ....[182]....
        /*0850*/ 	.word	0x0001f9c0


	//   ....[183]....
        /*0854*/ 	.word	0x0001fa30


	//   ....[184]....
        /*0858*/ 	.word	0x0001fb70


	//   ....[185]....
        /*085c*/ 	.word	0x0001fbd0


	//   ....[186]....
        /*0860*/ 	.word	0x0001fc10


	//   ....[187]....
        /*0864*/ 	.word	0x0001fc50


	//   ....[188]....
        /*0868*/ 	.word	0x0001fca0


	//   ....[189]....
        /*086c*/ 	.word	0x0001fce0


	//   ....[190]....
        /*0870*/ 	.word	0x0001fd30


	//   ....[191]....
        /*0874*/ 	.word	0x0001fd80


	//   ....[192]....
        /*0878*/ 	.word	0x0001fdd0


	//   ....[193]....
        /*087c*/ 	.word	0x0001fe10


	//   ....[194]....
        /*0880*/ 	.word	0x0001fe80


	//   ....[195]....
        /*0884*/ 	.word	0x0001fef0


	//   ....[196]....
        /*0888*/ 	.word	0x0001ff50


	//   ....[197]....
        /*088c*/ 	.word	0x0001ffb0


	//   ....[198]....
        /*0890*/ 	.word	0x00020010


	//   ....[199]....
        /*0894*/ 	.word	0x00020080


	//   ....[200]....
        /*0898*/ 	.word	0x000200e0


	//   ....[201]....
        /*089c*/ 	.word	0x00020140


	//   ....[202]....
        /*08a0*/ 	.word	0x000201a0


	//   ....[203]....
        /*08a4*/ 	.word	0x00020210


	//   ....[204]....
        /*08a8*/ 	.word	0x00020270


	//   ....[205]....
        /*08ac*/ 	.word	0x000202d0


	//   ....[206]....
        /*08b0*/ 	.word	0x00020330


	//   ....[207]....
        /*08b4*/ 	.word	0x000203a0


	//   ....[208]....
        /*08b8*/ 	.word	0x00020400


	//   ....[209]....
        /*08bc*/ 	.word	0x00020460


	//   ....[210]....
        /*08c0*/ 	.word	0x000204c0


	//   ....[211]....
        /*08c4*/ 	.word	0x00020530


	//   ....[212]....
        /*08c8*/ 	.word	0x00020590


	//   ....[213]....
        /*08cc*/ 	.word	0x000205f0


	//   ....[214]....
        /*08d0*/ 	.word	0x00020660


	//   ....[215]....
        /*08d4*/ 	.word	0x000206d0


	//   ....[216]....
        /*08d8*/ 	.word	0x00020720


	//   ....[217]....
        /*08dc*/ 	.word	0x00020760


	//   ....[218]....
        /*08e0*/ 	.word	0x000207b0


	//   ....[219]....
        /*08e4*/ 	.word	0x00020800


	//   ....[220]....
        /*08e8*/ 	.word	0x00020850


	//   ....[221]....
        /*08ec*/ 	.word	0x000208c0


	//   ....[222]....
        /*08f0*/ 	.word	0x00020900


	//   ....[223]....
        /*08f4*/ 	.word	0x00020950


	//   ....[224]....
        /*08f8*/ 	.word	0x000209a0


	//   ....[225]....
        /*08fc*/ 	.word	0x000209f0


	//   ....[226]....
        /*0900*/ 	.word	0x00020a40


	//   ....[227]....
        /*0904*/ 	.word	0x00020ab0


	//   ....[228]....
        /*0908*/ 	.word	0x00020af0


	//   ....[229]....
        /*090c*/ 	.word	0x00020b60


	//   ....[230]....
        /*0910*/ 	.word	0x00020bc0


	//   ....[231]....
        /*0914*/ 	.word	0x00020c30


	//----- nvinfo : EIATTR_EXIT_INSTR_OFFSETS
	.align		4
.L_600:
        /*0918*/ 	.byte	0x04, 0x1c
        /*091a*/ 	.short	(.L_602 - .L_601)


	//   ....[0]....
.L_601:
        /*091c*/ 	.word	0x00000fe0


	//   ....[1]....
        /*0920*/ 	.word	0x0001deb0


	//----- nvinfo : EIATTR_MAX_THREADS
	.align		4
.L_602:
        /*0924*/ 	.byte	0x04, 0x05
        /*0926*/ 	.short	(.L_604 - .L_603)
.L_603:
        /*0928*/ 	.word	0x00000100
        /*092c*/ 	.word	0x00000001
        /*0930*/ 	.word	0x00000001


	//----- nvinfo : EIATTR_CRS_STACK_SIZE
	.align		4
.L_604:
        /*0934*/ 	.byte	0x04, 0x1e
        /*0936*/ 	.short	(.L_606 - .L_605)
.L_605:
        /*0938*/ 	.word	0x00000000
.L_606:


//--------------------- .nv.info._ZN7cutlass13device_kernelIN5flash19enable_sm80_to_sm89INS1_16FlashAttnFwdSm80INS1_25CollectiveMainloopFwdSm80ILi8ELi2ELb0EN4cute5tupleIJNS5_1CILi128EEENS7_ILi64EEENS7_ILi192EEEEEELi192ENS_6half_tEfNS_4arch4Sm80ELb0ELb0ELb1ELb0ELb1ELb0ELb1ELb1EEENS1_21CollectiveEpilogueFwdINS6_IJS8_SA_S9_EEENS6_IJNS7_ILi1EEESI_SI_EEESC_SE_Li256ELb0ELb1ELb1ELb0EEENS1_19SingleTileSchedulerILb0ELb1ELb1ELi128EEEEEEEEEvNT_6ParamsE --------------------------
	.section	.nv.info._ZN7cutlass13device_kernelIN5flash19enable_sm80_to_sm89INS1_16FlashAttnFwdSm80INS1_25CollectiveMainloopFwdSm80ILi8ELi2ELb0EN4cute5tupleIJNS5_1CILi128EEENS7_ILi64EEENS7_ILi192EEEEEELi192ENS_6half_tEfNS_4arch4Sm80ELb0ELb0ELb1ELb0ELb1ELb0ELb1ELb1EEENS1_21CollectiveEpilogueFwdINS6_IJS8_SA_S9_EEENS6_IJNS7_ILi1EEESI_SI_EEESC_SE_Li256ELb0ELb1ELb1ELb0EEENS1_19SingleTileSchedulerILb0ELb1ELb1ELi128EEEEEEEEEvNT_6ParamsE,"",@"SHT_CUDA_INFO"
	.sectionflags	@""
	.align	4


	//----- nvinfo : EIATTR_CUDA_API_VERSION
	.align		4
        /*0000*/ 	.byte	0x04, 0x37
        /*0002*/ 	.short	(.L_608 - .L_607)
.L_607:
        /*0004*/ 	.word	0x00000082


	//----- nvinfo : EIATTR_SW2861232_WAR
	.align		4
.L_608:
        /*0008*/ 	.byte	0x01, 0x35
	.zero		2


	//----- nvinfo : EIATTR_PARAM_CBANK
	.align		4
        /*000c*/ 	.byte	0x04, 0x0a
        /*000e*/ 	.short	(.L_610 - .L_609)
	.align		4
.L_609:
        /*0010*/ 	.word	index@(.nv.constant0._ZN7cutlass13device_kernelIN5flash19enable_sm80_to_sm89INS1_16FlashAttnFwdSm80INS1_25CollectiveMainloopFwdSm80ILi8ELi2ELb0EN4cute5tupleIJNS5_1CILi128EEENS7_ILi64EEENS7_ILi192EEEEEELi192ENS_6half_tEfNS_4arch4Sm80ELb0ELb0ELb1ELb0ELb1ELb0ELb1ELb1EEENS1_21CollectiveEpilogueFwdINS6_IJS8_SA_S9_EEENS6_IJNS7_ILi1EEESI_SI_EEESC_SE_Li256ELb0ELb1ELb1ELb0EEENS1_19SingleTileSchedulerILb0ELb1ELb1ELi128EEEEEEEEEvNT_6ParamsE)
        /*0014*/ 	.short	0x0160
        /*0016*/ 	.short	0x0418


	//----- nvinfo : EIATTR_CBANK_PARAM_SIZE
	.align		4
.L_610:
        /*0018*/ 	.byte	0x03, 0x19
        /*001a*/ 	.short	0x0418


	//----- nvinfo : EIATTR_KPARAM_INFO
	.align		4
        /*001c*/ 	.byte	0x04, 0x17
        /*001e*/ 	.short	(.L_612 - .L_611)
.L_611:
        /*0020*/ 	.word	0x00000000
        /*0024*/ 	.short	0x0000
        /*0026*/ 	.short	0x0000
        /*0028*/ 	.byte	0x00, 0xf0, 0x61, 0x10


	//----- nvinfo : EIATTR_MAXREG_COUNT
	.align		4
.L_612:
        /*002c*/ 	.byte	0x03, 0x1b
        /*002e*/ 	.short	0x00ff


	//----- nvinfo : EIATTR_NUM_BARRIERS
	.align		4
        /*0030*/ 	.byte	0x02, 0x4c
        /*0032*/ 	.byte	0x02
	.zero		1


	//----- nvinfo : EIATTR_MERCURY_ISA_VERSION
	.align		4
        /*0034*/ 	.byte	0x03, 0x5f
        /*0036*/ 	.short	0x0000


	//----- nvinfo : EIATTR_COOP_GROUP_MASK_REGIDS
	.align		4
        /*0038*/ 	.byte	0x04, 0x29
        /*003a*/ 	.short	(.L_614 - .L_613)


	//   ....[0]....
.L_613:
        /*003c*/ 	.word	0xffffffff


	//   ....[1]....
        /*0040*/ 	.word	0xffffffff


	//   ....[2]....
        /*0044*/ 	.word	0xffffffff


	//   ....[3]....
        /*0048*/ 	.word	0xffffffff


	//   ....[4]....
        /*004c*/ 	.word	0xffffffff


	//   ....[5]....
        /*0050*/ 	.word	0xffffffff


	//   ....[6]....
        /*0054*/ 	.word	0xffffffff


	//   ....[7]....
        /*0058*/ 	.word	0xffffffff


	//   ....[8]....
        /*005c*/ 	.word	0xffffffff


	//   ....[9]....
        /*0060*/ 	.word	0xffffffff


	//   ....[10]....
        /*0064*/ 	.word	0xffffffff


	//   ....[11]....
        /*0068*/ 	.word	0xffffffff


	//   ....[12]....
        /*006c*/ 	.word	0xffffffff


	//   ....[13]....
        /*0070*/ 	.word	0xffffffff


	//   ....[14]....
        /*0074*/ 	.word	0xffffffff


	//   ....[15]....
        /*0078*/ 	.word	0xffffffff


	//   ....[16]....
        /*007c*/ 	.word	0xffffffff


	//   ....[17]....
        /*0080*/ 	.word	0xffffffff


	//   ....[18]....
        /*0084*/ 	.word	0xffffffff


	//   ....[19]....
        /*0088*/ 	.word	0xffffffff


	//   ....[20]....
        /*008c*/ 	.word	0xffffffff


	//   ....[21]....
        /*0090*/ 	.word	0xffffffff


	//   ....[22]....
        /*0094*/ 	.word	0xffffffff


	//   ....[23]....
        /*0098*/ 	.word	0xffffffff


	//   ....[24]....
        /*009c*/ 	.word	0xffffffff


	//   ....[25]....
        /*00a0*/ 	.word	0xffffffff


	//   ....[26]....
        /*00a4*/ 	.word	0xffffffff


	//   ....[27]....
        /*00a8*/ 	.word	0xffffffff


	//   ....[28]....
        /*00ac*/ 	.word	0xffffffff


	//   ....[29]....
        /*00b0*/ 	.word	0xffffffff


	//   ....[30]....
        /*00b4*/ 	.word	0xffffffff


	//   ....[31]....
        /*00b8*/ 	.word	0xffffffff


	//   ....[32]....
        /*00bc*/ 	.word	0xffffffff


	//   ....[33]....
        /*00c0*/ 	.word	0xffffffff


	//   ....[34]....
        /*00c4*/ 	.word	0xffffffff


	//   ....[35]....
        /*00c8*/ 	.word	0xffffffff


	//   ....[36]....
        /*00cc*/ 	.word	0xffffffff


	//   ....[37]....
        /*00d0*/ 	.word	0xffffffff


	//   ....[38]....
        /*00d4*/ 	.word	0xffffffff


	//   ....[39]....
        /*00d8*/ 	.word	0xffffffff


	//   ....[40]....
        /*00dc*/ 	.word	0xffffffff


	//   ....[41]....
        /*00e0*/ 	.word	0xffffffff


	//   ....[42]....
        /*00e4*/ 	.word	0xffffffff


	//   ....[43]....
        /*00e8*/ 	.word	0xffffffff


	//   ....[44]....
        /*00ec*/ 	.word	0xffffffff


	//   ....[45]....
        /*00f0*/ 	.word	0xffffffff


	//   ....[46]....
        /*00f4*/ 	.word	0xffffffff


	//   ....[47]....
        /*00f8*/ 	.word	0xffffffff


	//   ....[48]....
        /*00fc*/ 	.word	0xffffffff


	//   ....[49]....
        /*0100*/ 	.word	0xffffffff


	//   ....[50]....
        /*0104*/ 	.word	0xffffffff


	//   ....[51]....
        /*0108*/ 	.word	0xffffffff


	//   ....[52]....
        /*010c*/ 	.word	0xffffffff


	//   ....[53]....
        /*0110*/ 	.word	0xffffffff


	//   ....[54]....
        /*0114*/ 	.word	0xffffffff


	//   ....[55]....
        /*0118*/ 	.word	0xffffffff


	//   ....[56]....
        /*011c*/ 	.word	0xffffffff


	//----- nvinfo : EIATTR_COOP_GROUP_INSTR_OFFSETS
	.align		4
.L_614:
        /*0120*/ 	.byte	0x04, 0x28
        /*0122*/ 	.short	(.L_616 - .L_615)


	//   ....[0]....
.L_615:
        /*0124*/ 	.word	0x00000050


	//   ....[1]....
        /*0128*/ 	.word	0x00000b80


	//   ....[2]....
        /*012c*/ 	.word	0x00000bc0


	//   ....[3]....
        /*0130*/ 	.word	0x00000d70


	//   ....[4]....
        /*0134*/ 	.word	0x00000da0


	//   ....[5]....
        /*0138*/ 	.word	0x00000ec0


	//   ....[6]....
        /*013c*/ 	.word	0x00000ef0


	//   ....[7]....
        /*0140*/ 	.word	0x00001020


	//   ....[8]....
        /*0144*/ 	.word	0x00001060


	//   ....[9]....
        /*0148*/ 	.word	0x00001580


	//   ....[10]....
        /*014c*/ 	.word	0x000015b0


	//   ....[11]....
        /*0150*/ 	.word	0x000015e0


	//   ....[12]....
        /*0154*/ 	.word	0x00001600


	//   ....[13]....
        /*0158*/ 	.word	0x00001620


	//   ....[14]....
        /*015c*/ 	.word	0x00001630


	//   ....[15]....
        /*0160*/ 	.word	0x00001640


	//   ....[16]....
        /*0164*/ 	.word	0x00001750


	//   ....[17]....
        /*0168*/ 	.word	0x00001bd0


	//   ....[18]....
        /*016c*/ 	.word	0x00001c00


	//   ....[19]....
        /*0170*/ 	.word	0x00001c20


	//   ....[20]....
        /*0174*/ 	.word	0x00001c80


	//   ....[21]....
        /*0178*/ 	.word	0x00002210


	//   ....[22]....
        /*017c*/ 	.word	0x00002240


	//   ....[23]....
        /*0180*/ 	.word	0x00002250


	//   ....[24]....
        /*0184*/ 	.word	0x000022b0


	//   ....[25]....
        /*0188*/ 	.word	0x000037e0


	//   ....[26]....
        /*018c*/ 	.word	0x00003830


	//   ....[27]....
        /*0190*/ 	.word	0x00003850


	//   ....[28]....
        /*0194*/ 	.word	0x00003870


	//   ....[29]....
        /*0198*/ 	.word	0x00004ab0


	//   ....[30]....
        /*019c*/ 	.word	0x00004ad0


	//   ....[31]....
        /*01a0*/ 	.word	0x00004b50


	//   ....[32]....
        /*01a4*/ 	.word	0x00004b70


	//   ....[33]....
        /*01a8*/ 	.word	0x00004f60


	//   ....[34]....
        /*01ac*/ 	.word	0x00004f90


	//   ....[35]....
        /*01b0*/ 	.word	0x00004fc0


	//   ....[36]....
        /*01b4*/ 	.word	0x00004fe0


	//   ....[37]....
        /*01b8*/ 	.word	0x00006130


	//   ....[38]....
        /*01bc*/ 	.word	0x00006160


	//   ....[39]....
        /*01c0*/ 	.word	0x00006180


	//   ....[40]....
        /*01c4*/ 	.word	0x000061a0


	//   ....[41]....
        /*01c8*/ 	.word	0x00007a90


	//   ....[42]....
        /*01cc*/ 	.word	0x00007ac0


	//   ....[43]....
        /*01d0*/ 	.word	0x00007ae0


	//   ....[44]....
        /*01d4*/ 	.word	0x00007af0


	//   ....[45]....
        /*01d8*/ 	.word	0x00007d10


	//   ....[46]....
        /*01dc*/ 	.word	0x00007d30


	//   ....[47]....
        /*01e0*/ 	.word	0x00007d60


	//   ....[48]....
        /*01e4*/ 	.word	0x00007d80


	//   ....[49]....
        /*01e8*/ 	.word	0x00008a20


	//   ....[50]....
        /*01ec*/ 	.word	0x00008a60


	//   ....[51]....
        /*01f0*/ 	.word	0x00008a90


	//   ....[52]....
        /*01f4*/ 	.word	0x00008ad0


	//   ....[53]....
        /*01f8*/ 	.word	0x00008b20


	//   ....[54]....
        /*01fc*/ 	.word	0x00008b40


	//   ....[55]....
        /*0200*/ 	.word	0x000094a0


	//   ....[56]....
        /*0204*/ 	.word	0x000094b0


	//----- nvinfo : EIATTR_EXIT_INSTR_OFFSETS
	.align		4
.L_616:
        /*0208*/ 	.byte	0x04, 0x1c
        /*020a*/ 	.short	(.L_618 - .L_617)


	//   ....[0]....
.L_617:
        /*020c*/ 	.word	0x00000170


	//   ....[1]....
        /*0210*/ 	.word	0x000094c0


	//   ....[2]....
        /*0214*/ 	.word	0x00009d60


	//   ....[3]....
        /*0218*/ 	.word	0x00009db0


	//   ....[4]....
        /*021c*/ 	.word	0x00009de0


	//   ....[5]....
        /*0220*/ 	.word	0x00009e40


	//   ....[6]....
        /*0224*/ 	.word	0x0000a090


	//----- nvinfo : EIATTR_CTAIDZ_USED
	.align		4
.L_618:
        /*0228*/ 	.byte	0x01, 0x04
	.zero		2


	//----- nvinfo : EIATTR_MAX_THREADS
	.align		4
        /*022c*/ 	.byte	0x04, 0x05
        /*022e*/ 	.short	(.L_620 - .L_619)
.L_619:
        /*0230*/ 	.word	0x00000100
        /*0234*/ 	.word	0x00000001
        /*0238*/ 	.word	0x00000001


	//----- nvinfo : EIATTR_CRS_STACK_SIZE
	.align		4
.L_620:
        /*023c*/ 	.byte	0x04, 0x1e
        /*023e*/ 	.short	(.L_622 - .L_621)
.L_621:
        /*0240*/ 	.word	0x00000000
.L_622:


//--------------------- .nv.info._ZN7cutlass13device_kernelIN5flash19enable_sm80_to_sm89INS1_16FlashAttnFwdSm80INS1_25CollectiveMainloopFwdSm80ILi8ELi2ELb0EN4cute5tupleIJNS5_1CILi128EEENS7_ILi64EEENS7_ILi192EEEEEELi192ENS_6half_tEfNS_4arch4Sm80ELb0ELb0ELb1ELb1ELb1ELb0ELb1ELb1EEENS1_21CollectiveEpilogueFwdINS6_IJS8_SA_S9_EEENS6_IJNS7_ILi1EEESI_SI_EEESC_SE_Li256ELb1ELb1ELb1ELb0EEENS1_36VarlenDynamicPersistentTileSchedulerILi128ELi64ELi256ELi256ELb1ELb1ELb0ELb0ELb1ELb1EEEEEEEEEvNT_6ParamsE --------------------------
	.section	.nv.info._ZN7cutlass13device_kernelIN5flash19enable_sm80_to_sm89INS1_16FlashAttnFwdSm80INS1_25CollectiveMainloopFwdSm80ILi8ELi2ELb0EN4cute5tupleIJNS5_1CILi128EEENS7_ILi64EEENS7_ILi192EEEEEELi192ENS_6half_tEfNS_4arch4Sm80ELb0ELb0ELb1ELb1ELb1ELb0ELb1ELb1EEENS1_21CollectiveEpilogueFwdINS6_IJS8_SA_S9_EEENS6_IJNS7_ILi1EEESI_SI_EEESC_SE_Li256ELb1ELb1ELb1ELb0EEENS1_36VarlenDynamicPersistentTileSchedulerILi128ELi64ELi256ELi256ELb1ELb1ELb0ELb0ELb1ELb1EEEEEEEEEvNT_6ParamsE,"",@"SHT_CUDA_INFO"
	.sectionflags	@""
	.align	4


	//----- nvinfo : EIATTR_CUDA_API_VERSION
	.align		4
        /*0000*/ 	.byte	0x04, 0x37
        /*0002*/ 	.short	(.L_624 - .L_623)
.L_623:
        /*0004*/ 	.word	0x00000082


	//----- nvinfo : EIATTR_SW2861232_WAR
	.align		4
.L_624:
        /*0008*/ 	.byte	0x01, 0x35
	.zero		2


	//----- nvinfo : EIATTR_PARAM_CBANK
	.align		4
        /*000c*/ 	.byte	0x04, 0x0a
        /*000e*/ 	.short	(.L_626 - .L_625)
	.align		4
.L_625:
        /*0010*/ 	.word	index@(.nv.constant0._ZN7cutlass13device_kernelIN5flash19enable_sm80_to_sm89INS1_16FlashAttnFwdSm80INS1_25CollectiveMainloopFwdSm80ILi8ELi2ELb0EN4cute5tupleIJNS5_1CILi128EEENS7_ILi64EEENS7_ILi192EEEEEELi192ENS_6half_tEfNS_4arch4Sm80ELb0ELb0ELb1ELb1ELb1ELb0ELb1ELb1EEENS1_21CollectiveEpilogueFwdINS6_IJS8_SA_S9_EEENS6_IJNS7_ILi1EEESI_SI_EEESC_SE_Li256ELb1ELb1ELb1ELb0EEENS1_36VarlenDynamicPersistentTileSchedulerILi128ELi64ELi256ELi256ELb1ELb1ELb0ELb0ELb1ELb1EEEEEEEEEvNT_6ParamsE)
        /*0014*/ 	.short	0x0160
        /*0016*/ 	.short	0x0438


	//----- nvinfo : EIATTR_CBANK_PARAM_SIZE
	.align		4
.L_626:
        /*0018*/ 	.byte	0x03, 0x19
        /*001a*/ 	.short	0x0438


	//----- nvinfo : EIATTR_KPARAM_INFO
	.align		4
        /*001c*/ 	.byte	0x04, 0x17
        /*001e*/ 	.short	(.L_628 - .L_627)
.L_627:
        /*0020*/ 	.word	0x00000000
        /*0024*/ 	.short	0x0000
        /*0026*/ 	.short	0x0000
        /*0028*/ 	.byte	0x00, 0xf0, 0xe1, 0x10


	//----- nvinfo : EIATTR_MAXREG_COUNT
	.align		4
.L_628:
        /*002c*/ 	.byte	0x03, 0x1b
        /*002e*/ 	.short	0x00ff


	//----- nvinfo : EIATTR_NUM_BARRIERS
	.align		4
        /*0030*/ 	.byte	0x02, 0x4c
        /*0032*/ 	.byte	0x06
	.zero		1


	//----- nvinfo : EIATTR_ANNOTATIONS
	.align		4
        /*0034*/ 	.byte	0x04, 0x55
        /*0036*/ 	.short	(.L_630 - .L_629)


	//   ....[0]....
.L_629:
        /*0038*/ 	.word	0x00000001
        /*003c*/ 	.byte	0x70, 0x00, 0x00, 0x00, 0x01, 0x00, 0x00, 0x00, 0xc0, 0x0f, 0x00, 0x00, 0x01, 0x00, 0x00, 0x00
        /*004c*/ 	.byte	0xa0, 0x11, 0x00, 0x00, 0x01, 0x00, 0x00, 0x00, 0x10, 0x12, 0x00, 0x00, 0x01, 0x00, 0x00, 0x00
        /*005c*/ 	.byte	0x70, 0x4b, 0x00, 0x00, 0x01, 0x00, 0x00, 0x00, 0x80, 0xa5, 0x00, 0x00, 0x01, 0x00, 0x00, 0x00
        /*006c*/ 	.byte	0xb0, 0xa5, 0x00, 0x00, 0x01, 0x00, 0x00, 0x00, 0x50, 0xd1, 0x00, 0x00


	//----- nvinfo : EIATTR_MERCURY_ISA_VERSION
	.align		4
.L_630:
        /*0078*/ 	.byte	0x03, 0x5f
        /*007a*/ 	.short	0x0000


	//----- nvinfo : EIATTR_INT_WARP_WIDE_INSTR_OFFSETS
	.align		4
        /*007c*/ 	.byte	0x04, 0x31
        /*007e*/ 	.short	(.L_632 - .L_631)


	//   ....[0]....
.L_631:
        /*0080*/ 	.word	0x00009d00


	//   ....[1]....
        /*0084*/ 	.word	0x00009d80


	//----- nvinfo : EIATTR_COOP_GROUP_MASK_REGIDS
	.align		4
.L_632:
        /*0088*/ 	.byte	0x04, 0x29
        /*008a*/ 	.short	(.L_634 - .L_633)


	//   ....[0]....
.L_633:
        /*008c*/ 	.word	0xffffffff


	//   ....[1]....
        /*0090*/ 	.word	0xffffffff


	//   ....[2]....
        /*0094*/ 	.word	0xffffffff


	//   ....[3]....
        /*0098*/ 	.word	0xffffffff


	//   ....[4]....
        /*009c*/ 	.word	0xffffffff


	//   ....[5]....
        /*00a0*/ 	.word	0xffffffff


	//   ....[6]....
        /*00a4*/ 	.word	0xffffffff


	//   ....[7]....
        /*00a8*/ 	.word	0xffffffff


	//   ....[8]....
        /*00ac*/ 	.word	0xffffffff


	//   ....[9]....
        /*00b0*/ 	.word	0xffffffff


	//   ....[10]....
        /*00b4*/ 	.word	0xffffffff


	//   ....[11]....
        /*00b8*/ 	.word	0xffffffff


	//   ....[12]....
        /*00bc*/ 	.word	0xffffffff


	//   ....[13]....
        /*00c0*/ 	.word	0xffffffff


	//   ....[14]....
        /*00c4*/ 	.word	0xffffffff


	//   ....[15]....
        /*00c8*/ 	.word	0xffffffff


	//   ....[16]....
        /*00cc*/ 	.word	0xffffffff


	//   ....[17]....
        /*00d0*/ 	.word	0xffffffff


	//   ....[18]....
        /*00d4*/ 	.word	0xffffffff


	//   ....[19]....
        /*00d8*/ 	.word	0xffffffff


	//   ....[20]....
        /*00dc*/ 	.word	0xffffffff


	//   ....[21]....
        /*00e0*/ 	.word	0xffffffff


	//   ....[22]....
        /*00e4*/ 	.word	0xffffffff


	//   ....[23]....
        /*00e8*/ 	.word	0xffffffff


	//   ....[24]....
        /*00ec*/ 	.word	0xffffffff


	//   ....[25]....
        /*00f0*/ 	.word	0xffffffff


	//   ....[26]....
        /*00f4*/ 	.word	0xffffffff


	//   ....[27]....
        /*00f8*/ 	.word	0xffffffff


	//   ....[28]....
        /*00fc*/ 	.word	0xffffffff


	//   ....[29]....
        /*0100*/ 	.word	0xffffffff


	//   ....[30]....
        /*0104*/ 	.word	0xffffffff


	//   ....[31]....
        /*0108*/ 	.word	0xffffffff


	//   ....[32]....
        /*010c*/ 	.word	0xffffffff


	//   ....[33]....
        /*0110*/ 	.word	0xffffffff


	//   ....[34]....
        /*0114*/ 	.word	0xffffffff


	//   ....[35]....
        /*0118*/ 	.word	0xffffffff


	//   ....[36]....
        /*011c*/ 	.word	0xffffffff


	//   ....[37]....
        /*0120*/ 	.word	0xffffffff


	//   ....[38]....
        /*0124*/ 	.word	0xffffffff


	//   ....[39]....
        /*0128*/ 	.word	0xffffffff


	//   ....[40]....
        /*012c*/ 	.word	0xffffffff


	//   ....[41]....
        /*0130*/ 	.word	0xffffffff


	//   ....[42]....
        /*0134*/ 	.word	0xffffffff


	//   ....[43]....
        /*0138*/ 	.word	0xffffffff


	//   ....[44]....
        /*013c*/ 	.word	0xffffffff


	//   ....[45]....
        /*0140*/ 	.word	0xffffffff


	//   ....[46]....
        /*0144*/ 	.word	0xffffffff


	//   ....[47]....
        /*0148*/ 	.word	0xffffffff


	//   ....[48]....
        /*014c*/ 	.word	0xffffffff


	//   ....[49]....
        /*0150*/ 	.word	0xffffffff


	//   ....[50]....
        /*0154*/ 	.word	0xffffffff


	//   ....[51]....
        /*0158*/ 	.word	0xffffffff


	//   ....[52]....
        /*015c*/ 	.word	0xffffffff


	//   ....[53]....
        /*0160*/ 	.word	0xffffffff


	//   ....[54]....
        /*0164*/ 	.word	0xffffffff


	//   ....[55]....
        /*0168*/ 	.word	0xffffffff


	//   ....[56]....
        /*016c*/ 	.word	0xffffffff


	//   ....[57]....
        /*0170*/ 	.word	0xffffffff


	//   ....[58]....
        /*0174*/ 	.word	0xffffffff


	//   ....[59]....
        /*0178*/ 	.word	0xffffffff


	//   ....[60]....
        /*017c*/ 	.word	0xffffffff


	//   ....[61]....
        /*0180*/ 	.word	0xffffffff


	//   ....[62]....
        /*0184*/ 	.word	0xffffffff


	//   ....[63]....
        /*0188*/ 	.word	0xffffffff


	//   ....[64]....
        /*018c*/ 	.word	0xffffffff


	//   ....[65]....
        /*0190*/ 	.word	0xffffffff


	//   ....[66]....
        /*0194*/ 	.word	0xffffffff


	//   ....[67]....
        /*0198*/ 	.word	0xffffffff


	//   ....[68]....
        /*019c*/ 	.word	0xffffffff


	//   ....[69]....
        /*01a0*/ 	.word	0xffffffff


	//   ....[70]....
        /*01a4*/ 	.word	0xffffffff


	//   ....[71]....
        /*01a8*/ 	.word	0xffffffff


	//   ....[72]....
        /*01ac*/ 	.word	0xffffffff


	//   ....[73]....
        /*01b0*/ 	.word	0xffffffff


	//   ....[74]....
        /*01b4*/ 	.word	0xffffffff


	//   ....[75]....
        /*01b8*/ 	.word	0xffffffff


	//   ....[76]....
        /*01bc*/ 	.word	0xffffffff


	//   ....[77]....
        /*01c0*/ 	.word	0xffffffff


	//   ....[78]....
        /*01c4*/ 	.word	0xffffffff


	//   ....[79]....
        /*01c8*/ 	.word	0xffffffff


	//   ....[80]....
        /*01cc*/ 	.word	0xffffffff


	//   ....[81]....
        /*01d0*/ 	.word	0xffffffff


	//   ....[82]....
        /*01d4*/ 	.word	0xffffffff


	//   ....[83]....
        /*01d8*/ 	.word	0xffffffff


	//   ....[84]....
        /*01dc*/ 	.word	0xffffffff


	//   ....[85]....
        /*01e0*/ 	.word	0xffffffff


	//   ....[86]....
        /*01e4*/ 	.word	0xffffffff


	//   ....[87]....
        /*01e8*/ 	.word	0xffffffff


	//   ....[88]....
        /*01ec*/ 	.word	0xffffffff


	//   ....[89]....
        /*01f0*/ 	.word	0xffffffff


	//   ....[90]....
        /*01f4*/ 	.word	0xffffffff


	//   ....[91]....
        /*01f8*/ 	.word	0xffffffff


	//   ....[92]....
        /*01fc*/ 	.word	0xffffffff


	//   ....[93]....
        /*0200*/ 	.word	0xffffffff


	//   ....[94]....
        /*0204*/ 	.word	0xffffffff


	//   ....[95]....
        /*0208*/ 	.word	0xffffffff


	//   ....[96]....
        /*020c*/ 	.word	0xffffffff


	//   ....[97]....
        /*0210*/ 	.word	0xffffffff


	//   ....[98]....
        /*0214*/ 	.word	0xffffffff


	//   ....[99]....
        /*0218*/ 	.word	0xffffffff


	//   ....[100]....
        /*021c*/ 	.word	0xffffffff


	//   ....[101]....
        /*0220*/ 	.word	0xffffffff


	//   ....[102]....
        /*0224*/ 	.word	0xffffffff


	//   ....[103]....
        /*0228*/ 	.word	0xffffffff


	//   ....[104]....
        /*022c*/ 	.word	0xffffffff


	//   ....[105]....
        /*0230*/ 	.word	0xffffffff


	//   ....[106]....
        /*0234*/ 	.word	0xffffffff


	//   ....[107]....
        /*0238*/ 	.word	0xffffffff


	//   ....[108]....
        /*023c*/ 	.word	0xffffffff


	//   ....[109]....
        /*0240*/ 	.word	0xffffffff


	//   ....[110]....
        /*0244*/ 	.word	0xffffffff


	//   ....[111]....
        /*0248*/ 	.word	0xffffffff


	//   ....[112]....
        /*024c*/ 	.word	0xffffffff


	//   ....[113]....
        /*0250*/ 	.word	0xffffffff


	//   ....[114]....
        /*0254*/ 	.word	0xffffffff


	//   ....[115]....
        /*0258*/ 	.word	0xffffffff


	//   ....[116]....
        /*025c*/ 	.word	0xffffffff


	//   ....[117]....
        /*0260*/ 	.word	0xffffffff


	//   ....[118]....
        /*0264*/ 	.word	0xffffffff


	//   ....[119]....
        /*0268*/ 	.word	0xffffffff


	//   ....[120]....
        /*026c*/ 	.word	0xffffffff


	//   ....[121]....
        /*0270*/ 	.word	0xffffffff


	//   ....[122]....
        /*0274*/ 	.word	0xffffffff


	//   ....[123]....
        /*0278*/ 	.word	0xffffffff


	//   ....[124]....
        /*027c*/ 	.word	0xffffffff


	//   ....[125]....
        /*0280*/ 	.word	0xffffffff


	//   ....[126]....
        /*0284*/ 	.word	0xffffffff


	//   ....[127]....
        /*0288*/ 	.word	0xffffffff


	//   ....[128]....
        /*028c*/ 	.word	0xffffffff


	//   ....[129]....
        /*0290*/ 	.word	0xffffffff


	//   ....[130]....
        /*0294*/ 	.word	0xffffffff


	//   ....[131]....
        /*0298*/ 	.word	0xffffffff


	//   ....[132]....
        /*029c*/ 	.word	0xffffffff


	//   ....[133]....
        /*02a0*/ 	.word	0xffffffff


	//   ....[134]....
        /*02a4*/ 	.word	0xffffffff


	//   ....[135]....
        /*02a8*/ 	.word	0xffffffff


	//   ....[136]....
        /*02ac*/ 	.word	0xffffffff


	//   ....[137]....
        /*02b0*/ 	.word	0xffffffff


	//   ....[138]....
        /*02b4*/ 	.word	0xffffffff


	//   ....[139]....
        /*02b8*/ 	.word	0xffffffff


	//   ....[140]....
        /*02bc*/ 	.word	0xffffffff


	//   ....[141]....
        /*02c0*/ 	.word	0xffffffff


	//   ....[142]....
        /*02c4*/ 	.word	0xffffffff


	//   ....[143]....
        /*02c8*/ 	.word	0xffffffff


	//   ....[144]....
        /*02cc*/ 	.word	0xffffffff


	//   ....[145]....
        /*02d0*/ 	.word	0xffffffff


	//   ....[146]....
        /*02d4*/ 	.word	0xffffffff


	//   ....[147]....
        /*02d8*/ 	.word	0xffffffff


	//   ....[148]....
        /*02dc*/ 	.word	0xffffffff


	//   ....[149]....
        /*02e0*/ 	.word	0xffffffff


	//   ....[150]....
        /*02e4*/ 	.word	0xffffffff


	//   ....[151]....
        /*02e8*/ 	.word	0xffffffff


	//   ....[152]....
        /*02ec*/ 	.word	0xffffffff


	//   ....[153]....
        /*02f0*/ 	.word	0xffffffff


	//   ....[154]....
        /*02f4*/ 	.word	0xffffffff


	//   ....[155]....
        /*02f8*/ 	.word	0xffffffff


	//   ....[156]....
        /*02fc*/ 	.word	0xffffffff


	//   ....[157]....
        /*0300*/ 	.word	0xffffffff


	//   ....[158]....
        /*0304*/ 	.word	0xffffffff


	//   ....[159]....
        /*0308*/ 	.word	0xffffffff


	//   ....[160]....
        /*030c*/ 	.word	0xffffffff


	//   ....[161]....
        /*0310*/ 	.word	0xffffffff


	//   ....[162]....
        /*0314*/ 	.word	0xffffffff


	//   ....[163]....
        /*0318*/ 	.word	0xffffffff


	//   ....[164]....
        /*031c*/ 	.word	0xffffffff


	//   ....[165]....
        /*0320*/ 	.word	0xffffffff


	//   ....[166]....
        /*0324*/ 	.word	0xffffffff


	//   ....[167]....
        /*0328*/ 	.word	0xffffffff


	//   ....[168]....
        /*032c*/ 	.word	0xffffffff


	//   ....[169]....
        /*0330*/ 	.word	0xffffffff


	//   ....[170]....
        /*0334*/ 	.word	0xffffffff


	//   ....[171]....
        /*0338*/ 	.word	0xffffffff


	//   ....[172]....
        /*033c*/ 	.word	0xffffffff


	//   ....[173]....
        /*0340*/ 	.word	0xffffffff


	//   ....[174]....
        /*0344*/ 	.word	0xffffffff


	//   ....[175]....
        /*0348*/ 	.word	0xffffffff


	//   ....[176]....
        /*034c*/ 	.word	0xffffffff


	//   ....[177]....
        /*0350*/ 	.word	0xffffffff


	//   ....[178]....
        /*0354*/ 	.word	0xffffffff


	//   ....[179]....
        /*0358*/ 	.word	0xffffffff


	//   ....[180]....
        /*035c*/ 	.word	0xffffffff


	//   ....[181]....
        /*0360*/ 	.word	0xffffffff


	//   ....[182]....
        /*0364*/ 	.word	0xffffffff


	//   ....[183]....
        /*0368*/ 	.word	0xffffffff


	//   ....[184]....
        /*036c*/ 	.word	0xffffffff


	//   ....[185]....
        /*0370*/ 	.word	0xffffffff


	//   ....[186]....
        /*0374*/ 	.word	0xffffffff


	//   ....[187]....
        /*0378*/ 	.word	0xffffffff


	//   ....[188]....
        /*037c*/ 	.word	0xffffffff


	//----- nvinfo : EIATTR_COOP_GROUP_INSTR_OFFSETS
	.align		4
.L_634:
        /*0380*/ 	.byte	0x04, 0x28
        /*0382*/ 	.short	(.L_636 - .L_635)


	//   ....[0]....
.L_635:
        /*0384*/ 	.word	0x00000050


	//   ....[1]....
        /*0388*/ 	.word	0x000001e0


	//   ....[2]....
        /*038c*/ 	.word	0x00000210


	//   ....[3]....
        /*0390*/ 	.word	0x00000240


	//   ....[4]....
        /*0394*/ 	.word	0x00000270


	//   ....[5]....
        /*0398*/ 	.word	0x000002a0


	//   ....[6]....
        /*039c*/ 	.word	0x000002d0


	//   ....[7]....
        /*03a0*/ 	.word	0x00000440


	//   ....[8]....
        /*03a4*/ 	.word	0x00000480


	//   ....[9]....
        /*03a8*/ 	.word	0x000004b0


	//   ....[10]....
        /*03ac*/ 	.word	0x000004e0


	//   ....[11]....
        /*03b0*/ 	.word	0x00000510


	//   ....[12]....
        /*03b4*/ 	.word	0x00000540


	//   ....[13]....
        /*03b8*/ 	.word	0x000005d0


	//   ....[14]....
        /*03bc*/ 	.word	0x00000600


	//   ....[15]....
        /*03c0*/ 	.word	0x00000620


	//   ....[16]....
        /*03c4*/ 	.word	0x00000680


	//   ....[17]....
        /*03c8*/ 	.word	0x00002190


	//   ....[18]....
        /*03cc*/ 	.word	0x000021b0


	//   ....[19]....
        /*03d0*/ 	.word	0x00002320


	//   ....[20]....
        /*03d4*/ 	.word	0x00002330


	//   ....[21]....
        /*03d8*/ 	.word	0x00002490


	//   ....[22]....
        /*03dc*/ 	.word	0x000024b0


	//   ....[23]....
        /*03e0*/ 	.word	0x00002610


	//   ....[24]....
        /*03e4*/ 	.word	0x00002620


	//   ....[25]....
        /*03e8*/ 	.word	0x00002ab0


	//   ....[26]....
        /*03ec*/ 	.word	0x00002ad0


	//   ....[27]....
        /*03f0*/ 	.word	0x00002b00


	//   ....[28]....
        /*03f4*/ 	.word	0x00002b20


	//   ....[29]....
        /*03f8*/ 	.word	0x00002c10


	//   ....[30]....
        /*03fc*/ 	.word	0x00002c20


	//   ....[31]....
        /*0400*/ 	.word	0x00002c30


	//   ....[32]....
        /*0404*/ 	.word	0x00002d40


	//   ....[33]....
        /*0408*/ 	.word	0x000030e0


	//   ....[34]....
        /*040c*/ 	.word	0x00003100


	//   ....[35]....
        /*0410*/ 	.word	0x000031b0


	//   ....[36]....
        /*0414*/ 	.word	0x000031f0


	//   ....[37]....
        /*0418*/ 	.word	0x00003630


	//   ....[38]....
        /*041c*/ 	.word	0x00003650


	//   ....[39]....
        /*0420*/ 	.word	0x000036d0


	//   ....[40]....
        /*0424*/ 	.word	0x00003730


	//   ....[41]....
        /*0428*/ 	.word	0x00004b60


	//   ....[42]....
        /*042c*/ 	.word	0x00004ba0


	//   ....[43]....
        /*0430*/ 	.word	0x00004bc0


	//   ....[44]....
        /*0434*/ 	.word	0x00004c00


	//   ....[45]....
        /*0438*/ 	.word	0x00005f50


	//   ....[46]....
        /*043c*/ 	.word	0x00005f70


	//   ....[47]....
        /*0440*/ 	.word	0x00005ff0


	//   ....[48]....
        /*0444*/ 	.word	0x00006050


	//   ....[49]....
        /*0448*/ 	.word	0x00006500


	//   ....[50]....
        /*044c*/ 	.word	0x00006520


	//   ....[51]....
        /*0450*/ 	.word	0x00006600


	//   ....[52]....
        /*0454*/ 	.word	0x00006630


	//   ....[53]....
        /*0458*/ 	.word	0x00007790


	//   ....[54]....
        /*045c*/ 	.word	0x000077c0


	//   ....[55]....
        /*0460*/ 	.word	0x00007a90


	//   ....[56]....
        /*0464*/ 	.word	0x00007bd0


	//   ....[57]....
        /*0468*/ 	.word	0x000091a0


	//   ....[58]....
        /*046c*/ 	.word	0x000091c0


	//   ....[59]....
        /*0470*/ 	.word	0x000092a0


	//   ....[60]....
        /*0474*/ 	.word	0x000092c0


	//   ....[61]....
        /*0478*/ 	.word	0x000094f0


	//   ....[62]....
        /*047c*/ 	.word	0x00009520


	//   ....[63]....
        /*0480*/ 	.word	0x00009530


	//   ....[64]....
        /*0484*/ 	.word	0x00009560


	//   ....[65]....
        /*0488*/ 	.word	0x0000a8e0


	//   ....[66]....
        /*048c*/ 	.word	0x0000a8f0


	//   ....[67]....
        /*0490*/ 	.word	0x0000a910


	//   ....[68]....
        /*0494*/ 	.word	0x0000a930


	//   ....[69]....
        /*0498*/ 	.word	0x0000ac80


	//   ....[70]....
        /*049c*/ 	.word	0x0000aca0


	//   ....[71]....
        /*04a0*/ 	.word	0x0000ae00


	//   ....[72]....
        /*04a4*/ 	.word	0x0000ae10


	//   ....[73]....
        /*04a8*/ 	.word	0x0000af70


	//   ....[74]....
        /*04ac*/ 	.word	0x0000af90


	//   ....[75]....
        /*04b0*/ 	.word	0x0000b0f0


	//   ....[76]....
        /*04b4*/ 	.word	0x0000b100


	//   ....[77]....
        /*04b8*/ 	.word	0x0000b440


	//   ....[78]....
        /*04bc*/ 	.word	0x0000b460


	//   ....[79]....
        /*04c0*/ 	.word	0x0000bc30


	//   ....[80]....
        /*04c4*/ 	.word	0x0000bc40


	//   ....[81]....
        /*04c8*/ 	.word	0x0000cb80


	//   ....[82]....
        /*04cc*/ 	.word	0x0000cba0


	//   ....[83]....
        /*04d0*/ 	.word	0x0000cd10


	//   ....[84]....
        /*04d4*/ 	.word	0x0000cd20


	//   ....[85]....
        /*04d8*/ 	.word	0x0000ce80


	//   ....[86]....
        /*04dc*/ 	.word	0x0000cea0


	//   ....[87]....
        /*04e0*/ 	.word	0x0000d000


	//   ....[88]....
        /*04e4*/ 	.word	0x0000d010


	//   ....[89]....
        /*04e8*/ 	.word	0x0000d200


	//   ....[90]....
        /*04ec*/ 	.word	0x0000d220


	//   ....[91]....
        /*04f0*/ 	.word	0x0000d340


	//   ....[92]....
        /*04f4*/ 	.word	0x0000d380


	//   ....[93]....
        /*04f8*/ 	.word	0x0000d3b0


	//   ....[94]....
        /*04fc*/ 	.word	0x0000d3e0


	//   ....[95]....
        /*0500*/ 	.word	0x0000d410


	//   ....[96]....
        /*0504*/ 	.word	0x0000d440


	//   ....[97]....
        /*0508*/ 	.word	0x0000d590


	//   ....[98]....
        /*050c*/ 	.word	0x0000d5d0


	//   ....[99]....
        /*0510*/ 	.word	0x0000d600


	//   ....[100]....
        /*0514*/ 	.word	0x0000d630


	//   ....[101]....
        /*0518*/ 	.word	0x0000d660


	//   ....[102]....
        /*051c*/ 	.word	0x0000d690


	//   ....[103]....
        /*0520*/ 	.word	0x0000d720


	//   ....[104]....
        /*0524*/ 	.word	0x0000d750


	//   ....[105]....
        /*0528*/ 	.word	0x0000d760


	//   ....[106]....
        /*052c*/ 	.word	0x0000d7c0


	//   ....[107]....
        /*0530*/ 	.word	0x0000dcf0


	//   ....[108]....
        /*0534*/ 	.word	0x0000dd50


	//   ....[109]....
        /*0538*/ 	.word	0x0000dda0


	//   ....[110]....
        /*053c*/ 	.word	0x0000ddf0


	//   ....[111]....
        /*0540*/ 	.word	0x0000de40


	//   ....[112]....
        /*0544*/ 	.word	0x0000deb0


	//   ....[113]....
        /*0548*/ 	.word	0x0000df00


	//   ....[114]....
        /*054c*/ 	.word	0x0000df60


	//   ....[115]....
        /*0550*/ 	.word	0x0000dfd0


	//   ....[116]....
        /*0554*/ 	.word	0x0000e030


	//   ....[117]....
        /*0558*/ 	.word	0x0000e0a0


	//   ....[118]....
        /*055c*/ 	.word	0x0000e110


	//   ....[119]....
        /*0560*/ 	.word	0x0000e180


	//   ....[120]....
        /*0564*/ 	.word	0x0000e1e0


	//   ....[121]....
        /*0568*/ 	.word	0x0000e250


	//   ....[122]....
        /*056c*/ 	.word	0x0000e2c0


	//   ....[123]....
        /*0570*/ 	.word	0x0000e330


	//   ....[124]....
        /*0574*/ 	.word	0x0000e390


	//   ....[125]....
        /*0578*/ 	.word	0x0000e400


	//   ....[126]....
        /*057c*/ 	.word	0x0000e470


	//   ....[127]....
        /*0580*/ 	.word	0x0000e5b0


	//   ....[128]....
        /*0584*/ 	.word	0x0000e610


	//   ....[129]....
        /*0588*/ 	.word	0x0000e680


	//   ....[130]....
        /*058c*/ 	.word	0x0000e6f0


	//   ....[131]....
        /*0590*/ 	.word	0x0000e830


	//   ....[132]....
        /*0594*/ 	.word	0x0000e890


	//   ....[133]....
        /*0598*/ 	.word	0x0000e8f0


	//   ....[134]....
        /*059c*/ 	.word	0x0000e960


	//   ....[135]....
        /*05a0*/ 	.word	0x0000e9d0


	//   ....[136]....
        /*05a4*/ 	.word	0x0000eb10


	//   ....[137]....
        /*05a8*/ 	.word	0x0000eb70


	//   ....[138]....
        /*05ac*/ 	.word	0x0000ebe0


	//   ....[139]....
        /*05b0*/ 	.word	0x0000ec50


	//   ....[140]....
        /*05b4*/ 	.word	0x0000eda0


	//   ....[141]....
        /*05b8*/ 	.word	0x0000ee00


	//   ....[142]....
        /*05bc*/ 	.word	0x0000ee50


	//   ....[143]....
        /*05c0*/ 	.word	0x0000eec0


	//   ....[144]....
        /*05c4*/ 	.word	0x0000ef30


	//   ....[145]....
        /*05c8*/ 	.word	0x0000f080


	//   ....[146]....
        /*05cc*/ 	.word	0x0000f0e0


	//   ....[147]....
        /*05d0*/ 	.word	0x0000f140


	//   ....[148]....
        /*05d4*/ 	.word	0x0000f1a0


	//   ....[149]....
        /*05d8*/ 	.word	0x0000f1f0


	//   ....[150]....
        /*05dc*/ 	.word	0x0000f230


	//   ....[151]....
        /*05e0*/ 	.word	0x0000f2a0


	//   ....[152]....
        /*05e4*/ 	.word	0x0000f310


	//   ....[153]....
        /*05e8*/ 	.word	0x0000f380


	//   ....[154]....
        /*05ec*/ 	.word	0x0000f3e0


	//   ....[155]....
        /*05f0*/ 	.word	0x0000f450


	//   ....[156]....
        /*05f4*/ 	.word	0x0000f4c0


	//   ....[157]....
        /*05f8*/ 	.word	0x0000f530


	//   ....[158]....
        /*05fc*/ 	.word	0x0000f590


	//   ....[159]....
        /*0600*/ 	.word	0x0000f600


	//   ....[160]....
        /*0604*/ 	.word	0x0000f670


	//   ....[161]....
        /*0608*/ 	.word	0x0000f6e0


	//   ....[162]....
        /*060c*/ 	.word	0x0000f740


	//   ....[163]....
        /*0610*/ 	.word	0x0000f7b0


	//   ....[164]....
        /*0614*/ 	.word	0x0000f820


	//   ....[165]....
        /*0618*/ 	.word	0x0000f890


	//   ....[166]....
        /*061c*/ 	.word	0x0000f8f0


	//   ....[167]....
        /*0620*/ 	.word	0x0000f960


	//   ....[168]....
        /*0624*/ 	.word	0x0000f9d0


	//   ....[169]....
        /*0628*/ 	.word	0x0000fa40


	//   ....[170]....
        /*062c*/ 	.word	0x0000faa0


	//   ....[171]....
        /*0630*/ 	.word	0x0000fb10


	//   ....[172]....
        /*0634*/ 	.word	0x0000fb80


	//   ....[173]....
        /*0638*/ 	.word	0x0000fbd0


	//   ....[174]....
        /*063c*/ 	.word	0x0000fc10


	//   ....[175]....
        /*0640*/ 	.word	0x0000fc60


	//   ....[176]....
        /*0644*/ 	.word	0x0000fcb0


	//   ....[177]....
        /*0648*/ 	.word	0x0000fd00


	//   ....[178]....
        /*064c*/ 	.word	0x0000fd70


	//   ....[179]....
        /*0650*/ 	.word	0x0000fdc0


	//   ....[180]....
        /*0654*/ 	.word	0x0000fe10


	//   ....[181]....
        /*0658*/ 	.word	0x0000fe60


	//   ....[182]....
        /*065c*/ 	.word	0x0000feb0


	//   ....[183]....
        /*0660*/ 	.word	0x0000ff00


	//   ....[184]....
        /*0664*/ 	.word	0x0000ff70


	//   ....[185]....
        /*0668*/ 	.word	0x0000ffc0


	//   ....[186]....
        /*066c*/ 	.word	0x00010020


	//   ....[187]....
        /*0670*/ 	.word	0x00010080


	//   ....[188]....
        /*0674*/ 	.word	0x000100f0


	//----- nvinfo : EIATTR_EXIT_INSTR_OFFSETS
	.align		4
.L_636:
        /*0678*/ 	.byte	0x04, 0x1c
        /*067a*/ 	.short	(.L_638 - .L_637)


	//   ....[0]....
.L_637:
        /*067c*/ 	.word	0x00000b40


	//   ....[1]....
        /*0680*/ 	.word	0x0000dcb0


	//----- nvinfo : EIATTR_MAX_THREADS
	.align		4
.L_638:
        /*0684*/ 	.byte	0x04, 0x05
        /*0686*/ 	.short	(.L_640 - .L_639)
.L_639:
        /*0688*/ 	.word	0x00000100
        /*068c*/ 	.word	0x00000001
        /*0690*/ 	.word	0x00000001


	//----- nvinfo : EIATTR_CRS_STACK_SIZE
	.align		4
.L_640:
        /*0694*/ 	.byte	0x04, 0x1e
        /*0696*/ 	.short	(.L_642 - .L_641)
.L_641:
        /*0698*/ 	.word	0x00000000
.L_642:


//--------------------- .nv.info._ZN7cutlass13device_kernelIN5flash19enable_sm80_to_sm89INS1_16FlashAttnFwdSm80INS1_25CollectiveMainloopFwdSm80ILi8ELi2ELb0EN4cute5tupleIJNS5_1CILi128EEENS7_ILi64EEENS7_ILi192EEEEEELi192ENS_6half_tEfNS_4arch4Sm80ELb0ELb0ELb1ELb1ELb1ELb1ELb1ELb1EEENS1_21CollectiveEpilogueFwdINS6_IJS8_SA_S9_EEENS6_IJNS7_ILi1EEESI_SI_EEESC_SE_Li256ELb1ELb1ELb1ELb0EEENS1_36VarlenDynamicPersistentTileSchedulerILi128ELi64ELi256ELi256ELb1ELb1ELb0ELb0ELb1ELb1EEEEEEEEEvNT_6ParamsE --------------------------
	.section	.nv.info._ZN7cutlass13device_kernelIN5flash19enable_sm80_to_sm89INS1_16FlashAttnFwdSm80INS1_25CollectiveMainloopFwdSm80ILi8ELi2ELb0EN4cute5tupleIJNS5_1CILi128EEENS7_ILi64EEENS7_ILi192EEEEEELi192ENS_6half_tEfNS_4arch4Sm80ELb0ELb0ELb1ELb1ELb1ELb1ELb1ELb1EEENS1_21CollectiveEpilogueFwdINS6_IJS8_SA_S9_EEENS6_IJNS7_ILi1EEESI_SI_EEESC_SE_Li256ELb1ELb1ELb1ELb0EEENS1_36VarlenDynamicPersistentTileSchedulerILi128ELi64ELi256ELi256ELb1ELb1ELb0ELb0ELb1ELb1EEEEEEEEEvNT_6ParamsE,"",@"SHT_CUDA_INFO"
	.sectionflags	@""
	.align	4


	//----- nvinfo : EIATTR_CUDA_API_VERSION
	.align		4
        /*0000*/ 	.byte	0x04, 0x37
        /*0002*/ 	.short	(.L_644 - .L_643)
.L_643:
        /*0004*/ 	.word	0x00000082


	//----- nvinfo : EIATTR_SW2861232_WAR
	.align		4
.L_644:
        /*0008*/ 	.byte	0x01, 0x35
	.zero		2


	//----- nvinfo : EIATTR_PARAM_CBANK
	.align		4
        /*000c*/ 	.byte	0x04, 0x0a
        /*000e*/ 	.short	(.L_646 - .L_645)
	.align		4
.L_645:
        /*0010*/ 	.word	index@(.nv.constant0._ZN7cutlass13device_kernelIN5flash19enable_sm80_to_sm89INS1_16FlashAttnFwdSm80INS1_25CollectiveMainloopFwdSm80ILi8ELi2ELb0EN4cute5tupleIJNS5_1CILi128EEENS7_ILi64EEENS7_ILi192EEEEEELi192ENS_6half_tEfNS_4arch4Sm80ELb0ELb0ELb1ELb1ELb1ELb1ELb1ELb1EEENS1_21CollectiveEpilogueFwdINS6_IJS8_SA_S9_EEENS6_IJNS7_ILi1EEESI_SI_EEESC_SE_Li256ELb1ELb1ELb1ELb0EEENS1_36VarlenDynamicPersistentTileSchedulerILi128ELi64ELi256ELi256ELb1ELb1ELb0ELb0ELb1ELb1EEEEEEEEEvNT_6ParamsE)
        /*0014*/ 	.short	0x0160
        /*0016*/ 	.short	0x0438


	//----- nvinfo : EIATTR_CBANK_PARAM_SIZE
	.align		4
.L_646:
        /*0018*/ 	.byte	0x03, 0x19
        /*001a*/ 	.short	0x0438


	//----- nvinfo : EIATTR_KPARAM_INFO
	.align		4
        /*001c*/ 	.byte	0x04, 0x17
        /*001e*/ 	.short	(.L_648 - .L_647)
.L_647:
        /*0020*/ 	.word	0x00000000
        /*0024*/ 	.short	0x0000
        /*0026*/ 	.short	0x0000
        /*0028*/ 	.byte	0x00, 0xf0, 0xe1, 0x10


	//----- nvinfo : EIATTR_MAXREG_COUNT
	.align		4
.L_648:
        /*002c*/ 	.byte	0x03, 0x1b
        /*002e*/ 	.short	0x00ff


	//----- nvinfo : EIATTR_NUM_BARRIERS
	.align		4
        /*0030*/ 	.byte	0x02, 0x4c
        /*0032*/ 	.byte	0x06
	.zero		1


	//----- nvinfo : EIATTR_ANNOTATIONS
	.align		4
        /*0034*/ 	.byte	0x04, 0x55
        /*0036*/ 	.short	(.L_650 - .L_649)


	//   ....[0]....
.L_649:
        /* <DEDUP_REMOVED lines=21> */


	//----- nvinfo : EIATTR_MERCURY_ISA_VERSION
	.align		4
.L_650:
        /*0178*/ 	.byte	0x03, 0x5f
        /*017a*/ 	.short	0x0000


	//----- nvinfo : EIATTR_INT_WARP_WIDE_INSTR_OFFSETS
	.align		4
        /*017c*/ 	.byte	0x04, 0x31
        /*017e*/ 	.short	(.L_652 - .L_651)


	//   ....[0]....
.L_651:
        /*0180*/ 	.word	0x00015520


	//   ....[1]....
        /*0184*/ 	.word	0x000155a0


	//----- nvinfo : EIATTR_COOP_GROUP_MASK_REGIDS
	.align		4
.L_652:
        /*0188*/ 	.byte	0x04, 0x29
        /*018a*/ 	.short	(.L_654 - .L_653)


	//   ....[0]....
.L_653:
        /*018c*/ 	.word	0xffffffff


	//   ....[1]....
        /*0190*/ 	.word	0xffffffff


	//   ....[2]....
        /*0194*/ 	.word	0xffffffff


	//   ....[3]....
        /*0198*/ 	.word	0xffffffff


	//   ....[4]....
        /*019c*/ 	.word	0xffffffff


	//   ....[5]....
        /*01a0*/ 	.word	0xffffffff


	//   ....[6]....
        /*01a4*/ 	.word	0xffffffff


	//   ....[7]....
        /*01a8*/ 	.word	0xffffffff


	//   ....[8]....
        /*01ac*/ 	.word	0xffffffff


	//   ....[9]....
        /*01b0*/ 	.word	0xffffffff


	//   ....[10]....
        /*01b4*/ 	.word	0xffffffff


	//   ....[11]....
        /*01b8*/ 	.word	0xffffffff


	//   ....[12]....
        /*01bc*/ 	.word	0xffffffff


	//   ....[13]....
        /*01c0*/ 	.word	0xffffffff


	//   ....[14]....
        /*01c4*/ 	.word	0xffffffff


	//   ....[15]....
        /*01c8*/ 	.word	0xffffffff


	//   ....[16]....
        /*01cc*/ 	.word	0xffffffff


	//   ....[17]....
        /*01d0*/ 	.word	0xffffffff


	//   ....[18]....
        /*01d4*/ 	.word	0xffffffff


	//   ....[19]....
        /*01d8*/ 	.word	0xffffffff


	//   ....[20]....
        /*01dc*/ 	.word	0xffffffff


	//   ....[21]....
        /*01e0*/ 	.word	0xffffffff


	//   ....[22]....
        /*01e4*/ 	.word	0xffffffff


	//   ....[23]....
        /*01e8*/ 	.word	0xffffffff


	//   ....[24]....
        /*01ec*/ 	.word	0xffffffff


	//   ....[25]....
        /*01f0*/ 	.word	0xffffffff


	//   ....[26]....
        /*01f4*/ 	.word	0xffffffff


	//   ....[27]....
        /*01f8*/ 	.word	0xffffffff


	//   ....[28]....
        /*01fc*/ 	.word	0xffffffff


	//   ....[29]....
        /*0200*/ 	.word	0xffffffff


	//   ....[30]....
        /*0204*/ 	.word	0xffffffff


	//   ....[31]....
        /*0208*/ 	.word	0xffffffff


	//   ....[32]....
        /*020c*/ 	.word	0xffffffff


	//   ....[33]....
        /*0210*/ 	.word	0xffffffff


	//   ....[34]....
        /*0214*/ 	.word	0xffffffff


	//   ....[35]....
        /*0218*/ 	.word	0xffffffff


	//   ....[36]....
        /*021c*/ 	.word	0xffffffff


	//   ....[37]....
        /*0220*/ 	.word	0xffffffff


	//   ....[38]....
        /*0224*/ 	.word	0xffffffff


	//   ....[39]....
        /*0228*/ 	.word	0xffffffff


	//   ....[40]....
        /*022c*/ 	.word	0xffffffff


	//   ....[41]....
        /*0230*/ 	.word	0xffffffff


	//   ....[42]....
        /*0234*/ 	.word	0xffffffff


	//   ....[43]....
        /*0238*/ 	.word	0xffffffff


	//   ....[44]....
        /*023c*/ 	.word	0xffffffff


	//   ....[45]....
        /*0240*/ 	.word	0xffffffff


	//   ....[46]....
        /*0244*/ 	.word	0xffffffff


	//   ....[47]....
        /*0248*/ 	.word	0xffffffff


	//   ....[48]....
        /*024c*/ 	.word	0xffffffff


	//   ....[49]....
        /*0250*/ 	.word	0xffffffff


	//   ....[50]....
        /*0254*/ 	.word	0xffffffff


	//   ....[51]....
        /*0258*/ 	.word	0xffffffff


	//   ....[52]....
        /*025c*/ 	.word	0xffffffff


	//   ....[53]....
        /*0260*/ 	.word	0xffffffff


	//   ....[54]....
        /*0264*/ 	.word	0xffffffff


	//   ....[55]....
        /*0268*/ 	.word	0xffffffff


	//   ....[56]....
        /*026c*/ 	.word	0xffffffff


	//   ....[57]....
        /*0270*/ 	.word	0xffffffff


	//   ....[58]....
        /*0274*/ 	.word	0xffffffff


	//   ....[59]....
        /*0278*/ 	.word	0xffffffff


	//   ....[60]....
        /*027c*/ 	.word	0xffffffff


	//   ....[61]....
        /*0280*/ 	.word	0xffffffff


	//   ....[62]....
        /*0284*/ 	.word	0xffffffff


	//   ....[63]....
        /*0288*/ 	.word	0xffffffff


	//   ....[64]....
        /*028c*/ 	.word	0xffffffff


	//   ....[65]....
        /*0290*/ 	.word	0xffffffff


	//   ....[66]....
        /*0294*/ 	.word	0xffffffff


	//   ....[67]....
        /*0298*/ 	.word	0xffffffff


	//   ....[68]....
        /*029c*/ 	.word	0xffffffff


	//   ....[69]....
        /*02a0*/ 	.word	0xffffffff


	//   ....[70]....
        /*02a4*/ 	.word	0xffffffff


	//   ....[71]....
        /*02a8*/ 	.word	0xffffffff


	//   ....[72]....
        /*02ac*/ 	.word	0xffffffff


	//   ....[73]....
        /*02b0*/ 	.word	0xffffffff


	//   ....[74]....
        /*02b4*/ 	.word	0xffffffff


	//   ....[75]....
        /*02b8*/ 	.word	0xffffffff


	//   ....[76]....
        /*02bc*/ 	.word	0xffffffff


	//   ....[77]....
        /*02c0*/ 	.word	0xffffffff


	//   ....[78]....
        /*02c4*/ 	.word	0xffffffff


	//   ....[79]....
        /*02c8*/ 	.word	0xffffffff


	//   ....[80]....
        /*02cc*/ 	.word	0xffffffff


	//   ....[81]....
        /*02d0*/ 	.word	0xffffffff


	//   ....[82]....
        /*02d4*/ 	.word	0xffffffff


	//   ....[83]....
        /*02d8*/ 	.word	0xffffffff


	//   ....[84]....
        /*02dc*/ 	.word	0xffffffff


	//   ....[85]....
        /*02e0*/ 	.word	0xffffffff


	//   ....[86]....
        /*02e4*/ 	.word	0xffffffff


	//   ....[87]....
        /*02e8*/ 	.word	0xffffffff


	//   ....[88]....
        /*02ec*/ 	.word	0xffffffff


	//   ....[89]....
        /*02f0*/ 	.word	0xffffffff


	//   ....[90]....
        /*02f4*/ 	.word	0xffffffff


	//   ....[91]....
        /*02f8*/ 	.word	0xffffffff


	//   ....[92]....
        /*02fc*/ 	.word	0xffffffff


	//   ....[93]....
        /*0300*/ 	.word	0xffffffff


	//   ....[94]....
        /*0304*/ 	.word	0xffffffff


	//   ....[95]....
        /*0308*/ 	.word	0xffffffff


	//   ....[96]....
        /*030c*/ 	.word	0xffffffff


	//   ....[97]....
        /*0310*/ 	.word	0xffffffff


	//   ....[98]....
        /*0314*/ 	.word	0xffffffff


	//   ....[99]....
        /*0318*/ 	.word	0xffffffff


	//   ....[100]....
        /*031c*/ 	.word	0xffffffff


	//   ....[101]....
        /*0320*/ 	.word	0xffffffff


	//   ....[102]....
        /*0324*/ 	.word	0xffffffff


	//   ....[103]....
        /*0328*/ 	.word	0xffffffff


	//   ....[104]....
        /*032c*/ 	.word	0xffffffff


	//   ....[105]....
        /*0330*/ 	.word	0xffffffff


	//   ....[106]....
        /*0334*/ 	.word	0xffffffff


	//   ....[107]....
        /*0338*/ 	.word	0xffffffff


	//   ....[108]....
        /*033c*/ 	.word	0xffffffff


	//   ....[109]....
        /*0340*/ 	.word	0xffffffff


	//   ....[110]....
        /*0344*/ 	.word	0xffffffff


	//   ....[111]....
        /*0348*/ 	.word	0xffffffff


	//   ....[112]....
        /*034c*/ 	.word	0xffffffff


	//   ....[113]....
        /*0350*/ 	.word	0xffffffff


	//   ....[114]....
        /*0354*/ 	.word	0xffffffff


	//   ....[115]....
        /*0358*/ 	.word	0xffffffff


	//   ....[116]....
        /*035c*/ 	.word	0xffffffff


	//   ....[117]....
        /*0360*/ 	.word	0xffffffff


	//   ....[118]....
        /*0364*/ 	.word	0xffffffff


	//   ....[119]....
        /*0368*/ 	.word	0xffffffff


	//   ....[120]....
        /*036c*/ 	.word	0xffffffff


	//   ....[121]....
        /*0370*/ 	.word	0xffffffff


	//   ....[122]....
        /*0374*/ 	.word	0xffffffff


	//   ....[123]....
        /*0378*/ 	.word	0xffffffff


	//   ....[124]....
        /*037c*/ 	.word	0xffffffff


	//   ....[125]....
        /*0380*/ 	.word	0xffffffff


	//   ....[126]....
        /*0384*/ 	.word	0xffffffff


	//   ....[127]....
        /*0388*/ 	.word	0xffffffff


	//   ....[128]....
        /*038c*/ 	.word	0xffffffff


	//   ....[129]....
        /*0390*/ 	.word	0xffffffff


	//   ....[130]....
        /*0394*/ 	.word	0xffffffff


	//   ....[131]....
        /*0398*/ 	.word	0xffffffff


	//   ....[132]....
        /*039c*/ 	.word	0xffffffff


	//   ....[133]....
        /*03a0*/ 	.word	0xffffffff


	//   ....[134]....
        /*03a4*/ 	.word	0xffffffff


	//   ....[135]....
        /*03a8*/ 	.word	0xffffffff


	//   ....[136]....
        /*03ac*/ 	.word	0xffffffff


	//   ....[137]....
        /*03b0*/ 	.word	0xffffffff


	//   ....[138]....
        /*03b4*/ 	.word	0xffffffff


	//   ....[139]....
        /*03b8*/ 	.word	0xffffffff


	//   ....[140]....
        /*03bc*/ 	.word	0xffffffff


	//   ....[141]....
        /*03c0*/ 	.word	0xffffffff


	//   ....[142]....
        /*03c4*/ 	.word	0xffffffff


	//   ....[143]....
        /*03c8*/ 	.word	0xffffffff


	//   ....[144]....
        /*03cc*/ 	.word	0xffffffff


	//   ....[145]....
        /*03d0*/ 	.word	0xffffffff


	//   ....[146]....
        /*03d4*/ 	.word	0xffffffff


	//   ....[147]....
        /*03d8*/ 	.word	0xffffffff


	//   ....[148]....
        /*03dc*/ 	.word	0xffffffff


	//   ....[149]....
        /*03e0*/ 	.word	0xffffffff


	//   ....[150]....
        /*03e4*/ 	.word	0xffffffff


	//   ....[151]....
        /*03e8*/ 	.word	0xffffffff


	//   ....[152]....
        /*03ec*/ 	.word	0xffffffff


	//   ....[153]....
        /*03f0*/ 	.word	0xffffffff


	//   ....[154]....
        /*03f4*/ 	.word	0xffffffff


	//   ....[155]....
        /*03f8*/ 	.word	0xffffffff


	//   ....[156]....
        /*03fc*/ 	.word	0xffffffff


	//   ....[157]....
        /*0400*/ 	.word	0xffffffff


	//   ....[158]....
        /*0404*/ 	.word	0xffffffff


	//   ....[159]....
        /*0408*/ 	.word	0xffffffff


	//   ....[160]....
        /*040c*/ 	.word	0xffffffff


	//   ....[161]....
        /*0410*/ 	.word	0xffffffff


	//   ....[162]....
        /*0414*/ 	.word	0xffffffff


	//   ....[163]....
        /*0418*/ 	.word	0xffffffff


	//   ....[164]....
        /*041c*/ 	.word	0xffffffff


	//   ....[165]....
        /*0420*/ 	.word	0xffffffff


	//   ....[166]....
        /*0424*/ 	.word	0xffffffff


	//   ....[167]....
        /*0428*/ 	.word	0xffffffff


	//   ....[168]....
        /*042c*/ 	.word	0xffffffff


	//   ....[169]....
        /*0430*/ 	.word	0xffffffff


	//   ....[170]....
        /*0434*/ 	.word	0xffffffff


	//   ....[171]....
        /*0438*/ 	.word	0xffffffff


	//   ....[172]....
        /*043c*/ 	.word	0xffffffff


	//   ....[173]....
        /*0440*/ 	.word	0xffffffff


	//   ....[174]....
        /*0444*/ 	.word	0xffffffff


	//   ....[175]....
        /*0448*/ 	.word	0xffffffff


	//   ....[176]....
        /*044c*/ 	.word	0xffffffff


	//   ....[177]....
        /*0450*/ 	.word	0xffffffff


	//   ....[178]....
        /*0454*/ 	.word	0xffffffff


	//   ....[179]....
        /*0458*/ 	.word	0xffffffff


	//   ....[180]....
        /*045c*/ 	.word	0xffffffff


	//   ....[181]....
        /*0460*/ 	.word	0xffffffff


	//   ....[182]....
        /*0464*/ 	.word	0xffffffff


	//   ....[183]....
        /*0468*/ 	.word	0xffffffff


	//   ....[184]....
        /*046c*/ 	.word	0xffffffff


	//   ....[185]....
        /*0470*/ 	.word	0xffffffff


	//   ....[186]....
        /*0474*/ 	.word	0xffffffff


	//   ....[187]....
        /*0478*/ 	.word	0xffffffff


	//   ....[188]....
        /*047c*/ 	.word	0xffffffff


	//   ....[189]....
        /*0480*/ 	.word	0xffffffff


	//   ....[190]....
        /*0484*/ 	.word	0xffffffff


	//   ....[191]....
        /*0488*/ 	.word	0xffffffff


	//   ....[192]....
        /*048c*/ 	.word	0xffffffff


	//   ....[193]....
        /*0490*/ 	.word	0xffffffff


	//   ....[194]....
        /*0494*/ 	.word	0xffffffff


	//   ....[195]....
        /*0498*/ 	.word	0xffffffff


	//   ....[196]....
        /*049c*/ 	.word	0xffffffff


	//   ....[197]....
        /*04a0*/ 	.word	0xffffffff


	//   ....[198]....
        /*04a4*/ 	.word	0xffffffff


	//   ....[199]....
        /*04a8*/ 	.word	0xffffffff


	//   ....[200]....
        /*04ac*/ 	.word	0xffffffff


	//   ....[201]....
        /*04b0*/ 	.word	0xffffffff


	//   ....[202]....
        /*04b4*/ 	.word	0xffffffff


	//   ....[203]....
        /*04b8*/ 	.word	0xffffffff


	//   ....[204]....
        /*04bc*/ 	.word	0xffffffff


	//   ....[205]....
        /*04c0*/ 	.word	0xffffffff


	//   ....[206]....
        /*04c4*/ 	.word	0xffffffff


	//   ....[207]....
        /*04c8*/ 	.word	0xffffffff


	//   ....[208]....
        /*04cc*/ 	.word	0xffffffff


	//   ....[209]....
        /*04d0*/ 	.word	0xffffffff


	//   ....[210]....
        /*04d4*/ 	.word	0xffffffff


	//   ....[211]....
        /*04d8*/ 	.word	0xffffffff


	//----- nvinfo : EIATTR_COOP_GROUP_INSTR_OFFSETS
	.align		4
.L_654:
        /*04dc*/ 	.byte	0x04, 0x28
        /*04de*/ 	.short	(.L_656 - .L_655)


	//   ....[0]....
.L_655:
        /*04e0*/ 	.word	0x00000050


	//   ....[1]....
        /*04e4*/ 	.word	0x000001e0


	//   ....[2]....
        /*04e8*/ 	.word	0x00000210


	//   ....[3]....
        /*04ec*/ 	.word	0x00000240


	//   ....[4]....
        /*04f0*/ 	.word	0x00000270


	//   ....[5]....
        /*04f4*/ 	.word	0x000002a0


	//   ....[6]....
        /*04f8*/ 	.word	0x000002d0


	//   ....[7]....
        /*04fc*/ 	.word	0x00000440


	//   ....[8]....
        /*0500*/ 	.word	0x00000480


	//   ....[9]....
        /*0504*/ 	.word	0x000004b0


	//   ....[10]....
        /*0508*/ 	.word	0x000004e0


	//   ....[11]....
        /*050c*/ 	.word	0x00000510


	//   ....[12]....
        /*0510*/ 	.word	0x00000540


	//   ....[13]....
        /*0514*/ 	.word	0x000005d0


	//   ....[14]....
        /*0518*/ 	.word	0x00000600


	//   ....[15]....
        /*051c*/ 	.word	0x00000620


	//   ....[16]....
        /*0520*/ 	.word	0x00000680


	//   ....[17]....
        /*0524*/ 	.word	0x000037b0


	//   ....[18]....
        /*0528*/ 	.word	0x000037c0


	//   ....[19]....
        /*052c*/ 	.word	0x00005380


	//   ....[20]....
        /*0530*/ 	.word	0x00005390


	//   ....[21]....
        /*0534*/ 	.word	0x00006e80


	//   ....[22]....
        /*0538*/ 	.word	0x00006e90


	//   ....[23]....
        /*053c*/ 	.word	0x00007380


	//   ....[24]....
        /*0540*/ 	.word	0x00007390


	//   ....[25]....
        /*0544*/ 	.word	0x00008080


	//   ....[26]....
        /*0548*/ 	.word	0x000080a0


	//   ....[27]....
        /*054c*/ 	.word	0x000081d0


	//   ....[28]....
        /*0550*/ 	.word	0x000081e0


	//   ....[29]....
        /*0554*/ 	.word	0x00008310


	//   ....[30]....
        /*0558*/ 	.word	0x00008330


	//   ....[31]....
        /*055c*/ 	.word	0x00008460


	//   ....[32]....
        /*0560*/ 	.word	0x00008470


	//   ....[33]....
        /*0564*/ 	.word	0x00008990


	//   ....[34]....
        /*0568*/ 	.word	0x000089b0


	//   ....[35]....
        /*056c*/ 	.word	0x000089d0


	//   ....[36]....
        /*0570*/ 	.word	0x000089e0


	//   ....[37]....
        /*0574*/ 	.word	0x00008ad0


	//   ....[38]....
        /*0578*/ 	.word	0x00008b00


	//   ....[39]....
        /*057c*/ 	.word	0x00008b20


	//   ....[40]....
        /*0580*/ 	.word	0x00008c30


	//   ....[41]....
        /*0584*/ 	.word	0x00008fa0


	//   ....[42]....
        /*0588*/ 	.word	0x00008fc0


	//   ....[43]....
        /*058c*/ 	.word	0x000090a0


	//   ....[44]....
        /*0590*/ 	.word	0x000090e0


	//   ....[45]....
        /*0594*/ 	.word	0x000093e0


	//   ....[46]....
        /*0598*/ 	.word	0x00009400


	//   ....[47]....
        /*059c*/ 	.word	0x00009410


	//   ....[48]....
        /*05a0*/ 	.word	0x00009420


	//   ....[49]....
        /*05a4*/ 	.word	0x0000bf30


	//   ....[50]....
        /*05a8*/ 	.word	0x0000bf50


	//   ....[51]....
        /*05ac*/ 	.word	0x0000bf70


	//   ....[52]....
        /*05b0*/ 	.word	0x0000bf80


	//   ....[53]....
        /*05b4*/ 	.word	0x0000ee00


	//   ....[54]....
        /*05b8*/ 	.word	0x0000ee20


	//   ....[55]....
        /*05bc*/ 	.word	0x0000eed0


	//   ....[56]....
        /*05c0*/ 	.word	0x0000ef30


	//   ....[57]....
        /*05c4*/ 	.word	0x000103b0


	//   ....[58]....
        /*05c8*/ 	.word	0x00010410


	//   ....[59]....
        /*05cc*/ 	.word	0x00010420


	//   ....[60]....
        /*05d0*/ 	.word	0x00010450


	//   ....[61]....
        /*05d4*/ 	.word	0x00011740


	//   ....[62]....
        /*05d8*/ 	.word	0x00011760


	//   ....[63]....
        /*05dc*/ 	.word	0x00011850


	//   ....[64]....
        /*05e0*/ 	.word	0x00011870


	//   ....[65]....
        /*05e4*/ 	.word	0x00011d00


	//   ....[66]....
        /*05e8*/ 	.word	0x00011d20


	//   ....[67]....
        /*05ec*/ 	.word	0x00011e20


	//   ....[68]....
        /*05f0*/ 	.word	0x00011e60


	//   ....[69]....
        /*05f4*/ 	.word	0x00012fc0


	//   ....[70]....
        /*05f8*/ 	.word	0x00012ff0


	//   ....[71]....
        /*05fc*/ 	.word	0x000132b0


	//   ....[72]....
        /*0600*/ 	.word	0x000133e0


	//   ....[73]....
        /*0604*/ 	.word	0x00014990


	//   ....[74]....
        /*0608*/ 	.word	0x000149b0


	//   ....[75]....
        /*060c*/ 	.word	0x00014ac0


	//   ....[76]....
        /*0610*/ 	.word	0x00014af0


	//   ....[77]....
        /*0614*/ 	.word	0x00014d10


	//   ....[78]....
        /*0618*/ 	.word	0x00014d40


	//   ....[79]....
        /*061c*/ 	.word	0x00014d50


	//   ....[80]....
        /*0620*/ 	.word	0x00014d80


	//   ....[81]....
        /*0624*/ 	.word	0x00016270


	//   ....[82]....
        /*0628*/ 	.word	0x00016280


	//   ....[83]....
        /*062c*/ 	.word	0x000162a0


	//   ....[84]....
        /*0630*/ 	.word	0x000162c0


	//   ....[85]....
        /*0634*/ 	.word	0x00016640


	//   ....[86]....
        /*0638*/ 	.word	0x00016660


	//   ....[87]....
        /*063c*/ 	.word	0x00016780


	//   ....[88]....
        /*0640*/ 	.word	0x00016790


	//   ....[89]....
        /*0644*/ 	.word	0x000168c0


	//   ....[90]....
        /*0648*/ 	.word	0x000168e0


	//   ....[91]....
        /*064c*/ 	.word	0x00016a10


	//   ....[92]....
        /*0650*/ 	.word	0x00016a20


	//   ....[93]....
        /*0654*/ 	.word	0x00016d40


	//   ....[94]....
        /*0658*/ 	.word	0x00016d60


	//   ....[95]....
        /*065c*/ 	.word	0x00017750


	//   ....[96]....
        /*0660*/ 	.word	0x00017760


	//   ....[97]....
        /*0664*/ 	.word	0x000188d0


	//   ....[98]....
        /*0668*/ 	.word	0x000188f0


	//   ....[99]....
        /*066c*/ 	.word	0x00018a20


	//   ....[100]....
        /*0670*/ 	.word	0x00018a30


	//   ....[101]....
        /*0674*/ 	.word	0x00018b60


	//   ....[102]....
        /*0678*/ 	.word	0x00018b80


	//   ....[103]....
        /*067c*/ 	.word	0x00018cb0


	//   ....[104]....
        /*0680*/ 	.word	0x00018cc0


	//   ....[105]....
        /*0684*/ 	.word	0x00018e80


	//   ....[106]....
        /*0688*/ 	.word	0x00018ea0


	//   ....[107]....
        /*068c*/ 	.word	0x00018fc0


	//   ....[108]....
        /*0690*/ 	.word	0x00019000


	//   ....[109]....
        /*0694*/ 	.word	0x00019030


	//   ....[110]....
        /*0698*/ 	.word	0x00019060


	//   ....[111]....
        /*069c*/ 	.word	0x00019090


	//   ....[112]....
        /*06a0*/ 	.word	0x000190c0


	//   ....[113]....
        /*06a4*/ 	.word	0x00019220


	//   ....[114]....
        /*06a8*/ 	.word	0x00019260


	//   ....[115]....
        /*06ac*/ 	.word	0x00019290


	//   ....[116]....
        /*06b0*/ 	.word	0x000192c0


	//   ....[117]....
        /*06b4*/ 	.word	0x000192f0


	//   ....[118]....
        /*06b8*/ 	.word	0x00019320


	//   ....[119]....
        /*06bc*/ 	.word	0x000193b0


	//   ....[120]....
        /*06c0*/ 	.word	0x000193e0


	//   ....[121]....
        /*06c4*/ 	.word	0x000193f0


	//   ....[122]....
        /*06c8*/ 	.word	0x00019450


	//   ....[123]....
        /*06cc*/ 	.word	0x00019990


	//   ....[124]....
        /*06d0*/ 	.word	0x000199f0


	//   ....[125]....
        /*06d4*/ 	.word	0x00019a40


	//   ....[126]....
        /*06d8*/ 	.word	0x00019a90


	//   ....[127]....
        /*06dc*/ 	.word	0x00019ae0


	//   ....[128]....
        /*06e0*/ 	.word	0x00019b50


	//   ....[129]....
        /*06e4*/ 	.word	0x00019ba0


	//   ....[130]....
        /*06e8*/ 	.word	0x00019c00


	//   ....[131]....
        /*06ec*/ 	.word	0x00019c70


	//   ....[132]....
        /*06f0*/ 	.word	0x00019cd0


	//   ....[133]....
        /*06f4*/ 	.word	0x00019d40


	//   ....[134]....
        /*06f8*/ 	.word	0x00019db0


	//   ....[135]....
        /*06fc*/ 	.word	0x00019e20


	//   ....[136]....
        /*0700*/ 	.word	0x00019e80


	//   ....[137]....
        /*0704*/ 	.word	0x00019ef0


	//   ....[138]....
        /*0708*/ 	.word	0x00019f60


	//   ....[139]....
        /*070c*/ 	.word	0x00019fd0


	//   ....[140]....
        /*0710*/ 	.word	0x0001a030


	//   ....[141]....
        /*0714*/ 	.word	0x0001a0a0


	//   ....[142]....
        /*0718*/ 	.word	0x0001a110


	//   ....[143]....
        /*071c*/ 	.word	0x0001a280


	//   ....[144]....
        /*0720*/ 	.word	0x0001a2e0


	//   ....[145]....
        /*0724*/ 	.word	0x0001a350


	//   ....[146]....
        /*0728*/ 	.word	0x0001a3c0


	//   ....[147]....
        /*072c*/ 	.word	0x0001a430


	//   ....[148]....
        /*0730*/ 	.word	0x0001a490


	//   ....[149]....
        /*0734*/ 	.word	0x0001a500


	//   ....[150]....
        /*0738*/ 	.word	0x0001a570


	//   ....[151]....
        /*073c*/ 	.word	0x0001a5e0


	//   ....[152]....
        /*0740*/ 	.word	0x0001a640


	//   ....[153]....
        /*0744*/ 	.word	0x0001a6b0


	//   ....[154]....
        /*0748*/ 	.word	0x0001a720


	//   ....[155]....
        /*074c*/ 	.word	0x0001a890


	//   ....[156]....
        /*0750*/ 	.word	0x0001a8f0


	//   ....[157]....
        /*0754*/ 	.word	0x0001a960


	//   ....[158]....
        /*0758*/ 	.word	0x0001a9d0


	//   ....[159]....
        /*075c*/ 	.word	0x0001ab40


	//   ....[160]....
        /*0760*/ 	.word	0x0001aba0


	//   ....[161]....
        /*0764*/ 	.word	0x0001ac10


	//   ....[162]....
        /*0768*/ 	.word	0x0001ac80


	//   ....[163]....
        /*076c*/ 	.word	0x0001ae00


	//   ....[164]....
        /*0770*/ 	.word	0x0001ae60


	//   ....[165]....
        /*0774*/ 	.word	0x0001aeb0


	//   ....[166]....
        /*0778*/ 	.word	0x0001af20


	//   ....[167]....
        /*077c*/ 	.word	0x0001af90


	//   ....[168]....
        /*0780*/ 	.word	0x0001b110


	//   ....[169]....
        /*0784*/ 	.word	0x0001b170


	//   ....[170]....
        /*0788*/ 	.word	0x0001b1d0


	//   ....[171]....
        /*078c*/ 	.word	0x0001b230


	//   ....[172]....
        /*0790*/ 	.word	0x0001b280


	//   ....[173]....
        /*0794*/ 	.word	0x0001b2c0


	//   ....[174]....
        /*0798*/ 	.word	0x0001b330


	//   ....[175]....
        /*079c*/ 	.word	0x0001b3a0


	//   ....[176]....
        /*07a0*/ 	.word	0x0001b410


	//   ....[177]....
        /*07a4*/ 	.word	0x0001b470


	//   ....[178]....
        /*07a8*/ 	.word	0x0001b4e0


	//   ....[179]....
        /*07ac*/ 	.word	0x0001b550


	//   ....[180]....
        /*07b0*/ 	.word	0x0001b5c0


	//   ....[181]....
        /*07b4*/ 	.word	0x0001b620


	//   ....[182]....
        /*07b8*/ 	.word	0x0001b690


	//   ....[183]....
        /*07bc*/ 	.word	0x0001b700


	//   ....[184]....
        /*07c0*/ 	.word	0x0001b770


	//   ....[185]....
        /*07c4*/ 	.word	0x0001b7d0


	//   ....[186]....
        /*07c8*/ 	.word	0x0001b840


	//   ....[187]....
        /*07cc*/ 	.word	0x0001b8b0


	//   ....[188]....
        /*07d0*/ 	.word	0x0001b920


	//   ....[189]....
        /*07d4*/ 	.word	0x0001b980


	//   ....[190]....
        /*07d8*/ 	.word	0x0001b9f0


	//   ....[191]....
        /*07dc*/ 	.word	0x0001ba60


	//   ....[192]....
        /*07e0*/ 	.word	0x0001bad0


	//   ....[193]....
        /*07e4*/ 	.word	0x0001bb30


	//   ....[194]....
        /*07e8*/ 	.word	0x0001bba0


	//   ....[195]....
        /*07ec*/ 	.word	0x0001bc10


	//   ....[196]....
        /*07f0*/ 	.word	0x0001bc60


	//   ....[197]....
        /*07f4*/ 	.word	0x0001bca0


	//   ....[198]....
        /*07f8*/ 	.word	0x0001bcf0


	//   ....[199]....
        /*07fc*/ 	.word	0x0001bd40


	//   ....[200]....
        /*0800*/ 	.word	0x0001bd90


	//   ....[201]....
        /*0804*/ 	.word	0x0001be00


	//   ....[202]....
        /*0808*/ 	.word	0x0001be50


	//   ....[203]....
        /*080c*/ 	.word	0x0001bea0


	//   ....[204]....
        /*0810*/ 	.word	0x0001bef0


	//   ....[205]....
        /*0814*/ 	.word	0x0001bf40


	//   ....[206]....
        /*0818*/ 	.word	0x0001bf90


	//   ....[207]....
        /*081c*/ 	.word	0x0001c000


	//   ....[208]....
        /*0820*/ 	.word	0x0001c050


	//   ....[209]....
        /*0824*/ 	.word	0x0001c0b0


	//   ....[210]....
        /*0828*/ 	.word	0x0001c110


	//   ....[211]....
        /*082c*/ 	.word	0x0001c180


	//----- nvinfo : EIATTR_EXIT_INSTR_OFFSETS
	.align		4
.L_656:
        /*0830*/ 	.byte	0x04, 0x1c
        /*0832*/ 	.short	(.L_658 - .L_657)


	//   ....[0]....
.L_657:
        /*0834*/ 	.word	0x00000b40


	//   ....[1]....
        /*0838*/ 	.word	0x00019950


	//----- nvinfo : EIATTR_MAX_THREADS
	.align		4
.L_658:
        /*083c*/ 	.byte	0x04, 0x05
        /*083e*/ 	.short	(.L_660 - .L_659)
.L_659:
        /*0840*/ 	.word	0x00000100
        /*0844*/ 	.word	0x00000001
        /*0848*/ 	.word	0x00000001


	//----- nvinfo : EIATTR_CRS_STACK_SIZE
	.align		4
.L_660:
        /*084c*/ 	.byte	0x04, 0x1e
        /*084e*/ 	.short	(.L_662 - .L_661)
.L_661:
        /*0850*/ 	.word	0x00000000
.L_662:


//--------------------- .nv.info._ZN7cutlass13device_kernelIN5flash19enable_sm80_to_sm89INS1_16FlashAttnFwdSm80INS1_25CollectiveMainloopFwdSm80ILi8ELi2ELb0EN4cute5tupleIJNS5_1CILi128EEENS7_ILi64EEENS7_ILi192EEEEEELi192ENS_6half_tEfNS_4arch4Sm80ELb0ELb1ELb1ELb0ELb1ELb0ELb1ELb1EEENS1_21CollectiveEpilogueFwdINS6_IJS8_SA_S9_EEENS6_IJNS7_ILi1EEESI_SI_EEESC_SE_Li256ELb0ELb1ELb1ELb0EEENS1_19SingleTileSchedulerILb0ELb1ELb1ELi128EEEEEEEEEvNT_6ParamsE --------------------------
	.section	.nv.info._ZN7cutlass13device_kernelIN5flash19enable_sm80_to_sm89INS1_16FlashAttnFwdSm80INS1_25CollectiveMainloopFwdSm80ILi8ELi2ELb0EN4cute5tupleIJNS5_1CILi128EEENS7_ILi64EEENS7_ILi192EEEEEELi192ENS_6half_tEfNS_4arch4Sm80ELb0ELb1ELb1ELb0ELb1ELb0ELb1ELb1EEENS1_21CollectiveEpilogueFwdINS6_IJS8_SA_S9_EEENS6_IJNS7_ILi1EEESI_SI_EEESC_SE_Li256ELb0ELb1ELb1ELb0EEENS1_19SingleTileSchedulerILb0ELb1ELb1ELi128EEEEEEEEEvNT_6ParamsE,"",@"SHT_CUDA_INFO"
	.sectionflags	@""
	.align	4


	//----- nvinfo : EIATTR_CUDA_API_VERSION
	.align		4
        /*0000*/ 	.byte	0x04, 0x37
        /*0002*/ 	.short	(.L_664 - .L_663)
.L_663:
        /*0004*/ 	.word	0x00000082


	//----- nvinfo : EIATTR_SW2861232_WAR
	.align		4
.L_664:
        /*0008*/ 	.byte	0x01, 0x35
	.zero		2


	//----- nvinfo : EIATTR_PARAM_CBANK
	.align		4
        /*000c*/ 	.byte	0x04, 0x0a
        /*000e*/ 	.short	(.L_666 - .L_665)
	.align		4
.L_665:
        /*0010*/ 	.word	index@(.nv.constant0._ZN7cutlass13device_kernelIN5flash19enable_sm80_to_sm89INS1_16FlashAttnFwdSm80INS1_25CollectiveMainloopFwdSm80ILi8ELi2ELb0EN4cute5tupleIJNS5_1CILi128EEENS7_ILi64EEENS7_ILi192EEEEEELi192ENS_6half_tEfNS_4arch4Sm80ELb0ELb1ELb1ELb0ELb1ELb0ELb1ELb1EEENS1_21CollectiveEpilogueFwdINS6_IJS8_SA_S9_EEENS6_IJNS7_ILi1EEESI_SI_EEESC_SE_Li256ELb0ELb1ELb1ELb0EEENS1_19SingleTileSchedulerILb0ELb1ELb1ELi128EEEEEEEEEvNT_6ParamsE)
        /*0014*/ 	.short	0x0160
        /*0016*/ 	.short	0x0418


	//----- nvinfo : EIATTR_CBANK_PARAM_SIZE
	.align		4
.L_666:
        /*0018*/ 	.byte	0x03, 0x19
        /*001a*/ 	.short	0x0418


	//----- nvinfo : EIATTR_KPARAM_INFO
	.align		4
        /*001c*/ 	.byte	0x04, 0x17
        /*001e*/ 	.short	(.L_668 - .L_667)
.L_667:
        /*0020*/ 	.word	0x00000000
        /*0024*/ 	.short	0x0000
        /*0026*/ 	.short	0x0000
        /*0028*/ 	.byte	0x00, 0xf0, 0x61, 0x10


	//----- nvinfo : EIATTR_MAXREG_COUNT
	.align		4
.L_668:
        /*002c*/ 	.byte	0x03, 0x1b
        /*002e*/ 	.short	0x00ff


	//----- nvinfo : EIATTR_NUM_BARRIERS
	.align		4
        /*0030*/ 	.byte	0x02, 0x4c
        /*0032*/ 	.byte	0x02
	.zero		1


	//----- nvinfo : EIATTR_MERCURY_ISA_VERSION
	.align		4
        /*0034*/ 	.byte	0x03, 0x5f
        /*0036*/ 	.short	0x0000


	//----- nvinfo : EIATTR_COOP_GROUP_MASK_REGIDS
	.align		4
        /*0038*/ 	.byte	0x04, 0x29
        /*003a*/ 	.short	(.L_670 - .L_669)


	//   ....[0]....
.L_669:
        /*003c*/ 	.word	0xffffffff


	//   ....[1]....
        /*0040*/ 	.word	0xffffffff


	//   ....[2]....
        /*0044*/ 	.word	0xffffffff


	//   ....[3]....
        /*0048*/ 	.word	0xffffffff


	//   ....[4]....
        /*004c*/ 	.word	0xffffffff


	//   ....[5]....
        /*0050*/ 	.word	0xffffffff


	//   ....[6]....
        /*0054*/ 	.word	0xffffffff


	//   ....[7]....
        /*0058*/ 	.word	0xffffffff


	//   ....[8]....
        /*005c*/ 	.word	0xffffffff


	//   ....[9]....
        /*0060*/ 	.word	0xffffffff


	//   ....[10]....
        /*0064*/ 	.word	0xffffffff


	//   ....[11]....
        /*0068*/ 	.word	0xffffffff


	//   ....[12]....
        /*006c*/ 	.word	0xffffffff


	//   ....[13]....
        /*0070*/ 	.word	0xffffffff


	//   ....[14]....
        /*0074*/ 	.word	0xffffffff


	//   ....[15]....
        /*0078*/ 	.word	0xffffffff


	//   ....[16]....
        /*007c*/ 	.word	0xffffffff


	//   ....[17]....
        /*0080*/ 	.word	0xffffffff


	//   ....[18]....
        /*0084*/ 	.word	0xffffffff


	//   ....[19]....
        /*0088*/ 	.word	0xffffffff


	//   ....[20]....
        /*008c*/ 	.word	0xffffffff


	//   ....[21]....
        /*0090*/ 	.word	0xffffffff


	//   ....[22]....
        /*0094*/ 	.word	0xffffffff


	//   ....[23]....
        /*0098*/ 	.word	0xffffffff


	//   ....[24]....
        /*009c*/ 	.word	0xffffffff


	//   ....[25]....
        /*00a0*/ 	.word	0xffffffff


	//   ....[26]....
        /*00a4*/ 	.word	0xffffffff


	//   ....[27]....
        /*00a8*/ 	.word	0xffffffff


	//   ....[28]....
        /*00ac*/ 	.word	0xffffffff


	//   ....[29]....
        /*00b0*/ 	.word	0xffffffff


	//   ....[30]....
        /*00b4*/ 	.word	0xffffffff


	//   ....[31]....
        /*00b8*/ 	.word	0xffffffff


	//   ....[32]....
        /*00bc*/ 	.word	0xffffffff


	//   ....[33]....
        /*00c0*/ 	.word	0xffffffff


	//   ....[34]....
        /*00c4*/ 	.word	0xffffffff


	//   ....[35]....
        /*00c8*/ 	.word	0xffffffff


	//   ....[36]....
        /*00cc*/ 	.word	0xffffffff


	//   ....[37]....
        /*00d0*/ 	.word	0xffffffff


	//   ....[38]....
        /*00d4*/ 	.word	0xffffffff


	//   ....[39]....
        /*00d8*/ 	.word	0xffffffff


	//   ....[40]....
        /*00dc*/ 	.word	0xffffffff


	//   ....[41]....
        /*00e0*/ 	.word	0xffffffff


	//   ....[42]....
        /*00e4*/ 	.word	0xffffffff


	//   ....[43]....
        /*00e8*/ 	.word	0xffffffff


	//   ....[44]....
        /*00ec*/ 	.word	0xffffffff


	//   ....[45]....
        /*00f0*/ 	.word	0xffffffff


	//   ....[46]....
        /*00f4*/ 	.word	0xffffffff


	//   ....[47]....
        /*00f8*/ 	.word	0xffffffff


	//   ....[48]....
        /*00fc*/ 	.word	0xffffffff


	//   ....[49]....
        /*0100*/ 	.word	0xffffffff


	//   ....[50]....
        /*0104*/ 	.word	0xffffffff


	//   ....[51]....
        /*0108*/ 	.word	0xffffffff


	//   ....[52]....
        /*010c*/ 	.word	0xffffffff


	//   ....[53]....
        /*0110*/ 	.word	0xffffffff


	//   ....[54]....
        /*0114*/ 	.word	0xffffffff


	//   ....[55]....
        /*0118*/ 	.word	0xffffffff


	//   ....[56]....
        /*011c*/ 	.word	0xffffffff


	//   ....[57]....
        /*0120*/ 	.word	0xffffffff


	//   ....[58]....
        /*0124*/ 	.word	0xffffffff


	//   ....[59]....
        /*0128*/ 	.word	0xffffffff


	//   ....[60]....
        /*012c*/ 	.word	0xffffffff


	//   ....[61]....
        /*0130*/ 	.word	0xffffffff


	//   ....[62]....
        /*0134*/ 	.word	0xffffffff


	//   ....[63]....
        /*0138*/ 	.word	0xffffffff


	//   ....[64]....
        /*013c*/ 	.word	0xffffffff


	//   ....[65]....
        /*0140*/ 	.word	0xffffffff


	//   ....[66]....
        /*0144*/ 	.word	0xffffffff


	//   ....[67]....
        /*0148*/ 	.word	0xffffffff


	//   ....[68]....
        /*014c*/ 	.word	0xffffffff


	//   ....[69]....
        /*0150*/ 	.word	0xffffffff


	//   ....[70]....
        /*0154*/ 	.word	0xffffffff


	//   ....[71]....
        /*0158*/ 	.word	0xffffffff


	//   ....[72]....
        /*015c*/ 	.word	0xffffffff


	//   ....[73]....
        /*0160*/ 	.word	0xffffffff


	//   ....[74]....
        /*0164*/ 	.word	0xffffffff


	//   ....[75]....
        /*0168*/ 	.word	0xffffffff


	//   ....[76]....
        /*016c*/ 	.word	0xffffffff


	//   ....[77]....
        /*0170*/ 	.word	0xffffffff


	//   ....[78]....
        /*0174*/ 	.word	0xffffffff


	//   ....[79]....
        /*0178*/ 	.word	0xffffffff


	//   ....[80]....
        /*017c*/ 	.word	0xffffffff


	//   ....[81]....
        /*0180*/ 	.word	0xffffffff


	//   ....[82]....
        /*0184*/ 	.word	0xffffffff


	//   ....[83]....
        /*0188*/ 	.word	0xffffffff


	//   ....[84]....
        /*018c*/ 	.word	0xffffffff


	//   ....[85]....
        /*0190*/ 	.word	0xffffffff


	//   ....[86]....
        /*0194*/ 	.word	0xffffffff


	//----- nvinfo : EIATTR_COOP_GROUP_INSTR_OFFSETS
	.align		4
.L_670:
        /*0198*/ 	.byte	0x04, 0x28
        /*019a*/ 	.short	(.L_672 - .L_671)


	//   ....[0]....
.L_671:
        /*019c*/ 	.word	0x00000050


	//   ....[1]....
        /*01a0*/ 	.word	0x000012e0


	//   ....[2]....
        /*01a4*/ 	.word	0x00001310


	//   ....[3]....
        /*01a8*/ 	.word	0x00001540


	//   ....[4]....
        /*01ac*/ 	.word	0x00001570


	//   ....[5]....
        /*01b0*/ 	.word	0x00001690


	//   ....[6]....
        /*01b4*/ 	.word	0x000016c0


	//   ....[7]....
        /*01b8*/ 	.word	0x000017d0


	//   ....[8]....
        /*01bc*/ 	.word	0x00001810


	//   ....[9]....
        /*01c0*/ 	.word	0x00001d70


	//   ....[10]....
        /*01c4*/ 	.word	0x00001d90


	//   ....[11]....
        /*01c8*/ 	.word	0x00001db0


	//   ....[12]....
        /*01cc*/ 	.word	0x00001dd0


	//   ....[13]....
        /*01d0*/ 	.word	0x00001e90


	//   ....[14]....
        /*01d4*/ 	.word	0x00001eb0


	//   ....[15]....
        /*01d8*/ 	.word	0x00001ed0


	//   ....[16]....
        /*01dc*/ 	.word	0x00001ef0


	//   ....[17]....
        /*01e0*/ 	.word	0x000023e0


	//   ....[18]....
        /*01e4*/ 	.word	0x00002410


	//   ....[19]....
        /*01e8*/ 	.word	0x00002430


	//   ....[20]....
        /*01ec*/ 	.word	0x00002440


	//   ....[21]....
        /*01f0*/ 	.word	0x00002a00


	//   ....[22]....
        /*01f4*/ 	.word	0x00002a30


	//   ....[23]....
        /*01f8*/ 	.word	0x00002a50


	//   ....[24]....
        /*01fc*/ 	.word	0x00002ab0


	//   ....[25]....
        /*0200*/ 	.word	0x00003880


	//   ....[26]....
        /*0204*/ 	.word	0x00003ba0


	//   ....[27]....
        /*0208*/ 	.word	0x00004770


	//   ....[28]....
        /*020c*/ 	.word	0x000048b0


	//   ....[29]....
        /*0210*/ 	.word	0x000048d0


	//   ....[30]....
        /*0214*/ 	.word	0x00004940


	//   ....[31]....
        /*0218*/ 	.word	0x00005b10


	//   ....[32]....
        /*021c*/ 	.word	0x00005b40


	//   ....[33]....
        /*0220*/ 	.word	0x00005b60


	//   ....[34]....
        /*0224*/ 	.word	0x00005b70


	//   ....[35]....
        /*0228*/ 	.word	0x00006280


	//   ....[36]....
        /*022c*/ 	.word	0x000062a0


	//   ....[37]....
        /*0230*/ 	.word	0x000062b0


	//   ....[38]....
        /*0234*/ 	.word	0x000062c0


	//   ....[39]....
        /*0238*/ 	.word	0x00007020


	//   ....[40]....
        /*023c*/ 	.word	0x000074a0


	//   ....[41]....
        /*0240*/ 	.word	0x00007dc0


	//   ....[42]....
        /*0244*/ 	.word	0x00007ef0


	//   ....[43]....
        /*0248*/ 	.word	0x00007f10


	//   ....[44]....
        /*024c*/ 	.word	0x00007fb0


	//   ....[45]....
        /*0250*/ 	.word	0x00009880


	//   ....[46]....
        /*0254*/ 	.word	0x000098b0


	//   ....[47]....
        /*0258*/ 	.word	0x000098c0


	//   ....[48]....
        /*025c*/ 	.word	0x000098d0


	//   ....[49]....
        /*0260*/ 	.word	0x0000a050


	//   ....[50]....
        /*0264*/ 	.word	0x0000a070


	//   ....[51]....
        /*0268*/ 	.word	0x0000a080


	//   ....[52]....
        /*026c*/ 	.word	0x0000a090


	//   ....[53]....
        /*0270*/ 	.word	0x0000b1f0


	//   ....[54]....
        /*0274*/ 	.word	0x0000b220


	//   ....[55]....
        /*0278*/ 	.word	0x0000b240


	//   ....[56]....
        /*027c*/ 	.word	0x0000b280


	//   ....[57]....
        /*0280*/ 	.word	0x0000cb50


	//   ....[58]....
        /*0284*/ 	.word	0x0000cb80


	//   ....[59]....
        /*0288*/ 	.word	0x0000cb90


	//   ....[60]....
        /*028c*/ 	.word	0x0000cba0


	//   ....[61]....
        /*0290*/ 	.word	0x0000d0a0


	//   ....[62]....
        /*0294*/ 	.word	0x0000d0d0


	//   ....[63]....
        /*0298*/ 	.word	0x0000d0f0


	//   ....[64]....
        /*029c*/ 	.word	0x0000d100


	//   ....[65]....
        /*02a0*/ 	.word	0x0000ded0


	//   ....[66]....
        /*02a4*/ 	.word	0x0000e280


	//   ....[67]....
        /*02a8*/ 	.word	0x0000ebc0


	//   ....[68]....
        /*02ac*/ 	.word	0x0000ecd0


	//   ....[69]....
        /*02b0*/ 	.word	0x0000ece0


	//   ....[70]....
        /*02b4*/ 	.word	0x0000ed50


	//   ....[71]....
        /*02b8*/ 	.word	0x00010630


	//   ....[72]....
        /*02bc*/ 	.word	0x00010660


	//   ....[73]....
        /*02c0*/ 	.word	0x00010680


	//   ....[74]....
        /*02c4*/ 	.word	0x00010690


	//   ....[75]....
        /*02c8*/ 	.word	0x00010860


	//   ....[76]....
        /*02cc*/ 	.word	0x00010890


	//   ....[77]....
        /*02d0*/ 	.word	0x000108d0


	//   ....[78]....
        /*02d4*/ 	.word	0x000108e0


	//   ....[79]....
        /*02d8*/ 	.word	0x000115f0


	//   ....[80]....
        /*02dc*/ 	.word	0x00011630


	//   ....[81]....
        /*02e0*/ 	.word	0x00011660


	//   ....[82]....
        /*02e4*/ 	.word	0x000116a0


	//   ....[83]....
        /*02e8*/ 	.word	0x00011710


	//   ....[84]....
        /*02ec*/ 	.word	0x00011770


	//   ....[85]....
        /*02f0*/ 	.word	0x00012080


	//   ....[86]....
        /*02f4*/ 	.word	0x00012090


	//----- nvinfo : EIATTR_EXIT_INSTR_OFFSETS
	.align		4
.L_672:
        /*02f8*/ 	.byte	0x04, 0x1c
        /*02fa*/ 	.short	(.L_674 - .L_673)


	//   ....[0]....
.L_673:
        /*02fc*/ 	.word	0x000001b0


	//   ....[1]....
        /*0300*/ 	.word	0x000120a0


	//   ....[2]....
        /*0304*/ 	.word	0x00012940


	//   ....[3]....
        /*0308*/ 	.word	0x00012990


	//   ....[4]....
        /*030c*/ 	.word	0x000129c0


	//   ....[5]....
        /*0310*/ 	.word	0x00012a20


	//   ....[6]....
        /*0314*/ 	.word	0x00012cb0


	//----- nvinfo : EIATTR_CTAIDZ_USED
	.align		4
.L_674:
        /*0318*/ 	.byte	0x01, 0x04
	.zero		2


	//----- nvinfo : EIATTR_MAX_THREADS
	.align		4
        /*031c*/ 	.byte	0x04, 0x05
        /*031e*/ 	.short	(.L_676 - .L_675)
.L_675:
        /*0320*/ 	.word	0x00000100
        /*0324*/ 	.word	0x00000001
        /*0328*/ 	.word	0x00000001


	//----- nvinfo : EIATTR_CRS_STACK_SIZE
	.align		4
.L_676:
        /*032c*/ 	.byte	0x04, 0x1e
        /*032e*/ 	.short	(.L_678 - .L_677)
.L_677:
        /*0330*/ 	.word	0x00000000
.L_678:


//--------------------- .nv.info._ZN7cutlass13device_kernelIN5flash19enable_sm80_to_sm89INS1_16FlashAttnFwdSm80INS1_25CollectiveMainloopFwdSm80ILi8ELi2ELb0EN4cute5tupleIJNS5_1CILi128EEENS7_ILi64EEENS7_ILi192EEEEEELi192ENS_6half_tEfNS_4arch4Sm80ELb0ELb1ELb1ELb1ELb1ELb0ELb1ELb1EEENS1_21CollectiveEpilogueFwdINS6_IJS8_SA_S9_EEENS6_IJNS7_ILi1EEESI_SI_EEESC_SE_Li256ELb1ELb1ELb1ELb0EEENS1_36VarlenDynamicPersistentTileSchedulerILi128ELi64ELi256ELi256ELb1ELb1ELb0ELb1ELb0ELb1EEEEEEEEEvNT_6ParamsE --------------------------
	.section	.nv.info._ZN7cutlass13device_kernelIN5flash19enable_sm80_to_sm89INS1_16FlashAttnFwdSm80INS1_25CollectiveMainloopFwdSm80ILi8ELi2ELb0EN4cute5tupleIJNS5_1CILi128EEENS7_ILi64EEENS7_ILi192EEEEEELi192ENS_6half_tEfNS_4arch4Sm80ELb0ELb1ELb1ELb1ELb1ELb0ELb1ELb1EEENS1_21CollectiveEpilogueFwdINS6_IJS8_SA_S9_EEENS6_IJNS7_ILi1EEESI_SI_EEESC_SE_Li256ELb1ELb1ELb1ELb0EEENS1_36VarlenDynamicPersistentTileSchedulerILi128ELi64ELi256ELi256ELb1ELb1ELb0ELb1ELb0ELb1EEEEEEEEEvNT_6ParamsE,"",@"SHT_CUDA_INFO"
	.sectionflags	@""
	.align	4


	//----- nvinfo : EIATTR_CUDA_API_VERSION
	.align		4
        /*0000*/ 	.byte	0x04, 0x37
        /*0002*/ 	.short	(.L_680 - .L_679)
.L_679:
        /*0004*/ 	.word	0x00000082


	//----- nvinfo : EIATTR_SW2861232_WAR
	.align		4
.L_680:
        /*0008*/ 	.byte	0x01, 0x35
	.zero		2


	//----- nvinfo : EIATTR_PARAM_CBANK
	.align		4
        /*000c*/ 	.byte	0x04, 0x0a
        /*000e*/ 	.short	(.L_682 - .L_681)
	.align		4
.L_681:
        /*0010*/ 	.word	index@(.nv.constant0._ZN7cutlass13device_kernelIN5flash19enable_sm80_to_sm89INS1_16FlashAttnFwdSm80INS1_25CollectiveMainloopFwdSm80ILi8ELi2ELb0EN4cute5tupleIJNS5_1CILi128EEENS7_ILi64EEENS7_ILi192EEEEEELi192ENS_6half_tEfNS_4arch4Sm80ELb0ELb1ELb1ELb1ELb1ELb0ELb1ELb1EEENS1_21CollectiveEpilogueFwdINS6_IJS8_SA_S9_EEENS6_IJNS7_ILi1EEESI_SI_EEESC_SE_Li256ELb1ELb1ELb1ELb0EEENS1_36VarlenDynamicPersistentTileSchedulerILi128ELi64ELi256ELi256ELb1ELb1ELb0ELb1ELb0ELb1EEEEEEEEEvNT_6ParamsE)
        /*0014*/ 	.short	0x0160
        /*0016*/ 	.short	0x0438


	//----- nvinfo : EIATTR_CBANK_PARAM_SIZE
	.align		4
.L_682:
        /*0018*/ 	.byte	0x03, 0x19
        /*001a*/ 	.short	0x0438


	//----- nvinfo : EIATTR_KPARAM_INFO
	.align		4
        /*001c*/ 	.byte	0x04, 0x17
        /*001e*/ 	.short	(.L_684 - .L_683)
.L_683:
        /*0020*/ 	.word	0x00000000
        /*0024*/ 	.short	0x0000
        /*0026*/ 	.short	0x0000
        /*0028*/ 	.byte	0x00, 0xf0, 0xe1, 0x10


	//----- nvinfo : EIATTR_MAXREG_COUNT
	.align		4
.L_684:
        /*002c*/ 	.byte	0x03, 0x1b
        /*002e*/ 	.short	0x00ff


	//----- nvinfo : EIATTR_NUM_BARRIERS
	.align		4
        /*0030*/ 	.byte	0x02, 0x4c
        /*0032*/ 	.byte	0x06
	.zero		1


	//----- nvinfo : EIATTR_ANNOTATIONS
	.align		4
        /*0034*/ 	.byte	0x04, 0x55
        /*0036*/ 	.short	(.L_686 - .L_685)


	//   ....[0]....
.L_685:
        /*0038*/ 	.word	0x00000001
        /*003c*/ 	.byte	0x70, 0x00, 0x00, 0x00, 0x01, 0x00, 0x00, 0x00, 0x40, 0x14, 0x00, 0x00, 0x01, 0x00, 0x00, 0x00
        /*004c*/ 	.byte	0xf0, 0x17, 0x00, 0x00, 0x01, 0x00, 0x00, 0x00, 0x20, 0x18, 0x00, 0x00, 0x01, 0x00, 0x00, 0x00
        /*005c*/ 	.byte	0xb0, 0x56, 0x00, 0x00, 0x01, 0x00, 0x00, 0x00, 0x00, 0x31, 0x01, 0x00, 0x01, 0x00, 0x00, 0x00
        /*006c*/ 	.byte	0x60, 0x38, 0x01, 0x00, 0x01, 0x00, 0x00, 0x00, 0x70, 0x64, 0x01, 0x00


	//----- nvinfo : EIATTR_MERCURY_ISA_VERSION
	.align		4
.L_686:
        /*0078*/ 	.byte	0x03, 0x5f
        /*007a*/ 	.short	0x0000


	//----- nvinfo : EIATTR_INT_WARP_WIDE_INSTR_OFFSETS
	.align		4
        /*007c*/ 	.byte	0x04, 0x31
        /*007e*/ 	.short	(.L_688 - .L_687)


	//   ....[0]....
.L_687:
        /*0080*/ 	.word	0x00012fe0


	//   ....[1]....
        /*0084*/ 	.word	0x00013060


	//----- nvinfo : EIATTR_COOP_GROUP_MASK_REGIDS
	.align		4
.L_688:
        /*0088*/ 	.byte	0x04, 0x29
        /*008a*/ 	.short	(.L_690 - .L_689)


	//   ....[0]....
.L_689:
        /*008c*/ 	.word	0xffffffff


	//   ....[1]....
        /*0090*/ 	.word	0xffffffff


	//   ....[2]....
        /*0094*/ 	.word	0xffffffff


	//   ....[3]....
        /*0098*/ 	.word	0xffffffff


	//   ....[4]....
        /*009c*/ 	.word	0xffffffff


	//   ....[5]....
        /*00a0*/ 	.word	0xffffffff


	//   ....[6]....
        /*00a4*/ 	.word	0xffffffff


	//   ....[7]....
        /*00a8*/ 	.word	0xffffffff


	//   ....[8]....
        /*00ac*/ 	.word	0xffffffff


	//   ....[9]....
        /*00b0*/ 	.word	0xffffffff


	//   ....[10]....
        /*00b4*/ 	.word	0xffffffff


	//   ....[11]....
        /*00b8*/ 	.word	0xffffffff


	//   ....[12]....
        /*00bc*/ 	.word	0xffffffff


	//   ....[13]....
        /*00c0*/ 	.word	0xffffffff


	//   ....[14]....
        /*00c4*/ 	.word	0xffffffff


	//   ....[15]....
        /*00c8*/ 	.word	0xffffffff


	//   ....[16]....
        /*00cc*/ 	.word	0xffffffff


	//   ....[17]....
        /*00d0*/ 	.word	0xffffffff


	//   ....[18]....
        /*00d4*/ 	.word	0xffffffff


	//   ....[19]....
        /*00d8*/ 	.word	0xffffffff


	//   ....[20]....
        /*00dc*/ 	.word	0xffffffff


	//   ....[21]....
        /*00e0*/ 	.word	0xffffffff


	//   ....[22]....
        /*00e4*/ 	.word	0xffffffff


	//   ....[23]....
        /*00e8*/ 	.word	0xffffffff


	//   ....[24]....
        /*00ec*/ 	.word	0xffffffff


	//   ....[25]....
        /*00f0*/ 	.word	0xffffffff


	//   ....[26]....
        /*00f4*/ 	.word	0xffffffff


	//   ....[27]....
        /*00f8*/ 	.word	0xffffffff


	//   ....[28]....
        /*00fc*/ 	.word	0xffffffff


	//   ....[29]....
        /*0100*/ 	.word	0xffffffff


	//   ....[30]....
        /*0104*/ 	.word	0xffffffff


	//   ....[31]....
        /*0108*/ 	.word	0xffffffff


	//   ....[32]....
        /*010c*/ 	.word	0xffffffff


	//   ....[33]....
        /*0110*/ 	.word	0xffffffff


	//   ....[34]....
        /*0114*/ 	.word	0xffffffff


	//   ....[35]....
        /*0118*/ 	.word	0xffffffff


	//   ....[36]....
        /*011c*/ 	.word	0xffffffff


	//   ....[37]....
        /*0120*/ 	.word	0xffffffff


	//   ....[38]....
        /*0124*/ 	.word	0xffffffff


	//   ....[39]....
        /*0128*/ 	.word	0xffffffff


	//   ....[40]....
        /*012c*/ 	.word	0xffffffff


	//   ....[41]....
        /*0130*/ 	.word	0xffffffff


	//   ....[42]....
        /*0134*/ 	.word	0xffffffff


	//   ....[43]....
        /*0138*/ 	.word	0xffffffff


	//   ....[44]....
        /*013c*/ 	.word	0xffffffff


	//   ....[45]....
        /*0140*/ 	.word	0xffffffff


	//   ....[46]....
        /*0144*/ 	.word	0xffffffff


	//   ....[47]....
        /*0148*/ 	.word	0xffffffff


	//   ....[48]....
        /*014c*/ 	.word	0xffffffff


	//   ....[49]....
        /*0150*/ 	.word	0xffffffff


	//   ....[50]....
        /*0154*/ 	.word	0xffffffff


	//   ....[51]....
        /*0158*/ 	.word	0xffffffff


	//   ....[52]....
        /*015c*/ 	.word	0xffffffff


	//   ....[53]....
        /*0160*/ 	.word	0xffffffff


	//   ....[54]....
        /*0164*/ 	.word	0xffffffff


	//   ....[55]....
        /*0168*/ 	.word	0xffffffff


	//   ....[56]....
        /*016c*/ 	.word	0xffffffff


	//   ....[57]....
        /*0170*/ 	.word	0xffffffff


	//   ....[58]....
        /*0174*/ 	.word	0xffffffff


	//   ....[59]....
        /*0178*/ 	.word	0xffffffff


	//   ....[60]....
        /*017c*/ 	.word	0xffffffff


	//   ....[61]....
        /*0180*/ 	.word	0xffffffff


	//   ....[62]....
        /*0184*/ 	.word	0xffffffff


	//   ....[63]....
        /*0188*/ 	.word	0xffffffff


	//   ....[64]....
        /*018c*/ 	.word	0xffffffff


	//   ....[65]....
        /*0190*/ 	.word	0xffffffff


	//   ....[66]....
        /*0194*/ 	.word	0xffffffff


	//   ....[67]....
        /*0198*/ 	.word	0xffffffff


	//   ....[68]....
        /*019c*/ 	.word	0xffffffff


	//   ....[69]....
        /*01a0*/ 	.word	0xffffffff


	//   ....[70]....
        /*01a4*/ 	.word	0xffffffff


	//   ....[71]....
        /*01a8*/ 	.word	0xffffffff


	//   ....[72]....
        /*01ac*/ 	.word	0xffffffff


	//   ....[73]....
        /*01b0*/ 	.word	0xffffffff


	//   ....[74]....
        /*01b4*/ 	.word	0xffffffff


	//   ....[75]....
        /*01b8*/ 	.word	0xffffffff


	//   ....[76]....
        /*01bc*/ 	.word	0xffffffff


	//   ....[77]....
        /*01c0*/ 	.word	0xffffffff


	//   ....[78]....
        /*01c4*/ 	.word	0xffffffff


	//   ....[79]....
        /*01c8*/ 	.word	0xffffffff


	//   ....[80]....
        /*01cc*/ 	.word	0xffffffff


	//   ....[81]....
        /*01d0*/ 	.word	0xffffffff


	//   ....[82]....
        /*01d4*/ 	.word	0xffffffff


	//   ....[83]....
        /*01d8*/ 	.word	0xffffffff


	//   ....[84]....
        /*01dc*/ 	.word	0xffffffff


	//   ....[85]....
        /*01e0*/ 	.word	0xffffffff


	//   ....[86]....
        /*01e4*/ 	.word	0xffffffff


	//   ....[87]....
        /*01e8*/ 	.word	0xffffffff


	//   ....[88]....
        /*01ec*/ 	.word	0xffffffff


	//   ....[89]....
        /*01f0*/ 	.word	0xffffffff


	//   ....[90]....
        /*01f4*/ 	.word	0xffffffff


	//   ....[91]....
        /*01f8*/ 	.word	0xffffffff


	//   ....[92]....
        /*01fc*/ 	.word	0xffffffff


	//   ....[93]....
        /*0200*/ 	.word	0xffffffff


	//   ....[94]....
        /*0204*/ 	.word	0xffffffff


	//   ....[95]....
        /*0208*/ 	.word	0xffffffff


	//   ....[96]....
        /*020c*/ 	.word	0xffffffff


	//   ....[97]....
        /*0210*/ 	.word	0xffffffff


	//   ....[98]....
        /*0214*/ 	.word	0xffffffff


	//   ....[99]....
        /*0218*/ 	.word	0xffffffff


	//   ....[100]....
        /*021c*/ 	.word	0xffffffff


	//   ....[101]....
        /*0220*/ 	.word	0xffffffff


	//   ....[102]....
        /*0224*/ 	.word	0xffffffff


	//   ....[103]....
        /*0228*/ 	.word	0xffffffff


	//   ....[104]....
        /*022c*/ 	.word	0xffffffff


	//   ....[105]....
        /*0230*/ 	.word	0xffffffff


	//   ....[106]....
        /*0234*/ 	.word	0xffffffff


	//   ....[107]....
        /*0238*/ 	.word	0xffffffff


	//   ....[108]....
        /*023c*/ 	.word	0xffffffff


	//   ....[109]....
        /*0240*/ 	.word	0xffffffff


	//   ....[110]....
        /*0244*/ 	.word	0xffffffff


	//   ....[111]....
        /*0248*/ 	.word	0xffffffff


	//   ....[112]....
        /*024c*/ 	.word	0xffffffff


	//   ....[113]....
        /*0250*/ 	.word	0xffffffff


	//   ....[114]....
        /*0254*/ 	.word	0xffffffff


	//   ....[115]....
        /*0258*/ 	.word	0xffffffff


	//   ....[116]....
        /*025c*/ 	.word	0xffffffff


	//   ....[117]....
        /*0260*/ 	.word	0xffffffff


	//   ....[118]....
        /*0264*/ 	.word	0xffffffff


	//   ....[119]....
        /*0268*/ 	.word	0xffffffff


	//   ....[120]....
        /*026c*/ 	.word	0xffffffff


	//   ....[121]....
        /*0270*/ 	.word	0xffffffff


	//   ....[122]....
        /*0274*/ 	.word	0xffffffff


	//   ....[123]....
        /*0278*/ 	.word	0xffffffff


	//   ....[124]....
        /*027c*/ 	.word	0xffffffff


	//   ....[125]....
        /*0280*/ 	.word	0xffffffff


	//   ....[126]....
        /*0284*/ 	.word	0xffffffff


	//   ....[127]....
        /*0288*/ 	.word	0xffffffff


	//   ....[128]....
        /*028c*/ 	.word	0xffffffff


	//   ....[129]....
        /*0290*/ 	.word	0xffffffff


	//   ....[130]....
        /*0294*/ 	.word	0xffffffff


	//   ....[131]....
        /*0298*/ 	.word	0xffffffff


	//   ....[132]....
        /*029c*/ 	.word	0xffffffff


	//   ....[133]....
        /*02a0*/ 	.word	0xffffffff


	//   ....[134]....
        /*02a4*/ 	.word	0xffffffff


	//   ....[135]....
        /*02a8*/ 	.word	0xffffffff


	//   ....[136]....
        /*02ac*/ 	.word	0xffffffff


	//   ....[137]....
        /*02b0*/ 	.word	0xffffffff


	//   ....[138]....
        /*02b4*/ 	.word	0xffffffff


	//   ....[139]....
        /*02b8*/ 	.word	0xffffffff


	//   ....[140]....
        /*02bc*/ 	.word	0xffffffff


	//   ....[141]....
        /*02c0*/ 	.word	0xffffffff


	//   ....[142]....
        /*02c4*/ 	.word	0xffffffff


	//   ....[143]....
        /*02c8*/ 	.word	0xffffffff


	//   ....[144]....
        /*02cc*/ 	.word	0xffffffff


	//   ....[145]....
        /*02d0*/ 	.word	0xffffffff


	//   ....[146]....
        /*02d4*/ 	.word	0xffffffff


	//   ....[147]....
        /*02d8*/ 	.word	0xffffffff


	//   ....[148]....
        /*02dc*/ 	.word	0xffffffff


	//   ....[149]....
        /*02e0*/ 	.word	0xffffffff


	//   ....[150]....
        /*02e4*/ 	.word	0xffffffff


	//   ....[151]....
        /*02e8*/ 	.word	0xffffffff


	//   ....[152]....
        /*02ec*/ 	.word	0xffffffff


	//   ....[153]....
        /*02f0*/ 	.word	0xffffffff


	//   ....[154]....
        /*02f4*/ 	.word	0xffffffff


	//   ....[155]....
        /*02f8*/ 	.word	0xffffffff


	//   ....[156]....
        /*02fc*/ 	.word	0xffffffff


	//   ....[157]....
        /*0300*/ 	.word	0xffffffff


	//   ....[158]....
        /*0304*/ 	.word	0xffffffff


	//   ....[159]....
        /*0308*/ 	.word	0xffffffff


	//   ....[160]....
        /*030c*/ 	.word	0xffffffff


	//   ....[161]....
        /*0310*/ 	.word	0xffffffff


	//   ....[162]....
        /*0314*/ 	.word	0xffffffff


	//   ....[163]....
        /*0318*/ 	.word	0xffffffff


	//   ....[164]....
        /*031c*/ 	.word	0xffffffff


	//   ....[165]....
        /*0320*/ 	.word	0xffffffff


	//   ....[166]....
        /*0324*/ 	.word	0xffffffff


	//   ....[167]....
        /*0328*/ 	.word	0xffffffff


	//   ....[168]....
        /*032c*/ 	.word	0xffffffff


	//   ....[169]....
        /*0330*/ 	.word	0xffffffff


	//   ....[170]....
        /*0334*/ 	.word	0xffffffff


	//   ....[171]....
        /*0338*/ 	.word	0xffffffff


	//   ....[172]....
        /*033c*/ 	.word	0xffffffff


	//   ....[173]....
        /*0340*/ 	.word	0xffffffff


	//   ....[174]....
        /*0344*/ 	.word	0xffffffff


	//   ....[175]....
        /*0348*/ 	.word	0xffffffff


	//   ....[176]....
        /*034c*/ 	.word	0xffffffff


	//   ....[177]....
        /*0350*/ 	.word	0xffffffff


	//   ....[178]....
        /*0354*/ 	.word	0xffffffff


	//   ....[179]....
        /*0358*/ 	.word	0xffffffff


	//   ....[180]....
        /*035c*/ 	.word	0xffffffff


	//   ....[181]....
        /*0360*/ 	.word	0xffffffff


	//   ....[182]....
        /*0364*/ 	.word	0xffffffff


	//   ....[183]....
        /*0368*/ 	.word	0xffffffff


	//   ....[184]....
        /*036c*/ 	.word	0xffffffff


	//   ....[185]....
        /*0370*/ 	.word	0xffffffff


	//   ....[186]....
        /*0374*/ 	.word	0xffffffff


	//   ....[187]....
        /*0378*/ 	.word	0xffffffff


	//   ....[188]....
        /*037c*/ 	.word	0xffffffff


	//   ....[189]....
        /*0380*/ 	.word	0xffffffff


	//   ....[190]....
        /*0384*/ 	.word	0xffffffff


	//   ....[191]....
        /*0388*/ 	.word	0xffffffff


	//   ....[192]....
        /*038c*/ 	.word	0xffffffff


	//   ....[193]....
        /*0390*/ 	.word	0xffffffff


	//   ....[194]....
        /*0394*/ 	.word	0xffffffff


	//   ....[195]....
        /*0398*/ 	.word	0xffffffff


	//   ....[196]....
        /*039c*/ 	.word	0xffffffff


	//   ....[197]....
        /*03a0*/ 	.word	0xffffffff


	//   ....[198]....
        /*03a4*/ 	.word	0xffffffff


	//   ....[199]....
        /*03a8*/ 	.word	0xffffffff


	//   ....[200]....
        /*03ac*/ 	.word	0xffffffff


	//   ....[201]....
        /*03b0*/ 	.word	0xffffffff


	//   ....[202]....
        /*03b4*/ 	.word	0xffffffff


	//   ....[203]....
        /*03b8*/ 	.word	0xffffffff


	//   ....[204]....
        /*03bc*/ 	.word	0xffffffff


	//   ....[205]....
        /*03c0*/ 	.word	0xffffffff


	//   ....[206]....
        /*03c4*/ 	.word	0xffffffff


	//   ....[207]....
        /*03c8*/ 	.word	0xffffffff


	//   ....[208]....
        /*03cc*/ 	.word	0xffffffff


	//   ....[209]....
        /*03d0*/ 	.word	0xffffffff


	//   ....[210]....
        /*03d4*/ 	.word	0xffffffff


	//   ....[211]....
        /*03d8*/ 	.word	0xffffffff


	//   ....[212]....
        /*03dc*/ 	.word	0xffffffff


	//   ....[213]....
        /*03e0*/ 	.word	0xffffffff


	//   ....[214]....
        /*03e4*/ 	.word	0xffffffff


	//   ....[215]....
        /*03e8*/ 	.word	0xffffffff


	//   ....[216]....
        /*03ec*/ 	.word	0xffffffff


	//   ....[217]....
        /*03f0*/ 	.word	0xffffffff


	//   ....[218]....
        /*03f4*/ 	.word	0xffffffff


	//   ....[219]....
        /*03f8*/ 	.word	0xffffffff


	//   ....[220]....
        /*03fc*/ 	.word	0xffffffff


	//   ....[221]....
        /*0400*/ 	.word	0xffffffff


	//   ....[222]....
        /*0404*/ 	.word	0xffffffff


	//   ....[223]....
        /*0408*/ 	.word	0xffffffff


	//   ....[224]....
        /*040c*/ 	.word	0xffffffff


	//   ....[225]....
        /*0410*/ 	.word	0xffffffff


	//   ....[226]....
        /*0414*/ 	.word	0xffffffff


	//   ....[227]....
        /*0418*/ 	.word	0xffffffff


	//   ....[228]....
        /*041c*/ 	.word	0xffffffff


	//   ....[229]....
        /*0420*/ 	.word	0xffffffff


	//   ....[230]....
        /*0424*/ 	.word	0xffffffff


	//   ....[231]....
        /*0428*/ 	.word	0xffffffff


	//   ....[232]....
        /*042c*/ 	.word	0xffffffff


	//   ....[233]....
        /*0430*/ 	.word	0xffffffff


	//----- nvinfo : EIATTR_COOP_GROUP_INSTR_OFFSETS
	.align		4
.L_690:
        /*0434*/ 	.byte	0x04, 0x28
        /*0436*/ 	.short	(.L_692 - .L_691)


	//   ....[0]....
.L_691:
        /*0438*/ 	.word	0x00000050


	//   ....[1]....
        /*043c*/ 	.word	0x000001e0


	//   ....[2]....
        /*0440*/ 	.word	0x00000210


	//   ....[3]....
        /*0444*/ 	.word	0x00000240


	//   ....[4]....
        /*0448*/ 	.word	0x00000270


	//   ....[5]....
        /*044c*/ 	.word	0x000002a0


	//   ....[6]....
        /*0450*/ 	.word	0x000002d0


	//   ....[7]....
        /*0454*/ 	.word	0x00000430


	//   ....[8]....
        /*0458*/ 	.word	0x00000470


	//   ....[9]....
        /*045c*/ 	.word	0x000004a0


	//   ....[10]....
        /*0460*/ 	.word	0x000004d0


	//   ....[11]....
        /*0464*/ 	.word	0x00000500


	//   ....[12]....
        /*0468*/ 	.word	0x00000530


	//   ....[13]....
        /*046c*/ 	.word	0x000005c0


	//   ....[14]....
        /*0470*/ 	.word	0x00000600


	//   ....[15]....
        /*0474*/ 	.word	0x00000620


	//   ....[16]....
        /*0478*/ 	.word	0x00000680


	//   ....[17]....
        /*047c*/ 	.word	0x000029d0


	//   ....[18]....
        /*0480*/ 	.word	0x000029f0


	//   ....[19]....
        /*0484*/ 	.word	0x00002b60


	//   ....[20]....
        /*0488*/ 	.word	0x00002b70


	//   ....[21]....
        /*048c*/ 	.word	0x00002cd0


	//   ....[22]....
        /*0490*/ 	.word	0x00002cf0


	//   ....[23]....
        /*0494*/ 	.word	0x00002e50


	//   ....[24]....
        /*0498*/ 	.word	0x00002e60


	//   ....[25]....
        /*049c*/ 	.word	0x00003330


	//   ....[26]....
        /*04a0*/ 	.word	0x00003350


	//   ....[27]....
        /*04a4*/ 	.word	0x00003360


	//   ....[28]....
        /*04a8*/ 	.word	0x00003370


	//   ....[29]....
        /*04ac*/ 	.word	0x00003510


	//   ....[30]....
        /*04b0*/ 	.word	0x00003520


	//   ....[31]....
        /*04b4*/ 	.word	0x00003570


	//   ....[32]....
        /*04b8*/ 	.word	0x00003580


	//   ....[33]....
        /*04bc*/ 	.word	0x00003990


	//   ....[34]....
        /*04c0*/ 	.word	0x000039b0


	//   ....[35]....
        /*04c4*/ 	.word	0x00003a80


	//   ....[36]....
        /*04c8*/ 	.word	0x00003ac0


	//   ....[37]....
        /*04cc*/ 	.word	0x00003f10


	//   ....[38]....
        /*04d0*/ 	.word	0x00003f30


	//   ....[39]....
        /*04d4*/ 	.word	0x00004000


	//   ....[40]....
        /*04d8*/ 	.word	0x00004040


	//   ....[41]....
        /*04dc*/ 	.word	0x00004f90


	//   ....[42]....
        /*04e0*/ 	.word	0x00005200


	//   ....[43]....
        /*04e4*/ 	.word	0x00005980


	//   ....[44]....
        /*04e8*/ 	.word	0x00005c30


	//   ....[45]....
        /*04ec*/ 	.word	0x00005c50


	//   ....[46]....
        /*04f0*/ 	.word	0x00005cb0


	//   ....[47]....
        /*04f4*/ 	.word	0x00006f80


	//   ....[48]....
        /*04f8*/ 	.word	0x00006fa0


	//   ....[49]....
        /*04fc*/ 	.word	0x00007000


	//   ....[50]....
        /*0500*/ 	.word	0x00007030


	//   ....[51]....
        /*0504*/ 	.word	0x000077e0


	//   ....[52]....
        /*0508*/ 	.word	0x00007800


	//   ....[53]....
        /*050c*/ 	.word	0x00007900


	//   ....[54]....
        /*0510*/ 	.word	0x00007940


	//   ....[55]....
        /*0514*/ 	.word	0x00008910


	//   ....[56]....
        /*0518*/ 	.word	0x00008e20


	//   ....[57]....
        /*051c*/ 	.word	0x00009120


	//   ....[58]....
        /*0520*/ 	.word	0x00009150


	//   ....[59]....
        /*0524*/ 	.word	0x00009a90


	//   ....[60]....
        /*0528*/ 	.word	0x00009ab0


	//   ....[61]....
        /*052c*/ 	.word	0x0000af90


	//   ....[62]....
        /*0530*/ 	.word	0x0000afb0


	//   ....[63]....
        /*0534*/ 	.word	0x0000b0c0


	//   ....[64]....
        /*0538*/ 	.word	0x0000b0f0


	//   ....[65]....
        /*053c*/ 	.word	0x0000b880


	//   ....[66]....
        /*0540*/ 	.word	0x0000b8a0


	//   ....[67]....
        /*0544*/ 	.word	0x0000b9a0


	//   ....[68]....
        /*0548*/ 	.word	0x0000b9e0


	//   ....[69]....
        /*054c*/ 	.word	0x0000cb50


	//   ....[70]....
        /*0550*/ 	.word	0x0000cb80


	//   ....[71]....
        /*0554*/ 	.word	0x0000ce50


	//   ....[72]....
        /*0558*/ 	.word	0x0000cfa0


	//   ....[73]....
        /*055c*/ 	.word	0x0000e580


	//   ....[74]....
        /*0560*/ 	.word	0x0000e5a0


	//   ....[75]....
        /*0564*/ 	.word	0x0000e6b0


	//   ....[76]....
        /*0568*/ 	.word	0x0000e6f0


	//   ....[77]....
        /*056c*/ 	.word	0x0000ec20


	//   ....[78]....
        /*0570*/ 	.word	0x0000ec40


	//   ....[79]....
        /*0574*/ 	.word	0x0000ed40


	//   ....[80]....
        /*0578*/ 	.word	0x0000ed80


	//   ....[81]....
        /*057c*/ 	.word	0x0000fd80


	//   ....[82]....
        /*0580*/ 	.word	0x00010290


	//   ....[83]....
        /*0584*/ 	.word	0x00010590


	//   ....[84]....
        /*0588*/ 	.word	0x000105c0


	//   ....[85]....
        /*058c*/ 	.word	0x00010ef0


	//   ....[86]....
        /*0590*/ 	.word	0x00010f10


	//   ....[87]....
        /*0594*/ 	.word	0x00012400


	//   ....[88]....
        /*0598*/ 	.word	0x00012420


	//   ....[89]....
        /*059c*/ 	.word	0x00012530


	//   ....[90]....
        /*05a0*/ 	.word	0x00012570


	//   ....[91]....
        /*05a4*/ 	.word	0x000127c0


	//   ....[92]....
        /*05a8*/ 	.word	0x000127f0


	//   ....[93]....
        /*05ac*/ 	.word	0x00012800


	//   ....[94]....
        /*05b0*/ 	.word	0x00012830


	//   ....[95]....
        /*05b4*/ 	.word	0x00013bd0


	//   ....[96]....
        /*05b8*/ 	.word	0x00013c00


	//   ....[97]....
        /*05bc*/ 	.word	0x00013c10


	//   ....[98]....
        /*05c0*/ 	.word	0x00013c20


	//   ....[99]....
        /*05c4*/ 	.word	0x00013f80


	//   ....[100]....
        /*05c8*/ 	.word	0x00013fa0


	//   ....[101]....
        /*05cc*/ 	.word	0x00014100


	//   ....[102]....
        /*05d0*/ 	.word	0x00014110


	//   ....[103]....
        /*05d4*/ 	.word	0x00014270


	//   ....[104]....
        /*05d8*/ 	.word	0x00014290


	//   ....[105]....
        /*05dc*/ 	.word	0x000143f0


	//   ....[106]....
        /*05e0*/ 	.word	0x00014400


	//   ....[107]....
        /*05e4*/ 	.word	0x00014740


	//   ....[108]....
        /*05e8*/ 	.word	0x00014760


	//   ....[109]....
        /*05ec*/ 	.word	0x00014f30


	//   ....[110]....
        /*05f0*/ 	.word	0x00014f40


	//   ....[111]....
        /*05f4*/ 	.word	0x00015ea0


	//   ....[112]....
        /*05f8*/ 	.word	0x00015ec0


	//   ....[113]....
        /*05fc*/ 	.word	0x00016030


	//   ....[114]....
        /*0600*/ 	.word	0x00016040


	//   ....[115]....
        /*0604*/ 	.word	0x000161a0


	//   ....[116]....
        /*0608*/ 	.word	0x000161c0


	//   ....[117]....
        /*060c*/ 	.word	0x00016320


	//   ....[118]....
        /*0610*/ 	.word	0x00016330


	//   ....[119]....
        /*0614*/ 	.word	0x00016530


	//   ....[120]....
        /*0618*/ 	.word	0x00016550


	//   ....[121]....
        /*061c*/ 	.word	0x00016670


	//   ....[122]....
        /*0620*/ 	.word	0x000166b0


	//   ....[123]....
        /*0624*/ 	.word	0x000166e0


	//   ....[124]....
        /*0628*/ 	.word	0x00016710


	//   ....[125]....
        /*062c*/ 	.word	0x00016740


	//   ....[126]....
        /*0630*/ 	.word	0x00016770


	//   ....[127]....
        /*0634*/ 	.word	0x000168c0


	//   ....[128]....
        /*0638*/ 	.word	0x00016900


	//   ....[129]....
        /*063c*/ 	.word	0x00016930


	//   ....[130]....
        /*0640*/ 	.word	0x00016960


	//   ....[131]....
        /*0644*/ 	.word	0x00016990


	//   ....[132]....
        /*0648*/ 	.word	0x000169c0


	//   ....[133]....
        /*064c*/ 	.word	0x00016a50


	//   ....[134]....
        /*0650*/ 	.word	0x00016a90


	//   ....[135]....
        /*0654*/ 	.word	0x00016aa0


	//   ....[136]....
        /*0658*/ 	.word	0x00016b00


	//   ....[137]....
        /*065c*/ 	.word	0x000174c0


	//   ....[138]....
        /*0660*/ 	.word	0x00017520


	//   ....[139]....
        /*0664*/ 	.word	0x00017570


	//   ....[140]....
        /*0668*/ 	.word	0x000175c0


	//   ....[141]....
        /*066c*/ 	.word	0x00017610


	//   ....[142]....
        /*0670*/ 	.word	0x00017680


	//   ....[143]....
        /*0674*/ 	.word	0x000176d0


	//   ....[144]....
        /*0678*/ 	.word	0x00017740


	//   ....[145]....
        /*067c*/ 	.word	0x000177b0


	//   ....[146]....
        /*0680*/ 	.word	0x00017820


	//   ....[147]....
        /*0684*/ 	.word	0x00017890


	//   ....[148]....
        /*0688*/ 	.word	0x00017900


	//   ....[149]....
        /*068c*/ 	.word	0x00017970


	//   ....[150]....
        /*0690*/ 	.word	0x000179d0


	//   ....[151]....
        /*0694*/ 	.word	0x00017a40


	//   ....[152]....
        /*0698*/ 	.word	0x00017ab0


	//   ....[153]....
        /*069c*/ 	.word	0x00017b20


	//   ....[154]....
        /*06a0*/ 	.word	0x00017b80


	//   ....[155]....
        /*06a4*/ 	.word	0x00017bf0


	//   ....[156]....
        /*06a8*/ 	.word	0x00017c60


	//   ....[157]....
        /*06ac*/ 	.word	0x00017dd0


	//   ....[158]....
        /*06b0*/ 	.word	0x00017e30


	//   ....[159]....
        /*06b4*/ 	.word	0x00017ea0


	//   ....[160]....
        /*06b8*/ 	.word	0x00017f10


	//   ....[161]....
        /*06bc*/ 	.word	0x00018080


	//   ....[162]....
        /*06c0*/ 	.word	0x000180e0


	//   ....[163]....
        /*06c4*/ 	.word	0x00018150


	//   ....[164]....
        /*06c8*/ 	.word	0x000181c0


	//   ....[165]....
        /*06cc*/ 	.word	0x00018330


	//   ....[166]....
        /*06d0*/ 	.word	0x00018390


	//   ....[167]....
        /*06d4*/ 	.word	0x00018400


	//   ....[168]....
        /*06d8*/ 	.word	0x00018470


	//   ....[169]....
        /*06dc*/ 	.word	0x000185f0


	//   ....[170]....
        /*06e0*/ 	.word	0x00018650


	//   ....[171]....
        /*06e4*/ 	.word	0x000186c0


	//   ....[172]....
        /*06e8*/ 	.word	0x00018730


	//   ....[173]....
        /*06ec*/ 	.word	0x000188b0


	//   ....[174]....
        /*06f0*/ 	.word	0x00018910


	//   ....[175]....
        /*06f4*/ 	.word	0x00018980


	//   ....[176]....
        /*06f8*/ 	.word	0x000189f0


	//   ....[177]....
        /*06fc*/ 	.word	0x00018b70


	//   ....[178]....
        /*0700*/ 	.word	0x00018bd0


	//   ....[179]....
        /*0704*/ 	.word	0x00018c20


	//   ....[180]....
        /*0708*/ 	.word	0x00018c90


	//   ....[181]....
        /*070c*/ 	.word	0x00018d00


	//   ....[182]....
        /*0710*/ 	.word	0x00018e80


	//   ....[183]....
        /*0714*/ 	.word	0x00018ee0


	//   ....[184]....
        /*0718*/ 	.word	0x00018f50


	//   ....[185]....
        /*071c*/ 	.word	0x00018fc0


	//   ....[186]....
        /*0720*/ 	.word	0x00019140


	//   ....[187]....
        /*0724*/ 	.word	0x000191a0


	//   ....[188]....
        /*0728*/ 	.word	0x00019210


	//   ....[189]....
        /*072c*/ 	.word	0x00019280


	//   ....[190]....
        /*0730*/ 	.word	0x00019400


	//   ....[191]....
        /*0734*/ 	.word	0x00019460


	//   ....[192]....
        /*0738*/ 	.word	0x000194c0


	//   ....[193]....
        /*073c*/ 	.word	0x00019520


	//   ....[194]....
        /*0740*/ 	.word	0x00019570


	//   ....[195]....
        /*0744*/ 	.word	0x000195b0


	//   ....[196]....
        /*0748*/ 	.word	0x00019620


	//   ....[197]....
        /*074c*/ 	.word	0x00019690


	//   ....[198]....
        /*0750*/ 	.word	0x00019700


	//   ....[199]....
        /*0754*/ 	.word	0x00019760


	//   ....[200]....
        /*0758*/ 	.word	0x000197d0


	//   ....[201]....
        /*075c*/ 	.word	0x00019840


	//   ....[202]....
        /*0760*/ 	.word	0x000198b0


	//   ....[203]....
        /*0764*/ 	.word	0x00019910


	//   ....[204]....
        /*0768*/ 	.word	0x00019980


	//   ....[205]....
        /*076c*/ 	.word	0x000199f0


	//   ....[206]....
        /*0770*/ 	.word	0x00019a60


	//   ....[207]....
        /*0774*/ 	.word	0x00019ac0


	//   ....[208]....
        /*0778*/ 	.word	0x00019b30


	//   ....[209]....
        /*077c*/ 	.word	0x00019ba0


	//   ....[210]....
        /*0780*/ 	.word	0x00019c10


	//   ....[211]....
        /*0784*/ 	.word	0x00019c70


	//   ....[212]....
        /*0788*/ 	.word	0x00019ce0


	//   ....[213]....
        /*078c*/ 	.word	0x00019d50


	//   ....[214]....
        /*0790*/ 	.word	0x00019dc0


	//   ....[215]....
        /*0794*/ 	.word	0x00019e20


	//   ....[216]....
        /*0798*/ 	.word	0x00019e90


	//   ....[217]....
        /*079c*/ 	.word	0x00019f00


	//   ....[218]....
        /*07a0*/ 	.word	0x00019f50


	//   ....[219]....
        /*07a4*/ 	.word	0x00019f90


	//   ....[220]....
        /*07a8*/ 	.word	0x00019fe0


	//   ....[221]....
        /*07ac*/ 	.word	0x0001a030


	//   ....[222]....
        /*07b0*/ 	.word	0x0001a080


	//   ....[223]....
        /*07b4*/ 	.word	0x0001a0f0


	//   ....[224]....
        /*07b8*/ 	.word	0x0001a140


	//   ....[225]....
        /*07bc*/ 	.word	0x0001a190


	//   ....[226]....
        /*07c0*/ 	.word	0x0001a1e0


	//   ....[227]....
        /*07c4*/ 	.word	0x0001a230


	//   ....[228]....
        /*07c8*/ 	.word	0x0001a280


	//   ....[229]....
        /*07cc*/ 	.word	0x0001a2f0


	//   ....[230]....
        /*07d0*/ 	.word	0x0001a340


	//   ....[231]....
        /*07d4*/ 	.word	0x0001a3b0


	//   ....[232]....
        /*07d8*/ 	.word	0x0001a410


	//   ....[233]....
        /*07dc*/ 	.word	0x0001a480


	//----- nvinfo : EIATTR_EXIT_INSTR_OFFSETS
	.align		4
.L_692:
        /*07e0*/ 	.byte	0x04, 0x1c
        /*07e2*/ 	.short	(.L_694 - .L_693)


	//   ....[0]....
.L_693:
        /*07e4*/ 	.word	0x00000fe0


	//   ....[1]....
        /*07e8*/ 	.word	0x00017480


	//----- nvinfo : EIATTR_MAX_THREADS
	.align		4
.L_694:
        /*07ec*/ 	.byte	0x04, 0x05
        /*07ee*/ 	.short	(.L_696 - .L_695)
.L_695:
        /*07f0*/ 	.word	0x00000100
        /*07f4*/ 	.word	0x00000001
        /*07f8*/ 	.word	0x00000001


	//----- nvinfo : EIATTR_CRS_STACK_SIZE
	.align		4
.L_696:
        /*07fc*/ 	.byte	0x04, 0x1e
        /*07fe*/ 	.short	(.L_698 - .L_697)
.L_697:
        /*0800*/ 	.word	0x00000000
.L_698:


//--------------------- .nv.info._ZN7cutlass13device_kernelIN5flash19enable_sm80_to_sm89INS1_16FlashAttnFwdSm80INS1_25CollectiveMainloopFwdSm80ILi8ELi2ELb0EN4cute5tupleIJNS5_1CILi128EEENS7_ILi64EEENS7_ILi192EEEEEELi192ENS_6half_tEfNS_4arch4Sm80ELb0ELb1ELb1ELb1ELb1ELb1ELb1ELb1EEENS1_21CollectiveEpilogueFwdINS6_IJS8_SA_S9_EEENS6_IJNS7_ILi1EEESI_SI_EEESC_SE_Li256ELb1ELb1ELb1ELb0EEENS1_36VarlenDynamicPersistentTileSchedulerILi128ELi64ELi256ELi256ELb1ELb1ELb0ELb1ELb0ELb1EEEEEEEEEvNT_6ParamsE --------------------------
	.section	.nv.info._ZN7cutlass13device_kernelIN5flash19enable_sm80_to_sm89INS1_16FlashAttnFwdSm80INS1_25CollectiveMainloopFwdSm80ILi8ELi2ELb0EN4cute5tupleIJNS5_1CILi128EEENS7_ILi64EEENS7_ILi192EEEEEELi192ENS_6half_tEfNS_4arch4Sm80ELb0ELb1ELb1ELb1ELb1ELb1ELb1ELb1EEENS1_21CollectiveEpilogueFwdINS6_IJS8_SA_S9_EEENS6_IJNS7_ILi1EEESI_SI_EEESC_SE_Li256ELb1ELb1ELb1ELb0EEENS1_36VarlenDynamicPersistentTileSchedulerILi128ELi64ELi256ELi256ELb1ELb1ELb0ELb1ELb0ELb1EEEEEEEEEvNT_6ParamsE,"",@"SHT_CUDA_INFO"
	.sectionflags	@""
	.align	4


	//----- nvinfo : EIATTR_CUDA_API_VERSION
	.align		4
        /*0000*/ 	.byte	0x04, 0x37
        /*0002*/ 	.short	(.L_700 - .L_699)
.L_699:
        /*0004*/ 	.word	0x00000082


	//----- nvinfo : EIATTR_SW2861232_WAR
	.align		4
.L_700:
        /*0008*/ 	.byte	0x01, 0x35
	.zero		2


	//----- nvinfo : EIATTR_PARAM_CBANK
	.align		4
        /*000c*/ 	.byte	0x04, 0x0a
        /*000e*/ 	.short	(.L_702 - .L_701)
	.align		4
.L_701:
        /*0010*/ 	.word	index@(.nv.constant0._ZN7cutlass13device_kernelIN5flash19enable_sm80_to_sm89INS1_16FlashAttnFwdSm80INS1_25CollectiveMainloopFwdSm80ILi8ELi2ELb0EN4cute5tupleIJNS5_1CILi128EEENS7_ILi64EEENS7_ILi192EEEEEELi192ENS_6half_tEfNS_4arch4Sm80ELb0ELb1ELb1ELb1ELb1ELb1ELb1ELb1EEENS1_21CollectiveEpilogueFwdINS6_IJS8_SA_S9_EEENS6_IJNS7_ILi1EEESI_SI_EEESC_SE_Li256ELb1ELb1ELb1ELb0EEENS1_36VarlenDynamicPersistentTileSchedulerILi128ELi64ELi256ELi256ELb1ELb1ELb0ELb1ELb0ELb1EEEEEEEEEvNT_6ParamsE)
        /*0014*/ 	.short	0x0160
        /*0016*/ 	.short	0x0438


	//----- nvinfo : EIATTR_CBANK_PARAM_SIZE
	.align		4
.L_702:
        /*0018*/ 	.byte	0x03, 0x19
        /*001a*/ 	.short	0x0438


	//----- nvinfo : EIATTR_KPARAM_INFO
	.align		4
        /*001c*/ 	.byte	0x04, 0x17
        /*001e*/ 	.short	(.L_704 - .L_703)
.L_703:
        /*0020*/ 	.word	0x00000000
        /*0024*/ 	.short	0x0000
        /*0026*/ 	.short	0x0000
        /*0028*/ 	.byte	0x00, 0xf0, 0xe1, 0x10


	//----- nvinfo : EIATTR_MAXREG_COUNT
	.align		4
.L_704:
        /*002c*/ 	.byte	0x03, 0x1b
        /*002e*/ 	.short	0x00ff


	//----- nvinfo : EIATTR_NUM_BARRIERS
	.align		4
        /*0030*/ 	.byte	0x02, 0x4c
        /*0032*/ 	.byte	0x06
	.zero		1


	//----- nvinfo : EIATTR_ANNOTATIONS
	.align		4
        /*0034*/ 	.byte	0x04, 0x55
        /*0036*/ 	.short	(.L_706 - .L_705)


	//   ....[0]....
.L_705:
        /* <DEDUP_REMOVED lines=17> */


	//----- nvinfo : EIATTR_MERCURY_ISA_VERSION
	.align		4
.L_706:
        /*0130*/ 	.byte	0x03, 0x5f
        /*0132*/ 	.short	0x0000


	//----- nvinfo : EIATTR_INT_WARP_WIDE_INSTR_OFFSETS
	.align		4
        /*0134*/ 	.byte	0x04, 0x31
        /*0136*/ 	.short	(.L_708 - .L_707)


	//   ....[0]....
.L_707:
        /*0138*/ 	.word	0x0001f970


	//   ....[1]....
        /*013c*/ 	.word	0x0001f9f0


	//----- nvinfo : EIATTR_COOP_GROUP_MASK_REGIDS
	.align		4
.L_708:
        /*0140*/ 	.byte	0x04, 0x29
        /*0142*/ 	.short	(.L_710 - .L_709)


	//   ....[0]....
.L_709:
        /*0144*/ 	.word	0xffffffff


	//   ....[1]....
        /*0148*/ 	.word	0xffffffff


	//   ....[2]....
        /*014c*/ 	.word	0xffffffff


	//   ....[3]....
        /*0150*/ 	.word	0xffffffff


	//   ....[4]....
        /*0154*/ 	.word	0xffffffff


	//   ....[5]....
        /*0158*/ 	.word	0xffffffff


	//   ....[6]....
        /*015c*/ 	.word	0xffffffff


	//   ....[7]....
        /*0160*/ 	.word	0xffffffff


	//   ....[8]....
        /*0164*/ 	.word	0xffffffff


	//   ....[9]....
        /*0168*/ 	.word	0xffffffff


	//   ....[10]....
        /*016c*/ 	.word	0xffffffff


	//   ....[11]....
        /*0170*/ 	.word	0xffffffff


	//   ....[12]....
        /*0174*/ 	.word	0xffffffff


	//   ....[13]....
        /*0178*/ 	.word	0xffffffff


	//   ....[14]....
        /*017c*/ 	.word	0xffffffff


	//   ....[15]....
        /*0180*/ 	.word	0xffffffff


	//   ....[16]....
        /*0184*/ 	.word	0xffffffff


	//   ....[17]....
        /*0188*/ 	.word	0xffffffff


	//   ....[18]....
        /*018c*/ 	.word	0xffffffff


	//   ....[19]....
        /*0190*/ 	.word	0xffffffff


	//   ....[20]....
        /*0194*/ 	.word	0xffffffff


	//   ....[21]....
        /*0198*/ 	.word	0xffffffff


	//   ....[22]....
        /*019c*/ 	.word	0xffffffff


	//   ....[23]....
        /*01a0*/ 	.word	0xffffffff


	//   ....[24]....
        /*01a4*/ 	.word	0xffffffff


	//   ....[25]....
        /*01a8*/ 	.word	0xffffffff


	//   ....[26]....
        /*01ac*/ 	.word	0xffffffff


	//   ....[27]....
        /*01b0*/ 	.word	0xffffffff


	//   ....[28]....
        /*01b4*/ 	.word	0xffffffff


	//   ....[29]....
        /*01b8*/ 	.word	0xffffffff


	//   ....[30]....
        /*01bc*/ 	.word	0xffffffff


	//   ....[31]....
        /*01c0*/ 	.word	0xffffffff


	//   ....[32]....
        /*01c4*/ 	.word	0xffffffff


	//   ....[33]....
        /*01c8*/ 	.word	0xffffffff


	//   ....[34]....
        /*01cc*/ 	.word	0xffffffff


	//   ....[35]....
        /*01d0*/ 	.word	0xffffffff


	//   ....[36]....
        /*01d4*/ 	.word	0xffffffff


	//   ....[37]....
        /*01d8*/ 	.word	0xffffffff


	//   ....[38]....
        /*01dc*/ 	.word	0xffffffff


	//   ....[39]....
        /*01e0*/ 	.word	0xffffffff


	//   ....[40]....
        /*01e4*/ 	.word	0xffffffff


	//   ....[41]....
        /*01e8*/ 	.word	0xffffffff


	//   ....[42]....
        /*01ec*/ 	.word	0xffffffff


	//   ....[43]....
        /*01f0*/ 	.word	0xffffffff


	//   ....[44]....
        /*01f4*/ 	.word	0xffffffff


	//   ....[45]....
        /*01f8*/ 	.word	0xffffffff


	//   ....[46]....
        /*01fc*/ 	.word	0xffffffff


	//   ....[47]....
        /*0200*/ 	.word	0xffffffff


	//   ....[48]....
        /*0204*/ 	.word	0xffffffff


	//   ....[49]....
        /*0208*/ 	.word	0xffffffff


	//   ....[50]....
        /*020c*/ 	.word	0xffffffff


	//   ....[51]....
        /*0210*/ 	.word	0xffffffff


	//   ....[52]....
        /*0214*/ 	.word	0xffffffff


	//   ....[53]....
        /*0218*/ 	.word	0xffffffff


	//   ....[54]....
        /*021c*/ 	.word	0xffffffff


	//   ....[55]....
        /*0220*/ 	.word	0xffffffff


	//   ....[56]....
        /*0224*/ 	.word	0xffffffff


	//   ....[57]....
        /*0228*/ 	.word	0xffffffff


	//   ....[58]....
        /*022c*/ 	.word	0xffffffff


	//   ....[59]....
        /*0230*/ 	.word	0xffffffff


	//   ....[60]....
        /*0234*/ 	.word	0xffffffff


	//   ....[61]....
        /*0238*/ 	.word	0xffffffff


	//   ....[62]....
        /*023c*/ 	.word	0xffffffff


	//   ....[63]....
        /*0240*/ 	.word	0xffffffff


	//   ....[64]....
        /*0244*/ 	.word	0xffffffff


	//   ....[65]....
        /*0248*/ 	.word	0xffffffff


	//   ....[66]....
        /*024c*/ 	.word	0xffffffff


	//   ....[67]....
        /*0250*/ 	.word	0xffffffff


	//   ....[68]....
        /*0254*/ 	.word	0xffffffff


	//   ....[69]....
        /*0258*/ 	.word	0xffffffff


	//   ....[70]....
        /*025c*/ 	.word	0xffffffff


	//   ....[71]....
        /*0260*/ 	.word	0xffffffff


	//   ....[72]....
        /*0264*/ 	.word	0xffffffff


	//   ....[73]....
        /*0268*/ 	.word	0xffffffff


	//   ....[74]....
        /*026c*/ 	.word	0xffffffff


	//   ....[75]....
        /*0270*/ 	.word	0xffffffff


	//   ....[76]....
        /*0274*/ 	.word	0xffffffff


	//   ....[77]....
        /*0278*/ 	.word	0xffffffff


	//   ....[78]....
        /*027c*/ 	.word	0xffffffff


	//   ....[79]....
        /*0280*/ 	.word	0xffffffff


	//   ....[80]....
        /*0284*/ 	.word	0xffffffff


	//   ....[81]....
        /*0288*/ 	.word	0xffffffff


	//   ....[82]....
        /*028c*/ 	.word	0xffffffff


	//   ....[83]....
        /*0290*/ 	.word	0xffffffff


	//   ....[84]....
        /*0294*/ 	.word	0xffffffff


	//   ....[85]....
        /*0298*/ 	.word	0xffffffff


	//   ....[86]....
        /*029c*/ 	.word	0xffffffff


	//   ....[87]....
        /*02a0*/ 	.word	0xffffffff


	//   ....[88]....
        /*02a4*/ 	.word	0xffffffff


	//   ....[89]....
        /*02a8*/ 	.word	0xffffffff


	//   ....[90]....
        /*02ac*/ 	.word	0xffffffff


	//   ....[91]....
        /*02b0*/ 	.word	0xffffffff


	//   ....[92]....
        /*02b4*/ 	.word	0xffffffff


	//   ....[93]....
        /*02b8*/ 	.word	0xffffffff


	//   ....[94]....
        /*02bc*/ 	.word	0xffffffff


	//   ....[95]....
        /*02c0*/ 	.word	0xffffffff


	//   ....[96]....
        /*02c4*/ 	.word	0xffffffff


	//   ....[97]....
        /*02c8*/ 	.word	0xffffffff


	//   ....[98]....
        /*02cc*/ 	.word	0xffffffff


	//   ....[99]....
        /*02d0*/ 	.word	0xffffffff


	//   ....[100]....
        /*02d4*/ 	.word	0xffffffff


	//   ....[101]....
        /*02d8*/ 	.word	0xffffffff


	//   ....[102]....
        /*02dc*/ 	.word	0xffffffff


	//   ....[103]....
        /*02e0*/ 	.word	0xffffffff


	//   ....[104]....
        /*02e4*/ 	.word	0xffffffff


	//   ....[105]....
        /*02e8*/ 	.word	0xffffffff


	//   ....[106]....
        /*02ec*/ 	.word	0xffffffff


	//   ....[107]....
        /*02f0*/ 	.word	0xffffffff


	//   ....[108]....
        /*02f4*/ 	.word	0xffffffff


	//   ....[109]....
        /*02f8*/ 	.word	0xffffffff


	//   ....[110]....
        /*02fc*/ 	.word	0xffffffff


	//   ....[111]....
        /*0300*/ 	.word	0xffffffff


	//   ....[112]....
        /*0304*/ 	.word	0xffffffff


	//   ....[113]....
        /*0308*/ 	.word	0xffffffff


	//   ....[114]....
        /*030c*/ 	.word	0xffffffff


	//   ....[115]....
        /*0310*/ 	.word	0xffffffff


	//   ....[116]....
        /*0314*/ 	.word	0xffffffff


	//   ....[117]....
        /*0318*/ 	.word	0xffffffff


	//   ....[118]....
        /*031c*/ 	.word	0xffffffff


	//   ....[119]....
        /*0320*/ 	.word	0xffffffff


	//   ....[120]....
        /*0324*/ 	.word	0xffffffff


	//   ....[121]....
        /*0328*/ 	.word	0xffffffff


	//   ....[122]....
        /*032c*/ 	.word	0xffffffff


	//   ....[123]....
        /*0330*/ 	.word	0xffffffff


	//   ....[124]....
        /*0334*/ 	.word	0xffffffff


	//   ....[125]....
        /*0338*/ 	.word	0xffffffff


	//   ....[126]....
        /*033c*/ 	.word	0xffffffff


	//   ....[127]....
        /*0340*/ 	.word	0xffffffff


	//   ....[128]....
        /*0344*/ 	.word	0xffffffff


	//   ....[129]....
        /*0348*/ 	.word	0xffffffff


	//   ....[130]....
        /*034c*/ 	.word	0xffffffff


	//   ....[131]....
        /*0350*/ 	.word	0xffffffff


	//   ....[132]....
        /*0354*/ 	.word	0xffffffff


	//   ....[133]....
        /*0358*/ 	.word	0xffffffff


	//   ....[134]....
        /*035c*/ 	.word	0xffffffff


	//   ....[135]....
        /*0360*/ 	.word	0xffffffff


	//   ....[136]....
        /*0364*/ 	.word	0xffffffff


	//   ....[137]....
        /*0368*/ 	.word	0xffffffff


	//   ....[138]....
        /*036c*/ 	.word	0xffffffff


	//   ....[139]....
        /*0370*/ 	.word	0xffffffff


	//   ....[140]....
        /*0374*/ 	.word	0xffffffff


	//   ....[141]....
        /*0378*/ 	.word	0xffffffff


	//   ....[142]....
        /*037c*/ 	.word	0xffffffff


	//   ....[143]....
        /*0380*/ 	.word	0xffffffff


	//   ....[144]....
        /*0384*/ 	.word	0xffffffff


	//   ....[145]....
        /*0388*/ 	.word	0xffffffff


	//   ....[146]....
        /*038c*/ 	.word	0xffffffff


	//   ....[147]....
        /*0390*/ 	.word	0xffffffff


	//   ....[148]....
        /*0394*/ 	.word	0xffffffff


	//   ....[149]....
        /*0398*/ 	.word	0xffffffff


	//   ....[150]....
        /*039c*/ 	.word	0xffffffff


	//   ....[151]....
        /*03a0*/ 	.word	0xffffffff


	//   ....[152]....
        /*03a4*/ 	.word	0xffffffff


	//   ....[153]....
        /*03a8*/ 	.word	0xffffffff


	//   ....[154]....
        /*03ac*/ 	.word	0xffffffff


	//   ....[155]....
        /*03b0*/ 	.word	0xffffffff


	//   ....[156]....
        /*03b4*/ 	.word	0xffffffff


	//   ....[157]....
        /*03b8*/ 	.word	0xffffffff


	//   ....[158]....
        /*03bc*/ 	.word	0xffffffff


	//   ....[159]....
        /*03c0*/ 	.word	0xffffffff


	//   ....[160]....
        /*03c4*/ 	.word	0xffffffff


	//   ....[161]....
        /*03c8*/ 	.word	0xffffffff


	//   ....[162]....
        /*03cc*/ 	.word	0xffffffff


	//   ....[163]....
        /*03d0*/ 	.word	0xffffffff


	//   ....[164]....
        /*03d4*/ 	.word	0xffffffff


	//   ....[165]....
        /*03d8*/ 	.word	0xffffffff


	//   ....[166]....
        /*03dc*/ 	.word	0xffffffff


	//   ....[167]....
        /*03e0*/ 	.word	0xffffffff


	//   ....[168]....
        /*03e4*/ 	.word	0xffffffff


	//   ....[169]....
        /*03e8*/ 	.word	0xffffffff


	//   ....[170]....
        /*03ec*/ 	.word	0xffffffff


	//   ....[171]....
        /*03f0*/ 	.word	0xffffffff


	//   ....[172]....
        /*03f4*/ 	.word	0xffffffff


	//   ....[173]....
        /*03f8*/ 	.word	0xffffffff


	//   ....[174]....
        /*03fc*/ 	.word	0xffffffff


	//   ....[175]....
        /*0400*/ 	.word	0xffffffff


	//   ....[176]....
        /*0404*/ 	.word	0xffffffff


	//   ....[177]....
        /*0408*/ 	.word	0xffffffff


	//   ....[178]....
        /*040c*/ 	.word	0xffffffff


	//   ....[179]....
        /*0410*/ 	.word	0xffffffff


	//   ....[180]....
        /*0414*/ 	.word	0xffffffff


	//   ....[181]....
        /*0418*/ 	.word	0xffffffff


	//   ....[182]....
        /*041c*/ 	.word	0xffffffff


	//   ....[183]....
        /*0420*/ 	.word	0xffffffff


	//   ....[184]....
        /*0424*/ 	.word	0xffffffff


	//   ....[185]....
        /*0428*/ 	.word	0xffffffff


	//   ....[186]....
        /*042c*/ 	.word	0xffffffff


	//   ....[187]....
        /*0430*/ 	.word	0xffffffff


	//   ....[188]....
        /*0434*/ 	.word	0xffffffff


	//   ....[189]....
        /*0438*/ 	.word	0xffffffff


	//   ....[190]....
        /*043c*/ 	.word	0xffffffff


	//   ....[191]....
        /*0440*/ 	.word	0xffffffff


	//   ....[192]....
        /*0444*/ 	.word	0xffffffff


	//   ....[193]....
        /*0448*/ 	.word	0xffffffff


	//   ....[194]....
        /*044c*/ 	.word	0xffffffff


	//   ....[195]....
        /*0450*/ 	.word	0xffffffff


	//   ....[196]....
        /*0454*/ 	.word	0xffffffff


	//   ....[197]....
        /*0458*/ 	.word	0xffffffff


	//   ....[198]....
        /*045c*/ 	.word	0xffffffff


	//   ....[199]....
        /*0460*/ 	.word	0xffffffff


	//   ....[200]....
        /*0464*/ 	.word	0xffffffff


	//   ....[201]....
        /*0468*/ 	.word	0xffffffff


	//   ....[202]....
        /*046c*/ 	.word	0xffffffff


	//   ....[203]....
        /*0470*/ 	.word	0xffffffff


	//   ....[204]....
        /*0474*/ 	.word	0xffffffff


	//   ....[205]....
        /*0478*/ 	.word	0xffffffff


	//   ....[206]....
        /*047c*/ 	.word	0xffffffff


	//   ....[207]....
        /*0480*/ 	.word	0xffffffff


	//   ....[208]....
        /*0484*/ 	.word	0xffffffff


	//   ....[209]....
        /*0488*/ 	.word	0xffffffff


	//   ....[210]....
        /*048c*/ 	.word	0xffffffff


	//   ....[211]....
        /*0490*/ 	.word	0xffffffff


	//   ....[212]....
        /*0494*/ 	.word	0xffffffff


	//   ....[213]....
        /*0498*/ 	.word	0xffffffff


	//   ....[214]....
        /*049c*/ 	.word	0xffffffff


	//   ....[215]....
        /*04a0*/ 	.word	0xffffffff


	//   ....[216]....
        /*04a4*/ 	.word	0xffffffff


	//   ....[217]....
        /*04a8*/ 	.word	0xffffffff


	//   ....[218]....
        /*04ac*/ 	.word	0xffffffff


	//   ....[219]....
        /*04b0*/ 	.word	0xffffffff


	//   ....[220]....
        /*04b4*/ 	.word	0xffffffff


	//   ....[221]....
        /*04b8*/ 	.word	0xffffffff


	//   ....[222]....
        /*04bc*/ 	.word	0xffffffff


	//   ....[223]....
        /*04c0*/ 	.word	0xffffffff


	//   ....[224]....
        /*04c4*/ 	.word	0xffffffff


	//   ....[225]....
        /*04c8*/ 	.word	0xffffffff


	//   ....[226]....
        /*04cc*/ 	.word	0xffffffff


	//   ....[227]....
        /*04d0*/ 	.word	0xffffffff


	//   ....[228]....
        /*04d4*/ 	.word	0xffffffff


	//   ....[229]....
        /*04d8*/ 	.word	0xffffffff


	//   ....[230]....
        /*04dc*/ 	.word	0xffffffff


	//   ....[231]....
        /*04e0*/ 	.word	0xffffffff


	//   ....[232]....
        /*04e4*/ 	.word	0xffffffff


	//   ....[233]....
        /*04e8*/ 	.word	0xffffffff


	//   ....[234]....
        /*04ec*/ 	.word	0xffffffff


	//   ....[235]....
        /*04f0*/ 	.word	0xffffffff


	//   ....[236]....
        /*04f4*/ 	.word	0xffffffff


	//   ....[237]....
        /*04f8*/ 	.word	0xffffffff


	//   ....[238]....
        /*04fc*/ 	.word	0xffffffff


	//   ....[239]....
        /*0500*/ 	.word	0xffffffff


	//   ....[240]....
        /*0504*/ 	.word	0xffffffff


	//   ....[241]....
        /*0508*/ 	.word	0xffffffff


	//   ....[242]....
        /*050c*/ 	.word	0xffffffff


	//   ....[243]....
        /*0510*/ 	.word	0xffffffff


	//   ....[244]....
        /*0514*/ 	.word	0xffffffff


	//   ....[245]....
        /*0518*/ 	.word	0xffffffff


	//   ....[246]....
        /*051c*/ 	.word	0xffffffff


	//   ....[247]....
        /*0520*/ 	.word	0xffffffff


	//   ....[248]....
        /*0524*/ 	.word	0xffffffff


	//   ....[249]....
        /*0528*/ 	.word	0xffffffff


	//   ....[250]....
        /*052c*/ 	.word	0xffffffff


	//   ....[251]....
        /*0530*/ 	.word	0xffffffff


	//   ....[252]....
        /*0534*/ 	.word	0xffffffff


	//   ....[253]....
        /*0538*/ 	.word	0xffffffff


	//   ....[254]....
        /*053c*/ 	.word	0xffffffff


	//   ....[255]....
        /*0540*/ 	.word	0xffffffff


	//   ....[0]....
        /*0544*/ 	.word	0xffffffff


	//   ....[1]....
        /*0548*/ 	.word	0xffffffff


	//   ....[2]....
        /*054c*/ 	.word	0xffffffff


	//   ....[3]....
        /*0550*/ 	.word	0xffffffff


	//   ....[4]....
        /*0554*/ 	.word	0xffffffff


	//   ....[5]....
        /*0558*/ 	.word	0xffffffff


	//   ....[6]....
        /*055c*/ 	.word	0xffffffff


	//   ....[7]....
        /*0560*/ 	.word	0xffffffff


	//   ....[8]....
        /*0564*/ 	.word	0xffffffff


	//   ....[9]....
        /*0568*/ 	.word	0xffffffff


	//   ....[10]....
        /*056c*/ 	.word	0xffffffff


	//   ....[11]....
        /*0570*/ 	.word	0xffffffff


	//   ....[12]....
        /*0574*/ 	.word	0xffffffff


	//   ....[13]....
        /*0578*/ 	.word	0xffffffff


	//   ....[14]....
        /*057c*/ 	.word	0xffffffff


	//   ....[15]....
        /*0580*/ 	.word	0xffffffff


	//   ....[16]....
        /*0584*/ 	.word	0xffffffff


	//   ....[17]....
        /*0588*/ 	.word	0xffffffff


	//----- nvinfo : EIATTR_COOP_GROUP_INSTR_OFFSETS
	.align		4
.L_710:
        /*058c*/ 	.byte	0x04, 0x28
        /*058e*/ 	.short	(.L_712 - .L_711)


	//   ....[0]....
.L_711:
        /*0590*/ 	.word	0x00000050


	//   ....[1]....
        /*0594*/ 	.word	0x000001e0


	//   ....[2]....
        /*0598*/ 	.word	0x00000210


	//   ....[3]....
        /*059c*/ 	.word	0x00000240


	//   ....[4]....
        /*05a0*/ 	.word	0x00000270


	//   ....[5]....
        /*05a4*/ 	.word	0x000002a0


	//   ....[6]....
        /*05a8*/ 	.word	0x000002d0


	//   ....[7]....
        /*05ac*/ 	.word	0x00000430


	//   ....[8]....
        /*05b0*/ 	.word	0x00000470


	//   ....[9]....
        /*05b4*/ 	.word	0x000004a0


	//   ....[10]....
        /*05b8*/ 	.word	0x000004d0


	//   ....[11]....
        /*05bc*/ 	.word	0x00000500


	//   ....[12]....
        /*05c0*/ 	.word	0x00000530


	//   ....[13]....
        /*05c4*/ 	.word	0x000005c0


	//   ....[14]....
        /*05c8*/ 	.word	0x00000600


	//   ....[15]....
        /*05cc*/ 	.word	0x00000620


	//   ....[16]....
        /*05d0*/ 	.word	0x00000680


	//   ....[17]....
        /*05d4*/ 	.word	0x00003ee0


	//   ....[18]....
        /*05d8*/ 	.word	0x00003ef0


	//   ....[19]....
        /*05dc*/ 	.word	0x00005a60


	//   ....[20]....
        /*05e0*/ 	.word	0x00005a70


	//   ....[21]....
        /*05e4*/ 	.word	0x00007560


	//   ....[22]....
        /*05e8*/ 	.word	0x00007570


	//   ....[23]....
        /*05ec*/ 	.word	0x00007a60


	//   ....[24]....
        /*05f0*/ 	.word	0x00007a70


	//   ....[25]....
        /*05f4*/ 	.word	0x00008b40


	//   ....[26]....
        /*05f8*/ 	.word	0x00008b60


	//   ....[27]....
        /*05fc*/ 	.word	0x00008c90


	//   ....[28]....
        /*0600*/ 	.word	0x00008ca0


	//   ....[29]....
        /*0604*/ 	.word	0x00008dd0


	//   ....[30]....
        /*0608*/ 	.word	0x00008df0


	//   ....[31]....
        /*060c*/ 	.word	0x00008f20


	//   ....[32]....
        /*0610*/ 	.word	0x00008f30


	//   ....[33]....
        /*0614*/ 	.word	0x00009410


	//   ....[34]....
        /*0618*/ 	.word	0x00009420


	//   ....[35]....
        /*061c*/ 	.word	0x00009430


	//   ....[36]....
        /*0620*/ 	.word	0x00009440


	//   ....[37]....
        /*0624*/ 	.word	0x000095b0


	//   ....[38]....
        /*0628*/ 	.word	0x000095d0


	//   ....[39]....
        /*062c*/ 	.word	0x00009620


	//   ....[40]....
        /*0630*/ 	.word	0x000097d0


	//   ....[41]....
        /*0634*/ 	.word	0x00009a30


	//   ....[42]....
        /*0638*/ 	.word	0x00009a50


	//   ....[43]....
        /*063c*/ 	.word	0x00009b20


	//   ....[44]....
        /*0640*/ 	.word	0x00009b60


	//   ....[45]....
        /*0644*/ 	.word	0x00009f80


	//   ....[46]....
        /*0648*/ 	.word	0x00009fa0


	//   ....[47]....
        /*064c*/ 	.word	0x00009fb0


	//   ....[48]....
        /*0650*/ 	.word	0x00009fc0


	//   ....[49]....
        /*0654*/ 	.word	0x0000a7d0


	//   ....[50]....
        /*0658*/ 	.word	0x0000a7e0


	//   ....[51]....
        /*065c*/ 	.word	0x0000a7f0


	//   ....[52]....
        /*0660*/ 	.word	0x0000a800


	//   ....[53]....
        /*0664*/ 	.word	0x0000d4c0


	//   ....[54]....
        /*0668*/ 	.word	0x0000d4e0


	//   ....[55]....
        /*066c*/ 	.word	0x0000d500


	//   ....[56]....
        /*0670*/ 	.word	0x0000d510


	//   ....[57]....
        /*0674*/ 	.word	0x0000daf0


	//   ....[58]....
        /*0678*/ 	.word	0x0000db00


	//   ....[59]....
        /*067c*/ 	.word	0x0000db10


	//   ....[60]....
        /*0680*/ 	.word	0x0000db20


	//   ....[61]....
        /*0684*/ 	.word	0x00010a40


	//   ....[62]....
        /*0688*/ 	.word	0x00010a60


	//   ....[63]....
        /*068c*/ 	.word	0x00010b30


	//   ....[64]....
        /*0690*/ 	.word	0x00010b70


	//   ....[65]....
        /*0694*/ 	.word	0x00011af0


	//   ....[66]....
        /*0698*/ 	.word	0x00011d50


	//   ....[67]....
        /*069c*/ 	.word	0x000124e0


	//   ....[68]....
        /*06a0*/ 	.word	0x00012790


	//   ....[69]....
        /*06a4*/ 	.word	0x000127a0


	//   ....[70]....
        /*06a8*/ 	.word	0x000127f0


	//   ....[71]....
        /*06ac*/ 	.word	0x00013a90


	//   ....[72]....
        /*06b0*/ 	.word	0x00013ab0


	//   ....[73]....
        /*06b4*/ 	.word	0x00013b90


	//   ....[74]....
        /*06b8*/ 	.word	0x00013bc0


	//   ....[75]....
        /*06bc*/ 	.word	0x000142e0


	//   ....[76]....
        /*06c0*/ 	.word	0x00014300


	//   ....[77]....
        /*06c4*/ 	.word	0x00014400


	//   ....[78]....
        /*06c8*/ 	.word	0x00014440


	//   ....[79]....
        /*06cc*/ 	.word	0x00015400


	//   ....[80]....
        /*06d0*/ 	.word	0x00015910


	//   ....[81]....
        /*06d4*/ 	.word	0x00015c10


	//   ....[82]....
        /*06d8*/ 	.word	0x00015c40


	//   ....[83]....
        /*06dc*/ 	.word	0x00016580


	//   ....[84]....
        /*06e0*/ 	.word	0x000165a0


	//   ....[85]....
        /*06e4*/ 	.word	0x00017a50


	//   ....[86]....
        /*06e8*/ 	.word	0x00017a70


	//   ....[87]....
        /*06ec*/ 	.word	0x00017b70


	//   ....[88]....
        /*06f0*/ 	.word	0x00017bb0


	//   ....[89]....
        /*06f4*/ 	.word	0x000182f0


	//   ....[90]....
        /*06f8*/ 	.word	0x00018310


	//   ....[91]....
        /*06fc*/ 	.word	0x00018410


	//   ....[92]....
        /*0700*/ 	.word	0x00018450


	//   ....[93]....
        /*0704*/ 	.word	0x000195c0


	//   ....[94]....
        /*0708*/ 	.word	0x000195f0


	//   ....[95]....
        /*070c*/ 	.word	0x000198c0


	//   ....[96]....
        /*0710*/ 	.word	0x00019a00


	//   ....[97]....
        /*0714*/ 	.word	0x0001afb0


	//   ....[98]....
        /*0718*/ 	.word	0x0001afd0


	//   ....[99]....
        /*071c*/ 	.word	0x0001b0e0


	//   ....[100]....
        /*0720*/ 	.word	0x0001b110


	//   ....[101]....
        /*0724*/ 	.word	0x0001b600


	//   ....[102]....
        /*0728*/ 	.word	0x0001b620


	//   ....[103]....
        /*072c*/ 	.word	0x0001b720


	//   ....[104]....
        /*0730*/ 	.word	0x0001b760


	//   ....[105]....
        /*0734*/ 	.word	0x0001c760


	//   ....[106]....
        /*0738*/ 	.word	0x0001cc70


	//   ....[107]....
        /*073c*/ 	.word	0x0001cf70


	//   ....[108]....
        /*0740*/ 	.word	0x0001cfa0


	//   ....[109]....
        /*0744*/ 	.word	0x0001d8d0


	//   ....[110]....
        /*0748*/ 	.word	0x0001d8f0


	//   ....[111]....
        /*074c*/ 	.word	0x0001edb0


	//   ....[112]....
        /*0750*/ 	.word	0x0001edd0


	//   ....[113]....
        /*0754*/ 	.word	0x0001eee0


	//   ....[114]....
        /*0758*/ 	.word	0x0001ef10


	//   ....[115]....
        /*075c*/ 	.word	0x0001f150


	//   ....[116]....
        /*0760*/ 	.word	0x0001f180


	//   ....[117]....
        /*0764*/ 	.word	0x0001f190


	//   ....[118]....
        /*0768*/ 	.word	0x0001f1c0


	//   ....[119]....
        /*076c*/ 	.word	0x000206d0


	//   ....[120]....
        /*0770*/ 	.word	0x00020700


	//   ....[121]....
        /*0774*/ 	.word	0x00020710


	//   ....[122]....
        /*0778*/ 	.word	0x00020720


	//   ....[123]....
        /*077c*/ 	.word	0x00020aa0


	//   ....[124]....
        /*0780*/ 	.word	0x00020ac0


	//   ....[125]....
        /*0784*/ 	.word	0x00020be0


	//   ....[126]....
        /*0788*/ 	.word	0x00020bf0


	//   ....[127]....
        /*078c*/ 	.word	0x00020d20


	//   ....[128]....
        /*0790*/ 	.word	0x00020d40


	//   ....[129]....
        /*0794*/ 	.word	0x00020e70


	//   ....[130]....
        /*0798*/ 	.word	0x00020e80


	//   ....[131]....
        /*079c*/ 	.word	0x000211a0


	//   ....[132]....
        /*07a0*/ 	.word	0x000211c0


	//   ....[133]....
        /*07a4*/ 	.word	0x00021bb0


	//   ....[134]....
        /*07a8*/ 	.word	0x00021bc0


	//   ....[135]....
        /*07ac*/ 	.word	0x00022d50


	//   ....[136]....
        /*07b0*/ 	.word	0x00022d70


	//   ....[137]....
        /*07b4*/ 	.word	0x00022ea0


	//   ....[138]....
        /*07b8*/ 	.word	0x00022eb0


	//   ....[139]....
        /*07bc*/ 	.word	0x00022fe0


	//   ....[140]....
        /*07c0*/ 	.word	0x00023000


	//   ....[141]....
        /*07c4*/ 	.word	0x00023130


	//   ....[142]....
        /*07c8*/ 	.word	0x00023140


	//   ....[143]....
        /*07cc*/ 	.word	0x00023300


	//   ....[144]....
        /*07d0*/ 	.word	0x00023320


	//   ....[145]....
        /*07d4*/ 	.word	0x00023440


	//   ....[146]....
        /*07d8*/ 	.word	0x00023480


	//   ....[147]....
        /*07dc*/ 	.word	0x000234b0


	//   ....[148]....
        /*07e0*/ 	.word	0x000234e0


	//   ....[149]....
        /*07e4*/ 	.word	0x00023510


	//   ....[150]....
        /*07e8*/ 	.word	0x00023540


	//   ....[151]....
        /*07ec*/ 	.word	0x000236a0


	//   ....[152]....
        /*07f0*/ 	.word	0x000236e0


	//   ....[153]....
        /*07f4*/ 	.word	0x00023710


	//   ....[154]....
        /*07f8*/ 	.word	0x00023740


	//   ....[155]....
        /*07fc*/ 	.word	0x00023770


	//   ....[156]....
        /*0800*/ 	.word	0x000237a0


	//   ....[157]....
        /*0804*/ 	.word	0x00023830


	//   ....[158]....
        /*0808*/ 	.word	0x00023870


	//   ....[159]....
        /*080c*/ 	.word	0x00023880


	//   ....[160]....
        /*0810*/ 	.word	0x000238e0


	//   ....[161]....
        /*0814*/ 	.word	0x00024290


	//   ....[162]....
        /*0818*/ 	.word	0x000242f0


	//   ....[163]....
        /*081c*/ 	.word	0x00024340


	//   ....[164]....
        /*0820*/ 	.word	0x00024390


	//   ....[165]....
        /*0824*/ 	.word	0x000243e0


	//   ....[166]....
        /*0828*/ 	.word	0x00024450


	//   ....[167]....
        /*082c*/ 	.word	0x000244a0


	//   ....[168]....
        /*0830*/ 	.word	0x00024510


	//   ....[169]....
        /*0834*/ 	.word	0x00024580


	//   ....[170]....
        /*0838*/ 	.word	0x000245f0


	//   ....[171]....
        /*083c*/ 	.word	0x00024660


	//   ....[172]....
        /*0840*/ 	.word	0x000246d0


	//   ....[173]....
        /*0844*/ 	.word	0x00024740


	//   ....[174]....
        /*0848*/ 	.word	0x000247a0


	//   ....[175]....
        /*084c*/ 	.word	0x00024810


	//   ....[176]....
        /*0850*/ 	.word	0x00024880


	//   ....[177]....
        /*0854*/ 	.word	0x000248f0


	//   ....[178]....
        /*0858*/ 	.word	0x00024950


	//   ....[179]....
        /*085c*/ 	.word	0x000249c0


	//   ....[180]....
        /*0860*/ 	.word	0x00024a30


	//   ....[181]....
        /*0864*/ 	.word	0x00024ba0


	//   ....[182]....
        /*0868*/ 	.word	0x00024c00


	//   ....[183]....
        /*086c*/ 	.word	0x00024c70


	//   ....[184]....
        /*0870*/ 	.word	0x00024ce0


	//   ....[185]....
        /*0874*/ 	.word	0x00024d40


	//   ....[186]....
        /*0878*/ 	.word	0x00024da0


	//   ....[187]....
        /*087c*/ 	.word	0x00024e10


	//   ....[188]....
        /*0880*/ 	.word	0x00024e70


	//   ....[189]....
        /*0884*/ 	.word	0x00024ed0


	//   ....[190]....
        /*0888*/ 	.word	0x00024f30


	//   ....[191]....
        /*088c*/ 	.word	0x00024fa0


	//   ....[192]....
        /*0890*/ 	.word	0x00025010


	//   ....[193]....
        /*0894*/ 	.word	0x00025080


	//   ....[194]....
        /*0898*/ 	.word	0x000250e0


	//   ....[195]....
        /*089c*/ 	.word	0x00025150


	//   ....[196]....
        /*08a0*/ 	.word	0x000251b0


	//   ....[197]....
        /*08a4*/ 	.word	0x00025220


	//   ....[198]....
        /*08a8*/ 	.word	0x00025280


	//   ....[199]....
        /*08ac*/ 	.word	0x000252f0


	//   ....[200]....
        /*08b0*/ 	.word	0x00025360


	//   ....[201]....
        /*08b4*/ 	.word	0x000254d0


	//   ....[202]....
        /*08b8*/ 	.word	0x00025530


	//   ....[203]....
        /*08bc*/ 	.word	0x000255a0


	//   ....[204]....
        /*08c0*/ 	.word	0x00025610


	//   ....[205]....
        /*08c4*/ 	.word	0x00025780


	//   ....[206]....
        /*08c8*/ 	.word	0x000257e0


	//   ....[207]....
        /*08cc*/ 	.word	0x00025850


	//   ....[208]....
        /*08d0*/ 	.word	0x000258c0


	//   ....[209]....
        /*08d4*/ 	.word	0x00025a40


	//   ....[210]....
        /*08d8*/ 	.word	0x00025aa0


	//   ....[211]....
        /*08dc*/ 	.word	0x00025b10


	//   ....[212]....
        /*08e0*/ 	.word	0x00025b80


	//   ....[213]....
        /*08e4*/ 	.word	0x00025d00


	//   ....[214]....
        /*08e8*/ 	.word	0x00025d60


	//   ....[215]....
        /*08ec*/ 	.word	0x00025dd0


	//   ....[216]....
        /*08f0*/ 	.word	0x00025e40


	//   ....[217]....
        /*08f4*/ 	.word	0x00025fc0


	//   ....[218]....
        /*08f8*/ 	.word	0x00026020


	//   ....[219]....
        /*08fc*/ 	.word	0x00026070


	//   ....[220]....
        /*0900*/ 	.word	0x000260e0


	//   ....[221]....
        /*0904*/ 	.word	0x00026150


	//   ....[222]....
        /*0908*/ 	.word	0x000262d0


	//   ....[223]....
        /*090c*/ 	.word	0x00026330


	//   ....[224]....
        /*0910*/ 	.word	0x000263a0


	//   ....[225]....
        /*0914*/ 	.word	0x00026410


	//   ....[226]....
        /*0918*/ 	.word	0x00026590


	//   ....[227]....
        /*091c*/ 	.word	0x000265f0


	//   ....[228]....
        /*0920*/ 	.word	0x00026660


	//   ....[229]....
        /*0924*/ 	.word	0x000266d0


	//   ....[230]....
        /*0928*/ 	.word	0x00026850


	//   ....[231]....
        /*092c*/ 	.word	0x000268b0


	//   ....[232]....
        /*0930*/ 	.word	0x00026910


	//   ....[233]....
        /*0934*/ 	.word	0x00026970


	//   ....[234]....
        /*0938*/ 	.word	0x000269c0


	//   ....[235]....
        /*093c*/ 	.word	0x00026a00


	//   ....[236]....
        /*0940*/ 	.word	0x00026a70


	//   ....[237]....
        /*0944*/ 	.word	0x00026ae0


	//   ....[238]....
        /*0948*/ 	.word	0x00026b50


	//   ....[239]....
        /*094c*/ 	.word	0x00026bb0


	//   ....[240]....
        /*0950*/ 	.word	0x00026c20


	//   ....[241]....
        /*0954*/ 	.word	0x00026c90


	//   ....[242]....
        /*0958*/ 	.word	0x00026d00


	//   ....[243]....
        /*095c*/ 	.word	0x00026d60


	//   ....[244]....
        /*0960*/ 	.word	0x00026dd0


	//   ....[245]....
        /*0964*/ 	.word	0x00026e40


	//   ....[246]....
        /*0968*/ 	.word	0x00026eb0


	//   ....[247]....
        /*096c*/ 	.word	0x00026f10


	//   ....[248]....
        /*0970*/ 	.word	0x00026f80


	//   ....[249]....
        /*0974*/ 	.word	0x00026ff0


	//   ....[250]....
        /*0978*/ 	.word	0x00027060


	//   ....[251]....
        /*097c*/ 	.word	0x000270c0


	//   ....[252]....
        /*0980*/ 	.word	0x00027130


	//   ....[253]....
        /*0984*/ 	.word	0x000271a0


	//   ....[254]....
        /*0988*/ 	.word	0x00027210


	//   ....[255]....
        /*098c*/ 	.word	0x00027270


	//   ....[0]....
        /*0990*/ 	.word	0x000272e0


	//   ....[1]....
        /*0994*/ 	.word	0x00027350


	//   ....[2]....
        /*0998*/ 	.word	0x000273a0


	//   ....[3]....
        /*099c*/ 	.word	0x000273e0


	//   ....[4]....
        /*09a0*/ 	.word	0x00027430


	//   ....[5]....
        /*09a4*/ 	.word	0x00027480


	//   ....[6]....
        /*09a8*/ 	.word	0x000274d0


	//   ....[7]....
        /*09ac*/ 	.word	0x00027540


	//   ....[8]....
        /*09b0*/ 	.word	0x00027590


	//   ....[9]....
        /*09b4*/ 	.word	0x000275e0


	//   ....[10]....
        /*09b8*/ 	.word	0x00027630


	//   ....[11]....
        /*09bc*/ 	.word	0x00027680


	//   ....[12]....
        /*09c0*/ 	.word	0x000276d0


	//   ....[13]....
        /*09c4*/ 	.word	0x00027740


	//   ....[14]....
        /*09c8*/ 	.word	0x00027790


	//   ....[15]....
        /*09cc*/ 	.word	0x00027800


	//   ....[16]....
        /*09d0*/ 	.word	0x00027860


	//   ....[17]....
        /*09d4*/ 	.word	0x000278d0


	//----- nvinfo : EIATTR_EXIT_INSTR_OFFSETS
	.align		4
.L_712:
        /*09d8*/ 	.byte	0x04, 0x1c
        /*09da*/ 	.short	(.L_714 - .L_713)


	//   ....[0]....
.L_713:
        /*09dc*/ 	.word	0x00000fe0


	//   ....[1]....
        /*09e0*/ 	.word	0x00024250


	//----- nvinfo : EIATTR_MAX_THREADS
	.align		4
.L_714:
        /*09e4*/ 	.byte	0x04, 0x05
        /*09e6*/ 	.short	(.L_716 - .L_715)
.L_715:
        /*09e8*/ 	.word	0x00000100
        /*09ec*/ 	.word	0x00000001
        /*09f0*/ 	.word	0x00000001


	//----- nvinfo : EIATTR_CRS_STACK_SIZE
	.align		4
.L_716:
        /*09f4*/ 	.byte	0x04, 0x1e
        /*09f6*/ 	.short	(.L_718 - .L_717)
.L_717:
        /*09f8*/ 	.word	0x00000000
.L_718:


//--------------------- .nv.info._ZN7cutlass13device_kernelIN5flash19enable_sm80_to_sm89INS1_16FlashAttnFwdSm80INS1_25CollectiveMainloopFwdSm80ILi8ELi2ELb0EN4cute5tupleIJNS5_1CILi128EEENS7_ILi64EEENS7_ILi192EEEEEELi192ENS_6half_tEfNS_4arch4Sm80ELb1ELb0ELb1ELb0ELb1ELb0ELb1ELb1EEENS1_21CollectiveEpilogueFwdINS6_IJS8_SA_S9_EEENS6_IJNS7_ILi1EEESI_SI_EEESC_SE_Li256ELb0ELb1ELb1ELb0EEENS1_30DynamicPersistentTileSchedulerILi256ELi256ELb1ELb1ELb0EEEEEEEEEvNT_6ParamsE --------------------------
	.section	.nv.info._ZN7cutlass13device_kernelIN5flash19enable_sm80_to_sm89INS1_16FlashAttnFwdSm80INS1_25CollectiveMainloopFwdSm80ILi8ELi2ELb0EN4cute5tupleIJNS5_1CILi128EEENS7_ILi64EEENS7_ILi192EEEEEELi192ENS_6half_tEfNS_4arch4Sm80ELb1ELb0ELb1ELb0ELb1ELb0ELb1ELb1EEENS1_21CollectiveEpilogueFwdINS6_IJS8_SA_S9_EEENS6_IJNS7_ILi1EEESI_SI_EEESC_SE_Li256ELb0ELb1ELb1ELb0EEENS1_30DynamicPersistentTileSchedulerILi256ELi256ELb1ELb1ELb0EEEEEEEEEvNT_6ParamsE,"",@"SHT_CUDA_INFO"
	.sectionflags	@""
	.align	4


	//----- nvinfo : EIATTR_CUDA_API_VERSION
	.align		4
        /*0000*/ 	.byte	0x04, 0x37
        /*0002*/ 	.short	(.L_720 - .L_719)
.L_719:
        /*0004*/ 	.word	0x00000082


	//----- nvinfo : EIATTR_SW2861232_WAR
	.align		4
.L_720:
        /*0008*/ 	.byte	0x01, 0x35
	.zero		2


	//----- nvinfo : EIATTR_PARAM_CBANK
	.align		4
        /*000c*/ 	.byte	0x04, 0x0a
        /*000e*/ 	.short	(.L_722 - .L_721)
	.align		4
.L_721:
        /*0010*/ 	.word	index@(.nv.constant0._ZN7cutlass13device_kernelIN5flash19enable_sm80_to_sm89INS1_16FlashAttnFwdSm80INS1_25CollectiveMainloopFwdSm80ILi8ELi2ELb0EN4cute5tupleIJNS5_1CILi128EEENS7_ILi64EEENS7_ILi192EEEEEELi192ENS_6half_tEfNS_4arch4Sm80ELb1ELb0ELb1ELb0ELb1ELb0ELb1ELb1EEENS1_21CollectiveEpilogueFwdINS6_IJS8_SA_S9_EEENS6_IJNS7_ILi1EEESI_SI_EEESC_SE_Li256ELb0ELb1ELb1ELb0EEENS1_30DynamicPersistentTileSchedulerILi256ELi256ELb1ELb1ELb0EEEEEEEEEvNT_6ParamsE)
        /*0014*/ 	.short	0x0160
        /*0016*/ 	.short	0x0428


	//----- nvinfo : EIATTR_CBANK_PARAM_SIZE
	.align		4
.L_722:
        /*0018*/ 	.byte	0x03, 0x19
        /*001a*/ 	.short	0x0428


	//----- nvinfo : EIATTR_KPARAM_INFO
	.align		4
        /*001c*/ 	.byte	0x04, 0x17
        /*001e*/ 	.short	(.L_724 - .L_723)
.L_723:
        /*0020*/ 	.word	0x00000000
        /*0024*/ 	.short	0x0000
        /*0026*/ 	.short	0x0000
        /*0028*/ 	.byte	0x00, 0xf0, 0xa1, 0x10


	//----- nvinfo : EIATTR_MAXREG_COUNT
	.align		4
.L_724:
        /*002c*/ 	.byte	0x03, 0x1b
        /*002e*/ 	.short	0x00ff


	//----- nvinfo : EIATTR_NUM_BARRIERS
	.align		4
        /*0030*/ 	.byte	0x02, 0x4c
        /*0032*/ 	.byte	0x06
	.zero		1


	//----- nvinfo : EIATTR_ANNOTATIONS
	.align		4
        /*0034*/ 	.byte	0x04, 0x55
        /*0036*/ 	.short	(.L_726 - .L_725)


	//   ....[0]....
.L_725:
        /*0038*/ 	.word	0x00000001
        /*003c*/ 	.byte	0x70, 0x00, 0x00, 0x00, 0x01, 0x00, 0x00, 0x00, 0xf0, 0x04, 0x00, 0x00, 0x01, 0x00, 0x00, 0x00
        /*004c*/ 	.byte	0xf0, 0x05, 0x00, 0x00, 0x01, 0x00, 0x00, 0x00, 0x70, 0x06, 0x00, 0x00, 0x01, 0x00, 0x00, 0x00
        /*005c*/ 	.byte	0x70, 0x2e, 0x00, 0x00, 0x01, 0x00, 0x00, 0x00, 0x10, 0x38, 0x00, 0x00, 0x01, 0x00, 0x00, 0x00
        /*006c*/ 	.byte	0x60, 0xce, 0x00, 0x00, 0x01, 0x00, 0x00, 0x00, 0xa0, 0xce, 0x00, 0x00, 0x01, 0x00, 0x00, 0x00
        /*007c*/ 	.byte	0x90, 0xe5, 0x00, 0x00


	//----- nvinfo : EIATTR_MERCURY_ISA_VERSION
	.align		4
.L_726:
        /*0080*/ 	.byte	0x03, 0x5f
        /*0082*/ 	.short	0x0000


	//----- nvinfo : EIATTR_INT_WARP_WIDE_INSTR_OFFSETS
	.align		4
        /*0084*/ 	.byte	0x04, 0x31
        /*0086*/ 	.short	(.L_728 - .L_727)


	//   ....[0]....
.L_727:
        /*0088*/ 	.word	0x0000cc90


	//   ....[1]....
        /*008c*/ 	.word	0x0000cd10


	//----- nvinfo : EIATTR_COOP_GROUP_MASK_REGIDS
	.align		4
.L_728:
        /*0090*/ 	.byte	0x04, 0x29
        /*0092*/ 	.short	(.L_730 - .L_729)


	//   ....[0]....
.L_729:
        /*0094*/ 	.word	0xffffffff


	//   ....[1]....
        /*0098*/ 	.word	0xffffffff


	//   ....[2]....
        /*009c*/ 	.word	0xffffffff


	//   ....[3]....
        /*00a0*/ 	.word	0xffffffff


	//   ....[4]....
        /*00a4*/ 	.word	0xffffffff


	//   ....[5]....
        /*00a8*/ 	.word	0xffffffff


	//   ....[6]....
        /*00ac*/ 	.word	0xffffffff


	//   ....[7]....
        /*00b0*/ 	.word	0xffffffff


	//   ....[8]....
        /*00b4*/ 	.word	0xffffffff


	//   ....[9]....
        /*00b8*/ 	.word	0xffffffff


	//   ....[10]....
        /*00bc*/ 	.word	0xffffffff


	//   ....[11]....
        /*00c0*/ 	.word	0xffffffff


	//   ....[12]....
        /*00c4*/ 	.word	0xffffffff


	//   ....[13]....
        /*00c8*/ 	.word	0xffffffff


	//   ....[14]....
        /*00cc*/ 	.word	0xffffffff


	//   ....[15]....
        /*00d0*/ 	.word	0xffffffff


	//   ....[16]....
        /*00d4*/ 	.word	0xffffffff


	//   ....[17]....
        /*00d8*/ 	.word	0xffffffff


	//   ....[18]....
        /*00dc*/ 	.word	0xffffffff


	//   ....[19]....
        /*00e0*/ 	.word	0xffffffff


	//   ....[20]....
        /*00e4*/ 	.word	0xffffffff


	//   ....[21]....
        /*00e8*/ 	.word	0xffffffff


	//   ....[22]....
        /*00ec*/ 	.word	0xffffffff


	//   ....[23]....
        /*00f0*/ 	.word	0xffffffff


	//   ....[24]....
        /*00f4*/ 	.word	0xffffffff


	//   ....[25]....
        /*00f8*/ 	.word	0xffffffff


	//   ....[26]....
        /*00fc*/ 	.word	0xffffffff


	//   ....[27]....
        /*0100*/ 	.word	0xffffffff


	//   ....[28]....
        /*0104*/ 	.word	0xffffffff


	//   ....[29]....
        /*0108*/ 	.word	0xffffffff


	//   ....[30]....
        /*010c*/ 	.word	0xffffffff


	//   ....[31]....
        /*0110*/ 	.word	0xffffffff


	//   ....[32]....
        /*0114*/ 	.word	0xffffffff


	//   ....[33]....
        /*0118*/ 	.word	0xffffffff


	//   ....[34]....
        /*011c*/ 	.word	0xffffffff


	//   ....[35]....
        /*0120*/ 	.word	0xffffffff


	//   ....[36]....
        /*0124*/ 	.word	0xffffffff


	//   ....[37]....
        /*0128*/ 	.word	0xffffffff


	//   ....[38]....
        /*012c*/ 	.word	0xffffffff


	//   ....[39]....
        /*0130*/ 	.word	0xffffffff


	//   ....[40]....
        /*0134*/ 	.word	0xffffffff


	//   ....[41]....
        /*0138*/ 	.word	0xffffffff


	//   ....[42]....
        /*013c*/ 	.word	0xffffffff


	//   ....[43]....
        /*0140*/ 	.word	0xffffffff


	//   ....[44]....
        /*0144*/ 	.word	0xffffffff


	//   ....[45]....
        /*0148*/ 	.word	0xffffffff


	//   ....[46]....
        /*014c*/ 	.word	0xffffffff


	//   ....[47]....
        /*0150*/ 	.word	0xffffffff


	//   ....[48]....
        /*0154*/ 	.word	0xffffffff


	//   ....[49]....
        /*0158*/ 	.word	0xffffffff


	//   ....[50]....
        /*015c*/ 	.word	0xffffffff


	//   ....[51]....
        /*0160*/ 	.word	0xffffffff


	//   ....[52]....
        /*0164*/ 	.word	0xffffffff


	//   ....[53]....
        /*0168*/ 	.word	0xffffffff


	//   ....[54]....
        /*016c*/ 	.word	0xffffffff


	//   ....[55]....
        /*0170*/ 	.word	0xffffffff


	//   ....[56]....
        /*0174*/ 	.word	0xffffffff


	//   ....[57]....
        /*0178*/ 	.word	0xffffffff


	//   ....[58]....
        /*017c*/ 	.word	0xffffffff


	//   ....[59]....
        /*0180*/ 	.word	0xffffffff


	//   ....[60]....
        /*0184*/ 	.word	0xffffffff


	//   ....[61]....
        /*0188*/ 	.word	0xffffffff


	//   ....[62]....
        /*018c*/ 	.word	0xffffffff


	//   ....[63]....
        /*0190*/ 	.word	0xffffffff


	//   ....[64]....
        /*0194*/ 	.word	0xffffffff


	//   ....[65]....
        /*0198*/ 	.word	0xffffffff


	//   ....[66]....
        /*019c*/ 	.word	0xffffffff


	//   ....[67]....
        /*01a0*/ 	.word	0xffffffff


	//   ....[68]....
        /*01a4*/ 	.word	0xffffffff


	//   ....[69]....
        /*01a8*/ 	.word	0xffffffff


	//   ....[70]....
        /*01ac*/ 	.word	0xffffffff


	//   ....[71]....
        /*01b0*/ 	.word	0xffffffff


	//   ....[72]....
        /*01b4*/ 	.word	0xffffffff


	//   ....[73]....
        /*01b8*/ 	.word	0xffffffff


	//   ....[74]....
        /*01bc*/ 	.word	0xffffffff


	//   ....[75]....
        /*01c0*/ 	.word	0xffffffff


	//   ....[76]....
        /*01c4*/ 	.word	0xffffffff


	//   ....[77]....
        /*01c8*/ 	.word	0xffffffff


	//   ....[78]....
        /*01cc*/ 	.word	0xffffffff


	//   ....[79]....
        /*01d0*/ 	.word	0xffffffff


	//   ....[80]....
        /*01d4*/ 	.word	0xffffffff


	//   ....[81]....
        /*01d8*/ 	.word	0xffffffff


	//   ....[82]....
        /*01dc*/ 	.word	0xffffffff


	//   ....[83]....
        /*01e0*/ 	.word	0xffffffff


	//   ....[84]....
        /*01e4*/ 	.word	0xffffffff


	//   ....[85]....
        /*01e8*/ 	.word	0xffffffff


	//   ....[86]....
        /*01ec*/ 	.word	0xffffffff


	//   ....[87]....
        /*01f0*/ 	.word	0xffffffff


	//   ....[88]....
        /*01f4*/ 	.word	0xffffffff


	//   ....[89]....
        /*01f8*/ 	.word	0xffffffff


	//   ....[90]....
        /*01fc*/ 	.word	0xffffffff


	//   ....[91]....
        /*0200*/ 	.word	0xffffffff


	//   ....[92]....
        /*0204*/ 	.word	0xffffffff


	//   ....[93]....
        /*0208*/ 	.word	0xffffffff


	//   ....[94]....
        /*020c*/ 	.word	0xffffffff


	//   ....[95]....
        /*0210*/ 	.word	0xffffffff


	//   ....[96]....
        /*0214*/ 	.word	0xffffffff


	//   ....[97]....
        /*0218*/ 	.word	0xffffffff


	//   ....[98]....
        /*021c*/ 	.word	0xffffffff


	//   ....[99]....
        /*0220*/ 	.word	0xffffffff


	//   ....[100]....
        /*0224*/ 	.word	0xffffffff


	//   ....[101]....
        /*0228*/ 	.word	0xffffffff


	//   ....[102]....
        /*022c*/ 	.word	0xffffffff


	//   ....[103]....
        /*0230*/ 	.word	0xffffffff


	//   ....[104]....
        /*0234*/ 	.word	0xffffffff


	//   ....[105]....
        /*0238*/ 	.word	0xffffffff


	//   ....[106]....
        /*023c*/ 	.word	0xffffffff


	//   ....[107]....
        /*0240*/ 	.word	0xffffffff


	//   ....[108]....
        /*0244*/ 	.word	0xffffffff


	//   ....[109]....
        /*0248*/ 	.word	0xffffffff


	//   ....[110]....
        /*024c*/ 	.word	0xffffffff


	//   ....[111]....
        /*0250*/ 	.word	0xffffffff


	//   ....[112]....
        /*0254*/ 	.word	0xffffffff


	//   ....[113]....
        /*0258*/ 	.word	0xffffffff


	//   ....[114]....
        /*025c*/ 	.word	0xffffffff


	//   ....[115]....
        /*0260*/ 	.word	0xffffffff


	//   ....[116]....
        /*0264*/ 	.word	0xffffffff


	//----- nvinfo : EIATTR_COOP_GROUP_INSTR_OFFSETS
	.align		4
.L_730:
        /*0268*/ 	.byte	0x04, 0x28
        /*026a*/ 	.short	(.L_732 - .L_731)


	//   ....[0]....
.L_731:
        /*026c*/ 	.word	0x00000050


	//   ....[1]....
        /*0270*/ 	.word	0x000015e0


	//   ....[2]....
        /*0274*/ 	.word	0x00001600


	//   ....[3]....
        /*0278*/ 	.word	0x00001780


	//   ....[4]....
        /*027c*/ 	.word	0x00001790


	//   ....[5]....
        /*0280*/ 	.word	0x000018f0


	//   ....[6]....
        /*0284*/ 	.word	0x00001910


	//   ....[7]....
        /*0288*/ 	.word	0x00001a70


	//   ....[8]....
        /*028c*/ 	.word	0x00001a80


	//   ....[9]....
        /*0290*/ 	.word	0x00001f90


	//   ....[10]....
        /*0294*/ 	.word	0x00001fb0


	//   ....[11]....
        /*0298*/ 	.word	0x00001fd0


	//   ....[12]....
        /*029c*/ 	.word	0x00001fe0


	//   ....[13]....
        /*02a0*/ 	.word	0x000020d0


	//   ....[14]....
        /*02a4*/ 	.word	0x000020f0


	//   ....[15]....
        /*02a8*/ 	.word	0x00002120


	//   ....[16]....
        /*02ac*/ 	.word	0x000021f0


	//   ....[17]....
        /*02b0*/ 	.word	0x000025b0


	//   ....[18]....
        /*02b4*/ 	.word	0x000025d0


	//   ....[19]....
        /*02b8*/ 	.word	0x00002660


	//   ....[20]....
        /*02bc*/ 	.word	0x000026c0


	//   ....[21]....
        /*02c0*/ 	.word	0x00002b20


	//   ....[22]....
        /*02c4*/ 	.word	0x00002b40


	//   ....[23]....
        /*02c8*/ 	.word	0x00002c40


	//   ....[24]....
        /*02cc*/ 	.word	0x00002c60


	//   ....[25]....
        /*02d0*/ 	.word	0x000039d0


	//   ....[26]....
        /*02d4*/ 	.word	0x000039e0


	//   ....[27]....
        /*02d8*/ 	.word	0x00004180


	//   ....[28]....
        /*02dc*/ 	.word	0x00004340


	//   ....[29]....
        /*02e0*/ 	.word	0x00004380


	//   ....[30]....
        /*02e4*/ 	.word	0x000043f0


	//   ....[31]....
        /*02e8*/ 	.word	0x000055f0


	//   ....[32]....
        /*02ec*/ 	.word	0x00005610


	//   ....[33]....
        /*02f0*/ 	.word	0x00005710


	//   ....[34]....
        /*02f4*/ 	.word	0x00005730


	//   ....[35]....
        /*02f8*/ 	.word	0x00005c90


	//   ....[36]....
        /*02fc*/ 	.word	0x00005cb0


	//   ....[37]....
        /*0300*/ 	.word	0x00005db0


	//   ....[38]....
        /*0304*/ 	.word	0x00005df0


	//   ....[39]....
        /*0308*/ 	.word	0x00006b30


	//   ....[40]....
        /*030c*/ 	.word	0x00006b80


	//   ....[41]....
        /*0310*/ 	.word	0x000073c0


	//   ....[42]....
        /*0314*/ 	.word	0x000073e0


	//   ....[43]....
        /*0318*/ 	.word	0x00007400


	//   ....[44]....
        /*031c*/ 	.word	0x00007420


	//   ....[45]....
        /*0320*/ 	.word	0x00008e20


	//   ....[46]....
        /*0324*/ 	.word	0x00008e40


	//   ....[47]....
        /*0328*/ 	.word	0x00008f30


	//   ....[48]....
        /*032c*/ 	.word	0x00008f50


	//   ....[49]....
        /*0330*/ 	.word	0x00009480


	//   ....[50]....
        /*0334*/ 	.word	0x000094a0


	//   ....[51]....
        /*0338*/ 	.word	0x000095a0


	//   ....[52]....
        /*033c*/ 	.word	0x000095e0


	//   ....[53]....
        /*0340*/ 	.word	0x0000a710


	//   ....[54]....
        /*0344*/ 	.word	0x0000a730


	//   ....[55]....
        /*0348*/ 	.word	0x0000a760


	//   ....[56]....
        /*034c*/ 	.word	0x0000a7c0


	//   ....[57]....
        /*0350*/ 	.word	0x0000c100


	//   ....[58]....
        /*0354*/ 	.word	0x0000c120


	//   ....[59]....
        /*0358*/ 	.word	0x0000c1c0


	//   ....[60]....
        /*035c*/ 	.word	0x0000c220


	//   ....[61]....
        /*0360*/ 	.word	0x0000c470


	//   ....[62]....
        /*0364*/ 	.word	0x0000c4a0


	//   ....[63]....
        /*0368*/ 	.word	0x0000c4b0


	//   ....[64]....
        /*036c*/ 	.word	0x0000c4e0


	//   ....[65]....
        /*0370*/ 	.word	0x0000ce50


	//   ....[66]....
        /*0374*/ 	.word	0x0000d4d0


	//   ....[67]....
        /*0378*/ 	.word	0x0000d500


	//   ....[68]....
        /*037c*/ 	.word	0x0000d520


	//   ....[69]....
        /*0380*/ 	.word	0x0000d540


	//   ....[70]....
        /*0384*/ 	.word	0x0000d630


	//   ....[71]....
        /*0388*/ 	.word	0x0000d650


	//   ....[72]....
        /*038c*/ 	.word	0x0000dcc0


	//   ....[73]....
        /*0390*/ 	.word	0x0000dcd0


	//   ....[74]....
        /*0394*/ 	.word	0x0000e610


	//   ....[75]....
        /*0398*/ 	.word	0x0000e6f0


	//   ....[76]....
        /*039c*/ 	.word	0x0000e760


	//   ....[77]....
        /*03a0*/ 	.word	0x0000e7d0


	//   ....[78]....
        /*03a4*/ 	.word	0x0000e830


	//   ....[79]....
        /*03a8*/ 	.word	0x0000e8a0


	//   ....[80]....
        /*03ac*/ 	.word	0x0000e910


	//   ....[81]....
        /*03b0*/ 	.word	0x0000e980


	//   ....[82]....
        /*03b4*/ 	.word	0x0000e9e0


	//   ....[83]....
        /*03b8*/ 	.word	0x0000ea50


	//   ....[84]....
        /*03bc*/ 	.word	0x0000eac0


	//   ....[85]....
        /*03c0*/ 	.word	0x0000ec30


	//   ....[86]....
        /*03c4*/ 	.word	0x0000ec90


	//   ....[87]....
        /*03c8*/ 	.word	0x0000ed00


	//   ....[88]....
        /*03cc*/ 	.word	0x0000ed70


	//   ....[89]....
        /*03d0*/ 	.word	0x0000eee0


	//   ....[90]....
        /*03d4*/ 	.word	0x0000ef40


	//   ....[91]....
        /*03d8*/ 	.word	0x0000efb0


	//   ....[92]....
        /*03dc*/ 	.word	0x0000f020


	//   ....[93]....
        /*03e0*/ 	.word	0x0000f190


	//   ....[94]....
        /*03e4*/ 	.word	0x0000f1f0


	//   ....[95]....
        /*03e8*/ 	.word	0x0000f260


	//   ....[96]....
        /*03ec*/ 	.word	0x0000f2d0


	//   ....[97]....
        /*03f0*/ 	.word	0x0000f450


	//   ....[98]....
        /*03f4*/ 	.word	0x0000f4b0


	//   ....[99]....
        /*03f8*/ 	.word	0x0000f520


	//   ....[100]....
        /*03fc*/ 	.word	0x0000f590


	//   ....[101]....
        /*0400*/ 	.word	0x0000f710


	//   ....[102]....
        /*0404*/ 	.word	0x0000f770


	//   ....[103]....
        /*0408*/ 	.word	0x0000f7e0


	//   ....[104]....
        /*040c*/ 	.word	0x0000f850


	//   ....[105]....
        /*0410*/ 	.word	0x0000f9d0


	//   ....[106]....
        /*0414*/ 	.word	0x0000fa30


	//   ....[107]....
        /*0418*/ 	.word	0x0000fa90


	//   ....[108]....
        /*041c*/ 	.word	0x0000fb00


	//   ....[109]....
        /*0420*/ 	.word	0x0000fb70


	//   ....[110]....
        /*0424*/ 	.word	0x0000fcf0


	//   ....[111]....
        /*0428*/ 	.word	0x0000fd50


	//   ....[112]....
        /*042c*/ 	.word	0x0000fdb0


	//   ....[113]....
        /*0430*/ 	.word	0x0000fe10


	//   ....[114]....
        /*0434*/ 	.word	0x0000fe60


	//   ....[115]....
        /*0438*/ 	.word	0x0000feb0


	//   ....[116]....
        /*043c*/ 	.word	0x0000ff20


	//----- nvinfo : EIATTR_EXIT_INSTR_OFFSETS
	.align		4
.L_732:
        /*0440*/ 	.byte	0x04, 0x1c
        /*0442*/ 	.short	(.L_734 - .L_733)


	//   ....[0]....
.L_733:
        /*0444*/ 	.word	0x000000a0


	//   ....[1]....
        /*0448*/ 	.word	0x0000e6a0


	//----- nvinfo : EIATTR_MAX_THREADS
	.align		4
.L_734:
        /*044c*/ 	.byte	0x04, 0x05
        /*044e*/ 	.short	(.L_736 - .L_735)
.L_735:
        /*0450*/ 	.word	0x00000100
        /*0454*/ 	.word	0x00000001
        /*0458*/ 	.word	0x00000001


	//----- nvinfo : EIATTR_CRS_STACK_SIZE
	.align		4
.L_736:
        /*045c*/ 	.byte	0x04, 0x1e
        /*045e*/ 	.short	(.L_738 - .L_737)
.L_737:
        /*0460*/ 	.word	0x00000000
.L_738:


//--------------------- .nv.info._ZN7cutlass13device_kernelIN5flash19enable_sm80_to_sm89INS1_16FlashAttnFwdSm80INS1_25CollectiveMainloopFwdSm80ILi8ELi2ELb0EN4cute5tupleIJNS5_1CILi128EEENS7_ILi64EEENS7_ILi192EEEEEELi192ENS_6half_tEfNS_4arch4Sm80ELb1ELb0ELb1ELb1ELb1ELb0ELb1ELb1EEENS1_21CollectiveEpilogueFwdINS6_IJS8_SA_S9_EEENS6_IJNS7_ILi1EEESI_SI_EEESC_SE_Li256ELb1ELb1ELb1ELb0EEENS1_36VarlenDynamicPersistentTileSchedulerILi128ELi64ELi256ELi256ELb1ELb1ELb0ELb1ELb1ELb1EEEEEEEEEvNT_6ParamsE --------------------------
	.section	.nv.info._ZN7cutlass13device_kernelIN5flash19enable_sm80_to_sm89INS1_16FlashAttnFwdSm80INS1_25CollectiveMainloopFwdSm80ILi8ELi2ELb0EN4cute5tupleIJNS5_1CILi128EEENS7_ILi64EEENS7_ILi192EEEEEELi192ENS_6half_tEfNS_4arch4Sm80ELb1ELb0ELb1ELb1ELb1ELb0ELb1ELb1EEENS1_21CollectiveEpilogueFwdINS6_IJS8_SA_S9_EEENS6_IJNS7_ILi1EEESI_SI_EEESC_SE_Li256ELb1ELb1ELb1ELb0EEENS1_36VarlenDynamicPersistentTileSchedulerILi128ELi64ELi256ELi256ELb1ELb1ELb0ELb1ELb1ELb1EEEEEEEEEvNT_6ParamsE,"",@"SHT_CUDA_INFO"
	.sectionflags	@""
	.align	4


	//----- nvinfo : EIATTR_CUDA_API_VERSION
	.align		4
        /*0000*/ 	.byte	0x04, 0x37
        /*0002*/ 	.short	(.L_740 - .L_739)
.L_739:
        /*0004*/ 	.word	0x00000082


	//----- nvinfo : EIATTR_SW2861232_WAR
	.align		4
.L_740:
        /*0008*/ 	.byte	0x01, 0x35
	.zero		2


	//----- nvinfo : EIATTR_PARAM_CBANK
	.align		4
        /*000c*/ 	.byte	0x04, 0x0a
        /*000e*/ 	.short	(.L_742 - .L_741)
	.align		4
.L_741:
        /*0010*/ 	.word	index@(.nv.constant0._ZN7cutlass13device_kernelIN5flash19enable_sm80_to_sm89INS1_16FlashAttnFwdSm80INS1_25CollectiveMainloopFwdSm80ILi8ELi2ELb0EN4cute5tupleIJNS5_1CILi128EEENS7_ILi64EEENS7_ILi192EEEEEELi192ENS_6half_tEfNS_4arch4Sm80ELb1ELb0ELb1ELb1ELb1ELb0ELb1ELb1EEENS1_21CollectiveEpilogueFwdINS6_IJS8_SA_S9_EEENS6_IJNS7_ILi1EEESI_SI_EEESC_SE_Li256ELb1ELb1ELb1ELb0EEENS1_36VarlenDynamicPersistentTileSchedulerILi128ELi64ELi256ELi256ELb1ELb1ELb0ELb1ELb1ELb1EEEEEEEEEvNT_6ParamsE)
        /*0014*/ 	.short	0x0160
        /*0016*/ 	.short	0x0438


	//----- nvinfo : EIATTR_CBANK_PARAM_SIZE
	.align		4
.L_742:
        /*0018*/ 	.byte	0x03, 0x19
        /*001a*/ 	.short	0x0438


	//----- nvinfo : EIATTR_KPARAM_INFO
	.align		4
        /*001c*/ 	.byte	0x04, 0x17
        /*001e*/ 	.short	(.L_744 - .L_743)
.L_743:
        /*0020*/ 	.word	0x00000000
        /*0024*/ 	.short	0x0000
        /*0026*/ 	.short	0x0000
        /*0028*/ 	.byte	0x00, 0xf0, 0xe1, 0x10


	//----- nvinfo : EIATTR_MAXREG_COUNT
	.align		4
.L_744:
        /*002c*/ 	.byte	0x03, 0x1b
        /*002e*/ 	.short	0x00ff


	//----- nvinfo : EIATTR_NUM_BARRIERS
	.align		4
        /*0030*/ 	.byte	0x02, 0x4c
        /*0032*/ 	.byte	0x06
	.zero		1


	//----- nvinfo : EIATTR_ANNOTATIONS
	.align		4
        /*0034*/ 	.byte	0x04, 0x55
        /*0036*/ 	.short	(.L_746 - .L_745)


	//   ....[0]....
.L_745:
        /* <DEDUP_REMOVED lines=9> */


	//----- nvinfo : EIATTR_MERCURY_ISA_VERSION
	.align		4
.L_746:
        /*00b0*/ 	.byte	0x03, 0x5f
        /*00b2*/ 	.short	0x0000


	//----- nvinfo : EIATTR_INT_WARP_WIDE_INSTR_OFFSETS
	.align		4
        /*00b4*/ 	.byte	0x04, 0x31
        /*00b6*/ 	.short	(.L_748 - .L_747)


	//   ....[0]....
.L_747:
        /*00b8*/ 	.word	0x0000dd60


	//   ....[1]....
        /*00bc*/ 	.word	0x0000dde0


	//----- nvinfo : EIATTR_COOP_GROUP_MASK_REGIDS
	.align		4
.L_748:
        /*00c0*/ 	.byte	0x04, 0x29
        /*00c2*/ 	.short	(.L_750 - .L_749)


	//   ....[0]....
.L_749:
        /*00c4*/ 	.word	0xffffffff


	//   ....[1]....
        /*00c8*/ 	.word	0xffffffff


	//   ....[2]....
        /*00cc*/ 	.word	0xffffffff


	//   ....[3]....
        /*00d0*/ 	.word	0xffffffff


	//   ....[4]....
        /*00d4*/ 	.word	0xffffffff


	//   ....[5]....
        /*00d8*/ 	.word	0xffffffff


	//   ....[6]....
        /*00dc*/ 	.word	0xffffffff


	//   ....[7]....
        /*00e0*/ 	.word	0xffffffff


	//   ....[8]....
        /*00e4*/ 	.word	0xffffffff


	//   ....[9]....
        /*00e8*/ 	.word	0xffffffff


	//   ....[10]....
        /*00ec*/ 	.word	0xffffffff


	//   ....[11]....
        /*00f0*/ 	.word	0xffffffff


	//   ....[12]....
        /*00f4*/ 	.word	0xffffffff


	//   ....[13]....
        /*00f8*/ 	.word	0xffffffff


	//   ....[14]....
        /*00fc*/ 	.word	0xffffffff


	//   ....[15]....
        /*0100*/ 	.word	0xffffffff


	//   ....[16]....
        /*0104*/ 	.word	0xffffffff


	//   ....[17]....
        /*0108*/ 	.word	0xffffffff


	//   ....[18]....
        /*010c*/ 	.word	0xffffffff


	//   ....[19]....
        /*0110*/ 	.word	0xffffffff


	//   ....[20]....
        /*0114*/ 	.word	0xffffffff


	//   ....[21]....
        /*0118*/ 	.word	0xffffffff


	//   ....[22]....
        /*011c*/ 	.word	0xffffffff


	//   ....[23]....
        /*0120*/ 	.word	0xffffffff


	//   ....[24]....
        /*0124*/ 	.word	0xffffffff


	//   ....[25]....
        /*0128*/ 	.word	0xffffffff


	//   ....[26]....
        /*012c*/ 	.word	0xffffffff


	//   ....[27]....
        /*0130*/ 	.word	0xffffffff


	//   ....[28]....
        /*0134*/ 	.word	0xffffffff


	//   ....[29]....
        /*0138*/ 	.word	0xffffffff


	//   ....[30]....
        /*013c*/ 	.word	0xffffffff


	//   ....[31]....
        /*0140*/ 	.word	0xffffffff


	//   ....[32]....
        /*0144*/ 	.word	0xffffffff


	//   ....[33]....
        /*0148*/ 	.word	0xffffffff


	//   ....[34]....
        /*014c*/ 	.word	0xffffffff


	//   ....[35]....
        /*0150*/ 	.word	0xffffffff


	//   ....[36]....
        /*0154*/ 	.word	0xffffffff


	//   ....[37]....
        /*0158*/ 	.word	0xffffffff


	//   ....[38]....
        /*015c*/ 	.word	0xffffffff


	//   ....[39]....
        /*0160*/ 	.word	0xffffffff


	//   ....[40]....
        /*0164*/ 	.word	0xffffffff


	//   ....[41]....
        /*0168*/ 	.word	0xffffffff


	//   ....[42]....
        /*016c*/ 	.word	0xffffffff


	//   ....[43]....
        /*0170*/ 	.word	0xffffffff


	//   ....[44]....
        /*0174*/ 	.word	0xffffffff


	//   ....[45]....
        /*0178*/ 	.word	0xffffffff


	//   ....[46]....
        /*017c*/ 	.word	0xffffffff


	//   ....[47]....
        /*0180*/ 	.word	0xffffffff


	//   ....[48]....
        /*0184*/ 	.word	0xffffffff


	//   ....[49]....
        /*0188*/ 	.word	0xffffffff


	//   ....[50]....
        /*018c*/ 	.word	0xffffffff


	//   ....[51]....
        /*0190*/ 	.word	0xffffffff


	//   ....[52]....
        /*0194*/ 	.word	0xffffffff


	//   ....[53]....
        /*0198*/ 	.word	0xffffffff


	//   ....[54]....
        /*019c*/ 	.word	0xffffffff


	//   ....[55]....
        /*01a0*/ 	.word	0xffffffff


	//   ....[56]....
        /*01a4*/ 	.word	0xffffffff


	//   ....[57]....
        /*01a8*/ 	.word	0xffffffff


	//   ....[58]....
        /*01ac*/ 	.word	0xffffffff


	//   ....[59]....
        /*01b0*/ 	.word	0xffffffff


	//   ....[60]....
        /*01b4*/ 	.word	0xffffffff


	//   ....[61]....
        /*01b8*/ 	.word	0xffffffff


	//   ....[62]....
        /*01bc*/ 	.word	0xffffffff


	//   ....[63]....
        /*01c0*/ 	.word	0xffffffff


	//   ....[64]....
        /*01c4*/ 	.word	0xffffffff


	//   ....[65]....
        /*01c8*/ 	.word	0xffffffff


	//   ....[66]....
        /*01cc*/ 	.word	0xffffffff


	//   ....[67]....
        /*01d0*/ 	.word	0xffffffff


	//   ....[68]....
        /*01d4*/ 	.word	0xffffffff


	//   ....[69]....
        /*01d8*/ 	.word	0xffffffff


	//   ....[70]....
        /*01dc*/ 	.word	0xffffffff


	//   ....[71]....
        /*01e0*/ 	.word	0xffffffff


	//   ....[72]....
        /*01e4*/ 	.word	0xffffffff


	//   ....[73]....
        /*01e8*/ 	.word	0xffffffff


	//   ....[74]....
        /*01ec*/ 	.word	0xffffffff


	//   ....[75]....
        /*01f0*/ 	.word	0xffffffff


	//   ....[76]....
        /*01f4*/ 	.word	0xffffffff


	//   ....[77]....
        /*01f8*/ 	.word	0xffffffff


	//   ....[78]....
        /*01fc*/ 	.word	0xffffffff


	//   ....[79]....
        /*0200*/ 	.word	0xffffffff


	//   ....[80]....
        /*0204*/ 	.word	0xffffffff


	//   ....[81]....
        /*0208*/ 	.word	0xffffffff


	//   ....[82]....
        /*020c*/ 	.word	0xffffffff


	//   ....[83]....
        /*0210*/ 	.word	0xffffffff


	//   ....[84]....
        /*0214*/ 	.word	0xffffffff


	//   ....[85]....
        /*0218*/ 	.word	0xffffffff


	//   ....[86]....
        /*021c*/ 	.word	0xffffffff


	//   ....[87]....
        /*0220*/ 	.word	0xffffffff


	//   ....[88]....
        /*0224*/ 	.word	0xffffffff


	//   ....[89]....
        /*0228*/ 	.word	0xffffffff


	//   ....[90]....
        /*022c*/ 	.word	0xffffffff


	//   ....[91]....
        /*0230*/ 	.word	0xffffffff


	//   ....[92]....
        /*0234*/ 	.word	0xffffffff


	//   ....[93]....
        /*0238*/ 	.word	0xffffffff


	//   ....[94]....
        /*023c*/ 	.word	0xffffffff


	//   ....[95]....
        /*0240*/ 	.word	0xffffffff


	//   ....[96]....
        /*0244*/ 	.word	0xffffffff


	//   ....[97]....
        /*0248*/ 	.word	0xffffffff


	//   ....[98]....
        /*024c*/ 	.word	0xffffffff


	//   ....[99]....
        /*0250*/ 	.word	0xffffffff


	//   ....[100]....
        /*0254*/ 	.word	0xffffffff


	//   ....[101]....
        /*0258*/ 	.word	0xffffffff


	//   ....[102]....
        /*025c*/ 	.word	0xffffffff


	//   ....[103]....
        /*0260*/ 	.word	0xffffffff


	//   ....[104]....
        /*0264*/ 	.word	0xffffffff


	//   ....[105]....
        /*0268*/ 	.word	0xffffffff


	//   ....[106]....
        /*026c*/ 	.word	0xffffffff


	//   ....[107]....
        /*0270*/ 	.word	0xffffffff


	//   ....[108]....
        /*0274*/ 	.word	0xffffffff


	//   ....[109]....
        /*0278*/ 	.word	0xffffffff


	//   ....[110]....
        /*027c*/ 	.word	0xffffffff


	//   ....[111]....
        /*0280*/ 	.word	0xffffffff


	//   ....[112]....
        /*0284*/ 	.word	0xffffffff


	//   ....[113]....
        /*0288*/ 	.word	0xffffffff


	//   ....[114]....
        /*028c*/ 	.word	0xffffffff


	//   ....[115]....
        /*0290*/ 	.word	0xffffffff


	//   ....[116]....
        /*0294*/ 	.word	0xffffffff


	//   ....[117]....
        /*0298*/ 	.word	0xffffffff


	//   ....[118]....
        /*029c*/ 	.word	0xffffffff


	//   ....[119]....
        /*02a0*/ 	.word	0xffffffff


	//   ....[120]....
        /*02a4*/ 	.word	0xffffffff


	//   ....[121]....
        /*02a8*/ 	.word	0xffffffff


	//   ....[122]....
        /*02ac*/ 	.word	0xffffffff


	//   ....[123]....
        /*02b0*/ 	.word	0xffffffff


	//   ....[124]....
        /*02b4*/ 	.word	0xffffffff


	//   ....[125]....
        /*02b8*/ 	.word	0xffffffff


	//   ....[126]....
        /*02bc*/ 	.word	0xffffffff


	//   ....[127]....
        /*02c0*/ 	.word	0xffffffff


	//   ....[128]....
        /*02c4*/ 	.word	0xffffffff


	//   ....[129]....
        /*02c8*/ 	.word	0xffffffff


	//   ....[130]....
        /*02cc*/ 	.word	0xffffffff


	//   ....[131]....
        /*02d0*/ 	.word	0xffffffff


	//   ....[132]....
        /*02d4*/ 	.word	0xffffffff


	//   ....[133]....
        /*02d8*/ 	.word	0xffffffff


	//   ....[134]....
        /*02dc*/ 	.word	0xffffffff


	//   ....[135]....
        /*02e0*/ 	.word	0xffffffff


	//   ....[136]....
        /*02e4*/ 	.word	0xffffffff


	//   ....[137]....
        /*02e8*/ 	.word	0xffffffff


	//   ....[138]....
        /*02ec*/ 	.word	0xffffffff


	//   ....[139]....
        /*02f0*/ 	.word	0xffffffff


	//   ....[140]....
        /*02f4*/ 	.word	0xffffffff


	//   ....[141]....
        /*02f8*/ 	.word	0xffffffff


	//   ....[142]....
        /*02fc*/ 	.word	0xffffffff


	//   ....[143]....
        /*0300*/ 	.word	0xffffffff


	//   ....[144]....
        /*0304*/ 	.word	0xffffffff


	//   ....[145]....
        /*0308*/ 	.word	0xffffffff


	//   ....[146]....
        /*030c*/ 	.word	0xffffffff


	//   ....[147]....
        /*0310*/ 	.word	0xffffffff


	//   ....[148]....
        /*0314*/ 	.word	0xffffffff


	//   ....[149]....
        /*0318*/ 	.word	0xffffffff


	//   ....[150]....
        /*031c*/ 	.word	0xffffffff


	//   ....[151]....
        /*0320*/ 	.word	0xffffffff


	//   ....[152]....
        /*0324*/ 	.word	0xffffffff


	//   ....[153]....
        /*0328*/ 	.word	0xffffffff


	//   ....[154]....
        /*032c*/ 	.word	0xffffffff


	//   ....[155]....
        /*0330*/ 	.word	0xffffffff


	//   ....[156]....
        /*0334*/ 	.word	0xffffffff


	//   ....[157]....
        /*0338*/ 	.word	0xffffffff


	//   ....[158]....
        /*033c*/ 	.word	0xffffffff


	//   ....[159]....
        /*0340*/ 	.word	0xffffffff


	//   ....[160]....
        /*0344*/ 	.word	0xffffffff


	//   ....[161]....
        /*0348*/ 	.word	0xffffffff


	//   ....[162]....
        /*034c*/ 	.word	0xffffffff


	//   ....[163]....
        /*0350*/ 	.word	0xffffffff


	//   ....[164]....
        /*0354*/ 	.word	0xffffffff


	//   ....[165]....
        /*0358*/ 	.word	0xffffffff


	//   ....[166]....
        /*035c*/ 	.word	0xffffffff


	//   ....[167]....
        /*0360*/ 	.word	0xffffffff


	//   ....[168]....
        /*0364*/ 	.word	0xffffffff


	//   ....[169]....
        /*0368*/ 	.word	0xffffffff


	//   ....[170]....
        /*036c*/ 	.word	0xffffffff


	//   ....[171]....
        /*0370*/ 	.word	0xffffffff


	//   ....[172]....
        /*0374*/ 	.word	0xffffffff


	//   ....[173]....
        /*0378*/ 	.word	0xffffffff


	//   ....[174]....
        /*037c*/ 	.word	0xffffffff


	//   ....[175]....
        /*0380*/ 	.word	0xffffffff


	//   ....[176]....
        /*0384*/ 	.word	0xffffffff


	//   ....[177]....
        /*0388*/ 	.word	0xffffffff


	//   ....[178]....
        /*038c*/ 	.word	0xffffffff


	//   ....[179]....
        /*0390*/ 	.word	0xffffffff


	//   ....[180]....
        /*0394*/ 	.word	0xffffffff


	//   ....[181]....
        /*0398*/ 	.word	0xffffffff


	//   ....[182]....
        /*039c*/ 	.word	0xffffffff


	//   ....[183]....
        /*03a0*/ 	.word	0xffffffff


	//   ....[184]....
        /*03a4*/ 	.word	0xffffffff


	//   ....[185]....
        /*03a8*/ 	.word	0xffffffff


	//   ....[186]....
        /*03ac*/ 	.word	0xffffffff


	//   ....[187]....
        /*03b0*/ 	.word	0xffffffff


	//   ....[188]....
        /*03b4*/ 	.word	0xffffffff


	//   ....[189]....
        /*03b8*/ 	.word	0xffffffff


	//   ....[190]....
        /*03bc*/ 	.word	0xffffffff


	//   ....[191]....
        /*03c0*/ 	.word	0xffffffff


	//   ....[192]....
        /*03c4*/ 	.word	0xffffffff


	//   ....[193]....
        /*03c8*/ 	.word	0xffffffff


	//   ....[194]....
        /*03cc*/ 	.word	0xffffffff


	//   ....[195]....
        /*03d0*/ 	.word	0xffffffff


	//   ....[196]....
        /*03d4*/ 	.word	0xffffffff


	//   ....[197]....
        /*03d8*/ 	.word	0xffffffff


	//   ....[198]....
        /*03dc*/ 	.word	0xffffffff


	//   ....[199]....
        /*03e0*/ 	.word	0xffffffff


	//   ....[200]....
        /*03e4*/ 	.word	0xffffffff


	//   ....[201]....
        /*03e8*/ 	.word	0xffffffff


	//   ....[202]....
        /*03ec*/ 	.word	0xffffffff


	//   ....[203]....
        /*03f0*/ 	.word	0xffffffff


	//   ....[204]....
        /*03f4*/ 	.word	0xffffffff


	//   ....[205]....
        /*03f8*/ 	.word	0xffffffff


	//   ....[206]....
        /*03fc*/ 	.word	0xffffffff


	//   ....[207]....
        /*0400*/ 	.word	0xffffffff


	//   ....[208]....
        /*0404*/ 	.word	0xffffffff


	//   ....[209]....
        /*0408*/ 	.word	0xffffffff


	//   ....[210]....
        /*040c*/ 	.word	0xffffffff


	//   ....[211]....
        /*0410*/ 	.word	0xffffffff


	//----- nvinfo : EIATTR_COOP_GROUP_INSTR_OFFSETS
	.align		4
.L_750:
        /*0414*/ 	.byte	0x04, 0x28
        /*0416*/ 	.short	(.L_752 - .L_751)


	//   ....[0]....
.L_751:
        /*0418*/ 	.word	0x00000050


	//   ....[1]....
        /*041c*/ 	.word	0x000001e0


	//   ....[2]....
        /*0420*/ 	.word	0x00000210


	//   ....[3]....
        /*0424*/ 	.word	0x00000240


	//   ....[4]....
        /*0428*/ 	.word	0x00000270


	//   ....[5]....
        /*042c*/ 	.word	0x000002a0


	//   ....[6]....
        /*0430*/ 	.word	0x000002d0


	//   ....[7]....
        /*0434*/ 	.word	0x00000430


	//   ....[8]....
        /*0438*/ 	.word	0x00000470


	//   ....[9]....
        /*043c*/ 	.word	0x000004a0


	//   ....[10]....
        /*0440*/ 	.word	0x000004d0


	//   ....[11]....
        /*0444*/ 	.word	0x00000500


	//   ....[12]....
        /*0448*/ 	.word	0x00000530


	//   ....[13]....
        /*044c*/ 	.word	0x000005c0


	//   ....[14]....
        /*0450*/ 	.word	0x00000600


	//   ....[15]....
        /*0454*/ 	.word	0x00000620


	//   ....[16]....
        /*0458*/ 	.word	0x00000680


	//   ....[17]....
        /*045c*/ 	.word	0x00002740


	//   ....[18]....
        /*0460*/ 	.word	0x00002760


	//   ....[19]....
        /*0464*/ 	.word	0x000028d0


	//   ....[20]....
        /*0468*/ 	.word	0x000028e0


	//   ....[21]....
        /*046c*/ 	.word	0x00002a40


	//   ....[22]....
        /*0470*/ 	.word	0x00002a60


	//   ....[23]....
        /*0474*/ 	.word	0x00002bc0


	//   ....[24]....
        /*0478*/ 	.word	0x00002bd0


	//   ....[25]....
        /*047c*/ 	.word	0x00003080


	//   ....[26]....
        /*0480*/ 	.word	0x000030a0


	//   ....[27]....
        /*0484*/ 	.word	0x000030c0


	//   ....[28]....
        /*0488*/ 	.word	0x000030d0


	//   ....[29]....
        /*048c*/ 	.word	0x000031c0


	//   ....[30]....
        /*0490*/ 	.word	0x000031e0


	//   ....[31]....
        /*0494*/ 	.word	0x00003210


	//   ....[32]....
        /*0498*/ 	.word	0x000032e0


	//   ....[33]....
        /*049c*/ 	.word	0x000036a0


	//   ....[34]....
        /*04a0*/ 	.word	0x000036c0


	//   ....[35]....
        /*04a4*/ 	.word	0x00003750


	//   ....[36]....
        /*04a8*/ 	.word	0x000037b0


	//   ....[37]....
        /*04ac*/ 	.word	0x00003c10


	//   ....[38]....
        /*04b0*/ 	.word	0x00003c30


	//   ....[39]....
        /*04b4*/ 	.word	0x00003d30


	//   ....[40]....
        /*04b8*/ 	.word	0x00003d50


	//   ....[41]....
        /*04bc*/ 	.word	0x00004ae0


	//   ....[42]....
        /*04c0*/ 	.word	0x00004b10


	//   ....[43]....
        /*04c4*/ 	.word	0x00005370


	//   ....[44]....
        /*04c8*/ 	.word	0x000053e0


	//   ....[45]....
        /*04cc*/ 	.word	0x00005400


	//   ....[46]....
        /*04d0*/ 	.word	0x00005420


	//   ....[47]....
        /*04d4*/ 	.word	0x00006700


	//   ....[48]....
        /*04d8*/ 	.word	0x00006720


	//   ....[49]....
        /*04dc*/ 	.word	0x00006820


	//   ....[50]....
        /*04e0*/ 	.word	0x00006840


	//   ....[51]....
        /*04e4*/ 	.word	0x00006d80


	//   ....[52]....
        /*04e8*/ 	.word	0x00006da0


	//   ....[53]....
        /*04ec*/ 	.word	0x00006ea0


	//   ....[54]....
        /*04f0*/ 	.word	0x00006ee0


	//   ....[55]....
        /*04f4*/ 	.word	0x00007d80


	//   ....[56]....
        /*04f8*/ 	.word	0x00007d90


	//   ....[57]....
        /*04fc*/ 	.word	0x00008380


	//   ....[58]....
        /*0500*/ 	.word	0x00008450


	//   ....[59]....
        /*0504*/ 	.word	0x00008500


	//   ....[60]....
        /*0508*/ 	.word	0x00008550


	//   ....[61]....
        /*050c*/ 	.word	0x00009ef0


	//   ....[62]....
        /*0510*/ 	.word	0x00009f10


	//   ....[63]....
        /*0514*/ 	.word	0x0000a000


	//   ....[64]....
        /*0518*/ 	.word	0x0000a020


	//   ....[65]....
        /*051c*/ 	.word	0x0000a550


	//   ....[66]....
        /*0520*/ 	.word	0x0000a570


	//   ....[67]....
        /*0524*/ 	.word	0x0000a670


	//   ....[68]....
        /*0528*/ 	.word	0x0000a6b0


	//   ....[69]....
        /*052c*/ 	.word	0x0000b7e0


	//   ....[70]....
        /*0530*/ 	.word	0x0000b810


	//   ....[71]....
        /*0534*/ 	.word	0x0000bae0


	//   ....[72]....
        /*0538*/ 	.word	0x0000bc10


	//   ....[73]....
        /*053c*/ 	.word	0x0000d1d0


	//   ....[74]....
        /*0540*/ 	.word	0x0000d1f0


	//   ....[75]....
        /*0544*/ 	.word	0x0000d290


	//   ....[76]....
        /*0548*/ 	.word	0x0000d2f0


	//   ....[77]....
        /*054c*/ 	.word	0x0000d540


	//   ....[78]....
        /*0550*/ 	.word	0x0000d570


	//   ....[79]....
        /*0554*/ 	.word	0x0000d580


	//   ....[80]....
        /*0558*/ 	.word	0x0000d5b0


	//   ....[81]....
        /*055c*/ 	.word	0x0000e990


	//   ....[82]....
        /*0560*/ 	.word	0x0000e9a0


	//   ....[83]....
        /*0564*/ 	.word	0x0000e9b0


	//   ....[84]....
        /*0568*/ 	.word	0x0000e9c0


	//   ....[85]....
        /*056c*/ 	.word	0x0000ed20


	//   ....[86]....
        /*0570*/ 	.word	0x0000ed40


	//   ....[87]....
        /*0574*/ 	.word	0x0000eea0


	//   ....[88]....
        /*0578*/ 	.word	0x0000eeb0


	//   ....[89]....
        /*057c*/ 	.word	0x0000f010


	//   ....[90]....
        /*0580*/ 	.word	0x0000f030


	//   ....[91]....
        /*0584*/ 	.word	0x0000f190


	//   ....[92]....
        /*0588*/ 	.word	0x0000f1a0


	//   ....[93]....
        /*058c*/ 	.word	0x0000f4e0


	//   ....[94]....
        /*0590*/ 	.word	0x0000f500


	//   ....[95]....
        /*0594*/ 	.word	0x0000fe70


	//   ....[96]....
        /*0598*/ 	.word	0x0000fe80


	//   ....[97]....
        /*059c*/ 	.word	0x00010ea0


	//   ....[98]....
        /*05a0*/ 	.word	0x00010ec0


	//   ....[99]....
        /*05a4*/ 	.word	0x00011030


	//   ....[100]....
        /*05a8*/ 	.word	0x00011040


	//   ....[101]....
        /*05ac*/ 	.word	0x000111a0


	//   ....[102]....
        /*05b0*/ 	.word	0x000111c0


	//   ....[103]....
        /*05b4*/ 	.word	0x00011320


	//   ....[104]....
        /*05b8*/ 	.word	0x00011330


	//   ....[105]....
        /*05bc*/ 	.word	0x00011520


	//   ....[106]....
        /*05c0*/ 	.word	0x00011540


	//   ....[107]....
        /*05c4*/ 	.word	0x00011660


	//   ....[108]....
        /*05c8*/ 	.word	0x000116a0


	//   ....[109]....
        /*05cc*/ 	.word	0x000116d0


	//   ....[110]....
        /*05d0*/ 	.word	0x00011700


	//   ....[111]....
        /*05d4*/ 	.word	0x00011730


	//   ....[112]....
        /*05d8*/ 	.word	0x00011760


	//   ....[113]....
        /*05dc*/ 	.word	0x000118b0


	//   ....[114]....
        /*05e0*/ 	.word	0x000118f0


	//   ....[115]....
        /*05e4*/ 	.word	0x00011920


	//   ....[116]....
        /*05e8*/ 	.word	0x00011950


	//   ....[117]....
        /*05ec*/ 	.word	0x00011980


	//   ....[118]....
        /*05f0*/ 	.word	0x000119b0


	//   ....[119]....
        /*05f4*/ 	.word	0x00011a40


	//   ....[120]....
        /*05f8*/ 	.word	0x00011a80


	//   ....[121]....
        /*05fc*/ 	.word	0x00011a90


	//   ....[122]....
        /*0600*/ 	.word	0x00011af0


	//   ....[123]....
        /*0604*/ 	.word	0x000124b0


	//   ....[124]....
        /*0608*/ 	.word	0x00012510


	//   ....[125]....
        /*060c*/ 	.word	0x00012560


	//   ....[126]....
        /*0610*/ 	.word	0x000125b0


	//   ....[127]....
        /*0614*/ 	.word	0x00012600


	//   ....[128]....
        /*0618*/ 	.word	0x00012670


	//   ....[129]....
        /*061c*/ 	.word	0x000126c0


	//   ....[130]....
        /*0620*/ 	.word	0x00012730


	//   ....[131]....
        /*0624*/ 	.word	0x000127a0


	//   ....[132]....
        /*0628*/ 	.word	0x00012800


	//   ....[133]....
        /*062c*/ 	.word	0x00012870


	//   ....[134]....
        /*0630*/ 	.word	0x000128e0


	//   ....[135]....
        /*0634*/ 	.word	0x00012950


	//   ....[136]....
        /*0638*/ 	.word	0x000129b0


	//   ....[137]....
        /*063c*/ 	.word	0x00012a20


	//   ....[138]....
        /*0640*/ 	.word	0x00012a90


	//   ....[139]....
        /*0644*/ 	.word	0x00012b00


	//   ....[140]....
        /*0648*/ 	.word	0x00012b60


	//   ....[141]....
        /*064c*/ 	.word	0x00012bd0


	//   ....[142]....
        /*0650*/ 	.word	0x00012c40


	//   ....[143]....
        /*0654*/ 	.word	0x00012db0


	//   ....[144]....
        /*0658*/ 	.word	0x00012e10


	//   ....[145]....
        /*065c*/ 	.word	0x00012e80


	//   ....[146]....
        /*0660*/ 	.word	0x00012ef0


	//   ....[147]....
        /*0664*/ 	.word	0x00013060


	//   ....[148]....
        /*0668*/ 	.word	0x000130c0


	//   ....[149]....
        /*066c*/ 	.word	0x00013130


	//   ....[150]....
        /*0670*/ 	.word	0x000131a0


	//   ....[151]....
        /*0674*/ 	.word	0x00013310


	//   ....[152]....
        /*0678*/ 	.word	0x00013370


	//   ....[153]....
        /*067c*/ 	.word	0x000133e0


	//   ....[154]....
        /*0680*/ 	.word	0x00013450


	//   ....[155]....
        /*0684*/ 	.word	0x000135d0


	//   ....[156]....
        /*0688*/ 	.word	0x00013630


	//   ....[157]....
        /*068c*/ 	.word	0x000136a0


	//   ....[158]....
        /*0690*/ 	.word	0x00013710


	//   ....[159]....
        /*0694*/ 	.word	0x00013890


	//   ....[160]....
        /*0698*/ 	.word	0x000138f0


	//   ....[161]....
        /*069c*/ 	.word	0x00013960


	//   ....[162]....
        /*06a0*/ 	.word	0x000139d0


	//   ....[163]....
        /*06a4*/ 	.word	0x00013b50


	//   ....[164]....
        /*06a8*/ 	.word	0x00013bb0


	//   ....[165]....
        /*06ac*/ 	.word	0x00013c00


	//   ....[166]....
        /*06b0*/ 	.word	0x00013c70


	//   ....[167]....
        /*06b4*/ 	.word	0x00013ce0


	//   ....[168]....
        /*06b8*/ 	.word	0x00013e60


	//   ....[169]....
        /*06bc*/ 	.word	0x00013ec0


	//   ....[170]....
        /*06c0*/ 	.word	0x00013f20


	//   ....[171]....
        /*06c4*/ 	.word	0x00013f80


	//   ....[172]....
        /*06c8*/ 	.word	0x00013fd0


	//   ....[173]....
        /*06cc*/ 	.word	0x00014010


	//   ....[174]....
        /*06d0*/ 	.word	0x00014080


	//   ....[175]....
        /*06d4*/ 	.word	0x000140f0


	//   ....[176]....
        /*06d8*/ 	.word	0x00014160


	//   ....[177]....
        /*06dc*/ 	.word	0x000141c0


	//   ....[178]....
        /*06e0*/ 	.word	0x00014230


	//   ....[179]....
        /*06e4*/ 	.word	0x000142a0


	//   ....[180]....
        /*06e8*/ 	.word	0x00014310


	//   ....[181]....
        /*06ec*/ 	.word	0x00014370


	//   ....[182]....
        /*06f0*/ 	.word	0x000143e0


	//   ....[183]....
        /*06f4*/ 	.word	0x00014450


	//   ....[184]....
        /*06f8*/ 	.word	0x000144c0


	//   ....[185]....
        /*06fc*/ 	.word	0x00014520


	//   ....[186]....
        /*0700*/ 	.word	0x00014590


	//   ....[187]....
        /*0704*/ 	.word	0x00014600


	//   ....[188]....
        /*0708*/ 	.word	0x00014670


	//   ....[189]....
        /*070c*/ 	.word	0x000146d0


	//   ....[190]....
        /*0710*/ 	.word	0x00014740


	//   ....[191]....
        /*0714*/ 	.word	0x000147b0


	//   ....[192]....
        /*0718*/ 	.word	0x00014820


	//   ....[193]....
        /*071c*/ 	.word	0x00014880


	//   ....[194]....
        /*0720*/ 	.word	0x000148f0


	//   ....[195]....
        /*0724*/ 	.word	0x00014960


	//   ....[196]....
        /*0728*/ 	.word	0x000149b0


	//   ....[197]....
        /*072c*/ 	.word	0x000149f0


	//   ....[198]....
        /*0730*/ 	.word	0x00014a40


	//   ....[199]....
        /*0734*/ 	.word	0x00014a90


	//   ....[200]....
        /*0738*/ 	.word	0x00014ae0


	//   ....[201]....
        /*073c*/ 	.word	0x00014b50


	//   ....[202]....
        /*0740*/ 	.word	0x00014ba0


	//   ....[203]....
        /*0744*/ 	.word	0x00014bf0


	//   ....[204]....
        /*0748*/ 	.word	0x00014c40


	//   ....[205]....
        /*074c*/ 	.word	0x00014c90


	//   ....[206]....
        /*0750*/ 	.word	0x00014ce0


	//   ....[207]....
        /*0754*/ 	.word	0x00014d50


	//   ....[208]....
        /*0758*/ 	.word	0x00014da0


	//   ....[209]....
        /*075c*/ 	.word	0x00014e10


	//   ....[210]....
        /*0760*/ 	.word	0x00014e70


	//   ....[211]....
        /*0764*/ 	.word	0x00014ee0


	//----- nvinfo : EIATTR_EXIT_INSTR_OFFSETS
	.align		4
.L_752:
        /*0768*/ 	.byte	0x04, 0x1c
        /*076a*/ 	.short	(.L_754 - .L_753)


	//   ....[0]....
.L_753:
        /*076c*/ 	.word	0x00000fe0


	//   ....[1]....
        /*0770*/ 	.word	0x00012470


	//----- nvinfo : EIATTR_MAX_THREADS
	.align		4
.L_754:
        /*0774*/ 	.byte	0x04, 0x05
        /*0776*/ 	.short	(.L_756 - .L_755)
.L_755:
        /*0778*/ 	.word	0x00000100
        /*077c*/ 	.word	0x00000001
        /*0780*/ 	.word	0x00000001


	//----- nvinfo : EIATTR_CRS_STACK_SIZE
	.align		4
.L_756:
        /*0784*/ 	.byte	0x04, 0x1e
        /*0786*/ 	.short	(.L_758 - .L_757)
.L_757:
        /*0788*/ 	.word	0x00000000
.L_758:


//--------------------- .nv.info._ZN7cutlass13device_kernelIN5flash19enable_sm80_to_sm89INS1_16FlashAttnFwdSm80INS1_25CollectiveMainloopFwdSm80ILi8ELi2ELb0EN4cute5tupleIJNS5_1CILi128EEENS7_ILi64EEENS7_ILi192EEEEEELi192ENS_6half_tEfNS_4arch4Sm80ELb1ELb0ELb1ELb1ELb1ELb1ELb1ELb1EEENS1_21CollectiveEpilogueFwdINS6_IJS8_SA_S9_EEENS6_IJNS7_ILi1EEESI_SI_EEESC_SE_Li256ELb1ELb1ELb1ELb0EEENS1_36VarlenDynamicPersistentTileSchedulerILi128ELi64ELi256ELi256ELb1ELb1ELb0ELb1ELb1ELb1EEEEEEEEEvNT_6ParamsE --------------------------
	.section	.nv.info._ZN7cutlass13device_kernelIN5flash19enable_sm80_to_sm89INS1_16FlashAttnFwdSm80INS1_25CollectiveMainloopFwdSm80ILi8ELi2ELb0EN4cute5tupleIJNS5_1CILi128EEENS7_ILi64EEENS7_ILi192EEEEEELi192ENS_6half_tEfNS_4arch4Sm80ELb1ELb0ELb1ELb1ELb1ELb1ELb1ELb1EEENS1_21CollectiveEpilogueFwdINS6_IJS8_SA_S9_EEENS6_IJNS7_ILi1EEESI_SI_EEESC_SE_Li256ELb1ELb1ELb1ELb0EEENS1_36VarlenDynamicPersistentTileSchedulerILi128ELi64ELi256ELi256ELb1ELb1ELb0ELb1ELb1ELb1EEEEEEEEEvNT_6ParamsE,"",@"SHT_CUDA_INFO"
	.sectionflags	@""
	.align	4


	//----- nvinfo : EIATTR_CUDA_API_VERSION
	.align		4
        /*0000*/ 	.byte	0x04, 0x37
        /*0002*/ 	.short	(.L_760 - .L_759)
.L_759:
        /*0004*/ 	.word	0x00000082


	//----- nvinfo : EIATTR_SW2861232_WAR
	.align		4
.L_760:
        /*0008*/ 	.byte	0x01, 0x35
	.zero		2


	//----- nvinfo : EIATTR_PARAM_CBANK
	.align		4
        /*000c*/ 	.byte	0x04, 0x0a
        /*000e*/ 	.short	(.L_762 - .L_761)
	.align		4
.L_761:
        /*0010*/ 	.word	index@(.nv.constant0._ZN7cutlass13device_kernelIN5flash19enable_sm80_to_sm89INS1_16FlashAttnFwdSm80INS1_25CollectiveMainloopFwdSm80ILi8ELi2ELb0EN4cute5tupleIJNS5_1CILi128EEENS7_ILi64EEENS7_ILi192EEEEEELi192ENS_6half_tEfNS_4arch4Sm80ELb1ELb0ELb1ELb1ELb1ELb1ELb1ELb1EEENS1_21CollectiveEpilogueFwdINS6_IJS8_SA_S9_EEENS6_IJNS7_ILi1EEESI_SI_EEESC_SE_Li256ELb1ELb1ELb1ELb0EEENS1_36VarlenDynamicPersistentTileSchedulerILi128ELi64ELi256ELi256ELb1ELb1ELb0ELb1ELb1ELb1EEEEEEEEEvNT_6ParamsE)
        /*0014*/ 	.short	0x0160
        /*0016*/ 	.short	0x0438


	//----- nvinfo : EIATTR_CBANK_PARAM_SIZE
	.align		4
.L_762:
        /*0018*/ 	.byte	0x03, 0x19
        /*001a*/ 	.short	0x0438


	//----- nvinfo : EIATTR_KPARAM_INFO
	.align		4
        /*001c*/ 	.byte	0x04, 0x17
        /*001e*/ 	.short	(.L_764 - .L_763)
.L_763:
        /*0020*/ 	.word	0x00000000
        /*0024*/ 	.short	0x0000
        /*0026*/ 	.short	0x0000
        /*0028*/ 	.byte	0x00, 0xf0, 0xe1, 0x10


	//----- nvinfo : EIATTR_MAXREG_COUNT
	.align		4
.L_764:
        /*002c*/ 	.byte	0x03, 0x1b
        /*002e*/ 	.short	0x00ff


	//----- nvinfo : EIATTR_NUM_BARRIERS
	.align		4
        /*0030*/ 	.byte	0x02, 0x4c
        /*0032*/ 	.byte	0x06
	.zero		1


	//----- nvinfo : EIATTR_ANNOTATIONS
	.align		4
        /*0034*/ 	.byte	0x04, 0x55
        /*0036*/ 	.short	(.L_766 - .L_765)


	//   ....[0]....
.L_765:
        /* <DEDUP_REMOVED lines=64> */


	//----- nvinfo : EIATTR_MERCURY_ISA_VERSION
	.align		4
.L_766:
        /*0420*/ 	.byte	0x03, 0x5f
        /*0422*/ 	.short	0x0000


	//----- nvinfo : EIATTR_INT_WARP_WIDE_INSTR_OFFSETS
	.align		4
        /*0424*/ 	.byte	0x04, 0x31
        /*0426*/ 	.short	(.L_768 - .L_767)


	//   ....[0]....
.L_767:
        /*0428*/ 	.word	0x0001aa30


	//   ....[1]....
        /*042c*/ 	.word	0x0001aab0


	//----- nvinfo : EIATTR_COOP_GROUP_MASK_REGIDS
	.align		4
.L_768:
        /*0430*/ 	.byte	0x04, 0x29
        /*0432*/ 	.short	(.L_770 - .L_769)


	//   ....[0]....
.L_769:
        /*0434*/ 	.word	0xffffffff


	//   ....[1]....
        /*0438*/ 	.word	0xffffffff


	//   ....[2]....
        /*043c*/ 	.word	0xffffffff


	//   ....[3]....
        /*0440*/ 	.word	0xffffffff


	//   ....[4]....
        /*0444*/ 	.word	0xffffffff


	//   ....[5]....
        /*0448*/ 	.word	0xffffffff


	//   ....[6]....
        /*044c*/ 	.word	0xffffffff


	//   ....[7]....
        /*0450*/ 	.word	0xffffffff


	//   ....[8]....
        /*0454*/ 	.word	0xffffffff


	//   ....[9]....
        /*0458*/ 	.word	0xffffffff


	//   ....[10]....
        /*045c*/ 	.word	0xffffffff


	//   ....[11]....
        /*0460*/ 	.word	0xffffffff


	//   ....[12]....
        /*0464*/ 	.word	0xffffffff


	//   ....[13]....
        /*0468*/ 	.word	0xffffffff


	//   ....[14]....
        /*046c*/ 	.word	0xffffffff


	//   ....[15]....
        /*0470*/ 	.word	0xffffffff


	//   ....[16]....
        /*0474*/ 	.word	0xffffffff


	//   ....[17]....
        /*0478*/ 	.word	0xffffffff


	//   ....[18]....
        /*047c*/ 	.word	0xffffffff


	//   ....[19]....
        /*0480*/ 	.word	0xffffffff


	//   ....[20]....
        /*0484*/ 	.word	0xffffffff


	//   ....[21]....
        /*0488*/ 	.word	0xffffffff


	//   ....[22]....
        /*048c*/ 	.word	0xffffffff


	//   ....[23]....
        /*0490*/ 	.word	0xffffffff


	//   ....[24]....
        /*0494*/ 	.word	0xffffffff


	//   ....[25]....
        /*0498*/ 	.word	0xffffffff


	//   ....[26]....
        /*049c*/ 	.word	0xffffffff


	//   ....[27]....
        /*04a0*/ 	.word	0xffffffff


	//   ....[28]....
        /*04a4*/ 	.word	0xffffffff


	//   ....[29]....
        /*04a8*/ 	.word	0xffffffff


	//   ....[30]....
        /*04ac*/ 	.word	0xffffffff


	//   ....[31]....
        /*04b0*/ 	.word	0xffffffff


	//   ....[32]....
        /*04b4*/ 	.word	0xffffffff


	//   ....[33]....
        /*04b8*/ 	.word	0xffffffff


	//   ....[34]....
        /*04bc*/ 	.word	0xffffffff


	//   ....[35]....
        /*04c0*/ 	.word	0xffffffff


	//   ....[36]....
        /*04c4*/ 	.word	0xffffffff


	//   ....[37]....
        /*04c8*/ 	.word	0xffffffff


	//   ....[38]....
        /*04cc*/ 	.word	0xffffffff


	//   ....[39]....
        /*04d0*/ 	.word	0xffffffff


	//   ....[40]....
        /*04d4*/ 	.word	0xffffffff


	//   ....[41]....
        /*04d8*/ 	.word	0xffffffff


	//   ....[42]....
        /*04dc*/ 	.word	0xffffffff


	//   ....[43]....
        /*04e0*/ 	.word	0xffffffff


	//   ....[44]....
        /*04e4*/ 	.word	0xffffffff


	//   ....[45]....
        /*04e8*/ 	.word	0xffffffff


	//   ....[46]....
        /*04ec*/ 	.word	0xffffffff


	//   ....[47]....
        /*04f0*/ 	.word	0xffffffff


	//   ....[48]....
        /*04f4*/ 	.word	0xffffffff


	//   ....[49]....
        /*04f8*/ 	.word	0xffffffff


	//   ....[50]....
        /*04fc*/ 	.word	0xffffffff


	//   ....[51]....
        /*0500*/ 	.word	0xffffffff


	//   ....[52]....
        /*0504*/ 	.word	0xffffffff


	//   ....[53]....
        /*0508*/ 	.word	0xffffffff


	//   ....[54]....
        /*050c*/ 	.word	0xffffffff


	//   ....[55]....
        /*0510*/ 	.word	0xffffffff


	//   ....[56]....
        /*0514*/ 	.word	0xffffffff


	//   ....[57]....
        /*0518*/ 	.word	0xffffffff


	//   ....[58]....
        /*051c*/ 	.word	0xffffffff


	//   ....[59]....
        /*0520*/ 	.word	0xffffffff


	//   ....[60]....
        /*0524*/ 	.word	0xffffffff


	//   ....[61]....
        /*0528*/ 	.word	0xffffffff


	//   ....[62]....
        /*052c*/ 	.word	0xffffffff


	//   ....[63]....
        /*0530*/ 	.word	0xffffffff


	//   ....[64]....
        /*0534*/ 	.word	0xffffffff


	//   ....[65]....
        /*0538*/ 	.word	0xffffffff


	//   ....[66]....
        /*053c*/ 	.word	0xffffffff


	//   ....[67]....
        /*0540*/ 	.word	0xffffffff


	//   ....[68]....
        /*0544*/ 	.word	0xffffffff


	//   ....[69]....
        /*0548*/ 	.word	0xffffffff


	//   ....[70]....
        /*054c*/ 	.word	0xffffffff


	//   ....[71]....
        /*0550*/ 	.word	0xffffffff


	//   ....[72]....
        /*0554*/ 	.word	0xffffffff


	//   ....[73]....
        /*0558*/ 	.word	0xffffffff


	//   ....[74]....
        /*055c*/ 	.word	0xffffffff


	//   ....[75]....
        /*0560*/ 	.word	0xffffffff


	//   ....[76]....
        /*0564*/ 	.word	0xffffffff


	//   ....[77]....
        /*0568*/ 	.word	0xffffffff


	//   ....[78]....
        /*056c*/ 	.word	0xffffffff


	//   ....[79]....
        /*0570*/ 	.word	0xffffffff


	//   ....[80]....
        /*0574*/ 	.word	0xffffffff


	//   ....[81]....
        /*0578*/ 	.word	0xffffffff


	//   ....[82]....
        /*057c*/ 	.word	0xffffffff


	//   ....[83]....
        /*0580*/ 	.word	0xffffffff


	//   ....[84]....
        /*0584*/ 	.word	0xffffffff


	//   ....[85]....
        /*0588*/ 	.word	0xffffffff


	//   ....[86]....
        /*058c*/ 	.word	0xffffffff


	//   ....[87]....
        /*0590*/ 	.word	0xffffffff


	//   ....[88]....
        /*0594*/ 	.word	0xffffffff


	//   ....[89]....
        /*0598*/ 	.word	0xffffffff


	//   ....[90]....
        /*059c*/ 	.word	0xffffffff


	//   ....[91]....
        /*05a0*/ 	.word	0xffffffff


	//   ....[92]....
        /*05a4*/ 	.word	0xffffffff


	//   ....[93]....
        /*05a8*/ 	.word	0xffffffff


	//   ....[94]....
        /*05ac*/ 	.word	0xffffffff


	//   ....[95]....
        /*05b0*/ 	.word	0xffffffff


	//   ....[96]....
        /*05b4*/ 	.word	0xffffffff


	//   ....[97]....
        /*05b8*/ 	.word	0xffffffff


	//   ....[98]....
        /*05bc*/ 	.word	0xffffffff


	//   ....[99]....
        /*05c0*/ 	.word	0xffffffff


	//   ....[100]....
        /*05c4*/ 	.word	0xffffffff


	//   ....[101]....
        /*05c8*/ 	.word	0xffffffff


	//   ....[102]....
        /*05cc*/ 	.word	0xffffffff


	//   ....[103]....
        /*05d0*/ 	.word	0xffffffff


	//   ....[104]....
        /*05d4*/ 	.word	0xffffffff


	//   ....[105]....
        /*05d8*/ 	.word	0xffffffff


	//   ....[106]....
        /*05dc*/ 	.word	0xffffffff


	//   ....[107]....
        /*05e0*/ 	.word	0xffffffff


	//   ....[108]....
        /*05e4*/ 	.word	0xffffffff


	//   ....[109]....
        /*05e8*/ 	.word	0xffffffff


	//   ....[110]....
        /*05ec*/ 	.word	0xffffffff


	//   ....[111]....
        /*05f0*/ 	.word	0xffffffff


	//   ....[112]....
        /*05f4*/ 	.word	0xffffffff


	//   ....[113]....
        /*05f8*/ 	.word	0xffffffff


	//   ....[114]....
        /*05fc*/ 	.word	0xffffffff


	//   ....[115]....
        /*0600*/ 	.word	0xffffffff


	//   ....[116]....
        /*0604*/ 	.word	0xffffffff


	//   ....[117]....
        /*0608*/ 	.word	0xffffffff


	//   ....[118]....
        /*060c*/ 	.word	0xffffffff


	//   ....[119]....
        /*0610*/ 	.word	0xffffffff


	//   ....[120]....
        /*0614*/ 	.word	0xffffffff


	//   ....[121]....
        /*0618*/ 	.word	0xffffffff


	//   ....[122]....
        /*061c*/ 	.word	0xffffffff


	//   ....[123]....
        /*0620*/ 	.word	0xffffffff


	//   ....[124]....
        /*0624*/ 	.word	0xffffffff


	//   ....[125]....
        /*0628*/ 	.word	0xffffffff


	//   ....[126]....
        /*062c*/ 	.word	0xffffffff


	//   ....[127]....
        /*0630*/ 	.word	0xffffffff


	//   ....[128]....
        /*0634*/ 	.word	0xffffffff


	//   ....[129]....
        /*0638*/ 	.word	0xffffffff


	//   ....[130]....
        /*063c*/ 	.word	0xffffffff


	//   ....[131]....
        /*0640*/ 	.word	0xffffffff


	//   ....[132]....
        /*0644*/ 	.word	0xffffffff


	//   ....[133]....
        /*0648*/ 	.word	0xffffffff


	//   ....[134]....
        /*064c*/ 	.word	0xffffffff


	//   ....[135]....
        /*0650*/ 	.word	0xffffffff


	//   ....[136]....
        /*0654*/ 	.word	0xffffffff


	//   ....[137]....
        /*0658*/ 	.word	0xffffffff


	//   ....[138]....
        /*065c*/ 	.word	0xffffffff


	//   ....[139]....
        /*0660*/ 	.word	0xffffffff


	//   ....[140]....
        /*0664*/ 	.word	0xffffffff


	//   ....[141]....
        /*0668*/ 	.word	0xffffffff


	//   ....[142]....
        /*066c*/ 	.word	0xffffffff


	//   ....[143]....
        /*0670*/ 	.word	0xffffffff


	//   ....[144]....
        /*0674*/ 	.word	0xffffffff


	//   ....[145]....
        /*0678*/ 	.word	0xffffffff


	//   ....[146]....
        /*067c*/ 	.word	0xffffffff


	//   ....[147]....
        /*0680*/ 	.word	0xffffffff


	//   ....[148]....
        /*0684*/ 	.word	0xffffffff


	//   ....[149]....
        /*0688*/ 	.word	0xffffffff


	//   ....[150]....
        /*068c*/ 	.word	0xffffffff


	//   ....[151]....
        /*0690*/ 	.word	0xffffffff


	//   ....[152]....
        /*0694*/ 	.word	0xffffffff


	//   ....[153]....
        /*0698*/ 	.word	0xffffffff


	//   ....[154]....
        /*069c*/ 	.word	0xffffffff


	//   ....[155]....
        /*06a0*/ 	.word	0xffffffff


	//   ....[156]....
        /*06a4*/ 	.word	0xffffffff


	//   ....[157]....
        /*06a8*/ 	.word	0xffffffff


	//   ....[158]....
        /*06ac*/ 	.word	0xffffffff


	//   ....[159]....
        /*06b0*/ 	.word	0xffffffff


	//   ....[160]....
        /*06b4*/ 	.word	0xffffffff


	//   ....[161]....
        /*06b8*/ 	.word	0xffffffff


	//   ....[162]....
        /*06bc*/ 	.word	0xffffffff


	//   ....[163]....
        /*06c0*/ 	.word	0xffffffff


	//   ....[164]....
        /*06c4*/ 	.word	0xffffffff


	//   ....[165]....
        /*06c8*/ 	.word	0xffffffff


	//   ....[166]....
        /*06cc*/ 	.word	0xffffffff


	//   ....[167]....
        /*06d0*/ 	.word	0xffffffff


	//   ....[168]....
        /*06d4*/ 	.word	0xffffffff


	//   ....[169]....
        /*06d8*/ 	.word	0xffffffff


	//   ....[170]....
        /*06dc*/ 	.word	0xffffffff


	//   ....[171]....
        /*06e0*/ 	.word	0xffffffff


	//   ....[172]....
        /*06e4*/ 	.word	0xffffffff


	//   ....[173]....
        /*06e8*/ 	.word	0xffffffff


	//   ....[174]....
        /*06ec*/ 	.word	0xffffffff


	//   ....[175]....
        /*06f0*/ 	.word	0xffffffff


	//   ....[176]....
        /*06f4*/ 	.word	0xffffffff


	//   ....[177]....
        /*06f8*/ 	.word	0xffffffff


	//   ....[178]....
        /*06fc*/ 	.word	0xffffffff


	//   ....[179]....
        /*0700*/ 	.word	0xffffffff


	//   ....[180]....
        /*0704*/ 	.word	0xffffffff


	//   ....[181]....
        /*0708*/ 	.word	0xffffffff


	//   ....[182]....
        /*070c*/ 	.word	0xffffffff


	//   ....[183]....
        /*0710*/ 	.word	0xffffffff


	//   ....[184]....
        /*0714*/ 	.word	0xffffffff


	//   ....[185]....
        /*0718*/ 	.word	0xffffffff


	//   ....[186]....
        /*071c*/ 	.word	0xffffffff


	//   ....[187]....
        /*0720*/ 	.word	0xffffffff


	//   ....[188]....
        /*0724*/ 	.word	0xffffffff


	//   ....[189]....
        /*0728*/ 	.word	0xffffffff


	//   ....[190]....
        /*072c*/ 	.word	0xffffffff


	//   ....[191]....
        /*0730*/ 	.word	0xffffffff


	//   ....[192]....
        /*0734*/ 	.word	0xffffffff


	//   ....[193]....
        /*0738*/ 	.word	0xffffffff


	//   ....[194]....
        /*073c*/ 	.word	0xffffffff


	//   ....[195]....
        /*0740*/ 	.word	0xffffffff


	//   ....[196]....
        /*0744*/ 	.word	0xffffffff


	//   ....[197]....
        /*0748*/ 	.word	0xffffffff


	//   ....[198]....
        /*074c*/ 	.word	0xffffffff


	//   ....[199]....
        /*0750*/ 	.word	0xffffffff


	//   ....[200]....
        /*0754*/ 	.word	0xffffffff


	//   ....[201]....
        /*0758*/ 	.word	0xffffffff


	//   ....[202]....
        /*075c*/ 	.word	0xffffffff


	//   ....[203]....
        /*0760*/ 	.word	0xffffffff


	//   ....[204]....
        /*0764*/ 	.word	0xffffffff


	//   ....[205]....
        /*0768*/ 	.word	0xffffffff


	//   ....[206]....
        /*076c*/ 	.word	0xffffffff


	//   ....[207]....
        /*0770*/ 	.word	0xffffffff


	//   ....[208]....
        /*0774*/ 	.word	0xffffffff


	//   ....[209]....
        /*0778*/ 	.word	0xffffffff


	//   ....[210]....
        /*077c*/ 	.word	0xffffffff


	//   ....[211]....
        /*0780*/ 	.word	0xffffffff


	//   ....[212]....
        /*0784*/ 	.word	0xffffffff


	//   ....[213]....
        /*0788*/ 	.word	0xffffffff


	//   ....[214]....
        /*078c*/ 	.word	0xffffffff


	//   ....[215]....
        /*0790*/ 	.word	0xffffffff


	//   ....[216]....
        /*0794*/ 	.word	0xffffffff


	//   ....[217]....
        /*0798*/ 	.word	0xffffffff


	//   ....[218]....
        /*079c*/ 	.word	0xffffffff


	//   ....[219]....
        /*07a0*/ 	.word	0xffffffff


	//   ....[220]....
        /*07a4*/ 	.word	0xffffffff


	//   ....[221]....
        /*07a8*/ 	.word	0xffffffff


	//   ....[222]....
        /*07ac*/ 	.word	0xffffffff


	//   ....[223]....
        /*07b0*/ 	.word	0xffffffff


	//   ....[224]....
        /*07b4*/ 	.word	0xffffffff


	//   ....[225]....
        /*07b8*/ 	.word	0xffffffff


	//   ....[226]....
        /*07bc*/ 	.word	0xffffffff


	//   ....[227]....
        /*07c0*/ 	.word	0xffffffff


	//   ....[228]....
        /*07c4*/ 	.word	0xffffffff


	//   ....[229]....
        /*07c8*/ 	.word	0xffffffff


	//   ....[230]....
        /*07cc*/ 	.word	0xffffffff


	//   ....[231]....
        /*07d0*/ 	.word	0xffffffff


	//   ....[232]....
        /*07d4*/ 	.word	0xffffffff


	//   ....[233]....
        /*07d8*/ 	.word	0xffffffff


	//   ....[234]....
        /*07dc*/ 	.word	0xffffffff


	//   ....[235]....
        /*07e0*/ 	.word	0xffffffff


	//   ....[236]....
        /*07e4*/ 	.word	0xffffffff


	//   ....[237]....
        /*07e8*/ 	.word	0xffffffff


	//   ....[238]....
        /*07ec*/ 	.word	0xffffffff


	//   ....[239]....
        /*07f0*/ 	.word	0xffffffff


	//   ....[240]....
        /*07f4*/ 	.word	0xffffffff


	//   ....[241]....
        /*07f8*/ 	.word	0xffffffff


	//   ....[242]....
        /*07fc*/ 	.word	0xffffffff


	//   ....[243]....
        /*0800*/ 	.word	0xffffffff


	//   ....[244]....
        /*0804*/ 	.word	0xffffffff


	//   ....[245]....
        /*0808*/ 	.word	0xffffffff


	//   ....[246]....
        /*080c*/ 	.word	0xffffffff


	//   ....[247]....
        /*0810*/ 	.word	0xffffffff


	//   ....[248]....
        /*0814*/ 	.word	0xffffffff


	//   ....[249]....
        /*0818*/ 	.word	0xffffffff


	//   ....[250]....
        /*081c*/ 	.word	0xffffffff


	//   ....[251]....
        /*0820*/ 	.word	0xffffffff


	//----- nvinfo : EIATTR_COOP_GROUP_INSTR_OFFSETS
	.align		4
.L_770:
        /*0824*/ 	.byte	0x04, 0x28
        /*0826*/ 	.short	(.L_772 - .L_771)


	//   ....[0]....
.L_771:
        /*0828*/ 	.word	0x00000050


	//   ....[1]....
        /*082c*/ 	.word	0x00000200


	//   ....[2]....
        /*0830*/ 	.word	0x00000230


	//   ....[3]....
        /*0834*/ 	.word	0x00000260


	//   ....[4]....
        /*0838*/ 	.word	0x00000290


	//   ....[5]....
        /*083c*/ 	.word	0x000002c0


	//   ....[6]....
        /*0840*/ 	.word	0x000002f0


	//   ....[7]....
        /*0844*/ 	.word	0x00000450


	//   ....[8]....
        /*0848*/ 	.word	0x00000490


	//   ....[9]....
        /*084c*/ 	.word	0x000004c0


	//   ....[10]....
        /*0850*/ 	.word	0x000004f0


	//   ....[11]....
        /*0854*/ 	.word	0x00000520


	//   ....[12]....
        /*0858*/ 	.word	0x00000550


	//   ....[13]....
        /*085c*/ 	.word	0x000005e0


	//   ....[14]....
        /*0860*/ 	.word	0x00000630


	//   ....[15]....
        /*0864*/ 	.word	0x00000650


	//   ....[16]....
        /*0868*/ 	.word	0x000006b0


	//   ....[17]....
        /*086c*/ 	.word	0x00003e70


	//   ....[18]....
        /*0870*/ 	.word	0x00003e80


	//   ....[19]....
        /*0874*/ 	.word	0x000059f0


	//   ....[20]....
        /*0878*/ 	.word	0x00005a00


	//   ....[21]....
        /*087c*/ 	.word	0x000074f0


	//   ....[22]....
        /*0880*/ 	.word	0x00007500


	//   ....[23]....
        /*0884*/ 	.word	0x000079f0


	//   ....[24]....
        /*0888*/ 	.word	0x00007a00


	//   ....[25]....
        /*088c*/ 	.word	0x000087e0


	//   ....[26]....
        /*0890*/ 	.word	0x00008800


	//   ....[27]....
        /*0894*/ 	.word	0x00008930


	//   ....[28]....
        /*0898*/ 	.word	0x00008940


	//   ....[29]....
        /*089c*/ 	.word	0x00008a70


	//   ....[30]....
        /*08a0*/ 	.word	0x00008a90


	//   ....[31]....
        /*08a4*/ 	.word	0x00008bc0


	//   ....[32]....
        /*08a8*/ 	.word	0x00008bd0


	//   ....[33]....
        /*08ac*/ 	.word	0x00009070


	//   ....[34]....
        /*08b0*/ 	.word	0x000090a0


	//   ....[35]....
        /*08b4*/ 	.word	0x000090c0


	//   ....[36]....
        /*08b8*/ 	.word	0x000090d0


	//   ....[37]....
        /*08bc*/ 	.word	0x000091d0


	//   ....[38]....
        /*08c0*/ 	.word	0x00009200


	//   ....[39]....
        /*08c4*/ 	.word	0x00009230


	//   ....[40]....
        /*08c8*/ 	.word	0x000092d0


	//   ....[41]....
        /*08cc*/ 	.word	0x000096a0


	//   ....[42]....
        /*08d0*/ 	.word	0x000096c0


	//   ....[43]....
        /*08d4*/ 	.word	0x00009750


	//   ....[44]....
        /*08d8*/ 	.word	0x000097b0


	//   ....[45]....
        /*08dc*/ 	.word	0x00009c40


	//   ....[46]....
        /*08e0*/ 	.word	0x00009c60


	//   ....[47]....
        /*08e4*/ 	.word	0x00009c70


	//   ....[48]....
        /*08e8*/ 	.word	0x00009c80


	//   ....[49]....
        /*08ec*/ 	.word	0x0000a4a0


	//   ....[50]....
        /*08f0*/ 	.word	0x0000a4b0


	//   ....[51]....
        /*08f4*/ 	.word	0x0000a4c0


	//   ....[52]....
        /*08f8*/ 	.word	0x0000a4d0


	//   ....[53]....
        /*08fc*/ 	.word	0x0000d1c0


	//   ....[54]....
        /*0900*/ 	.word	0x0000d1e0


	//   ....[55]....
        /*0904*/ 	.word	0x0000d200


	//   ....[56]....
        /*0908*/ 	.word	0x0000d210


	//   ....[57]....
        /*090c*/ 	.word	0x0000d810


	//   ....[58]....
        /*0910*/ 	.word	0x0000d820


	//   ....[59]....
        /*0914*/ 	.word	0x0000d830


	//   ....[60]....
        /*0918*/ 	.word	0x0000d840


	//   ....[61]....
        /*091c*/ 	.word	0x00010860


	//   ....[62]....
        /*0920*/ 	.word	0x00010880


	//   ....[63]....
        /*0924*/ 	.word	0x00010980


	//   ....[64]....
        /*0928*/ 	.word	0x000109a0


	//   ....[65]....
        /*092c*/ 	.word	0x000117a0


	//   ....[66]....
        /*0930*/ 	.word	0x000117b0


	//   ....[67]....
        /*0934*/ 	.word	0x00011fe0


	//   ....[68]....
        /*0938*/ 	.word	0x00012100


	//   ....[69]....
        /*093c*/ 	.word	0x00012110


	//   ....[70]....
        /*0940*/ 	.word	0x00012140


	//   ....[71]....
        /*0944*/ 	.word	0x000133f0


	//   ....[72]....
        /*0948*/ 	.word	0x00013410


	//   ....[73]....
        /*094c*/ 	.word	0x00013500


	//   ....[74]....
        /*0950*/ 	.word	0x00013520


	//   ....[75]....
        /*0954*/ 	.word	0x00013a60


	//   ....[76]....
        /*0958*/ 	.word	0x00013a80


	//   ....[77]....
        /*095c*/ 	.word	0x00013b80


	//   ....[78]....
        /*0960*/ 	.word	0x00013bc0


	//   ....[79]....
        /*0964*/ 	.word	0x00014a70


	//   ....[80]....
        /*0968*/ 	.word	0x00014a80


	//   ....[81]....
        /*096c*/ 	.word	0x00014ff0


	//   ....[82]....
        /*0970*/ 	.word	0x00015110


	//   ....[83]....
        /*0974*/ 	.word	0x00015260


	//   ....[84]....
        /*0978*/ 	.word	0x000152a0


	//   ....[85]....
        /*097c*/ 	.word	0x00016bf0


	//   ....[86]....
        /*0980*/ 	.word	0x00016c10


	//   ....[87]....
        /*0984*/ 	.word	0x00016d20


	//   ....[88]....
        /*0988*/ 	.word	0x00016d50


	//   ....[89]....
        /*098c*/ 	.word	0x00017220


	//   ....[90]....
        /*0990*/ 	.word	0x00017240


	//   ....[91]....
        /*0994*/ 	.word	0x00017340


	//   ....[92]....
        /*0998*/ 	.word	0x00017380


	//   ....[93]....
        /*099c*/ 	.word	0x000184b0


	//   ....[94]....
        /*09a0*/ 	.word	0x000184e0


	//   ....[95]....
        /*09a4*/ 	.word	0x000187b0


	//   ....[96]....
        /*09a8*/ 	.word	0x000188d0


	//   ....[97]....
        /*09ac*/ 	.word	0x00019e80


	//   ....[98]....
        /*09b0*/ 	.word	0x00019ea0


	//   ....[99]....
        /*09b4*/ 	.word	0x00019fb0


	//   ....[100]....
        /*09b8*/ 	.word	0x00019fe0


	//   ....[101]....
        /*09bc*/ 	.word	0x0001a200


	//   ....[102]....
        /*09c0*/ 	.word	0x0001a230


	//   ....[103]....
        /*09c4*/ 	.word	0x0001a240


	//   ....[104]....
        /*09c8*/ 	.word	0x0001a270


	//   ....[105]....
        /*09cc*/ 	.word	0x0001b870


	//   ....[106]....
        /*09d0*/ 	.word	0x0001b880


	//   ....[107]....
        /*09d4*/ 	.word	0x0001b8a0


	//   ....[108]....
        /*09d8*/ 	.word	0x0001b8c0


	//   ....[109]....
        /*09dc*/ 	.word	0x0001bc40


	//   ....[110]....
        /*09e0*/ 	.word	0x0001bc60


	//   ....[111]....
        /*09e4*/ 	.word	0x0001bd80


	//   ....[112]....
        /*09e8*/ 	.word	0x0001bd90


	//   ....[113]....
        /*09ec*/ 	.word	0x0001bec0


	//   ....[114]....
        /*09f0*/ 	.word	0x0001bee0


	//   ....[115]....
        /*09f4*/ 	.word	0x0001c010


	//   ....[116]....
        /*09f8*/ 	.word	0x0001c020


	//   ....[117]....
        /*09fc*/ 	.word	0x0001c350


	//   ....[118]....
        /*0a00*/ 	.word	0x0001c370


	//   ....[119]....
        /*0a04*/ 	.word	0x0001ce20


	//   ....[120]....
        /*0a08*/ 	.word	0x0001ce30


	//   ....[121]....
        /*0a0c*/ 	.word	0x0001e100


	//   ....[122]....
        /*0a10*/ 	.word	0x0001e120


	//   ....[123]....
        /*0a14*/ 	.word	0x0001e250


	//   ....[124]....
        /*0a18*/ 	.word	0x0001e260


	//   ....[125]....
        /*0a1c*/ 	.word	0x0001e390


	//   ....[126]....
        /*0a20*/ 	.word	0x0001e3b0


	//   ....[127]....
        /*0a24*/ 	.word	0x0001e4e0


	//   ....[128]....
        /*0a28*/ 	.word	0x0001e4f0


	//   ....[129]....
        /*0a2c*/ 	.word	0x0001e6e0


	//   ....[130]....
        /*0a30*/ 	.word	0x0001e700


	//   ....[131]....
        /*0a34*/ 	.word	0x0001e830


	//   ....[132]....
        /*0a38*/ 	.word	0x0001e870


	//   ....[133]....
        /*0a3c*/ 	.word	0x0001e8a0


	//   ....[134]....
        /*0a40*/ 	.word	0x0001e8d0


	//   ....[135]....
        /*0a44*/ 	.word	0x0001e900


	//   ....[136]....
        /*0a48*/ 	.word	0x0001e930


	//   ....[137]....
        /*0a4c*/ 	.word	0x0001eaa0


	//   ....[138]....
        /*0a50*/ 	.word	0x0001eae0


	//   ....[139]....
        /*0a54*/ 	.word	0x0001eb10


	//   ....[140]....
        /*0a58*/ 	.word	0x0001eb40


	//   ....[141]....
        /*0a5c*/ 	.word	0x0001eb70


	//   ....[142]....
        /*0a60*/ 	.word	0x0001eba0


	//   ....[143]....
        /*0a64*/ 	.word	0x0001ec30


	//   ....[144]....
        /*0a68*/ 	.word	0x0001ec90


	//   ....[145]....
        /*0a6c*/ 	.word	0x0001eca0


	//   ....[146]....
        /*0a70*/ 	.word	0x0001ed00


	//   ....[147]....
        /*0a74*/ 	.word	0x0001f760


	//   ....[148]....
        /*0a78*/ 	.word	0x0001f7c0


	//   ....[149]....
        /*0a7c*/ 	.word	0x0001f810


	//   ....[150]....
        /*0a80*/ 	.word	0x0001f860


	//   ....[151]....
        /*0a84*/ 	.word	0x0001f8b0


	//   ....[152]....
        /*0a88*/ 	.word	0x0001f920


	//   ....[153]....
        /*0a8c*/ 	.word	0x0001f970


	//   ....[154]....
        /*0a90*/ 	.word	0x0001f9e0


	//   ....[155]....
        /*0a94*/ 	.word	0x0001fa50


	//   ....[156]....
        /*0a98*/ 	.word	0x0001fab0


	//   ....[157]....
        /*0a9c*/ 	.word	0x0001fb20


	//   ....[158]....
        /*0aa0*/ 	.word	0x0001fb90


	//   ....[159]....
        /*0aa4*/ 	.word	0x0001fc00


	//   ....[160]....
        /*0aa8*/ 	.word	0x0001fc60


	//   ....[161]....
        /*0aac*/ 	.word	0x0001fcd0


	//   ....[162]....
        /*0ab0*/ 	.word	0x0001fd40


	//   ....[163]....
        /*0ab4*/ 	.word	0x0001fdb0


	//   ....[164]....
        /*0ab8*/ 	.word	0x0001fe10


	//   ....[165]....
        /*0abc*/ 	.word	0x0001fe80


	//   ....[166]....
        /*0ac0*/ 	.word	0x0001fef0


	//   ....[167]....
        /*0ac4*/ 	.word	0x00020060


	//   ....[168]....
        /*0ac8*/ 	.word	0x000200c0


	//   ....[169]....
        /*0acc*/ 	.word	0x00020130


	//   ....[170]....
        /*0ad0*/ 	.word	0x000201a0


	//   ....[171]....
        /*0ad4*/ 	.word	0x00020200


	//   ....[172]....
        /*0ad8*/ 	.word	0x00020260


	//   ....[173]....
        /*0adc*/ 	.word	0x000202d0


	//   ....[174]....
        /*0ae0*/ 	.word	0x00020330


	//   ....[175]....
        /*0ae4*/ 	.word	0x00020390


	//   ....[176]....
        /*0ae8*/ 	.word	0x000203f0


	//   ....[177]....
        /*0aec*/ 	.word	0x00020460


	//   ....[178]....
        /*0af0*/ 	.word	0x000204d0


	//   ....[179]....
        /*0af4*/ 	.word	0x00020540


	//   ....[180]....
        /*0af8*/ 	.word	0x000205a0


	//   ....[181]....
        /*0afc*/ 	.word	0x00020610


	//   ....[182]....
        /*0b00*/ 	.word	0x00020670


	//   ....[183]....
        /*0b04*/ 	.word	0x000206e0


	//   ....[184]....
        /*0b08*/ 	.word	0x00020740


	//   ....[185]....
        /*0b0c*/ 	.word	0x000207b0


	//   ....[186]....
        /*0b10*/ 	.word	0x00020820


	//   ....[187]....
        /*0b14*/ 	.word	0x00020990


	//   ....[188]....
        /*0b18*/ 	.word	0x000209f0


	//   ....[189]....
        /*0b1c*/ 	.word	0x00020a60


	//   ....[190]....
        /*0b20*/ 	.word	0x00020ad0


	//   ....[191]....
        /*0b24*/ 	.word	0x00020c40


	//   ....[192]....
        /*0b28*/ 	.word	0x00020ca0


	//   ....[193]....
        /*0b2c*/ 	.word	0x00020d10


	//   ....[194]....
        /*0b30*/ 	.word	0x00020d80


	//   ....[195]....
        /*0b34*/ 	.word	0x00020f00


	//   ....[196]....
        /*0b38*/ 	.word	0x00020f60


	//   ....[197]....
        /*0b3c*/ 	.word	0x00020fd0


	//   ....[198]....
        /*0b40*/ 	.word	0x00021040


	//   ....[199]....
        /*0b44*/ 	.word	0x000211c0


	//   ....[200]....
        /*0b48*/ 	.word	0x00021220


	//   ....[201]....
        /*0b4c*/ 	.word	0x00021290


	//   ....[202]....
        /*0b50*/ 	.word	0x00021300


	//   ....[203]....
        /*0b54*/ 	.word	0x00021480


	//   ....[204]....
        /*0b58*/ 	.word	0x000214e0


	//   ....[205]....
        /*0b5c*/ 	.word	0x00021530


	//   ....[206]....
        /*0b60*/ 	.word	0x000215a0


	//   ....[207]....
        /*0b64*/ 	.word	0x00021610


	//   ....[208]....
        /*0b68*/ 	.word	0x00021790


	//   ....[209]....
        /*0b6c*/ 	.word	0x000217f0


	//   ....[210]....
        /*0b70*/ 	.word	0x00021850


	//   ....[211]....
        /*0b74*/ 	.word	0x000218b0


	//   ....[212]....
        /*0b78*/ 	.word	0x00021900


	//   ....[213]....
        /*0b7c*/ 	.word	0x00021940


	//   ....[214]....
        /*0b80*/ 	.word	0x000219b0


	//   ....[215]....
        /*0b84*/ 	.word	0x00021a20


	//   ....[216]....
        /*0b88*/ 	.word	0x00021a90


	//   ....[217]....
        /*0b8c*/ 	.word	0x00021af0


	//   ....[218]....
        /*0b90*/ 	.word	0x00021b60


	//   ....[219]....
        /*0b94*/ 	.word	0x00021bd0


	//   ....[220]....
        /*0b98*/ 	.word	0x00021c40


	//   ....[221]....
        /*0b9c*/ 	.word	0x00021ca0


	//   ....[222]....
        /*0ba0*/ 	.word	0x00021d10


	//   ....[223]....
        /*0ba4*/ 	.word	0x00021d80


	//   ....[224]....
        /*0ba8*/ 	.word	0x00021df0


	//   ....[225]....
        /*0bac*/ 	.word	0x00021e50


	//   ....[226]....
        /*0bb0*/ 	.word	0x00021ec0


	//   ....[227]....
        /*0bb4*/ 	.word	0x00021f30


	//   ....[228]....
        /*0bb8*/ 	.word	0x00021fa0


	//   ....[229]....
        /*0bbc*/ 	.word	0x00022000


	//   ....[230]....
        /*0bc0*/ 	.word	0x00022070


	//   ....[231]....
        /*0bc4*/ 	.word	0x000220e0


	//   ....[232]....
        /*0bc8*/ 	.word	0x00022150


	//   ....[233]....
        /*0bcc*/ 	.word	0x000221b0


	//   ....[234]....
        /*0bd0*/ 	.word	0x00022220


	//   ....[235]....
        /*0bd4*/ 	.word	0x00022290


	//   ....[236]....
        /*0bd8*/ 	.word	0x000222e0


	//   ....[237]....
        /*0bdc*/ 	.word	0x00022320


	//   ....[238]....
        /*0be0*/ 	.word	0x00022370


	//   ....[239]....
        /*0be4*/ 	.word	0x000223c0


	//   ....[240]....
        /*0be8*/ 	.word	0x00022410


	//   ....[241]....
        /*0bec*/ 	.word	0x00022480


	//   ....[242]....
        /*0bf0*/ 	.word	0x000224d0


	//   ....[243]....
        /*0bf4*/ 	.word	0x00022520


	//   ....[244]....
        /*0bf8*/ 	.word	0x00022570


	//   ....[245]....
        /*0bfc*/ 	.word	0x000225c0


	//   ....[246]....
        /*0c00*/ 	.word	0x00022610


	//   ....[247]....
        /*0c04*/ 	.word	0x00022680


	//   ....[248]....
        /*0c08*/ 	.word	0x000226d0


	//   ....[249]....
        /*0c0c*/ 	.word	0x00022740


	//   ....[250]....
        /*0c10*/ 	.word	0x000227a0


	//   ....[251]....
        /*0c14*/ 	.word	0x00022810


	//----- nvinfo : EIATTR_EXIT_INSTR_OFFSETS
	.align		4
.L_772:
        /*0c18*/ 	.byte	0x04, 0x1c
        /*0c1a*/ 	.short	(.L_774 - .L_773)


	//   ....[0]....
.L_773:
        /*0c1c*/ 	.word	0x000010d0


	//   ....[1]....
        /*0c20*/ 	.word	0x0001f720


	//----- nvinfo : EIATTR_MAX_THREADS
	.align		4
.L_774:
        /*0c24*/ 	.byte	0x04, 0x05
        /*0c26*/ 	.short	(.L_776 - .L_775)
.L_775:
        /*0c28*/ 	.word	0x00000100
        /*0c2c*/ 	.word	0x00000001
        /*0c30*/ 	.word	0x00000001


	//----- nvinfo : EIATTR_CRS_STACK_SIZE
	.align		4
.L_776:
        /*0c34*/ 	.byte	0x04, 0x1e
        /*0c36*/ 	.short	(.L_778 - .L_777)
.L_777:
        /*0c38*/ 	.word	0x00000000
.L_778:


//--------------------- .nv.info._ZN7cutlass13device_kernelIN5flash19enable_sm80_to_sm89INS1_16FlashAttnFwdSm80INS1_25CollectiveMainloopFwdSm80ILi8ELi1ELb0EN4cute5tupleIJNS5_1CILi128EEENS7_ILi64EEENS7_ILi192EEEEEELi192ENS_6half_tEfNS_4arch4Sm80ELb0ELb0ELb0ELb0ELb1ELb0ELb1ELb1EEENS1_21CollectiveEpilogueFwdINS6_IJS8_SA_S9_EEENS6_IJNS7_ILi1EEESI_SI_EEESC_SE_Li256ELb0ELb1ELb1ELb0EEENS1_19SingleTileSchedulerILb0ELb1ELb1ELi128EEEEEEEEEvNT_6ParamsE --------------------------
	.section	.nv.info._ZN7cutlass13device_kernelIN5flash19enable_sm80_to_sm89INS1_16FlashAttnFwdSm80INS1_25CollectiveMainloopFwdSm80ILi8ELi1ELb0EN4cute5tupleIJNS5_1CILi128EEENS7_ILi64EEENS7_ILi192EEEEEELi192ENS_6half_tEfNS_4arch4Sm80ELb0ELb0ELb0ELb0ELb1ELb0ELb1ELb1EEENS1_21CollectiveEpilogueFwdINS6_IJS8_SA_S9_EEENS6_IJNS7_ILi1EEESI_SI_EEESC_SE_Li256ELb0ELb1ELb1ELb0EEENS1_19SingleTileSchedulerILb0ELb1ELb1ELi128EEEEEEEEEvNT_6ParamsE,"",@"SHT_CUDA_INFO"
	.sectionflags	@""
	.align	4


	//----- nvinfo : EIATTR_CUDA_API_VERSION
	.align		4
        /*0000*/ 	.byte	0x04, 0x37
        /*0002*/ 	.short	(.L_780 - .L_779)
.L_779:
        /*0004*/ 	.word	0x00000082


	//----- nvinfo : EIATTR_SW2861232_WAR
	.align		4
.L_780:
        /*0008*/ 	.byte	0x01, 0x35
	.zero		2


	//----- nvinfo : EIATTR_PARAM_CBANK
	.align		4
        /*000c*/ 	.byte	0x04, 0x0a
        /*000e*/ 	.short	(.L_782 - .L_781)
	.align		4
.L_781:
        /*0010*/ 	.word	index@(.nv.constant0._ZN7cutlass13device_kernelIN5flash19enable_sm80_to_sm89INS1_16FlashAttnFwdSm80INS1_25CollectiveMainloopFwdSm80ILi8ELi1ELb0EN4cute5tupleIJNS5_1CILi128EEENS7_ILi64EEENS7_ILi192EEEEEELi192ENS_6half_tEfNS_4arch4Sm80ELb0ELb0ELb0ELb0ELb1ELb0ELb1ELb1EEENS1_21CollectiveEpilogueFwdINS6_IJS8_SA_S9_EEENS6_IJNS7_ILi1EEESI_SI_EEESC_SE_Li256ELb0ELb1ELb1ELb0EEENS1_19SingleTileSchedulerILb0ELb1ELb1ELi128EEEEEEEEEvNT_6ParamsE)
        /*0014*/ 	.short	0x0160
        /*0016*/ 	.short	0x0418


	//----- nvinfo : EIATTR_CBANK_PARAM_SIZE
	.align		4
.L_782:
        /*0018*/ 	.byte	0x03, 0x19
        /*001a*/ 	.short	0x0418


	//----- nvinfo : EIATTR_KPARAM_INFO
	.align		4
        /*001c*/ 	.byte	0x04, 0x17
        /*001e*/ 	.short	(.L_784 - .L_783)
.L_783:
        /*0020*/ 	.word	0x00000000
        /*0024*/ 	.short	0x0000
        /*0026*/ 	.short	0x0000
        /*0028*/ 	.byte	0x00, 0xf0, 0x61, 0x10


	//----- nvinfo : EIATTR_MAXREG_COUNT
	.align		4
.L_784:
        /*002c*/ 	.byte	0x03, 0x1b
        /*002e*/ 	.short	0x00ff


	//----- nvinfo : EIATTR_NUM_BARRIERS
	.align		4
        /*0030*/ 	.byte	0x02, 0x4c
        /*0032*/ 	.byte	0x02
	.zero		1


	//----- nvinfo : EIATTR_MERCURY_ISA_VERSION
	.align		4
        /*0034*/ 	.byte	0x03, 0x5f
        /*0036*/ 	.short	0x0000


	//----- nvinfo : EIATTR_COOP_GROUP_MASK_REGIDS
	.align		4
        /*0038*/ 	.byte	0x04, 0x29
        /*003a*/ 	.short	(.L_786 - .L_785)


	//   ....[0]....
.L_785:
        /*003c*/ 	.word	0xffffffff


	//   ....[1]....
        /*0040*/ 	.word	0xffffffff


	//   ....[2]....
        /*0044*/ 	.word	0xffffffff


	//   ....[3]....
        /*0048*/ 	.word	0xffffffff


	//   ....[4]....
        /*004c*/ 	.word	0xffffffff


	//   ....[5]....
        /*0050*/ 	.word	0xffffffff


	//   ....[6]....
        /*0054*/ 	.word	0xffffffff


	//   ....[7]....
        /*0058*/ 	.word	0xffffffff


	//   ....[8]....
        /*005c*/ 	.word	0xffffffff


	//   ....[9]....
        /*0060*/ 	.word	0xffffffff


	//   ....[10]....
        /*0064*/ 	.word	0xffffffff


	//   ....[11]....
        /*0068*/ 	.word	0xffffffff


	//   ....[12]....
        /*006c*/ 	.word	0xffffffff


	//   ....[13]....
        /*0070*/ 	.word	0xffffffff


	//   ....[14]....
        /*0074*/ 	.word	0xffffffff


	//   ....[15]....
        /*0078*/ 	.word	0xffffffff


	//   ....[16]....
        /*007c*/ 	.word	0xffffffff


	//   ....[17]....
        /*0080*/ 	.word	0xffffffff


	//   ....[18]....
        /*0084*/ 	.word	0xffffffff


	//   ....[19]....
        /*0088*/ 	.word	0xffffffff


	//   ....[20]....
        /*008c*/ 	.word	0xffffffff


	//   ....[21]....
        /*0090*/ 	.word	0xffffffff


	//   ....[22]....
        /*0094*/ 	.word	0xffffffff


	//   ....[23]....
        /*0098*/ 	.word	0xffffffff


	//   ....[24]....
        /*009c*/ 	.word	0xffffffff


	//   ....[25]....
        /*00a0*/ 	.word	0xffffffff


	//   ....[26]....
        /*00a4*/ 	.word	0xffffffff


	//   ....[27]....
        /*00a8*/ 	.word	0xffffffff


	//   ....[28]....
        /*00ac*/ 	.word	0xffffffff


	//   ....[29]....
        /*00b0*/ 	.word	0xffffffff


	//   ....[30]....
        /*00b4*/ 	.word	0xffffffff


	//   ....[31]....
        /*00b8*/ 	.word	0xffffffff


	//   ....[32]....
        /*00bc*/ 	.word	0xffffffff


	//   ....[33]....
        /*00c0*/ 	.word	0xffffffff


	//   ....[34]....
        /*00c4*/ 	.word	0xffffffff


	//   ....[35]....
        /*00c8*/ 	.word	0xffffffff


	//   ....[36]....
        /*00cc*/ 	.word	0xffffffff


	//   ....[37]....
        /*00d0*/ 	.word	0xffffffff


	//   ....[38]....
        /*00d4*/ 	.word	0xffffffff


	//   ....[39]....
        /*00d8*/ 	.word	0xffffffff


	//   ....[40]....
        /*00dc*/ 	.word	0xffffffff


	//   ....[41]....
        /*00e0*/ 	.word	0xffffffff


	//   ....[42]....
        /*00e4*/ 	.word	0xffffffff


	//   ....[43]....
        /*00e8*/ 	.word	0xffffffff


	//   ....[44]....
        /*00ec*/ 	.word	0xffffffff


	//   ....[45]....
        /*00f0*/ 	.word	0xffffffff


	//   ....[46]....
        /*00f4*/ 	.word	0xffffffff


	//   ....[47]....
        /*00f8*/ 	.word	0xffffffff


	//   ....[48]....
        /*00fc*/ 	.word	0xffffffff


	//----- nvinfo : EIATTR_COOP_GROUP_INSTR_OFFSETS
	.align		4
.L_786:
        /*0100*/ 	.byte	0x04, 0x28
        /*0102*/ 	.short	(.L_788 - .L_787)


	//   ....[0]....
.L_787:
        /*0104*/ 	.word	0x00000050


	//   ....[1]....
        /*0108*/ 	.word	0x00000d70


	//   ....[2]....
        /*010c*/ 	.word	0x00000db0


	//   ....[3]....
        /*0110*/ 	.word	0x00000fc0


	//   ....[4]....
        /*0114*/ 	.word	0x00000ff0


	//   ....[5]....
        /*0118*/ 	.word	0x00001110


	//   ....[6]....
        /*011c*/ 	.word	0x00001140


	//   ....[7]....
        /*0120*/ 	.word	0x00001260


	//   ....[8]....
        /*0124*/ 	.word	0x000012a0


	//   ....[9]....
        /*0128*/ 	.word	0x000018b0


	//   ....[10]....
        /*012c*/ 	.word	0x000018d0


	//   ....[11]....
        /*0130*/ 	.word	0x00001900


	//   ....[12]....
        /*0134*/ 	.word	0x00001930


	//   ....[13]....
        /*0138*/ 	.word	0x00001980


	//   ....[14]....
        /*013c*/ 	.word	0x000019b0


	//   ....[15]....
        /*0140*/ 	.word	0x000019f0


	//   ....[16]....
        /*0144*/ 	.word	0x00001b90


	//   ....[17]....
        /*0148*/ 	.word	0x00002b50


	//   ....[18]....
        /*014c*/ 	.word	0x00002b80


	//   ....[19]....
        /*0150*/ 	.word	0x00002ba0


	//   ....[20]....
        /*0154*/ 	.word	0x00002bb0


	//   ....[21]....
        /*0158*/ 	.word	0x00003380


	//   ....[22]....
        /*015c*/ 	.word	0x000033f0


	//   ....[23]....
        /*0160*/ 	.word	0x00003410


	//   ....[24]....
        /*0164*/ 	.word	0x00003430


	//   ....[25]....
        /*0168*/ 	.word	0x00004620


	//   ....[26]....
        /*016c*/ 	.word	0x00004630


	//   ....[27]....
        /*0170*/ 	.word	0x00004640


	//   ....[28]....
        /*0174*/ 	.word	0x00004650


	//   ....[29]....
        /*0178*/ 	.word	0x00004910


	//   ....[30]....
        /*017c*/ 	.word	0x00004920


	//   ....[31]....
        /*0180*/ 	.word	0x00004930


	//   ....[32]....
        /*0184*/ 	.word	0x00004950


	//   ....[33]....
        /*0188*/ 	.word	0x000056c0


	//   ....[34]....
        /*018c*/ 	.word	0x000056e0


	//   ....[35]....
        /*0190*/ 	.word	0x00005710


	//   ....[36]....
        /*0194*/ 	.word	0x00005720


	//   ....[37]....
        /*0198*/ 	.word	0x00006da0


	//   ....[38]....
        /*019c*/ 	.word	0x00006dc0


	//   ....[39]....
        /*01a0*/ 	.word	0x00006df0


	//   ....[40]....
        /*01a4*/ 	.word	0x00006e10


	//   ....[41]....
        /*01a8*/ 	.word	0x00007b40


	//   ....[42]....
        /*01ac*/ 	.word	0x00007b70


	//   ....[43]....
        /*01b0*/ 	.word	0x00007ba0


	//   ....[44]....
        /*01b4*/ 	.word	0x00007bd0


	//   ....[45]....
        /*01b8*/ 	.word	0x00007c40


	//   ....[46]....
        /*01bc*/ 	.word	0x00007ca0


	//   ....[47]....
        /*01c0*/ 	.word	0x000085a0


	//   ....[48]....
        /*01c4*/ 	.word	0x000085b0


	//----- nvinfo : EIATTR_EXIT_INSTR_OFFSETS
	.align		4
.L_788:
        /*01c8*/ 	.byte	0x04, 0x1c
        /*01ca*/ 	.short	(.L_790 - .L_789)


	//   ....[0]....
.L_789:
        /*01cc*/ 	.word	0x000001b0


	//   ....[1]....
        /*01d0*/ 	.word	0x000085c0


	//   ....[2]....
        /*01d4*/ 	.word	0x00008e60


	//   ....[3]....
        /*01d8*/ 	.word	0x00008eb0


	//   ....[4]....
        /*01dc*/ 	.word	0x00008ee0


	//   ....[5]....
        /*01e0*/ 	.word	0x00008f40


	//   ....[6]....
        /*01e4*/ 	.word	0x000091d0


	//----- nvinfo : EIATTR_CTAIDZ_USED
	.align		4
.L_790:
        /*01e8*/ 	.byte	0x01, 0x04
	.zero		2


	//----- nvinfo : EIATTR_MAX_THREADS
	.align		4
        /*01ec*/ 	.byte	0x04, 0x05
        /*01ee*/ 	.short	(.L_792 - .L_791)
.L_791:
        /*01f0*/ 	.word	0x00000100
        /*01f4*/ 	.word	0x00000001
        /*01f8*/ 	.word	0x00000001


	//----- nvinfo : EIATTR_CRS_STACK_SIZE
	.align		4
.L_792:
        /*01fc*/ 	.byte	0x04, 0x1e
        /*01fe*/ 	.short	(.L_794 - .L_793)
.L_793:
        /*0200*/ 	.word	0x00000000
.L_794:


//--------------------- .nv.info._ZN7cutlass13device_kernelIN5flash19enable_sm80_to_sm89INS1_16FlashAttnFwdSm80INS1_25CollectiveMainloopFwdSm80ILi8ELi1ELb0EN4cute5tupleIJNS5_1CILi128EEENS7_ILi64EEENS7_ILi192EEEEEELi192ENS_6half_tEfNS_4arch4Sm80ELb0ELb0ELb0ELb1ELb1ELb0ELb1ELb1EEENS1_21CollectiveEpilogueFwdINS6_IJS8_SA_S9_EEENS6_IJNS7_ILi1EEESI_SI_EEESC_SE_Li256ELb1ELb1ELb1ELb0EEENS1_36VarlenDynamicPersistentTileSchedulerILi128ELi64ELi256ELi256ELb1ELb1ELb0ELb0ELb1ELb1EEEEEEEEEvNT_6ParamsE --------------------------
	.section	.nv.info._ZN7cutlass13device_kernelIN5flash19enable_sm80_to_sm89INS1_16FlashAttnFwdSm80INS1_25CollectiveMainloopFwdSm80ILi8ELi1ELb0EN4cute5tupleIJNS5_1CILi128EEENS7_ILi64EEENS7_ILi192EEEEEELi192ENS_6half_tEfNS_4arch4Sm80ELb0ELb0ELb0ELb1ELb1ELb0ELb1ELb1EEENS1_21CollectiveEpilogueFwdINS6_IJS8_SA_S9_EEENS6_IJNS7_ILi1EEESI_SI_EEESC_SE_Li256ELb1ELb1ELb1ELb0EEENS1_36VarlenDynamicPersistentTileSchedulerILi128ELi64ELi256ELi256ELb1ELb1ELb0ELb0ELb1ELb1EEEEEEEEEvNT_6ParamsE,"",@"SHT_CUDA_INFO"
	.sectionflags	@""
	.align	4


	//----- nvinfo : EIATTR_CUDA_API_VERSION
	.align		4
        /*0000*/ 	.byte	0x04, 0x37
        /*0002*/ 	.short	(.L_796 - .L_795)
.L_795:
        /*0004*/ 	.word	0x00000082


	//----- nvinfo : EIATTR_SW2861232_WAR
	.align		4
.L_796:
        /*0008*/ 	.byte	0x01, 0x35
	.zero		2


	//----- nvinfo : EIATTR_PARAM_CBANK
	.align		4
        /*000c*/ 	.byte	0x04, 0x0a
        /*000e*/ 	.short	(.L_798 - .L_797)
	.align		4
.L_797:
        /*0010*/ 	.word	index@(.nv.constant0._ZN7cutlass13device_kernelIN5flash19enable_sm80_to_sm89INS1_16FlashAttnFwdSm80INS1_25CollectiveMainloopFwdSm80ILi8ELi1ELb0EN4cute5tupleIJNS5_1CILi128EEENS7_ILi64EEENS7_ILi192EEEEEELi192ENS_6half_tEfNS_4arch4Sm80ELb0ELb0ELb0ELb1ELb1ELb0ELb1ELb1EEENS1_21CollectiveEpilogueFwdINS6_IJS8_SA_S9_EEENS6_IJNS7_ILi1EEESI_SI_EEESC_SE_Li256ELb1ELb1ELb1ELb0EEENS1_36VarlenDynamicPersistentTileSchedulerILi128ELi64ELi256ELi256ELb1ELb1ELb0ELb0ELb1ELb1EEEEEEEEEvNT_6ParamsE)
        /*0014*/ 	.short	0x0160
        /*0016*/ 	.short	0x0438


	//----- nvinfo : EIATTR_CBANK_PARAM_SIZE
	.align		4
.L_798:
        /*0018*/ 	.byte	0x03, 0x19
        /*001a*/ 	.short	0x0438


	//----- nvinfo : EIATTR_KPARAM_INFO
	.align		4
        /*001c*/ 	.byte	0x04, 0x17
        /*001e*/ 	.short	(.L_800 - .L_799)
.L_799:
        /*0020*/ 	.word	0x00000000
        /*0024*/ 	.short	0x0000
        /*0026*/ 	.short	0x0000
        /*0028*/ 	.byte	0x00, 0xf0, 0xe1, 0x10


	//----- nvinfo : EIATTR_MAXREG_COUNT
	.align		4
.L_800:
        /*002c*/ 	.byte	0x03, 0x1b
        /*002e*/ 	.short	0x00ff


	//----- nvinfo : EIATTR_NUM_BARRIERS
	.align		4
        /*0030*/ 	.byte	0x02, 0x4c
        /*0032*/ 	.byte	0x06
	.zero		1


	//----- nvinfo : EIATTR_ANNOTATIONS
	.align		4
        /*0034*/ 	.byte	0x04, 0x55
        /*0036*/ 	.short	(.L_802 - .L_801)


	//   ....[0]....
.L_801:
        /*0038*/ 	.word	0x00000001
        /*003c*/ 	.byte	0x70, 0x00, 0x00, 0x00, 0x01, 0x00, 0x00, 0x00, 0xe0, 0x0f, 0x00, 0x00, 0x01, 0x00, 0x00, 0x00
        /*004c*/ 	.byte	0x60, 0x10, 0x00, 0x00, 0x01, 0x00, 0x00, 0x00, 0xa0, 0x12, 0x00, 0x00, 0x01, 0x00, 0x00, 0x00
        /*005c*/ 	.byte	0xd0, 0x8b, 0x00, 0x00, 0x01, 0x00, 0x00, 0x00, 0x40, 0x93, 0x00, 0x00, 0x01, 0x00, 0x00, 0x00
        /*006c*/ 	.byte	0x80, 0x93, 0x00, 0x00, 0x01, 0x00, 0x00, 0x00, 0x70, 0xbe, 0x00, 0x00, 0x01, 0x00, 0x00, 0x00
        /*007c*/ 	.byte	0x30, 0xe9, 0x00, 0x00, 0x01, 0x00, 0x00, 0x00, 0x70, 0xe9, 0x00, 0x00


	//----- nvinfo : EIATTR_MERCURY_ISA_VERSION
	.align		4
.L_802:
        /*0088*/ 	.byte	0x03, 0x5f
        /*008a*/ 	.short	0x0000


	//----- nvinfo : EIATTR_INT_WARP_WIDE_INSTR_OFFSETS
	.align		4
        /*008c*/ 	.byte	0x04, 0x31
        /*008e*/ 	.short	(.L_804 - .L_803)


	//   ....[0]....
.L_803:
        /*0090*/ 	.word	0x00008ab0


	//   ....[1]....
        /*0094*/ 	.word	0x00008b30


	//----- nvinfo : EIATTR_COOP_GROUP_MASK_REGIDS
	.align		4
.L_804:
        /*0098*/ 	.byte	0x04, 0x29
        /*009a*/ 	.short	(.L_806 - .L_805)


	//   ....[0]....
.L_805:
        /*009c*/ 	.word	0xffffffff


	//   ....[1]....
        /*00a0*/ 	.word	0xffffffff


	//   ....[2]....
        /*00a4*/ 	.word	0xffffffff


	//   ....[3]....
        /*00a8*/ 	.word	0xffffffff


	//   ....[4]....
        /*00ac*/ 	.word	0xffffffff


	//   ....[5]....
        /*00b0*/ 	.word	0xffffffff


	//   ....[6]....
        /*00b4*/ 	.word	0xffffffff


	//   ....[7]....
        /*00b8*/ 	.word	0xffffffff


	//   ....[8]....
        /*00bc*/ 	.word	0xffffffff


	//   ....[9]....
        /*00c0*/ 	.word	0xffffffff


	//   ....[10]....
        /*00c4*/ 	.word	0xffffffff


	//   ....[11]....
        /*00c8*/ 	.word	0xffffffff


	//   ....[12]....
        /*00cc*/ 	.word	0xffffffff


	//   ....[13]....
        /*00d0*/ 	.word	0xffffffff


	//   ....[14]....
        /*00d4*/ 	.word	0xffffffff


	//   ....[15]....
        /*00d8*/ 	.word	0xffffffff


	//   ....[16]....
        /*00dc*/ 	.word	0xffffffff


	//   ....[17]....
        /*00e0*/ 	.word	0xffffffff


	//   ....[18]....
        /*00e4*/ 	.word	0xffffffff


	//   ....[19]....
        /*00e8*/ 	.word	0xffffffff


	//   ....[20]....
        /*00ec*/ 	.word	0xffffffff


	//   ....[21]....
        /*00f0*/ 	.word	0xffffffff


	//   ....[22]....
        /*00f4*/ 	.word	0xffffffff


	//   ....[23]....
        /*00f8*/ 	.word	0xffffffff


	//   ....[24]....
        /*00fc*/ 	.word	0xffffffff


	//   ....[25]....
        /*0100*/ 	.word	0xffffffff


	//   ....[26]....
        /*0104*/ 	.word	0xffffffff


	//   ....[27]....
        /*0108*/ 	.word	0xffffffff


	//   ....[28]....
        /*010c*/ 	.word	0xffffffff


	//   ....[29]....
        /*0110*/ 	.word	0xffffffff


	//   ....[30]....
        /*0114*/ 	.word	0xffffffff


	//   ....[31]....
        /*0118*/ 	.word	0xffffffff


	//   ....[32]....
        /*011c*/ 	.word	0xffffffff


	//   ....[33]....
        /*0120*/ 	.word	0xffffffff


	//   ....[34]....
        /*0124*/ 	.word	0xffffffff


	//   ....[35]....
        /*0128*/ 	.word	0xffffffff


	//   ....[36]....
        /*012c*/ 	.word	0xffffffff


	//   ....[37]....
        /*0130*/ 	.word	0xffffffff


	//   ....[38]....
        /*0134*/ 	.word	0xffffffff


	//   ....[39]....
        /*0138*/ 	.word	0xffffffff


	//   ....[40]....
        /*013c*/ 	.word	0xffffffff


	//   ....[41]....
        /*0140*/ 	.word	0xffffffff


	//   ....[42]....
        /*0144*/ 	.word	0xffffffff


	//   ....[43]....
        /*0148*/ 	.word	0xffffffff


	//   ....[44]....
        /*014c*/ 	.word	0xffffffff


	//   ....[45]....
        /*0150*/ 	.word	0xffffffff


	//   ....[46]....
        /*0154*/ 	.word	0xffffffff


	//   ....[47]....
        /*0158*/ 	.word	0xffffffff


	//   ....[48]....
        /*015c*/ 	.word	0xffffffff


	//   ....[49]....
        /*0160*/ 	.word	0xffffffff


	//   ....[50]....
        /*0164*/ 	.word	0xffffffff


	//   ....[51]....
        /*0168*/ 	.word	0xffffffff


	//   ....[52]....
        /*016c*/ 	.word	0xffffffff


	//   ....[53]....
        /*0170*/ 	.word	0xffffffff


	//   ....[54]....
        /*0174*/ 	.word	0xffffffff


	//   ....[55]....
        /*0178*/ 	.word	0xffffffff


	//   ....[56]....
        /*017c*/ 	.word	0xffffffff


	//   ....[57]....
        /*0180*/ 	.word	0xffffffff


	//   ....[58]....
        /*0184*/ 	.word	0xffffffff


	//   ....[59]....
        /*0188*/ 	.word	0xffffffff


	//   ....[60]....
        /*018c*/ 	.word	0xffffffff


	//   ....[61]....
        /*0190*/ 	.word	0xffffffff


	//   ....[62]....
        /*0194*/ 	.word	0xffffffff


	//   ....[63]....
        /*0198*/ 	.word	0xffffffff


	//   ....[64]....
        /*019c*/ 	.word	0xffffffff


	//   ....[65]....
        /*01a0*/ 	.word	0xffffffff


	//   ....[66]....
        /*01a4*/ 	.word	0xffffffff


	//   ....[67]....
        /*01a8*/ 	.word	0xffffffff


	//   ....[68]....
        /*01ac*/ 	.word	0xffffffff


	//   ....[69]....
        /*01b0*/ 	.word	0xffffffff


	//   ....[70]....
        /*01b4*/ 	.word	0xffffffff


	//   ....[71]....
        /*01b8*/ 	.word	0xffffffff


	//   ....[72]....
        /*01bc*/ 	.word	0xffffffff


	//   ....[73]....
        /*01c0*/ 	.word	0xffffffff


	//   ....[74]....
        /*01c4*/ 	.word	0xffffffff


	//   ....[75]....
        /*01c8*/ 	.word	0xffffffff


	//   ....[76]....
        /*01cc*/ 	.word	0xffffffff


	//   ....[77]....
        /*01d0*/ 	.word	0xffffffff


	//   ....[78]....
        /*01d4*/ 	.word	0xffffffff


	//   ....[79]....
        /*01d8*/ 	.word	0xffffffff


	//   ....[80]....
        /*01dc*/ 	.word	0xffffffff


	//   ....[81]....
        /*01e0*/ 	.word	0xffffffff


	//   ....[82]....
        /*01e4*/ 	.word	0xffffffff


	//   ....[83]....
        /*01e8*/ 	.word	0xffffffff


	//   ....[84]....
        /*01ec*/ 	.word	0xffffffff


	//   ....[85]....
        /*01f0*/ 	.word	0xffffffff


	//   ....[86]....
        /*01f4*/ 	.word	0xffffffff


	//   ....[87]....
        /*01f8*/ 	.word	0xffffffff


	//   ....[88]....
        /*01fc*/ 	.word	0xffffffff


	//   ....[89]....
        /*0200*/ 	.word	0xffffffff


	//   ....[90]....
        /*0204*/ 	.word	0xffffffff


	//   ....[91]....
        /*0208*/ 	.word	0xffffffff


	//   ....[92]....
        /*020c*/ 	.word	0xffffffff


	//   ....[93]....
        /*0210*/ 	.word	0xffffffff


	//   ....[94]....
        /*0214*/ 	.word	0xffffffff


	//   ....[95]....
        /*0218*/ 	.word	0xffffffff


	//   ....[96]....
        /*021c*/ 	.word	0xffffffff


	//   ....[97]....
        /*0220*/ 	.word	0xffffffff


	//   ....[98]....
        /*0224*/ 	.word	0xffffffff


	//   ....[99]....
        /*0228*/ 	.word	0xffffffff


	//   ....[100]....
        /*022c*/ 	.word	0xffffffff


	//   ....[101]....
        /*0230*/ 	.word	0xffffffff


	//   ....[102]....
        /*0234*/ 	.word	0xffffffff


	//   ....[103]....
        /*0238*/ 	.word	0xffffffff


	//   ....[104]....
        /*023c*/ 	.word	0xffffffff


	//   ....[105]....
        /*0240*/ 	.word	0xffffffff


	//   ....[106]....
        /*0244*/ 	.word	0xffffffff


	//   ....[107]....
        /*0248*/ 	.word	0xffffffff


	//   ....[108]....
        /*024c*/ 	.word	0xffffffff


	//   ....[109]....
        /*0250*/ 	.word	0xffffffff


	//   ....[110]....
        /*0254*/ 	.word	0xffffffff


	//   ....[111]....
        /*0258*/ 	.word	0xffffffff


	//   ....[112]....
        /*025c*/ 	.word	0xffffffff


	//   ....[113]....
        /*0260*/ 	.word	0xffffffff


	//   ....[114]....
        /*0264*/ 	.word	0xffffffff


	//   ....[115]....
        /*0268*/ 	.word	0xffffffff


	//   ....[116]....
        /*026c*/ 	.word	0xffffffff


	//   ....[117]....
        /*0270*/ 	.word	0xffffffff


	//   ....[118]....
        /*0274*/ 	.word	0xffffffff


	//   ....[119]....
        /*0278*/ 	.word	0xffffffff


	//   ....[120]....
        /*027c*/ 	.word	0xffffffff


	//   ....[121]....
        /*0280*/ 	.word	0xffffffff


	//   ....[122]....
        /*0284*/ 	.word	0xffffffff


	//   ....[123]....
        /*0288*/ 	.word	0xffffffff


	//   ....[124]....
        /*028c*/ 	.word	0xffffffff


	//   ....[125]....
        /*0290*/ 	.word	0xffffffff


	//   ....[126]....
        /*0294*/ 	.word	0xffffffff


	//   ....[127]....
        /*0298*/ 	.word	0xffffffff


	//   ....[128]....
        /*029c*/ 	.word	0xffffffff


	//   ....[129]....
        /*02a0*/ 	.word	0xffffffff


	//   ....[130]....
        /*02a4*/ 	.word	0xffffffff


	//   ....[131]....
        /*02a8*/ 	.word	0xffffffff


	//   ....[132]....
        /*02ac*/ 	.word	0xffffffff


	//   ....[133]....
        /*02b0*/ 	.word	0xffffffff


	//   ....[134]....
        /*02b4*/ 	.word	0xffffffff


	//   ....[135]....
        /*02b8*/ 	.word	0xffffffff


	//   ....[136]....
        /*02bc*/ 	.word	0xffffffff


	//   ....[137]....
        /*02c0*/ 	.word	0xffffffff


	//   ....[138]....
        /*02c4*/ 	.word	0xffffffff


	//   ....[139]....
        /*02c8*/ 	.word	0xffffffff


	//   ....[140]....
        /*02cc*/ 	.word	0xffffffff


	//   ....[141]....
        /*02d0*/ 	.word	0xffffffff


	//   ....[142]....
        /*02d4*/ 	.word	0xffffffff


	//   ....[143]....
        /*02d8*/ 	.word	0xffffffff


	//   ....[144]....
        /*02dc*/ 	.word	0xffffffff


	//   ....[145]....
        /*02e0*/ 	.word	0xffffffff


	//   ....[146]....
        /*02e4*/ 	.word	0xffffffff


	//   ....[147]....
        /*02e8*/ 	.word	0xffffffff


	//   ....[148]....
        /*02ec*/ 	.word	0xffffffff


	//   ....[149]....
        /*02f0*/ 	.word	0xffffffff


	//   ....[150]....
        /*02f4*/ 	.word	0xffffffff


	//   ....[151]....
        /*02f8*/ 	.word	0xffffffff


	//   ....[152]....
        /*02fc*/ 	.word	0xffffffff


	//   ....[153]....
        /*0300*/ 	.word	0xffffffff


	//   ....[154]....
        /*0304*/ 	.word	0xffffffff


	//   ....[155]....
        /*0308*/ 	.word	0xffffffff


	//   ....[156]....
        /*030c*/ 	.word	0xffffffff


	//   ....[157]....
        /*0310*/ 	.word	0xffffffff


	//   ....[158]....
        /*0314*/ 	.word	0xffffffff


	//   ....[159]....
        /*0318*/ 	.word	0xffffffff


	//   ....[160]....
        /*031c*/ 	.word	0xffffffff


	//   ....[161]....
        /*0320*/ 	.word	0xffffffff


	//   ....[162]....
        /*0324*/ 	.word	0xffffffff


	//   ....[163]....
        /*0328*/ 	.word	0xffffffff


	//   ....[164]....
        /*032c*/ 	.word	0xffffffff


	//   ....[165]....
        /*0330*/ 	.word	0xffffffff


	//   ....[166]....
        /*0334*/ 	.word	0xffffffff


	//   ....[167]....
        /*0338*/ 	.word	0xffffffff


	//   ....[168]....
        /*033c*/ 	.word	0xffffffff


	//   ....[169]....
        /*0340*/ 	.word	0xffffffff


	//   ....[170]....
        /*0344*/ 	.word	0xffffffff


	//   ....[171]....
        /*0348*/ 	.word	0xffffffff


	//   ....[172]....
        /*034c*/ 	.word	0xffffffff


	//   ....[173]....
        /*0350*/ 	.word	0xffffffff


	//   ....[174]....
        /*0354*/ 	.word	0xffffffff


	//   ....[175]....
        /*0358*/ 	.word	0xffffffff


	//----- nvinfo : EIATTR_COOP_GROUP_INSTR_OFFSETS
	.align		4
.L_806:
        /*035c*/ 	.byte	0x04, 0x28
        /*035e*/ 	.short	(.L_808 - .L_807)


	//   ....[0]....
.L_807:
        /*0360*/ 	.word	0x00000050


	//   ....[1]....
        /*0364*/ 	.word	0x000001e0


	//   ....[2]....
        /*0368*/ 	.word	0x00000210


	//   ....[3]....
        /*036c*/ 	.word	0x00000240


	//   ....[4]....
        /*0370*/ 	.word	0x00000270


	//   ....[5]....
        /*0374*/ 	.word	0x000002a0


	//   ....[6]....
        /*0378*/ 	.word	0x000002d0


	//   ....[7]....
        /*037c*/ 	.word	0x00000440


	//   ....[8]....
        /*0380*/ 	.word	0x00000480


	//   ....[9]....
        /*0384*/ 	.word	0x000004b0


	//   ....[10]....
        /*0388*/ 	.word	0x000004e0


	//   ....[11]....
        /*038c*/ 	.word	0x00000510


	//   ....[12]....
        /*0390*/ 	.word	0x00000540


	//   ....[13]....
        /*0394*/ 	.word	0x000005d0


	//   ....[14]....
        /*0398*/ 	.word	0x00000600


	//   ....[15]....
        /*039c*/ 	.word	0x00000620


	//   ....[16]....
        /*03a0*/ 	.word	0x00000680


	//   ....[17]....
        /*03a4*/ 	.word	0x00002170


	//   ....[18]....
        /*03a8*/ 	.word	0x00002190


	//   ....[19]....
        /*03ac*/ 	.word	0x00002300


	//   ....[20]....
        /*03b0*/ 	.word	0x00002310


	//   ....[21]....
        /*03b4*/ 	.word	0x00002470


	//   ....[22]....
        /*03b8*/ 	.word	0x00002490


	//   ....[23]....
        /*03bc*/ 	.word	0x000025f0


	//   ....[24]....
        /*03c0*/ 	.word	0x00002600


	//   ....[25]....
        /*03c4*/ 	.word	0x00002af0


	//   ....[26]....
        /*03c8*/ 	.word	0x00002b10


	//   ....[27]....
        /*03cc*/ 	.word	0x00002b30


	//   ....[28]....
        /*03d0*/ 	.word	0x00002b40


	//   ....[29]....
        /*03d4*/ 	.word	0x00002c30


	//   ....[30]....
        /*03d8*/ 	.word	0x00002c40


	//   ....[31]....
        /*03dc*/ 	.word	0x00002c50


	//   ....[32]....
        /*03e0*/ 	.word	0x00002c60


	//   ....[33]....
        /*03e4*/ 	.word	0x00003bd0


	//   ....[34]....
        /*03e8*/ 	.word	0x00003bf0


	//   ....[35]....
        /*03ec*/ 	.word	0x00003c40


	//   ....[36]....
        /*03f0*/ 	.word	0x00003cc0


	//   ....[37]....
        /*03f4*/ 	.word	0x00004360


	//   ....[38]....
        /*03f8*/ 	.word	0x00004370


	//   ....[39]....
        /*03fc*/ 	.word	0x000043a0


	//   ....[40]....
        /*0400*/ 	.word	0x000043b0


	//   ....[41]....
        /*0404*/ 	.word	0x00005880


	//   ....[42]....
        /*0408*/ 	.word	0x00005890


	//   ....[43]....
        /*040c*/ 	.word	0x000058c0


	//   ....[44]....
        /*0410*/ 	.word	0x000058d0


	//   ....[45]....
        /*0414*/ 	.word	0x000066a0


	//   ....[46]....
        /*0418*/ 	.word	0x000066c0


	//   ....[47]....
        /*041c*/ 	.word	0x00006790


	//   ....[48]....
        /*0420*/ 	.word	0x000067b0


	//   ....[49]....
        /*0424*/ 	.word	0x00006b00


	//   ....[50]....
        /*0428*/ 	.word	0x00006b10


	//   ....[51]....
        /*042c*/ 	.word	0x00006b40


	//   ....[52]....
        /*0430*/ 	.word	0x00006b50


	//   ....[53]....
        /*0434*/ 	.word	0x00008290


	//   ....[54]....
        /*0438*/ 	.word	0x000082c0


	//   ....[55]....
        /*043c*/ 	.word	0x000082d0


	//   ....[56]....
        /*0440*/ 	.word	0x00008300


	//   ....[57]....
        /*0444*/ 	.word	0x000096b0


	//   ....[58]....
        /*0448*/ 	.word	0x000096c0


	//   ....[59]....
        /*044c*/ 	.word	0x000096d0


	//   ....[60]....
        /*0450*/ 	.word	0x000096e0


	//   ....[61]....
        /*0454*/ 	.word	0x00009a50


	//   ....[62]....
        /*0458*/ 	.word	0x00009a70


	//   ....[63]....
        /*045c*/ 	.word	0x00009bd0


	//   ....[64]....
        /*0460*/ 	.word	0x00009be0


	//   ....[65]....
        /*0464*/ 	.word	0x00009d40


	//   ....[66]....
        /*0468*/ 	.word	0x00009d60


	//   ....[67]....
        /*046c*/ 	.word	0x00009ec0


	//   ....[68]....
        /*0470*/ 	.word	0x00009ed0


	//   ....[69]....
        /*0474*/ 	.word	0x0000a210


	//   ....[70]....
        /*0478*/ 	.word	0x0000a230


	//   ....[71]....
        /*047c*/ 	.word	0x0000aa00


	//   ....[72]....
        /*0480*/ 	.word	0x0000aa10


	//   ....[73]....
        /*0484*/ 	.word	0x0000b8a0


	//   ....[74]....
        /*0488*/ 	.word	0x0000b8c0


	//   ....[75]....
        /*048c*/ 	.word	0x0000ba30


	//   ....[76]....
        /*0490*/ 	.word	0x0000ba40


	//   ....[77]....
        /*0494*/ 	.word	0x0000bba0


	//   ....[78]....
        /*0498*/ 	.word	0x0000bbc0


	//   ....[79]....
        /*049c*/ 	.word	0x0000bd20


	//   ....[80]....
        /*04a0*/ 	.word	0x0000bd30


	//   ....[81]....
        /*04a4*/ 	.word	0x0000bf30


	//   ....[82]....
        /*04a8*/ 	.word	0x0000bf50


	//   ....[83]....
        /*04ac*/ 	.word	0x0000c070


	//   ....[84]....
        /*04b0*/ 	.word	0x0000c0b0


	//   ....[85]....
        /*04b4*/ 	.word	0x0000c0e0


	//   ....[86]....
        /*04b8*/ 	.word	0x0000c110


	//   ....[87]....
        /*04bc*/ 	.word	0x0000c140


	//   ....[88]....
        /*04c0*/ 	.word	0x0000c170


	//   ....[89]....
        /*04c4*/ 	.word	0x0000c2c0


	//   ....[90]....
        /*04c8*/ 	.word	0x0000c300


	//   ....[91]....
        /*04cc*/ 	.word	0x0000c330


	//   ....[92]....
        /*04d0*/ 	.word	0x0000c360


	//   ....[93]....
        /*04d4*/ 	.word	0x0000c390


	//   ....[94]....
        /*04d8*/ 	.word	0x0000c3c0


	//   ....[95]....
        /*04dc*/ 	.word	0x0000c450


	//   ....[96]....
        /*04e0*/ 	.word	0x0000c480


	//   ....[97]....
        /*04e4*/ 	.word	0x0000c490


	//   ....[98]....
        /*04e8*/ 	.word	0x0000c4f0


	//   ....[99]....
        /*04ec*/ 	.word	0x0000ca20


	//   ....[100]....
        /*04f0*/ 	.word	0x0000ca80


	//   ....[101]....
        /*04f4*/ 	.word	0x0000cad0


	//   ....[102]....
        /*04f8*/ 	.word	0x0000cb20


	//   ....[103]....
        /*04fc*/ 	.word	0x0000cb70


	//   ....[104]....
        /*0500*/ 	.word	0x0000cbe0


	//   ....[105]....
        /*0504*/ 	.word	0x0000cc30


	//   ....[106]....
        /*0508*/ 	.word	0x0000cc90


	//   ....[107]....
        /*050c*/ 	.word	0x0000cd00


	//   ....[108]....
        /*0510*/ 	.word	0x0000cd60


	//   ....[109]....
        /*0514*/ 	.word	0x0000cdd0


	//   ....[110]....
        /*0518*/ 	.word	0x0000ce40


	//   ....[111]....
        /*051c*/ 	.word	0x0000ceb0


	//   ....[112]....
        /*0520*/ 	.word	0x0000cf10


	//   ....[113]....
        /*0524*/ 	.word	0x0000cf80


	//   ....[114]....
        /*0528*/ 	.word	0x0000cff0


	//   ....[115]....
        /*052c*/ 	.word	0x0000d060


	//   ....[116]....
        /*0530*/ 	.word	0x0000d0c0


	//   ....[117]....
        /*0534*/ 	.word	0x0000d130


	//   ....[118]....
        /*0538*/ 	.word	0x0000d1a0


	//   ....[119]....
        /*053c*/ 	.word	0x0000d2e0


	//   ....[120]....
        /*0540*/ 	.word	0x0000d340


	//   ....[121]....
        /*0544*/ 	.word	0x0000d3a0


	//   ....[122]....
        /*0548*/ 	.word	0x0000d3f0


	//   ....[123]....
        /*054c*/ 	.word	0x0000d440


	//   ....[124]....
        /*0550*/ 	.word	0x0000d490


	//   ....[125]....
        /*0554*/ 	.word	0x0000d500


	//   ....[126]....
        /*0558*/ 	.word	0x0000d570


	//   ....[127]....
        /*055c*/ 	.word	0x0000d5e0


	//   ....[128]....
        /*0560*/ 	.word	0x0000d720


	//   ....[129]....
        /*0564*/ 	.word	0x0000d780


	//   ....[130]....
        /*0568*/ 	.word	0x0000d7d0


	//   ....[131]....
        /*056c*/ 	.word	0x0000d810


	//   ....[132]....
        /*0570*/ 	.word	0x0000d860


	//   ....[133]....
        /*0574*/ 	.word	0x0000d8a0


	//   ....[134]....
        /*0578*/ 	.word	0x0000d8f0


	//   ....[135]....
        /*057c*/ 	.word	0x0000d940


	//   ....[136]....
        /*0580*/ 	.word	0x0000d990


	//   ....[137]....
        /*0584*/ 	.word	0x0000d9e0


	//   ....[138]....
        /*0588*/ 	.word	0x0000da50


	//   ....[139]....
        /*058c*/ 	.word	0x0000dac0


	//   ....[140]....
        /*0590*/ 	.word	0x0000db30


	//   ....[141]....
        /*0594*/ 	.word	0x0000db90


	//   ....[142]....
        /*0598*/ 	.word	0x0000dc00


	//   ....[143]....
        /*059c*/ 	.word	0x0000dc70


	//   ....[144]....
        /*05a0*/ 	.word	0x0000dce0


	//   ....[145]....
        /*05a4*/ 	.word	0x0000dd40


	//   ....[146]....
        /*05a8*/ 	.word	0x0000ddb0


	//   ....[147]....
        /*05ac*/ 	.word	0x0000de20


	//   ....[148]....
        /*05b0*/ 	.word	0x0000de90


	//   ....[149]....
        /*05b4*/ 	.word	0x0000def0


	//   ....[150]....
        /*05b8*/ 	.word	0x0000df60


	//   ....[151]....
        /*05bc*/ 	.word	0x0000dfd0


	//   ....[152]....
        /*05c0*/ 	.word	0x0000e040


	//   ....[153]....
        /*05c4*/ 	.word	0x0000e0a0


	//   ....[154]....
        /*05c8*/ 	.word	0x0000e110


	//   ....[155]....
        /*05cc*/ 	.word	0x0000e180


	//   ....[156]....
        /*05d0*/ 	.word	0x0000e1f0


	//   ....[157]....
        /*05d4*/ 	.word	0x0000e250


	//   ....[158]....
        /*05d8*/ 	.word	0x0000e2c0


	//   ....[159]....
        /*05dc*/ 	.word	0x0000e330


	//   ....[160]....
        /*05e0*/ 	.word	0x0000e380


	//   ....[161]....
        /*05e4*/ 	.word	0x0000e3c0


	//   ....[162]....
        /*05e8*/ 	.word	0x0000e410


	//   ....[163]....
        /*05ec*/ 	.word	0x0000e460


	//   ....[164]....
        /*05f0*/ 	.word	0x0000e4b0


	//   ....[165]....
        /*05f4*/ 	.word	0x0000e520


	//   ....[166]....
        /*05f8*/ 	.word	0x0000e570


	//   ....[167]....
        /*05fc*/ 	.word	0x0000e5c0


	//   ....[168]....
        /*0600*/ 	.word	0x0000e610


	//   ....[169]....
        /*0604*/ 	.word	0x0000e660


	//   ....[170]....
        /*0608*/ 	.word	0x0000e6b0


	//   ....[171]....
        /*060c*/ 	.word	0x0000e720


	//   ....[172]....
        /*0610*/ 	.word	0x0000e770


	//   ....[173]....
        /*0614*/ 	.word	0x0000e7d0


	//   ....[174]....
        /*0618*/ 	.word	0x0000e830


	//   ....[175]....
        /*061c*/ 	.word	0x0000e8a0


	//----- nvinfo : EIATTR_EXIT_INSTR_OFFSETS
	.align		4
.L_808:
        /*0620*/ 	.byte	0x04, 0x1c
        /*0622*/ 	.short	(.L_810 - .L_809)


	//   ....[0]....
.L_809:
        /*0624*/ 	.word	0x00000b40


	//   ....[1]....
        /*0628*/ 	.word	0x0000c9e0


	//----- nvinfo : EIATTR_MAX_THREADS
	.align		4
.L_810:
        /*062c*/ 	.byte	0x04, 0x05
        /*062e*/ 	.short	(.L_812 - .L_811)
.L_811:
        /*0630*/ 	.word	0x00000100
        /*0634*/ 	.word	0x00000001
        /*0638*/ 	.word	0x00000001


	//----- nvinfo : EIATTR_CRS_STACK_SIZE
	.align		4
.L_812:
        /*063c*/ 	.byte	0x04, 0x1e
        /*063e*/ 	.short	(.L_814 - .L_813)
.L_813:
        /*0640*/ 	.word	0x00000000
.L_814:


//--------------------- .nv.info._ZN7cutlass13device_kernelIN5flash19enable_sm80_to_sm89INS1_16FlashAttnFwdSm80INS1_25CollectiveMainloopFwdSm80ILi8ELi1ELb0EN4cute5tupleIJNS5_1CILi128EEENS7_ILi64EEENS7_ILi192EEEEEELi192ENS_6half_tEfNS_4arch4Sm80ELb0ELb0ELb0ELb1ELb1ELb1ELb1ELb1EEENS1_21CollectiveEpilogueFwdINS6_IJS8_SA_S9_EEENS6_IJNS7_ILi1EEESI_SI_EEESC_SE_Li256ELb1ELb1ELb1ELb0EEENS1_36VarlenDynamicPersistentTileSchedulerILi128ELi64ELi256ELi256ELb1ELb1ELb0ELb0ELb1ELb1EEEEEEEEEvNT_6ParamsE --------------------------
	.section	.nv.info._ZN7cutlass13device_kernelIN5flash19enable_sm80_to_sm89INS1_16FlashAttnFwdSm80INS1_25CollectiveMainloopFwdSm80ILi8ELi1ELb0EN4cute5tupleIJNS5_1CILi128EEENS7_ILi64EEENS7_ILi192EEEEEELi192ENS_6half_tEfNS_4arch4Sm80ELb0ELb0ELb0ELb1ELb1ELb1ELb1ELb1EEENS1_21CollectiveEpilogueFwdINS6_IJS8_SA_S9_EEENS6_IJNS7_ILi1EEESI_SI_EEESC_SE_Li256ELb1ELb1ELb1ELb0EEENS1_36VarlenDynamicPersistentTileSchedulerILi128ELi64ELi256ELi256ELb1ELb1ELb0ELb0ELb1ELb1EEEEEEEEEvNT_6ParamsE,"",@"SHT_CUDA_INFO"
	.sectionflags	@""
	.align	4


	//----- nvinfo : EIATTR_CUDA_API_VERSION
	.align		4
        /*0000*/ 	.byte	0x04, 0x37
        /*0002*/ 	.short	(.L_816 - .L_815)
.L_815:
        /*0004*/ 	.word	0x00000082


	//----- nvinfo : EIATTR_SW2861232_WAR
	.align		4
.L_816:
        /*0008*/ 	.byte	0x01, 0x35
	.zero		2


	//----- nvinfo : EIATTR_PARAM_CBANK
	.align		4
        /*000c*/ 	.byte	0x04, 0x0a
        /*000e*/ 	.short	(.L_818 - .L_817)
	.align		4
.L_817:
        /*0010*/ 	.word	index@(.nv.constant0._ZN7cutlass13device_kernelIN5flash19enable_sm80_to_sm89INS1_16FlashAttnFwdSm80INS1_25CollectiveMainloopFwdSm80ILi8ELi1ELb0EN4cute5tupleIJNS5_1CILi128EEENS7_ILi64EEENS7_ILi192EEEEEELi192ENS_6half_tEfNS_4arch4Sm80ELb0ELb0ELb0ELb1ELb1ELb1ELb1ELb1EEENS1_21CollectiveEpilogueFwdINS6_IJS8_SA_S9_EEENS6_IJNS7_ILi1EEESI_SI_EEESC_SE_Li256ELb1ELb1ELb1ELb0EEENS1_36VarlenDynamicPersistentTileSchedulerILi128ELi64ELi256ELi256ELb1ELb1ELb0ELb0ELb1ELb1EEEEEEEEEvNT_6ParamsE)
        /*0014*/ 	.short	0x0160
        /*0016*/ 	.short	0x0438


	//----- nvinfo : EIATTR_CBANK_PARAM_SIZE
	.align		4
.L_818:
        /*0018*/ 	.byte	0x03, 0x19
        /*001a*/ 	.short	0x0438


	//----- nvinfo : EIATTR_KPARAM_INFO
	.align		4
        /*001c*/ 	.byte	0x04, 0x17
        /*001e*/ 	.short	(.L_820 - .L_819)
.L_819:
        /*0020*/ 	.word	0x00000000
        /*0024*/ 	.short	0x0000
        /*0026*/ 	.short	0x0000
        /*0028*/ 	.byte	0x00, 0xf0, 0xe1, 0x10


	//----- nvinfo : EIATTR_MAXREG_COUNT
	.align		4
.L_820:
        /*002c*/ 	.byte	0x03, 0x1b
        /*002e*/ 	.short	0x00ff


	//----- nvinfo : EIATTR_NUM_BARRIERS
	.align		4
        /*0030*/ 	.byte	0x02, 0x4c
        /*0032*/ 	.byte	0x06
	.zero		1


	//----- nvinfo : EIATTR_ANNOTATIONS
	.align		4
        /*0034*/ 	.byte	0x04, 0x55
        /*0036*/ 	.short	(.L_822 - .L_821)


	//   ....[0]....
.L_821:
        /* <DEDUP_REMOVED lines=24> */


	//----- nvinfo : EIATTR_MERCURY_ISA_VERSION
	.align		4
.L_822:
        /*01a8*/ 	.byte	0x03, 0x5f
        /*01aa*/ 	.short	0x0000


	//----- nvinfo : EIATTR_INT_WARP_WIDE_INSTR_OFFSETS
	.align		4
        /*01ac*/ 	.byte	0x04, 0x31
        /*01ae*/ 	.short	(.L_824 - .L_823)


	//   ....[0]....
.L_823:
        /*01b0*/ 	.word	0x00013c20


	//   ....[1]....
        /*01b4*/ 	.word	0x00013ca0


	//----- nvinfo : EIATTR_COOP_GROUP_MASK_REGIDS
	.align		4
.L_824:
        /*01b8*/ 	.byte	0x04, 0x29
        /*01ba*/ 	.short	(.L_826 - .L_825)


	//   ....[0]....
.L_825:
        /*01bc*/ 	.word	0xffffffff


	//   ....[1]....
        /*01c0*/ 	.word	0xffffffff


	//   ....[2]....
        /*01c4*/ 	.word	0xffffffff


	//   ....[3]....
        /*01c8*/ 	.word	0xffffffff


	//   ....[4]....
        /*01cc*/ 	.word	0xffffffff


	//   ....[5]....
        /*01d0*/ 	.word	0xffffffff


	//   ....[6]....
        /*01d4*/ 	.word	0xffffffff


	//   ....[7]....
        /*01d8*/ 	.word	0xffffffff


	//   ....[8]....
        /*01dc*/ 	.word	0xffffffff


	//   ....[9]....
        /*01e0*/ 	.word	0xffffffff


	//   ....[10]....
        /*01e4*/ 	.word	0xffffffff


	//   ....[11]....
        /*01e8*/ 	.word	0xffffffff


	//   ....[12]....
        /*01ec*/ 	.word	0xffffffff


	//   ....[13]....
        /*01f0*/ 	.word	0xffffffff


	//   ....[14]....
        /*01f4*/ 	.word	0xffffffff


	//   ....[15]....
        /*01f8*/ 	.word	0xffffffff


	//   ....[16]....
        /*01fc*/ 	.word	0xffffffff


	//   ....[17]....
        /*0200*/ 	.word	0xffffffff


	//   ....[18]....
        /*0204*/ 	.word	0xffffffff


	//   ....[19]....
        /*0208*/ 	.word	0xffffffff


	//   ....[20]....
        /*020c*/ 	.word	0xffffffff


	//   ....[21]....
        /*0210*/ 	.word	0xffffffff


	//   ....[22]....
        /*0214*/ 	.word	0xffffffff


	//   ....[23]....
        /*0218*/ 	.word	0xffffffff


	//   ....[24]....
        /*021c*/ 	.word	0xffffffff


	//   ....[25]....
        /*0220*/ 	.word	0xffffffff


	//   ....[26]....
        /*0224*/ 	.word	0xffffffff


	//   ....[27]....
        /*0228*/ 	.word	0xffffffff


	//   ....[28]....
        /*022c*/ 	.word	0xffffffff


	//   ....[29]....
        /*0230*/ 	.word	0xffffffff


	//   ....[30]....
        /*0234*/ 	.word	0xffffffff


	//   ....[31]....
        /*0238*/ 	.word	0xffffffff


	//   ....[32]....
        /*023c*/ 	.word	0xffffffff


	//   ....[33]....
        /*0240*/ 	.word	0xffffffff


	//   ....[34]....
        /*0244*/ 	.word	0xffffffff


	//   ....[35]....
        /*0248*/ 	.word	0xffffffff


	//   ....[36]....
        /*024c*/ 	.word	0xffffffff


	//   ....[37]....
        /*0250*/ 	.word	0xffffffff


	//   ....[38]....
        /*0254*/ 	.word	0xffffffff


	//   ....[39]....
        /*0258*/ 	.word	0xffffffff


	//   ....[40]....
        /*025c*/ 	.word	0xffffffff


	//   ....[41]....
        /*0260*/ 	.word	0xffffffff


	//   ....[42]....
        /*0264*/ 	.word	0xffffffff


	//   ....[43]....
        /*0268*/ 	.word	0xffffffff


	//   ....[44]....
        /*026c*/ 	.word	0xffffffff


	//   ....[45]....
        /*0270*/ 	.word	0xffffffff


	//   ....[46]....
        /*0274*/ 	.word	0xffffffff


	//   ....[47]....
        /*0278*/ 	.word	0xffffffff


	//   ....[48]....
        /*027c*/ 	.word	0xffffffff


	//   ....[49]....
        /*0280*/ 	.word	0xffffffff


	//   ....[50]....
        /*0284*/ 	.word	0xffffffff


	//   ....[51]....
        /*0288*/ 	.word	0xffffffff


	//   ....[52]....
        /*028c*/ 	.word	0xffffffff


	//   ....[53]....
        /*0290*/ 	.word	0xffffffff


	//   ....[54]....
        /*0294*/ 	.word	0xffffffff


	//   ....[55]....
        /*0298*/ 	.word	0xffffffff


	//   ....[56]....
        /*029c*/ 	.word	0xffffffff


	//   ....[57]....
        /*02a0*/ 	.word	0xffffffff


	//   ....[58]....
        /*02a4*/ 	.word	0xffffffff


	//   ....[59]....
        /*02a8*/ 	.word	0xffffffff


	//   ....[60]....
        /*02ac*/ 	.word	0xffffffff


	//   ....[61]....
        /*02b0*/ 	.word	0xffffffff


	//   ....[62]....
        /*02b4*/ 	.word	0xffffffff


	//   ....[63]....
        /*02b8*/ 	.word	0xffffffff


	//   ....[64]....
        /*02bc*/ 	.word	0xffffffff


	//   ....[65]....
        /*02c0*/ 	.word	0xffffffff


	//   ....[66]....
        /*02c4*/ 	.word	0xffffffff


	//   ....[67]....
        /*02c8*/ 	.word	0xffffffff


	//   ....[68]....
        /*02cc*/ 	.word	0xffffffff


	//   ....[69]....
        /*02d0*/ 	.word	0xffffffff


	//   ....[70]....
        /*02d4*/ 	.word	0xffffffff


	//   ....[71]....
        /*02d8*/ 	.word	0xffffffff


	//   ....[72]....
        /*02dc*/ 	.word	0xffffffff


	//   ....[73]....
        /*02e0*/ 	.word	0xffffffff


	//   ....[74]....
        /*02e4*/ 	.word	0xffffffff


	//   ....[75]....
        /*02e8*/ 	.word	0xffffffff


	//   ....[76]....
        /*02ec*/ 	.word	0xffffffff


	//   ....[77]....
        /*02f0*/ 	.word	0xffffffff


	//   ....[78]....
        /*02f4*/ 	.word	0xffffffff


	//   ....[79]....
        /*02f8*/ 	.word	0xffffffff


	//   ....[80]....
        /*02fc*/ 	.word	0xffffffff


	//   ....[81]....
        /*0300*/ 	.word	0xffffffff


	//   ....[82]....
        /*0304*/ 	.word	0xffffffff


	//   ....[83]....
        /*0308*/ 	.word	0xffffffff


	//   ....[84]....
        /*030c*/ 	.word	0xffffffff


	//   ....[85]....
        /*0310*/ 	.word	0xffffffff


	//   ....[86]....
        /*0314*/ 	.word	0xffffffff


	//   ....[87]....
        /*0318*/ 	.word	0xffffffff


	//   ....[88]....
        /*031c*/ 	.word	0xffffffff


	//   ....[89]....
        /*0320*/ 	.word	0xffffffff


	//   ....[90]....
        /*0324*/ 	.word	0xffffffff


	//   ....[91]....
        /*0328*/ 	.word	0xffffffff


	//   ....[92]....
        /*032c*/ 	.word	0xffffffff


	//   ....[93]....
        /*0330*/ 	.word	0xffffffff


	//   ....[94]....
        /*0334*/ 	.word	0xffffffff


	//   ....[95]....
        /*0338*/ 	.word	0xffffffff


	//   ....[96]....
        /*033c*/ 	.word	0xffffffff


	//   ....[97]....
        /*0340*/ 	.word	0xffffffff


	//   ....[98]....
        /*0344*/ 	.word	0xffffffff


	//   ....[99]....
        /*0348*/ 	.word	0xffffffff


	//   ....[100]....
        /*034c*/ 	.word	0xffffffff


	//   ....[101]....
        /*0350*/ 	.word	0xffffffff


	//   ....[102]....
        /*0354*/ 	.word	0xffffffff


	//   ....[103]....
        /*0358*/ 	.word	0xffffffff


	//   ....[104]....
        /*035c*/ 	.word	0xffffffff


	//   ....[105]....
        /*0360*/ 	.word	0xffffffff


	//   ....[106]....
        /*0364*/ 	.word	0xffffffff


	//   ....[107]....
        /*0368*/ 	.word	0xffffffff


	//   ....[108]....
        /*036c*/ 	.word	0xffffffff


	//   ....[109]....
        /*0370*/ 	.word	0xffffffff


	//   ....[110]....
        /*0374*/ 	.word	0xffffffff


	//   ....[111]....
        /*0378*/ 	.word	0xffffffff


	//   ....[112]....
        /*037c*/ 	.word	0xffffffff


	//   ....[113]....
        /*0380*/ 	.word	0xffffffff


	//   ....[114]....
        /*0384*/ 	.word	0xffffffff


	//   ....[115]....
        /*0388*/ 	.word	0xffffffff


	//   ....[116]....
        /*038c*/ 	.word	0xffffffff


	//   ....[117]....
        /*0390*/ 	.word	0xffffffff


	//   ....[118]....
        /*0394*/ 	.word	0xffffffff


	//   ....[119]....
        /*0398*/ 	.word	0xffffffff


	//   ....[120]....
        /*039c*/ 	.word	0xffffffff


	//   ....[121]....
        /*03a0*/ 	.word	0xffffffff


	//   ....[122]....
        /*03a4*/ 	.word	0xffffffff


	//   ....[123]....
        /*03a8*/ 	.word	0xffffffff


	//   ....[124]....
        /*03ac*/ 	.word	0xffffffff


	//   ....[125]....
        /*03b0*/ 	.word	0xffffffff


	//   ....[126]....
        /*03b4*/ 	.word	0xffffffff


	//   ....[127]....
        /*03b8*/ 	.word	0xffffffff


	//   ....[128]....
        /*03bc*/ 	.word	0xffffffff


	//   ....[129]....
        /*03c0*/ 	.word	0xffffffff


	//   ....[130]....
        /*03c4*/ 	.word	0xffffffff


	//   ....[131]....
        /*03c8*/ 	.word	0xffffffff


	//   ....[132]....
        /*03cc*/ 	.word	0xffffffff


	//   ....[133]....
        /*03d0*/ 	.word	0xffffffff


	//   ....[134]....
        /*03d4*/ 	.word	0xffffffff


	//   ....[135]....
        /*03d8*/ 	.word	0xffffffff


	//   ....[136]....
        /*03dc*/ 	.word	0xffffffff


	//   ....[137]....
        /*03e0*/ 	.word	0xffffffff


	//   ....[138]....
        /*03e4*/ 	.word	0xffffffff


	//   ....[139]....
        /*03e8*/ 	.word	0xffffffff


	//   ....[140]....
        /*03ec*/ 	.word	0xffffffff


	//   ....[141]....
        /*03f0*/ 	.word	0xffffffff


	//   ....[142]....
        /*03f4*/ 	.word	0xffffffff


	//   ....[143]....
        /*03f8*/ 	.word	0xffffffff


	//   ....[144]....
        /*03fc*/ 	.word	0xffffffff


	//   ....[145]....
        /*0400*/ 	.word	0xffffffff


	//   ....[146]....
        /*0404*/ 	.word	0xffffffff


	//   ....[147]....
        /*0408*/ 	.word	0xffffffff


	//   ....[148]....
        /*040c*/ 	.word	0xffffffff


	//   ....[149]....
        /*0410*/ 	.word	0xffffffff


	//   ....[150]....
        /*0414*/ 	.word	0xffffffff


	//   ....[151]....
        /*0418*/ 	.word	0xffffffff


	//   ....[152]....
        /*041c*/ 	.word	0xffffffff


	//   ....[153]....
        /*0420*/ 	.word	0xffffffff


	//   ....[154]....
        /*0424*/ 	.word	0xffffffff


	//   ....[155]....
        /*0428*/ 	.word	0xffffffff


	//   ....[156]....
        /*042c*/ 	.word	0xffffffff


	//   ....[157]....
        /*0430*/ 	.word	0xffffffff


	//   ....[158]....
        /*0434*/ 	.word	0xffffffff


	//   ....[159]....
        /*0438*/ 	.word	0xffffffff


	//   ....[160]....
        /*043c*/ 	.word	0xffffffff


	//   ....[161]....
        /*0440*/ 	.word	0xffffffff


	//   ....[162]....
        /*0444*/ 	.word	0xffffffff


	//   ....[163]....
        /*0448*/ 	.word	0xffffffff


	//   ....[164]....
        /*044c*/ 	.word	0xffffffff


	//   ....[165]....
        /*0450*/ 	.word	0xffffffff


	//   ....[166]....
        /*0454*/ 	.word	0xffffffff


	//   ....[167]....
        /*0458*/ 	.word	0xffffffff


	//   ....[168]....
        /*045c*/ 	.word	0xffffffff


	//   ....[169]....
        /*0460*/ 	.word	0xffffffff


	//   ....[170]....
        /*0464*/ 	.word	0xffffffff


	//   ....[171]....
        /*0468*/ 	.word	0xffffffff


	//   ....[172]....
        /*046c*/ 	.word	0xffffffff


	//   ....[173]....
        /*0470*/ 	.word	0xffffffff


	//   ....[174]....
        /*0474*/ 	.word	0xffffffff


	//   ....[175]....
        /*0478*/ 	.word	0xffffffff


	//   ....[176]....
        /*047c*/ 	.word	0xffffffff


	//   ....[177]....
        /*0480*/ 	.word	0xffffffff


	//   ....[178]....
        /*0484*/ 	.word	0xffffffff


	//   ....[179]....
        /*0488*/ 	.word	0xffffffff


	//   ....[180]....
        /*048c*/ 	.word	0xffffffff


	//   ....[181]....
        /*0490*/ 	.word	0xffffffff


	//   ....[182]....
        /*0494*/ 	.word	0xffffffff


	//   ....[183]....
        /*0498*/ 	.word	0xffffffff


	//   ....[184]....
        /*049c*/ 	.word	0xffffffff


	//   ....[185]....
        /*04a0*/ 	.word	0xffffffff


	//   ....[186]....
        /*04a4*/ 	.word	0xffffffff


	//   ....[187]....
        /*04a8*/ 	.word	0xffffffff


	//   ....[188]....
        /*04ac*/ 	.word	0xffffffff


	//   ....[189]....
        /*04b0*/ 	.word	0xffffffff


	//   ....[190]....
        /*04b4*/ 	.word	0xffffffff


	//   ....[191]....
        /*04b8*/ 	.word	0xffffffff


	//----- nvinfo : EIATTR_COOP_GROUP_INSTR_OFFSETS
	.align		4
.L_826:
        /*04bc*/ 	.byte	0x04, 0x28
        /*04be*/ 	.short	(.L_828 - .L_827)


	//   ....[0]....
.L_827:
        /*04c0*/ 	.word	0x00000050


	//   ....[1]....
        /*04c4*/ 	.word	0x000001e0


	//   ....[2]....
        /*04c8*/ 	.word	0x00000210


	//   ....[3]....
        /*04cc*/ 	.word	0x00000240


	//   ....[4]....
        /*04d0*/ 	.word	0x00000270


	//   ....[5]....
        /*04d4*/ 	.word	0x000002a0


	//   ....[6]....
        /*04d8*/ 	.word	0x000002d0


	//   ....[7]....
        /*04dc*/ 	.word	0x00000440


	//   ....[8]....
        /*04e0*/ 	.word	0x00000480


	//   ....[9]....
        /*04e4*/ 	.word	0x000004b0


	//   ....[10]....
        /*04e8*/ 	.word	0x000004e0


	//   ....[11]....
        /*04ec*/ 	.word	0x00000510


	//   ....[12]....
        /*04f0*/ 	.word	0x00000540


	//   ....[13]....
        /*04f4*/ 	.word	0x000005d0


	//   ....[14]....
        /*04f8*/ 	.word	0x00000600


	//   ....[15]....
        /*04fc*/ 	.word	0x00000620


	//   ....[16]....
        /*0500*/ 	.word	0x00000680


	//   ....[17]....
        /*0504*/ 	.word	0x00003710


	//   ....[18]....
        /*0508*/ 	.word	0x00003720


	//   ....[19]....
        /*050c*/ 	.word	0x000052c0


	//   ....[20]....
        /*0510*/ 	.word	0x000052d0


	//   ....[21]....
        /*0514*/ 	.word	0x00006c60


	//   ....[22]....
        /*0518*/ 	.word	0x00006c80


	//   ....[23]....
        /*051c*/ 	.word	0x00007180


	//   ....[24]....
        /*0520*/ 	.word	0x000071e0


	//   ....[25]....
        /*0524*/ 	.word	0x00007e60


	//   ....[26]....
        /*0528*/ 	.word	0x00007e80


	//   ....[27]....
        /*052c*/ 	.word	0x00007fb0


	//   ....[28]....
        /*0530*/ 	.word	0x00007fc0


	//   ....[29]....
        /*0534*/ 	.word	0x000080f0


	//   ....[30]....
        /*0538*/ 	.word	0x00008110


	//   ....[31]....
        /*053c*/ 	.word	0x00008240


	//   ....[32]....
        /*0540*/ 	.word	0x00008250


	//   ....[33]....
        /*0544*/ 	.word	0x00008640


	//   ....[34]....
        /*0548*/ 	.word	0x00008650


	//   ....[35]....
        /*054c*/ 	.word	0x00008660


	//   ....[36]....
        /*0550*/ 	.word	0x00008670


	//   ....[37]....
        /*0554*/ 	.word	0x00008920


	//   ....[38]....
        /*0558*/ 	.word	0x00008960


	//   ....[39]....
        /*055c*/ 	.word	0x000089a0


	//   ....[40]....
        /*0560*/ 	.word	0x000089e0


	//   ....[41]....
        /*0564*/ 	.word	0x0000b380


	//   ....[42]....
        /*0568*/ 	.word	0x0000b3c0


	//   ....[43]....
        /*056c*/ 	.word	0x0000b400


	//   ....[44]....
        /*0570*/ 	.word	0x0000b440


	//   ....[45]....
        /*0574*/ 	.word	0x0000e0f0


	//   ....[46]....
        /*0578*/ 	.word	0x0000e100


	//   ....[47]....
        /*057c*/ 	.word	0x0000e110


	//   ....[48]....
        /*0580*/ 	.word	0x0000e120


	//   ....[49]....
        /*0584*/ 	.word	0x0000eed0


	//   ....[50]....
        /*0588*/ 	.word	0x0000eef0


	//   ....[51]....
        /*058c*/ 	.word	0x0000ef40


	//   ....[52]....
        /*0590*/ 	.word	0x0000efa0


	//   ....[53]....
        /*0594*/ 	.word	0x0000f660


	//   ....[54]....
        /*0598*/ 	.word	0x0000f670


	//   ....[55]....
        /*059c*/ 	.word	0x0000f6a0


	//   ....[56]....
        /*05a0*/ 	.word	0x0000f6b0


	//   ....[57]....
        /*05a4*/ 	.word	0x00010a30


	//   ....[58]....
        /*05a8*/ 	.word	0x00010a40


	//   ....[59]....
        /*05ac*/ 	.word	0x00010a70


	//   ....[60]....
        /*05b0*/ 	.word	0x00010a80


	//   ....[61]....
        /*05b4*/ 	.word	0x00011820


	//   ....[62]....
        /*05b8*/ 	.word	0x00011840


	//   ....[63]....
        /*05bc*/ 	.word	0x00011910


	//   ....[64]....
        /*05c0*/ 	.word	0x00011930


	//   ....[65]....
        /*05c4*/ 	.word	0x00011c70


	//   ....[66]....
        /*05c8*/ 	.word	0x00011c90


	//   ....[67]....
        /*05cc*/ 	.word	0x00011cb0


	//   ....[68]....
        /*05d0*/ 	.word	0x00011cd0


	//   ....[69]....
        /*05d4*/ 	.word	0x00013410


	//   ....[70]....
        /*05d8*/ 	.word	0x00013440


	//   ....[71]....
        /*05dc*/ 	.word	0x00013460


	//   ....[72]....
        /*05e0*/ 	.word	0x00013480


	//   ....[73]....
        /*05e4*/ 	.word	0x00014840


	//   ....[74]....
        /*05e8*/ 	.word	0x00014860


	//   ....[75]....
        /*05ec*/ 	.word	0x00014880


	//   ....[76]....
        /*05f0*/ 	.word	0x000148a0


	//   ....[77]....
        /*05f4*/ 	.word	0x00014c10


	//   ....[78]....
        /*05f8*/ 	.word	0x00014c30


	//   ....[79]....
        /*05fc*/ 	.word	0x00014d50


	//   ....[80]....
        /*0600*/ 	.word	0x00014d60


	//   ....[81]....
        /*0604*/ 	.word	0x00014e90


	//   ....[82]....
        /*0608*/ 	.word	0x00014eb0


	//   ....[83]....
        /*060c*/ 	.word	0x00014fe0


	//   ....[84]....
        /*0610*/ 	.word	0x00014ff0


	//   ....[85]....
        /*0614*/ 	.word	0x00015320


	//   ....[86]....
        /*0618*/ 	.word	0x00015340


	//   ....[87]....
        /*061c*/ 	.word	0x00015df0


	//   ....[88]....
        /*0620*/ 	.word	0x00015e00


	//   ....[89]....
        /*0624*/ 	.word	0x00017060


	//   ....[90]....
        /*0628*/ 	.word	0x00017080


	//   ....[91]....
        /*062c*/ 	.word	0x000171b0


	//   ....[92]....
        /*0630*/ 	.word	0x000171c0


	//   ....[93]....
        /*0634*/ 	.word	0x000172f0


	//   ....[94]....
        /*0638*/ 	.word	0x00017310


	//   ....[95]....
        /*063c*/ 	.word	0x00017440


	//   ....[96]....
        /*0640*/ 	.word	0x00017450


	//   ....[97]....
        /*0644*/ 	.word	0x00017610


	//   ....[98]....
        /*0648*/ 	.word	0x00017630


	//   ....[99]....
        /*064c*/ 	.word	0x00017750


	//   ....[100]....
        /*0650*/ 	.word	0x00017790


	//   ....[101]....
        /*0654*/ 	.word	0x000177c0


	//   ....[102]....
        /*0658*/ 	.word	0x000177f0


	//   ....[103]....
        /*065c*/ 	.word	0x00017820


	//   ....[104]....
        /*0660*/ 	.word	0x00017850


	//   ....[105]....
        /*0664*/ 	.word	0x000179b0


	//   ....[106]....
        /*0668*/ 	.word	0x000179f0


	//   ....[107]....
        /*066c*/ 	.word	0x00017a20


	//   ....[108]....
        /*0670*/ 	.word	0x00017a50


	//   ....[109]....
        /*0674*/ 	.word	0x00017a80


	//   ....[110]....
        /*0678*/ 	.word	0x00017ab0


	//   ....[111]....
        /*067c*/ 	.word	0x00017b40


	//   ....[112]....
        /*0680*/ 	.word	0x00017b70


	//   ....[113]....
        /*0684*/ 	.word	0x00017b80


	//   ....[114]....
        /*0688*/ 	.word	0x00017be0


	//   ....[115]....
        /*068c*/ 	.word	0x00018110


	//   ....[116]....
        /*0690*/ 	.word	0x00018170


	//   ....[117]....
        /*0694*/ 	.word	0x000181c0


	//   ....[118]....
        /*0698*/ 	.word	0x00018210


	//   ....[119]....
        /*069c*/ 	.word	0x00018260


	//   ....[120]....
        /*06a0*/ 	.word	0x000182d0


	//   ....[121]....
        /*06a4*/ 	.word	0x00018310


	//   ....[122]....
        /*06a8*/ 	.word	0x00018380


	//   ....[123]....
        /*06ac*/ 	.word	0x000183f0


	//   ....[124]....
        /*06b0*/ 	.word	0x00018450


	//   ....[125]....
        /*06b4*/ 	.word	0x000184c0


	//   ....[126]....
        /*06b8*/ 	.word	0x00018530


	//   ....[127]....
        /*06bc*/ 	.word	0x00018590


	//   ....[128]....
        /*06c0*/ 	.word	0x000185f0


	//   ....[129]....
        /*06c4*/ 	.word	0x00018650


	//   ....[130]....
        /*06c8*/ 	.word	0x000186c0


	//   ....[131]....
        /*06cc*/ 	.word	0x00018720


	//   ....[132]....
        /*06d0*/ 	.word	0x00018780


	//   ....[133]....
        /*06d4*/ 	.word	0x000187e0


	//   ....[134]....
        /*06d8*/ 	.word	0x00018850


	//   ....[135]....
        /*06dc*/ 	.word	0x00018990


	//   ....[136]....
        /*06e0*/ 	.word	0x000189f0


	//   ....[137]....
        /*06e4*/ 	.word	0x00018a40


	//   ....[138]....
        /*06e8*/ 	.word	0x00018a90


	//   ....[139]....
        /*06ec*/ 	.word	0x00018ae0


	//   ....[140]....
        /*06f0*/ 	.word	0x00018b30


	//   ....[141]....
        /*06f4*/ 	.word	0x00018ba0


	//   ....[142]....
        /*06f8*/ 	.word	0x00018c00


	//   ....[143]....
        /*06fc*/ 	.word	0x00018c70


	//   ....[144]....
        /*0700*/ 	.word	0x00018db0


	//   ....[145]....
        /*0704*/ 	.word	0x00018e10


	//   ....[146]....
        /*0708*/ 	.word	0x00018e50


	//   ....[147]....
        /*070c*/ 	.word	0x00018e90


	//   ....[148]....
        /*0710*/ 	.word	0x00018ee0


	//   ....[149]....
        /*0714*/ 	.word	0x00018f20


	//   ....[150]....
        /*0718*/ 	.word	0x00018f70


	//   ....[151]....
        /*071c*/ 	.word	0x00018fc0


	//   ....[152]....
        /*0720*/ 	.word	0x00019010


	//   ....[153]....
        /*0724*/ 	.word	0x00019060


	//   ....[154]....
        /*0728*/ 	.word	0x000190d0


	//   ....[155]....
        /*072c*/ 	.word	0x00019140


	//   ....[156]....
        /*0730*/ 	.word	0x000191a0


	//   ....[157]....
        /*0734*/ 	.word	0x00019200


	//   ....[158]....
        /*0738*/ 	.word	0x00019260


	//   ....[159]....
        /*073c*/ 	.word	0x000192d0


	//   ....[160]....
        /*0740*/ 	.word	0x00019330


	//   ....[161]....
        /*0744*/ 	.word	0x00019390


	//   ....[162]....
        /*0748*/ 	.word	0x000193f0


	//   ....[163]....
        /*074c*/ 	.word	0x00019460


	//   ....[164]....
        /*0750*/ 	.word	0x000194c0


	//   ....[165]....
        /*0754*/ 	.word	0x00019520


	//   ....[166]....
        /*0758*/ 	.word	0x00019580


	//   ....[167]....
        /*075c*/ 	.word	0x000195f0


	//   ....[168]....
        /*0760*/ 	.word	0x00019650


	//   ....[169]....
        /*0764*/ 	.word	0x000196b0


	//   ....[170]....
        /*0768*/ 	.word	0x00019710


	//   ....[171]....
        /*076c*/ 	.word	0x00019780


	//   ....[172]....
        /*0770*/ 	.word	0x000197e0


	//   ....[173]....
        /*0774*/ 	.word	0x00019840


	//   ....[174]....
        /*0778*/ 	.word	0x000198a0


	//   ....[175]....
        /*077c*/ 	.word	0x00019910


	//   ....[176]....
        /*0780*/ 	.word	0x00019960


	//   ....[177]....
        /*0784*/ 	.word	0x000199a0


	//   ....[178]....
        /*0788*/ 	.word	0x000199f0


	//   ....[179]....
        /*078c*/ 	.word	0x00019a40


	//   ....[180]....
        /*0790*/ 	.word	0x00019a90


	//   ....[181]....
        /*0794*/ 	.word	0x00019b00


	//   ....[182]....
        /*0798*/ 	.word	0x00019b40


	//   ....[183]....
        /*079c*/ 	.word	0x00019b90


	//   ....[184]....
        /*07a0*/ 	.word	0x00019be0


	//   ....[185]....
        /*07a4*/ 	.word	0x00019c30


	//   ....[186]....
        /*07a8*/ 	.word	0x00019c80


	//   ....[187]....
        /*07ac*/ 	.word	0x00019cf0


	//   ....[188]....
        /*07b0*/ 	.word	0x00019d30


	//   ....[189]....
        /*07b4*/ 	.word	0x00019da0


	//   ....[190]....
        /*07b8*/ 	.word	0x00019e00


	//   ....[191]....
        /*07bc*/ 	.word	0x00019e60


	//----- nvinfo : EIATTR_EXIT_INSTR_OFFSETS
	.align		4
.L_828:
        /*07c0*/ 	.byte	0x04, 0x1c
        /*07c2*/ 	.short	(.L_830 - .L_829)


	//   ....[0]....
.L_829:
        /*07c4*/ 	.word	0x00000b40


	//   ....[1]....
        /*07c8*/ 	.word	0x000180d0


	//----- nvinfo : EIATTR_MAX_THREADS
	.align		4
.L_830:
        /*07cc*/ 	.byte	0x04, 0x05
        /*07ce*/ 	.short	(.L_832 - .L_831)
.L_831:
        /*07d0*/ 	.word	0x00000100
        /*07d4*/ 	.word	0x00000001
        /*07d8*/ 	.word	0x00000001


	//----- nvinfo : EIATTR_CRS_STACK_SIZE
	.align		4
.L_832:
        /*07dc*/ 	.byte	0x04, 0x1e
        /*07de*/ 	.short	(.L_834 - .L_833)
.L_833:
        /*07e0*/ 	.word	0x00000000
.L_834:


//--------------------- .nv.info._ZN7cutlass13device_kernelIN5flash19enable_sm80_to_sm89INS1_16FlashAttnFwdSm80INS1_25CollectiveMainloopFwdSm80ILi8ELi1ELb0EN4cute5tupleIJNS5_1CILi128EEENS7_ILi64EEENS7_ILi192EEEEEELi192ENS_6half_tEfNS_4arch4Sm80ELb0ELb1ELb0ELb0ELb1ELb0ELb1ELb1EEENS1_21CollectiveEpilogueFwdINS6_IJS8_SA_S9_EEENS6_IJNS7_ILi1EEESI_SI_EEESC_SE_Li256ELb0ELb1ELb1ELb0EEENS1_19SingleTileSchedulerILb0ELb1ELb1ELi128EEEEEEEEEvNT_6ParamsE --------------------------
	.section	.nv.info._ZN7cutlass13device_kernelIN5flash19enable_sm80_to_sm89INS1_16FlashAttnFwdSm80INS1_25CollectiveMainloopFwdSm80ILi8ELi1ELb0EN4cute5tupleIJNS5_1CILi128EEENS7_ILi64EEENS7_ILi192EEEEEELi192ENS_6half_tEfNS_4arch4Sm80ELb0ELb1ELb0ELb0ELb1ELb0ELb1ELb1EEENS1_21CollectiveEpilogueFwdINS6_IJS8_SA_S9_EEENS6_IJNS7_ILi1EEESI_SI_EEESC_SE_Li256ELb0ELb1ELb1ELb0EEENS1_19SingleTileSchedulerILb0ELb1ELb1ELi128EEEEEEEEEvNT_6ParamsE,"",@"SHT_CUDA_INFO"
	.sectionflags	@""
	.align	4


	//----- nvinfo : EIATTR_CUDA_API_VERSION
	.align		4
        /*0000*/ 	.byte	0x04, 0x37
        /*0002*/ 	.short	(.L_836 - .L_835)
.L_835:
        /*0004*/ 	.word	0x00000082


	//----- nvinfo : EIATTR_SW2861232_WAR
	.align		4
.L_836:
        /*0008*/ 	.byte	0x01, 0x35
	.zero		2


	//----- nvinfo : EIATTR_PARAM_CBANK
	.align		4
        /*000c*/ 	.byte	0x04, 0x0a
        /*000e*/ 	.short	(.L_838 - .L_837)
	.align		4
.L_837:
        /*0010*/ 	.word	index@(.nv.constant0._ZN7cutlass13device_kernelIN5flash19enable_sm80_to_sm89INS1_16FlashAttnFwdSm80INS1_25CollectiveMainloopFwdSm80ILi8ELi1ELb0EN4cute5tupleIJNS5_1CILi128EEENS7_ILi64EEENS7_ILi192EEEEEELi192ENS_6half_tEfNS_4arch4Sm80ELb0ELb1ELb0ELb0ELb1ELb0ELb1ELb1EEENS1_21CollectiveEpilogueFwdINS6_IJS8_SA_S9_EEENS6_IJNS7_ILi1EEESI_SI_EEESC_SE_Li256ELb0ELb1ELb1ELb0EEENS1_19SingleTileSchedulerILb0ELb1ELb1ELi128EEEEEEEEEvNT_6ParamsE)
        /*0014*/ 	.short	0x0160
        /*0016*/ 	.short	0x0418


	//----- nvinfo : EIATTR_CBANK_PARAM_SIZE
	.align		4
.L_838:
        /*0018*/ 	.byte	0x03, 0x19
        /*001a*/ 	.short	0x0418


	//----- nvinfo : EIATTR_KPARAM_INFO
	.align		4
        /*001c*/ 	.byte	0x04, 0x17
        /*001e*/ 	.short	(.L_840 - .L_839)
.L_839:
        /*0020*/ 	.word	0x00000000
        /*0024*/ 	.short	0x0000
        /*0026*/ 	.short	0x0000
        /*0028*/ 	.byte	0x00, 0xf0, 0x61, 0x10


	//----- nvinfo : EIATTR_MAXREG_COUNT
	.align		4
.L_840:
        /*002c*/ 	.byte	0x03, 0x1b
        /*002e*/ 	.short	0x00ff


	//----- nvinfo : EIATTR_NUM_BARRIERS
	.align		4
        /*0030*/ 	.byte	0x02, 0x4c
        /*0032*/ 	.byte	0x02
	.zero		1


	//----- nvinfo : EIATTR_MERCURY_ISA_VERSION
	.align		4
        /*0034*/ 	.byte	0x03, 0x5f
        /*0036*/ 	.short	0x0000


	//----- nvinfo : EIATTR_COOP_GROUP_MASK_REGIDS
	.align		4
        /*0038*/ 	.byte	0x04, 0x29
        /*003a*/ 	.short	(.L_842 - .L_841)


	//   ....[0]....
.L_841:
        /*003c*/ 	.word	0xffffffff


	//   ....[1]....
        /*0040*/ 	.word	0xffffffff


	//   ....[2]....
        /*0044*/ 	.word	0xffffffff


	//   ....[3]....
        /*0048*/ 	.word	0xffffffff


	//   ....[4]....
        /*004c*/ 	.word	0xffffffff


	//   ....[5]....
        /*0050*/ 	.word	0xffffffff


	//   ....[6]....
        /*0054*/ 	.word	0xffffffff


	//   ....[7]....
        /*0058*/ 	.word	0xffffffff


	//   ....[8]....
        /*005c*/ 	.word	0xffffffff


	//   ....[9]....
        /*0060*/ 	.word	0xffffffff


	//   ....[10]....
        /*0064*/ 	.word	0xffffffff


	//   ....[11]....
        /*0068*/ 	.word	0xffffffff


	//   ....[12]....
        /*006c*/ 	.word	0xffffffff


	//   ....[13]....
        /*0070*/ 	.word	0xffffffff


	//   ....[14]....
        /*0074*/ 	.word	0xffffffff


	//   ....[15]....
        /*0078*/ 	.word	0xffffffff


	//   ....[16]....
        /*007c*/ 	.word	0xffffffff


	//   ....[17]....
        /*0080*/ 	.word	0xffffffff


	//   ....[18]....
        /*0084*/ 	.word	0xffffffff


	//   ....[19]....
        /*0088*/ 	.word	0xffffffff


	//   ....[20]....
        /*008c*/ 	.word	0xffffffff


	//   ....[21]....
        /*0090*/ 	.word	0xffffffff


	//   ....[22]....
        /*0094*/ 	.word	0xffffffff


	//   ....[23]....
        /*0098*/ 	.word	0xffffffff


	//   ....[24]....
        /*009c*/ 	.word	0xffffffff


	//   ....[25]....
        /*00a0*/ 	.word	0xffffffff


	//   ....[26]....
        /*00a4*/ 	.word	0xffffffff


	//   ....[27]....
        /*00a8*/ 	.word	0xffffffff


	//   ....[28]....
        /*00ac*/ 	.word	0xffffffff


	//   ....[29]....
        /*00b0*/ 	.word	0xffffffff


	//   ....[30]....
        /*00b4*/ 	.word	0xffffffff


	//   ....[31]....
        /*00b8*/ 	.word	0xffffffff


	//   ....[32]....
        /*00bc*/ 	.word	0xffffffff


	//   ....[33]....
        /*00c0*/ 	.word	0xffffffff


	//   ....[34]....
        /*00c4*/ 	.word	0xffffffff


	//   ....[35]....
        /*00c8*/ 	.word	0xffffffff


	//   ....[36]....
        /*00cc*/ 	.word	0xffffffff


	//   ....[37]....
        /*00d0*/ 	.word	0xffffffff


	//   ....[38]....
        /*00d4*/ 	.word	0xffffffff


	//   ....[39]....
        /*00d8*/ 	.word	0xffffffff


	//   ....[40]....
        /*00dc*/ 	.word	0xffffffff


	//   ....[41]....
        /*00e0*/ 	.word	0xffffffff


	//   ....[42]....
        /*00e4*/ 	.word	0xffffffff


	//   ....[43]....
        /*00e8*/ 	.word	0xffffffff


	//   ....[44]....
        /*00ec*/ 	.word	0xffffffff


	//   ....[45]....
        /*00f0*/ 	.word	0xffffffff


	//   ....[46]....
        /*00f4*/ 	.word	0xffffffff


	//   ....[47]....
        /*00f8*/ 	.word	0xffffffff


	//   ....[48]....
        /*00fc*/ 	.word	0xffffffff


	//   ....[49]....
        /*0100*/ 	.word	0xffffffff


	//   ....[50]....
        /*0104*/ 	.word	0xffffffff


	//   ....[51]....
        /*0108*/ 	.word	0xffffffff


	//   ....[52]....
        /*010c*/ 	.word	0xffffffff


	//   ....[53]....
        /*0110*/ 	.word	0xffffffff


	//   ....[54]....
        /*0114*/ 	.word	0xffffffff


	//   ....[55]....
        /*0118*/ 	.word	0xffffffff


	//   ....[56]....
        /*011c*/ 	.word	0xffffffff


	//   ....[57]....
        /*0120*/ 	.word	0xffffffff


	//   ....[58]....
        /*0124*/ 	.word	0xffffffff


	//   ....[59]....
        /*0128*/ 	.word	0xffffffff


	//   ....[60]....
        /*012c*/ 	.word	0xffffffff


	//   ....[61]....
        /*0130*/ 	.word	0xffffffff


	//   ....[62]....
        /*0134*/ 	.word	0xffffffff


	//   ....[63]....
        /*0138*/ 	.word	0xffffffff


	//   ....[64]....
        /*013c*/ 	.word	0xffffffff


	//   ....[65]....
        /*0140*/ 	.word	0xffffffff


	//   ....[66]....
        /*0144*/ 	.word	0xffffffff


	//   ....[67]....
        /*0148*/ 	.word	0xffffffff


	//   ....[68]....
        /*014c*/ 	.word	0xffffffff


	//   ....[69]....
        /*0150*/ 	.word	0xffffffff


	//   ....[70]....
        /*0154*/ 	.word	0xffffffff


	//   ....[71]....
        /*0158*/ 	.word	0xffffffff


	//   ....[72]....
        /*015c*/ 	.word	0xffffffff


	//   ....[73]....
        /*0160*/ 	.word	0xffffffff


	//   ....[74]....
        /*0164*/ 	.word	0xffffffff


	//   ....[75]....
        /*0168*/ 	.word	0xffffffff


	//   ....[76]....
        /*016c*/ 	.word	0xffffffff


	//   ....[77]....
        /*0170*/ 	.word	0xffffffff


	//   ....[78]....
        /*0174*/ 	.word	0xffffffff


	//----- nvinfo : EIATTR_COOP_GROUP_INSTR_OFFSETS
	.align		4
.L_842:
        /*0178*/ 	.byte	0x04, 0x28
        /*017a*/ 	.short	(.L_844 - .L_843)


	//   ....[0]....
.L_843:
        /*017c*/ 	.word	0x00000050


	//   ....[1]....
        /*0180*/ 	.word	0x000012e0


	//   ....[2]....
        /*0184*/ 	.word	0x00001320


	//   ....[3]....
        /*0188*/ 	.word	0x00001520


	//   ....[4]....
        /*018c*/ 	.word	0x00001550


	//   ....[5]....
        /*0190*/ 	.word	0x00001670


	//   ....[6]....
        /*0194*/ 	.word	0x000016a0


	//   ....[7]....
        /*0198*/ 	.word	0x000017d0


	//   ....[8]....
        /*019c*/ 	.word	0x00001820


	//   ....[9]....
        /*01a0*/ 	.word	0x00001e80


	//   ....[10]....
        /*01a4*/ 	.word	0x00001ea0


	//   ....[11]....
        /*01a8*/ 	.word	0x00001ed0


	//   ....[12]....
        /*01ac*/ 	.word	0x00001ef0


	//   ....[13]....
        /*01b0*/ 	.word	0x00001f30


	//   ....[14]....
        /*01b4*/ 	.word	0x00001f60


	//   ....[15]....
        /*01b8*/ 	.word	0x00001f90


	//   ....[16]....
        /*01bc*/ 	.word	0x00001fc0


	//   ....[17]....
        /*01c0*/ 	.word	0x00003080


	//   ....[18]....
        /*01c4*/ 	.word	0x000030c0


	//   ....[19]....
        /*01c8*/ 	.word	0x000030e0


	//   ....[20]....
        /*01cc*/ 	.word	0x000030f0


	//   ....[21]....
        /*01d0*/ 	.word	0x00003480


	//   ....[22]....
        /*01d4*/ 	.word	0x00003890


	//   ....[23]....
        /*01d8*/ 	.word	0x000041c0


	//   ....[24]....
        /*01dc*/ 	.word	0x000041f0


	//   ....[25]....
        /*01e0*/ 	.word	0x00004210


	//   ....[26]....
        /*01e4*/ 	.word	0x00004230


	//   ....[27]....
        /*01e8*/ 	.word	0x00005660


	//   ....[28]....
        /*01ec*/ 	.word	0x00005680


	//   ....[29]....
        /*01f0*/ 	.word	0x00005690


	//   ....[30]....
        /*01f4*/ 	.word	0x000056a0


	//   ....[31]....
        /*01f8*/ 	.word	0x00006370


	//   ....[32]....
        /*01fc*/ 	.word	0x00006390


	//   ....[33]....
        /*0200*/ 	.word	0x000063a0


	//   ....[34]....
        /*0204*/ 	.word	0x000063b0


	//   ....[35]....
        /*0208*/ 	.word	0x000065b0


	//   ....[36]....
        /*020c*/ 	.word	0x00006890


	//   ....[37]....
        /*0210*/ 	.word	0x000072a0


	//   ....[38]....
        /*0214*/ 	.word	0x00007450


	//   ....[39]....
        /*0218*/ 	.word	0x00007460


	//   ....[40]....
        /*021c*/ 	.word	0x000074d0


	//   ....[41]....
        /*0220*/ 	.word	0x00009140


	//   ....[42]....
        /*0224*/ 	.word	0x00009160


	//   ....[43]....
        /*0228*/ 	.word	0x00009170


	//   ....[44]....
        /*022c*/ 	.word	0x00009180


	//   ....[45]....
        /*0230*/ 	.word	0x00009e40


	//   ....[46]....
        /*0234*/ 	.word	0x00009e70


	//   ....[47]....
        /*0238*/ 	.word	0x00009e80


	//   ....[48]....
        /*023c*/ 	.word	0x00009e90


	//   ....[49]....
        /*0240*/ 	.word	0x0000a260


	//   ....[50]....
        /*0244*/ 	.word	0x0000a280


	//   ....[51]....
        /*0248*/ 	.word	0x0000a2b0


	//   ....[52]....
        /*024c*/ 	.word	0x0000a2c0


	//   ....[53]....
        /*0250*/ 	.word	0x0000bbc0


	//   ....[54]....
        /*0254*/ 	.word	0x0000bbe0


	//   ....[55]....
        /*0258*/ 	.word	0x0000bbf0


	//   ....[56]....
        /*025c*/ 	.word	0x0000bc10


	//   ....[57]....
        /*0260*/ 	.word	0x0000c840


	//   ....[58]....
        /*0264*/ 	.word	0x0000c850


	//   ....[59]....
        /*0268*/ 	.word	0x0000c860


	//   ....[60]....
        /*026c*/ 	.word	0x0000c870


	//   ....[61]....
        /*0270*/ 	.word	0x0000ca50


	//   ....[62]....
        /*0274*/ 	.word	0x0000cd20


	//   ....[63]....
        /*0278*/ 	.word	0x0000d860


	//   ....[64]....
        /*027c*/ 	.word	0x0000d8b0


	//   ....[65]....
        /*0280*/ 	.word	0x0000d8d0


	//   ....[66]....
        /*0284*/ 	.word	0x0000d8f0


	//   ....[67]....
        /*0288*/ 	.word	0x0000f040


	//   ....[68]....
        /*028c*/ 	.word	0x0000f070


	//   ....[69]....
        /*0290*/ 	.word	0x0000f0c0


	//   ....[70]....
        /*0294*/ 	.word	0x0000f0d0


	//   ....[71]....
        /*0298*/ 	.word	0x0000fdd0


	//   ....[72]....
        /*029c*/ 	.word	0x0000fe10


	//   ....[73]....
        /*02a0*/ 	.word	0x0000fe30


	//   ....[74]....
        /*02a4*/ 	.word	0x0000fe60


	//   ....[75]....
        /*02a8*/ 	.word	0x0000fed0


	//   ....[76]....
        /*02ac*/ 	.word	0x0000ff40


	//   ....[77]....
        /*02b0*/ 	.word	0x00010850


	//   ....[78]....
        /*02b4*/ 	.word	0x00010860


	//----- nvinfo : EIATTR_EXIT_INSTR_OFFSETS
	.align		4
.L_844:
        /*02b8*/ 	.byte	0x04, 0x1c
        /*02ba*/ 	.short	(.L_846 - .L_845)


	//   ....[0]....
.L_845:
        /*02bc*/ 	.word	0x000001b0


	//   ....[1]....
        /*02c0*/ 	.word	0x00010870


	//   ....[2]....
        /*02c4*/ 	.word	0x00011110


	//   ....[3]....
        /*02c8*/ 	.word	0x00011160


	//   ....[4]....
        /*02cc*/ 	.word	0x00011190


	//   ....[5]....
        /*02d0*/ 	.word	0x000111f0


	//   ....[6]....
        /*02d4*/ 	.word	0x00011480


	//----- nvinfo : EIATTR_CTAIDZ_USED
	.align		4
.L_846:
        /*02d8*/ 	.byte	0x01, 0x04
	.zero		2


	//----- nvinfo : EIATTR_MAX_THREADS
	.align		4
        /*02dc*/ 	.byte	0x04, 0x05
        /*02de*/ 	.short	(.L_848 - .L_847)
.L_847:
        /*02e0*/ 	.word	0x00000100
        /*02e4*/ 	.word	0x00000001
        /*02e8*/ 	.word	0x00000001


	//----- nvinfo : EIATTR_CRS_STACK_SIZE
	.align		4
.L_848:
        /*02ec*/ 	.byte	0x04, 0x1e
        /*02ee*/ 	.short	(.L_850 - .L_849)
.L_849:
        /*02f0*/ 	.word	0x00000000
.L_850:


//--------------------- .nv.info._ZN7cutlass13device_kernelIN5flash19enable_sm80_to_sm89INS1_16FlashAttnFwdSm80INS1_25CollectiveMainloopFwdSm80ILi8ELi1ELb0EN4cute5tupleIJNS5_1CILi128EEENS7_ILi64EEENS7_ILi192EEEEEELi192ENS_6half_tEfNS_4arch4Sm80ELb0ELb1ELb0ELb1ELb1ELb0ELb1ELb1EEENS1_21CollectiveEpilogueFwdINS6_IJS8_SA_S9_EEENS6_IJNS7_ILi1EEESI_SI_EEESC_SE_Li256ELb1ELb1ELb1ELb0EEENS1_36VarlenDynamicPersistentTileSchedulerILi128ELi64ELi256ELi256ELb1ELb1ELb0ELb1ELb0ELb1EEEEEEEEEvNT_6ParamsE --------------------------
	.section	.nv.info._ZN7cutlass13device_kernelIN5flash19enable_sm80_to_sm89INS1_16FlashAttnFwdSm80INS1_25CollectiveMainloopFwdSm80ILi8ELi1ELb0EN4cute5tupleIJNS5_1CILi128EEENS7_ILi64EEENS7_ILi192EEEEEELi192ENS_6half_tEfNS_4arch4Sm80ELb0ELb1ELb0ELb1ELb1ELb0ELb1ELb1EEENS1_21CollectiveEpilogueFwdINS6_IJS8_SA_S9_EEENS6_IJNS7_ILi1EEESI_SI_EEESC_SE_Li256ELb1ELb1ELb1ELb0EEENS1_36VarlenDynamicPersistentTileSchedulerILi128ELi64ELi256ELi256ELb1ELb1ELb0ELb1ELb0ELb1EEEEEEEEEvNT_6ParamsE,"",@"SHT_CUDA_INFO"
	.sectionflags	@""
	.align	4


	//----- nvinfo : EIATTR_CUDA_API_VERSION
	.align		4
        /*0000*/ 	.byte	0x04, 0x37
        /*0002*/ 	.short	(.L_852 - .L_851)
.L_851:
        /*0004*/ 	.word	0x00000082


	//----- nvinfo : EIATTR_SW2861232_WAR
	.align		4
.L_852:
        /*0008*/ 	.byte	0x01, 0x35
	.zero		2


	//----- nvinfo : EIATTR_PARAM_CBANK
	.align		4
        /*000c*/ 	.byte	0x04, 0x0a
        /*000e*/ 	.short	(.L_854 - .L_853)
	.align		4
.L_853:
        /*0010*/ 	.word	index@(.nv.constant0._ZN7cutlass13device_kernelIN5flash19enable_sm80_to_sm89INS1_16FlashAttnFwdSm80INS1_25CollectiveMainloopFwdSm80ILi8ELi1ELb0EN4cute5tupleIJNS5_1CILi128EEENS7_ILi64EEENS7_ILi192EEEEEELi192ENS_6half_tEfNS_4arch4Sm80ELb0ELb1ELb0ELb1ELb1ELb0ELb1ELb1EEENS1_21CollectiveEpilogueFwdINS6_IJS8_SA_S9_EEENS6_IJNS7_ILi1EEESI_SI_EEESC_SE_Li256ELb1ELb1ELb1ELb0EEENS1_36VarlenDynamicPersistentTileSchedulerILi128ELi64ELi256ELi256ELb1ELb1ELb0ELb1ELb0ELb1EEEEEEEEEvNT_6ParamsE)
        /*0014*/ 	.short	0x0160
        /*0016*/ 	.short	0x0438


	//----- nvinfo : EIATTR_CBANK_PARAM_SIZE
	.align		4
.L_854:
        /*0018*/ 	.byte	0x03, 0x19
        /*001a*/ 	.short	0x0438


	//----- nvinfo : EIATTR_KPARAM_INFO
	.align		4
        /*001c*/ 	.byte	0x04, 0x17
        /*001e*/ 	.short	(.L_856 - .L_855)
.L_855:
        /*0020*/ 	.word	0x00000000
        /*0024*/ 	.short	0x0000
        /*0026*/ 	.short	0x0000
        /*0028*/ 	.byte	0x00, 0xf0, 0xe1, 0x10


	//----- nvinfo : EIATTR_MAXREG_COUNT
	.align		4
.L_856:
        /*002c*/ 	.byte	0x03, 0x1b
        /*002e*/ 	.short	0x00ff


	//----- nvinfo : EIATTR_NUM_BARRIERS
	.align		4
        /*0030*/ 	.byte	0x02, 0x4c
        /*0032*/ 	.byte	0x06
	.zero		1


	//----- nvinfo : EIATTR_ANNOTATIONS
	.align		4
        /*0034*/ 	.byte	0x04, 0x55
        /*0036*/ 	.short	(.L_858 - .L_857)


	//   ....[0]....
.L_857:
        /*0038*/ 	.word	0x00000001
        /*003c*/ 	.byte	0x90, 0x14, 0x00, 0x00, 0x01, 0x00, 0x00, 0x00, 0x90, 0x18, 0x00, 0x00, 0x01, 0x00, 0x00, 0x00
        /*004c*/ 	.byte	0xc0, 0x18, 0x00, 0x00, 0x01, 0x00, 0x00, 0x00, 0x00, 0x19, 0x00, 0x00, 0x01, 0x00, 0x00, 0x00
        /*005c*/ 	.byte	0x30, 0x19, 0x00, 0x00, 0x01, 0x00, 0x00, 0x00, 0xa0, 0x10, 0x01, 0x00, 0x01, 0x00, 0x00, 0x00
        /*006c*/ 	.byte	0xb0, 0x10, 0x01, 0x00, 0x01, 0x00, 0x00, 0x00, 0xc0, 0x10, 0x01, 0x00, 0x01, 0x00, 0x00, 0x00
        /*007c*/ 	.byte	0xd0, 0x10, 0x01, 0x00, 0x01, 0x00, 0x00, 0x00, 0x30, 0x18, 0x01, 0x00


	//----- nvinfo : EIATTR_MERCURY_ISA_VERSION
	.align		4
.L_858:
        /*0088*/ 	.byte	0x03, 0x5f
        /*008a*/ 	.short	0x0000


	//----- nvinfo : EIATTR_INT_WARP_WIDE_INSTR_OFFSETS
	.align		4
        /*008c*/ 	.byte	0x04, 0x31
        /*008e*/ 	.short	(.L_860 - .L_859)


	//   ....[0]....
.L_859:
        /*0090*/ 	.word	0x00010f80


	//   ....[1]....
        /*0094*/ 	.word	0x00011000


	//----- nvinfo : EIATTR_COOP_GROUP_MASK_REGIDS
	.align		4
.L_860:
        /*0098*/ 	.byte	0x04, 0x29
        /*009a*/ 	.short	(.L_862 - .L_861)


	//   ....[0]....
.L_861:
        /*009c*/ 	.word	0xffffffff


	//   ....[1]....
        /*00a0*/ 	.word	0xffffffff


	//   ....[2]....
        /*00a4*/ 	.word	0xffffffff


	//   ....[3]....
        /*00a8*/ 	.word	0xffffffff


	//   ....[4]....
        /*00ac*/ 	.word	0xffffffff


	//   ....[5]....
        /*00b0*/ 	.word	0xffffffff


	//   ....[6]....
        /*00b4*/ 	.word	0xffffffff


	//   ....[7]....
        /*00b8*/ 	.word	0xffffffff


	//   ....[8]....
        /*00bc*/ 	.word	0xffffffff


	//   ....[9]....
        /*00c0*/ 	.word	0xffffffff


	//   ....[10]....
        /*00c4*/ 	.word	0xffffffff


	//   ....[11]....
        /*00c8*/ 	.word	0xffffffff


	//   ....[12]....
        /*00cc*/ 	.word	0xffffffff


	//   ....[13]....
        /*00d0*/ 	.word	0xffffffff


	//   ....[14]....
        /*00d4*/ 	.word	0xffffffff


	//   ....[15]....
        /*00d8*/ 	.word	0xffffffff


	//   ....[16]....
        /*00dc*/ 	.word	0xffffffff


	//   ....[17]....
        /*00e0*/ 	.word	0xffffffff


	//   ....[18]....
        /*00e4*/ 	.word	0xffffffff


	//   ....[19]....
        /*00e8*/ 	.word	0xffffffff


	//   ....[20]....
        /*00ec*/ 	.word	0xffffffff


	//   ....[21]....
        /*00f0*/ 	.word	0xffffffff


	//   ....[22]....
        /*00f4*/ 	.word	0xffffffff


	//   ....[23]....
        /*00f8*/ 	.word	0xffffffff


	//   ....[24]....
        /*00fc*/ 	.word	0xffffffff


	//   ....[25]....
        /*0100*/ 	.word	0xffffffff


	//   ....[26]....
        /*0104*/ 	.word	0xffffffff


	//   ....[27]....
        /*0108*/ 	.word	0xffffffff


	//   ....[28]....
        /*010c*/ 	.word	0xffffffff


	//   ....[29]....
        /*0110*/ 	.word	0xffffffff


	//   ....[30]....
        /*0114*/ 	.word	0xffffffff


	//   ....[31]....
        /*0118*/ 	.word	0xffffffff


	//   ....[32]....
        /*011c*/ 	.word	0xffffffff


	//   ....[33]....
        /*0120*/ 	.word	0xffffffff


	//   ....[34]....
        /*0124*/ 	.word	0xffffffff


	//   ....[35]....
        /*0128*/ 	.word	0xffffffff


	//   ....[36]....
        /*012c*/ 	.word	0xffffffff


	//   ....[37]....
        /*0130*/ 	.word	0xffffffff


	//   ....[38]....
        /*0134*/ 	.word	0xffffffff


	//   ....[39]....
        /*0138*/ 	.word	0xffffffff


	//   ....[40]....
        /*013c*/ 	.word	0xffffffff


	//   ....[41]....
        /*0140*/ 	.word	0xffffffff


	//   ....[42]....
        /*0144*/ 	.word	0xffffffff


	//   ....[43]....
        /*0148*/ 	.word	0xffffffff


	//   ....[44]....
        /*014c*/ 	.word	0xffffffff


	//   ....[45]....
        /*0150*/ 	.word	0xffffffff


	//   ....[46]....
        /*0154*/ 	.word	0xffffffff


	//   ....[47]....
        /*0158*/ 	.word	0xffffffff


	//   ....[48]....
        /*015c*/ 	.word	0xffffffff


	//   ....[49]....
        /*0160*/ 	.word	0xffffffff


	//   ....[50]....
        /*0164*/ 	.word	0xffffffff


	//   ....[51]....
        /*0168*/ 	.word	0xffffffff


	//   ....[52]....
        /*016c*/ 	.word	0xffffffff


	//   ....[53]....
        /*0170*/ 	.word	0xffffffff


	//   ....[54]....
        /*0174*/ 	.word	0xffffffff


	//   ....[55]....
        /*0178*/ 	.word	0xffffffff


	//   ....[56]....
        /*017c*/ 	.word	0xffffffff


	//   ....[57]....
        /*0180*/ 	.word	0xffffffff


	//   ....[58]....
        /*0184*/ 	.word	0xffffffff


	//   ....[59]....
        /*0188*/ 	.word	0xffffffff


	//   ....[60]....
        /*018c*/ 	.word	0xffffffff


	//   ....[61]....
        /*0190*/ 	.word	0xffffffff


	//   ....[62]....
        /*0194*/ 	.word	0xffffffff


	//   ....[63]....
        /*0198*/ 	.word	0xffffffff


	//   ....[64]....
        /*019c*/ 	.word	0xffffffff


	//   ....[65]....
        /*01a0*/ 	.word	0xffffffff


	//   ....[66]....
        /*01a4*/ 	.word	0xffffffff


	//   ....[67]....
        /*01a8*/ 	.word	0xffffffff


	//   ....[68]....
        /*01ac*/ 	.word	0xffffffff


	//   ....[69]....
        /*01b0*/ 	.word	0xffffffff


	//   ....[70]....
        /*01b4*/ 	.word	0xffffffff


	//   ....[71]....
        /*01b8*/ 	.word	0xffffffff


	//   ....[72]....
        /*01bc*/ 	.word	0xffffffff


	//   ....[73]....
        /*01c0*/ 	.word	0xffffffff


	//   ....[74]....
        /*01c4*/ 	.word	0xffffffff


	//   ....[75]....
        /*01c8*/ 	.word	0xffffffff


	//   ....[76]....
        /*01cc*/ 	.word	0xffffffff


	//   ....[77]....
        /*01d0*/ 	.word	0xffffffff


	//   ....[78]....
        /*01d4*/ 	.word	0xffffffff


	//   ....[79]....
        /*01d8*/ 	.word	0xffffffff


	//   ....[80]....
        /*01dc*/ 	.word	0xffffffff


	//   ....[81]....
        /*01e0*/ 	.word	0xffffffff


	//   ....[82]....
        /*01e4*/ 	.word	0xffffffff


	//   ....[83]....
        /*01e8*/ 	.word	0xffffffff


	//   ....[84]....
        /*01ec*/ 	.word	0xffffffff


	//   ....[85]....
        /*01f0*/ 	.word	0xffffffff


	//   ....[86]....
        /*01f4*/ 	.word	0xffffffff


	//   ....[87]....
        /*01f8*/ 	.word	0xffffffff


	//   ....[88]....
        /*01fc*/ 	.word	0xffffffff


	//   ....[89]....
        /*0200*/ 	.word	0xffffffff


	//   ....[90]....
        /*0204*/ 	.word	0xffffffff


	//   ....[91]....
        /*0208*/ 	.word	0xffffffff


	//   ....[92]....
        /*020c*/ 	.word	0xffffffff


	//   ....[93]....
        /*0210*/ 	.word	0xffffffff


	//   ....[94]....
        /*0214*/ 	.word	0xffffffff


	//   ....[95]....
        /*0218*/ 	.word	0xffffffff


	//   ....[96]....
        /*021c*/ 	.word	0xffffffff


	//   ....[97]....
        /*0220*/ 	.word	0xffffffff


	//   ....[98]....
        /*0224*/ 	.word	0xffffffff


	//   ....[99]....
        /*0228*/ 	.word	0xffffffff


	//   ....[100]....
        /*022c*/ 	.word	0xffffffff


	//   ....[101]....
        /*0230*/ 	.word	0xffffffff


	//   ....[102]....
        /*0234*/ 	.word	0xffffffff


	//   ....[103]....
        /*0238*/ 	.word	0xffffffff


	//   ....[104]....
        /*023c*/ 	.word	0xffffffff


	//   ....[105]....
        /*0240*/ 	.word	0xffffffff


	//   ....[106]....
        /*0244*/ 	.word	0xffffffff


	//   ....[107]....
        /*0248*/ 	.word	0xffffffff


	//   ....[108]....
        /*024c*/ 	.word	0xffffffff


	//   ....[109]....
        /*0250*/ 	.word	0xffffffff


	//   ....[110]....
        /*0254*/ 	.word	0xffffffff


	//   ....[111]....
        /*0258*/ 	.word	0xffffffff


	//   ....[112]....
        /*025c*/ 	.word	0xffffffff


	//   ....[113]....
        /*0260*/ 	.word	0xffffffff


	//   ....[114]....
        /*0264*/ 	.word	0xffffffff


	//   ....[115]....
        /*0268*/ 	.word	0xffffffff


	//   ....[116]....
        /*026c*/ 	.word	0xffffffff


	//   ....[117]....
        /*0270*/ 	.word	0xffffffff


	//   ....[118]....
        /*0274*/ 	.word	0xffffffff


	//   ....[119]....
        /*0278*/ 	.word	0xffffffff


	//   ....[120]....
        /*027c*/ 	.word	0xffffffff


	//   ....[121]....
        /*0280*/ 	.word	0xffffffff


	//   ....[122]....
        /*0284*/ 	.word	0xffffffff


	//   ....[123]....
        /*0288*/ 	.word	0xffffffff


	//   ....[124]....
        /*028c*/ 	.word	0xffffffff


	//   ....[125]....
        /*0290*/ 	.word	0xffffffff


	//   ....[126]....
        /*0294*/ 	.word	0xffffffff


	//   ....[127]....
        /*0298*/ 	.word	0xffffffff


	//   ....[128]....
        /*029c*/ 	.word	0xffffffff


	//   ....[129]....
        /*02a0*/ 	.word	0xffffffff


	//   ....[130]....
        /*02a4*/ 	.word	0xffffffff


	//   ....[131]....
        /*02a8*/ 	.word	0xffffffff


	//   ....[132]....
        /*02ac*/ 	.word	0xffffffff


	//   ....[133]....
        /*02b0*/ 	.word	0xffffffff


	//   ....[134]....
        /*02b4*/ 	.word	0xffffffff


	//   ....[135]....
        /*02b8*/ 	.word	0xffffffff


	//   ....[136]....
        /*02bc*/ 	.word	0xffffffff


	//   ....[137]....
        /*02c0*/ 	.word	0xffffffff


	//   ....[138]....
        /*02c4*/ 	.word	0xffffffff


	//   ....[139]....
        /*02c8*/ 	.word	0xffffffff


	//   ....[140]....
        /*02cc*/ 	.word	0xffffffff


	//   ....[141]....
        /*02d0*/ 	.word	0xffffffff


	//   ....[142]....
        /*02d4*/ 	.word	0xffffffff


	//   ....[143]....
        /*02d8*/ 	.word	0xffffffff


	//   ....[144]....
        /*02dc*/ 	.word	0xffffffff


	//   ....[145]....
        /*02e0*/ 	.word	0xffffffff


	//   ....[146]....
        /*02e4*/ 	.word	0xffffffff


	//   ....[147]....
        /*02e8*/ 	.word	0xffffffff


	//   ....[148]....
        /*02ec*/ 	.word	0xffffffff


	//   ....[149]....
        /*02f0*/ 	.word	0xffffffff


	//   ....[150]....
        /*02f4*/ 	.word	0xffffffff


	//   ....[151]....
        /*02f8*/ 	.word	0xffffffff


	//   ....[152]....
        /*02fc*/ 	.word	0xffffffff


	//   ....[153]....
        /*0300*/ 	.word	0xffffffff


	//   ....[154]....
        /*0304*/ 	.word	0xffffffff


	//   ....[155]....
        /*0308*/ 	.word	0xffffffff


	//   ....[156]....
        /*030c*/ 	.word	0xffffffff


	//   ....[157]....
        /*0310*/ 	.word	0xffffffff


	//   ....[158]....
        /*0314*/ 	.word	0xffffffff


	//   ....[159]....
        /*0318*/ 	.word	0xffffffff


	//   ....[160]....
        /*031c*/ 	.word	0xffffffff


	//   ....[161]....
        /*0320*/ 	.word	0xffffffff


	//   ....[162]....
        /*0324*/ 	.word	0xffffffff


	//   ....[163]....
        /*0328*/ 	.word	0xffffffff


	//   ....[164]....
        /*032c*/ 	.word	0xffffffff


	//   ....[165]....
        /*0330*/ 	.word	0xffffffff


	//   ....[166]....
        /*0334*/ 	.word	0xffffffff


	//   ....[167]....
        /*0338*/ 	.word	0xffffffff


	//   ....[168]....
        /*033c*/ 	.word	0xffffffff


	//   ....[169]....
        /*0340*/ 	.word	0xffffffff


	//   ....[170]....
        /*0344*/ 	.word	0xffffffff


	//   ....[171]....
        /*0348*/ 	.word	0xffffffff


	//   ....[172]....
        /*034c*/ 	.word	0xffffffff


	//   ....[173]....
        /*0350*/ 	.word	0xffffffff


	//   ....[174]....
        /*0354*/ 	.word	0xffffffff


	//   ....[175]....
        /*0358*/ 	.word	0xffffffff


	//   ....[176]....
        /*035c*/ 	.word	0xffffffff


	//   ....[177]....
        /*0360*/ 	.word	0xffffffff


	//   ....[178]....
        /*0364*/ 	.word	0xffffffff


	//   ....[179]....
        /*0368*/ 	.word	0xffffffff


	//   ....[180]....
        /*036c*/ 	.word	0xffffffff


	//   ....[181]....
        /*0370*/ 	.word	0xffffffff


	//   ....[182]....
        /*0374*/ 	.word	0xffffffff


	//   ....[183]....
        /*0378*/ 	.word	0xffffffff


	//   ....[184]....
        /*037c*/ 	.word	0xffffffff


	//   ....[185]....
        /*0380*/ 	.word	0xffffffff


	//   ....[186]....
        /*0384*/ 	.word	0xffffffff


	//   ....[187]....
        /*0388*/ 	.word	0xffffffff


	//   ....[188]....
        /*038c*/ 	.word	0xffffffff


	//   ....[189]....
        /*0390*/ 	.word	0xffffffff


	//   ....[190]....
        /*0394*/ 	.word	0xffffffff


	//   ....[191]....
        /*0398*/ 	.word	0xffffffff


	//   ....[192]....
        /*039c*/ 	.word	0xffffffff


	//   ....[193]....
        /*03a0*/ 	.word	0xffffffff


	//   ....[194]....
        /*03a4*/ 	.word	0xffffffff


	//   ....[195]....
        /*03a8*/ 	.word	0xffffffff


	//   ....[196]....
        /*03ac*/ 	.word	0xffffffff


	//   ....[197]....
        /*03b0*/ 	.word	0xffffffff


	//   ....[198]....
        /*03b4*/ 	.word	0xffffffff


	//   ....[199]....
        /*03b8*/ 	.word	0xffffffff


	//   ....[200]....
        /*03bc*/ 	.word	0xffffffff


	//   ....[201]....
        /*03c0*/ 	.word	0xffffffff


	//   ....[202]....
        /*03c4*/ 	.word	0xffffffff


	//   ....[203]....
        /*03c8*/ 	.word	0xffffffff


	//   ....[204]....
        /*03cc*/ 	.word	0xffffffff


	//   ....[205]....
        /*03d0*/ 	.word	0xffffffff


	//   ....[206]....
        /*03d4*/ 	.word	0xffffffff


	//   ....[207]....
        /*03d8*/ 	.word	0xffffffff


	//   ....[208]....
        /*03dc*/ 	.word	0xffffffff


	//   ....[209]....
        /*03e0*/ 	.word	0xffffffff


	//   ....[210]....
        /*03e4*/ 	.word	0xffffffff


	//   ....[211]....
        /*03e8*/ 	.word	0xffffffff


	//   ....[212]....
        /*03ec*/ 	.word	0xffffffff


	//   ....[213]....
        /*03f0*/ 	.word	0xffffffff


	//   ....[214]....
        /*03f4*/ 	.word	0xffffffff


	//   ....[215]....
        /*03f8*/ 	.word	0xffffffff


	//   ....[216]....
        /*03fc*/ 	.word	0xffffffff


	//   ....[217]....
        /*0400*/ 	.word	0xffffffff


	//   ....[218]....
        /*0404*/ 	.word	0xffffffff


	//   ....[219]....
        /*0408*/ 	.word	0xffffffff


	//   ....[220]....
        /*040c*/ 	.word	0xffffffff


	//   ....[221]....
        /*0410*/ 	.word	0xffffffff


	//   ....[222]....
        /*0414*/ 	.word	0xffffffff


	//   ....[223]....
        /*0418*/ 	.word	0xffffffff


	//   ....[224]....
        /*041c*/ 	.word	0xffffffff


	//   ....[225]....
        /*0420*/ 	.word	0xffffffff


	//   ....[226]....
        /*0424*/ 	.word	0xffffffff


	//   ....[227]....
        /*0428*/ 	.word	0xffffffff


	//   ....[228]....
        /*042c*/ 	.word	0xffffffff


	//   ....[229]....
        /*0430*/ 	.word	0xffffffff


	//   ....[230]....
        /*0434*/ 	.word	0xffffffff


	//   ....[231]....
        /*0438*/ 	.word	0xffffffff


	//   ....[232]....
        /*043c*/ 	.word	0xffffffff


	//   ....[233]....
        /*0440*/ 	.word	0xffffffff


	//   ....[234]....
        /*0444*/ 	.word	0xffffffff


	//   ....[235]....
        /*0448*/ 	.word	0xffffffff


	//----- nvinfo : EIATTR_COOP_GROUP_INSTR_OFFSETS
	.align		4
.L_862:
        /*044c*/ 	.byte	0x04, 0x28
        /*044e*/ 	.short	(.L_864 - .L_863)


	//   ....[0]....
.L_863:
        /*0450*/ 	.word	0x00000050


	//   ....[1]....
        /*0454*/ 	.word	0x000001e0


	//   ....[2]....
        /*0458*/ 	.word	0x00000210


	//   ....[3]....
        /*045c*/ 	.word	0x00000240


	//   ....[4]....
        /*0460*/ 	.word	0x00000270


	//   ....[5]....
        /*0464*/ 	.word	0x000002a0


	//   ....[6]....
        /*0468*/ 	.word	0x000002d0


	//   ....[7]....
        /*046c*/ 	.word	0x00000430


	//   ....[8]....
        /*0470*/ 	.word	0x00000470


	//   ....[9]....
        /*0474*/ 	.word	0x000004a0


	//   ....[10]....
        /*0478*/ 	.word	0x000004d0


	//   ....[11]....
        /*047c*/ 	.word	0x00000500


	//   ....[12]....
        /*0480*/ 	.word	0x00000530


	//   ....[13]....
        /*0484*/ 	.word	0x000005c0


	//   ....[14]....
        /*0488*/ 	.word	0x00000600


	//   ....[15]....
        /*048c*/ 	.word	0x00000620


	//   ....[16]....
        /*0490*/ 	.word	0x00000680


	//   ....[17]....
        /*0494*/ 	.word	0x000029a0


	//   ....[18]....
        /*0498*/ 	.word	0x000029c0


	//   ....[19]....
        /*049c*/ 	.word	0x00002b30


	//   ....[20]....
        /*04a0*/ 	.word	0x00002b40


	//   ....[21]....
        /*04a4*/ 	.word	0x00002ca0


	//   ....[22]....
        /*04a8*/ 	.word	0x00002cc0


	//   ....[23]....
        /*04ac*/ 	.word	0x00002e20


	//   ....[24]....
        /*04b0*/ 	.word	0x00002e30


	//   ....[25]....
        /*04b4*/ 	.word	0x000032b0


	//   ....[26]....
        /*04b8*/ 	.word	0x000032e0


	//   ....[27]....
        /*04bc*/ 	.word	0x000032f0


	//   ....[28]....
        /*04c0*/ 	.word	0x00003300


	//   ....[29]....
        /*04c4*/ 	.word	0x000034a0


	//   ....[30]....
        /*04c8*/ 	.word	0x000034b0


	//   ....[31]....
        /*04cc*/ 	.word	0x00003500


	//   ....[32]....
        /*04d0*/ 	.word	0x00003510


	//   ....[33]....
        /*04d4*/ 	.word	0x000043e0


	//   ....[34]....
        /*04d8*/ 	.word	0x00004400


	//   ....[35]....
        /*04dc*/ 	.word	0x00004490


	//   ....[36]....
        /*04e0*/ 	.word	0x000044f0


	//   ....[37]....
        /*04e4*/ 	.word	0x00004780


	//   ....[38]....
        /*04e8*/ 	.word	0x00004c60


	//   ....[39]....
        /*04ec*/ 	.word	0x00005310


	//   ....[40]....
        /*04f0*/ 	.word	0x00005340


	//   ....[41]....
        /*04f4*/ 	.word	0x00005350


	//   ....[42]....
        /*04f8*/ 	.word	0x00005380


	//   ....[43]....
        /*04fc*/ 	.word	0x000068d0


	//   ....[44]....
        /*0500*/ 	.word	0x000068f0


	//   ....[45]....
        /*0504*/ 	.word	0x000069b0


	//   ....[46]....
        /*0508*/ 	.word	0x000069e0


	//   ....[47]....
        /*050c*/ 	.word	0x00007780


	//   ....[48]....
        /*0510*/ 	.word	0x000077a0


	//   ....[49]....
        /*0514*/ 	.word	0x00007860


	//   ....[50]....
        /*0518*/ 	.word	0x00007890


	//   ....[51]....
        /*051c*/ 	.word	0x00007b30


	//   ....[52]....
        /*0520*/ 	.word	0x00008040


	//   ....[53]....
        /*0524*/ 	.word	0x00008740


	//   ....[54]....
        /*0528*/ 	.word	0x00008770


	//   ....[55]....
        /*052c*/ 	.word	0x00008780


	//   ....[56]....
        /*0530*/ 	.word	0x000087b0


	//   ....[57]....
        /*0534*/ 	.word	0x0000a3e0


	//   ....[58]....
        /*0538*/ 	.word	0x0000a400


	//   ....[59]....
        /*053c*/ 	.word	0x0000a4c0


	//   ....[60]....
        /*0540*/ 	.word	0x0000a4f0


	//   ....[61]....
        /*0544*/ 	.word	0x0000b290


	//   ....[62]....
        /*0548*/ 	.word	0x0000b2b0


	//   ....[63]....
        /*054c*/ 	.word	0x0000b370


	//   ....[64]....
        /*0550*/ 	.word	0x0000b3a0


	//   ....[65]....
        /*0554*/ 	.word	0x0000b780


	//   ....[66]....
        /*0558*/ 	.word	0x0000b7b0


	//   ....[67]....
        /*055c*/ 	.word	0x0000b7c0


	//   ....[68]....
        /*0560*/ 	.word	0x0000b7f0


	//   ....[69]....
        /*0564*/ 	.word	0x0000d200


	//   ....[70]....
        /*0568*/ 	.word	0x0000d210


	//   ....[71]....
        /*056c*/ 	.word	0x0000d250


	//   ....[72]....
        /*0570*/ 	.word	0x0000d280


	//   ....[73]....
        /*0574*/ 	.word	0x0000e040


	//   ....[74]....
        /*0578*/ 	.word	0x0000e060


	//   ....[75]....
        /*057c*/ 	.word	0x0000e140


	//   ....[76]....
        /*0580*/ 	.word	0x0000e160


	//   ....[77]....
        /*0584*/ 	.word	0x0000e340


	//   ....[78]....
        /*0588*/ 	.word	0x0000e850


	//   ....[79]....
        /*058c*/ 	.word	0x0000ef50


	//   ....[80]....
        /*0590*/ 	.word	0x0000ef80


	//   ....[81]....
        /*0594*/ 	.word	0x0000ef90


	//   ....[82]....
        /*0598*/ 	.word	0x0000efc0


	//   ....[83]....
        /*059c*/ 	.word	0x00010760


	//   ....[84]....
        /*05a0*/ 	.word	0x00010790


	//   ....[85]....
        /*05a4*/ 	.word	0x000107a0


	//   ....[86]....
        /*05a8*/ 	.word	0x000107d0


	//   ....[87]....
        /*05ac*/ 	.word	0x00011ba0


	//   ....[88]....
        /*05b0*/ 	.word	0x00011bc0


	//   ....[89]....
        /*05b4*/ 	.word	0x00011be0


	//   ....[90]....
        /*05b8*/ 	.word	0x00011bf0


	//   ....[91]....
        /*05bc*/ 	.word	0x00011f40


	//   ....[92]....
        /*05c0*/ 	.word	0x00011f60


	//   ....[93]....
        /*05c4*/ 	.word	0x000120c0


	//   ....[94]....
        /*05c8*/ 	.word	0x000120d0


	//   ....[95]....
        /*05cc*/ 	.word	0x00012230


	//   ....[96]....
        /*05d0*/ 	.word	0x00012250


	//   ....[97]....
        /*05d4*/ 	.word	0x000123b0


	//   ....[98]....
        /*05d8*/ 	.word	0x000123c0


	//   ....[99]....
        /*05dc*/ 	.word	0x00012700


	//   ....[100]....
        /*05e0*/ 	.word	0x00012720


	//   ....[101]....
        /*05e4*/ 	.word	0x00012f10


	//   ....[102]....
        /*05e8*/ 	.word	0x00012f20


	//   ....[103]....
        /*05ec*/ 	.word	0x00013e90


	//   ....[104]....
        /*05f0*/ 	.word	0x00013eb0


	//   ....[105]....
        /*05f4*/ 	.word	0x00014020


	//   ....[106]....
        /*05f8*/ 	.word	0x00014030


	//   ....[107]....
        /*05fc*/ 	.word	0x00014190


	//   ....[108]....
        /*0600*/ 	.word	0x000141b0


	//   ....[109]....
        /*0604*/ 	.word	0x00014310


	//   ....[110]....
        /*0608*/ 	.word	0x00014320


	//   ....[111]....
        /*060c*/ 	.word	0x00014510


	//   ....[112]....
        /*0610*/ 	.word	0x00014530


	//   ....[113]....
        /*0614*/ 	.word	0x00014650


	//   ....[114]....
        /*0618*/ 	.word	0x00014690


	//   ....[115]....
        /*061c*/ 	.word	0x000146c0


	//   ....[116]....
        /*0620*/ 	.word	0x000146f0


	//   ....[117]....
        /*0624*/ 	.word	0x00014720


	//   ....[118]....
        /*0628*/ 	.word	0x00014750


	//   ....[119]....
        /*062c*/ 	.word	0x000148a0


	//   ....[120]....
        /*0630*/ 	.word	0x000148e0


	//   ....[121]....
        /*0634*/ 	.word	0x00014910


	//   ....[122]....
        /*0638*/ 	.word	0x00014940


	//   ....[123]....
        /*063c*/ 	.word	0x00014970


	//   ....[124]....
        /*0640*/ 	.word	0x000149a0


	//   ....[125]....
        /*0644*/ 	.word	0x00014a30


	//   ....[126]....
        /*0648*/ 	.word	0x00014a70


	//   ....[127]....
        /*064c*/ 	.word	0x00014a80


	//   ....[128]....
        /*0650*/ 	.word	0x00014ae0


	//   ....[129]....
        /*0654*/ 	.word	0x00015490


	//   ....[130]....
        /*0658*/ 	.word	0x000154f0


	//   ....[131]....
        /*065c*/ 	.word	0x00015540


	//   ....[132]....
        /*0660*/ 	.word	0x00015590


	//   ....[133]....
        /*0664*/ 	.word	0x000155e0


	//   ....[134]....
        /*0668*/ 	.word	0x00015650


	//   ....[135]....
        /*066c*/ 	.word	0x000156a0


	//   ....[136]....
        /*0670*/ 	.word	0x00015710


	//   ....[137]....
        /*0674*/ 	.word	0x00015780


	//   ....[138]....
        /*0678*/ 	.word	0x000157f0


	//   ....[139]....
        /*067c*/ 	.word	0x00015860


	//   ....[140]....
        /*0680*/ 	.word	0x000158d0


	//   ....[141]....
        /*0684*/ 	.word	0x00015940


	//   ....[142]....
        /*0688*/ 	.word	0x000159a0


	//   ....[143]....
        /*068c*/ 	.word	0x00015a10


	//   ....[144]....
        /*0690*/ 	.word	0x00015a80


	//   ....[145]....
        /*0694*/ 	.word	0x00015af0


	//   ....[146]....
        /*0698*/ 	.word	0x00015b50


	//   ....[147]....
        /*069c*/ 	.word	0x00015bc0


	//   ....[148]....
        /*06a0*/ 	.word	0x00015c30


	//   ....[149]....
        /*06a4*/ 	.word	0x00015da0


	//   ....[150]....
        /*06a8*/ 	.word	0x00015e00


	//   ....[151]....
        /*06ac*/ 	.word	0x00015e70


	//   ....[152]....
        /*06b0*/ 	.word	0x00015ee0


	//   ....[153]....
        /*06b4*/ 	.word	0x00015f40


	//   ....[154]....
        /*06b8*/ 	.word	0x00015f90


	//   ....[155]....
        /*06bc*/ 	.word	0x00015fe0


	//   ....[156]....
        /*06c0*/ 	.word	0x00016030


	//   ....[157]....
        /*06c4*/ 	.word	0x000160a0


	//   ....[158]....
        /*06c8*/ 	.word	0x00016110


	//   ....[159]....
        /*06cc*/ 	.word	0x00016280


	//   ....[160]....
        /*06d0*/ 	.word	0x000162e0


	//   ....[161]....
        /*06d4*/ 	.word	0x00016350


	//   ....[162]....
        /*06d8*/ 	.word	0x000163c0


	//   ....[163]....
        /*06dc*/ 	.word	0x00016530


	//   ....[164]....
        /*06e0*/ 	.word	0x00016590


	//   ....[165]....
        /*06e4*/ 	.word	0x00016600


	//   ....[166]....
        /*06e8*/ 	.word	0x00016670


	//   ....[167]....
        /*06ec*/ 	.word	0x000166c0


	//   ....[168]....
        /*06f0*/ 	.word	0x00016710


	//   ....[169]....
        /*06f4*/ 	.word	0x00016760


	//   ....[170]....
        /*06f8*/ 	.word	0x000167a0


	//   ....[171]....
        /*06fc*/ 	.word	0x00016800


	//   ....[172]....
        /*0700*/ 	.word	0x00016870


	//   ....[173]....
        /*0704*/ 	.word	0x000169e0


	//   ....[174]....
        /*0708*/ 	.word	0x00016a40


	//   ....[175]....
        /*070c*/ 	.word	0x00016ab0


	//   ....[176]....
        /*0710*/ 	.word	0x00016b20


	//   ....[177]....
        /*0714*/ 	.word	0x00016c90


	//   ....[178]....
        /*0718*/ 	.word	0x00016cf0


	//   ....[179]....
        /*071c*/ 	.word	0x00016d40


	//   ....[180]....
        /*0720*/ 	.word	0x00016d90


	//   ....[181]....
        /*0724*/ 	.word	0x00016de0


	//   ....[182]....
        /*0728*/ 	.word	0x00016e20


	//   ....[183]....
        /*072c*/ 	.word	0x00016e80


	//   ....[184]....
        /*0730*/ 	.word	0x00016ef0


	//   ....[185]....
        /*0734*/ 	.word	0x00016f60


	//   ....[186]....
        /*0738*/ 	.word	0x000170b0


	//   ....[187]....
        /*073c*/ 	.word	0x00017110


	//   ....[188]....
        /*0740*/ 	.word	0x00017180


	//   ....[189]....
        /*0744*/ 	.word	0x000171f0


	//   ....[190]....
        /*0748*/ 	.word	0x00017240


	//   ....[191]....
        /*074c*/ 	.word	0x00017280


	//   ....[192]....
        /*0750*/ 	.word	0x000172d0


	//   ....[193]....
        /*0754*/ 	.word	0x00017320


	//   ....[194]....
        /*0758*/ 	.word	0x00017370


	//   ....[195]....
        /*075c*/ 	.word	0x000173c0


	//   ....[196]....
        /*0760*/ 	.word	0x00017410


	//   ....[197]....
        /*0764*/ 	.word	0x00017460


	//   ....[198]....
        /*0768*/ 	.word	0x000174d0


	//   ....[199]....
        /*076c*/ 	.word	0x00017540


	//   ....[200]....
        /*0770*/ 	.word	0x000175b0


	//   ....[201]....
        /*0774*/ 	.word	0x00017610


	//   ....[202]....
        /*0778*/ 	.word	0x00017680


	//   ....[203]....
        /*077c*/ 	.word	0x000176f0


	//   ....[204]....
        /*0780*/ 	.word	0x00017760


	//   ....[205]....
        /*0784*/ 	.word	0x000177c0


	//   ....[206]....
        /*0788*/ 	.word	0x00017830


	//   ....[207]....
        /*078c*/ 	.word	0x000178a0


	//   ....[208]....
        /*0790*/ 	.word	0x00017910


	//   ....[209]....
        /*0794*/ 	.word	0x00017970


	//   ....[210]....
        /*0798*/ 	.word	0x000179e0


	//   ....[211]....
        /*079c*/ 	.word	0x00017a50


	//   ....[212]....
        /*07a0*/ 	.word	0x00017ac0


	//   ....[213]....
        /*07a4*/ 	.word	0x00017b20


	//   ....[214]....
        /*07a8*/ 	.word	0x00017b90


	//   ....[215]....
        /*07ac*/ 	.word	0x00017c00


	//   ....[216]....
        /*07b0*/ 	.word	0x00017c70


	//   ....[217]....
        /*07b4*/ 	.word	0x00017cd0


	//   ....[218]....
        /*07b8*/ 	.word	0x00017d40


	//   ....[219]....
        /*07bc*/ 	.word	0x00017db0


	//   ....[220]....
        /*07c0*/ 	.word	0x00017e00


	//   ....[221]....
        /*07c4*/ 	.word	0x00017e40


	//   ....[222]....
        /*07c8*/ 	.word	0x00017e90


	//   ....[223]....
        /*07cc*/ 	.word	0x00017ee0


	//   ....[224]....
        /*07d0*/ 	.word	0x00017f30


	//   ....[225]....
        /*07d4*/ 	.word	0x00017fa0


	//   ....[226]....
        /*07d8*/ 	.word	0x00017ff0


	//   ....[227]....
        /*07dc*/ 	.word	0x00018040


	//   ....[228]....
        /*07e0*/ 	.word	0x00018090


	//   ....[229]....
        /*07e4*/ 	.word	0x000180e0


	//   ....[230]....
        /*07e8*/ 	.word	0x00018130


	//   ....[231]....
        /*07ec*/ 	.word	0x000181a0


	//   ....[232]....
        /*07f0*/ 	.word	0x000181f0


	//   ....[233]....
        /*07f4*/ 	.word	0x00018260


	//   ....[234]....
        /*07f8*/ 	.word	0x000182c0


	//   ....[235]....
        /*07fc*/ 	.word	0x00018330


	//----- nvinfo : EIATTR_EXIT_INSTR_OFFSETS
	.align		4
.L_864:
        /*0800*/ 	.byte	0x04, 0x1c
        /*0802*/ 	.short	(.L_866 - .L_865)


	//   ....[0]....
.L_865:
        /*0804*/ 	.word	0x00000fe0


	//   ....[1]....
        /*0808*/ 	.word	0x00015450


	//----- nvinfo : EIATTR_MAX_THREADS
	.align		4
.L_866:
        /*080c*/ 	.byte	0x04, 0x05
        /*080e*/ 	.short	(.L_868 - .L_867)
.L_867:
        /*0810*/ 	.word	0x00000100
        /*0814*/ 	.word	0x00000001
        /*0818*/ 	.word	0x00000001


	//----- nvinfo : EIATTR_CRS_STACK_SIZE
	.align		4
.L_868:
        /*081c*/ 	.byte	0x04, 0x1e
        /*081e*/ 	.short	(.L_870 - .L_869)
.L_869:
        /*0820*/ 	.word	0x00000000
.L_870:


//--------------------- .nv.info._ZN7cutlass13device_kernelIN5flash19enable_sm80_to_sm89INS1_16FlashAttnFwdSm80INS1_25CollectiveMainloopFwdSm80ILi8ELi1ELb0EN4cute5tupleIJNS5_1CILi128EEENS7_ILi64EEENS7_ILi192EEEEEELi192ENS_6half_tEfNS_4arch4Sm80ELb0ELb1ELb0ELb1ELb1ELb1ELb1ELb1EEENS1_21CollectiveEpilogueFwdINS6_IJS8_SA_S9_EEENS6_IJNS7_ILi1EEESI_SI_EEESC_SE_Li256ELb1ELb1ELb1ELb0EEENS1_36VarlenDynamicPersistentTileSchedulerILi128ELi64ELi256ELi256ELb1ELb1ELb0ELb1ELb0ELb1EEEEEEEEEvNT_6ParamsE --------------------------
	.section	.nv.info._ZN7cutlass13device_kernelIN5flash19enable_sm80_to_sm89INS1_16FlashAttnFwdSm80INS1_25CollectiveMainloopFwdSm80ILi8ELi1ELb0EN4cute5tupleIJNS5_1CILi128EEENS7_ILi64EEENS7_ILi192EEEEEELi192ENS_6half_tEfNS_4arch4Sm80ELb0ELb1ELb0ELb1ELb1ELb1ELb1ELb1EEENS1_21CollectiveEpilogueFwdINS6_IJS8_SA_S9_EEENS6_IJNS7_ILi1EEESI_SI_EEESC_SE_Li256ELb1ELb1ELb1ELb0EEENS1_36VarlenDynamicPersistentTileSchedulerILi128ELi64ELi256ELi256ELb1ELb1ELb0ELb1ELb0ELb1EEEEEEEEEvNT_6ParamsE,"",@"SHT_CUDA_INFO"
	.sectionflags	@""
	.align	4


	//----- nvinfo : EIATTR_CUDA_API_VERSION
	.align		4
        /*0000*/ 	.byte	0x04, 0x37
        /*0002*/ 	.short	(.L_872 - .L_871)
.L_871:
        /*0004*/ 	.word	0x00000082


	//----- nvinfo : EIATTR_SW2861232_WAR
	.align		4
.L_872:
        /*0008*/ 	.byte	0x01, 0x35
	.zero		2


	//----- nvinfo : EIATTR_PARAM_CBANK
	.align		4
        /*000c*/ 	.byte	0x04, 0x0a
        /*000e*/ 	.short	(.L_874 - .L_873)
	.align		4
.L_873:
        /*0010*/ 	.word	index@(.nv.constant0._ZN7cutlass13device_kernelIN5flash19enable_sm80_to_sm89INS1_16FlashAttnFwdSm80INS1_25CollectiveMainloopFwdSm80ILi8ELi1ELb0EN4cute5tupleIJNS5_1CILi128EEENS7_ILi64EEENS7_ILi192EEEEEELi192ENS_6half_tEfNS_4arch4Sm80ELb0ELb1ELb0ELb1ELb1ELb1ELb1ELb1EEENS1_21CollectiveEpilogueFwdINS6_IJS8_SA_S9_EEENS6_IJNS7_ILi1EEESI_SI_EEESC_SE_Li256ELb1ELb1ELb1ELb0EEENS1_36VarlenDynamicPersistentTileSchedulerILi128ELi64ELi256ELi256ELb1ELb1ELb0ELb1ELb0ELb1EEEEEEEEEvNT_6ParamsE)
        /*0014*/ 	.short	0x0160
        /*0016*/ 	.short	0x0438


	//----- nvinfo : EIATTR_CBANK_PARAM_SIZE
	.align		4
.L_874:
        /*0018*/ 	.byte	0x03, 0x19
        /*001a*/ 	.short	0x0438


	//----- nvinfo : EIATTR_KPARAM_INFO
	.align		4
        /*001c*/ 	.byte	0x04, 0x17
        /*001e*/ 	.short	(.L_876 - .L_875)
.L_875:
        /*0020*/ 	.word	0x00000000
        /*0024*/ 	.short	0x0000
        /*0026*/ 	.short	0x0000
        /*0028*/ 	.byte	0x00, 0xf0, 0xe1, 0x10


	//----- nvinfo : EIATTR_MAXREG_COUNT
	.align		4
.L_876:
        /*002c*/ 	.byte	0x03, 0x1b
        /*002e*/ 	.short	0x00ff


	//----- nvinfo : EIATTR_NUM_BARRIERS
	.align		4
        /*0030*/ 	.byte	0x02, 0x4c
        /*0032*/ 	.byte	0x06
	.zero		1


	//----- nvinfo : EIATTR_ANNOTATIONS
	.align		4
        /*0034*/ 	.byte	0x04, 0x55
        /*0036*/ 	.short	(.L_878 - .L_877)


	//   ....[0]....
.L_877:
        /* <DEDUP_REMOVED lines=22> */


	//----- nvinfo : EIATTR_MERCURY_ISA_VERSION
	.align		4
.L_878:
        /*0188*/ 	.byte	0x03, 0x5f
        /*018a*/ 	.short	0x0000


	//----- nvinfo : EIATTR_INT_WARP_WIDE_INSTR_OFFSETS
	.align		4
        /*018c*/ 	.byte	0x04, 0x31
        /*018e*/ 	.short	(.L_880 - .L_879)


	//   ....[0]....
.L_879:
        /*0190*/ 	.word	0x0001d470


	//   ....[1]....
        /*0194*/ 	.word	0x0001d4f0


	//----- nvinfo : EIATTR_COOP_GROUP_MASK_REGIDS
	.align		4
.L_880:
        /*0198*/ 	.byte	0x04, 0x29
        /*019a*/ 	.short	(.L_882 - .L_881)


	//   ....[0]....
.L_881:
        /*019c*/ 	.word	0xffffffff


	//   ....[1]....
        /*01a0*/ 	.word	0xffffffff


	//   ....[2]....
        /*01a4*/ 	.word	0xffffffff


	//   ....[3]....
        /*01a8*/ 	.word	0xffffffff


	//   ....[4]....
        /*01ac*/ 	.word	0xffffffff


	//   ....[5]....
        /*01b0*/ 	.word	0xffffffff


	//   ....[6]....
        /*01b4*/ 	.word	0xffffffff


	//   ....[7]....
        /*01b8*/ 	.word	0xffffffff


	//   ....[8]....
        /*01bc*/ 	.word	0xffffffff


	//   ....[9]....
        /*01c0*/ 	.word	0xffffffff


	//   ....[10]....
        /*01c4*/ 	.word	0xffffffff


	//   ....[11]....
        /*01c8*/ 	.word	0xffffffff


	//   ....[12]....
        /*01cc*/ 	.word	0xffffffff


	//   ....[13]....
        /*01d0*/ 	.word	0xffffffff


	//   ....[14]....
        /*01d4*/ 	.word	0xffffffff


	//   ....[15]....
        /*01d8*/ 	.word	0xffffffff


	//   ....[16]....
        /*01dc*/ 	.word	0xffffffff


	//   ....[17]....
        /*01e0*/ 	.word	0xffffffff


	//   ....[18]....
        /*01e4*/ 	.word	0xffffffff


	//   ....[19]....
        /*01e8*/ 	.word	0xffffffff


	//   ....[20]....
        /*01ec*/ 	.word	0xffffffff


	//   ....[21]....
        /*01f0*/ 	.word	0xffffffff


	//   ....[22]....
        /*01f4*/ 	.word	0xffffffff


	//   ....[23]....
        /*01f8*/ 	.word	0xffffffff


	//   ....[24]....
        /*01fc*/ 	.word	0xffffffff


	//   ....[25]....
        /*0200*/ 	.word	0xffffffff


	//   ....[26]....
        /*0204*/ 	.word	0xffffffff


	//   ....[27]....
        /*0208*/ 	.word	0xffffffff


	//   ....[28]....
        /*020c*/ 	.word	0xffffffff


	//   ....[29]....
        /*0210*/ 	.word	0xffffffff


	//   ....[30]....
        /*0214*/ 	.word	0xffffffff


	//   ....[31]....
        /*0218*/ 	.word	0xffffffff


	//   ....[32]....
        /*021c*/ 	.word	0xffffffff


	//   ....[33]....
        /*0220*/ 	.word	0xffffffff


	//   ....[34]....
        /*0224*/ 	.word	0xffffffff


	//   ....[35]....
        /*0228*/ 	.word	0xffffffff


	//   ....[36]....
        /*022c*/ 	.word	0xffffffff


	//   ....[37]....
        /*0230*/ 	.word	0xffffffff


	//   ....[38]....
        /*0234*/ 	.word	0xffffffff


	//   ....[39]....
        /*0238*/ 	.word	0xffffffff


	//   ....[40]....
        /*023c*/ 	.word	0xffffffff


	//   ....[41]....
        /*0240*/ 	.word	0xffffffff


	//   ....[42]....
        /*0244*/ 	.word	0xffffffff


	//   ....[43]....
        /*0248*/ 	.word	0xffffffff


	//   ....[44]....
        /*024c*/ 	.word	0xffffffff


	//   ....[45]....
        /*0250*/ 	.word	0xffffffff


	//   ....[46]....
        /*0254*/ 	.word	0xffffffff


	//   ....[47]....
        /*0258*/ 	.word	0xffffffff


	//   ....[48]....
        /*025c*/ 	.word	0xffffffff


	//   ....[49]....
        /*0260*/ 	.word	0xffffffff


	//   ....[50]....
        /*0264*/ 	.word	0xffffffff


	//   ....[51]....
        /*0268*/ 	.word	0xffffffff


	//   ....[52]....
        /*026c*/ 	.word	0xffffffff


	//   ....[53]....
        /*0270*/ 	.word	0xffffffff


	//   ....[54]....
        /*0274*/ 	.word	0xffffffff


	//   ....[55]....
        /*0278*/ 	.word	0xffffffff


	//   ....[56]....
        /*027c*/ 	.word	0xffffffff


	//   ....[57]....
        /*0280*/ 	.word	0xffffffff


	//   ....[58]....
        /*0284*/ 	.word	0xffffffff


	//   ....[59]....
        /*0288*/ 	.word	0xffffffff


	//   ....[60]....
        /*028c*/ 	.word	0xffffffff


	//   ....[61]....
        /*0290*/ 	.word	0xffffffff


	//   ....[62]....
        /*0294*/ 	.word	0xffffffff


	//   ....[63]....
        /*0298*/ 	.word	0xffffffff


	//   ....[64]....
        /*029c*/ 	.word	0xffffffff


	//   ....[65]....
        /*02a0*/ 	.word	0xffffffff


	//   ....[66]....
        /*02a4*/ 	.word	0xffffffff


	//   ....[67]....
        /*02a8*/ 	.word	0xffffffff


	//   ....[68]....
        /*02ac*/ 	.word	0xffffffff


	//   ....[69]....
        /*02b0*/ 	.word	0xffffffff


	//   ....[70]....
        /*02b4*/ 	.word	0xffffffff


	//   ....[71]....
        /*02b8*/ 	.word	0xffffffff


	//   ....[72]....
        /*02bc*/ 	.word	0xffffffff


	//   ....[73]....
        /*02c0*/ 	.word	0xffffffff


	//   ....[74]....
        /*02c4*/ 	.word	0xffffffff


	//   ....[75]....
        /*02c8*/ 	.word	0xffffffff


	//   ....[76]....
        /*02cc*/ 	.word	0xffffffff


	//   ....[77]....
        /*02d0*/ 	.word	0xffffffff


	//   ....[78]....
        /*02d4*/ 	.word	0xffffffff


	//   ....[79]....
        /*02d8*/ 	.word	0xffffffff


	//   ....[80]....
        /*02dc*/ 	.word	0xffffffff


	//   ....[81]....
        /*02e0*/ 	.word	0xffffffff


	//   ....[82]....
        /*02e4*/ 	.word	0xffffffff


	//   ....[83]....
        /*02e8*/ 	.word	0xffffffff


	//   ....[84]....
        /*02ec*/ 	.word	0xffffffff


	//   ....[85]....
        /*02f0*/ 	.word	0xffffffff


	//   ....[86]....
        /*02f4*/ 	.word	0xffffffff


	//   ....[87]....
        /*02f8*/ 	.word	0xffffffff


	//   ....[88]....
        /*02fc*/ 	.word	0xffffffff


	//   ....[89]....
        /*0300*/ 	.word	0xffffffff


	//   ....[90]....
        /*0304*/ 	.word	0xffffffff


	//   ....[91]....
        /*0308*/ 	.word	0xffffffff


	//   ....[92]....
        /*030c*/ 	.word	0xffffffff


	//   ....[93]....
        /*0310*/ 	.word	0xffffffff


	//   ....[94]....
        /*0314*/ 	.word	0xffffffff


	//   ....[95]....
        /*0318*/ 	.word	0xffffffff


	//   ....[96]....
        /*031c*/ 	.word	0xffffffff


	//   ....[97]....
        /*0320*/ 	.word	0xffffffff


	//   ....[98]....
        /*0324*/ 	.word	0xffffffff


	//   ....[99]....
        /*0328*/ 	.word	0xffffffff


	//   ....[100]....
        /*032c*/ 	.word	0xffffffff


	//   ....[101]....
        /*0330*/ 	.word	0xffffffff


	//   ....[102]....
        /*0334*/ 	.word	0xffffffff


	//   ....[103]....
        /*0338*/ 	.word	0xffffffff


	//   ....[104]....
        /*033c*/ 	.word	0xffffffff


	//   ....[105]....
        /*0340*/ 	.word	0xffffffff


	//   ....[106]....
        /*0344*/ 	.word	0xffffffff


	//   ....[107]....
        /*0348*/ 	.word	0xffffffff


	//   ....[108]....
        /*034c*/ 	.word	0xffffffff


	//   ....[109]....
        /*0350*/ 	.word	0xffffffff


	//   ....[110]....
        /*0354*/ 	.word	0xffffffff


	//   ....[111]....
        /*0358*/ 	.word	0xffffffff


	//   ....[112]....
        /*035c*/ 	.word	0xffffffff


	//   ....[113]....
        /*0360*/ 	.word	0xffffffff


	//   ....[114]....
        /*0364*/ 	.word	0xffffffff


	//   ....[115]....
        /*0368*/ 	.word	0xffffffff


	//   ....[116]....
        /*036c*/ 	.word	0xffffffff


	//   ....[117]....
        /*0370*/ 	.word	0xffffffff


	//   ....[118]....
        /*0374*/ 	.word	0xffffffff


	//   ....[119]....
        /*0378*/ 	.word	0xffffffff


	//   ....[120]....
        /*037c*/ 	.word	0xffffffff


	//   ....[121]....
        /*0380*/ 	.word	0xffffffff


	//   ....[122]....
        /*0384*/ 	.word	0xffffffff


	//   ....[123]....
        /*0388*/ 	.word	0xffffffff


	//   ....[124]....
        /*038c*/ 	.word	0xffffffff


	//   ....[125]....
        /*0390*/ 	.word	0xffffffff


	//   ....[126]....
        /*0394*/ 	.word	0xffffffff


	//   ....[127]....
        /*0398*/ 	.word	0xffffffff


	//   ....[128]....
        /*039c*/ 	.word	0xffffffff


	//   ....[129]....
        /*03a0*/ 	.word	0xffffffff


	//   ....[130]....
        /*03a4*/ 	.word	0xffffffff


	//   ....[131]....
        /*03a8*/ 	.word	0xffffffff


	//   ....[132]....
        /*03ac*/ 	.word	0xffffffff


	//   ....[133]....
        /*03b0*/ 	.word	0xffffffff


	//   ....[134]....
        /*03b4*/ 	.word	0xffffffff


	//   ....[135]....
        /*03b8*/ 	.word	0xffffffff


	//   ....[136]....
        /*03bc*/ 	.word	0xffffffff


	//   ....[137]....
        /*03c0*/ 	.word	0xffffffff


	//   ....[138]....
        /*03c4*/ 	.word	0xffffffff


	//   ....[139]....
        /*03c8*/ 	.word	0xffffffff


	//   ....[140]....
        /*03cc*/ 	.word	0xffffffff


	//   ....[141]....
        /*03d0*/ 	.word	0xffffffff


	//   ....[142]....
        /*03d4*/ 	.word	0xffffffff


	//   ....[143]....
        /*03d8*/ 	.word	0xffffffff


	//   ....[144]....
        /*03dc*/ 	.word	0xffffffff


	//   ....[145]....
        /*03e0*/ 	.word	0xffffffff


	//   ....[146]....
        /*03e4*/ 	.word	0xffffffff


	//   ....[147]....
        /*03e8*/ 	.word	0xffffffff


	//   ....[148]....
        /*03ec*/ 	.word	0xffffffff


	//   ....[149]....
        /*03f0*/ 	.word	0xffffffff


	//   ....[150]....
        /*03f4*/ 	.word	0xffffffff


	//   ....[151]....
        /*03f8*/ 	.word	0xffffffff


	//   ....[152]....
        /*03fc*/ 	.word	0xffffffff


	//   ....[153]....
        /*0400*/ 	.word	0xffffffff


	//   ....[154]....
        /*0404*/ 	.word	0xffffffff


	//   ....[155]....
        /*0408*/ 	.word	0xffffffff


	//   ....[156]....
        /*040c*/ 	.word	0xffffffff


	//   ....[157]....
        /*0410*/ 	.word	0xffffffff


	//   ....[158]....
        /*0414*/ 	.word	0xffffffff


	//   ....[159]....
        /*0418*/ 	.word	0xffffffff


	//   ....[160]....
        /*041c*/ 	.word	0xffffffff


	//   ....[161]....
        /*0420*/ 	.word	0xffffffff


	//   ....[162]....
        /*0424*/ 	.word	0xffffffff


	//   ....[163]....
        /*0428*/ 	.word	0xffffffff


	//   ....[164]....
        /*042c*/ 	.word	0xffffffff


	//   ....[165]....
        /*0430*/ 	.word	0xffffffff


	//   ....[166]....
        /*0434*/ 	.word	0xffffffff


	//   ....[167]....
        /*0438*/ 	.word	0xffffffff


	//   ....[168]....
        /*043c*/ 	.word	0xffffffff


	//   ....[169]....
        /*0440*/ 	.word	0xffffffff


	//   ....[170]....
        /*0444*/ 	.word	0xffffffff


	//   ....[171]....
        /*0448*/ 	.word	0xffffffff


	//   ....[172]....
        /*044c*/ 	.word	0xffffffff


	//   ....[173]....
        /*0450*/ 	.word	0xffffffff


	//   ....[174]....
        /*0454*/ 	.word	0xffffffff


	//   ....[175]....
        /*0458*/ 	.word	0xffffffff


	//   ....[176]....
        /*045c*/ 	.word	0xffffffff


	//   ....[177]....
        /*0460*/ 	.word	0xffffffff


	//   ....[178]....
        /*0464*/ 	.word	0xffffffff


	//   ....[179]....
        /*0468*/ 	.word	0xffffffff


	//   ....[180]....
        /*046c*/ 	.word	0xffffffff


	//   ....[181]....
        /*0470*/ 	.word	0xffffffff


	//   ....[182]....
        /*0474*/ 	.word	0xffffffff


	//   ....[183]....
        /*0478*/ 	.word	0xffffffff


	//   ....[184]....
        /*047c*/ 	.word	0xffffffff


	//   ....[185]....
        /*0480*/ 	.word	0xffffffff


	//   ....[186]....
        /*0484*/ 	.word	0xffffffff


	//   ....[187]....
        /*0488*/ 	.word	0xffffffff


	//   ....[188]....
        /*048c*/ 	.word	0xffffffff


	//   ....[189]....
        /*0490*/ 	.word	0xffffffff


	//   ....[190]....
        /*0494*/ 	.word	0xffffffff


	//   ....[191]....
        /*0498*/ 	.word	0xffffffff


	//   ....[192]....
        /*049c*/ 	.word	0xffffffff


	//   ....[193]....
        /*04a0*/ 	.word	0xffffffff


	//   ....[194]....
        /*04a4*/ 	.word	0xffffffff


	//   ....[195]....
        /*04a8*/ 	.word	0xffffffff


	//   ....[196]....
        /*04ac*/ 	.word	0xffffffff


	//   ....[197]....
        /*04b0*/ 	.word	0xffffffff


	//   ....[198]....
        /*04b4*/ 	.word	0xffffffff


	//   ....[199]....
        /*04b8*/ 	.word	0xffffffff


	//   ....[200]....
        /*04bc*/ 	.word	0xffffffff


	//   ....[201]....
        /*04c0*/ 	.word	0xffffffff


	//   ....[202]....
        /*04c4*/ 	.word	0xffffffff


	//   ....[203]....
        /*04c8*/ 	.word	0xffffffff


	//   ....[204]....
        /*04cc*/ 	.word	0xffffffff


	//   ....[205]....
        /*04d0*/ 	.word	0xffffffff


	//   ....[206]....
        /*04d4*/ 	.word	0xffffffff


	//   ....[207]....
        /*04d8*/ 	.word	0xffffffff


	//   ....[208]....
        /*04dc*/ 	.word	0xffffffff


	//   ....[209]....
        /*04e0*/ 	.word	0xffffffff


	//   ....[210]....
        /*04e4*/ 	.word	0xffffffff


	//   ....[211]....
        /*04e8*/ 	.word	0xffffffff


	//   ....[212]....
        /*04ec*/ 	.word	0xffffffff


	//   ....[213]....
        /*04f0*/ 	.word	0xffffffff


	//   ....[214]....
        /*04f4*/ 	.word	0xffffffff


	//   ....[215]....
        /*04f8*/ 	.word	0xffffffff


	//   ....[216]....
        /*04fc*/ 	.word	0xffffffff


	//   ....[217]....
        /*0500*/ 	.word	0xffffffff


	//   ....[218]....
        /*0504*/ 	.word	0xffffffff


	//   ....[219]....
        /*0508*/ 	.word	0xffffffff


	//   ....[220]....
        /*050c*/ 	.word	0xffffffff


	//   ....[221]....
        /*0510*/ 	.word	0xffffffff


	//   ....[222]....
        /*0514*/ 	.word	0xffffffff


	//   ....[223]....
        /*0518*/ 	.word	0xffffffff


	//   ....[224]....
        /*051c*/ 	.word	0xffffffff


	//   ....[225]....
        /*0520*/ 	.word	0xffffffff


	//   ....[226]....
        /*0524*/ 	.word	0xffffffff


	//   ....[227]....
        /*0528*/ 	.word	0xffffffff


	//   ....[228]....
        /*052c*/ 	.word	0xffffffff


	//   ....[229]....
        /*0530*/ 	.word	0xffffffff


	//   ....[230]....
        /*0534*/ 	.word	0xffffffff


	//   ....[231]....
        /*0538*/ 	.word	0xffffffff


	//   ....[232]....
        /*053c*/ 	.word	0xffffffff


	//   ....[233]....
        /*0540*/ 	.word	0xffffffff


	//   ....[234]....
        /*0544*/ 	.word	0xffffffff


	//   ....[235]....
        /*0548*/ 	.word	0xffffffff


	//   ....[236]....
        /*054c*/ 	.word	0xffffffff


	//   ....[237]....
        /*0550*/ 	.word	0xffffffff


	//   ....[238]....
        /*0554*/ 	.word	0xffffffff


	//   ....[239]....
        /*0558*/ 	.word	0xffffffff


	//   ....[240]....
        /*055c*/ 	.word	0xffffffff


	//   ....[241]....
        /*0560*/ 	.word	0xffffffff


	//   ....[242]....
        /*0564*/ 	.word	0xffffffff


	//   ....[243]....
        /*0568*/ 	.word	0xffffffff


	//   ....[244]....
        /*056c*/ 	.word	0xffffffff


	//   ....[245]....
        /*0570*/ 	.word	0xffffffff


	//   ....[246]....
        /*0574*/ 	.word	0xffffffff


	//   ....[247]....
        /*0578*/ 	.word	0xffffffff


	//   ....[248]....
        /*057c*/ 	.word	0xffffffff


	//   ....[249]....
        /*0580*/ 	.word	0xffffffff


	//   ....[250]....
        /*0584*/ 	.word	0xffffffff


	//   ....[251]....
        /*0588*/ 	.word	0xffffffff


	//   ....[252]....
        /*058c*/ 	.word	0xffffffff


	//   ....[253]....
        /*0590*/ 	.word	0xffffffff


	//   ....[254]....
        /*0594*/ 	.word	0xffffffff


	//   ....[255]....
        /*0598*/ 	.word	0xffffffff


	//   ....[0]....
        /*059c*/ 	.word	0xffffffff


	//   ....[1]....
        /*05a0*/ 	.word	0xffffffff


	//   ....[2]....
        /*05a4*/ 	.word	0xffffffff


	//   ....[3]....
        /*05a8*/ 	.word	0xffffffff


	//----- nvinfo : EIATTR_COOP_GROUP_INSTR_OFFSETS
	.align		4
.L_882:
        /*05ac*/ 	.byte	0x04, 0x28
        /*05ae*/ 	.short	(.L_884 - .L_883)


	//   ....[0]....
.L_883:
        /*05b0*/ 	.word	0x00000050


	//   ....[1]....
        /*05b4*/ 	.word	0x000001e0


	//   ....[2]....
        /*05b8*/ 	.word	0x00000210


	//   ....[3]....
        /*05bc*/ 	.word	0x00000240


	//   ....[4]....
        /*05c0*/ 	.word	0x00000270


	//   ....[5]....
        /*05c4*/ 	.word	0x000002a0


	//   ....[6]....
        /*05c8*/ 	.word	0x000002d0


	//   ....[7]....
        /*05cc*/ 	.word	0x00000430


	//   ....[8]....
        /*05d0*/ 	.word	0x00000470


	//   ....[9]....
        /*05d4*/ 	.word	0x000004a0


	//   ....[10]....
        /*05d8*/ 	.word	0x000004d0


	//   ....[11]....
        /*05dc*/ 	.word	0x00000500


	//   ....[12]....
        /*05e0*/ 	.word	0x00000530


	//   ....[13]....
        /*05e4*/ 	.word	0x000005c0


	//   ....[14]....
        /*05e8*/ 	.word	0x00000600


	//   ....[15]....
        /*05ec*/ 	.word	0x00000620


	//   ....[16]....
        /*05f0*/ 	.word	0x00000680


	//   ....[17]....
        /*05f4*/ 	.word	0x00003dc0


	//   ....[18]....
        /*05f8*/ 	.word	0x00003dd0


	//   ....[19]....
        /*05fc*/ 	.word	0x00005960


	//   ....[20]....
        /*0600*/ 	.word	0x00005970


	//   ....[21]....
        /*0604*/ 	.word	0x000072f0


	//   ....[22]....
        /*0608*/ 	.word	0x00007310


	//   ....[23]....
        /*060c*/ 	.word	0x00007860


	//   ....[24]....
        /*0610*/ 	.word	0x00007880


	//   ....[25]....
        /*0614*/ 	.word	0x000088a0


	//   ....[26]....
        /*0618*/ 	.word	0x000088c0


	//   ....[27]....
        /*061c*/ 	.word	0x000089f0


	//   ....[28]....
        /*0620*/ 	.word	0x00008a00


	//   ....[29]....
        /*0624*/ 	.word	0x00008b30


	//   ....[30]....
        /*0628*/ 	.word	0x00008b50


	//   ....[31]....
        /*062c*/ 	.word	0x00008c80


	//   ....[32]....
        /*0630*/ 	.word	0x00008c90


	//   ....[33]....
        /*0634*/ 	.word	0x00009070


	//   ....[34]....
        /*0638*/ 	.word	0x00009080


	//   ....[35]....
        /*063c*/ 	.word	0x00009090


	//   ....[36]....
        /*0640*/ 	.word	0x000090a0


	//   ....[37]....
        /*0644*/ 	.word	0x00009500


	//   ....[38]....
        /*0648*/ 	.word	0x00009520


	//   ....[39]....
        /*064c*/ 	.word	0x00009540


	//   ....[40]....
        /*0650*/ 	.word	0x00009560


	//   ....[41]....
        /*0654*/ 	.word	0x00009a80


	//   ....[42]....
        /*0658*/ 	.word	0x00009cf0


	//   ....[43]....
        /*065c*/ 	.word	0x00009d30


	//   ....[44]....
        /*0660*/ 	.word	0x00009d50


	//   ....[45]....
        /*0664*/ 	.word	0x0000c860


	//   ....[46]....
        /*0668*/ 	.word	0x0000c910


	//   ....[47]....
        /*066c*/ 	.word	0x0000c930


	//   ....[48]....
        /*0670*/ 	.word	0x0000c940


	//   ....[49]....
        /*0674*/ 	.word	0x0000cca0


	//   ....[50]....
        /*0678*/ 	.word	0x0000ce80


	//   ....[51]....
        /*067c*/ 	.word	0x0000cec0


	//   ....[52]....
        /*0680*/ 	.word	0x0000cf00


	//   ....[53]....
        /*0684*/ 	.word	0x0000fc30


	//   ....[54]....
        /*0688*/ 	.word	0x0000fc40


	//   ....[55]....
        /*068c*/ 	.word	0x0000fc50


	//   ....[56]....
        /*0690*/ 	.word	0x0000fc60


	//   ....[57]....
        /*0694*/ 	.word	0x00010a00


	//   ....[58]....
        /*0698*/ 	.word	0x00010a20


	//   ....[59]....
        /*069c*/ 	.word	0x00010ab0


	//   ....[60]....
        /*06a0*/ 	.word	0x00010b10


	//   ....[61]....
        /*06a4*/ 	.word	0x00010da0


	//   ....[62]....
        /*06a8*/ 	.word	0x00011280


	//   ....[63]....
        /*06ac*/ 	.word	0x00011930


	//   ....[64]....
        /*06b0*/ 	.word	0x00011960


	//   ....[65]....
        /*06b4*/ 	.word	0x00011970


	//   ....[66]....
        /*06b8*/ 	.word	0x000119a0


	//   ....[67]....
        /*06bc*/ 	.word	0x00012f10


	//   ....[68]....
        /*06c0*/ 	.word	0x00012f30


	//   ....[69]....
        /*06c4*/ 	.word	0x00012ff0


	//   ....[70]....
        /*06c8*/ 	.word	0x00013020


	//   ....[71]....
        /*06cc*/ 	.word	0x00013d90


	//   ....[72]....
        /*06d0*/ 	.word	0x00013db0


	//   ....[73]....
        /*06d4*/ 	.word	0x00013e70


	//   ....[74]....
        /*06d8*/ 	.word	0x00013ea0


	//   ....[75]....
        /*06dc*/ 	.word	0x00014150


	//   ....[76]....
        /*06e0*/ 	.word	0x00014660


	//   ....[77]....
        /*06e4*/ 	.word	0x00014d60


	//   ....[78]....
        /*06e8*/ 	.word	0x00014d90


	//   ....[79]....
        /*06ec*/ 	.word	0x00014db0


	//   ....[80]....
        /*06f0*/ 	.word	0x00014dd0


	//   ....[81]....
        /*06f4*/ 	.word	0x000169d0


	//   ....[82]....
        /*06f8*/ 	.word	0x000169f0


	//   ....[83]....
        /*06fc*/ 	.word	0x00016ab0


	//   ....[84]....
        /*0700*/ 	.word	0x00016ae0


	//   ....[85]....
        /*0704*/ 	.word	0x00017850


	//   ....[86]....
        /*0708*/ 	.word	0x00017870


	//   ....[87]....
        /*070c*/ 	.word	0x00017930


	//   ....[88]....
        /*0710*/ 	.word	0x00017960


	//   ....[89]....
        /*0714*/ 	.word	0x00017d40


	//   ....[90]....
        /*0718*/ 	.word	0x00017d70


	//   ....[91]....
        /*071c*/ 	.word	0x00017d90


	//   ....[92]....
        /*0720*/ 	.word	0x00017db0


	//   ....[93]....
        /*0724*/ 	.word	0x00019710


	//   ....[94]....
        /*0728*/ 	.word	0x00019720


	//   ....[95]....
        /*072c*/ 	.word	0x00019760


	//   ....[96]....
        /*0730*/ 	.word	0x00019790


	//   ....[97]....
        /*0734*/ 	.word	0x0001a530


	//   ....[98]....
        /*0738*/ 	.word	0x0001a550


	//   ....[99]....
        /*073c*/ 	.word	0x0001a630


	//   ....[100]....
        /*0740*/ 	.word	0x0001a650


	//   ....[101]....
        /*0744*/ 	.word	0x0001a840


	//   ....[102]....
        /*0748*/ 	.word	0x0001ad50


	//   ....[103]....
        /*074c*/ 	.word	0x0001b450


	//   ....[104]....
        /*0750*/ 	.word	0x0001b480


	//   ....[105]....
        /*0754*/ 	.word	0x0001b4a0


	//   ....[106]....
        /*0758*/ 	.word	0x0001b4c0


	//   ....[107]....
        /*075c*/ 	.word	0x0001cc60


	//   ....[108]....
        /*0760*/ 	.word	0x0001cc90


	//   ....[109]....
        /*0764*/ 	.word	0x0001ccb0


	//   ....[110]....
        /*0768*/ 	.word	0x0001ccc0


	//   ....[111]....
        /*076c*/ 	.word	0x0001e0c0


	//   ....[112]....
        /*0770*/ 	.word	0x0001e0f0


	//   ....[113]....
        /*0774*/ 	.word	0x0001e100


	//   ....[114]....
        /*0778*/ 	.word	0x0001e110


	//   ....[115]....
        /*077c*/ 	.word	0x0001e480


	//   ....[116]....
        /*0780*/ 	.word	0x0001e4a0


	//   ....[117]....
        /*0784*/ 	.word	0x0001e5c0


	//   ....[118]....
        /*0788*/ 	.word	0x0001e5d0


	//   ....[119]....
        /*078c*/ 	.word	0x0001e700


	//   ....[120]....
        /*0790*/ 	.word	0x0001e720


	//   ....[121]....
        /*0794*/ 	.word	0x0001e850


	//   ....[122]....
        /*0798*/ 	.word	0x0001e860


	//   ....[123]....
        /*079c*/ 	.word	0x0001eb90


	//   ....[124]....
        /*07a0*/ 	.word	0x0001ebb0


	//   ....[125]....
        /*07a4*/ 	.word	0x0001f660


	//   ....[126]....
        /*07a8*/ 	.word	0x0001f670


	//   ....[127]....
        /*07ac*/ 	.word	0x000208d0


	//   ....[128]....
        /*07b0*/ 	.word	0x000208f0


	//   ....[129]....
        /*07b4*/ 	.word	0x00020a20


	//   ....[130]....
        /*07b8*/ 	.word	0x00020a30


	//   ....[131]....
        /*07bc*/ 	.word	0x00020b60


	//   ....[132]....
        /*07c0*/ 	.word	0x00020b80


	//   ....[133]....
        /*07c4*/ 	.word	0x00020cb0


	//   ....[134]....
        /*07c8*/ 	.word	0x00020cc0


	//   ....[135]....
        /*07cc*/ 	.word	0x00020e90


	//   ....[136]....
        /*07d0*/ 	.word	0x00020eb0


	//   ....[137]....
        /*07d4*/ 	.word	0x00020fd0


	//   ....[138]....
        /*07d8*/ 	.word	0x00021010


	//   ....[139]....
        /*07dc*/ 	.word	0x00021040


	//   ....[140]....
        /*07e0*/ 	.word	0x00021070


	//   ....[141]....
        /*07e4*/ 	.word	0x000210a0


	//   ....[142]....
        /*07e8*/ 	.word	0x000210d0


	//   ....[143]....
        /*07ec*/ 	.word	0x00021230


	//   ....[144]....
        /*07f0*/ 	.word	0x00021270


	//   ....[145]....
        /*07f4*/ 	.word	0x000212a0


	//   ....[146]....
        /*07f8*/ 	.word	0x000212d0


	//   ....[147]....
        /*07fc*/ 	.word	0x00021300


	//   ....[148]....
        /*0800*/ 	.word	0x00021330


	//   ....[149]....
        /*0804*/ 	.word	0x000213c0


	//   ....[150]....
        /*0808*/ 	.word	0x00021400


	//   ....[151]....
        /*080c*/ 	.word	0x00021410


	//   ....[152]....
        /*0810*/ 	.word	0x00021470


	//   ....[153]....
        /*0814*/ 	.word	0x00021e10


	//   ....[154]....
        /*0818*/ 	.word	0x00021e70


	//   ....[155]....
        /*081c*/ 	.word	0x00021ec0


	//   ....[156]....
        /*0820*/ 	.word	0x00021f10


	//   ....[157]....
        /*0824*/ 	.word	0x00021f60


	//   ....[158]....
        /*0828*/ 	.word	0x00021fd0


	//   ....[159]....
        /*082c*/ 	.word	0x00022010


	//   ....[160]....
        /*0830*/ 	.word	0x00022080


	//   ....[161]....
        /*0834*/ 	.word	0x000220f0


	//   ....[162]....
        /*0838*/ 	.word	0x00022150


	//   ....[163]....
        /*083c*/ 	.word	0x000221c0


	//   ....[164]....
        /*0840*/ 	.word	0x00022230


	//   ....[165]....
        /*0844*/ 	.word	0x00022290


	//   ....[166]....
        /*0848*/ 	.word	0x000222f0


	//   ....[167]....
        /*084c*/ 	.word	0x00022350


	//   ....[168]....
        /*0850*/ 	.word	0x000223c0


	//   ....[169]....
        /*0854*/ 	.word	0x00022420


	//   ....[170]....
        /*0858*/ 	.word	0x00022480


	//   ....[171]....
        /*085c*/ 	.word	0x000224e0


	//   ....[172]....
        /*0860*/ 	.word	0x00022550


	//   ....[173]....
        /*0864*/ 	.word	0x000226c0


	//   ....[174]....
        /*0868*/ 	.word	0x00022720


	//   ....[175]....
        /*086c*/ 	.word	0x00022780


	//   ....[176]....
        /*0870*/ 	.word	0x000227f0


	//   ....[177]....
        /*0874*/ 	.word	0x00022850


	//   ....[178]....
        /*0878*/ 	.word	0x000228a0


	//   ....[179]....
        /*087c*/ 	.word	0x000228f0


	//   ....[180]....
        /*0880*/ 	.word	0x00022940


	//   ....[181]....
        /*0884*/ 	.word	0x000229b0


	//   ....[182]....
        /*0888*/ 	.word	0x00022a20


	//   ....[183]....
        /*088c*/ 	.word	0x00022b90


	//   ....[184]....
        /*0890*/ 	.word	0x00022bf0


	//   ....[185]....
        /*0894*/ 	.word	0x00022c50


	//   ....[186]....
        /*0898*/ 	.word	0x00022cc0


	//   ....[187]....
        /*089c*/ 	.word	0x00022e30


	//   ....[188]....
        /*08a0*/ 	.word	0x00022e90


	//   ....[189]....
        /*08a4*/ 	.word	0x00022ef0


	//   ....[190]....
        /*08a8*/ 	.word	0x00022f60


	//   ....[191]....
        /*08ac*/ 	.word	0x00022fb0


	//   ....[192]....
        /*08b0*/ 	.word	0x00022ff0


	//   ....[193]....
        /*08b4*/ 	.word	0x00023040


	//   ....[194]....
        /*08b8*/ 	.word	0x00023080


	//   ....[195]....
        /*08bc*/ 	.word	0x000230e0


	//   ....[196]....
        /*08c0*/ 	.word	0x00023150


	//   ....[197]....
        /*08c4*/ 	.word	0x000232c0


	//   ....[198]....
        /*08c8*/ 	.word	0x00023320


	//   ....[199]....
        /*08cc*/ 	.word	0x00023380


	//   ....[200]....
        /*08d0*/ 	.word	0x000233f0


	//   ....[201]....
        /*08d4*/ 	.word	0x00023560


	//   ....[202]....
        /*08d8*/ 	.word	0x000235c0


	//   ....[203]....
        /*08dc*/ 	.word	0x00023600


	//   ....[204]....
        /*08e0*/ 	.word	0x00023640


	//   ....[205]....
        /*08e4*/ 	.word	0x00023690


	//   ....[206]....
        /*08e8*/ 	.word	0x000236d0


	//   ....[207]....
        /*08ec*/ 	.word	0x00023730


	//   ....[208]....
        /*08f0*/ 	.word	0x00023790


	//   ....[209]....
        /*08f4*/ 	.word	0x00023800


	//   ....[210]....
        /*08f8*/ 	.word	0x00023950


	//   ....[211]....
        /*08fc*/ 	.word	0x000239b0


	//   ....[212]....
        /*0900*/ 	.word	0x00023a10


	//   ....[213]....
        /*0904*/ 	.word	0x00023a80


	//   ....[214]....
        /*0908*/ 	.word	0x00023ad0


	//   ....[215]....
        /*090c*/ 	.word	0x00023b10


	//   ....[216]....
        /*0910*/ 	.word	0x00023b60


	//   ....[217]....
        /*0914*/ 	.word	0x00023bb0


	//   ....[218]....
        /*0918*/ 	.word	0x00023c00


	//   ....[219]....
        /*091c*/ 	.word	0x00023c50


	//   ....[220]....
        /*0920*/ 	.word	0x00023ca0


	//   ....[221]....
        /*0924*/ 	.word	0x00023cf0


	//   ....[222]....
        /*0928*/ 	.word	0x00023d60


	//   ....[223]....
        /*092c*/ 	.word	0x00023dd0


	//   ....[224]....
        /*0930*/ 	.word	0x00023e30


	//   ....[225]....
        /*0934*/ 	.word	0x00023e90


	//   ....[226]....
        /*0938*/ 	.word	0x00023ef0


	//   ....[227]....
        /*093c*/ 	.word	0x00023f60


	//   ....[228]....
        /*0940*/ 	.word	0x00023fc0


	//   ....[229]....
        /*0944*/ 	.word	0x00024020


	//   ....[230]....
        /*0948*/ 	.word	0x00024080


	//   ....[231]....
        /*094c*/ 	.word	0x000240f0


	//   ....[232]....
        /*0950*/ 	.word	0x00024150


	//   ....[233]....
        /*0954*/ 	.word	0x000241b0


	//   ....[234]....
        /*0958*/ 	.word	0x00024210


	//   ....[235]....
        /*095c*/ 	.word	0x00024280


	//   ....[236]....
        /*0960*/ 	.word	0x000242e0


	//   ....[237]....
        /*0964*/ 	.word	0x00024340


	//   ....[238]....
        /*0968*/ 	.word	0x000243a0


	//   ....[239]....
        /*096c*/ 	.word	0x00024410


	//   ....[240]....
        /*0970*/ 	.word	0x00024470


	//   ....[241]....
        /*0974*/ 	.word	0x000244d0


	//   ....[242]....
        /*0978*/ 	.word	0x00024540


	//   ....[243]....
        /*097c*/ 	.word	0x000245b0


	//   ....[244]....
        /*0980*/ 	.word	0x00024600


	//   ....[245]....
        /*0984*/ 	.word	0x00024640


	//   ....[246]....
        /*0988*/ 	.word	0x00024690


	//   ....[247]....
        /*098c*/ 	.word	0x000246e0


	//   ....[248]....
        /*0990*/ 	.word	0x00024730


	//   ....[249]....
        /*0994*/ 	.word	0x000247a0


	//   ....[250]....
        /*0998*/ 	.word	0x000247e0


	//   ....[251]....
        /*099c*/ 	.word	0x00024830


	//   ....[252]....
        /*09a0*/ 	.word	0x00024880


	//   ....[253]....
        /*09a4*/ 	.word	0x000248d0


	//   ....[254]....
        /*09a8*/ 	.word	0x00024920


	//   ....[255]....
        /*09ac*/ 	.word	0x00024990


	//   ....[0]....
        /*09b0*/ 	.word	0x000249d0


	//   ....[1]....
        /*09b4*/ 	.word	0x00024a40


	//   ....[2]....
        /*09b8*/ 	.word	0x00024aa0


	//   ....[3]....
        /*09bc*/ 	.word	0x00024b10


	//----- nvinfo : EIATTR_EXIT_INSTR_OFFSETS
	.align		4
.L_884:
        /*09c0*/ 	.byte	0x04, 0x1c
        /*09c2*/ 	.short	(.L_886 - .L_885)


	//   ....[0]....
.L_885:
        /*09c4*/ 	.word	0x00000fe0


	//   ....[1]....
        /*09c8*/ 	.word	0x00021dd0


	//----- nvinfo : EIATTR_MAX_THREADS
	.align		4
.L_886:
        /*09cc*/ 	.byte	0x04, 0x05
        /*09ce*/ 	.short	(.L_888 - .L_887)
.L_887:
        /*09d0*/ 	.word	0x00000100
        /*09d4*/ 	.word	0x00000001
        /*09d8*/ 	.word	0x00000001


	//----- nvinfo : EIATTR_CRS_STACK_SIZE
	.align		4
.L_888:
        /*09dc*/ 	.byte	0x04, 0x1e
        /*09de*/ 	.short	(.L_890 - .L_889)
.L_889:
        /*09e0*/ 	.word	0x00000000
.L_890:


//--------------------- .nv.info._ZN7cutlass13device_kernelIN5flash19enable_sm80_to_sm89INS1_16FlashAttnFwdSm80INS1_25CollectiveMainloopFwdSm80ILi8ELi1ELb0EN4cute5tupleIJNS5_1CILi128EEENS7_ILi64EEENS7_ILi192EEEEEELi192ENS_6half_tEfNS_4arch4Sm80ELb1ELb0ELb0ELb0ELb1ELb0ELb1ELb1EEENS1_21CollectiveEpilogueFwdINS6_IJS8_SA_S9_EEENS6_IJNS7_ILi1EEESI_SI_EEESC_SE_Li256ELb0ELb1ELb1ELb0EEENS1_30DynamicPersistentTileSchedulerILi256ELi256ELb1ELb1ELb0EEEEEEEEEvNT_6ParamsE --------------------------
	.section	.nv.info._ZN7cutlass13device_kernelIN5flash19enable_sm80_to_sm89INS1_16FlashAttnFwdSm80INS1_25CollectiveMainloopFwdSm80ILi8ELi1ELb0EN4cute5tupleIJNS5_1CILi128EEENS7_ILi64EEENS7_ILi192EEEEEELi192ENS_6half_tEfNS_4arch4Sm80ELb1ELb0ELb0ELb0ELb1ELb0ELb1ELb1EEENS1_21CollectiveEpilogueFwdINS6_IJS8_SA_S9_EEENS6_IJNS7_ILi1EEESI_SI_EEESC_SE_Li256ELb0ELb1ELb1ELb0EEENS1_30DynamicPersistentTileSchedulerILi256ELi256ELb1ELb1ELb0EEEEEEEEEvNT_6ParamsE,"",@"SHT_CUDA_INFO"
	.sectionflags	@""
	.align	4


	//----- nvinfo : EIATTR_CUDA_API_VERSION
	.align		4
        /*0000*/ 	.byte	0x04, 0x37
        /*0002*/ 	.short	(.L_892 - .L_891)
.L_891:
        /*0004*/ 	.word	0x00000082


	//----- nvinfo : EIATTR_SW2861232_WAR
	.align		4
.L_892:
        /*0008*/ 	.byte	0x01, 0x35
	.zero		2


	//----- nvinfo : EIATTR_PARAM_CBANK
	.align		4
        /*000c*/ 	.byte	0x04, 0x0a
        /*000e*/ 	.short	(.L_894 - .L_893)
	.align		4
.L_893:
        /*0010*/ 	.word	index@(.nv.constant0._ZN7cutlass13device_kernelIN5flash19enable_sm80_to_sm89INS1_16FlashAttnFwdSm80INS1_25CollectiveMainloopFwdSm80ILi8ELi1ELb0EN4cute5tupleIJNS5_1CILi128EEENS7_ILi64EEENS7_ILi192EEEEEELi192ENS_6half_tEfNS_4arch4Sm80ELb1ELb0ELb0ELb0ELb1ELb0ELb1ELb1EEENS1_21CollectiveEpilogueFwdINS6_IJS8_SA_S9_EEENS6_IJNS7_ILi1EEESI_SI_EEESC_SE_Li256ELb0ELb1ELb1ELb0EEENS1_30DynamicPersistentTileSchedulerILi256ELi256ELb1ELb1ELb0EEEEEEEEEvNT_6ParamsE)
        /*0014*/ 	.short	0x0160
        /*0016*/ 	.short	0x0428


	//----- nvinfo : EIATTR_CBANK_PARAM_SIZE
	.align		4
.L_894:
        /*0018*/ 	.byte	0x03, 0x19
        /*001a*/ 	.short	0x0428


	//----- nvinfo : EIATTR_KPARAM_INFO
	.align		4
        /*001c*/ 	.byte	0x04, 0x17
        /*001e*/ 	.short	(.L_896 - .L_895)
.L_895:
        /*0020*/ 	.word	0x00000000
        /*0024*/ 	.short	0x0000
        /*0026*/ 	.short	0x0000
        /*0028*/ 	.byte	0x00, 0xf0, 0xa1, 0x10


	//----- nvinfo : EIATTR_MAXREG_COUNT
	.align		4
.L_896:
        /*002c*/ 	.byte	0x03, 0x1b
        /*002e*/ 	.short	0x00ff


	//----- nvinfo : EIATTR_NUM_BARRIERS
	.align		4
        /*0030*/ 	.byte	0x02, 0x4c
        /*0032*/ 	.byte	0x06
	.zero		1


	//----- nvinfo : EIATTR_ANNOTATIONS
	.align		4
        /*0034*/ 	.byte	0x04, 0x55
        /*0036*/ 	.short	(.L_898 - .L_897)


	//   ....[0]....
.L_897:
        /*0038*/ 	.word	0x00000001
        /*003c*/ 	.byte	0x70, 0x00, 0x00, 0x00, 0x01, 0x00, 0x00, 0x00, 0xd0, 0x04, 0x00, 0x00, 0x01, 0x00, 0x00, 0x00
        /*004c*/ 	.byte	0xa0, 0x05, 0x00, 0x00, 0x01, 0x00, 0x00, 0x00, 0xc0, 0x33, 0x00, 0x00, 0x01, 0x00, 0x00, 0x00
        /*005c*/ 	.byte	0xe0, 0xb5, 0x00, 0x00, 0x01, 0x00, 0x00, 0x00, 0x20, 0xb6, 0x00, 0x00, 0x01, 0x00, 0x00, 0x00
        /*006c*/ 	.byte	0x80, 0xcc, 0x00, 0x00


	//----- nvinfo : EIATTR_MERCURY_ISA_VERSION
	.align		4
.L_898:
        /*0070*/ 	.byte	0x03, 0x5f
        /*0072*/ 	.short	0x0000


	//----- nvinfo : EIATTR_INT_WARP_WIDE_INSTR_OFFSETS
	.align		4
        /*0074*/ 	.byte	0x04, 0x31
        /*0076*/ 	.short	(.L_900 - .L_899)


	//   ....[0]....
.L_899:
        /*0078*/ 	.word	0x0000b410


	//   ....[1]....
        /*007c*/ 	.word	0x0000b490


	//----- nvinfo : EIATTR_COOP_GROUP_MASK_REGIDS
	.align		4
.L_900:
        /*0080*/ 	.byte	0x04, 0x29
        /*0082*/ 	.short	(.L_902 - .L_901)


	//   ....[0]....
.L_901:
        /*0084*/ 	.word	0xffffffff


	//   ....[1]....
        /*0088*/ 	.word	0xffffffff


	//   ....[2]....
        /*008c*/ 	.word	0xffffffff


	//   ....[3]....
        /*0090*/ 	.word	0xffffffff


	//   ....[4]....
        /*0094*/ 	.word	0xffffffff


	//   ....[5]....
        /*0098*/ 	.word	0xffffffff


	//   ....[6]....
        /*009c*/ 	.word	0xffffffff


	//   ....[7]....
        /*00a0*/ 	.word	0xffffffff


	//   ....[8]....
        /*00a4*/ 	.word	0xffffffff


	//   ....[9]....
        /*00a8*/ 	.word	0xffffffff


	//   ....[10]....
        /*00ac*/ 	.word	0xffffffff


	//   ....[11]....
        /*00b0*/ 	.word	0xffffffff


	//   ....[12]....
        /*00b4*/ 	.word	0xffffffff


	//   ....[13]....
        /*00b8*/ 	.word	0xffffffff


	//   ....[14]....
        /*00bc*/ 	.word	0xffffffff


	//   ....[15]....
        /*00c0*/ 	.word	0xffffffff


	//   ....[16]....
        /*00c4*/ 	.word	0xffffffff


	//   ....[17]....
        /*00c8*/ 	.word	0xffffffff


	//   ....[18]....
        /*00cc*/ 	.word	0xffffffff


	//   ....[19]....
        /*00d0*/ 	.word	0xffffffff


	//   ....[20]....
        /*00d4*/ 	.word	0xffffffff


	//   ....[21]....
        /*00d8*/ 	.word	0xffffffff


	//   ....[22]....
        /*00dc*/ 	.word	0xffffffff


	//   ....[23]....
        /*00e0*/ 	.word	0xffffffff


	//   ....[24]....
        /*00e4*/ 	.word	0xffffffff


	//   ....[25]....
        /*00e8*/ 	.word	0xffffffff


	//   ....[26]....
        /*00ec*/ 	.word	0xffffffff


	//   ....[27]....
        /*00f0*/ 	.word	0xffffffff


	//   ....[28]....
        /*00f4*/ 	.word	0xffffffff


	//   ....[29]....
        /*00f8*/ 	.word	0xffffffff


	//   ....[30]....
        /*00fc*/ 	.word	0xffffffff


	//   ....[31]....
        /*0100*/ 	.word	0xffffffff


	//   ....[32]....
        /*0104*/ 	.word	0xffffffff


	//   ....[33]....
        /*0108*/ 	.word	0xffffffff


	//   ....[34]....
        /*010c*/ 	.word	0xffffffff


	//   ....[35]....
        /*0110*/ 	.word	0xffffffff


	//   ....[36]....
        /*0114*/ 	.word	0xffffffff


	//   ....[37]....
        /*0118*/ 	.word	0xffffffff


	//   ....[38]....
        /*011c*/ 	.word	0xffffffff


	//   ....[39]....
        /*0120*/ 	.word	0xffffffff


	//   ....[40]....
        /*0124*/ 	.word	0xffffffff


	//   ....[41]....
        /*0128*/ 	.word	0xffffffff


	//   ....[42]....
        /*012c*/ 	.word	0xffffffff


	//   ....[43]....
        /*0130*/ 	.word	0xffffffff


	//   ....[44]....
        /*0134*/ 	.word	0xffffffff


	//   ....[45]....
        /*0138*/ 	.word	0xffffffff


	//   ....[46]....
        /*013c*/ 	.word	0xffffffff


	//   ....[47]....
        /*0140*/ 	.word	0xffffffff


	//   ....[48]....
        /*0144*/ 	.word	0xffffffff


	//   ....[49]....
        /*0148*/ 	.word	0xffffffff


	//   ....[50]....
        /*014c*/ 	.word	0xffffffff


	//   ....[51]....
        /*0150*/ 	.word	0xffffffff


	//   ....[52]....
        /*0154*/ 	.word	0xffffffff


	//   ....[53]....
        /*0158*/ 	.word	0xffffffff


	//   ....[54]....
        /*015c*/ 	.word	0xffffffff


	//   ....[55]....
        /*0160*/ 	.word	0xffffffff


	//   ....[56]....
        /*0164*/ 	.word	0xffffffff


	//   ....[57]....
        /*0168*/ 	.word	0xffffffff


	//   ....[58]....
        /*016c*/ 	.word	0xffffffff


	//   ....[59]....
        /*0170*/ 	.word	0xffffffff


	//   ....[60]....
        /*0174*/ 	.word	0xffffffff


	//   ....[61]....
        /*0178*/ 	.word	0xffffffff


	//   ....[62]....
        /*017c*/ 	.word	0xffffffff


	//   ....[63]....
        /*0180*/ 	.word	0xffffffff


	//   ....[64]....
        /*0184*/ 	.word	0xffffffff


	//   ....[65]....
        /*0188*/ 	.word	0xffffffff


	//   ....[66]....
        /*018c*/ 	.word	0xffffffff


	//   ....[67]....
        /*0190*/ 	.word	0xffffffff


	//   ....[68]....
        /*0194*/ 	.word	0xffffffff


	//   ....[69]....
        /*0198*/ 	.word	0xffffffff


	//   ....[70]....
        /*019c*/ 	.word	0xffffffff


	//   ....[71]....
        /*01a0*/ 	.word	0xffffffff


	//   ....[72]....
        /*01a4*/ 	.word	0xffffffff


	//   ....[73]....
        /*01a8*/ 	.word	0xffffffff


	//   ....[74]....
        /*01ac*/ 	.word	0xffffffff


	//   ....[75]....
        /*01b0*/ 	.word	0xffffffff


	//   ....[76]....
        /*01b4*/ 	.word	0xffffffff


	//   ....[77]....
        /*01b8*/ 	.word	0xffffffff


	//   ....[78]....
        /*01bc*/ 	.word	0xffffffff


	//   ....[79]....
        /*01c0*/ 	.word	0xffffffff


	//   ....[80]....
        /*01c4*/ 	.word	0xffffffff


	//   ....[81]....
        /*01c8*/ 	.word	0xffffffff


	//   ....[82]....
        /*01cc*/ 	.word	0xffffffff


	//   ....[83]....
        /*01d0*/ 	.word	0xffffffff


	//   ....[84]....
        /*01d4*/ 	.word	0xffffffff


	//   ....[85]....
        /*01d8*/ 	.word	0xffffffff


	//   ....[86]....
        /*01dc*/ 	.word	0xffffffff


	//   ....[87]....
        /*01e0*/ 	.word	0xffffffff


	//   ....[88]....
        /*01e4*/ 	.word	0xffffffff


	//   ....[89]....
        /*01e8*/ 	.word	0xffffffff


	//   ....[90]....
        /*01ec*/ 	.word	0xffffffff


	//   ....[91]....
        /*01f0*/ 	.word	0xffffffff


	//   ....[92]....
        /*01f4*/ 	.word	0xffffffff


	//   ....[93]....
        /*01f8*/ 	.word	0xffffffff


	//   ....[94]....
        /*01fc*/ 	.word	0xffffffff


	//   ....[95]....
        /*0200*/ 	.word	0xffffffff


	//   ....[96]....
        /*0204*/ 	.word	0xffffffff


	//   ....[97]....
        /*0208*/ 	.word	0xffffffff


	//   ....[98]....
        /*020c*/ 	.word	0xffffffff


	//   ....[99]....
        /*0210*/ 	.word	0xffffffff


	//   ....[100]....
        /*0214*/ 	.word	0xffffffff


	//   ....[101]....
        /*0218*/ 	.word	0xffffffff


	//   ....[102]....
        /*021c*/ 	.word	0xffffffff


	//   ....[103]....
        /*0220*/ 	.word	0xffffffff


	//   ....[104]....
        /*0224*/ 	.word	0xffffffff


	//   ....[105]....
        /*0228*/ 	.word	0xffffffff


	//   ....[106]....
        /*022c*/ 	.word	0xffffffff


	//   ....[107]....
        /*0230*/ 	.word	0xffffffff


	//   ....[108]....
        /*0234*/ 	.word	0xffffffff


	//   ....[109]....
        /*0238*/ 	.word	0xffffffff


	//   ....[110]....
        /*023c*/ 	.word	0xffffffff


	//   ....[111]....
        /*0240*/ 	.word	0xffffffff


	//   ....[112]....
        /*0244*/ 	.word	0xffffffff


	//----- nvinfo : EIATTR_COOP_GROUP_INSTR_OFFSETS
	.align		4
.L_902:
        /*0248*/ 	.byte	0x04, 0x28
        /*024a*/ 	.short	(.L_904 - .L_903)


	//   ....[0]....
.L_903:
        /*024c*/ 	.word	0x00000050


	//   ....[1]....
        /*0250*/ 	.word	0x000015b0


	//   ....[2]....
        /*0254*/ 	.word	0x000015d0


	//   ....[3]....
        /*0258*/ 	.word	0x00001750


	//   ....[4]....
        /*025c*/ 	.word	0x00001760


	//   ....[5]....
        /*0260*/ 	.word	0x000018c0


	//   ....[6]....
        /*0264*/ 	.word	0x000018e0


	//   ....[7]....
        /*0268*/ 	.word	0x00001a40


	//   ....[8]....
        /*026c*/ 	.word	0x00001a50


	//   ....[9]....
        /*0270*/ 	.word	0x00001f30


	//   ....[10]....
        /*0274*/ 	.word	0x00001f40


	//   ....[11]....
        /*0278*/ 	.word	0x00001f50


	//   ....[12]....
        /*027c*/ 	.word	0x00001f60


	//   ....[13]....
        /*0280*/ 	.word	0x00002230


	//   ....[14]....
        /*0284*/ 	.word	0x00002240


	//   ....[15]....
        /*0288*/ 	.word	0x00002250


	//   ....[16]....
        /*028c*/ 	.word	0x000022d0


	//   ....[17]....
        /*0290*/ 	.word	0x00003100


	//   ....[18]....
        /*0294*/ 	.word	0x00003120


	//   ....[19]....
        /*0298*/ 	.word	0x00003220


	//   ....[20]....
        /*029c*/ 	.word	0x00003240


	//   ....[21]....
        /*02a0*/ 	.word	0x00003490


	//   ....[22]....
        /*02a4*/ 	.word	0x000036d0


	//   ....[23]....
        /*02a8*/ 	.word	0x00003ad0


	//   ....[24]....
        /*02ac*/ 	.word	0x00003af0


	//   ....[25]....
        /*02b0*/ 	.word	0x00003b10


	//   ....[26]....
        /*02b4*/ 	.word	0x00003b30


	//   ....[27]....
        /*02b8*/ 	.word	0x00004f20


	//   ....[28]....
        /*02bc*/ 	.word	0x00004f40


	//   ....[29]....
        /*02c0*/ 	.word	0x00005010


	//   ....[30]....
        /*02c4*/ 	.word	0x00005050


	//   ....[31]....
        /*02c8*/ 	.word	0x00005dd0


	//   ....[32]....
        /*02cc*/ 	.word	0x00005df0


	//   ....[33]....
        /*02d0*/ 	.word	0x00005ec0


	//   ....[34]....
        /*02d4*/ 	.word	0x00005f00


	//   ....[35]....
        /*02d8*/ 	.word	0x00006140


	//   ....[36]....
        /*02dc*/ 	.word	0x00006380


	//   ....[37]....
        /*02e0*/ 	.word	0x00006780


	//   ....[38]....
        /*02e4*/ 	.word	0x000067a0


	//   ....[39]....
        /*02e8*/ 	.word	0x000067c0


	//   ....[40]....
        /*02ec*/ 	.word	0x000067e0


	//   ....[41]....
        /*02f0*/ 	.word	0x000081e0


	//   ....[42]....
        /*02f4*/ 	.word	0x000081f0


	//   ....[43]....
        /*02f8*/ 	.word	0x00008230


	//   ....[44]....
        /*02fc*/ 	.word	0x00008250


	//   ....[45]....
        /*0300*/ 	.word	0x00009010


	//   ....[46]....
        /*0304*/ 	.word	0x00009030


	//   ....[47]....
        /*0308*/ 	.word	0x00009100


	//   ....[48]....
        /*030c*/ 	.word	0x00009120


	//   ....[49]....
        /*0310*/ 	.word	0x00009460


	//   ....[50]....
        /*0314*/ 	.word	0x00009470


	//   ....[51]....
        /*0318*/ 	.word	0x000094a0


	//   ....[52]....
        /*031c*/ 	.word	0x000094b0


	//   ....[53]....
        /*0320*/ 	.word	0x0000abf0


	//   ....[54]....
        /*0324*/ 	.word	0x0000ac20


	//   ....[55]....
        /*0328*/ 	.word	0x0000ac30


	//   ....[56]....
        /*032c*/ 	.word	0x0000ac60


	//   ....[57]....
        /*0330*/ 	.word	0x0000b5d0


	//   ....[58]....
        /*0334*/ 	.word	0x0000bbd0


	//   ....[59]....
        /*0338*/ 	.word	0x0000bc00


	//   ....[60]....
        /*033c*/ 	.word	0x0000bc20


	//   ....[61]....
        /*0340*/ 	.word	0x0000bc40


	//   ....[62]....
        /*0344*/ 	.word	0x0000bd30


	//   ....[63]....
        /*0348*/ 	.word	0x0000bd50


	//   ....[64]....
        /*034c*/ 	.word	0x0000c3b0


	//   ....[65]....
        /*0350*/ 	.word	0x0000c3c0


	//   ....[66]....
        /*0354*/ 	.word	0x0000cd00


	//   ....[67]....
        /*0358*/ 	.word	0x0000cde0


	//   ....[68]....
        /*035c*/ 	.word	0x0000ce50


	//   ....[69]....
        /*0360*/ 	.word	0x0000ceb0


	//   ....[70]....
        /*0364*/ 	.word	0x0000cf10


	//   ....[71]....
        /*0368*/ 	.word	0x0000cf70


	//   ....[72]....
        /*036c*/ 	.word	0x0000cfe0


	//   ....[73]....
        /*0370*/ 	.word	0x0000d040


	//   ....[74]....
        /*0374*/ 	.word	0x0000d0a0


	//   ....[75]....
        /*0378*/ 	.word	0x0000d100


	//   ....[76]....
        /*037c*/ 	.word	0x0000d170


	//   ....[77]....
        /*0380*/ 	.word	0x0000d2e0


	//   ....[78]....
        /*0384*/ 	.word	0x0000d340


	//   ....[79]....
        /*0388*/ 	.word	0x0000d3a0


	//   ....[80]....
        /*038c*/ 	.word	0x0000d400


	//   ....[81]....
        /*0390*/ 	.word	0x0000d840


	//   ....[82]....
        /*0394*/ 	.word	0x0000d890


	//   ....[83]....
        /*0398*/ 	.word	0x0000d8e0


	//   ....[84]....
        /*039c*/ 	.word	0x0000d930


	//   ....[85]....
        /*03a0*/ 	.word	0x0000d9a0


	//   ....[86]....
        /*03a4*/ 	.word	0x0000da10


	//   ....[87]....
        /*03a8*/ 	.word	0x0000db80


	//   ....[88]....
        /*03ac*/ 	.word	0x0000dbe0


	//   ....[89]....
        /*03b0*/ 	.word	0x0000dc40


	//   ....[90]....
        /*03b4*/ 	.word	0x0000dcb0


	//   ....[91]....
        /*03b8*/ 	.word	0x0000de20


	//   ....[92]....
        /*03bc*/ 	.word	0x0000de80


	//   ....[93]....
        /*03c0*/ 	.word	0x0000dee0


	//   ....[94]....
        /*03c4*/ 	.word	0x0000df40


	//   ....[95]....
        /*03c8*/ 	.word	0x0000e380


	//   ....[96]....
        /*03cc*/ 	.word	0x0000e3c0


	//   ....[97]....
        /*03d0*/ 	.word	0x0000e410


	//   ....[98]....
        /*03d4*/ 	.word	0x0000e450


	//   ....[99]....
        /*03d8*/ 	.word	0x0000e4b0


	//   ....[100]....
        /*03dc*/ 	.word	0x0000e510


	//   ....[101]....
        /*03e0*/ 	.word	0x0000e580


	//   ....[102]....
        /*03e4*/ 	.word	0x0000e6c0


	//   ....[103]....
        /*03e8*/ 	.word	0x0000e720


	//   ....[104]....
        /*03ec*/ 	.word	0x0000e760


	//   ....[105]....
        /*03f0*/ 	.word	0x0000e7a0


	//   ....[106]....
        /*03f4*/ 	.word	0x0000e7f0


	//   ....[107]....
        /*03f8*/ 	.word	0x0000e830


	//   ....[108]....
        /*03fc*/ 	.word	0x0000e880


	//   ....[109]....
        /*0400*/ 	.word	0x0000e8e0


	//   ....[110]....
        /*0404*/ 	.word	0x0000e930


	//   ....[111]....
        /*0408*/ 	.word	0x0000e980


	//   ....[112]....
        /*040c*/ 	.word	0x0000e9f0


	//----- nvinfo : EIATTR_EXIT_INSTR_OFFSETS
	.align		4
.L_904:
        /*0410*/ 	.byte	0x04, 0x1c
        /*0412*/ 	.short	(.L_906 - .L_905)


	//   ....[0]....
.L_905:
        /*0414*/ 	.word	0x000000a0


	//   ....[1]....
        /*0418*/ 	.word	0x0000cd90


	//----- nvinfo : EIATTR_MAX_THREADS
	.align		4
.L_906:
        /*041c*/ 	.byte	0x04, 0x05
        /*041e*/ 	.short	(.L_908 - .L_907)
.L_907:
        /*0420*/ 	.word	0x00000100
        /*0424*/ 	.word	0x00000001
        /*0428*/ 	.word	0x00000001


	//----- nvinfo : EIATTR_CRS_STACK_SIZE
	.align		4
.L_908:
        /*042c*/ 	.byte	0x04, 0x1e
        /*042e*/ 	.short	(.L_910 - .L_909)
.L_909:
        /*0430*/ 	.word	0x00000000
.L_910:


//--------------------- .nv.info._ZN7cutlass13device_kernelIN5flash19enable_sm80_to_sm89INS1_16FlashAttnFwdSm80INS1_25CollectiveMainloopFwdSm80ILi8ELi1ELb0EN4cute5tupleIJNS5_1CILi128EEENS7_ILi64EEENS7_ILi192EEEEEELi192ENS_6half_tEfNS_4arch4Sm80ELb1ELb0ELb0ELb1ELb1ELb0ELb1ELb1EEENS1_21CollectiveEpilogueFwdINS6_IJS8_SA_S9_EEENS6_IJNS7_ILi1EEESI_SI_EEESC_SE_Li256ELb1ELb1ELb1ELb0EEENS1_36VarlenDynamicPersistentTileSchedulerILi128ELi64ELi256ELi256ELb1ELb1ELb0ELb1ELb1ELb1EEEEEEEEEvNT_6ParamsE --------------------------
	.section	.nv.info._ZN7cutlass13device_kernelIN5flash19enable_sm80_to_sm89INS1_16FlashAttnFwdSm80INS1_25CollectiveMainloopFwdSm80ILi8ELi1ELb0EN4cute5tupleIJNS5_1CILi128EEENS7_ILi64EEENS7_ILi192EEEEEELi192ENS_6half_tEfNS_4arch4Sm80ELb1ELb0ELb0ELb1ELb1ELb0ELb1ELb1EEENS1_21CollectiveEpilogueFwdINS6_IJS8_SA_S9_EEENS6_IJNS7_ILi1EEESI_SI_EEESC_SE_Li256ELb1ELb1ELb1ELb0EEENS1_36VarlenDynamicPersistentTileSchedulerILi128ELi64ELi256ELi256ELb1ELb1ELb0ELb1ELb1ELb1EEEEEEEEEvNT_6ParamsE,"",@"SHT_CUDA_INFO"
	.sectionflags	@""
	.align	4


	//----- nvinfo : EIATTR_CUDA_API_VERSION
	.align		4
        /*0000*/ 	.byte	0x04, 0x37
        /*0002*/ 	.short	(.L_912 - .L_911)
.L_911:
        /*0004*/ 	.word	0x00000082


	//----- nvinfo : EIATTR_SW2861232_WAR
	.align		4
.L_912:
        /*0008*/ 	.byte	0x01, 0x35
	.zero		2


	//----- nvinfo : EIATTR_PARAM_CBANK
	.align		4
        /*000c*/ 	.byte	0x04, 0x0a
        /*000e*/ 	.short	(.L_914 - .L_913)
	.align		4
.L_913:
        /*0010*/ 	.word	index@(.nv.constant0._ZN7cutlass13device_kernelIN5flash19enable_sm80_to_sm89INS1_16FlashAttnFwdSm80INS1_25CollectiveMainloopFwdSm80ILi8ELi1ELb0EN4cute5tupleIJNS5_1CILi128EEENS7_ILi64EEENS7_ILi192EEEEEELi192ENS_6half_tEfNS_4arch4Sm80ELb1ELb0ELb0ELb1ELb1ELb0ELb1ELb1EEENS1_21CollectiveEpilogueFwdINS6_IJS8_SA_S9_EEENS6_IJNS7_ILi1EEESI_SI_EEESC_SE_Li256ELb1ELb1ELb1ELb0EEENS1_36VarlenDynamicPersistentTileSchedulerILi128ELi64ELi256ELi256ELb1ELb1ELb0ELb1ELb1ELb1EEEEEEEEEvNT_6ParamsE)
        /*0014*/ 	.short	0x0160
        /*0016*/ 	.short	0x0438


	//----- nvinfo : EIATTR_CBANK_PARAM_SIZE
	.align		4
.L_914:
        /*0018*/ 	.byte	0x03, 0x19
        /*001a*/ 	.short	0x0438


	//----- nvinfo : EIATTR_KPARAM_INFO
	.align		4
        /*001c*/ 	.byte	0x04, 0x17
        /*001e*/ 	.short	(.L_916 - .L_915)
.L_915:
        /*0020*/ 	.word	0x00000000
        /*0024*/ 	.short	0x0000
        /*0026*/ 	.short	0x0000
        /*0028*/ 	.byte	0x00, 0xf0, 0xe1, 0x10


	//----- nvinfo : EIATTR_MAXREG_COUNT
	.align		4
.L_916:
        /*002c*/ 	.byte	0x03, 0x1b
        /*002e*/ 	.short	0x00ff


	//----- nvinfo : EIATTR_NUM_BARRIERS
	.align		4
        /*0030*/ 	.byte	0x02, 0x4c
        /*0032*/ 	.byte	0x06
	.zero		1


	//----- nvinfo : EIATTR_ANNOTATIONS
	.align		4
        /*0034*/ 	.byte	0x04, 0x55
        /*0036*/ 	.short	(.L_918 - .L_917)


	//   ....[0]....
.L_917:
        /*0038*/ 	.word	0x00000001
        /*003c*/ 	.byte	0x70, 0x00, 0x00, 0x00, 0x01, 0x00, 0x00, 0x00, 0x90, 0x14, 0x00, 0x00, 0x01, 0x00, 0x00, 0x00
        /*004c*/ 	.byte	0x80, 0x18, 0x00, 0x00, 0x01, 0x00, 0x00, 0x00, 0xb0, 0x18, 0x00, 0x00, 0x01, 0x00, 0x00, 0x00
        /*005c*/ 	.byte	0xf0, 0x18, 0x00, 0x00, 0x01, 0x00, 0x00, 0x00, 0x80, 0xc5, 0x00, 0x00, 0x01, 0x00, 0x00, 0x00
        /*006c*/ 	.byte	0x90, 0xc5, 0x00, 0x00, 0x01, 0x00, 0x00, 0x00, 0xa0, 0xc5, 0x00, 0x00, 0x01, 0x00, 0x00, 0x00
        /*007c*/ 	.byte	0x10, 0xcd, 0x00, 0x00, 0x01, 0x00, 0x00, 0x00, 0x10, 0xf8, 0x00, 0x00


	//----- nvinfo : EIATTR_MERCURY_ISA_VERSION
	.align		4
.L_918:
        /*0088*/ 	.byte	0x03, 0x5f
        /*008a*/ 	.short	0x0000


	//----- nvinfo : EIATTR_INT_WARP_WIDE_INSTR_OFFSETS
	.align		4
        /*008c*/ 	.byte	0x04, 0x31
        /*008e*/ 	.short	(.L_920 - .L_919)


	//   ....[0]....
.L_919:
        /*0090*/ 	.word	0x0000c460


	//   ....[1]....
        /*0094*/ 	.word	0x0000c4e0


	//----- nvinfo : EIATTR_COOP_GROUP_MASK_REGIDS
	.align		4
.L_920:
        /*0098*/ 	.byte	0x04, 0x29
        /*009a*/ 	.short	(.L_922 - .L_921)


	//   ....[0]....
.L_921:
        /*009c*/ 	.word	0xffffffff


	//   ....[1]....
        /*00a0*/ 	.word	0xffffffff


	//   ....[2]....
        /*00a4*/ 	.word	0xffffffff


	//   ....[3]....
        /*00a8*/ 	.word	0xffffffff


	//   ....[4]....
        /*00ac*/ 	.word	0xffffffff


	//   ....[5]....
        /*00b0*/ 	.word	0xffffffff


	//   ....[6]....
        /*00b4*/ 	.word	0xffffffff


	//   ....[7]....
        /*00b8*/ 	.word	0xffffffff


	//   ....[8]....
        /*00bc*/ 	.word	0xffffffff


	//   ....[9]....
        /*00c0*/ 	.word	0xffffffff


	//   ....[10]....
        /*00c4*/ 	.word	0xffffffff


	//   ....[11]....
        /*00c8*/ 	.word	0xffffffff


	//   ....[12]....
        /*00cc*/ 	.word	0xffffffff


	//   ....[13]....
        /*00d0*/ 	.word	0xffffffff


	//   ....[14]....
        /*00d4*/ 	.word	0xffffffff


	//   ....[15]....
        /*00d8*/ 	.word	0xffffffff


	//   ....[16]....
        /*00dc*/ 	.word	0xffffffff


	//   ....[17]....
        /*00e0*/ 	.word	0xffffffff


	//   ....[18]....
        /*00e4*/ 	.word	0xffffffff


	//   ....[19]....
        /*00e8*/ 	.word	0xffffffff


	//   ....[20]....
        /*00ec*/ 	.word	0xffffffff


	//   ....[21]....
        /*00f0*/ 	.word	0xffffffff


	//   ....[22]....
        /*00f4*/ 	.word	0xffffffff


	//   ....[23]....
        /*00f8*/ 	.word	0xffffffff


	//   ....[24]....
        /*00fc*/ 	.word	0xffffffff


	//   ....[25]....
        /*0100*/ 	.word	0xffffffff


	//   ....[26]....
        /*0104*/ 	.word	0xffffffff


	//   ....[27]....
        /*0108*/ 	.word	0xffffffff


	//   ....[28]....
        /*010c*/ 	.word	0xffffffff


	//   ....[29]....
        /*0110*/ 	.word	0xffffffff


	//   ....[30]....
        /*0114*/ 	.word	0xffffffff


	//   ....[31]....
        /*0118*/ 	.word	0xffffffff


	//   ....[32]....
        /*011c*/ 	.word	0xffffffff


	//   ....[33]....
        /*0120*/ 	.word	0xffffffff


	//   ....[34]....
        /*0124*/ 	.word	0xffffffff


	//   ....[35]....
        /*0128*/ 	.word	0xffffffff


	//   ....[36]....
        /*012c*/ 	.word	0xffffffff


	//   ....[37]....
        /*0130*/ 	.word	0xffffffff


	//   ....[38]....
        /*0134*/ 	.word	0xffffffff


	//   ....[39]....
        /*0138*/ 	.word	0xffffffff


	//   ....[40]....
        /*013c*/ 	.word	0xffffffff


	//   ....[41]....
        /*0140*/ 	.word	0xffffffff


	//   ....[42]....
        /*0144*/ 	.word	0xffffffff


	//   ....[43]....
        /*0148*/ 	.word	0xffffffff


	//   ....[44]....
        /*014c*/ 	.word	0xffffffff


	//   ....[45]....
        /*0150*/ 	.word	0xffffffff


	//   ....[46]....
        /*0154*/ 	.word	0xffffffff


	//   ....[47]....
        /*0158*/ 	.word	0xffffffff


	//   ....[48]....
        /*015c*/ 	.word	0xffffffff


	//   ....[49]....
        /*0160*/ 	.word	0xffffffff


	//   ....[50]....
        /*0164*/ 	.word	0xffffffff


	//   ....[51]....
        /*0168*/ 	.word	0xffffffff


	//   ....[52]....
        /*016c*/ 	.word	0xffffffff


	//   ....[53]....
        /*0170*/ 	.word	0xffffffff


	//   ....[54]....
        /*0174*/ 	.word	0xffffffff


	//   ....[55]....
        /*0178*/ 	.word	0xffffffff


	//   ....[56]....
        /*017c*/ 	.word	0xffffffff


	//   ....[57]....
        /*0180*/ 	.word	0xffffffff


	//   ....[58]....
        /*0184*/ 	.word	0xffffffff


	//   ....[59]....
        /*0188*/ 	.word	0xffffffff


	//   ....[60]....
        /*018c*/ 	.word	0xffffffff


	//   ....[61]....
        /*0190*/ 	.word	0xffffffff


	//   ....[62]....
        /*0194*/ 	.word	0xffffffff


	//   ....[63]....
        /*0198*/ 	.word	0xffffffff


	//   ....[64]....
        /*019c*/ 	.word	0xffffffff


	//   ....[65]....
        /*01a0*/ 	.word	0xffffffff


	//   ....[66]....
        /*01a4*/ 	.word	0xffffffff


	//   ....[67]....
        /*01a8*/ 	.word	0xffffffff


	//   ....[68]....
        /*01ac*/ 	.word	0xffffffff


	//   ....[69]....
        /*01b0*/ 	.word	0xffffffff


	//   ....[70]....
        /*01b4*/ 	.word	0xffffffff


	//   ....[71]....
        /*01b8*/ 	.word	0xffffffff


	//   ....[72]....
        /*01bc*/ 	.word	0xffffffff


	//   ....[73]....
        /*01c0*/ 	.word	0xffffffff


	//   ....[74]....
        /*01c4*/ 	.word	0xffffffff


	//   ....[75]....
        /*01c8*/ 	.word	0xffffffff


	//   ....[76]....
        /*01cc*/ 	.word	0xffffffff


	//   ....[77]....
        /*01d0*/ 	.word	0xffffffff


	//   ....[78]....
        /*01d4*/ 	.word	0xffffffff


	//   ....[79]....
        /*01d8*/ 	.word	0xffffffff


	//   ....[80]....
        /*01dc*/ 	.word	0xffffffff


	//   ....[81]....
        /*01e0*/ 	.word	0xffffffff


	//   ....[82]....
        /*01e4*/ 	.word	0xffffffff


	//   ....[83]....
        /*01e8*/ 	.word	0xffffffff


	//   ....[84]....
        /*01ec*/ 	.word	0xffffffff


	//   ....[85]....
        /*01f0*/ 	.word	0xffffffff


	//   ....[86]....
        /*01f4*/ 	.word	0xffffffff


	//   ....[87]....
        /*01f8*/ 	.word	0xffffffff


	//   ....[88]....
        /*01fc*/ 	.word	0xffffffff


	//   ....[89]....
        /*0200*/ 	.word	0xffffffff


	//   ....[90]....
        /*0204*/ 	.word	0xffffffff


	//   ....[91]....
        /*0208*/ 	.word	0xffffffff


	//   ....[92]....
        /*020c*/ 	.word	0xffffffff


	//   ....[93]....
        /*0210*/ 	.word	0xffffffff


	//   ....[94]....
        /*0214*/ 	.word	0xffffffff


	//   ....[95]....
        /*0218*/ 	.word	0xffffffff


	//   ....[96]....
        /*021c*/ 	.word	0xffffffff


	//   ....[97]....
        /*0220*/ 	.word	0xffffffff


	//   ....[98]....
        /*0224*/ 	.word	0xffffffff


	//   ....[99]....
        /*0228*/ 	.word	0xffffffff


	//   ....[100]....
        /*022c*/ 	.word	0xffffffff


	//   ....[101]....
        /*0230*/ 	.word	0xffffffff


	//   ....[102]....
        /*0234*/ 	.word	0xffffffff


	//   ....[103]....
        /*0238*/ 	.word	0xffffffff


	//   ....[104]....
        /*023c*/ 	.word	0xffffffff


	//   ....[105]....
        /*0240*/ 	.word	0xffffffff


	//   ....[106]....
        /*0244*/ 	.word	0xffffffff


	//   ....[107]....
        /*0248*/ 	.word	0xffffffff


	//   ....[108]....
        /*024c*/ 	.word	0xffffffff


	//   ....[109]....
        /*0250*/ 	.word	0xffffffff


	//   ....[110]....
        /*0254*/ 	.word	0xffffffff


	//   ....[111]....
        /*0258*/ 	.word	0xffffffff


	//   ....[112]....
        /*025c*/ 	.word	0xffffffff


	//   ....[113]....
        /*0260*/ 	.word	0xffffffff


	//   ....[114]....
        /*0264*/ 	.word	0xffffffff


	//   ....[115]....
        /*0268*/ 	.word	0xffffffff


	//   ....[116]....
        /*026c*/ 	.word	0xffffffff


	//   ....[117]....
        /*0270*/ 	.word	0xffffffff


	//   ....[118]....
        /*0274*/ 	.word	0xffffffff


	//   ....[119]....
        /*0278*/ 	.word	0xffffffff


	//   ....[120]....
        /*027c*/ 	.word	0xffffffff


	//   ....[121]....
        /*0280*/ 	.word	0xffffffff


	//   ....[122]....
        /*0284*/ 	.word	0xffffffff


	//   ....[123]....
        /*0288*/ 	.word	0xffffffff


	//   ....[124]....
        /*028c*/ 	.word	0xffffffff


	//   ....[125]....
        /*0290*/ 	.word	0xffffffff


	//   ....[126]....
        /*0294*/ 	.word	0xffffffff


	//   ....[127]....
        /*0298*/ 	.word	0xffffffff


	//   ....[128]....
        /*029c*/ 	.word	0xffffffff


	//   ....[129]....
        /*02a0*/ 	.word	0xffffffff


	//   ....[130]....
        /*02a4*/ 	.word	0xffffffff


	//   ....[131]....
        /*02a8*/ 	.word	0xffffffff


	//   ....[132]....
        /*02ac*/ 	.word	0xffffffff


	//   ....[133]....
        /*02b0*/ 	.word	0xffffffff


	//   ....[134]....
        /*02b4*/ 	.word	0xffffffff


	//   ....[135]....
        /*02b8*/ 	.word	0xffffffff


	//   ....[136]....
        /*02bc*/ 	.word	0xffffffff


	//   ....[137]....
        /*02c0*/ 	.word	0xffffffff


	//   ....[138]....
        /*02c4*/ 	.word	0xffffffff


	//   ....[139]....
        /*02c8*/ 	.word	0xffffffff


	//   ....[140]....
        /*02cc*/ 	.word	0xffffffff


	//   ....[141]....
        /*02d0*/ 	.word	0xffffffff


	//   ....[142]....
        /*02d4*/ 	.word	0xffffffff


	//   ....[143]....
        /*02d8*/ 	.word	0xffffffff


	//   ....[144]....
        /*02dc*/ 	.word	0xffffffff


	//   ....[145]....
        /*02e0*/ 	.word	0xffffffff


	//   ....[146]....
        /*02e4*/ 	.word	0xffffffff


	//   ....[147]....
        /*02e8*/ 	.word	0xffffffff


	//   ....[148]....
        /*02ec*/ 	.word	0xffffffff


	//   ....[149]....
        /*02f0*/ 	.word	0xffffffff


	//   ....[150]....
        /*02f4*/ 	.word	0xffffffff


	//   ....[151]....
        /*02f8*/ 	.word	0xffffffff


	//   ....[152]....
        /*02fc*/ 	.word	0xffffffff


	//   ....[153]....
        /*0300*/ 	.word	0xffffffff


	//   ....[154]....
        /*0304*/ 	.word	0xffffffff


	//   ....[155]....
        /*0308*/ 	.word	0xffffffff


	//   ....[156]....
        /*030c*/ 	.word	0xffffffff


	//   ....[157]....
        /*0310*/ 	.word	0xffffffff


	//   ....[158]....
        /*0314*/ 	.word	0xffffffff


	//   ....[159]....
        /*0318*/ 	.word	0xffffffff


	//   ....[160]....
        /*031c*/ 	.word	0xffffffff


	//   ....[161]....
        /*0320*/ 	.word	0xffffffff


	//   ....[162]....
        /*0324*/ 	.word	0xffffffff


	//   ....[163]....
        /*0328*/ 	.word	0xffffffff


	//   ....[164]....
        /*032c*/ 	.word	0xffffffff


	//   ....[165]....
        /*0330*/ 	.word	0xffffffff


	//   ....[166]....
        /*0334*/ 	.word	0xffffffff


	//   ....[167]....
        /*0338*/ 	.word	0xffffffff


	//   ....[168]....
        /*033c*/ 	.word	0xffffffff


	//   ....[169]....
        /*0340*/ 	.word	0xffffffff


	//   ....[170]....
        /*0344*/ 	.word	0xffffffff


	//   ....[171]....
        /*0348*/ 	.word	0xffffffff


	//   ....[172]....
        /*034c*/ 	.word	0xffffffff


	//   ....[173]....
        /*0350*/ 	.word	0xffffffff


	//   ....[174]....
        /*0354*/ 	.word	0xffffffff


	//   ....[175]....
        /*0358*/ 	.word	0xffffffff


	//   ....[176]....
        /*035c*/ 	.word	0xffffffff


	//   ....[177]....
        /*0360*/ 	.word	0xffffffff


	//   ....[178]....
        /*0364*/ 	.word	0xffffffff


	//   ....[179]....
        /*0368*/ 	.word	0xffffffff


	//   ....[180]....
        /*036c*/ 	.word	0xffffffff


	//   ....[181]....
        /*0370*/ 	.word	0xffffffff


	//   ....[182]....
        /*0374*/ 	.word	0xffffffff


	//   ....[183]....
        /*0378*/ 	.word	0xffffffff


	//   ....[184]....
        /*037c*/ 	.word	0xffffffff


	//   ....[185]....
        /*0380*/ 	.word	0xffffffff


	//   ....[186]....
        /*0384*/ 	.word	0xffffffff


	//   ....[187]....
        /*0388*/ 	.word	0xffffffff


	//   ....[188]....
        /*038c*/ 	.word	0xffffffff


	//   ....[189]....
        /*0390*/ 	.word	0xffffffff


	//   ....[190]....
        /*0394*/ 	.word	0xffffffff


	//   ....[191]....
        /*0398*/ 	.word	0xffffffff


	//   ....[192]....
        /*039c*/ 	.word	0xffffffff


	//   ....[193]....
        /*03a0*/ 	.word	0xffffffff


	//   ....[194]....
        /*03a4*/ 	.word	0xffffffff


	//   ....[195]....
        /*03a8*/ 	.word	0xffffffff


	//   ....[196]....
        /*03ac*/ 	.word	0xffffffff


	//   ....[197]....
        /*03b0*/ 	.word	0xffffffff


	//   ....[198]....
        /*03b4*/ 	.word	0xffffffff


	//   ....[199]....
        /*03b8*/ 	.word	0xffffffff


	//   ....[200]....
        /*03bc*/ 	.word	0xffffffff


	//   ....[201]....
        /*03c0*/ 	.word	0xffffffff


	//   ....[202]....
        /*03c4*/ 	.word	0xffffffff


	//   ....[203]....
        /*03c8*/ 	.word	0xffffffff


	//   ....[204]....
        /*03cc*/ 	.word	0xffffffff


	//   ....[205]....
        /*03d0*/ 	.word	0xffffffff


	//   ....[206]....
        /*03d4*/ 	.word	0xffffffff


	//   ....[207]....
        /*03d8*/ 	.word	0xffffffff


	//----- nvinfo : EIATTR_COOP_GROUP_INSTR_OFFSETS
	.align		4
.L_922:
        /*03dc*/ 	.byte	0x04, 0x28
        /*03de*/ 	.short	(.L_924 - .L_923)


	//   ....[0]....
.L_923:
        /*03e0*/ 	.word	0x00000050


	//   ....[1]....
        /*03e4*/ 	.word	0x000001e0


	//   ....[2]....
        /*03e8*/ 	.word	0x00000210


	//   ....[3]....
        /*03ec*/ 	.word	0x00000240


	//   ....[4]....
        /*03f0*/ 	.word	0x00000270


	//   ....[5]....
        /*03f4*/ 	.word	0x000002a0


	//   ....[6]....
        /*03f8*/ 	.word	0x000002d0


	//   ....[7]....
        /*03fc*/ 	.word	0x00000430


	//   ....[8]....
        /*0400*/ 	.word	0x00000470


	//   ....[9]....
        /*0404*/ 	.word	0x000004a0


	//   ....[10]....
        /*0408*/ 	.word	0x000004d0


	//   ....[11]....
        /*040c*/ 	.word	0x00000500


	//   ....[12]....
        /*0410*/ 	.word	0x00000530


	//   ....[13]....
        /*0414*/ 	.word	0x000005c0


	//   ....[14]....
        /*0418*/ 	.word	0x00000600


	//   ....[15]....
        /*041c*/ 	.word	0x00000620


	//   ....[16]....
        /*0420*/ 	.word	0x00000680


	//   ....[17]....
        /*0424*/ 	.word	0x000026d0


	//   ....[18]....
        /*0428*/ 	.word	0x000026f0


	//   ....[19]....
        /*042c*/ 	.word	0x00002860


	//   ....[20]....
        /*0430*/ 	.word	0x00002870


	//   ....[21]....
        /*0434*/ 	.word	0x000029d0


	//   ....[22]....
        /*0438*/ 	.word	0x000029f0


	//   ....[23]....
        /*043c*/ 	.word	0x00002b50


	//   ....[24]....
        /*0440*/ 	.word	0x00002b60


	//   ....[25]....
        /*0444*/ 	.word	0x00003000


	//   ....[26]....
        /*0448*/ 	.word	0x00003010


	//   ....[27]....
        /*044c*/ 	.word	0x00003020


	//   ....[28]....
        /*0450*/ 	.word	0x00003030


	//   ....[29]....
        /*0454*/ 	.word	0x000032c0


	//   ....[30]....
        /*0458*/ 	.word	0x00003300


	//   ....[31]....
        /*045c*/ 	.word	0x00003310


	//   ....[32]....
        /*0460*/ 	.word	0x00003350


	//   ....[33]....
        /*0464*/ 	.word	0x00004100


	//   ....[34]....
        /*0468*/ 	.word	0x00004120


	//   ....[35]....
        /*046c*/ 	.word	0x00004220


	//   ....[36]....
        /*0470*/ 	.word	0x00004240


	//   ....[37]....
        /*0474*/ 	.word	0x00004470


	//   ....[38]....
        /*0478*/ 	.word	0x000046b0


	//   ....[39]....
        /*047c*/ 	.word	0x00004ab0


	//   ....[40]....
        /*0480*/ 	.word	0x00004ad0


	//   ....[41]....
        /*0484*/ 	.word	0x00004af0


	//   ....[42]....
        /*0488*/ 	.word	0x00004b10


	//   ....[43]....
        /*048c*/ 	.word	0x00005f20


	//   ....[44]....
        /*0490*/ 	.word	0x00005f40


	//   ....[45]....
        /*0494*/ 	.word	0x00006010


	//   ....[46]....
        /*0498*/ 	.word	0x00006050


	//   ....[47]....
        /*049c*/ 	.word	0x00006dc0


	//   ....[48]....
        /*04a0*/ 	.word	0x00006de0


	//   ....[49]....
        /*04a4*/ 	.word	0x00006eb0


	//   ....[50]....
        /*04a8*/ 	.word	0x00006ef0


	//   ....[51]....
        /*04ac*/ 	.word	0x00007110


	//   ....[52]....
        /*04b0*/ 	.word	0x00007350


	//   ....[53]....
        /*04b4*/ 	.word	0x00007630


	//   ....[54]....
        /*04b8*/ 	.word	0x00007680


	//   ....[55]....
        /*04bc*/ 	.word	0x000077a0


	//   ....[56]....
        /*04c0*/ 	.word	0x000077c0


	//   ....[57]....
        /*04c4*/ 	.word	0x00009230


	//   ....[58]....
        /*04c8*/ 	.word	0x00009240


	//   ....[59]....
        /*04cc*/ 	.word	0x00009280


	//   ....[60]....
        /*04d0*/ 	.word	0x000092a0


	//   ....[61]....
        /*04d4*/ 	.word	0x0000a050


	//   ....[62]....
        /*04d8*/ 	.word	0x0000a070


	//   ....[63]....
        /*04dc*/ 	.word	0x0000a140


	//   ....[64]....
        /*04e0*/ 	.word	0x0000a160


	//   ....[65]....
        /*04e4*/ 	.word	0x0000a4a0


	//   ....[66]....
        /*04e8*/ 	.word	0x0000a4b0


	//   ....[67]....
        /*04ec*/ 	.word	0x0000a4e0


	//   ....[68]....
        /*04f0*/ 	.word	0x0000a4f0


	//   ....[69]....
        /*04f4*/ 	.word	0x0000bc40


	//   ....[70]....
        /*04f8*/ 	.word	0x0000bc70


	//   ....[71]....
        /*04fc*/ 	.word	0x0000bc80


	//   ....[72]....
        /*0500*/ 	.word	0x0000bcb0


	//   ....[73]....
        /*0504*/ 	.word	0x0000d070


	//   ....[74]....
        /*0508*/ 	.word	0x0000d090


	//   ....[75]....
        /*050c*/ 	.word	0x0000d0b0


	//   ....[76]....
        /*0510*/ 	.word	0x0000d0c0


	//   ....[77]....
        /*0514*/ 	.word	0x0000d400


	//   ....[78]....
        /*0518*/ 	.word	0x0000d420


	//   ....[79]....
        /*051c*/ 	.word	0x0000d580


	//   ....[80]....
        /*0520*/ 	.word	0x0000d590


	//   ....[81]....
        /*0524*/ 	.word	0x0000d6f0


	//   ....[82]....
        /*0528*/ 	.word	0x0000d710


	//   ....[83]....
        /*052c*/ 	.word	0x0000d870


	//   ....[84]....
        /*0530*/ 	.word	0x0000d880


	//   ....[85]....
        /*0534*/ 	.word	0x0000dbc0


	//   ....[86]....
        /*0538*/ 	.word	0x0000dbe0


	//   ....[87]....
        /*053c*/ 	.word	0x0000e3b0


	//   ....[88]....
        /*0540*/ 	.word	0x0000e3c0


	//   ....[89]....
        /*0544*/ 	.word	0x0000f240


	//   ....[90]....
        /*0548*/ 	.word	0x0000f260


	//   ....[91]....
        /*054c*/ 	.word	0x0000f3d0


	//   ....[92]....
        /*0550*/ 	.word	0x0000f3e0


	//   ....[93]....
        /*0554*/ 	.word	0x0000f540


	//   ....[94]....
        /*0558*/ 	.word	0x0000f560


	//   ....[95]....
        /*055c*/ 	.word	0x0000f6c0


	//   ....[96]....
        /*0560*/ 	.word	0x0000f6d0


	//   ....[97]....
        /*0564*/ 	.word	0x0000f8d0


	//   ....[98]....
        /*0568*/ 	.word	0x0000f8f0


	//   ....[99]....
        /*056c*/ 	.word	0x0000fa10


	//   ....[100]....
        /*0570*/ 	.word	0x0000fa50


	//   ....[101]....
        /*0574*/ 	.word	0x0000fa80


	//   ....[102]....
        /*0578*/ 	.word	0x0000fab0


	//   ....[103]....
        /*057c*/ 	.word	0x0000fae0


	//   ....[104]....
        /*0580*/ 	.word	0x0000fb10


	//   ....[105]....
        /*0584*/ 	.word	0x0000fc60


	//   ....[106]....
        /*0588*/ 	.word	0x0000fca0


	//   ....[107]....
        /*058c*/ 	.word	0x0000fcd0


	//   ....[108]....
        /*0590*/ 	.word	0x0000fd00


	//   ....[109]....
        /*0594*/ 	.word	0x0000fd30


	//   ....[110]....
        /*0598*/ 	.word	0x0000fd60


	//   ....[111]....
        /*059c*/ 	.word	0x0000fdf0


	//   ....[112]....
        /*05a0*/ 	.word	0x0000fe30


	//   ....[113]....
        /*05a4*/ 	.word	0x0000fe40


	//   ....[114]....
        /*05a8*/ 	.word	0x0000fea0


	//   ....[115]....
        /*05ac*/ 	.word	0x00010850


	//   ....[116]....
        /*05b0*/ 	.word	0x000108b0


	//   ....[117]....
        /*05b4*/ 	.word	0x00010900


	//   ....[118]....
        /*05b8*/ 	.word	0x00010950


	//   ....[119]....
        /*05bc*/ 	.word	0x000109a0


	//   ....[120]....
        /*05c0*/ 	.word	0x00010a10


	//   ....[121]....
        /*05c4*/ 	.word	0x00010a60


	//   ....[122]....
        /*05c8*/ 	.word	0x00010ad0


	//   ....[123]....
        /*05cc*/ 	.word	0x00010b40


	//   ....[124]....
        /*05d0*/ 	.word	0x00010bb0


	//   ....[125]....
        /*05d4*/ 	.word	0x00010c20


	//   ....[126]....
        /*05d8*/ 	.word	0x00010c90


	//   ....[127]....
        /*05dc*/ 	.word	0x00010d00


	//   ....[128]....
        /*05e0*/ 	.word	0x00010d60


	//   ....[129]....
        /*05e4*/ 	.word	0x00010dd0


	//   ....[130]....
        /*05e8*/ 	.word	0x00010e40


	//   ....[131]....
        /*05ec*/ 	.word	0x00010eb0


	//   ....[132]....
        /*05f0*/ 	.word	0x00010f10


	//   ....[133]....
        /*05f4*/ 	.word	0x00010f80


	//   ....[134]....
        /*05f8*/ 	.word	0x00010ff0


	//   ....[135]....
        /*05fc*/ 	.word	0x00011160


	//   ....[136]....
        /*0600*/ 	.word	0x000111c0


	//   ....[137]....
        /*0604*/ 	.word	0x00011230


	//   ....[138]....
        /*0608*/ 	.word	0x000112a0


	//   ....[139]....
        /*060c*/ 	.word	0x000116e0


	//   ....[140]....
        /*0610*/ 	.word	0x00011730


	//   ....[141]....
        /*0614*/ 	.word	0x00011780


	//   ....[142]....
        /*0618*/ 	.word	0x000117d0


	//   ....[143]....
        /*061c*/ 	.word	0x00011840


	//   ....[144]....
        /*0620*/ 	.word	0x000118b0


	//   ....[145]....
        /*0624*/ 	.word	0x00011a20


	//   ....[146]....
        /*0628*/ 	.word	0x00011a80


	//   ....[147]....
        /*062c*/ 	.word	0x00011af0


	//   ....[148]....
        /*0630*/ 	.word	0x00011b60


	//   ....[149]....
        /*0634*/ 	.word	0x00011cd0


	//   ....[150]....
        /*0638*/ 	.word	0x00011d30


	//   ....[151]....
        /*063c*/ 	.word	0x00011da0


	//   ....[152]....
        /*0640*/ 	.word	0x00011e10


	//   ....[153]....
        /*0644*/ 	.word	0x00012250


	//   ....[154]....
        /*0648*/ 	.word	0x00012290


	//   ....[155]....
        /*064c*/ 	.word	0x000122e0


	//   ....[156]....
        /*0650*/ 	.word	0x00012330


	//   ....[157]....
        /*0654*/ 	.word	0x00012390


	//   ....[158]....
        /*0658*/ 	.word	0x00012400


	//   ....[159]....
        /*065c*/ 	.word	0x00012470


	//   ....[160]....
        /*0660*/ 	.word	0x000125b0


	//   ....[161]....
        /*0664*/ 	.word	0x00012610


	//   ....[162]....
        /*0668*/ 	.word	0x00012660


	//   ....[163]....
        /*066c*/ 	.word	0x000126a0


	//   ....[164]....
        /*0670*/ 	.word	0x000126f0


	//   ....[165]....
        /*0674*/ 	.word	0x00012730


	//   ....[166]....
        /*0678*/ 	.word	0x00012780


	//   ....[167]....
        /*067c*/ 	.word	0x000127d0


	//   ....[168]....
        /*0680*/ 	.word	0x00012820


	//   ....[169]....
        /*0684*/ 	.word	0x00012870


	//   ....[170]....
        /*0688*/ 	.word	0x000128e0


	//   ....[171]....
        /*068c*/ 	.word	0x00012950


	//   ....[172]....
        /*0690*/ 	.word	0x000129c0


	//   ....[173]....
        /*0694*/ 	.word	0x00012a20


	//   ....[174]....
        /*0698*/ 	.word	0x00012a90


	//   ....[175]....
        /*069c*/ 	.word	0x00012b00


	//   ....[176]....
        /*06a0*/ 	.word	0x00012b70


	//   ....[177]....
        /*06a4*/ 	.word	0x00012bd0


	//   ....[178]....
        /*06a8*/ 	.word	0x00012c40


	//   ....[179]....
        /*06ac*/ 	.word	0x00012cb0


	//   ....[180]....
        /*06b0*/ 	.word	0x00012d20


	//   ....[181]....
        /*06b4*/ 	.word	0x00012d80


	//   ....[182]....
        /*06b8*/ 	.word	0x00012df0


	//   ....[183]....
        /*06bc*/ 	.word	0x00012e60


	//   ....[184]....
        /*06c0*/ 	.word	0x00012ed0


	//   ....[185]....
        /*06c4*/ 	.word	0x00012f30


	//   ....[186]....
        /*06c8*/ 	.word	0x00012fa0


	//   ....[187]....
        /*06cc*/ 	.word	0x00013010


	//   ....[188]....
        /*06d0*/ 	.word	0x00013080


	//   ....[189]....
        /*06d4*/ 	.word	0x000130e0


	//   ....[190]....
        /*06d8*/ 	.word	0x00013150


	//   ....[191]....
        /*06dc*/ 	.word	0x000131c0


	//   ....[192]....
        /*06e0*/ 	.word	0x00013210


	//   ....[193]....
        /*06e4*/ 	.word	0x00013250


	//   ....[194]....
        /*06e8*/ 	.word	0x000132a0


	//   ....[195]....
        /*06ec*/ 	.word	0x000132f0


	//   ....[196]....
        /*06f0*/ 	.word	0x00013340


	//   ....[197]....
        /*06f4*/ 	.word	0x000133b0


	//   ....[198]....
        /*06f8*/ 	.word	0x00013400


	//   ....[199]....
        /*06fc*/ 	.word	0x00013450


	//   ....[200]....
        /*0700*/ 	.word	0x000134a0


	//   ....[201]....
        /*0704*/ 	.word	0x000134f0


	//   ....[202]....
        /*0708*/ 	.word	0x00013540


	//   ....[203]....
        /*070c*/ 	.word	0x000135b0


	//   ....[204]....
        /*0710*/ 	.word	0x00013600


	//   ....[205]....
        /*0714*/ 	.word	0x00013670


	//   ....[206]....
        /*0718*/ 	.word	0x000136d0


	//   ....[207]....
        /*071c*/ 	.word	0x00013740


	//----- nvinfo : EIATTR_EXIT_INSTR_OFFSETS
	.align		4
.L_924:
        /*0720*/ 	.byte	0x04, 0x1c
        /*0722*/ 	.short	(.L_926 - .L_925)


	//   ....[0]....
.L_925:
        /*0724*/ 	.word	0x00000fe0


	//   ....[1]....
        /*0728*/ 	.word	0x00010810


	//----- nvinfo : EIATTR_MAX_THREADS
	.align		4
.L_926:
        /*072c*/ 	.byte	0x04, 0x05
        /*072e*/ 	.short	(.L_928 - .L_927)
.L_927:
        /*0730*/ 	.word	0x00000100
        /*0734*/ 	.word	0x00000001
        /*0738*/ 	.word	0x00000001


	//----- nvinfo : EIATTR_CRS_STACK_SIZE
	.align		4
.L_928:
        /*073c*/ 	.byte	0x04, 0x1e
        /*073e*/ 	.short	(.L_930 - .L_929)
.L_929:
        /*0740*/ 	.word	0x00000000
.L_930:


//--------------------- .nv.info._ZN7cutlass13device_kernelIN5flash19enable_sm80_to_sm89INS1_16FlashAttnFwdSm80INS1_25CollectiveMainloopFwdSm80ILi8ELi1ELb0EN4cute5tupleIJNS5_1CILi128EEENS7_ILi64EEENS7_ILi192EEEEEELi192ENS_6half_tEfNS_4arch4Sm80ELb1ELb0ELb0ELb1ELb1ELb1ELb1ELb1EEENS1_21CollectiveEpilogueFwdINS6_IJS8_SA_S9_EEENS6_IJNS7_ILi1EEESI_SI_EEESC_SE_Li256ELb1ELb1ELb1ELb0EEENS1_36VarlenDynamicPersistentTileSchedulerILi128ELi64ELi256ELi256ELb1ELb1ELb0ELb1ELb1ELb1EEEEEEEEEvNT_6ParamsE --------------------------
	.section	.nv.info._ZN7cutlass13device_kernelIN5flash19enable_sm80_to_sm89INS1_16FlashAttnFwdSm80INS1_25CollectiveMainloopFwdSm80ILi8ELi1ELb0EN4cute5tupleIJNS5_1CILi128EEENS7_ILi64EEENS7_ILi192EEEEEELi192ENS_6half_tEfNS_4arch4Sm80ELb1ELb0ELb0ELb1ELb1ELb1ELb1ELb1EEENS1_21CollectiveEpilogueFwdINS6_IJS8_SA_S9_EEENS6_IJNS7_ILi1EEESI_SI_EEESC_SE_Li256ELb1ELb1ELb1ELb0EEENS1_36VarlenDynamicPersistentTileSchedulerILi128ELi64ELi256ELi256ELb1ELb1ELb0ELb1ELb1ELb1EEEEEEEEEvNT_6ParamsE,"",@"SHT_CUDA_INFO"
	.sectionflags	@""
	.align	4


	//----- nvinfo : EIATTR_CUDA_API_VERSION
	.align		4
        /*0000*/ 	.byte	0x04, 0x37
        /*0002*/ 	.short	(.L_932 - .L_931)
.L_931:
        /*0004*/ 	.word	0x00000082


	//----- nvinfo : EIATTR_SW2861232_WAR
	.align		4
.L_932:
        /*0008*/ 	.byte	0x01, 0x35
	.zero		2


	//----- nvinfo : EIATTR_PARAM_CBANK
	.align		4
        /*000c*/ 	.byte	0x04, 0x0a
        /*000e*/ 	.short	(.L_934 - .L_933)
	.align		4
.L_933:
        /*0010*/ 	.word	index@(.nv.constant0._ZN7cutlass13device_kernelIN5flash19enable_sm80_to_sm89INS1_16FlashAttnFwdSm80INS1_25CollectiveMainloopFwdSm80ILi8ELi1ELb0EN4cute5tupleIJNS5_1CILi128EEENS7_ILi64EEENS7_ILi192EEEEEELi192ENS_6half_tEfNS_4arch4Sm80ELb1ELb0ELb0ELb1ELb1ELb1ELb1ELb1EEENS1_21CollectiveEpilogueFwdINS6_IJS8_SA_S9_EEENS6_IJNS7_ILi1EEESI_SI_EEESC_SE_Li256ELb1ELb1ELb1ELb0EEENS1_36VarlenDynamicPersistentTileSchedulerILi128ELi64ELi256ELi256ELb1ELb1ELb0ELb1ELb1ELb1EEEEEEEEEvNT_6ParamsE)
        /*0014*/ 	.short	0x0160
        /*0016*/ 	.short	0x0438


	//----- nvinfo : EIATTR_CBANK_PARAM_SIZE
	.align		4
.L_934:
        /*0018*/ 	.byte	0x03, 0x19
        /*001a*/ 	.short	0x0438


	//----- nvinfo : EIATTR_KPARAM_INFO
	.align		4
        /*001c*/ 	.byte	0x04, 0x17
        /*001e*/ 	.short	(.L_936 - .L_935)
.L_935:
        /*0020*/ 	.word	0x00000000
        /*0024*/ 	.short	0x0000
        /*0026*/ 	.short	0x0000
        /*0028*/ 	.byte	0x00, 0xf0, 0xe1, 0x10


	//----- nvinfo : EIATTR_MAXREG_COUNT
	.align		4
.L_936:
        /*002c*/ 	.byte	0x03, 0x1b
        /*002e*/ 	.short	0x00ff


	//----- nvinfo : EIATTR_NUM_BARRIERS
	.align		4
        /*0030*/ 	.byte	0x02, 0x4c
        /*0032*/ 	.byte	0x06
	.zero		1


	//----- nvinfo : EIATTR_ANNOTATIONS
	.align		4
        /*0034*/ 	.byte	0x04, 0x55
        /*0036*/ 	.short	(.L_938 - .L_937)


	//   ....[0]....
.L_937:
        /* <DEDUP_REMOVED lines=28> */


	//----- nvinfo : EIATTR_MERCURY_ISA_VERSION
	.align		4
.L_938:
        /*01e0*/ 	.byte	0x03, 0x5f
        /*01e2*/ 	.short	0x0000


	//----- nvinfo : EIATTR_INT_WARP_WIDE_INSTR_OFFSETS
	.align		4
        /*01e4*/ 	.byte	0x04, 0x31
        /*01e6*/ 	.short	(.L_940 - .L_939)


	//   ....[0]....
.L_939:
        /*01e8*/ 	.word	0x000188c0


	//   ....[1]....
        /*01ec*/ 	.word	0x00018940


	//----- nvinfo : EIATTR_COOP_GROUP_MASK_REGIDS
	.align		4
.L_940:
        /*01f0*/ 	.byte	0x04, 0x29
        /*01f2*/ 	.short	(.L_942 - .L_941)


	//   ....[0]....
.L_941:
        /*01f4*/ 	.word	0xffffffff


	//   ....[1]....
        /*01f8*/ 	.word	0xffffffff


	//   ....[2]....
        /*01fc*/ 	.word	0xffffffff


	//   ....[3]....
        /*0200*/ 	.word	0xffffffff


	//   ....[4]....
        /*0204*/ 	.word	0xffffffff


	//   ....[5]....
        /*0208*/ 	.word	0xffffffff


	//   ....[6]....
        /*020c*/ 	.word	0xffffffff


	//   ....[7]....
        /*0210*/ 	.word	0xffffffff


	//   ....[8]....
        /*0214*/ 	.word	0xffffffff


	//   ....[9]....
        /*0218*/ 	.word	0xffffffff


	//   ....[10]....
        /*021c*/ 	.word	0xffffffff


	//   ....[11]....
        /*0220*/ 	.word	0xffffffff


	//   ....[12]....
        /*0224*/ 	.word	0xffffffff


	//   ....[13]....
        /*0228*/ 	.word	0xffffffff


	//   ....[14]....
        /*022c*/ 	.word	0xffffffff


	//   ....[15]....
        /*0230*/ 	.word	0xffffffff


	//   ....[16]....
        /*0234*/ 	.word	0xffffffff


	//   ....[17]....
        /*0238*/ 	.word	0xffffffff


	//   ....[18]....
        /*023c*/ 	.word	0xffffffff


	//   ....[19]....
        /*0240*/ 	.word	0xffffffff


	//   ....[20]....
        /*0244*/ 	.word	0xffffffff


	//   ....[21]....
        /*0248*/ 	.word	0xffffffff


	//   ....[22]....
        /*024c*/ 	.word	0xffffffff


	//   ....[23]....
        /*0250*/ 	.word	0xffffffff


	//   ....[24]....
        /*0254*/ 	.word	0xffffffff


	//   ....[25]....
        /*0258*/ 	.word	0xffffffff


	//   ....[26]....
        /*025c*/ 	.word	0xffffffff


	//   ....[27]....
        /*0260*/ 	.word	0xffffffff


	//   ....[28]....
        /*0264*/ 	.word	0xffffffff


	//   ....[29]....
        /*0268*/ 	.word	0xffffffff


	//   ....[30]....
        /*026c*/ 	.word	0xffffffff


	//   ....[31]....
        /*0270*/ 	.word	0xffffffff


	//   ....[32]....
        /*0274*/ 	.word	0xffffffff


	//   ....[33]....
        /*0278*/ 	.word	0xffffffff


	//   ....[34]....
        /*027c*/ 	.word	0xffffffff


	//   ....[35]....
        /*0280*/ 	.word	0xffffffff


	//   ....[36]....
        /*0284*/ 	.word	0xffffffff


	//   ....[37]....
        /*0288*/ 	.word	0xffffffff


	//   ....[38]....
        /*028c*/ 	.word	0xffffffff


	//   ....[39]....
        /*0290*/ 	.word	0xffffffff


	//   ....[40]....
        /*0294*/ 	.word	0xffffffff


	//   ....[41]....
        /*0298*/ 	.word	0xffffffff


	//   ....[42]....
        /*029c*/ 	.word	0xffffffff


	//   ....[43]....
        /*02a0*/ 	.word	0xffffffff


	//   ....[44]....
        /*02a4*/ 	.word	0xffffffff


	//   ....[45]....
        /*02a8*/ 	.word	0xffffffff


	//   ....[46]....
        /*02ac*/ 	.word	0xffffffff


	//   ....[47]....
        /*02b0*/ 	.word	0xffffffff


	//   ....[48]....
        /*02b4*/ 	.word	0xffffffff


	//   ....[49]....
        /*02b8*/ 	.word	0xffffffff


	//   ....[50]....
        /*02bc*/ 	.word	0xffffffff


	//   ....[51]....
        /*02c0*/ 	.word	0xffffffff


	//   ....[52]....
        /*02c4*/ 	.word	0xffffffff


	//   ....[53]....
        /*02c8*/ 	.word	0xffffffff


	//   ....[54]....
        /*02cc*/ 	.word	0xffffffff


	//   ....[55]....
        /*02d0*/ 	.word	0xffffffff


	//   ....[56]....
        /*02d4*/ 	.word	0xffffffff


	//   ....[57]....
        /*02d8*/ 	.word	0xffffffff


	//   ....[58]....
        /*02dc*/ 	.word	0xffffffff


	//   ....[59]....
        /*02e0*/ 	.word	0xffffffff


	//   ....[60]....
        /*02e4*/ 	.word	0xffffffff


	//   ....[61]....
        /*02e8*/ 	.word	0xffffffff


	//   ....[62]....
        /*02ec*/ 	.word	0xffffffff


	//   ....[63]....
        /*02f0*/ 	.word	0xffffffff


	//   ....[64]....
        /*02f4*/ 	.word	0xffffffff


	//   ....[65]....
        /*02f8*/ 	.word	0xffffffff


	//   ....[66]....
        /*02fc*/ 	.word	0xffffffff


	//   ....[67]....
        /*0300*/ 	.word	0xffffffff


	//   ....[68]....
        /*0304*/ 	.word	0xffffffff


	//   ....[69]....
        /*0308*/ 	.word	0xffffffff


	//   ....[70]....
        /*030c*/ 	.word	0xffffffff


	//   ....[71]....
        /*0310*/ 	.word	0xffffffff


	//   ....[72]....
        /*0314*/ 	.word	0xffffffff


	//   ....[73]....
        /*0318*/ 	.word	0xffffffff


	//   ....[74]....
        /*031c*/ 	.word	0xffffffff


	//   ....[75]....
        /*0320*/ 	.word	0xffffffff


	//   ....[76]....
        /*0324*/ 	.word	0xffffffff


	//   ....[77]....
        /*0328*/ 	.word	0xffffffff


	//   ....[78]....
        /*032c*/ 	.word	0xffffffff


	//   ....[79]....
        /*0330*/ 	.word	0xffffffff


	//   ....[80]....
        /*0334*/ 	.word	0xffffffff


	//   ....[81]....
        /*0338*/ 	.word	0xffffffff


	//   ....[82]....
        /*033c*/ 	.word	0xffffffff


	//   ....[83]....
        /*0340*/ 	.word	0xffffffff


	//   ....[84]....
        /*0344*/ 	.word	0xffffffff


	//   ....[85]....
        /*0348*/ 	.word	0xffffffff


	//   ....[86]....
        /*034c*/ 	.word	0xffffffff


	//   ....[87]....
        /*0350*/ 	.word	0xffffffff


	//   ....[88]....
        /*0354*/ 	.word	0xffffffff


	//   ....[89]....
        /*0358*/ 	.word	0xffffffff


	//   ....[90]....
        /*035c*/ 	.word	0xffffffff


	//   ....[91]....
        /*0360*/ 	.word	0xffffffff


	//   ....[92]....
        /*0364*/ 	.word	0xffffffff


	//   ....[93]....
        /*0368*/ 	.word	0xffffffff


	//   ....[94]....
        /*036c*/ 	.word	0xffffffff


	//   ....[95]....
        /*0370*/ 	.word	0xffffffff


	//   ....[96]....
        /*0374*/ 	.word	0xffffffff


	//   ....[97]....
        /*0378*/ 	.word	0xffffffff


	//   ....[98]....
        /*037c*/ 	.word	0xffffffff


	//   ....[99]....
        /*0380*/ 	.word	0xffffffff


	//   ....[100]....
        /*0384*/ 	.word	0xffffffff


	//   ....[101]....
        /*0388*/ 	.word	0xffffffff


	//   ....[102]....
        /*038c*/ 	.word	0xffffffff


	//   ....[103]....
        /*0390*/ 	.word	0xffffffff


	//   ....[104]....
        /*0394*/ 	.word	0xffffffff


	//   ....[105]....
        /*0398*/ 	.word	0xffffffff


	//   ....[106]....
        /*039c*/ 	.word	0xffffffff


	//   ....[107]....
        /*03a0*/ 	.word	0xffffffff


	//   ....[108]....
        /*03a4*/ 	.word	0xffffffff


	//   ....[109]....
        /*03a8*/ 	.word	0xffffffff


	//   ....[110]....
        /*03ac*/ 	.word	0xffffffff


	//   ....[111]....
        /*03b0*/ 	.word	0xffffffff


	//   ....[112]....
        /*03b4*/ 	.word	0xffffffff


	//   ....[113]....
        /*03b8*/ 	.word	0xffffffff


	//   ....[114]....
        /*03bc*/ 	.word	0xffffffff


	//   ....[115]....
        /*03c0*/ 	.word	0xffffffff


	//   ....[116]....
        /*03c4*/ 	.word	0xffffffff


	//   ....[117]....
        /*03c8*/ 	.word	0xffffffff


	//   ....[118]....
        /*03cc*/ 	.word	0xffffffff


	//   ....[119]....
        /*03d0*/ 	.word	0xffffffff


	//   ....[120]....
        /*03d4*/ 	.word	0xffffffff


	//   ....[121]....
        /*03d8*/ 	.word	0xffffffff


	//   ....[122]....
        /*03dc*/ 	.word	0xffffffff


	//   ....[123]....
        /*03e0*/ 	.word	0xffffffff


	//   ....[124]....
        /*03e4*/ 	.word	0xffffffff


	//   ....[125]....
        /*03e8*/ 	.word	0xffffffff


	//   ....[126]....
        /*03ec*/ 	.word	0xffffffff


	//   ....[127]....
        /*03f0*/ 	.word	0xffffffff


	//   ....[128]....
        /*03f4*/ 	.word	0xffffffff


	//   ....[129]....
        /*03f8*/ 	.word	0xffffffff


	//   ....[130]....
        /*03fc*/ 	.word	0xffffffff


	//   ....[131]....
        /*0400*/ 	.word	0xffffffff


	//   ....[132]....
        /*0404*/ 	.word	0xffffffff


	//   ....[133]....
        /*0408*/ 	.word	0xffffffff


	//   ....[134]....
        /*040c*/ 	.word	0xffffffff


	//   ....[135]....
        /*0410*/ 	.word	0xffffffff


	//   ....[136]....
        /*0414*/ 	.word	0xffffffff


	//   ....[137]....
        /*0418*/ 	.word	0xffffffff


	//   ....[138]....
        /*041c*/ 	.word	0xffffffff


	//   ....[139]....
        /*0420*/ 	.word	0xffffffff


	//   ....[140]....
        /*0424*/ 	.word	0xffffffff


	//   ....[141]....
        /*0428*/ 	.word	0xffffffff


	//   ....[142]....
        /*042c*/ 	.word	0xffffffff


	//   ....[143]....
        /*0430*/ 	.word	0xffffffff


	//   ....[144]....
        /*0434*/ 	.word	0xffffffff


	//   ....[145]....
        /*0438*/ 	.word	0xffffffff


	//   ....[146]....
        /*043c*/ 	.word	0xffffffff


	//   ....[147]....
        /*0440*/ 	.word	0xffffffff


	//   ....[148]....
        /*0444*/ 	.word	0xffffffff


	//   ....[149]....
        /*0448*/ 	.word	0xffffffff


	//   ....[150]....
        /*044c*/ 	.word	0xffffffff


	//   ....[151]....
        /*0450*/ 	.word	0xffffffff


	//   ....[152]....
        /*0454*/ 	.word	0xffffffff


	//   ....[153]....
        /*0458*/ 	.word	0xffffffff


	//   ....[154]....
        /*045c*/ 	.word	0xffffffff


	//   ....[155]....
        /*0460*/ 	.word	0xffffffff


	//   ....[156]....
        /*0464*/ 	.word	0xffffffff


	//   ....[157]....
        /*0468*/ 	.word	0xffffffff


	//   ....[158]....
        /*046c*/ 	.word	0xffffffff


	//   ....[159]....
        /*0470*/ 	.word	0xffffffff


	//   ....[160]....
        /*0474*/ 	.word	0xffffffff


	//   ....[161]....
        /*0478*/ 	.word	0xffffffff


	//   ....[162]....
        /*047c*/ 	.word	0xffffffff


	//   ....[163]....
        /*0480*/ 	.word	0xffffffff


	//   ....[164]....
        /*0484*/ 	.word	0xffffffff


	//   ....[165]....
        /*0488*/ 	.word	0xffffffff


	//   ....[166]....
        /*048c*/ 	.word	0xffffffff


	//   ....[167]....
        /*0490*/ 	.word	0xffffffff


	//   ....[168]....
        /*0494*/ 	.word	0xffffffff


	//   ....[169]....
        /*0498*/ 	.word	0xffffffff


	//   ....[170]....
        /*049c*/ 	.word	0xffffffff


	//   ....[171]....
        /*04a0*/ 	.word	0xffffffff


	//   ....[172]....
        /*04a4*/ 	.word	0xffffffff


	//   ....[173]....
        /*04a8*/ 	.word	0xffffffff


	//   ....[174]....
        /*04ac*/ 	.word	0xffffffff


	//   ....[175]....
        /*04b0*/ 	.word	0xffffffff


	//   ....[176]....
        /*04b4*/ 	.word	0xffffffff


	//   ....[177]....
        /*04b8*/ 	.word	0xffffffff


	//   ....[178]....
        /*04bc*/ 	.word	0xffffffff


	//   ....[179]....
        /*04c0*/ 	.word	0xffffffff


	//   ....[180]....
        /*04c4*/ 	.word	0xffffffff


	//   ....[181]....
        /*04c8*/ 	.word	0xffffffff


	//   ....[182]....
        /*04cc*/ 	.word	0xffffffff


	//   ....[183]....
        /*04d0*/ 	.word	0xffffffff


	//   ....[184]....
        /*04d4*/ 	.word	0xffffffff


	//   ....[185]....
        /*04d8*/ 	.word	0xffffffff


	//   ....[186]....
        /*04dc*/ 	.word	0xffffffff


	//   ....[187]....
        /*04e0*/ 	.word	0xffffffff


	//   ....[188]....
        /*04e4*/ 	.word	0xffffffff


	//   ....[189]....
        /*04e8*/ 	.word	0xffffffff


	//   ....[190]....
        /*04ec*/ 	.word	0xffffffff


	//   ....[191]....
        /*04f0*/ 	.word	0xffffffff


	//   ....[192]....
        /*04f4*/ 	.word	0xffffffff


	//   ....[193]....
        /*04f8*/ 	.word	0xffffffff


	//   ....[194]....
        /*04fc*/ 	.word	0xffffffff


	//   ....[195]....
        /*0500*/ 	.word	0xffffffff


	//   ....[196]....
        /*0504*/ 	.word	0xffffffff


	//   ....[197]....
        /*0508*/ 	.word	0xffffffff


	//   ....[198]....
        /*050c*/ 	.word	0xffffffff


	//   ....[199]....
        /*0510*/ 	.word	0xffffffff


	//   ....[200]....
        /*0514*/ 	.word	0xffffffff


	//   ....[201]....
        /*0518*/ 	.word	0xffffffff


	//   ....[202]....
        /*051c*/ 	.word	0xffffffff


	//   ....[203]....
        /*0520*/ 	.word	0xffffffff


	//   ....[204]....
        /*0524*/ 	.word	0xffffffff


	//   ....[205]....
        /*0528*/ 	.word	0xffffffff


	//   ....[206]....
        /*052c*/ 	.word	0xffffffff


	//   ....[207]....
        /*0530*/ 	.word	0xffffffff


	//   ....[208]....
        /*0534*/ 	.word	0xffffffff


	//   ....[209]....
        /*0538*/ 	.word	0xffffffff


	//   ....[210]....
        /*053c*/ 	.word	0xffffffff


	//   ....[211]....
        /*0540*/ 	.word	0xffffffff


	//   ....[212]....
        /*0544*/ 	.word	0xffffffff


	//   ....[213]....
        /*0548*/ 	.word	0xffffffff


	//   ....[214]....
        /*054c*/ 	.word	0xffffffff


	//   ....[215]....
        /*0550*/ 	.word	0xffffffff


	//   ....[216]....
        /*0554*/ 	.word	0xffffffff


	//   ....[217]....
        /*0558*/ 	.word	0xffffffff


	//   ....[218]....
        /*055c*/ 	.word	0xffffffff


	//   ....[219]....
        /*0560*/ 	.word	0xffffffff


	//   ....[220]....
        /*0564*/ 	.word	0xffffffff


	//   ....[221]....
        /*0568*/ 	.word	0xffffffff


	//   ....[222]....
        /*056c*/ 	.word	0xffffffff


	//   ....[223]....
        /*0570*/ 	.word	0xffffffff


	//   ....[224]....
        /*0574*/ 	.word	0xffffffff


	//   ....[225]....
        /*0578*/ 	.word	0xffffffff


	//   ....[226]....
        /*057c*/ 	.word	0xffffffff


	//   ....[227]....
        /*0580*/ 	.word	0xffffffff


	//   ....[228]....
        /*0584*/ 	.word	0xffffffff


	//   ....[229]....
        /*0588*/ 	.word	0xffffffff


	//   ....[230]....
        /*058c*/ 	.word	0xffffffff


	//   ....[231]....
        /*0590*/ 	.word	0xffffffff


	//----- nvinfo : EIATTR_COOP_GROUP_INSTR_OFFSETS
	.align		4
.L_942:
        /*0594*/ 	.byte	0x04, 0x28
        /*0596*/ 	.short	(.L_944 - .L_943)


	//   ....[0]....
.L_943:
        /*0598*/ 	.word	0x00000050


	//   ....[1]....
        /*059c*/ 	.word	0x000001e0


	//   ....[2]....
        /*05a0*/ 	.word	0x00000210


	//   ....[3]....
        /*05a4*/ 	.word	0x00000240


	//   ....[4]....
        /*05a8*/ 	.word	0x00000270


	//   ....[5]....
        /*05ac*/ 	.word	0x000002a0


	//   ....[6]....
        /*05b0*/ 	.word	0x000002d0


	//   ....[7]....
        /*05b4*/ 	.word	0x00000430


	//   ....[8]....
        /*05b8*/ 	.word	0x00000470


	//   ....[9]....
        /*05bc*/ 	.word	0x000004a0


	//   ....[10]....
        /*05c0*/ 	.word	0x000004d0


	//   ....[11]....
        /*05c4*/ 	.word	0x00000500


	//   ....[12]....
        /*05c8*/ 	.word	0x00000530


	//   ....[13]....
        /*05cc*/ 	.word	0x000005c0


	//   ....[14]....
        /*05d0*/ 	.word	0x00000600


	//   ....[15]....
        /*05d4*/ 	.word	0x00000620


	//   ....[16]....
        /*05d8*/ 	.word	0x00000680


	//   ....[17]....
        /*05dc*/ 	.word	0x00003bc0


	//   ....[18]....
        /*05e0*/ 	.word	0x00003bd0


	//   ....[19]....
        /*05e4*/ 	.word	0x00005770


	//   ....[20]....
        /*05e8*/ 	.word	0x00005780


	//   ....[21]....
        /*05ec*/ 	.word	0x00007110


	//   ....[22]....
        /*05f0*/ 	.word	0x00007130


	//   ....[23]....
        /*05f4*/ 	.word	0x00007680


	//   ....[24]....
        /*05f8*/ 	.word	0x000076a0


	//   ....[25]....
        /*05fc*/ 	.word	0x000083f0


	//   ....[26]....
        /*0600*/ 	.word	0x00008410


	//   ....[27]....
        /*0604*/ 	.word	0x00008540


	//   ....[28]....
        /*0608*/ 	.word	0x00008550


	//   ....[29]....
        /*060c*/ 	.word	0x00008680


	//   ....[30]....
        /*0610*/ 	.word	0x000086a0


	//   ....[31]....
        /*0614*/ 	.word	0x000087d0


	//   ....[32]....
        /*0618*/ 	.word	0x000087e0


	//   ....[33]....
        /*061c*/ 	.word	0x00008c30


	//   ....[34]....
        /*0620*/ 	.word	0x00008c40


	//   ....[35]....
        /*0624*/ 	.word	0x00008c50


	//   ....[36]....
        /*0628*/ 	.word	0x00008c60


	//   ....[37]....
        /*062c*/ 	.word	0x000090c0


	//   ....[38]....
        /*0630*/ 	.word	0x000090e0


	//   ....[39]....
        /*0634*/ 	.word	0x00009100


	//   ....[40]....
        /*0638*/ 	.word	0x00009120


	//   ....[41]....
        /*063c*/ 	.word	0x00009740


	//   ....[42]....
        /*0640*/ 	.word	0x000098a0


	//   ....[43]....
        /*0644*/ 	.word	0x000098e0


	//   ....[44]....
        /*0648*/ 	.word	0x00009920


	//   ....[45]....
        /*064c*/ 	.word	0x0000c440


	//   ....[46]....
        /*0650*/ 	.word	0x0000c4f0


	//   ....[47]....
        /*0654*/ 	.word	0x0000c510


	//   ....[48]....
        /*0658*/ 	.word	0x0000c520


	//   ....[49]....
        /*065c*/ 	.word	0x0000c7e0


	//   ....[50]....
        /*0660*/ 	.word	0x0000ca50


	//   ....[51]....
        /*0664*/ 	.word	0x0000ca90


	//   ....[52]....
        /*0668*/ 	.word	0x0000cad0


	//   ....[53]....
        /*066c*/ 	.word	0x0000f8b0


	//   ....[54]....
        /*0670*/ 	.word	0x0000f8d0


	//   ....[55]....
        /*0674*/ 	.word	0x0000f8e0


	//   ....[56]....
        /*0678*/ 	.word	0x0000f900


	//   ....[57]....
        /*067c*/ 	.word	0x000105d0


	//   ....[58]....
        /*0680*/ 	.word	0x000105f0


	//   ....[59]....
        /*0684*/ 	.word	0x000106f0


	//   ....[60]....
        /*0688*/ 	.word	0x00010710


	//   ....[61]....
        /*068c*/ 	.word	0x00010960


	//   ....[62]....
        /*0690*/ 	.word	0x00010ba0


	//   ....[63]....
        /*0694*/ 	.word	0x00010fa0


	//   ....[64]....
        /*0698*/ 	.word	0x00010fc0


	//   ....[65]....
        /*069c*/ 	.word	0x00010fe0


	//   ....[66]....
        /*06a0*/ 	.word	0x00011000


	//   ....[67]....
        /*06a4*/ 	.word	0x00012410


	//   ....[68]....
        /*06a8*/ 	.word	0x00012430


	//   ....[69]....
        /*06ac*/ 	.word	0x00012500


	//   ....[70]....
        /*06b0*/ 	.word	0x00012540


	//   ....[71]....
        /*06b4*/ 	.word	0x000132b0


	//   ....[72]....
        /*06b8*/ 	.word	0x000132d0


	//   ....[73]....
        /*06bc*/ 	.word	0x000133a0


	//   ....[74]....
        /*06c0*/ 	.word	0x000133e0


	//   ....[75]....
        /*06c4*/ 	.word	0x00013630


	//   ....[76]....
        /*06c8*/ 	.word	0x00013860


	//   ....[77]....
        /*06cc*/ 	.word	0x00013b80


	//   ....[78]....
        /*06d0*/ 	.word	0x00013ba0


	//   ....[79]....
        /*06d4*/ 	.word	0x00013cc0


	//   ....[80]....
        /*06d8*/ 	.word	0x00013ce0


	//   ....[81]....
        /*06dc*/ 	.word	0x000156a0


	//   ....[82]....
        /*06e0*/ 	.word	0x000156b0


	//   ....[83]....
        /*06e4*/ 	.word	0x000156f0


	//   ....[84]....
        /*06e8*/ 	.word	0x00015720


	//   ....[85]....
        /*06ec*/ 	.word	0x000164c0


	//   ....[86]....
        /*06f0*/ 	.word	0x000164e0


	//   ....[87]....
        /*06f4*/ 	.word	0x000165b0


	//   ....[88]....
        /*06f8*/ 	.word	0x000165d0


	//   ....[89]....
        /*06fc*/ 	.word	0x00016910


	//   ....[90]....
        /*0700*/ 	.word	0x00016930


	//   ....[91]....
        /*0704*/ 	.word	0x00016950


	//   ....[92]....
        /*0708*/ 	.word	0x00016970


	//   ....[93]....
        /*070c*/ 	.word	0x000180b0


	//   ....[94]....
        /*0710*/ 	.word	0x000180e0


	//   ....[95]....
        /*0714*/ 	.word	0x00018100


	//   ....[96]....
        /*0718*/ 	.word	0x00018110


	//   ....[97]....
        /*071c*/ 	.word	0x00019530


	//   ....[98]....
        /*0720*/ 	.word	0x00019550


	//   ....[99]....
        /*0724*/ 	.word	0x00019570


	//   ....[100]....
        /*0728*/ 	.word	0x00019590


	//   ....[101]....
        /*072c*/ 	.word	0x00019940


	//   ....[102]....
        /*0730*/ 	.word	0x00019960


	//   ....[103]....
        /*0734*/ 	.word	0x00019a80


	//   ....[104]....
        /*0738*/ 	.word	0x00019a90


	//   ....[105]....
        /*073c*/ 	.word	0x00019bc0


	//   ....[106]....
        /*0740*/ 	.word	0x00019be0


	//   ....[107]....
        /*0744*/ 	.word	0x00019d10


	//   ....[108]....
        /*0748*/ 	.word	0x00019d20


	//   ....[109]....
        /*074c*/ 	.word	0x0001a060


	//   ....[110]....
        /*0750*/ 	.word	0x0001a080


	//   ....[111]....
        /*0754*/ 	.word	0x0001ab30


	//   ....[112]....
        /*0758*/ 	.word	0x0001ab40


	//   ....[113]....
        /*075c*/ 	.word	0x0001be00


	//   ....[114]....
        /*0760*/ 	.word	0x0001be20


	//   ....[115]....
        /*0764*/ 	.word	0x0001bf50


	//   ....[116]....
        /*0768*/ 	.word	0x0001bf60


	//   ....[117]....
        /*076c*/ 	.word	0x0001c090


	//   ....[118]....
        /*0770*/ 	.word	0x0001c0b0


	//   ....[119]....
        /*0774*/ 	.word	0x0001c1e0


	//   ....[120]....
        /*0778*/ 	.word	0x0001c1f0


	//   ....[121]....
        /*077c*/ 	.word	0x0001c3c0


	//   ....[122]....
        /*0780*/ 	.word	0x0001c3e0


	//   ....[123]....
        /*0784*/ 	.word	0x0001c500


	//   ....[124]....
        /*0788*/ 	.word	0x0001c540


	//   ....[125]....
        /*078c*/ 	.word	0x0001c570


	//   ....[126]....
        /*0790*/ 	.word	0x0001c5a0


	//   ....[127]....
        /*0794*/ 	.word	0x0001c5d0


	//   ....[128]....
        /*0798*/ 	.word	0x0001c600


	//   ....[129]....
        /*079c*/ 	.word	0x0001c760


	//   ....[130]....
        /*07a0*/ 	.word	0x0001c7a0


	//   ....[131]....
        /*07a4*/ 	.word	0x0001c7d0


	//   ....[132]....
        /*07a8*/ 	.word	0x0001c800


	//   ....[133]....
        /*07ac*/ 	.word	0x0001c830


	//   ....[134]....
        /*07b0*/ 	.word	0x0001c860


	//   ....[135]....
        /*07b4*/ 	.word	0x0001c8f0


	//   ....[136]....
        /*07b8*/ 	.word	0x0001c930


	//   ....[137]....
        /*07bc*/ 	.word	0x0001c940


	//   ....[138]....
        /*07c0*/ 	.word	0x0001c9a0


	//   ....[139]....
        /*07c4*/ 	.word	0x0001d340


	//   ....[140]....
        /*07c8*/ 	.word	0x0001d3a0


	//   ....[141]....
        /*07cc*/ 	.word	0x0001d3f0


	//   ....[142]....
        /*07d0*/ 	.word	0x0001d440


	//   ....[143]....
        /*07d4*/ 	.word	0x0001d490


	//   ....[144]....
        /*07d8*/ 	.word	0x0001d500


	//   ....[145]....
        /*07dc*/ 	.word	0x0001d540


	//   ....[146]....
        /*07e0*/ 	.word	0x0001d5b0


	//   ....[147]....
        /*07e4*/ 	.word	0x0001d620


	//   ....[148]....
        /*07e8*/ 	.word	0x0001d680


	//   ....[149]....
        /*07ec*/ 	.word	0x0001d6f0


	//   ....[150]....
        /*07f0*/ 	.word	0x0001d760


	//   ....[151]....
        /*07f4*/ 	.word	0x0001d7c0


	//   ....[152]....
        /*07f8*/ 	.word	0x0001d820


	//   ....[153]....
        /*07fc*/ 	.word	0x0001d880


	//   ....[154]....
        /*0800*/ 	.word	0x0001d8f0


	//   ....[155]....
        /*0804*/ 	.word	0x0001d950


	//   ....[156]....
        /*0808*/ 	.word	0x0001d9b0


	//   ....[157]....
        /*080c*/ 	.word	0x0001da10


	//   ....[158]....
        /*0810*/ 	.word	0x0001da80


	//   ....[159]....
        /*0814*/ 	.word	0x0001dbf0


	//   ....[160]....
        /*0818*/ 	.word	0x0001dc50


	//   ....[161]....
        /*081c*/ 	.word	0x0001dcb0


	//   ....[162]....
        /*0820*/ 	.word	0x0001dd10


	//   ....[163]....
        /*0824*/ 	.word	0x0001e150


	//   ....[164]....
        /*0828*/ 	.word	0x0001e1a0


	//   ....[165]....
        /*082c*/ 	.word	0x0001e1f0


	//   ....[166]....
        /*0830*/ 	.word	0x0001e240


	//   ....[167]....
        /*0834*/ 	.word	0x0001e2b0


	//   ....[168]....
        /*0838*/ 	.word	0x0001e320


	//   ....[169]....
        /*083c*/ 	.word	0x0001e490


	//   ....[170]....
        /*0840*/ 	.word	0x0001e4f0


	//   ....[171]....
        /*0844*/ 	.word	0x0001e550


	//   ....[172]....
        /*0848*/ 	.word	0x0001e5c0


	//   ....[173]....
        /*084c*/ 	.word	0x0001e730


	//   ....[174]....
        /*0850*/ 	.word	0x0001e790


	//   ....[175]....
        /*0854*/ 	.word	0x0001e7f0


	//   ....[176]....
        /*0858*/ 	.word	0x0001e850


	//   ....[177]....
        /*085c*/ 	.word	0x0001ec90


	//   ....[178]....
        /*0860*/ 	.word	0x0001ecd0


	//   ....[179]....
        /*0864*/ 	.word	0x0001ed20


	//   ....[180]....
        /*0868*/ 	.word	0x0001ed60


	//   ....[181]....
        /*086c*/ 	.word	0x0001edc0


	//   ....[182]....
        /*0870*/ 	.word	0x0001ee20


	//   ....[183]....
        /*0874*/ 	.word	0x0001ee90


	//   ....[184]....
        /*0878*/ 	.word	0x0001efd0


	//   ....[185]....
        /*087c*/ 	.word	0x0001f030


	//   ....[186]....
        /*0880*/ 	.word	0x0001f070


	//   ....[187]....
        /*0884*/ 	.word	0x0001f0b0


	//   ....[188]....
        /*0888*/ 	.word	0x0001f100


	//   ....[189]....
        /*088c*/ 	.word	0x0001f140


	//   ....[190]....
        /*0890*/ 	.word	0x0001f190


	//   ....[191]....
        /*0894*/ 	.word	0x0001f1e0


	//   ....[192]....
        /*0898*/ 	.word	0x0001f230


	//   ....[193]....
        /*089c*/ 	.word	0x0001f280


	//   ....[194]....
        /*08a0*/ 	.word	0x0001f2f0


	//   ....[195]....
        /*08a4*/ 	.word	0x0001f360


	//   ....[196]....
        /*08a8*/ 	.word	0x0001f3c0


	//   ....[197]....
        /*08ac*/ 	.word	0x0001f420


	//   ....[198]....
        /*08b0*/ 	.word	0x0001f480


	//   ....[199]....
        /*08b4*/ 	.word	0x0001f4f0


	//   ....[200]....
        /*08b8*/ 	.word	0x0001f550


	//   ....[201]....
        /*08bc*/ 	.word	0x0001f5b0


	//   ....[202]....
        /*08c0*/ 	.word	0x0001f610


	//   ....[203]....
        /*08c4*/ 	.word	0x0001f680


	//   ....[204]....
        /*08c8*/ 	.word	0x0001f6e0


	//   ....[205]....
        /*08cc*/ 	.word	0x0001f740


	//   ....[206]....
        /*08d0*/ 	.word	0x0001f7a0


	//   ....[207]....
        /*08d4*/ 	.word	0x0001f810


	//   ....[208]....
        /*08d8*/ 	.word	0x0001f870


	//   ....[209]....
        /*08dc*/ 	.word	0x0001f8d0


	//   ....[210]....
        /*08e0*/ 	.word	0x0001f930


	//   ....[211]....
        /*08e4*/ 	.word	0x0001f9a0


	//   ....[212]....
        /*08e8*/ 	.word	0x0001fa00


	//   ....[213]....
        /*08ec*/ 	.word	0x0001fa60


	//   ....[214]....
        /*08f0*/ 	.word	0x0001fad0


	//   ....[215]....
        /*08f4*/ 	.word	0x0001fb40


	//   ....[216]....
        /*08f8*/ 	.word	0x0001fb90


	//   ....[217]....
        /*08fc*/ 	.word	0x0001fbd0


	//   ....[218]....
        /*0900*/ 	.word	0x0001fc20


	//   ....[219]....
        /*0904*/ 	.word	0x0001fc70


	//   ....[220]....
        /*0908*/ 	.word	0x0001fcc0


	//   ....[221]....
        /*090c*/ 	.word	0x0001fd30


	//   ....[222]....
        /*0910*/ 	.word	0x0001fd70


	//   ....[223]....
        /*0914*/ 	.word	0x0001fdc0


	//   ....[224]....
        /*0918*/ 	.word	0x0001fe10


	//   ....[225]....
        /*091c*/ 	.word	0x0001fe60


	//   ....[226]....
        /*0920*/ 	.word	0x0001feb0


	//   ....[227]....
        /*0924*/ 	.word	0x0001ff20


	//   ....[228]....
        /*0928*/ 	.word	0x0001ff60


	//   ....[229]....
        /*092c*/ 	.word	0x0001ffd0


	//   ....[230]....
        /*0930*/ 	.word	0x00020030


	//   ....[231]....
        /*0934*/ 	.word	0x000200a0


	//----- nvinfo : EIATTR_EXIT_INSTR_OFFSETS
	.align		4
.L_944:
        /*0938*/ 	.byte	0x04, 0x1c
        /*093a*/ 	.short	(.L_946 - .L_945)


	//   ....[0]....
.L_945:
        /*093c*/ 	.word	0x00000fe0


	//   ....[1]....
        /*0940*/ 	.word	0x0001d300


	//----- nvinfo : EIATTR_MAX_THREADS
	.align		4
.L_946:
        /*0944*/ 	.byte	0x04, 0x05
        /*0946*/ 	.short	(.L_948 - .L_947)
.L_947:
        /*0948*/ 	.word	0x00000100
        /*094c*/ 	.word	0x00000001
        /*0950*/ 	.word	0x00000001


	//----- nvinfo : EIATTR_CRS_STACK_SIZE
	.align		4
.L_948:
        /*0954*/ 	.byte	0x04, 0x1e
        /*0956*/ 	.short	(.L_950 - .L_949)
.L_949:
        /*0958*/ 	.word	0x00000000
.L_950:


//--------------------- .nv.info._ZN7cutlass13device_kernelIN5flash19enable_sm80_to_sm89INS1_16FlashAttnFwdSm80INS1_25CollectiveMainloopFwdSm80ILi8ELi2ELb0EN4cute5tupleIJNS5_1CILi128EEENS7_ILi64EEENS7_ILi192EEEEEELi192ENS_6half_tEfNS_4arch4Sm80ELb0ELb0ELb0ELb0ELb1ELb0ELb1ELb1EEENS1_21CollectiveEpilogueFwdINS6_IJS8_SA_S9_EEENS6_IJNS7_ILi1EEESI_SI_EEESC_SE_Li256ELb0ELb1ELb1ELb0EEENS1_19SingleTileSchedulerILb0ELb1ELb1ELi128EEEEEEEEEvNT_6ParamsE --------------------------
	.section	.nv.info._ZN7cutlass13device_kernelIN5flash19enable_sm80_to_sm89INS1_16FlashAttnFwdSm80INS1_25CollectiveMainloopFwdSm80ILi8ELi2ELb0EN4cute5tupleIJNS5_1CILi128EEENS7_ILi64EEENS7_ILi192EEEEEELi192ENS_6half_tEfNS_4arch4Sm80ELb0ELb0ELb0ELb0ELb1ELb0ELb1ELb1EEENS1_21CollectiveEpilogueFwdINS6_IJS8_SA_S9_EEENS6_IJNS7_ILi1EEESI_SI_EEESC_SE_Li256ELb0ELb1ELb1ELb0EEENS1_19SingleTileSchedulerILb0ELb1ELb1ELi128EEEEEEEEEvNT_6ParamsE,"",@"SHT_CUDA_INFO"
	.sectionflags	@""
	.align	4


	//----- nvinfo : EIATTR_CUDA_API_VERSION
	.align		4
        /*0000*/ 	.byte	0x04, 0x37
        /*0002*/ 	.short	(.L_952 - .L_951)
.L_951:
        /*0004*/ 	.word	0x00000082


	//----- nvinfo : EIATTR_SW2861232_WAR
	.align		4
.L_952:
        /*0008*/ 	.byte	0x01, 0x35
	.zero		2


	//----- nvinfo : EIATTR_PARAM_CBANK
	.align		4
        /*000c*/ 	.byte	0x04, 0x0a
        /*000e*/ 	.short	(.L_954 - .L_953)
	.align		4
.L_953:
        /*0010*/ 	.word	index@(.nv.constant0._ZN7cutlass13device_kernelIN5flash19enable_sm80_to_sm89INS1_16FlashAttnFwdSm80INS1_25CollectiveMainloopFwdSm80ILi8ELi2ELb0EN4cute5tupleIJNS5_1CILi128EEENS7_ILi64EEENS7_ILi192EEEEEELi192ENS_6half_tEfNS_4arch4Sm80ELb0ELb0ELb0ELb0ELb1ELb0ELb1ELb1EEENS1_21CollectiveEpilogueFwdINS6_IJS8_SA_S9_EEENS6_IJNS7_ILi1EEESI_SI_EEESC_SE_Li256ELb0ELb1ELb1ELb0EEENS1_19SingleTileSchedulerILb0ELb1ELb1ELi128EEEEEEEEEvNT_6ParamsE)
        /*0014*/ 	.short	0x0160
        /*0016*/ 	.short	0x0418


	//----- nvinfo : EIATTR_CBANK_PARAM_SIZE
	.align		4
.L_954:
        /*0018*/ 	.byte	0x03, 0x19
        /*001a*/ 	.short	0x0418


	//----- nvinfo : EIATTR_KPARAM_INFO
	.align		4
        /*001c*/ 	.byte	0x04, 0x17
        /*001e*/ 	.short	(.L_956 - .L_955)
.L_955:
        /*0020*/ 	.word	0x00000000
        /*0024*/ 	.short	0x0000
        /*0026*/ 	.short	0x0000
        /*0028*/ 	.byte	0x00, 0xf0, 0x61, 0x10


	//----- nvinfo : EIATTR_MAXREG_COUNT
	.align		4
.L_956:
        /*002c*/ 	.byte	0x03, 0x1b
        /*002e*/ 	.short	0x00ff


	//----- nvinfo : EIATTR_NUM_BARRIERS
	.align		4
        /*0030*/ 	.byte	0x02, 0x4c
        /*0032*/ 	.byte	0x02
	.zero		1


	//----- nvinfo : EIATTR_MERCURY_ISA_VERSION
	.align		4
        /*0034*/ 	.byte	0x03, 0x5f
        /*0036*/ 	.short	0x0000


	//----- nvinfo : EIATTR_COOP_GROUP_MASK_REGIDS
	.align		4
        /*0038*/ 	.byte	0x04, 0x29
        /*003a*/ 	.short	(.L_958 - .L_957)


	//   ....[0]....
.L_957:
        /*003c*/ 	.word	0xffffffff


	//   ....[1]....
        /*0040*/ 	.word	0xffffffff


	//   ....[2]....
        /*0044*/ 	.word	0xffffffff


	//   ....[3]....
        /*0048*/ 	.word	0xffffffff


	//   ....[4]....
        /*004c*/ 	.word	0xffffffff


	//   ....[5]....
        /*0050*/ 	.word	0xffffffff


	//   ....[6]....
        /*0054*/ 	.word	0xffffffff


	//   ....[7]....
        /*0058*/ 	.word	0xffffffff


	//   ....[8]....
        /*005c*/ 	.word	0xffffffff


	//   ....[9]....
        /*0060*/ 	.word	0xffffffff


	//   ....[10]....
        /*0064*/ 	.word	0xffffffff


	//   ....[11]....
        /*0068*/ 	.word	0xffffffff


	//   ....[12]....
        /*006c*/ 	.word	0xffffffff


	//   ....[13]....
        /*0070*/ 	.word	0xffffffff


	//   ....[14]....
        /*0074*/ 	.word	0xffffffff


	//   ....[15]....
        /*0078*/ 	.word	0xffffffff


	//   ....[16]....
        /*007c*/ 	.word	0xffffffff


	//   ....[17]....
        /*0080*/ 	.word	0xffffffff


	//   ....[18]....
        /*0084*/ 	.word	0xffffffff


	//   ....[19]....
        /*0088*/ 	.word	0xffffffff


	//   ....[20]....
        /*008c*/ 	.word	0xffffffff


	//   ....[21]....
        /*0090*/ 	.word	0xffffffff


	//   ....[22]....
        /*0094*/ 	.word	0xffffffff


	//   ....[23]....
        /*0098*/ 	.word	0xffffffff


	//   ....[24]....
        /*009c*/ 	.word	0xffffffff


	//   ....[25]....
        /*00a0*/ 	.word	0xffffffff


	//   ....[26]....
        /*00a4*/ 	.word	0xffffffff


	//   ....[27]....
        /*00a8*/ 	.word	0xffffffff


	//   ....[28]....
        /*00ac*/ 	.word	0xffffffff


	//   ....[29]....
        /*00b0*/ 	.word	0xffffffff


	//   ....[30]....
        /*00b4*/ 	.word	0xffffffff


	//   ....[31]....
        /*00b8*/ 	.word	0xffffffff


	//   ....[32]....
        /*00bc*/ 	.word	0xffffffff


	//   ....[33]....
        /*00c0*/ 	.word	0xffffffff


	//   ....[34]....
        /*00c4*/ 	.word	0xffffffff


	//   ....[35]....
        /*00c8*/ 	.word	0xffffffff


	//   ....[36]....
        /*00cc*/ 	.word	0xffffffff


	//   ....[37]....
        /*00d0*/ 	.word	0xffffffff


	//   ....[38]....
        /*00d4*/ 	.word	0xffffffff


	//   ....[39]....
        /*00d8*/ 	.word	0xffffffff


	//   ....[40]....
        /*00dc*/ 	.word	0xffffffff


	//   ....[41]....
        /*00e0*/ 	.word	0xffffffff


	//   ....[42]....
        /*00e4*/ 	.word	0xffffffff


	//   ....[43]....
        /*00e8*/ 	.word	0xffffffff


	//   ....[44]....
        /*00ec*/ 	.word	0xffffffff


	//   ....[45]....
        /*00f0*/ 	.word	0xffffffff


	//   ....[46]....
        /*00f4*/ 	.word	0xffffffff


	//   ....[47]....
        /*00f8*/ 	.word	0xffffffff


	//   ....[48]....
        /*00fc*/ 	.word	0xffffffff


	//   ....[49]....
        /*0100*/ 	.word	0xffffffff


	//   ....[50]....
        /*0104*/ 	.word	0xffffffff


	//   ....[51]....
        /*0108*/ 	.word	0xffffffff


	//   ....[52]....
        /*010c*/ 	.word	0xffffffff


	//   ....[53]....
        /*0110*/ 	.word	0xffffffff


	//   ....[54]....
        /*0114*/ 	.word	0xffffffff


	//   ....[55]....
        /*0118*/ 	.word	0xffffffff


	//   ....[56]....
        /*011c*/ 	.word	0xffffffff


	//----- nvinfo : EIATTR_COOP_GROUP_INSTR_OFFSETS
	.align		4
.L_958:
        /*0120*/ 	.byte	0x04, 0x28
        /*0122*/ 	.short	(.L_960 - .L_959)


	//   ....[0]....
.L_959:
        /*0124*/ 	.word	0x00000050


	//   ....[1]....
        /*0128*/ 	.word	0x00000b70


	//   ....[2]....
        /*012c*/ 	.word	0x00000ba0


	//   ....[3]....
        /*0130*/ 	.word	0x00000d70


	//   ....[4]....
        /*0134*/ 	.word	0x00000da0


	//   ....[5]....
        /*0138*/ 	.word	0x00000ec0


	//   ....[6]....
        /*013c*/ 	.word	0x00000ef0


	//   ....[7]....
        /*0140*/ 	.word	0x00001020


	//   ....[8]....
        /*0144*/ 	.word	0x00001060


	//   ....[9]....
        /*0148*/ 	.word	0x00001560


	//   ....[10]....
        /*014c*/ 	.word	0x00001590


	//   ....[11]....
        /*0150*/ 	.word	0x000015c0


	//   ....[12]....
        /*0154*/ 	.word	0x000015f0


	//   ....[13]....
        /*0158*/ 	.word	0x00001610


	//   ....[14]....
        /*015c*/ 	.word	0x00001630


	//   ....[15]....
        /*0160*/ 	.word	0x00001640


	//   ....[16]....
        /*0164*/ 	.word	0x00001750


	//   ....[17]....
        /*0168*/ 	.word	0x00001bd0


	//   ....[18]....
        /*016c*/ 	.word	0x00001c10


	//   ....[19]....
        /*0170*/ 	.word	0x00001c30


	//   ....[20]....
        /*0174*/ 	.word	0x00001c90


	//   ....[21]....
        /*0178*/ 	.word	0x00002210


	//   ....[22]....
        /*017c*/ 	.word	0x00002240


	//   ....[23]....
        /*0180*/ 	.word	0x00002260


	//   ....[24]....
        /*0184*/ 	.word	0x000022c0


	//   ....[25]....
        /*0188*/ 	.word	0x00003420


	//   ....[26]....
        /*018c*/ 	.word	0x00003440


	//   ....[27]....
        /*0190*/ 	.word	0x00003470


	//   ....[28]....
        /*0194*/ 	.word	0x00003490


	//   ....[29]....
        /*0198*/ 	.word	0x000046d0


	//   ....[30]....
        /*019c*/ 	.word	0x000046f0


	//   ....[31]....
        /*01a0*/ 	.word	0x00004770


	//   ....[32]....
        /*01a4*/ 	.word	0x00004790


	//   ....[33]....
        /*01a8*/ 	.word	0x00004b90


	//   ....[34]....
        /*01ac*/ 	.word	0x00004bc0


	//   ....[35]....
        /*01b0*/ 	.word	0x00004bf0


	//   ....[36]....
        /*01b4*/ 	.word	0x00004c10


	//   ....[37]....
        /*01b8*/ 	.word	0x00005970


	//   ....[38]....
        /*01bc*/ 	.word	0x00005990


	//   ....[39]....
        /*01c0*/ 	.word	0x000059b0


	//   ....[40]....
        /*01c4*/ 	.word	0x000059d0


	//   ....[41]....
        /*01c8*/ 	.word	0x000072a0


	//   ....[42]....
        /*01cc*/ 	.word	0x000072d0


	//   ....[43]....
        /*01d0*/ 	.word	0x000072f0


	//   ....[44]....
        /*01d4*/ 	.word	0x00007310


	//   ....[45]....
        /*01d8*/ 	.word	0x00007530


	//   ....[46]....
        /*01dc*/ 	.word	0x00007550


	//   ....[47]....
        /*01e0*/ 	.word	0x00007580


	//   ....[48]....
        /*01e4*/ 	.word	0x000075a0


	//   ....[49]....
        /*01e8*/ 	.word	0x00008240


	//   ....[50]....
        /*01ec*/ 	.word	0x00008280


	//   ....[51]....
        /*01f0*/ 	.word	0x000082b0


	//   ....[52]....
        /*01f4*/ 	.word	0x000082f0


	//   ....[53]....
        /*01f8*/ 	.word	0x00008340


	//   ....[54]....
        /*01fc*/ 	.word	0x00008360


	//   ....[55]....
        /*0200*/ 	.word	0x00008cc0


	//   ....[56]....
        /*0204*/ 	.word	0x00008cd0


	//----- nvinfo : EIATTR_EXIT_INSTR_OFFSETS
	.align		4
.L_960:
        /*0208*/ 	.byte	0x04, 0x1c
        /*020a*/ 	.short	(.L_962 - .L_961)


	//   ....[0]....
.L_961:
        /*020c*/ 	.word	0x00000170


	//   ....[1]....
        /*0210*/ 	.word	0x00008ce0


	//   ....[2]....
        /*0214*/ 	.word	0x00009580


	//   ....[3]....
        /*0218*/ 	.word	0x000095d0


	//   ....[4]....
        /*021c*/ 	.word	0x00009600


	//   ....[5]....
        /*0220*/ 	.word	0x00009660


	//   ....[6]....
        /*0224*/ 	.word	0x000098b0


	//----- nvinfo : EIATTR_CTAIDZ_USED
	.align		4
.L_962:
        /*0228*/ 	.byte	0x01, 0x04
	.zero		2


	//----- nvinfo : EIATTR_MAX_THREADS
	.align		4
        /*022c*/ 	.byte	0x04, 0x05
        /*022e*/ 	.short	(.L_964 - .L_963)
.L_963:
        /*0230*/ 	.word	0x00000100
        /*0234*/ 	.word	0x00000001
        /*0238*/ 	.word	0x00000001


	//----- nvinfo : EIATTR_CRS_STACK_SIZE
	.align		4
.L_964:
        /*023c*/ 	.byte	0x04, 0x1e
        /*023e*/ 	.short	(.L_966 - .L_965)
.L_965:
        /*0240*/ 	.word	0x00000000
.L_966:


//--------------------- .nv.info._ZN7cutlass13device_kernelIN5flash19enable_sm80_to_sm89INS1_16FlashAttnFwdSm80INS1_25CollectiveMainloopFwdSm80ILi8ELi2ELb0EN4cute5tupleIJNS5_1CILi128EEENS7_ILi64EEENS7_ILi192EEEEEELi192ENS_6half_tEfNS_4arch4Sm80ELb0ELb0ELb0ELb1ELb1ELb0ELb1ELb1EEENS1_21CollectiveEpilogueFwdINS6_IJS8_SA_S9_EEENS6_IJNS7_ILi1EEESI_SI_EEESC_SE_Li256ELb1ELb1ELb1ELb0EEENS1_36VarlenDynamicPersistentTileSchedulerILi128ELi64ELi256ELi256ELb1ELb1ELb0ELb0ELb1ELb1EEEEEEEEEvNT_6ParamsE --------------------------
	.section	.nv.info._ZN7cutlass13device_kernelIN5flash19enable_sm80_to_sm89INS1_16FlashAttnFwdSm80INS1_25CollectiveMainloopFwdSm80ILi8ELi2ELb0EN4cute5tupleIJNS5_1CILi128EEENS7_ILi64EEENS7_ILi192EEEEEELi192ENS_6half_tEfNS_4arch4Sm80ELb0ELb0ELb0ELb1ELb1ELb0ELb1ELb1EEENS1_21CollectiveEpilogueFwdINS6_IJS8_SA_S9_EEENS6_IJNS7_ILi1EEESI_SI_EEESC_SE_Li256ELb1ELb1ELb1ELb0EEENS1_36VarlenDynamicPersistentTileSchedulerILi128ELi64ELi256ELi256ELb1ELb1ELb0ELb0ELb1ELb1EEEEEEEEEvNT_6ParamsE,"",@"SHT_CUDA_INFO"
	.sectionflags	@""
	.align	4


	//----- nvinfo : EIATTR_CUDA_API_VERSION
	.align		4
        /*0000*/ 	.byte	0x04, 0x37
        /*0002*/ 	.short	(.L_968 - .L_967)
.L_967:
        /*0004*/ 	.word	0x00000082


	//----- nvinfo : EIATTR_SW2861232_WAR
	.align		4
.L_968:
        /*0008*/ 	.byte	0x01, 0x35
	.zero		2


	//----- nvinfo : EIATTR_PARAM_CBANK
	.align		4
        /*000c*/ 	.byte	0x04, 0x0a
        /*000e*/ 	.short	(.L_970 - .L_969)
	.align		4
.L_969:
        /*0010*/ 	.word	index@(.nv.constant0._ZN7cutlass13device_kernelIN5flash19enable_sm80_to_sm89INS1_16FlashAttnFwdSm80INS1_25CollectiveMainloopFwdSm80ILi8ELi2ELb0EN4cute5tupleIJNS5_1CILi128EEENS7_ILi64EEENS7_ILi192EEEEEELi192ENS_6half_tEfNS_4arch4Sm80ELb0ELb0ELb0ELb1ELb1ELb0ELb1ELb1EEENS1_21CollectiveEpilogueFwdINS6_IJS8_SA_S9_EEENS6_IJNS7_ILi1EEESI_SI_EEESC_SE_Li256ELb1ELb1ELb1ELb0EEENS1_36VarlenDynamicPersistentTileSchedulerILi128ELi64ELi256ELi256ELb1ELb1ELb0ELb0ELb1ELb1EEEEEEEEEvNT_6ParamsE)
        /*0014*/ 	.short	0x0160
        /*0016*/ 	.short	0x0438


	//----- nvinfo : EIATTR_CBANK_PARAM_SIZE
	.align		4
.L_970:
        /*0018*/ 	.byte	0x03, 0x19
        /*001a*/ 	.short	0x0438


	//----- nvinfo : EIATTR_KPARAM_INFO
	.align		4
        /*001c*/ 	.byte	0x04, 0x17
        /*001e*/ 	.short	(.L_972 - .L_971)
.L_971:
        /*0020*/ 	.word	0x00000000
        /*0024*/ 	.short	0x0000
        /*0026*/ 	.short	0x0000
        /*0028*/ 	.byte	0x00, 0xf0, 0xe1, 0x10


	//----- nvinfo : EIATTR_MAXREG_COUNT
	.align		4
.L_972:
        /*002c*/ 	.byte	0x03, 0x1b
        /*002e*/ 	.short	0x00ff


	//----- nvinfo : EIATTR_NUM_BARRIERS
	.align		4
        /*0030*/ 	.byte	0x02, 0x4c
        /*0032*/ 	.byte	0x06
	.zero		1


	//----- nvinfo : EIATTR_ANNOTATIONS
	.align		4
        /*0034*/ 	.byte	0x04, 0x55
        /*0036*/ 	.short	(.L_974 - .L_973)


	//   ....[0]....
.L_973:
        /*0038*/ 	.word	0x00000001
        /*003c*/ 	.byte	0x70, 0x00, 0x00, 0x00, 0x01, 0x00, 0x00, 0x00, 0xc0, 0x0f, 0x00, 0x00, 0x01, 0x00, 0x00, 0x00
        /*004c*/ 	.byte	0xa0, 0x11, 0x00, 0x00, 0x01, 0x00, 0x00, 0x00, 0x10, 0x12, 0x00, 0x00, 0x01, 0x00, 0x00, 0x00
        /*005c*/ 	.byte	0x50, 0x47, 0x00, 0x00, 0x01, 0x00, 0x00, 0x00, 0x60, 0x9d, 0x00, 0x00, 0x01, 0x00, 0x00, 0x00
        /*006c*/ 	.byte	0x90, 0x9d, 0x00, 0x00, 0x01, 0x00, 0x00, 0x00, 0x30, 0xc9, 0x00, 0x00


	//----- nvinfo : EIATTR_MERCURY_ISA_VERSION
	.align		4
.L_974:
        /*0078*/ 	.byte	0x03, 0x5f
        /*007a*/ 	.short	0x0000


	//----- nvinfo : EIATTR_INT_WARP_WIDE_INSTR_OFFSETS
	.align		4
        /*007c*/ 	.byte	0x04, 0x31
        /*007e*/ 	.short	(.L_976 - .L_975)


	//   ....[0]....
.L_975:
        /*0080*/ 	.word	0x000094e0


	//   ....[1]....
        /*0084*/ 	.word	0x00009560


	//----- nvinfo : EIATTR_COOP_GROUP_MASK_REGIDS
	.align		4
.L_976:
        /*0088*/ 	.byte	0x04, 0x29
        /*008a*/ 	.short	(.L_978 - .L_977)


	//   ....[0]....
.L_977:
        /*008c*/ 	.word	0xffffffff


	//   ....[1]....
        /*0090*/ 	.word	0xffffffff


	//   ....[2]....
        /*0094*/ 	.word	0xffffffff


	//   ....[3]....
        /*0098*/ 	.word	0xffffffff


	//   ....[4]....
        /*009c*/ 	.word	0xffffffff


	//   ....[5]....
        /*00a0*/ 	.word	0xffffffff


	//   ....[6]....
        /*00a4*/ 	.word	0xffffffff


	//   ....[7]....
        /*00a8*/ 	.word	0xffffffff


	//   ....[8]....
        /*00ac*/ 	.word	0xffffffff


	//   ....[9]....
        /*00b0*/ 	.word	0xffffffff


	//   ....[10]....
        /*00b4*/ 	.word	0xffffffff


	//   ....[11]....
        /*00b8*/ 	.word	0xffffffff


	//   ....[12]....
        /*00bc*/ 	.word	0xffffffff


	//   ....[13]....
        /*00c0*/ 	.word	0xffffffff


	//   ....[14]....
        /*00c4*/ 	.word	0xffffffff


	//   ....[15]....
        /*00c8*/ 	.word	0xffffffff


	//   ....[16]....
        /*00cc*/ 	.word	0xffffffff


	//   ....[17]....
        /*00d0*/ 	.word	0xffffffff


	//   ....[18]....
        /*00d4*/ 	.word	0xffffffff


	//   ....[19]....
        /*00d8*/ 	.word	0xffffffff


	//   ....[20]....
        /*00dc*/ 	.word	0xffffffff


	//   ....[21]....
        /*00e0*/ 	.word	0xffffffff


	//   ....[22]....
        /*00e4*/ 	.word	0xffffffff


	//   ....[23]....
        /*00e8*/ 	.word	0xffffffff


	//   ....[24]....
        /*00ec*/ 	.word	0xffffffff


	//   ....[25]....
        /*00f0*/ 	.word	0xffffffff


	//   ....[26]....
        /*00f4*/ 	.word	0xffffffff


	//   ....[27]....
        /*00f8*/ 	.word	0xffffffff


	//   ....[28]....
        /*00fc*/ 	.word	0xffffffff


	//   ....[29]....
        /*0100*/ 	.word	0xffffffff


	//   ....[30]....
        /*0104*/ 	.word	0xffffffff


	//   ....[31]....
        /*0108*/ 	.word	0xffffffff


	//   ....[32]....
        /*010c*/ 	.word	0xffffffff


	//   ....[33]....
        /*0110*/ 	.word	0xffffffff


	//   ....[34]....
        /*0114*/ 	.word	0xffffffff


	//   ....[35]....
        /*0118*/ 	.word	0xffffffff


	//   ....[36]....
        /*011c*/ 	.word	0xffffffff


	//   ....[37]....
        /*0120*/ 	.word	0xffffffff


	//   ....[38]....
        /*0124*/ 	.word	0xffffffff


	//   ....[39]....
        /*0128*/ 	.word	0xffffffff


	//   ....[40]....
        /*012c*/ 	.word	0xffffffff


	//   ....[41]....
        /*0130*/ 	.word	0xffffffff


	//   ....[42]....
        /*0134*/ 	.word	0xffffffff


	//   ....[43]....
        /*0138*/ 	.word	0xffffffff


	//   ....[44]....
        /*013c*/ 	.word	0xffffffff


	//   ....[45]....
        /*0140*/ 	.word	0xffffffff


	//   ....[46]....
        /*0144*/ 	.word	0xffffffff


	//   ....[47]....
        /*0148*/ 	.word	0xffffffff


	//   ....[48]....
        /*014c*/ 	.word	0xffffffff


	//   ....[49]....
        /*0150*/ 	.word	0xffffffff


	//   ....[50]....
        /*0154*/ 	.word	0xffffffff


	//   ....[51]....
        /*0158*/ 	.word	0xffffffff


	//   ....[52]....
        /*015c*/ 	.word	0xffffffff


	//   ....[53]....
        /*0160*/ 	.word	0xffffffff


	//   ....[54]....
        /*0164*/ 	.word	0xffffffff


	//   ....[55]....
        /*0168*/ 	.word	0xffffffff


	//   ....[56]....
        /*016c*/ 	.word	0xffffffff


	//   ....[57]....
        /*0170*/ 	.word	0xffffffff


	//   ....[58]....
        /*0174*/ 	.word	0xffffffff


	//   ....[59]....
        /*0178*/ 	.word	0xffffffff


	//   ....[60]....
        /*017c*/ 	.word	0xffffffff


	//   ....[61]....
        /*0180*/ 	.word	0xffffffff


	//   ....[62]....
        /*0184*/ 	.word	0xffffffff


	//   ....[63]....
        /*0188*/ 	.word	0xffffffff


	//   ....[64]....
        /*018c*/ 	.word	0xffffffff


	//   ....[65]....
        /*0190*/ 	.word	0xffffffff


	//   ....[66]....
        /*0194*/ 	.word	0xffffffff


	//   ....[67]....
        /*0198*/ 	.word	0xffffffff


	//   ....[68]....
        /*019c*/ 	.word	0xffffffff


	//   ....[69]....
        /*01a0*/ 	.word	0xffffffff


	//   ....[70]....
        /*01a4*/ 	.word	0xffffffff


	//   ....[71]....
        /*01a8*/ 	.word	0xffffffff


	//   ....[72]....
        /*01ac*/ 	.word	0xffffffff


	//   ....[73]....
        /*01b0*/ 	.word	0xffffffff


	//   ....[74]....
        /*01b4*/ 	.word	0xffffffff


	//   ....[75]....
        /*01b8*/ 	.word	0xffffffff


	//   ....[76]....
        /*01bc*/ 	.word	0xffffffff


	//   ....[77]....
        /*01c0*/ 	.word	0xffffffff


	//   ....[78]....
        /*01c4*/ 	.word	0xffffffff


	//   ....[79]....
        /*01c8*/ 	.word	0xffffffff


	//   ....[80]....
        /*01cc*/ 	.word	0xffffffff


	//   ....[81]....
        /*01d0*/ 	.word	0xffffffff


	//   ....[82]....
        /*01d4*/ 	.word	0xffffffff


	//   ....[83]....
        /*01d8*/ 	.word	0xffffffff


	//   ....[84]....
        /*01dc*/ 	.word	0xffffffff


	//   ....[85]....
        /*01e0*/ 	.word	0xffffffff


	//   ....[86]....
        /*01e4*/ 	.word	0xffffffff


	//   ....[87]....
        /*01e8*/ 	.word	0xffffffff


	//   ....[88]....
        /*01ec*/ 	.word	0xffffffff


	//   ....[89]....
        /*01f0*/ 	.word	0xffffffff


	//   ....[90]....
        /*01f4*/ 	.word	0xffffffff


	//   ....[91]....
        /*01f8*/ 	.word	0xffffffff


	//   ....[92]....
        /*01fc*/ 	.word	0xffffffff


	//   ....[93]....
        /*0200*/ 	.word	0xffffffff


	//   ....[94]....
        /*0204*/ 	.word	0xffffffff


	//   ....[95]....
        /*0208*/ 	.word	0xffffffff


	//   ....[96]....
        /*020c*/ 	.word	0xffffffff


	//   ....[97]....
        /*0210*/ 	.word	0xffffffff


	//   ....[98]....
        /*0214*/ 	.word	0xffffffff


	//   ....[99]....
        /*0218*/ 	.word	0xffffffff


	//   ....[100]....
        /*021c*/ 	.word	0xffffffff


	//   ....[101]....
        /*0220*/ 	.word	0xffffffff


	//   ....[102]....
        /*0224*/ 	.word	0xffffffff


	//   ....[103]....
        /*0228*/ 	.word	0xffffffff


	//   ....[104]....
        /*022c*/ 	.word	0xffffffff


	//   ....[105]....
        /*0230*/ 	.word	0xffffffff


	//   ....[106]....
        /*0234*/ 	.word	0xffffffff


	//   ....[107]....
        /*0238*/ 	.word	0xffffffff


	//   ....[108]....
        /*023c*/ 	.word	0xffffffff


	//   ....[109]....
        /*0240*/ 	.word	0xffffffff


	//   ....[110]....
        /*0244*/ 	.word	0xffffffff


	//   ....[111]....
        /*0248*/ 	.word	0xffffffff


	//   ....[112]....
        /*024c*/ 	.word	0xffffffff


	//   ....[113]....
        /*0250*/ 	.word	0xffffffff


	//   ....[114]....
        /*0254*/ 	.word	0xffffffff


	//   ....[115]....
        /*0258*/ 	.word	0xffffffff


	//   ....[116]....
        /*025c*/ 	.word	0xffffffff


	//   ....[117]....
        /*0260*/ 	.word	0xffffffff


	//   ....[118]....
        /*0264*/ 	.word	0xffffffff


	//   ....[119]....
        /*0268*/ 	.word	0xffffffff


	//   ....[120]....
        /*026c*/ 	.word	0xffffffff


	//   ....[121]....
        /*0270*/ 	.word	0xffffffff


	//   ....[122]....
        /*0274*/ 	.word	0xffffffff


	//   ....[123]....
        /*0278*/ 	.word	0xffffffff


	//   ....[124]....
        /*027c*/ 	.word	0xffffffff


	//   ....[125]....
        /*0280*/ 	.word	0xffffffff


	//   ....[126]....
        /*0284*/ 	.word	0xffffffff


	//   ....[127]....
        /*0288*/ 	.word	0xffffffff


	//   ....[128]....
        /*028c*/ 	.word	0xffffffff


	//   ....[129]....
        /*0290*/ 	.word	0xffffffff


	//   ....[130]....
        /*0294*/ 	.word	0xffffffff


	//   ....[131]....
        /*0298*/ 	.word	0xffffffff


	//   ....[132]....
        /*029c*/ 	.word	0xffffffff


	//   ....[133]....
        /*02a0*/ 	.word	0xffffffff


	//   ....[134]....
        /*02a4*/ 	.word	0xffffffff


	//   ....[135]....
        /*02a8*/ 	.word	0xffffffff


	//   ....[136]....
        /*02ac*/ 	.word	0xffffffff


	//   ....[137]....
        /*02b0*/ 	.word	0xffffffff


	//   ....[138]....
        /*02b4*/ 	.word	0xffffffff


	//   ....[139]....
        /*02b8*/ 	.word	0xffffffff


	//   ....[140]....
        /*02bc*/ 	.word	0xffffffff


	//   ....[141]....
        /*02c0*/ 	.word	0xffffffff


	//   ....[142]....
        /*02c4*/ 	.word	0xffffffff


	//   ....[143]....
        /*02c8*/ 	.word	0xffffffff


	//   ....[144]....
        /*02cc*/ 	.word	0xffffffff


	//   ....[145]....
        /*02d0*/ 	.word	0xffffffff


	//   ....[146]....
        /*02d4*/ 	.word	0xffffffff


	//   ....[147]....
        /*02d8*/ 	.word	0xffffffff


	//   ....[148]....
        /*02dc*/ 	.word	0xffffffff


	//   ....[149]....
        /*02e0*/ 	.word	0xffffffff


	//   ....[150]....
        /*02e4*/ 	.word	0xffffffff


	//   ....[151]....
        /*02e8*/ 	.word	0xffffffff


	//   ....[152]....
        /*02ec*/ 	.word	0xffffffff


	//   ....[153]....
        /*02f0*/ 	.word	0xffffffff


	//   ....[154]....
        /*02f4*/ 	.word	0xffffffff


	//   ....[155]....
        /*02f8*/ 	.word	0xffffffff


	//   ....[156]....
        /*02fc*/ 	.word	0xffffffff


	//   ....[157]....
        /*0300*/ 	.word	0xffffffff


	//   ....[158]....
        /*0304*/ 	.word	0xffffffff


	//   ....[159]....
        /*0308*/ 	.word	0xffffffff


	//   ....[160]....
        /*030c*/ 	.word	0xffffffff


	//   ....[161]....
        /*0310*/ 	.word	0xffffffff


	//   ....[162]....
        /*0314*/ 	.word	0xffffffff


	//   ....[163]....
        /*0318*/ 	.word	0xffffffff


	//   ....[164]....
        /*031c*/ 	.word	0xffffffff


	//   ....[165]....
        /*0320*/ 	.word	0xffffffff


	//   ....[166]....
        /*0324*/ 	.word	0xffffffff


	//   ....[167]....
        /*0328*/ 	.word	0xffffffff


	//   ....[168]....
        /*032c*/ 	.word	0xffffffff


	//   ....[169]....
        /*0330*/ 	.word	0xffffffff


	//   ....[170]....
        /*0334*/ 	.word	0xffffffff


	//   ....[171]....
        /*0338*/ 	.word	0xffffffff


	//   ....[172]....
        /*033c*/ 	.word	0xffffffff


	//   ....[173]....
        /*0340*/ 	.word	0xffffffff


	//   ....[174]....
        /*0344*/ 	.word	0xffffffff


	//   ....[175]....
        /*0348*/ 	.word	0xffffffff


	//   ....[176]....
        /*034c*/ 	.word	0xffffffff


	//   ....[177]....
        /*0350*/ 	.word	0xffffffff


	//   ....[178]....
        /*0354*/ 	.word	0xffffffff


	//   ....[179]....
        /*0358*/ 	.word	0xffffffff


	//   ....[180]....
        /*035c*/ 	.word	0xffffffff


	//   ....[181]....
        /*0360*/ 	.word	0xffffffff


	//   ....[182]....
        /*0364*/ 	.word	0xffffffff


	//   ....[183]....
        /*0368*/ 	.word	0xffffffff


	//   ....[184]....
        /*036c*/ 	.word	0xffffffff


	//   ....[185]....
        /*0370*/ 	.word	0xffffffff


	//   ....[186]....
        /*0374*/ 	.word	0xffffffff


	//   ....[187]....
        /*0378*/ 	.word	0xffffffff


	//   ....[188]....
        /*037c*/ 	.word	0xffffffff


	//----- nvinfo : EIATTR_COOP_GROUP_INSTR_OFFSETS
	.align		4
.L_978:
        /*0380*/ 	.byte	0x04, 0x28
        /*0382*/ 	.short	(.L_980 - .L_979)


	//   ....[0]....
.L_979:
        /*0384*/ 	.word	0x00000050


	//   ....[1]....
        /*0388*/ 	.word	0x000001e0


	//   ....[2]....
        /*038c*/ 	.word	0x00000210


	//   ....[3]....
        /*0390*/ 	.word	0x00000240


	//   ....[4]....
        /*0394*/ 	.word	0x00000270


	//   ....[5]....
        /*0398*/ 	.word	0x000002a0


	//   ....[6]....
        /*039c*/ 	.word	0x000002d0


	//   ....[7]....
        /*03a0*/ 	.word	0x00000440


	//   ....[8]....
        /*03a4*/ 	.word	0x00000480


	//   ....[9]....
        /*03a8*/ 	.word	0x000004b0


	//   ....[10]....
        /*03ac*/ 	.word	0x000004e0


	//   ....[11]....
        /*03b0*/ 	.word	0x00000510


	//   ....[12]....
        /*03b4*/ 	.word	0x00000540


	//   ....[13]....
        /*03b8*/ 	.word	0x000005d0


	//   ....[14]....
        /*03bc*/ 	.word	0x00000600


	//   ....[15]....
        /*03c0*/ 	.word	0x00000620


	//   ....[16]....
        /*03c4*/ 	.word	0x00000680


	//   ....[17]....
        /*03c8*/ 	.word	0x00002190


	//   ....[18]....
        /*03cc*/ 	.word	0x000021b0


	//   ....[19]....
        /*03d0*/ 	.word	0x00002320


	//   ....[20]....
        /*03d4*/ 	.word	0x00002330


	//   ....[21]....
        /*03d8*/ 	.word	0x00002490


	//   ....[22]....
        /*03dc*/ 	.word	0x000024b0


	//   ....[23]....
        /*03e0*/ 	.word	0x00002610


	//   ....[24]....
        /*03e4*/ 	.word	0x00002620


	//   ....[25]....
        /*03e8*/ 	.word	0x00002ab0


	//   ....[26]....
        /*03ec*/ 	.word	0x00002ad0


	//   ....[27]....
        /*03f0*/ 	.word	0x00002b00


	//   ....[28]....
        /*03f4*/ 	.word	0x00002b20


	//   ....[29]....
        /*03f8*/ 	.word	0x00002c10


	//   ....[30]....
        /*03fc*/ 	.word	0x00002c20


	//   ....[31]....
        /*0400*/ 	.word	0x00002c30


	//   ....[32]....
        /*0404*/ 	.word	0x00002d40


	//   ....[33]....
        /*0408*/ 	.word	0x000030e0


	//   ....[34]....
        /*040c*/ 	.word	0x00003100


	//   ....[35]....
        /*0410*/ 	.word	0x000031b0


	//   ....[36]....
        /*0414*/ 	.word	0x000031f0


	//   ....[37]....
        /*0418*/ 	.word	0x00003630


	//   ....[38]....
        /*041c*/ 	.word	0x00003650


	//   ....[39]....
        /*0420*/ 	.word	0x000036b0


	//   ....[40]....
        /*0424*/ 	.word	0x00003710


	//   ....[41]....
        /*0428*/ 	.word	0x00004740


	//   ....[42]....
        /*042c*/ 	.word	0x00004780


	//   ....[43]....
        /*0430*/ 	.word	0x000047a0


	//   ....[44]....
        /*0434*/ 	.word	0x000047e0


	//   ....[45]....
        /*0438*/ 	.word	0x00005b30


	//   ....[46]....
        /*043c*/ 	.word	0x00005b50


	//   ....[47]....
        /*0440*/ 	.word	0x00005bd0


	//   ....[48]....
        /*0444*/ 	.word	0x00005c30


	//   ....[49]....
        /*0448*/ 	.word	0x000060e0


	//   ....[50]....
        /*044c*/ 	.word	0x00006100


	//   ....[51]....
        /*0450*/ 	.word	0x000061e0


	//   ....[52]....
        /*0454*/ 	.word	0x00006210


	//   ....[53]....
        /*0458*/ 	.word	0x00006f70


	//   ....[54]....
        /*045c*/ 	.word	0x00006fa0


	//   ....[55]....
        /*0460*/ 	.word	0x00007240


	//   ....[56]....
        /*0464*/ 	.word	0x00007370


	//   ....[57]....
        /*0468*/ 	.word	0x00008980


	//   ....[58]....
        /*046c*/ 	.word	0x000089a0


	//   ....[59]....
        /*0470*/ 	.word	0x00008a80


	//   ....[60]....
        /*0474*/ 	.word	0x00008aa0


	//   ....[61]....
        /*0478*/ 	.word	0x00008cd0


	//   ....[62]....
        /*047c*/ 	.word	0x00008d00


	//   ....[63]....
        /*0480*/ 	.word	0x00008d10


	//   ....[64]....
        /*0484*/ 	.word	0x00008d40


	//   ....[65]....
        /*0488*/ 	.word	0x0000a0c0


	//   ....[66]....
        /*048c*/ 	.word	0x0000a0d0


	//   ....[67]....
        /*0490*/ 	.word	0x0000a0f0


	//   ....[68]....
        /*0494*/ 	.word	0x0000a110


	//   ....[69]....
        /*0498*/ 	.word	0x0000a460


	//   ....[70]....
        /*049c*/ 	.word	0x0000a480


	//   ....[71]....
        /*04a0*/ 	.word	0x0000a5e0


	//   ....[72]....
        /*04a4*/ 	.word	0x0000a5f0


	//   ....[73]....
        /*04a8*/ 	.word	0x0000a750


	//   ....[74]....
        /*04ac*/ 	.word	0x0000a770


	//   ....[75]....
        /*04b0*/ 	.word	0x0000a8d0


	//   ....[76]....
        /*04b4*/ 	.word	0x0000a8e0


	//   ....[77]....
        /*04b8*/ 	.word	0x0000ac20


	//   ....[78]....
        /*04bc*/ 	.word	0x0000ac40


	//   ....[79]....
        /*04c0*/ 	.word	0x0000b410


	//   ....[80]....
        /*04c4*/ 	.word	0x0000b420


	//   ....[81]....
        /*04c8*/ 	.word	0x0000c360


	//   ....[82]....
        /*04cc*/ 	.word	0x0000c380


	//   ....[83]....
        /*04d0*/ 	.word	0x0000c4f0


	//   ....[84]....
        /*04d4*/ 	.word	0x0000c500


	//   ....[85]....
        /*04d8*/ 	.word	0x0000c660


	//   ....[86]....
        /*04dc*/ 	.word	0x0000c680


	//   ....[87]....
        /*04e0*/ 	.word	0x0000c7e0


	//   ....[88]....
        /*04e4*/ 	.word	0x0000c7f0


	//   ....[89]....
        /*04e8*/ 	.word	0x0000c9e0


	//   ....[90]....
        /*04ec*/ 	.word	0x0000ca00


	//   ....[91]....
        /*04f0*/ 	.word	0x0000cb20


	//   ....[92]....
        /*04f4*/ 	.word	0x0000cb60


	//   ....[93]....
        /*04f8*/ 	.word	0x0000cb90


	//   ....[94]....
        /*04fc*/ 	.word	0x0000cbc0


	//   ....[95]....
        /*0500*/ 	.word	0x0000cbf0


	//   ....[96]....
        /*0504*/ 	.word	0x0000cc20


	//   ....[97]....
        /*0508*/ 	.word	0x0000cd70


	//   ....[98]....
        /*050c*/ 	.word	0x0000cdb0


	//   ....[99]....
        /*0510*/ 	.word	0x0000cde0


	//   ....[100]....
        /*0514*/ 	.word	0x0000ce10


	//   ....[101]....
        /*0518*/ 	.word	0x0000ce40


	//   ....[102]....
        /*051c*/ 	.word	0x0000ce70


	//   ....[103]....
        /*0520*/ 	.word	0x0000cf00


	//   ....[104]....
        /*0524*/ 	.word	0x0000cf30


	//   ....[105]....
        /*0528*/ 	.word	0x0000cf40


	//   ....[106]....
        /*052c*/ 	.word	0x0000cfa0


	//   ....[107]....
        /*0530*/ 	.word	0x0000d4d0


	//   ....[108]....
        /*0534*/ 	.word	0x0000d530


	//   ....[109]....
        /*0538*/ 	.word	0x0000d580


	//   ....[110]....
        /*053c*/ 	.word	0x0000d5d0


	//   ....[111]....
        /*0540*/ 	.word	0x0000d620


	//   ....[112]....
        /*0544*/ 	.word	0x0000d690


	//   ....[113]....
        /*0548*/ 	.word	0x0000d6e0


	//   ....[114]....
        /*054c*/ 	.word	0x0000d740


	//   ....[115]....
        /*0550*/ 	.word	0x0000d7b0


	//   ....[116]....
        /*0554*/ 	.word	0x0000d810


	//   ....[117]....
        /*0558*/ 	.word	0x0000d880


	//   ....[118]....
        /*055c*/ 	.word	0x0000d8f0


	//   ....[119]....
        /*0560*/ 	.word	0x0000d960


	//   ....[120]....
        /*0564*/ 	.word	0x0000d9c0


	//   ....[121]....
        /*0568*/ 	.word	0x0000da30


	//   ....[122]....
        /*056c*/ 	.word	0x0000daa0


	//   ....[123]....
        /*0570*/ 	.word	0x0000db10


	//   ....[124]....
        /*0574*/ 	.word	0x0000db70


	//   ....[125]....
        /*0578*/ 	.word	0x0000dbe0


	//   ....[126]....
        /*057c*/ 	.word	0x0000dc50


	//   ....[127]....
        /*0580*/ 	.word	0x0000dd90


	//   ....[128]....
        /*0584*/ 	.word	0x0000ddf0


	//   ....[129]....
        /*0588*/ 	.word	0x0000de60


	//   ....[130]....
        /*058c*/ 	.word	0x0000ded0


	//   ....[131]....
        /*0590*/ 	.word	0x0000e010


	//   ....[132]....
        /*0594*/ 	.word	0x0000e070


	//   ....[133]....
        /*0598*/ 	.word	0x0000e0d0


	//   ....[134]....
        /*059c*/ 	.word	0x0000e140


	//   ....[135]....
        /*05a0*/ 	.word	0x0000e1b0


	//   ....[136]....
        /*05a4*/ 	.word	0x0000e2f0


	//   ....[137]....
        /*05a8*/ 	.word	0x0000e350


	//   ....[138]....
        /*05ac*/ 	.word	0x0000e3c0


	//   ....[139]....
        /*05b0*/ 	.word	0x0000e430


	//   ....[140]....
        /*05b4*/ 	.word	0x0000e580


	//   ....[141]....
        /*05b8*/ 	.word	0x0000e5e0


	//   ....[142]....
        /*05bc*/ 	.word	0x0000e640


	//   ....[143]....
        /*05c0*/ 	.word	0x0000e6b0


	//   ....[144]....
        /*05c4*/ 	.word	0x0000e720


	//   ....[145]....
        /*05c8*/ 	.word	0x0000e870


	//   ....[146]....
        /*05cc*/ 	.word	0x0000e8d0


	//   ....[147]....
        /*05d0*/ 	.word	0x0000e930


	//   ....[148]....
        /*05d4*/ 	.word	0x0000e990


	//   ....[149]....
        /*05d8*/ 	.word	0x0000e9e0


	//   ....[150]....
        /*05dc*/ 	.word	0x0000ea30


	//   ....[151]....
        /*05e0*/ 	.word	0x0000eaa0


	//   ....[152]....
        /*05e4*/ 	.word	0x0000eb10


	//   ....[153]....
        /*05e8*/ 	.word	0x0000eb80


	//   ....[154]....
        /*05ec*/ 	.word	0x0000ebe0


	//   ....[155]....
        /*05f0*/ 	.word	0x0000ec50


	//   ....[156]....
        /*05f4*/ 	.word	0x0000ecc0


	//   ....[157]....
        /*05f8*/ 	.word	0x0000ed30


	//   ....[158]....
        /*05fc*/ 	.word	0x0000ed90


	//   ....[159]....
        /*0600*/ 	.word	0x0000ee00


	//   ....[160]....
        /*0604*/ 	.word	0x0000ee70


	//   ....[161]....
        /*0608*/ 	.word	0x0000eee0


	//   ....[162]....
        /*060c*/ 	.word	0x0000ef40


	//   ....[163]....
        /*0610*/ 	.word	0x0000efb0


	//   ....[164]....
        /*0614*/ 	.word	0x0000f020


	//   ....[165]....
        /*0618*/ 	.word	0x0000f090


	//   ....[166]....
        /*061c*/ 	.word	0x0000f0f0


	//   ....[167]....
        /*0620*/ 	.word	0x0000f160


	//   ....[168]....
        /*0624*/ 	.word	0x0000f1d0


	//   ....[169]....
        /*0628*/ 	.word	0x0000f240


	//   ....[170]....
        /*062c*/ 	.word	0x0000f2a0


	//   ....[171]....
        /*0630*/ 	.word	0x0000f310


	//   ....[172]....
        /*0634*/ 	.word	0x0000f380


	//   ....[173]....
        /*0638*/ 	.word	0x0000f3d0


	//   ....[174]....
        /*063c*/ 	.word	0x0000f410


	//   ....[175]....
        /*0640*/ 	.word	0x0000f460


	//   ....[176]....
        /*0644*/ 	.word	0x0000f4b0


	//   ....[177]....
        /*0648*/ 	.word	0x0000f500


	//   ....[178]....
        /*064c*/ 	.word	0x0000f570


	//   ....[179]....
        /*0650*/ 	.word	0x0000f5c0


	//   ....[180]....
        /*0654*/ 	.word	0x0000f610


	//   ....[181]....
        /*0658*/ 	.word	0x0000f660


	//   ....[182]....
        /*065c*/ 	.word	0x0000f6b0


	//   ....[183]....
        /*0660*/ 	.word	0x0000f700


	//   ....[184]....
        /*0664*/ 	.word	0x0000f770


	//   ....[185]....
        /*0668*/ 	.word	0x0000f7c0


	//   ....[186]....
        /*066c*/ 	.word	0x0000f820


	//   ....[187]....
        /*0670*/ 	.word	0x0000f880


	//   ....[188]....
        /*0674*/ 	.word	0x0000f8f0


	//----- nvinfo : EIATTR_EXIT_INSTR_OFFSETS
	.align		4
.L_980:
        /*0678*/ 	.byte	0x04, 0x1c
        /*067a*/ 	.short	(.L_982 - .L_981)


	//   ....[0]....
.L_981:
        /*067c*/ 	.word	0x00000b40


	//   ....[1]....
        /*0680*/ 	.word	0x0000d490


	//----- nvinfo : EIATTR_MAX_THREADS
	.align		4
.L_982:
        /*0684*/ 	.byte	0x04, 0x05
        /*0686*/ 	.short	(.L_984 - .L_983)
.L_983:
        /*0688*/ 	.word	0x00000100
        /*068c*/ 	.word	0x00000001
        /*0690*/ 	.word	0x00000001


	//----- nvinfo : EIATTR_CRS_STACK_SIZE
	.align		4
.L_984:
        /*0694*/ 	.byte	0x04, 0x1e
        /*0696*/ 	.short	(.L_986 - .L_985)
.L_985:
        /*0698*/ 	.word	0x00000000
.L_986:


//--------------------- .nv.info._ZN7cutlass13device_kernelIN5flash19enable_sm80_to_sm89INS1_16FlashAttnFwdSm80INS1_25CollectiveMainloopFwdSm80ILi8ELi2ELb0EN4cute5tupleIJNS5_1CILi128EEENS7_ILi64EEENS7_ILi192EEEEEELi192ENS_6half_tEfNS_4arch4Sm80ELb0ELb0ELb0ELb1ELb1ELb1ELb1ELb1EEENS1_21CollectiveEpilogueFwdINS6_IJS8_SA_S9_EEENS6_IJNS7_ILi1EEESI_SI_EEESC_SE_Li256ELb1ELb1ELb1ELb0EEENS1_36VarlenDynamicPersistentTileSchedulerILi128ELi64ELi256ELi256ELb1ELb1ELb0ELb0ELb1ELb1EEEEEEEEEvNT_6ParamsE --------------------------
	.section	.nv.info._ZN7cutlass13device_kernelIN5flash19enable_sm80_to_sm89INS1_16FlashAttnFwdSm80INS1_25CollectiveMainloopFwdSm80ILi8ELi2ELb0EN4cute5tupleIJNS5_1CILi128EEENS7_ILi64EEENS7_ILi192EEEEEELi192ENS_6half_tEfNS_4arch4Sm80ELb0ELb0ELb0ELb1ELb1ELb1ELb1ELb1EEENS1_21CollectiveEpilogueFwdINS6_IJS8_SA_S9_EEENS6_IJNS7_ILi1EEESI_SI_EEESC_SE_Li256ELb1ELb1ELb1ELb0EEENS1_36VarlenDynamicPersistentTileSchedulerILi128ELi64ELi256ELi256ELb1ELb1ELb0ELb0ELb1ELb1EEEEEEEEEvNT_6ParamsE,"",@"SHT_CUDA_INFO"
	.sectionflags	@""
	.align	4


	//----- nvinfo : EIATTR_CUDA_API_VERSION
	.align		4
        /*0000*/ 	.byte	0x04, 0x37
        /*0002*/ 	.short	(.L_988 - .L_987)
.L_987:
        /*0004*/ 	.word	0x00000082


	//----- nvinfo : EIATTR_SW2861232_WAR
	.align		4
.L_988:
        /*0008*/ 	.byte	0x01, 0x35
	.zero		2


	//----- nvinfo : EIATTR_PARAM_CBANK
	.align		4
        /*000c*/ 	.byte	0x04, 0x0a
        /*000e*/ 	.short	(.L_990 - .L_989)
	.align		4
.L_989:
        /*0010*/ 	.word	index@(.nv.constant0._ZN7cutlass13device_kernelIN5flash19enable_sm80_to_sm89INS1_16FlashAttnFwdSm80INS1_25CollectiveMainloopFwdSm80ILi8ELi2ELb0EN4cute5tupleIJNS5_1CILi128EEENS7_ILi64EEENS7_ILi192EEEEEELi192ENS_6half_tEfNS_4arch4Sm80ELb0ELb0ELb0ELb1ELb1ELb1ELb1ELb1EEENS1_21CollectiveEpilogueFwdINS6_IJS8_SA_S9_EEENS6_IJNS7_ILi1EEESI_SI_EEESC_SE_Li256ELb1ELb1ELb1ELb0EEENS1_36VarlenDynamicPersistentTileSchedulerILi128ELi64ELi256ELi256ELb1ELb1ELb0ELb0ELb1ELb1EEEEEEEEEvNT_6ParamsE)
        /*0014*/ 	.short	0x0160
        /*0016*/ 	.short	0x0438


	//----- nvinfo : EIATTR_CBANK_PARAM_SIZE
	.align		4
.L_990:
        /*0018*/ 	.byte	0x03, 0x19
        /*001a*/ 	.short	0x0438


	//----- nvinfo : EIATTR_KPARAM_INFO
	.align		4
        /*001c*/ 	.byte	0x04, 0x17
        /*001e*/ 	.short	(.L_992 - .L_991)
.L_991:
        /*0020*/ 	.word	0x00000000
        /*0024*/ 	.short	0x0000
        /*0026*/ 	.short	0x0000
        /*0028*/ 	.byte	0x00, 0xf0, 0xe1, 0x10


	//----- nvinfo : EIATTR_MAXREG_COUNT
	.align		4
.L_992:
        /*002c*/ 	.byte	0x03, 0x1b
        /*002e*/ 	.short	0x00ff


	//----- nvinfo : EIATTR_NUM_BARRIERS
	.align		4
        /*0030*/ 	.byte	0x02, 0x4c
        /*0032*/ 	.byte	0x06
	.zero		1


	//----- nvinfo : EIATTR_ANNOTATIONS
	.align		4
        /*0034*/ 	.byte	0x04, 0x55
        /*0036*/ 	.short	(.L_994 - .L_993)


	//   ....[0]....
.L_993:
        /* <DEDUP_REMOVED lines=21> */


	//----- nvinfo : EIATTR_MERCURY_ISA_VERSION
	.align		4
.L_994:
        /*0178*/ 	.byte	0x03, 0x5f
        /*017a*/ 	.short	0x0000


	//----- nvinfo : EIATTR_INT_WARP_WIDE_INSTR_OFFSETS
	.align		4
        /*017c*/ 	.byte	0x04, 0x31
        /*017e*/ 	.short	(.L_996 - .L_995)


	//   ....[0]....
.L_995:
        /*0180*/ 	.word	0x00014d20


	//   ....[1]....
        /*0184*/ 	.word	0x00014da0


	//----- nvinfo : EIATTR_COOP_GROUP_MASK_REGIDS
	.align		4
.L_996:
        /*0188*/ 	.byte	0x04, 0x29
        /*018a*/ 	.short	(.L_998 - .L_997)


	//   ....[0]....
.L_997:
        /*018c*/ 	.word	0xffffffff


	//   ....[1]....
        /*0190*/ 	.word	0xffffffff


	//   ....[2]....
        /*0194*/ 	.word	0xffffffff


	//   ....[3]....
        /*0198*/ 	.word	0xffffffff


	//   ....[4]....
        /*019c*/ 	.word	0xffffffff


	//   ....[5]....
        /*01a0*/ 	.word	0xffffffff


	//   ....[6]....
        /*01a4*/ 	.word	0xffffffff


	//   ....[7]....
        /*01a8*/ 	.word	0xffffffff


	//   ....[8]....
        /*01ac*/ 	.word	0xffffffff


	//   ....[9]....
        /*01b0*/ 	.word	0xffffffff


	//   ....[10]....
        /*01b4*/ 	.word	0xffffffff


	//   ....[11]....
        /*01b8*/ 	.word	0xffffffff


	//   ....[12]....
        /*01bc*/ 	.word	0xffffffff


	//   ....[13]....
        /*01c0*/ 	.word	0xffffffff


	//   ....[14]....
        /*01c4*/ 	.word	0xffffffff


	//   ....[15]....
        /*01c8*/ 	.word	0xffffffff


	//   ....[16]....
        /*01cc*/ 	.word	0xffffffff


	//   ....[17]....
        /*01d0*/ 	.word	0xffffffff


	//   ....[18]....
        /*01d4*/ 	.word	0xffffffff


	//   ....[19]....
        /*01d8*/ 	.word	0xffffffff


	//   ....[20]....
        /*01dc*/ 	.word	0xffffffff


	//   ....[21]....
        /*01e0*/ 	.word	0xffffffff


	//   ....[22]....
        /*01e4*/ 	.word	0xffffffff


	//   ....[23]....
        /*01e8*/ 	.word	0xffffffff


	//   ....[24]....
        /*01ec*/ 	.word	0xffffffff


	//   ....[25]....
        /*01f0*/ 	.word	0xffffffff


	//   ....[26]....
        /*01f4*/ 	.word	0xffffffff


	//   ....[27]....
        /*01f8*/ 	.word	0xffffffff


	//   ....[28]....
        /*01fc*/ 	.word	0xffffffff


	//   ....[29]....
        /*0200*/ 	.word	0xffffffff


	//   ....[30]....
        /*0204*/ 	.word	0xffffffff


	//   ....[31]....
        /*0208*/ 	.word	0xffffffff


	//   ....[32]....
        /*020c*/ 	.word	0xffffffff


	//   ....[33]....
        /*0210*/ 	.word	0xffffffff


	//   ....[34]....
        /*0214*/ 	.word	0xffffffff


	//   ....[35]....
        /*0218*/ 	.word	0xffffffff


	//   ....[36]....
        /*021c*/ 	.word	0xffffffff


	//   ....[37]....
        /*0220*/ 	.word	0xffffffff


	//   ....[38]....
        /*0224*/ 	.word	0xffffffff


	//   ....[39]....
        /*0228*/ 	.word	0xffffffff


	//   ....[40]....
        /*022c*/ 	.word	0xffffffff


	//   ....[41]....
        /*0230*/ 	.word	0xffffffff


	//   ....[42]....
        /*0234*/ 	.word	0xffffffff


	//   ....[43]....
        /*0238*/ 	.word	0xffffffff


	//   ....[44]....
        /*023c*/ 	.word	0xffffffff


	//   ....[45]....
        /*0240*/ 	.word	0xffffffff


	//   ....[46]....
        /*0244*/ 	.word	0xffffffff


	//   ....[47]....
        /*0248*/ 	.word	0xffffffff


	//   ....[48]....
        /*024c*/ 	.word	0xffffffff


	//   ....[49]....
        /*0250*/ 	.word	0xffffffff


	//   ....[50]....
        /*0254*/ 	.word	0xffffffff


	//   ....[51]....
        /*0258*/ 	.word	0xffffffff


	//   ....[52]....
        /*025c*/ 	.word	0xffffffff


	//   ....[53]....
        /*0260*/ 	.word	0xffffffff


	//   ....[54]....
        /*0264*/ 	.word	0xffffffff


	//   ....[55]....
        /*0268*/ 	.word	0xffffffff


	//   ....[56]....
        /*026c*/ 	.word	0xffffffff


	//   ....[57]....
        /*0270*/ 	.word	0xffffffff


	//   ....[58]....
        /*0274*/ 	.word	0xffffffff


	//   ....[59]....
        /*0278*/ 	.word	0xffffffff


	//   ....[60]....
        /*027c*/ 	.word	0xffffffff


	//   ....[61]....
        /*0280*/ 	.word	0xffffffff


	//   ....[62]....
        /*0284*/ 	.word	0xffffffff


	//   ....[63]....
        /*0288*/ 	.word	0xffffffff


	//   ....[64]....
        /*028c*/ 	.word	0xffffffff


	//   ....[65]....
        /*0290*/ 	.word	0xffffffff


	//   ....[66]....
        /*0294*/ 	.word	0xffffffff


	//   ....[67]....
        /*0298*/ 	.word	0xffffffff


	//   ....[68]....
        /*029c*/ 	.word	0xffffffff


	//   ....[69]....
        /*02a0*/ 	.word	0xffffffff


	//   ....[70]....
        /*02a4*/ 	.word	0xffffffff


	//   ....[71]....
        /*02a8*/ 	.word	0xffffffff


	//   ....[72]....
        /*02ac*/ 	.word	0xffffffff


	//   ....[73]....
        /*02b0*/ 	.word	0xffffffff


	//   ....[74]....
        /*02b4*/ 	.word	0xffffffff


	//   ....[75]....
        /*02b8*/ 	.word	0xffffffff


	//   ....[76]....
        /*02bc*/ 	.word	0xffffffff


	//   ....[77]....
        /*02c0*/ 	.word	0xffffffff


	//   ....[78]....
        /*02c4*/ 	.word	0xffffffff


	//   ....[79]....
        /*02c8*/ 	.word	0xffffffff


	//   ....[80]....
        /*02cc*/ 	.word	0xffffffff


	//   ....[81]....
        /*02d0*/ 	.word	0xffffffff


	//   ....[82]....
        /*02d4*/ 	.word	0xffffffff


	//   ....[83]....
        /*02d8*/ 	.word	0xffffffff


	//   ....[84]....
        /*02dc*/ 	.word	0xffffffff


	//   ....[85]....
        /*02e0*/ 	.word	0xffffffff


	//   ....[86]....
        /*02e4*/ 	.word	0xffffffff


	//   ....[87]....
        /*02e8*/ 	.word	0xffffffff


	//   ....[88]....
        /*02ec*/ 	.word	0xffffffff


	//   ....[89]....
        /*02f0*/ 	.word	0xffffffff


	//   ....[90]....
        /*02f4*/ 	.word	0xffffffff


	//   ....[91]....
        /*02f8*/ 	.word	0xffffffff


	//   ....[92]....
        /*02fc*/ 	.word	0xffffffff


	//   ....[93]....
        /*0300*/ 	.word	0xffffffff


	//   ....[94]....
        /*0304*/ 	.word	0xffffffff


	//   ....[95]....
        /*0308*/ 	.word	0xffffffff


	//   ....[96]....
        /*030c*/ 	.word	0xffffffff


	//   ....[97]....
        /*0310*/ 	.word	0xffffffff


	//   ....[98]....
        /*0314*/ 	.word	0xffffffff


	//   ....[99]....
        /*0318*/ 	.word	0xffffffff


	//   ....[100]....
        /*031c*/ 	.word	0xffffffff


	//   ....[101]....
        /*0320*/ 	.word	0xffffffff


	//   ....[102]....
        /*0324*/ 	.word	0xffffffff


	//   ....[103]....
        /*0328*/ 	.word	0xffffffff


	//   ....[104]....
        /*032c*/ 	.word	0xffffffff


	//   ....[105]....
        /*0330*/ 	.word	0xffffffff


	//   ....[106]....
        /*0334*/ 	.word	0xffffffff


	//   ....[107]....
        /*0338*/ 	.word	0xffffffff


	//   ....[108]....
        /*033c*/ 	.word	0xffffffff


	//   ....[109]....
        /*0340*/ 	.word	0xffffffff


	//   ....[110]....
        /*0344*/ 	.word	0xffffffff


	//   ....[111]....
        /*0348*/ 	.word	0xffffffff


	//   ....[112]....
        /*034c*/ 	.word	0xffffffff


	//   ....[113]....
        /*0350*/ 	.word	0xffffffff


	//   ....[114]....
        /*0354*/ 	.word	0xffffffff


	//   ....[115]....
        /*0358*/ 	.word	0xffffffff


	//   ....[116]....
        /*035c*/ 	.word	0xffffffff


	//   ....[117]....
        /*0360*/ 	.word	0xffffffff


	//   ....[118]....
        /*0364*/ 	.word	0xffffffff


	//   ....[119]....
        /*0368*/ 	.word	0xffffffff


	//   ....[120]....
        /*036c*/ 	.word	0xffffffff


	//   ....[121]....
        /*0370*/ 	.word	0xffffffff


	//   ....[122]....
        /*0374*/ 	.word	0xffffffff


	//   ....[123]....
        /*0378*/ 	.word	0xffffffff


	//   ....[124]....
        /*037c*/ 	.word	0xffffffff


	//   ....[125]....
        /*0380*/ 	.word	0xffffffff


	//   ....[126]....
        /*0384*/ 	.word	0xffffffff


	//   ....[127]....
        /*0388*/ 	.word	0xffffffff


	//   ....[128]....
        /*038c*/ 	.word	0xffffffff


	//   ....[129]....
        /*0390*/ 	.word	0xffffffff


	//   ....[130]....
        /*0394*/ 	.word	0xffffffff


	//   ....[131]....
        /*0398*/ 	.word	0xffffffff


	//   ....[132]....
        /*039c*/ 	.word	0xffffffff


	//   ....[133]....
        /*03a0*/ 	.word	0xffffffff


	//   ....[134]....
        /*03a4*/ 	.word	0xffffffff


	//   ....[135]....
        /*03a8*/ 	.word	0xffffffff


	//   ....[136]....
        /*03ac*/ 	.word	0xffffffff


	//   ....[137]....
        /*03b0*/ 	.word	0xffffffff


	//   ....[138]....
        /*03b4*/ 	.word	0xffffffff


	//   ....[139]....
        /*03b8*/ 	.word	0xffffffff


	//   ....[140]....
        /*03bc*/ 	.word	0xffffffff


	//   ....[141]....
        /*03c0*/ 	.word	0xffffffff


	//   ....[142]....
        /*03c4*/ 	.word	0xffffffff


	//   ....[143]....
        /*03c8*/ 	.word	0xffffffff


	//   ....[144]....
        /*03cc*/ 	.word	0xffffffff


	//   ....[145]....
        /*03d0*/ 	.word	0xffffffff


	//   ....[146]....
        /*03d4*/ 	.word	0xffffffff


	//   ....[147]....
        /*03d8*/ 	.word	0xffffffff


	//   ....[148]....
        /*03dc*/ 	.word	0xffffffff


	//   ....[149]....
        /*03e0*/ 	.word	0xffffffff


	//   ....[150]....
        /*03e4*/ 	.word	0xffffffff


	//   ....[151]....
        /*03e8*/ 	.word	0xffffffff


	//   ....[152]....
        /*03ec*/ 	.word	0xffffffff


	//   ....[153]....
        /*03f0*/ 	.word	0xffffffff


	//   ....[154]....
        /*03f4*/ 	.word	0xffffffff


	//   ....[155]....
        /*03f8*/ 	.word	0xffffffff


	//   ....[156]....
        /*03fc*/ 	.word	0xffffffff


	//   ....[157]....
        /*0400*/ 	.word	0xffffffff


	//   ....[158]....
        /*0404*/ 	.word	0xffffffff


	//   ....[159]....
        /*0408*/ 	.word	0xffffffff


	//   ....[160]....
        /*040c*/ 	.word	0xffffffff


	//   ....[161]....
        /*0410*/ 	.word	0xffffffff


	//   ....[162]....
        /*0414*/ 	.word	0xffffffff


	//   ....[163]....
        /*0418*/ 	.word	0xffffffff


	//   ....[164]....
        /*041c*/ 	.word	0xffffffff


	//   ....[165]....
        /*0420*/ 	.word	0xffffffff


	//   ....[166]....
        /*0424*/ 	.word	0xffffffff


	//   ....[167]....
        /*0428*/ 	.word	0xffffffff


	//   ....[168]....
        /*042c*/ 	.word	0xffffffff


	//   ....[169]....
        /*0430*/ 	.word	0xffffffff


	//   ....[170]....
        /*0434*/ 	.word	0xffffffff


	//   ....[171]....
        /*0438*/ 	.word	0xffffffff


	//   ....[172]....
        /*043c*/ 	.word	0xffffffff


	//   ....[173]....
        /*0440*/ 	.word	0xffffffff


	//   ....[174]....
        /*0444*/ 	.word	0xffffffff


	//   ....[175]....
        /*0448*/ 	.word	0xffffffff


	//   ....[176]....
        /*044c*/ 	.word	0xffffffff


	//   ....[177]....
        /*0450*/ 	.word	0xffffffff


	//   ....[178]....
        /*0454*/ 	.word	0xffffffff


	//   ....[179]....
        /*0458*/ 	.word	0xffffffff


	//   ....[180]....
        /*045c*/ 	.word	0xffffffff


	//   ....[181]....
        /*0460*/ 	.word	0xffffffff


	//   ....[182]....
        /*0464*/ 	.word	0xffffffff


	//   ....[183]....
        /*0468*/ 	.word	0xffffffff


	//   ....[184]....
        /*046c*/ 	.word	0xffffffff


	//   ....[185]....
        /*0470*/ 	.word	0xffffffff


	//   ....[186]....
        /*0474*/ 	.word	0xffffffff


	//   ....[187]....
        /*0478*/ 	.word	0xffffffff


	//   ....[188]....
        /*047c*/ 	.word	0xffffffff


	//   ....[189]....
        /*0480*/ 	.word	0xffffffff


	//   ....[190]....
        /*0484*/ 	.word	0xffffffff


	//   ....[191]....
        /*0488*/ 	.word	0xffffffff


	//   ....[192]....
        /*048c*/ 	.word	0xffffffff


	//   ....[193]....
        /*0490*/ 	.word	0xffffffff


	//   ....[194]....
        /*0494*/ 	.word	0xffffffff


	//   ....[195]....
        /*0498*/ 	.word	0xffffffff


	//   ....[196]....
        /*049c*/ 	.word	0xffffffff


	//   ....[197]....
        /*04a0*/ 	.word	0xffffffff


	//   ....[198]....
        /*04a4*/ 	.word	0xffffffff


	//   ....[199]....
        /*04a8*/ 	.word	0xffffffff


	//   ....[200]....
        /*04ac*/ 	.word	0xffffffff


	//   ....[201]....
        /*04b0*/ 	.word	0xffffffff


	//   ....[202]....
        /*04b4*/ 	.word	0xffffffff


	//   ....[203]....
        /*04b8*/ 	.word	0xffffffff


	//   ....[204]....
        /*04bc*/ 	.word	0xffffffff


	//   ....[205]....
        /*04c0*/ 	.word	0xffffffff


	//   ....[206]....
        /*04c4*/ 	.word	0xffffffff


	//   ....[207]....
        /*04c8*/ 	.word	0xffffffff


	//   ....[208]....
        /*04cc*/ 	.word	0xffffffff


	//   ....[209]....
        /*04d0*/ 	.word	0xffffffff


	//   ....[210]....
        /*04d4*/ 	.word	0xffffffff


	//   ....[211]....
        /*04d8*/ 	.word	0xffffffff


	//----- nvinfo : EIATTR_COOP_GROUP_INSTR_OFFSETS
	.align		4
.L_998:
        /*04dc*/ 	.byte	0x04, 0x28
        /*04de*/ 	.short	(.L_1000 - .L_999)


	//   ....[0]....
.L_999:
        /*04e0*/ 	.word	0x00000050


	//   ....[1]....
        /*04e4*/ 	.word	0x000001e0


	//   ....[2]....
        /*04e8*/ 	.word	0x00000210


	//   ....[3]....
        /*04ec*/ 	.word	0x00000240


	//   ....[4]....
        /*04f0*/ 	.word	0x00000270


	//   ....[5]....
        /*04f4*/ 	.word	0x000002a0


	//   ....[6]....
        /*04f8*/ 	.word	0x000002d0


	//   ....[7]....
        /*04fc*/ 	.word	0x00000440


	//   ....[8]....
        /*0500*/ 	.word	0x00000480


	//   ....[9]....
        /*0504*/ 	.word	0x000004b0


	//   ....[10]....
        /*0508*/ 	.word	0x000004e0


	//   ....[11]....
        /*050c*/ 	.word	0x00000510


	//   ....[12]....
        /*0510*/ 	.word	0x00000540


	//   ....[13]....
        /*0514*/ 	.word	0x000005d0


	//   ....[14]....
        /*0518*/ 	.word	0x00000600


	//   ....[15]....
        /*051c*/ 	.word	0x00000620


	//   ....[16]....
        /*0520*/ 	.word	0x00000680


	//   ....[17]....
        /*0524*/ 	.word	0x000037b0


	//   ....[18]....
        /*0528*/ 	.word	0x000037c0


	//   ....[19]....
        /*052c*/ 	.word	0x00005380


	//   ....[20]....
        /*0530*/ 	.word	0x00005390


	//   ....[21]....
        /*0534*/ 	.word	0x00006e80


	//   ....[22]....
        /*0538*/ 	.word	0x00006e90


	//   ....[23]....
        /*053c*/ 	.word	0x00007380


	//   ....[24]....
        /*0540*/ 	.word	0x00007390


	//   ....[25]....
        /*0544*/ 	.word	0x00008080


	//   ....[26]....
        /*0548*/ 	.word	0x000080a0


	//   ....[27]....
        /*054c*/ 	.word	0x000081d0


	//   ....[28]....
        /*0550*/ 	.word	0x000081e0


	//   ....[29]....
        /*0554*/ 	.word	0x00008310


	//   ....[30]....
        /*0558*/ 	.word	0x00008330


	//   ....[31]....
        /*055c*/ 	.word	0x00008460


	//   ....[32]....
        /*0560*/ 	.word	0x00008470


	//   ....[33]....
        /*0564*/ 	.word	0x00008990


	//   ....[34]....
        /*0568*/ 	.word	0x000089b0


	//   ....[35]....
        /*056c*/ 	.word	0x000089d0


	//   ....[36]....
        /*0570*/ 	.word	0x000089e0


	//   ....[37]....
        /*0574*/ 	.word	0x00008ad0


	//   ....[38]....
        /*0578*/ 	.word	0x00008b00


	//   ....[39]....
        /*057c*/ 	.word	0x00008b20


	//   ....[40]....
        /*0580*/ 	.word	0x00008c30


	//   ....[41]....
        /*0584*/ 	.word	0x00008fa0


	//   ....[42]....
        /*0588*/ 	.word	0x00008fc0


	//   ....[43]....
        /*058c*/ 	.word	0x000090a0


	//   ....[44]....
        /*0590*/ 	.word	0x000090e0


	//   ....[45]....
        /*0594*/ 	.word	0x000093e0


	//   ....[46]....
        /*0598*/ 	.word	0x00009400


	//   ....[47]....
        /*059c*/ 	.word	0x00009410


	//   ....[48]....
        /*05a0*/ 	.word	0x00009420


	//   ....[49]....
        /*05a4*/ 	.word	0x0000bf30


	//   ....[50]....
        /*05a8*/ 	.word	0x0000bf50


	//   ....[51]....
        /*05ac*/ 	.word	0x0000bf70


	//   ....[52]....
        /*05b0*/ 	.word	0x0000bf80


	//   ....[53]....
        /*05b4*/ 	.word	0x0000ee00


	//   ....[54]....
        /*05b8*/ 	.word	0x0000ee20


	//   ....[55]....
        /*05bc*/ 	.word	0x0000eeb0


	//   ....[56]....
        /*05c0*/ 	.word	0x0000ef10


	//   ....[57]....
        /*05c4*/ 	.word	0x0000ff60


	//   ....[58]....
        /*05c8*/ 	.word	0x0000fff0


	//   ....[59]....
        /*05cc*/ 	.word	0x00010000


	//   ....[60]....
        /*05d0*/ 	.word	0x00010030


	//   ....[61]....
        /*05d4*/ 	.word	0x00011340


	//   ....[62]....
        /*05d8*/ 	.word	0x00011360


	//   ....[63]....
        /*05dc*/ 	.word	0x00011450


	//   ....[64]....
        /*05e0*/ 	.word	0x00011470


	//   ....[65]....
        /*05e4*/ 	.word	0x00011900


	//   ....[66]....
        /*05e8*/ 	.word	0x00011920


	//   ....[67]....
        /*05ec*/ 	.word	0x00011a20


	//   ....[68]....
        /*05f0*/ 	.word	0x00011a60


	//   ....[69]....
        /*05f4*/ 	.word	0x000127c0


	//   ....[70]....
        /*05f8*/ 	.word	0x000127f0


	//   ....[71]....
        /*05fc*/ 	.word	0x00012a90


	//   ....[72]....
        /*0600*/ 	.word	0x00012bc0


	//   ....[73]....
        /*0604*/ 	.word	0x00014190


	//   ....[74]....
        /*0608*/ 	.word	0x000141b0


	//   ....[75]....
        /*060c*/ 	.word	0x000142c0


	//   ....[76]....
        /*0610*/ 	.word	0x000142f0


	//   ....[77]....
        /*0614*/ 	.word	0x00014510


	//   ....[78]....
        /*0618*/ 	.word	0x00014540


	//   ....[79]....
        /*061c*/ 	.word	0x00014550


	//   ....[80]....
        /*0620*/ 	.word	0x00014580


	//   ....[81]....
        /*0624*/ 	.word	0x00015a70


	//   ....[82]....
        /*0628*/ 	.word	0x00015a80


	//   ....[83]....
        /*062c*/ 	.word	0x00015aa0


	//   ....[84]....
        /*0630*/ 	.word	0x00015ac0


	//   ....[85]....
        /*0634*/ 	.word	0x00015e40


	//   ....[86]....
        /*0638*/ 	.word	0x00015e60


	//   ....[87]....
        /*063c*/ 	.word	0x00015f80


	//   ....[88]....
        /*0640*/ 	.word	0x00015f90


	//   ....[89]....
        /*0644*/ 	.word	0x000160c0


	//   ....[90]....
        /*0648*/ 	.word	0x000160e0


	//   ....[91]....
        /*064c*/ 	.word	0x00016210


	//   ....[92]....
        /*0650*/ 	.word	0x00016220


	//   ....[93]....
        /*0654*/ 	.word	0x00016540


	//   ....[94]....
        /*0658*/ 	.word	0x00016560


	//   ....[95]....
        /*065c*/ 	.word	0x00016ff0


	//   ....[96]....
        /*0660*/ 	.word	0x00017000


	//   ....[97]....
        /*0664*/ 	.word	0x00018210


	//   ....[98]....
        /*0668*/ 	.word	0x00018230


	//   ....[99]....
        /*066c*/ 	.word	0x00018360


	//   ....[100]....
        /*0670*/ 	.word	0x00018370


	//   ....[101]....
        /*0674*/ 	.word	0x000184a0


	//   ....[102]....
        /*0678*/ 	.word	0x000184c0


	//   ....[103]....
        /*067c*/ 	.word	0x000185f0


	//   ....[104]....
        /*0680*/ 	.word	0x00018600


	//   ....[105]....
        /*0684*/ 	.word	0x000187c0


	//   ....[106]....
        /*0688*/ 	.word	0x000187e0


	//   ....[107]....
        /*068c*/ 	.word	0x00018900


	//   ....[108]....
        /*0690*/ 	.word	0x00018940


	//   ....[109]....
        /*0694*/ 	.word	0x00018970


	//   ....[110]....
        /*0698*/ 	.word	0x000189a0


	//   ....[111]....
        /*069c*/ 	.word	0x000189d0


	//   ....[112]....
        /*06a0*/ 	.word	0x00018a00


	//   ....[113]....
        /*06a4*/ 	.word	0x00018b60


	//   ....[114]....
        /*06a8*/ 	.word	0x00018ba0


	//   ....[115]....
        /*06ac*/ 	.word	0x00018bd0


	//   ....[116]....
        /*06b0*/ 	.word	0x00018c00


	//   ....[117]....
        /*06b4*/ 	.word	0x00018c30


	//   ....[118]....
        /*06b8*/ 	.word	0x00018c60


	//   ....[119]....
        /*06bc*/ 	.word	0x00018cf0


	//   ....[120]....
        /*06c0*/ 	.word	0x00018d20


	//   ....[121]....
        /*06c4*/ 	.word	0x00018d30


	//   ....[122]....
        /*06c8*/ 	.word	0x00018d90


	//   ....[123]....
        /*06cc*/ 	.word	0x000192d0


	//   ....[124]....
        /*06d0*/ 	.word	0x00019330


	//   ....[125]....
        /*06d4*/ 	.word	0x00019380


	//   ....[126]....
        /*06d8*/ 	.word	0x000193d0


	//   ....[127]....
        /*06dc*/ 	.word	0x00019420


	//   ....[128]....
        /*06e0*/ 	.word	0x00019490


	//   ....[129]....
        /*06e4*/ 	.word	0x000194e0


	//   ....[130]....
        /*06e8*/ 	.word	0x00019540


	//   ....[131]....
        /*06ec*/ 	.word	0x000195b0


	//   ....[132]....
        /*06f0*/ 	.word	0x00019610


	//   ....[133]....
        /*06f4*/ 	.word	0x00019680


	//   ....[134]....
        /*06f8*/ 	.word	0x000196f0


	//   ....[135]....
        /*06fc*/ 	.word	0x00019760


	//   ....[136]....
        /*0700*/ 	.word	0x000197c0


	//   ....[137]....
        /*0704*/ 	.word	0x00019830


	//   ....[138]....
        /*0708*/ 	.word	0x000198a0


	//   ....[139]....
        /*070c*/ 	.word	0x00019910


	//   ....[140]....
        /*0710*/ 	.word	0x00019970


	//   ....[141]....
        /*0714*/ 	.word	0x000199e0


	//   ....[142]....
        /*0718*/ 	.word	0x00019a50


	//   ....[143]....
        /*071c*/ 	.word	0x00019bc0


	//   ....[144]....
        /*0720*/ 	.word	0x00019c20


	//   ....[145]....
        /*0724*/ 	.word	0x00019c90


	//   ....[146]....
        /*0728*/ 	.word	0x00019d00


	//   ....[147]....
        /*072c*/ 	.word	0x00019d70


	//   ....[148]....
        /*0730*/ 	.word	0x00019dd0


	//   ....[149]....
        /*0734*/ 	.word	0x00019e40


	//   ....[150]....
        /*0738*/ 	.word	0x00019eb0


	//   ....[151]....
        /*073c*/ 	.word	0x00019f20


	//   ....[152]....
        /*0740*/ 	.word	0x00019f80


	//   ....[153]....
        /*0744*/ 	.word	0x00019ff0


	//   ....[154]....
        /*0748*/ 	.word	0x0001a060


	//   ....[155]....
        /*074c*/ 	.word	0x0001a1d0


	//   ....[156]....
        /*0750*/ 	.word	0x0001a230


	//   ....[157]....
        /*0754*/ 	.word	0x0001a2a0


	//   ....[158]....
        /*0758*/ 	.word	0x0001a310


	//   ....[159]....
        /*075c*/ 	.word	0x0001a480


	//   ....[160]....
        /*0760*/ 	.word	0x0001a4e0


	//   ....[161]....
        /*0764*/ 	.word	0x0001a550


	//   ....[162]....
        /*0768*/ 	.word	0x0001a5c0


	//   ....[163]....
        /*076c*/ 	.word	0x0001a740


	//   ....[164]....
        /*0770*/ 	.word	0x0001a7a0


	//   ....[165]....
        /*0774*/ 	.word	0x0001a800


	//   ....[166]....
        /*0778*/ 	.word	0x0001a870


	//   ....[167]....
        /*077c*/ 	.word	0x0001a8e0


	//   ....[168]....
        /*0780*/ 	.word	0x0001aa60


	//   ....[169]....
        /*0784*/ 	.word	0x0001aac0


	//   ....[170]....
        /*0788*/ 	.word	0x0001ab20


	//   ....[171]....
        /*078c*/ 	.word	0x0001ab80


	//   ....[172]....
        /*0790*/ 	.word	0x0001abd0


	//   ....[173]....
        /*0794*/ 	.word	0x0001ac20


	//   ....[174]....
        /*0798*/ 	.word	0x0001ac90


	//   ....[175]....
        /*079c*/ 	.word	0x0001ad00


	//   ....[176]....
        /*07a0*/ 	.word	0x0001ad70


	//   ....[177]....
        /*07a4*/ 	.word	0x0001add0


	//   ....[178]....
        /*07a8*/ 	.word	0x0001ae40


	//   ....[179]....
        /*07ac*/ 	.word	0x0001aeb0


	//   ....[180]....
        /*07b0*/ 	.word	0x0001af20


	//   ....[181]....
        /*07b4*/ 	.word	0x0001af80


	//   ....[182]....
        /*07b8*/ 	.word	0x0001aff0


	//   ....[183]....
        /*07bc*/ 	.word	0x0001b060


	//   ....[184]....
        /*07c0*/ 	.word	0x0001b0d0


	//   ....[185]....
        /*07c4*/ 	.word	0x0001b130


	//   ....[186]....
        /*07c8*/ 	.word	0x0001b1a0


	//   ....[187]....
        /*07cc*/ 	.word	0x0001b210


	//   ....[188]....
        /*07d0*/ 	.word	0x0001b280


	//   ....[189]....
        /*07d4*/ 	.word	0x0001b2e0


	//   ....[190]....
        /*07d8*/ 	.word	0x0001b350


	//   ....[191]....
        /*07dc*/ 	.word	0x0001b3c0


	//   ....[192]....
        /*07e0*/ 	.word	0x0001b430


	//   ....[193]....
        /*07e4*/ 	.word	0x0001b490


	//   ....[194]....
        /*07e8*/ 	.word	0x0001b500


	//   ....[195]....
        /*07ec*/ 	.word	0x0001b570


	//   ....[196]....
        /*07f0*/ 	.word	0x0001b5c0


	//   ....[197]....
        /*07f4*/ 	.word	0x0001b600


	//   ....[198]....
        /*07f8*/ 	.word	0x0001b650


	//   ....[199]....
        /*07fc*/ 	.word	0x0001b6a0


	//   ....[200]....
        /*0800*/ 	.word	0x0001b6f0


	//   ....[201]....
        /*0804*/ 	.word	0x0001b760


	//   ....[202]....
        /*0808*/ 	.word	0x0001b7b0


	//   ....[203]....
        /*080c*/ 	.word	0x0001b800


	//   ....[204]....
        /*0810*/ 	.word	0x0001b850


	//   ....[205]....
        /*0814*/ 	.word	0x0001b8a0


	//   ....[206]....
        /*0818*/ 	.word	0x0001b8f0


	//   ....[207]....
        /*081c*/ 	.word	0x0001b960


	//   ....[208]....
        /*0820*/ 	.word	0x0001b9b0


	//   ....[209]....
        /*0824*/ 	.word	0x0001ba10


	//   ....[210]....
        /*0828*/ 	.word	0x0001ba70


	//   ....[211]....
        /*082c*/ 	.word	0x0001bae0


	//----- nvinfo : EIATTR_EXIT_INSTR_OFFSETS
	.align		4
.L_1000:
        /*0830*/ 	.byte	0x04, 0x1c
        /*0832*/ 	.short	(.L_1002 - .L_1001)


	//   ....[0]....
.L_1001:
        /*0834*/ 	.word	0x00000b40


	//   ....[1]....
        /*0838*/ 	.word	0x00019290


	//----- nvinfo : EIATTR_MAX_THREADS
	.align		4
.L_1002:
        /*083c*/ 	.byte	0x04, 0x05
        /*083e*/ 	.short	(.L_1004 - .L_1003)
.L_1003:
        /*0840*/ 	.word	0x00000100
        /*0844*/ 	.word	0x00000001
        /*0848*/ 	.word	0x00000001


	//----- nvinfo : EIATTR_CRS_STACK_SIZE
	.align		4
.L_1004:
        /*084c*/ 	.byte	0x04, 0x1e
        /*084e*/ 	.short	(.L_1006 - .L_1005)
.L_1005:
        /*0850*/ 	.word	0x00000000
.L_1006:


//--------------------- .nv.info._ZN7cutlass13device_kernelIN5flash19enable_sm80_to_sm89INS1_16FlashAttnFwdSm80INS1_25CollectiveMainloopFwdSm80ILi8ELi2ELb0EN4cute5tupleIJNS5_1CILi128EEENS7_ILi64EEENS7_ILi192EEEEEELi192ENS_6half_tEfNS_4arch4Sm80ELb0ELb1ELb0ELb0ELb1ELb0ELb1ELb1EEENS1_21CollectiveEpilogueFwdINS6_IJS8_SA_S9_EEENS6_IJNS7_ILi1EEESI_SI_EEESC_SE_Li256ELb0ELb1ELb1ELb0EEENS1_19SingleTileSchedulerILb0ELb1ELb1ELi128EEEEEEEEEvNT_6ParamsE --------------------------
	.section	.nv.info._ZN7cutlass13device_kernelIN5flash19enable_sm80_to_sm89INS1_16FlashAttnFwdSm80INS1_25CollectiveMainloopFwdSm80ILi8ELi2ELb0EN4cute5tupleIJNS5_1CILi128EEENS7_ILi64EEENS7_ILi192EEEEEELi192ENS_6half_tEfNS_4arch4Sm80ELb0ELb1ELb0ELb0ELb1ELb0ELb1ELb1EEENS1_21CollectiveEpilogueFwdINS6_IJS8_SA_S9_EEENS6_IJNS7_ILi1EEESI_SI_EEESC_SE_Li256ELb0ELb1ELb1ELb0EEENS1_19SingleTileSchedulerILb0ELb1ELb1ELi128EEEEEEEEEvNT_6ParamsE,"",@"SHT_CUDA_INFO"
	.sectionflags	@""
	.align	4


	//----- nvinfo : EIATTR_CUDA_API_VERSION
	.align		4
        /*0000*/ 	.byte	0x04, 0x37
        /*0002*/ 	.short	(.L_1008 - .L_1007)
.L_1007:
        /*0004*/ 	.word	0x00000082


	//----- nvinfo : EIATTR_SW2861232_WAR
	.align		4
.L_1008:
        /*0008*/ 	.byte	0x01, 0x35
	.zero		2


	//----- nvinfo : EIATTR_PARAM_CBANK
	.align		4
        /*000c*/ 	.byte	0x04, 0x0a
        /*000e*/ 	.short	(.L_1010 - .L_1009)
	.align		4
.L_1009:
        /*0010*/ 	.word	index@(.nv.constant0._ZN7cutlass13device_kernelIN5flash19enable_sm80_to_sm89INS1_16FlashAttnFwdSm80INS1_25CollectiveMainloopFwdSm80ILi8ELi2ELb0EN4cute5tupleIJNS5_1CILi128EEENS7_ILi64EEENS7_ILi192EEEEEELi192ENS_6half_tEfNS_4arch4Sm80ELb0ELb1ELb0ELb0ELb1ELb0ELb1ELb1EEENS1_21CollectiveEpilogueFwdINS6_IJS8_SA_S9_EEENS6_IJNS7_ILi1EEESI_SI_EEESC_SE_Li256ELb0ELb1ELb1ELb0EEENS1_19SingleTileSchedulerILb0ELb1ELb1ELi128EEEEEEEEEvNT_6ParamsE)
        /*0014*/ 	.short	0x0160
        /*0016*/ 	.short	0x0418


	//----- nvinfo : EIATTR_CBANK_PARAM_SIZE
	.align		4
.L_1010:
        /*0018*/ 	.byte	0x03, 0x19
        /*001a*/ 	.short	0x0418


	//----- nvinfo : EIATTR_KPARAM_INFO
	.align		4
        /*001c*/ 	.byte	0x04, 0x17
        /*001e*/ 	.short	(.L_1012 - .L_1011)
.L_1011:
        /*0020*/ 	.word	0x00000000
        /*0024*/ 	.short	0x0000
        /*0026*/ 	.short	0x0000
        /*0028*/ 	.byte	0x00, 0xf0, 0x61, 0x10


	//----- nvinfo : EIATTR_MAXREG_COUNT
	.align		4
.L_1012:
        /*002c*/ 	.byte	0x03, 0x1b
        /*002e*/ 	.short	0x00ff


	//----- nvinfo : EIATTR_NUM_BARRIERS
	.align		4
        /*0030*/ 	.byte	0x02, 0x4c
        /*0032*/ 	.byte	0x02
	.zero		1


	//----- nvinfo : EIATTR_MERCURY_ISA_VERSION
	.align		4
        /*0034*/ 	.byte	0x03, 0x5f
        /*0036*/ 	.short	0x0000


	//----- nvinfo : EIATTR_COOP_GROUP_MASK_REGIDS
	.align		4
        /*0038*/ 	.byte	0x04, 0x29
        /*003a*/ 	.short	(.L_1014 - .L_1013)


	//   ....[0]....
.L_1013:
        /*003c*/ 	.word	0xffffffff


	//   ....[1]....
        /*0040*/ 	.word	0xffffffff


	//   ....[2]....
        /*0044*/ 	.word	0xffffffff


	//   ....[3]....
        /*0048*/ 	.word	0xffffffff


	//   ....[4]....
        /*004c*/ 	.word	0xffffffff


	//   ....[5]....
        /*0050*/ 	.word	0xffffffff


	//   ....[6]....
        /*0054*/ 	.word	0xffffffff


	//   ....[7]....
        /*0058*/ 	.word	0xffffffff


	//   ....[8]....
        /*005c*/ 	.word	0xffffffff


	//   ....[9]....
        /*0060*/ 	.word	0xffffffff


	//   ....[10]....
        /*0064*/ 	.word	0xffffffff


	//   ....[11]....
        /*0068*/ 	.word	0xffffffff


	//   ....[12]....
        /*006c*/ 	.word	0xffffffff


	//   ....[13]....
        /*0070*/ 	.word	0xffffffff


	//   ....[14]....
        /*0074*/ 	.word	0xffffffff


	//   ....[15]....
        /*0078*/ 	.word	0xffffffff


	//   ....[16]....
        /*007c*/ 	.word	0xffffffff


	//   ....[17]....
        /*0080*/ 	.word	0xffffffff


	//   ....[18]....
        /*0084*/ 	.word	0xffffffff


	//   ....[19]....
        /*0088*/ 	.word	0xffffffff


	//   ....[20]....
        /*008c*/ 	.word	0xffffffff


	//   ....[21]....
        /*0090*/ 	.word	0xffffffff


	//   ....[22]....
        /*0094*/ 	.word	0xffffffff


	//   ....[23]....
        /*0098*/ 	.word	0xffffffff


	//   ....[24]....
        /*009c*/ 	.word	0xffffffff


	//   ....[25]....
        /*00a0*/ 	.word	0xffffffff


	//   ....[26]....
        /*00a4*/ 	.word	0xffffffff


	//   ....[27]....
        /*00a8*/ 	.word	0xffffffff


	//   ....[28]....
        /*00ac*/ 	.word	0xffffffff


	//   ....[29]....
        /*00b0*/ 	.word	0xffffffff


	//   ....[30]....
        /*00b4*/ 	.word	0xffffffff


	//   ....[31]....
        /*00b8*/ 	.word	0xffffffff


	//   ....[32]....
        /*00bc*/ 	.word	0xffffffff


	//   ....[33]....
        /*00c0*/ 	.word	0xffffffff


	//   ....[34]....
        /*00c4*/ 	.word	0xffffffff


	//   ....[35]....
        /*00c8*/ 	.word	0xffffffff


	//   ....[36]....
        /*00cc*/ 	.word	0xffffffff


	//   ....[37]....
        /*00d0*/ 	.word	0xffffffff


	//   ....[38]....
        /*00d4*/ 	.word	0xffffffff


	//   ....[39]....
        /*00d8*/ 	.word	0xffffffff


	//   ....[40]....
        /*00dc*/ 	.word	0xffffffff


	//   ....[41]....
        /*00e0*/ 	.word	0xffffffff


	//   ....[42]....
        /*00e4*/ 	.word	0xffffffff


	//   ....[43]....
        /*00e8*/ 	.word	0xffffffff


	//   ....[44]....
        /*00ec*/ 	.word	0xffffffff


	//   ....[45]....
        /*00f0*/ 	.word	0xffffffff


	//   ....[46]....
        /*00f4*/ 	.word	0xffffffff


	//   ....[47]....
        /*00f8*/ 	.word	0xffffffff


	//   ....[48]....
        /*00fc*/ 	.word	0xffffffff


	//   ....[49]....
        /*0100*/ 	.word	0xffffffff


	//   ....[50]....
        /*0104*/ 	.word	0xffffffff


	//   ....[51]....
        /*0108*/ 	.word	0xffffffff


	//   ....[52]....
        /*010c*/ 	.word	0xffffffff


	//   ....[53]....
        /*0110*/ 	.word	0xffffffff


	//   ....[54]....
        /*0114*/ 	.word	0xffffffff


	//   ....[55]....
        /*0118*/ 	.word	0xffffffff


	//   ....[56]....
        /*011c*/ 	.word	0xffffffff


	//   ....[57]....
        /*0120*/ 	.word	0xffffffff


	//   ....[58]....
        /*0124*/ 	.word	0xffffffff


	//   ....[59]....
        /*0128*/ 	.word	0xffffffff


	//   ....[60]....
        /*012c*/ 	.word	0xffffffff


	//   ....[61]....
        /*0130*/ 	.word	0xffffffff


	//   ....[62]....
        /*0134*/ 	.word	0xffffffff


	//   ....[63]....
        /*0138*/ 	.word	0xffffffff


	//   ....[64]....
        /*013c*/ 	.word	0xffffffff


	//   ....[65]....
        /*0140*/ 	.word	0xffffffff


	//   ....[66]....
        /*0144*/ 	.word	0xffffffff


	//   ....[67]....
        /*0148*/ 	.word	0xffffffff


	//   ....[68]....
        /*014c*/ 	.word	0xffffffff


	//   ....[69]....
        /*0150*/ 	.word	0xffffffff


	//   ....[70]....
        /*0154*/ 	.word	0xffffffff


	//   ....[71]....
        /*0158*/ 	.word	0xffffffff


	//   ....[72]....
        /*015c*/ 	.word	0xffffffff


	//   ....[73]....
        /*0160*/ 	.word	0xffffffff


	//   ....[74]....
        /*0164*/ 	.word	0xffffffff


	//   ....[75]....
        /*0168*/ 	.word	0xffffffff


	//   ....[76]....
        /*016c*/ 	.word	0xffffffff


	//   ....[77]....
        /*0170*/ 	.word	0xffffffff


	//   ....[78]....
        /*0174*/ 	.word	0xffffffff


	//   ....[79]....
        /*0178*/ 	.word	0xffffffff


	//   ....[80]....
        /*017c*/ 	.word	0xffffffff


	//   ....[81]....
        /*0180*/ 	.word	0xffffffff


	//   ....[82]....
        /*0184*/ 	.word	0xffffffff


	//   ....[83]....
        /*0188*/ 	.word	0xffffffff


	//   ....[84]....
        /*018c*/ 	.word	0xffffffff


	//   ....[85]....
        /*0190*/ 	.word	0xffffffff


	//   ....[86]....
        /*0194*/ 	.word	0xffffffff


	//----- nvinfo : EIATTR_COOP_GROUP_INSTR_OFFSETS
	.align		4
.L_1014:
        /*0198*/ 	.byte	0x04, 0x28
        /*019a*/ 	.short	(.L_1016 - .L_1015)


	//   ....[0]....
.L_1015:
        /*019c*/ 	.word	0x00000050


	//   ....[1]....
        /*01a0*/ 	.word	0x00001320


	//   ....[2]....
        /*01a4*/ 	.word	0x00001350


	//   ....[3]....
        /*01a8*/ 	.word	0x00001540


	//   ....[4]....
        /*01ac*/ 	.word	0x00001570


	//   ....[5]....
        /*01b0*/ 	.word	0x00001690


	//   ....[6]....
        /*01b4*/ 	.word	0x000016c0


	//   ....[7]....
        /*01b8*/ 	.word	0x000017d0


	//   ....[8]....
        /*01bc*/ 	.word	0x00001810


	//   ....[9]....
        /*01c0*/ 	.word	0x00001d70


	//   ....[10]....
        /*01c4*/ 	.word	0x00001d90


	//   ....[11]....
        /*01c8*/ 	.word	0x00001db0


	//   ....[12]....
        /*01cc*/ 	.word	0x00001dd0


	//   ....[13]....
        /*01d0*/ 	.word	0x00001e90


	//   ....[14]....
        /*01d4*/ 	.word	0x00001eb0


	//   ....[15]....
        /*01d8*/ 	.word	0x00001ed0


	//   ....[16]....
        /*01dc*/ 	.word	0x00001ef0


	//   ....[17]....
        /*01e0*/ 	.word	0x000023e0


	//   ....[18]....
        /*01e4*/ 	.word	0x00002410


	//   ....[19]....
        /*01e8*/ 	.word	0x00002430


	//   ....[20]....
        /*01ec*/ 	.word	0x00002440


	//   ....[21]....
        /*01f0*/ 	.word	0x00002a00


	//   ....[22]....
        /*01f4*/ 	.word	0x00002a30


	//   ....[23]....
        /*01f8*/ 	.word	0x00002a50


	//   ....[24]....
        /*01fc*/ 	.word	0x00002ab0


	//   ....[25]....
        /*0200*/ 	.word	0x00003770


	//   ....[26]....
        /*0204*/ 	.word	0x00003980


	//   ....[27]....
        /*0208*/ 	.word	0x00004210


	//   ....[28]....
        /*020c*/ 	.word	0x000044c0


	//   ....[29]....
        /*0210*/ 	.word	0x000044d0


	//   ....[30]....
        /*0214*/ 	.word	0x00004540


	//   ....[31]....
        /*0218*/ 	.word	0x00005710


	//   ....[32]....
        /*021c*/ 	.word	0x00005740


	//   ....[33]....
        /*0220*/ 	.word	0x00005760


	//   ....[34]....
        /*0224*/ 	.word	0x00005770


	//   ....[35]....
        /*0228*/ 	.word	0x00005e80


	//   ....[36]....
        /*022c*/ 	.word	0x00005ea0


	//   ....[37]....
        /*0230*/ 	.word	0x00005eb0


	//   ....[38]....
        /*0234*/ 	.word	0x00005ec0


	//   ....[39]....
        /*0238*/ 	.word	0x000061c0


	//   ....[40]....
        /*023c*/ 	.word	0x00006dd0


	//   ....[41]....
        /*0240*/ 	.word	0x000075b0


	//   ....[42]....
        /*0244*/ 	.word	0x00007700


	//   ....[43]....
        /*0248*/ 	.word	0x00007710


	//   ....[44]....
        /*024c*/ 	.word	0x00007730


	//   ....[45]....
        /*0250*/ 	.word	0x00009080


	//   ....[46]....
        /*0254*/ 	.word	0x000090b0


	//   ....[47]....
        /*0258*/ 	.word	0x000090c0


	//   ....[48]....
        /*025c*/ 	.word	0x000090d0


	//   ....[49]....
        /*0260*/ 	.word	0x00009850


	//   ....[50]....
        /*0264*/ 	.word	0x00009870


	//   ....[51]....
        /*0268*/ 	.word	0x00009880


	//   ....[52]....
        /*026c*/ 	.word	0x00009890


	//   ....[53]....
        /*0270*/ 	.word	0x0000a5f0


	//   ....[54]....
        /*0274*/ 	.word	0x0000a610


	//   ....[55]....
        /*0278*/ 	.word	0x0000a630


	//   ....[56]....
        /*027c*/ 	.word	0x0000a650


	//   ....[57]....
        /*0280*/ 	.word	0x0000bf50


	//   ....[58]....
        /*0284*/ 	.word	0x0000bf80


	//   ....[59]....
        /*0288*/ 	.word	0x0000bf90


	//   ....[60]....
        /*028c*/ 	.word	0x0000bfa0


	//   ....[61]....
        /*0290*/ 	.word	0x0000c4a0


	//   ....[62]....
        /*0294*/ 	.word	0x0000c4d0


	//   ....[63]....
        /*0298*/ 	.word	0x0000c4f0


	//   ....[64]....
        /*029c*/ 	.word	0x0000c500


	//   ....[65]....
        /*02a0*/ 	.word	0x0000cf70


	//   ....[66]....
        /*02a4*/ 	.word	0x0000d3b0


	//   ....[67]....
        /*02a8*/ 	.word	0x0000dbb0


	//   ....[68]....
        /*02ac*/ 	.word	0x0000dd00


	//   ....[69]....
        /*02b0*/ 	.word	0x0000dd10


	//   ....[70]....
        /*02b4*/ 	.word	0x0000dd30


	//   ....[71]....
        /*02b8*/ 	.word	0x0000f630


	//   ....[72]....
        /*02bc*/ 	.word	0x0000f660


	//   ....[73]....
        /*02c0*/ 	.word	0x0000f680


	//   ....[74]....
        /*02c4*/ 	.word	0x0000f690


	//   ....[75]....
        /*02c8*/ 	.word	0x0000f860


	//   ....[76]....
        /*02cc*/ 	.word	0x0000f890


	//   ....[77]....
        /*02d0*/ 	.word	0x0000f8d0


	//   ....[78]....
        /*02d4*/ 	.word	0x0000f8e0


	//   ....[79]....
        /*02d8*/ 	.word	0x000105e0


	//   ....[80]....
        /*02dc*/ 	.word	0x00010610


	//   ....[81]....
        /*02e0*/ 	.word	0x00010650


	//   ....[82]....
        /*02e4*/ 	.word	0x00010690


	//   ....[83]....
        /*02e8*/ 	.word	0x00010730


	//   ....[84]....
        /*02ec*/ 	.word	0x00010780


	//   ....[85]....
        /*02f0*/ 	.word	0x00011090


	//   ....[86]....
        /*02f4*/ 	.word	0x000110a0


	//----- nvinfo : EIATTR_EXIT_INSTR_OFFSETS
	.align		4
.L_1016:
        /*02f8*/ 	.byte	0x04, 0x1c
        /*02fa*/ 	.short	(.L_1018 - .L_1017)


	//   ....[0]....
.L_1017:
        /*02fc*/ 	.word	0x000001b0


	//   ....[1]....
        /*0300*/ 	.word	0x000110b0


	//   ....[2]....
        /*0304*/ 	.word	0x00011950


	//   ....[3]....
        /*0308*/ 	.word	0x000119a0


	//   ....[4]....
        /*030c*/ 	.word	0x000119d0


	//   ....[5]....
        /*0310*/ 	.word	0x00011a30


	//   ....[6]....
        /*0314*/ 	.word	0x00011cc0


	//----- nvinfo : EIATTR_CTAIDZ_USED
	.align		4
.L_1018:
        /*0318*/ 	.byte	0x01, 0x04
	.zero		2


	//----- nvinfo : EIATTR_MAX_THREADS
	.align		4
        /*031c*/ 	.byte	0x04, 0x05
        /*031e*/ 	.short	(.L_1020 - .L_1019)
.L_1019:
        /*0320*/ 	.word	0x00000100
        /*0324*/ 	.word	0x00000001
        /*0328*/ 	.word	0x00000001


	//----- nvinfo : EIATTR_CRS_STACK_SIZE
	.align		4
.L_1020:
        /*032c*/ 	.byte	0x04, 0x1e
        /*032e*/ 	.short	(.L_1022 - .L_1021)
.L_1021:
        /*0330*/ 	.word	0x00000000
.L_1022:


//--------------------- .nv.info._ZN7cutlass13device_kernelIN5flash19enable_sm80_to_sm89INS1_16FlashAttnFwdSm80INS1_25CollectiveMainloopFwdSm80ILi8ELi2ELb0EN4cute5tupleIJNS5_1CILi128EEENS7_ILi64EEENS7_ILi192EEEEEELi192ENS_6half_tEfNS_4arch4Sm80ELb0ELb1ELb0ELb1ELb1ELb0ELb1ELb1EEENS1_21CollectiveEpilogueFwdINS6_IJS8_SA_S9_EEENS6_IJNS7_ILi1EEESI_SI_EEESC_SE_Li256ELb1ELb1ELb1ELb0EEENS1_36VarlenDynamicPersistentTileSchedulerILi128ELi64ELi256ELi256ELb1ELb1ELb0ELb1ELb0ELb1EEEEEEEEEvNT_6ParamsE --------------------------
	.section	.nv.info._ZN7cutlass13device_kernelIN5flash19enable_sm80_to_sm89INS1_16FlashAttnFwdSm80INS1_25CollectiveMainloopFwdSm80ILi8ELi2ELb0EN4cute5tupleIJNS5_1CILi128EEENS7_ILi64EEENS7_ILi192EEEEEELi192ENS_6half_tEfNS_4arch4Sm80ELb0ELb1ELb0ELb1ELb1ELb0ELb1ELb1EEENS1_21CollectiveEpilogueFwdINS6_IJS8_SA_S9_EEENS6_IJNS7_ILi1EEESI_SI_EEESC_SE_Li256ELb1ELb1ELb1ELb0EEENS1_36VarlenDynamicPersistentTileSchedulerILi128ELi64ELi256ELi256ELb1ELb1ELb0ELb1ELb0ELb1EEEEEEEEEvNT_6ParamsE,"",@"SHT_CUDA_INFO"
	.sectionflags	@""
	.align	4


	//----- nvinfo : EIATTR_CUDA_API_VERSION
	.align		4
        /*0000*/ 	.byte	0x04, 0x37
        /*0002*/ 	.short	(.L_1024 - .L_1023)
.L_1023:
        /*0004*/ 	.word	0x00000082


	//----- nvinfo : EIATTR_SW2861232_WAR
	.align		4
.L_1024:
        /*0008*/ 	.byte	0x01, 0x35
	.zero		2


	//----- nvinfo : EIATTR_PARAM_CBANK
	.align		4
        /*000c*/ 	.byte	0x04, 0x0a
        /*000e*/ 	.short	(.L_1026 - .L_1025)
	.align		4
.L_1025:
        /*0010*/ 	.word	index@(.nv.constant0._ZN7cutlass13device_kernelIN5flash19enable_sm80_to_sm89INS1_16FlashAttnFwdSm80INS1_25CollectiveMainloopFwdSm80ILi8ELi2ELb0EN4cute5tupleIJNS5_1CILi128EEENS7_ILi64EEENS7_ILi192EEEEEELi192ENS_6half_tEfNS_4arch4Sm80ELb0ELb1ELb0ELb1ELb1ELb0ELb1ELb1EEENS1_21CollectiveEpilogueFwdINS6_IJS8_SA_S9_EEENS6_IJNS7_ILi1EEESI_SI_EEESC_SE_Li256ELb1ELb1ELb1ELb0EEENS1_36VarlenDynamicPersistentTileSchedulerILi128ELi64ELi256ELi256ELb1ELb1ELb0ELb1ELb0ELb1EEEEEEEEEvNT_6ParamsE)
        /*0014*/ 	.short	0x0160
        /*0016*/ 	.short	0x0438


	//----- nvinfo : EIATTR_CBANK_PARAM_SIZE
	.align		4
.L_1026:
        /*0018*/ 	.byte	0x03, 0x19
        /*001a*/ 	.short	0x0438


	//----- nvinfo : EIATTR_KPARAM_INFO
	.align		4
        /*001c*/ 	.byte	0x04, 0x17
        /*001e*/ 	.short	(.L_1028 - .L_1027)
.L_1027:
        /*0020*/ 	.word	0x00000000
        /*0024*/ 	.short	0x0000
        /*0026*/ 	.short	0x0000
        /*0028*/ 	.byte	0x00, 0xf0, 0xe1, 0x10


	//----- nvinfo : EIATTR_MAXREG_COUNT
	.align		4
.L_1028:
        /*002c*/ 	.byte	0x03, 0x1b
        /*002e*/ 	.short	0x00ff


	//----- nvinfo : EIATTR_NUM_BARRIERS
	.align		4
        /*0030*/ 	.byte	0x02, 0x4c
        /*0032*/ 	.byte	0x06
	.zero		1


	//----- nvinfo : EIATTR_ANNOTATIONS
	.align		4
        /*0034*/ 	.byte	0x04, 0x55
        /*0036*/ 	.short	(.L_1030 - .L_1029)


	//   ....[0]....
.L_1029:
        /*0038*/ 	.word	0x00000001
        /*003c*/ 	.byte	0x70, 0x00, 0x00, 0x00, 0x01, 0x00, 0x00, 0x00, 0x00, 0x14, 0x00, 0x00, 0x01, 0x00, 0x00, 0x00
        /*004c*/ 	.byte	0x90, 0x16, 0x00, 0x00, 0x01, 0x00, 0x00, 0x00, 0xa0, 0x52, 0x00, 0x00, 0x01, 0x00, 0x00, 0x00
        /*005c*/ 	.byte	0x20, 0x28, 0x01, 0x00, 0x01, 0x00, 0x00, 0x00, 0x20, 0x54, 0x01, 0x00


	//----- nvinfo : EIATTR_MERCURY_ISA_VERSION
	.align		4
.L_1030:
        /*0068*/ 	.byte	0x03, 0x5f
        /*006a*/ 	.short	0x0000


	//----- nvinfo : EIATTR_INT_WARP_WIDE_INSTR_OFFSETS
	.align		4
        /*006c*/ 	.byte	0x04, 0x31
        /*006e*/ 	.short	(.L_1032 - .L_1031)


	//   ....[0]....
.L_1031:
        /*0070*/ 	.word	0x00011fb0


	//   ....[1]....
        /*0074*/ 	.word	0x00012030


	//----- nvinfo : EIATTR_COOP_GROUP_MASK_REGIDS
	.align		4
.L_1032:
        /*0078*/ 	.byte	0x04, 0x29
        /*007a*/ 	.short	(.L_1034 - .L_1033)


	//   ....[0]....
.L_1033:
        /*007c*/ 	.word	0xffffffff


	//   ....[1]....
        /*0080*/ 	.word	0xffffffff


	//   ....[2]....
        /*0084*/ 	.word	0xffffffff


	//   ....[3]....
        /*0088*/ 	.word	0xffffffff


	//   ....[4]....
        /*008c*/ 	.word	0xffffffff


	//   ....[5]....
        /*0090*/ 	.word	0xffffffff


	//   ....[6]....
        /*0094*/ 	.word	0xffffffff


	//   ....[7]....
        /*0098*/ 	.word	0xffffffff


	//   ....[8]....
        /*009c*/ 	.word	0xffffffff


	//   ....[9]....
        /*00a0*/ 	.word	0xffffffff


	//   ....[10]....
        /*00a4*/ 	.word	0xffffffff


	//   ....[11]....
        /*00a8*/ 	.word	0xffffffff


	//   ....[12]....
        /*00ac*/ 	.word	0xffffffff


	//   ....[13]....
        /*00b0*/ 	.word	0xffffffff


	//   ....[14]....
        /*00b4*/ 	.word	0xffffffff


	//   ....[15]....
        /*00b8*/ 	.word	0xffffffff


	//   ....[16]....
        /*00bc*/ 	.word	0xffffffff


	//   ....[17]....
        /*00c0*/ 	.word	0xffffffff


	//   ....[18]....
        /*00c4*/ 	.word	0xffffffff


	//   ....[19]....
        /*00c8*/ 	.word	0xffffffff


	//   ....[20]....
        /*00cc*/ 	.word	0xffffffff


	//   ....[21]....
        /*00d0*/ 	.word	0xffffffff


	//   ....[22]....
        /*00d4*/ 	.word	0xffffffff


	//   ....[23]....
        /*00d8*/ 	.word	0xffffffff


	//   ....[24]....
        /*00dc*/ 	.word	0xffffffff


	//   ....[25]....
        /*00e0*/ 	.word	0xffffffff


	//   ....[26]....
        /*00e4*/ 	.word	0xffffffff


	//   ....[27]....
        /*00e8*/ 	.word	0xffffffff


	//   ....[28]....
        /*00ec*/ 	.word	0xffffffff


	//   ....[29]....
        /*00f0*/ 	.word	0xffffffff


	//   ....[30]....
        /*00f4*/ 	.word	0xffffffff


	//   ....[31]....
        /*00f8*/ 	.word	0xffffffff


	//   ....[32]....
        /*00fc*/ 	.word	0xffffffff


	//   ....[33]....
        /*0100*/ 	.word	0xffffffff


	//   ....[34]....
        /*0104*/ 	.word	0xffffffff


	//   ....[35]....
        /*0108*/ 	.word	0xffffffff


	//   ....[36]....
        /*010c*/ 	.word	0xffffffff


	//   ....[37]....
        /*0110*/ 	.word	0xffffffff


	//   ....[38]....
        /*0114*/ 	.word	0xffffffff


	//   ....[39]....
        /*0118*/ 	.word	0xffffffff


	//   ....[40]....
        /*011c*/ 	.word	0xffffffff


	//   ....[41]....
        /*0120*/ 	.word	0xffffffff


	//   ....[42]....
        /*0124*/ 	.word	0xffffffff


	//   ....[43]....
        /*0128*/ 	.word	0xffffffff


	//   ....[44]....
        /*012c*/ 	.word	0xffffffff


	//   ....[45]....
        /*0130*/ 	.word	0xffffffff


	//   ....[46]....
        /*0134*/ 	.word	0xffffffff


	//   ....[47]....
        /*0138*/ 	.word	0xffffffff


	//   ....[48]....
        /*013c*/ 	.word	0xffffffff


	//   ....[49]....
        /*0140*/ 	.word	0xffffffff


	//   ....[50]....
        /*0144*/ 	.word	0xffffffff


	//   ....[51]....
        /*0148*/ 	.word	0xffffffff


	//   ....[52]....
        /*014c*/ 	.word	0xffffffff


	//   ....[53]....
        /*0150*/ 	.word	0xffffffff


	//   ....[54]....
        /*0154*/ 	.word	0xffffffff


	//   ....[55]....
        /*0158*/ 	.word	0xffffffff


	//   ....[56]....
        /*015c*/ 	.word	0xffffffff


	//   ....[57]....
        /*0160*/ 	.word	0xffffffff


	//   ....[58]....
        /*0164*/ 	.word	0xffffffff


	//   ....[59]....
        /*0168*/ 	.word	0xffffffff


	//   ....[60]....
        /*016c*/ 	.word	0xffffffff


	//   ....[61]....
        /*0170*/ 	.word	0xffffffff


	//   ....[62]....
        /*0174*/ 	.word	0xffffffff


	//   ....[63]....
        /*0178*/ 	.word	0xffffffff


	//   ....[64]....
        /*017c*/ 	.word	0xffffffff


	//   ....[65]....
        /*0180*/ 	.word	0xffffffff


	//   ....[66]....
        /*0184*/ 	.word	0xffffffff


	//   ....[67]....
        /*0188*/ 	.word	0xffffffff


	//   ....[68]....
        /*018c*/ 	.word	0xffffffff


	//   ....[69]....
        /*0190*/ 	.word	0xffffffff


	//   ....[70]....
        /*0194*/ 	.word	0xffffffff


	//   ....[71]....
        /*0198*/ 	.word	0xffffffff


	//   ....[72]....
        /*019c*/ 	.word	0xffffffff


	//   ....[73]....
        /*01a0*/ 	.word	0xffffffff


	//   ....[74]....
        /*01a4*/ 	.word	0xffffffff


	//   ....[75]....
        /*01a8*/ 	.word	0xffffffff


	//   ....[76]....
        /*01ac*/ 	.word	0xffffffff


	//   ....[77]....
        /*01b0*/ 	.word	0xffffffff


	//   ....[78]....
        /*01b4*/ 	.word	0xffffffff


	//   ....[79]....
        /*01b8*/ 	.word	0xffffffff


	//   ....[80]....
        /*01bc*/ 	.word	0xffffffff


	//   ....[81]....
        /*01c0*/ 	.word	0xffffffff


	//   ....[82]....
        /*01c4*/ 	.word	0xffffffff


	//   ....[83]....
        /*01c8*/ 	.word	0xffffffff


	//   ....[84]....
        /*01cc*/ 	.word	0xffffffff


	//   ....[85]....
        /*01d0*/ 	.word	0xffffffff


	//   ....[86]....
        /*01d4*/ 	.word	0xffffffff


	//   ....[87]....
        /*01d8*/ 	.word	0xffffffff


	//   ....[88]....
        /*01dc*/ 	.word	0xffffffff


	//   ....[89]....
        /*01e0*/ 	.word	0xffffffff


	//   ....[90]....
        /*01e4*/ 	.word	0xffffffff


	//   ....[91]....
        /*01e8*/ 	.word	0xffffffff


	//   ....[92]....
        /*01ec*/ 	.word	0xffffffff


	//   ....[93]....
        /*01f0*/ 	.word	0xffffffff


	//   ....[94]....
        /*01f4*/ 	.word	0xffffffff


	//   ....[95]....
        /*01f8*/ 	.word	0xffffffff


	//   ....[96]....
        /*01fc*/ 	.word	0xffffffff


	//   ....[97]....
        /*0200*/ 	.word	0xffffffff


	//   ....[98]....
        /*0204*/ 	.word	0xffffffff


	//   ....[99]....
        /*0208*/ 	.word	0xffffffff


	//   ....[100]....
        /*020c*/ 	.word	0xffffffff


	//   ....[101]....
        /*0210*/ 	.word	0xffffffff


	//   ....[102]....
        /*0214*/ 	.word	0xffffffff


	//   ....[103]....
        /*0218*/ 	.word	0xffffffff


	//   ....[104]....
        /*021c*/ 	.word	0xffffffff


	//   ....[105]....
        /*0220*/ 	.word	0xffffffff


	//   ....[106]....
        /*0224*/ 	.word	0xffffffff


	//   ....[107]....
        /*0228*/ 	.word	0xffffffff


	//   ....[108]....
        /*022c*/ 	.word	0xffffffff


	//   ....[109]....
        /*0230*/ 	.word	0xffffffff


	//   ....[110]....
        /*0234*/ 	.word	0xffffffff


	//   ....[111]....
        /*0238*/ 	.word	0xffffffff


	//   ....[112]....
        /*023c*/ 	.word	0xffffffff


	//   ....[113]....
        /*0240*/ 	.word	0xffffffff


	//   ....[114]....
        /*0244*/ 	.word	0xffffffff


	//   ....[115]....
        /*0248*/ 	.word	0xffffffff


	//   ....[116]....
        /*024c*/ 	.word	0xffffffff


	//   ....[117]....
        /*0250*/ 	.word	0xffffffff


	//   ....[118]....
        /*0254*/ 	.word	0xffffffff


	//   ....[119]....
        /*0258*/ 	.word	0xffffffff


	//   ....[120]....
        /*025c*/ 	.word	0xffffffff


	//   ....[121]....
        /*0260*/ 	.word	0xffffffff


	//   ....[122]....
        /*0264*/ 	.word	0xffffffff


	//   ....[123]....
        /*0268*/ 	.word	0xffffffff


	//   ....[124]....
        /*026c*/ 	.word	0xffffffff


	//   ....[125]....
        /*0270*/ 	.word	0xffffffff


	//   ....[126]....
        /*0274*/ 	.word	0xffffffff


	//   ....[127]....
        /*0278*/ 	.word	0xffffffff


	//   ....[128]....
        /*027c*/ 	.word	0xffffffff


	//   ....[129]....
        /*0280*/ 	.word	0xffffffff


	//   ....[130]....
        /*0284*/ 	.word	0xffffffff


	//   ....[131]....
        /*0288*/ 	.word	0xffffffff


	//   ....[132]....
        /*028c*/ 	.word	0xffffffff


	//   ....[133]....
        /*0290*/ 	.word	0xffffffff


	//   ....[134]....
        /*0294*/ 	.word	0xffffffff


	//   ....[135]....
        /*0298*/ 	.word	0xffffffff


	//   ....[136]....
        /*029c*/ 	.word	0xffffffff


	//   ....[137]....
        /*02a0*/ 	.word	0xffffffff


	//   ....[138]....
        /*02a4*/ 	.word	0xffffffff


	//   ....[139]....
        /*02a8*/ 	.word	0xffffffff


	//   ....[140]....
        /*02ac*/ 	.word	0xffffffff


	//   ....[141]....
        /*02b0*/ 	.word	0xffffffff


	//   ....[142]....
        /*02b4*/ 	.word	0xffffffff


	//   ....[143]....
        /*02b8*/ 	.word	0xffffffff


	//   ....[144]....
        /*02bc*/ 	.word	0xffffffff


	//   ....[145]....
        /*02c0*/ 	.word	0xffffffff


	//   ....[146]....
        /*02c4*/ 	.word	0xffffffff


	//   ....[147]....
        /*02c8*/ 	.word	0xffffffff


	//   ....[148]....
        /*02cc*/ 	.word	0xffffffff


	//   ....[149]....
        /*02d0*/ 	.word	0xffffffff


	//   ....[150]....
        /*02d4*/ 	.word	0xffffffff


	//   ....[151]....
        /*02d8*/ 	.word	0xffffffff


	//   ....[152]....
        /*02dc*/ 	.word	0xffffffff


	//   ....[153]....
        /*02e0*/ 	.word	0xffffffff


	//   ....[154]....
        /*02e4*/ 	.word	0xffffffff


	//   ....[155]....
        /*02e8*/ 	.word	0xffffffff


	//   ....[156]....
        /*02ec*/ 	.word	0xffffffff


	//   ....[157]....
        /*02f0*/ 	.word	0xffffffff


	//   ....[158]....
        /*02f4*/ 	.word	0xffffffff


	//   ....[159]....
        /*02f8*/ 	.word	0xffffffff


	//   ....[160]....
        /*02fc*/ 	.word	0xffffffff


	//   ....[161]....
        /*0300*/ 	.word	0xffffffff


	//   ....[162]....
        /*0304*/ 	.word	0xffffffff


	//   ....[163]....
        /*0308*/ 	.word	0xffffffff


	//   ....[164]....
        /*030c*/ 	.word	0xffffffff


	//   ....[165]....
        /*0310*/ 	.word	0xffffffff


	//   ....[166]....
        /*0314*/ 	.word	0xffffffff


	//   ....[167]....
        /*0318*/ 	.word	0xffffffff


	//   ....[168]....
        /*031c*/ 	.word	0xffffffff


	//   ....[169]....
        /*0320*/ 	.word	0xffffffff


	//   ....[170]....
        /*0324*/ 	.word	0xffffffff


	//   ....[171]....
        /*0328*/ 	.word	0xffffffff


	//   ....[172]....
        /*032c*/ 	.word	0xffffffff


	//   ....[173]....
        /*0330*/ 	.word	0xffffffff


	//   ....[174]....
        /*0334*/ 	.word	0xffffffff


	//   ....[175]....
        /*0338*/ 	.word	0xffffffff


	//   ....[176]....
        /*033c*/ 	.word	0xffffffff


	//   ....[177]....
        /*0340*/ 	.word	0xffffffff


	//   ....[178]....
        /*0344*/ 	.word	0xffffffff


	//   ....[179]....
        /*0348*/ 	.word	0xffffffff


	//   ....[180]....
        /*034c*/ 	.word	0xffffffff


	//   ....[181]....
        /*0350*/ 	.word	0xffffffff


	//   ....[182]....
        /*0354*/ 	.word	0xffffffff


	//   ....[183]....
        /*0358*/ 	.word	0xffffffff


	//   ....[184]....
        /*035c*/ 	.word	0xffffffff


	//   ....[185]....
        /*0360*/ 	.word	0xffffffff


	//   ....[186]....
        /*0364*/ 	.word	0xffffffff


	//   ....[187]....
        /*0368*/ 	.word	0xffffffff


	//   ....[188]....
        /*036c*/ 	.word	0xffffffff


	//   ....[189]....
        /*0370*/ 	.word	0xffffffff


	//   ....[190]....
        /*0374*/ 	.word	0xffffffff


	//   ....[191]....
        /*0378*/ 	.word	0xffffffff


	//   ....[192]....
        /*037c*/ 	.word	0xffffffff


	//   ....[193]....
        /*0380*/ 	.word	0xffffffff


	//   ....[194]....
        /*0384*/ 	.word	0xffffffff


	//   ....[195]....
        /*0388*/ 	.word	0xffffffff


	//   ....[196]....
        /*038c*/ 	.word	0xffffffff


	//   ....[197]....
        /*0390*/ 	.word	0xffffffff


	//   ....[198]....
        /*0394*/ 	.word	0xffffffff


	//   ....[199]....
        /*0398*/ 	.word	0xffffffff


	//   ....[200]....
        /*039c*/ 	.word	0xffffffff


	//   ....[201]....
        /*03a0*/ 	.word	0xffffffff


	//   ....[202]....
        /*03a4*/ 	.word	0xffffffff


	//   ....[203]....
        /*03a8*/ 	.word	0xffffffff


	//   ....[204]....
        /*03ac*/ 	.word	0xffffffff


	//   ....[205]....
        /*03b0*/ 	.word	0xffffffff


	//   ....[206]....
        /*03b4*/ 	.word	0xffffffff


	//   ....[207]....
        /*03b8*/ 	.word	0xffffffff


	//   ....[208]....
        /*03bc*/ 	.word	0xffffffff


	//   ....[209]....
        /*03c0*/ 	.word	0xffffffff


	//   ....[210]....
        /*03c4*/ 	.word	0xffffffff


	//   ....[211]....
        /*03c8*/ 	.word	0xffffffff


	//   ....[212]....
        /*03cc*/ 	.word	0xffffffff


	//   ....[213]....
        /*03d0*/ 	.word	0xffffffff


	//   ....[214]....
        /*03d4*/ 	.word	0xffffffff


	//   ....[215]....
        /*03d8*/ 	.word	0xffffffff


	//   ....[216]....
        /*03dc*/ 	.word	0xffffffff


	//   ....[217]....
        /*03e0*/ 	.word	0xffffffff


	//   ....[218]....
        /*03e4*/ 	.word	0xffffffff


	//   ....[219]....
        /*03e8*/ 	.word	0xffffffff


	//   ....[220]....
        /*03ec*/ 	.word	0xffffffff


	//   ....[221]....
        /*03f0*/ 	.word	0xffffffff


	//   ....[222]....
        /*03f4*/ 	.word	0xffffffff


	//   ....[223]....
        /*03f8*/ 	.word	0xffffffff


	//   ....[224]....
        /*03fc*/ 	.word	0xffffffff


	//   ....[225]....
        /*0400*/ 	.word	0xffffffff


	//   ....[226]....
        /*0404*/ 	.word	0xffffffff


	//   ....[227]....
        /*0408*/ 	.word	0xffffffff


	//   ....[228]....
        /*040c*/ 	.word	0xffffffff


	//   ....[229]....
        /*0410*/ 	.word	0xffffffff


	//   ....[230]....
        /*0414*/ 	.word	0xffffffff


	//   ....[231]....
        /*0418*/ 	.word	0xffffffff


	//   ....[232]....
        /*041c*/ 	.word	0xffffffff


	//   ....[233]....
        /*0420*/ 	.word	0xffffffff


	//----- nvinfo : EIATTR_COOP_GROUP_INSTR_OFFSETS
	.align		4
.L_1034:
        /*0424*/ 	.byte	0x04, 0x28
        /*0426*/ 	.short	(.L_1036 - .L_1035)


	//   ....[0]....
.L_1035:
        /*0428*/ 	.word	0x00000050


	//   ....[1]....
        /*042c*/ 	.word	0x000001e0


	//   ....[2]....
        /*0430*/ 	.word	0x00000210


	//   ....[3]....
        /*0434*/ 	.word	0x00000240


	//   ....[4]....
        /*0438*/ 	.word	0x00000270


	//   ....[5]....
        /*043c*/ 	.word	0x000002a0


	//   ....[6]....
        /*0440*/ 	.word	0x000002d0


	//   ....[7]....
        /*0444*/ 	.word	0x00000430


	//   ....[8]....
        /*0448*/ 	.word	0x00000470


	//   ....[9]....
        /*044c*/ 	.word	0x000004a0


	//   ....[10]....
        /*0450*/ 	.word	0x000004d0


	//   ....[11]....
        /*0454*/ 	.word	0x00000500


	//   ....[12]....
        /*0458*/ 	.word	0x00000530


	//   ....[13]....
        /*045c*/ 	.word	0x000005c0


	//   ....[14]....
        /*0460*/ 	.word	0x00000600


	//   ....[15]....
        /*0464*/ 	.word	0x00000620


	//   ....[16]....
        /*0468*/ 	.word	0x00000680


	//   ....[17]....
        /*046c*/ 	.word	0x000029c0


	//   ....[18]....
        /*0470*/ 	.word	0x000029e0


	//   ....[19]....
        /*0474*/ 	.word	0x00002b50


	//   ....[20]....
        /*0478*/ 	.word	0x00002b60


	//   ....[21]....
        /*047c*/ 	.word	0x00002cc0


	//   ....[22]....
        /*0480*/ 	.word	0x00002ce0


	//   ....[23]....
        /*0484*/ 	.word	0x00002e40


	//   ....[24]....
        /*0488*/ 	.word	0x00002e50


	//   ....[25]....
        /*048c*/ 	.word	0x00003320


	//   ....[26]....
        /*0490*/ 	.word	0x00003340


	//   ....[27]....
        /*0494*/ 	.word	0x00003350


	//   ....[28]....
        /*0498*/ 	.word	0x00003360


	//   ....[29]....
        /*049c*/ 	.word	0x00003500


	//   ....[30]....
        /*04a0*/ 	.word	0x00003510


	//   ....[31]....
        /*04a4*/ 	.word	0x00003560


	//   ....[32]....
        /*04a8*/ 	.word	0x00003570


	//   ....[33]....
        /*04ac*/ 	.word	0x00003980


	//   ....[34]....
        /*04b0*/ 	.word	0x000039a0


	//   ....[35]....
        /*04b4*/ 	.word	0x00003a70


	//   ....[36]....
        /*04b8*/ 	.word	0x00003ab0


	//   ....[37]....
        /*04bc*/ 	.word	0x00003f00


	//   ....[38]....
        /*04c0*/ 	.word	0x00003f20


	//   ....[39]....
        /*04c4*/ 	.word	0x00003ff0


	//   ....[40]....
        /*04c8*/ 	.word	0x00004030


	//   ....[41]....
        /*04cc*/ 	.word	0x00004b90


	//   ....[42]....
        /*04d0*/ 	.word	0x00004df0


	//   ....[43]....
        /*04d4*/ 	.word	0x00005570


	//   ....[44]....
        /*04d8*/ 	.word	0x00005820


	//   ....[45]....
        /*04dc*/ 	.word	0x00005840


	//   ....[46]....
        /*04e0*/ 	.word	0x000058a0


	//   ....[47]....
        /*04e4*/ 	.word	0x00006b70


	//   ....[48]....
        /*04e8*/ 	.word	0x00006b90


	//   ....[49]....
        /*04ec*/ 	.word	0x00006bf0


	//   ....[50]....
        /*04f0*/ 	.word	0x00006c20


	//   ....[51]....
        /*04f4*/ 	.word	0x000073d0


	//   ....[52]....
        /*04f8*/ 	.word	0x000073f0


	//   ....[53]....
        /*04fc*/ 	.word	0x000074f0


	//   ....[54]....
        /*0500*/ 	.word	0x00007530


	//   ....[55]....
        /*0504*/ 	.word	0x00007ee0


	//   ....[56]....
        /*0508*/ 	.word	0x00008600


	//   ....[57]....
        /*050c*/ 	.word	0x00008900


	//   ....[58]....
        /*0510*/ 	.word	0x00008930


	//   ....[59]....
        /*0514*/ 	.word	0x00009290


	//   ....[60]....
        /*0518*/ 	.word	0x000092b0


	//   ....[61]....
        /*051c*/ 	.word	0x0000a770


	//   ....[62]....
        /*0520*/ 	.word	0x0000a790


	//   ....[63]....
        /*0524*/ 	.word	0x0000a8a0


	//   ....[64]....
        /*0528*/ 	.word	0x0000a8d0


	//   ....[65]....
        /*052c*/ 	.word	0x0000b060


	//   ....[66]....
        /*0530*/ 	.word	0x0000b080


	//   ....[67]....
        /*0534*/ 	.word	0x0000b180


	//   ....[68]....
        /*0538*/ 	.word	0x0000b1c0


	//   ....[69]....
        /*053c*/ 	.word	0x0000bf30


	//   ....[70]....
        /*0540*/ 	.word	0x0000bf60


	//   ....[71]....
        /*0544*/ 	.word	0x0000c200


	//   ....[72]....
        /*0548*/ 	.word	0x0000c330


	//   ....[73]....
        /*054c*/ 	.word	0x0000d960


	//   ....[74]....
        /*0550*/ 	.word	0x0000d980


	//   ....[75]....
        /*0554*/ 	.word	0x0000da90


	//   ....[76]....
        /*0558*/ 	.word	0x0000dad0


	//   ....[77]....
        /*055c*/ 	.word	0x0000e000


	//   ....[78]....
        /*0560*/ 	.word	0x0000e020


	//   ....[79]....
        /*0564*/ 	.word	0x0000e120


	//   ....[80]....
        /*0568*/ 	.word	0x0000e160


	//   ....[81]....
        /*056c*/ 	.word	0x0000ec50


	//   ....[82]....
        /*0570*/ 	.word	0x0000f260


	//   ....[83]....
        /*0574*/ 	.word	0x0000f560


	//   ....[84]....
        /*0578*/ 	.word	0x0000f590


	//   ....[85]....
        /*057c*/ 	.word	0x0000feb0


	//   ....[86]....
        /*0580*/ 	.word	0x0000fed0


	//   ....[87]....
        /*0584*/ 	.word	0x000113d0


	//   ....[88]....
        /*0588*/ 	.word	0x000113f0


	//   ....[89]....
        /*058c*/ 	.word	0x00011500


	//   ....[90]....
        /*0590*/ 	.word	0x00011540


	//   ....[91]....
        /*0594*/ 	.word	0x00011790


	//   ....[92]....
        /*0598*/ 	.word	0x000117c0


	//   ....[93]....
        /*059c*/ 	.word	0x000117d0


	//   ....[94]....
        /*05a0*/ 	.word	0x00011800


	//   ....[95]....
        /*05a4*/ 	.word	0x00012b80


	//   ....[96]....
        /*05a8*/ 	.word	0x00012bb0


	//   ....[97]....
        /*05ac*/ 	.word	0x00012bc0


	//   ....[98]....
        /*05b0*/ 	.word	0x00012bd0


	//   ....[99]....
        /*05b4*/ 	.word	0x00012f30


	//   ....[100]....
        /*05b8*/ 	.word	0x00012f50


	//   ....[101]....
        /*05bc*/ 	.word	0x000130b0


	//   ....[102]....
        /*05c0*/ 	.word	0x000130c0


	//   ....[103]....
        /*05c4*/ 	.word	0x00013220


	//   ....[104]....
        /*05c8*/ 	.word	0x00013240


	//   ....[105]....
        /*05cc*/ 	.word	0x000133a0


	//   ....[106]....
        /*05d0*/ 	.word	0x000133b0


	//   ....[107]....
        /*05d4*/ 	.word	0x000136f0


	//   ....[108]....
        /*05d8*/ 	.word	0x00013710


	//   ....[109]....
        /*05dc*/ 	.word	0x00013ee0


	//   ....[110]....
        /*05e0*/ 	.word	0x00013ef0


	//   ....[111]....
        /*05e4*/ 	.word	0x00014e50


	//   ....[112]....
        /*05e8*/ 	.word	0x00014e70


	//   ....[113]....
        /*05ec*/ 	.word	0x00014fe0


	//   ....[114]....
        /*05f0*/ 	.word	0x00014ff0


	//   ....[115]....
        /*05f4*/ 	.word	0x00015150


	//   ....[116]....
        /*05f8*/ 	.word	0x00015170


	//   ....[117]....
        /*05fc*/ 	.word	0x000152d0


	//   ....[118]....
        /*0600*/ 	.word	0x000152e0


	//   ....[119]....
        /*0604*/ 	.word	0x000154e0


	//   ....[120]....
        /*0608*/ 	.word	0x00015500


	//   ....[121]....
        /*060c*/ 	.word	0x00015620


	//   ....[122]....
        /*0610*/ 	.word	0x00015660


	//   ....[123]....
        /*0614*/ 	.word	0x00015690


	//   ....[124]....
        /*0618*/ 	.word	0x000156c0


	//   ....[125]....
        /*061c*/ 	.word	0x000156f0


	//   ....[126]....
        /*0620*/ 	.word	0x00015720


	//   ....[127]....
        /*0624*/ 	.word	0x00015870


	//   ....[128]....
        /*0628*/ 	.word	0x000158b0


	//   ....[129]....
        /*062c*/ 	.word	0x000158e0


	//   ....[130]....
        /*0630*/ 	.word	0x00015910


	//   ....[131]....
        /*0634*/ 	.word	0x00015940


	//   ....[132]....
        /*0638*/ 	.word	0x00015970


	//   ....[133]....
        /*063c*/ 	.word	0x00015a00


	//   ....[134]....
        /*0640*/ 	.word	0x00015a40


	//   ....[135]....
        /*0644*/ 	.word	0x00015a50


	//   ....[136]....
        /*0648*/ 	.word	0x00015ab0


	//   ....[137]....
        /*064c*/ 	.word	0x00016470


	//   ....[138]....
        /*0650*/ 	.word	0x000164d0


	//   ....[139]....
        /*0654*/ 	.word	0x00016520


	//   ....[140]....
        /*0658*/ 	.word	0x00016570


	//   ....[141]....
        /*065c*/ 	.word	0x000165c0


	//   ....[142]....
        /*0660*/ 	.word	0x00016630


	//   ....[143]....
        /*0664*/ 	.word	0x00016680


	//   ....[144]....
        /*0668*/ 	.word	0x000166f0


	//   ....[145]....
        /*066c*/ 	.word	0x00016760


	//   ....[146]....
        /*0670*/ 	.word	0x000167d0


	//   ....[147]....
        /*0674*/ 	.word	0x00016840


	//   ....[148]....
        /*0678*/ 	.word	0x000168b0


	//   ....[149]....
        /*067c*/ 	.word	0x00016920


	//   ....[150]....
        /*0680*/ 	.word	0x00016980


	//   ....[151]....
        /*0684*/ 	.word	0x000169f0


	//   ....[152]....
        /*0688*/ 	.word	0x00016a60


	//   ....[153]....
        /*068c*/ 	.word	0x00016ad0


	//   ....[154]....
        /*0690*/ 	.word	0x00016b30


	//   ....[155]....
        /*0694*/ 	.word	0x00016ba0


	//   ....[156]....
        /*0698*/ 	.word	0x00016c10


	//   ....[157]....
        /*069c*/ 	.word	0x00016d80


	//   ....[158]....
        /*06a0*/ 	.word	0x00016de0


	//   ....[159]....
        /*06a4*/ 	.word	0x00016e50


	//   ....[160]....
        /*06a8*/ 	.word	0x00016ec0


	//   ....[161]....
        /*06ac*/ 	.word	0x00017030


	//   ....[162]....
        /*06b0*/ 	.word	0x00017090


	//   ....[163]....
        /*06b4*/ 	.word	0x00017100


	//   ....[164]....
        /*06b8*/ 	.word	0x00017170


	//   ....[165]....
        /*06bc*/ 	.word	0x000172e0


	//   ....[166]....
        /*06c0*/ 	.word	0x00017340


	//   ....[167]....
        /*06c4*/ 	.word	0x000173b0


	//   ....[168]....
        /*06c8*/ 	.word	0x00017420


	//   ....[169]....
        /*06cc*/ 	.word	0x000175a0


	//   ....[170]....
        /*06d0*/ 	.word	0x00017600


	//   ....[171]....
        /*06d4*/ 	.word	0x00017670


	//   ....[172]....
        /*06d8*/ 	.word	0x000176e0


	//   ....[173]....
        /*06dc*/ 	.word	0x00017860


	//   ....[174]....
        /*06e0*/ 	.word	0x000178c0


	//   ....[175]....
        /*06e4*/ 	.word	0x00017930


	//   ....[176]....
        /*06e8*/ 	.word	0x000179a0


	//   ....[177]....
        /*06ec*/ 	.word	0x00017b20


	//   ....[178]....
        /*06f0*/ 	.word	0x00017b80


	//   ....[179]....
        /*06f4*/ 	.word	0x00017be0


	//   ....[180]....
        /*06f8*/ 	.word	0x00017c50


	//   ....[181]....
        /*06fc*/ 	.word	0x00017cc0


	//   ....[182]....
        /*0700*/ 	.word	0x00017e40


	//   ....[183]....
        /*0704*/ 	.word	0x00017ea0


	//   ....[184]....
        /*0708*/ 	.word	0x00017f10


	//   ....[185]....
        /*070c*/ 	.word	0x00017f80


	//   ....[186]....
        /*0710*/ 	.word	0x00018100


	//   ....[187]....
        /*0714*/ 	.word	0x00018160


	//   ....[188]....
        /*0718*/ 	.word	0x000181d0


	//   ....[189]....
        /*071c*/ 	.word	0x00018240


	//   ....[190]....
        /*0720*/ 	.word	0x000183c0


	//   ....[191]....
        /*0724*/ 	.word	0x00018420


	//   ....[192]....
        /*0728*/ 	.word	0x00018480


	//   ....[193]....
        /*072c*/ 	.word	0x000184e0


	//   ....[194]....
        /*0730*/ 	.word	0x00018530


	//   ....[195]....
        /*0734*/ 	.word	0x00018580


	//   ....[196]....
        /*0738*/ 	.word	0x000185f0


	//   ....[197]....
        /*073c*/ 	.word	0x00018660


	//   ....[198]....
        /*0740*/ 	.word	0x000186d0


	//   ....[199]....
        /*0744*/ 	.word	0x00018730


	//   ....[200]....
        /*0748*/ 	.word	0x000187a0


	//   ....[201]....
        /*074c*/ 	.word	0x00018810


	//   ....[202]....
        /*0750*/ 	.word	0x00018880


	//   ....[203]....
        /*0754*/ 	.word	0x000188e0


	//   ....[204]....
        /*0758*/ 	.word	0x00018950


	//   ....[205]....
        /*075c*/ 	.word	0x000189c0


	//   ....[206]....
        /*0760*/ 	.word	0x00018a30


	//   ....[207]....
        /*0764*/ 	.word	0x00018a90


	//   ....[208]....
        /*0768*/ 	.word	0x00018b00


	//   ....[209]....
        /*076c*/ 	.word	0x00018b70


	//   ....[210]....
        /*0770*/ 	.word	0x00018be0


	//   ....[211]....
        /*0774*/ 	.word	0x00018c40


	//   ....[212]....
        /*0778*/ 	.word	0x00018cb0


	//   ....[213]....
        /*077c*/ 	.word	0x00018d20


	//   ....[214]....
        /*0780*/ 	.word	0x00018d90


	//   ....[215]....
        /*0784*/ 	.word	0x00018df0


	//   ....[216]....
        /*0788*/ 	.word	0x00018e60


	//   ....[217]....
        /*078c*/ 	.word	0x00018ed0


	//   ....[218]....
        /*0790*/ 	.word	0x00018f20


	//   ....[219]....
        /*0794*/ 	.word	0x00018f60


	//   ....[220]....
        /*0798*/ 	.word	0x00018fb0


	//   ....[221]....
        /*079c*/ 	.word	0x00019000


	//   ....[222]....
        /*07a0*/ 	.word	0x00019050


	//   ....[223]....
        /*07a4*/ 	.word	0x000190c0


	//   ....[224]....
        /*07a8*/ 	.word	0x00019110


	//   ....[225]....
        /*07ac*/ 	.word	0x00019160


	//   ....[226]....
        /*07b0*/ 	.word	0x000191b0


	//   ....[227]....
        /*07b4*/ 	.word	0x00019200


	//   ....[228]....
        /*07b8*/ 	.word	0x00019250


	//   ....[229]....
        /*07bc*/ 	.word	0x000192c0


	//   ....[230]....
        /*07c0*/ 	.word	0x00019310


	//   ....[231]....
        /*07c4*/ 	.word	0x00019380


	//   ....[232]....
        /*07c8*/ 	.word	0x000193e0


	//   ....[233]....
        /*07cc*/ 	.word	0x00019450


	//----- nvinfo : EIATTR_EXIT_INSTR_OFFSETS
	.align		4
.L_1036:
        /*07d0*/ 	.byte	0x04, 0x1c
        /*07d2*/ 	.short	(.L_1038 - .L_1037)


	//   ....[0]....
.L_1037:
        /*07d4*/ 	.word	0x00000fe0


	//   ....[1]....
        /*07d8*/ 	.word	0x00016430


	//----- nvinfo : EIATTR_MAX_THREADS
	.align		4
.L_1038:
        /*07dc*/ 	.byte	0x04, 0x05
        /*07de*/ 	.short	(.L_1040 - .L_1039)
.L_1039:
        /*07e0*/ 	.word	0x00000100
        /*07e4*/ 	.word	0x00000001
        /*07e8*/ 	.word	0x00000001


	//----- nvinfo : EIATTR_CRS_STACK_SIZE
	.align		4
.L_1040:
        /*07ec*/ 	.byte	0x04, 0x1e
        /*07ee*/ 	.short	(.L_1042 - .L_1041)
.L_1041:
        /*07f0*/ 	.word	0x00000000
.L_1042:


//--------------------- .nv.info._ZN7cutlass13device_kernelIN5flash19enable_sm80_to_sm89INS1_16FlashAttnFwdSm80INS1_25CollectiveMainloopFwdSm80ILi8ELi2ELb0EN4cute5tupleIJNS5_1CILi128EEENS7_ILi64EEENS7_ILi192EEEEEELi192ENS_6half_tEfNS_4arch4Sm80ELb0ELb1ELb0ELb1ELb1ELb1ELb1ELb1EEENS1_21CollectiveEpilogueFwdINS6_IJS8_SA_S9_EEENS6_IJNS7_ILi1EEESI_SI_EEESC_SE_Li256ELb1ELb1ELb1ELb0EEENS1_36VarlenDynamicPersistentTileSchedulerILi128ELi64ELi256ELi256ELb1ELb1ELb0ELb1ELb0ELb1EEEEEEEEEvNT_6ParamsE --------------------------
	.section	.nv.info._ZN7cutlass13device_kernelIN5flash19enable_sm80_to_sm89INS1_16FlashAttnFwdSm80INS1_25CollectiveMainloopFwdSm80ILi8ELi2ELb0EN4cute5tupleIJNS5_1CILi128EEENS7_ILi64EEENS7_ILi192EEEEEELi192ENS_6half_tEfNS_4arch4Sm80ELb0ELb1ELb0ELb1ELb1ELb1ELb1ELb1EEENS1_21CollectiveEpilogueFwdINS6_IJS8_SA_S9_EEENS6_IJNS7_ILi1EEESI_SI_EEESC_SE_Li256ELb1ELb1ELb1ELb0EEENS1_36VarlenDynamicPersistentTileSchedulerILi128ELi64ELi256ELi256ELb1ELb1ELb0ELb1ELb0ELb1EEEEEEEEEvNT_6ParamsE,"",@"SHT_CUDA_INFO"
	.sectionflags	@""
	.align	4


	//----- nvinfo : EIATTR_CUDA_API_VERSION
	.align		4
        /*0000*/ 	.byte	0x04, 0x37
        /*0002*/ 	.short	(.L_1044 - .L_1043)
.L_1043:
        /*0004*/ 	.word	0x00000082


	//----- nvinfo : EIATTR_SW2861232_WAR
	.align		4
.L_1044:
        /*0008*/ 	.byte	0x01, 0x35
	.zero		2


	//----- nvinfo : EIATTR_PARAM_CBANK
	.align		4
        /*000c*/ 	.byte	0x04, 0x0a
        /*000e*/ 	.short	(.L_1046 - .L_1045)
	.align		4
.L_1045:
        /*0010*/ 	.word	index@(.nv.constant0._ZN7cutlass13device_kernelIN5flash19enable_sm80_to_sm89INS1_16FlashAttnFwdSm80INS1_25CollectiveMainloopFwdSm80ILi8ELi2ELb0EN4cute5tupleIJNS5_1CILi128EEENS7_ILi64EEENS7_ILi192EEEEEELi192ENS_6half_tEfNS_4arch4Sm80ELb0ELb1ELb0ELb1ELb1ELb1ELb1ELb1EEENS1_21CollectiveEpilogueFwdINS6_IJS8_SA_S9_EEENS6_IJNS7_ILi1EEESI_SI_EEESC_SE_Li256ELb1ELb1ELb1ELb0EEENS1_36VarlenDynamicPersistentTileSchedulerILi128ELi64ELi256ELi256ELb1ELb1ELb0ELb1ELb0ELb1EEEEEEEEEvNT_6ParamsE)
        /*0014*/ 	.short	0x0160
        /*0016*/ 	.short	0x0438


	//----- nvinfo : EIATTR_CBANK_PARAM_SIZE
	.align		4
.L_1046:
        /*0018*/ 	.byte	0x03, 0x19
        /*001a*/ 	.short	0x0438


	//----- nvinfo : EIATTR_KPARAM_INFO
	.align		4
        /*001c*/ 	.byte	0x04, 0x17
        /*001e*/ 	.short	(.L_1048 - .L_1047)
.L_1047:
        /*0020*/ 	.word	0x00000000
        /*0024*/ 	.short	0x0000
        /*0026*/ 	.short	0x0000
        /*0028*/ 	.byte	0x00, 0xf0, 0xe1, 0x10


	//----- nvinfo : EIATTR_MAXREG_COUNT
	.align		4
.L_1048:
        /*002c*/ 	.byte	0x03, 0x1b
        /*002e*/ 	.short	0x00ff


	//----- nvinfo : EIATTR_NUM_BARRIERS
	.align		4
        /*0030*/ 	.byte	0x02, 0x4c
        /*0032*/ 	.byte	0x06
	.zero		1


	//----- nvinfo : EIATTR_ANNOTATIONS
	.align		4
        /*0034*/ 	.byte	0x04, 0x55
        /*0036*/ 	.short	(.L_1050 - .L_1049)


	//   ....[0]....
.L_1049:
        /* <DEDUP_REMOVED lines=17> */


	//----- nvinfo : EIATTR_MERCURY_ISA_VERSION
	.align		4
.L_1050:
        /*0130*/ 	.byte	0x03, 0x5f
        /*0132*/ 	.short	0x0000


	//----- nvinfo : EIATTR_INT_WARP_WIDE_INSTR_OFFSETS
	.align		4
        /*0134*/ 	.byte	0x04, 0x31
        /*0136*/ 	.short	(.L_1052 - .L_1051)


	//   ....[0]....
.L_1051:
        /*0138*/ 	.word	0x0001e940


	//   ....[1]....
        /*013c*/ 	.word	0x0001e9c0


	//----- nvinfo : EIATTR_COOP_GROUP_MASK_REGIDS
	.align		4
.L_1052:
        /*0140*/ 	.byte	0x04, 0x29
        /*0142*/ 	.short	(.L_1054 - .L_1053)


	//   ....[0]....
.L_1053:
        /*0144*/ 	.word	0xffffffff


	//   ....[1]....
        /*0148*/ 	.word	0xffffffff


	//   ....[2]....
        /*014c*/ 	.word	0xffffffff


	//   ....[3]....
        /*0150*/ 	.word	0xffffffff


	//   ....[4]....
        /*0154*/ 	.word	0xffffffff


	//   ....[5]....
        /*0158*/ 	.word	0xffffffff


	//   ....[6]....
        /*015c*/ 	.word	0xffffffff


	//   ....[7]....
        /*0160*/ 	.word	0xffffffff


	//   ....[8]....
        /*0164*/ 	.word	0xffffffff


	//   ....[9]....
        /*0168*/ 	.word	0xffffffff


	//   ....[10]....
        /*016c*/ 	.word	0xffffffff


	//   ....[11]....
        /*0170*/ 	.word	0xffffffff


	//   ....[12]....
        /*0174*/ 	.word	0xffffffff


	//   ....[13]....
        /*0178*/ 	.word	0xffffffff


	//   ....[14]....
        /*017c*/ 	.word	0xffffffff


	//   ....[15]....
        /*0180*/ 	.word	0xffffffff


	//   ....[16]....
        /*0184*/ 	.word	0xffffffff


	//   ....[17]....
        /*0188*/ 	.word	0xffffffff


	//   ....[18]....
        /*018c*/ 	.word	0xffffffff


	//   ....[19]....
        /*0190*/ 	.word	0xffffffff


	//   ....[20]....
        /*0194*/ 	.word	0xffffffff


	//   ....[21]....
        /*0198*/ 	.word	0xffffffff


	//   ....[22]....
        /*019c*/ 	.word	0xffffffff


	//   ....[23]....
        /*01a0*/ 	.word	0xffffffff


	//   ....[24]....
        /*01a4*/ 	.word	0xffffffff


	//   ....[25]....
        /*01a8*/ 	.word	0xffffffff


	//   ....[26]....
        /*01ac*/ 	.word	0xffffffff


	//   ....[27]....
        /*01b0*/ 	.word	0xffffffff


	//   ....[28]....
        /*01b4*/ 	.word	0xffffffff


	//   ....[29]....
        /*01b8*/ 	.word	0xffffffff


	//   ....[30]....
        /*01bc*/ 	.word	0xffffffff


	//   ....[31]....
        /*01c0*/ 	.word	0xffffffff


	//   ....[32]....
        /*01c4*/ 	.word	0xffffffff


	//   ....[33]....
        /*01c8*/ 	.word	0xffffffff


	//   ....[34]....
        /*01cc*/ 	.word	0xffffffff


	//   ....[35]....
        /*01d0*/ 	.word	0xffffffff


	//   ....[36]....
        /*01d4*/ 	.word	0xffffffff


	//   ....[37]....
        /*01d8*/ 	.word	0xffffffff


	//   ....[38]....
        /*01dc*/ 	.word	0xffffffff


	//   ....[39]....
        /*01e0*/ 	.word	0xffffffff


	//   ....[40]....
        /*01e4*/ 	.word	0xffffffff


	//   ....[41]....
        /*01e8*/ 	.word	0xffffffff


	//   ....[42]....
        /*01ec*/ 	.word	0xffffffff


	//   ....[43]....
        /*01f0*/ 	.word	0xffffffff


	//   ....[44]....
        /*01f4*/ 	.word	0xffffffff


	//   ....[45]....
        /*01f8*/ 	.word	0xffffffff


	//   ....[46]....
        /*01fc*/ 	.word	0xffffffff


	//   ....[47]....
        /*0200*/ 	.word	0xffffffff


	//   ....[48]....
        /*0204*/ 	.word	0xffffffff


	//   ....[49]....
        /*0208*/ 	.word	0xffffffff


	//   ....[50]....
        /*020c*/ 	.word	0xffffffff


	//   ....[51]....
        /*0210*/ 	.word	0xffffffff


	//   ....[52]....
        /*0214*/ 	.word	0xffffffff


	//   ....[53]....
        /*0218*/ 	.word	0xffffffff


	//   ....[54]....
        /*021c*/ 	.word	0xffffffff


	//   ....[55]....
        /*0220*/ 	.word	0xffffffff


	//   ....[56]....
        /*0224*/ 	.word	0xffffffff


	//   ....[57]....
        /*0228*/ 	.word	0xffffffff


	//   ....[58]....
        /*022c*/ 	.word	0xffffffff


	//   ....[59]....
        /*0230*/ 	.word	0xffffffff


	//   ....[60]....
        /*0234*/ 	.word	0xffffffff


	//   ....[61]....
        /*0238*/ 	.word	0xffffffff


	//   ....[62]....
        /*023c*/ 	.word	0xffffffff


	//   ....[63]....
        /*0240*/ 	.word	0xffffffff


	//   ....[64]....
        /*0244*/ 	.word	0xffffffff


	//   ....[65]....
        /*0248*/ 	.word	0xffffffff


	//   ....[66]....
        /*024c*/ 	.word	0xffffffff


	//   ....[67]....
        /*0250*/ 	.word	0xffffffff


	//   ....[68]....
        /*0254*/ 	.word	0xffffffff


	//   ....[69]....
        /*0258*/ 	.word	0xffffffff


	//   ....[70]....
        /*025c*/ 	.word	0xffffffff


	//   ....[71]....
        /*0260*/ 	.word	0xffffffff


	//   ....[72]....
        /*0264*/ 	.word	0xffffffff


	//   ....[73]....
        /*0268*/ 	.word	0xffffffff


	//   ....[74]....
        /*026c*/ 	.word	0xffffffff


	//   ....[75]....
        /*0270*/ 	.word	0xffffffff


	//   ....[76]....
        /*0274*/ 	.word	0xffffffff


	//   ....[77]....
        /*0278*/ 	.word	0xffffffff


	//   ....[78]....
        /*027c*/ 	.word	0xffffffff


	//   ....[79]....
        /*0280*/ 	.word	0xffffffff


	//   ....[80]....
        /*0284*/ 	.word	0xffffffff


	//   ....[81]....
        /*0288*/ 	.word	0xffffffff


	//   ....[82]....
        /*028c*/ 	.word	0xffffffff


	//   ....[83]....
        /*0290*/ 	.word	0xffffffff


	//   ....[84]....
        /*0294*/ 	.word	0xffffffff


	//   ....[85]....
        /*0298*/ 	.word	0xffffffff


	//   ....[86]....
        /*029c*/ 	.word	0xffffffff


	//   ....[87]....
        /*02a0*/ 	.word	0xffffffff


	//   ....[88]....
        /*02a4*/ 	.word	0xffffffff


	//   ....[89]....
        /*02a8*/ 	.word	0xffffffff


	//   ....[90]....
        /*02ac*/ 	.word	0xffffffff


	//   ....[91]....
        /*02b0*/ 	.word	0xffffffff


	//   ....[92]....
        /*02b4*/ 	.word	0xffffffff


	//   ....[93]....
        /*02b8*/ 	.word	0xffffffff


	//   ....[94]....
        /*02bc*/ 	.word	0xffffffff


	//   ....[95]....
        /*02c0*/ 	.word	0xffffffff


	//   ....[96]....
        /*02c4*/ 	.word	0xffffffff


	//   ....[97]....
        /*02c8*/ 	.word	0xffffffff


	//   ....[98]....
        /*02cc*/ 	.word	0xffffffff


	//   ....[99]....
        /*02d0*/ 	.word	0xffffffff


	//   ....[100]....
        /*02d4*/ 	.word	0xffffffff


	//   ....[101]....
        /*02d8*/ 	.word	0xffffffff


	//   ....[102]....
        /*02dc*/ 	.word	0xffffffff


	//   ....[103]....
        /*02e0*/ 	.word	0xffffffff


	//   ....[104]....
        /*02e4*/ 	.word	0xffffffff


	//   ....[105]....
        /*02e8*/ 	.word	0xffffffff


	//   ....[106]....
        /*02ec*/ 	.word	0xffffffff


	//   ....[107]....
        /*02f0*/ 	.word	0xffffffff


	//   ....[108]....
        /*02f4*/ 	.word	0xffffffff


	//   ....[109]....
        /*02f8*/ 	.word	0xffffffff


	//   ....[110]....
        /*02fc*/ 	.word	0xffffffff


	//   ....[111]....
        /*0300*/ 	.word	0xffffffff


	//   ....[112]....
        /*0304*/ 	.word	0xffffffff


	//   ....[113]....
        /*0308*/ 	.word	0xffffffff


	//   ....[114]....
        /*030c*/ 	.word	0xffffffff


	//   ....[115]....
        /*0310*/ 	.word	0xffffffff


	//   ....[116]....
        /*0314*/ 	.word	0xffffffff


	//   ....[117]....
        /*0318*/ 	.word	0xffffffff


	//   ....[118]....
        /*031c*/ 	.word	0xffffffff


	//   ....[119]....
        /*0320*/ 	.word	0xffffffff


	//   ....[120]....
        /*0324*/ 	.word	0xffffffff


	//   ....[121]....
        /*0328*/ 	.word	0xffffffff


	//   ....[122]....
        /*032c*/ 	.word	0xffffffff


	//   ....[123]....
        /*0330*/ 	.word	0xffffffff


	//   ....[124]....
        /*0334*/ 	.word	0xffffffff


	//   ....[125]....
        /*0338*/ 	.word	0xffffffff


	//   ....[126]....
        /*033c*/ 	.word	0xffffffff


	//   ....[127]....
        /*0340*/ 	.word	0xffffffff


	//   ....[128]....
        /*0344*/ 	.word	0xffffffff


	//   ....[129]....
        /*0348*/ 	.word	0xffffffff


	//   ....[130]....
        /*034c*/ 	.word	0xffffffff


	//   ....[131]....
        /*0350*/ 	.word	0xffffffff


	//   ....[132]....
        /*0354*/ 	.word	0xffffffff


	//   ....[133]....
        /*0358*/ 	.word	0xffffffff


	//   ....[134]....
        /*035c*/ 	.word	0xffffffff


	//   ....[135]....
        /*0360*/ 	.word	0xffffffff


	//   ....[136]....
        /*0364*/ 	.word	0xffffffff


	//   ....[137]....
        /*0368*/ 	.word	0xffffffff


	//   ....[138]....
        /*036c*/ 	.word	0xffffffff


	//   ....[139]....
        /*0370*/ 	.word	0xffffffff


	//   ....[140]....
        /*0374*/ 	.word	0xffffffff


	//   ....[141]....
        /*0378*/ 	.word	0xffffffff


	//   ....[142]....
        /*037c*/ 	.word	0xffffffff


	//   ....[143]....
        /*0380*/ 	.word	0xffffffff


	//   ....[144]....
        /*0384*/ 	.word	0xffffffff


	//   ....[145]....
        /*0388*/ 	.word	0xffffffff


	//   ....[146]....
        /*038c*/ 	.word	0xffffffff


	//   ....[147]....
        /*0390*/ 	.word	0xffffffff


	//   ....[148]....
        /*0394*/ 	.word	0xffffffff


	//   ....[149]....
        /*0398*/ 	.word	0xffffffff


	//   ....[150]....
        /*039c*/ 	.word	0xffffffff


	//   ....[151]....
        /*03a0*/ 	.word	0xffffffff


	//   ....[152]....
        /*03a4*/ 	.word	0xffffffff


	//   ....[153]....
        /*03a8*/ 	.word	0xffffffff


	//   ....[154]....
        /*03ac*/ 	.word	0xffffffff


	//   ....[155]....
        /*03b0*/ 	.word	0xffffffff


	//   ....[156]....
        /*03b4*/ 	.word	0xffffffff


	//   ....[157]....
        /*03b8*/ 	.word	0xffffffff


	//   ....[158]....
        /*03bc*/ 	.word	0xffffffff


	//   ....[159]....
        /*03c0*/ 	.word	0xffffffff


	//   ....[160]....
        /*03c4*/ 	.word	0xffffffff


	//   ....[161]....
        /*03c8*/ 	.word	0xffffffff


	//   ....[162]....
        /*03cc*/ 	.word	0xffffffff


	//   ....[163]....
        /*03d0*/ 	.word	0xffffffff


	//   ....[164]....
        /*03d4*/ 	.word	0xffffffff


	//   ....[165]....
        /*03d8*/ 	.word	0xffffffff


	//   ....[166]....
        /*03dc*/ 	.word	0xffffffff


	//   ....[167]....
        /*03e0*/ 	.word	0xffffffff


	//   ....[168]....
        /*03e4*/ 	.word	0xffffffff


	//   ....[169]....
        /*03e8*/ 	.word	0xffffffff


	//   ....[170]....
        /*03ec*/ 	.word	0xffffffff


	//   ....[171]....
        /*03f0*/ 	.word	0xffffffff


	//   ....[172]....
        /*03f4*/ 	.word	0xffffffff


	//   ....[173]....
        /*03f8*/ 	.word	0xffffffff


	//   ....[174]....
        /*03fc*/ 	.word	0xffffffff


	//   ....[175]....
        /*0400*/ 	.word	0xffffffff


	//   ....[176]....
        /*0404*/ 	.word	0xffffffff


	//   ....[177]....
        /*0408*/ 	.word	0xffffffff


	//   ....[178]....
        /*040c*/ 	.word	0xffffffff


	//   ....[179]....
        /*0410*/ 	.word	0xffffffff


	//   ....[180]....
        /*0414*/ 	.word	0xffffffff


	//   ....[181]....
        /*0418*/ 	.word	0xffffffff


	//   ....[182]....
        /*041c*/ 	.word	0xffffffff


	//   ....[183]....
        /*0420*/ 	.word	0xffffffff


	//   ....[184]....
        /*0424*/ 	.word	0xffffffff


	//   ....[185]....
        /*0428*/ 	.word	0xffffffff


	//   ....[186]....
        /*042c*/ 	.word	0xffffffff


	//   ....[187]....
        /*0430*/ 	.word	0xffffffff


	//   ....[188]....
        /*0434*/ 	.word	0xffffffff


	//   ....[189]....
        /*0438*/ 	.word	0xffffffff


	//   ....[190]....
        /*043c*/ 	.word	0xffffffff


	//   ....[191]....
        /*0440*/ 	.word	0xffffffff


	//   ....[192]....
        /*0444*/ 	.word	0xffffffff


	//   ....[193]....
        /*0448*/ 	.word	0xffffffff


	//   ....[194]....
        /*044c*/ 	.word	0xffffffff


	//   ....[195]....
        /*0450*/ 	.word	0xffffffff


	//   ....[196]....
        /*0454*/ 	.word	0xffffffff


	//   ....[197]....
        /*0458*/ 	.word	0xffffffff


	//   ....[198]....
        /*045c*/ 	.word	0xffffffff


	//   ....[199]....
        /*0460*/ 	.word	0xffffffff


	//   ....[200]....
        /*0464*/ 	.word	0xffffffff


	//   ....[201]....
        /*0468*/ 	.word	0xffffffff


	//   ....[202]....
        /*046c*/ 	.word	0xffffffff


	//   ....[203]....
        /*0470*/ 	.word	0xffffffff


	//   ....[204]....
        /*0474*/ 	.word	0xffffffff


	//   ....[205]....
        /*0478*/ 	.word	0xffffffff


	//   ....[206]....
        /*047c*/ 	.word	0xffffffff


	//   ....[207]....
        /*0480*/ 	.word	0xffffffff


	//   ....[208]....
        /*0484*/ 	.word	0xffffffff


	//   ....[209]....
        /*0488*/ 	.word	0xffffffff


	//   ....[210]....
        /*048c*/ 	.word	0xffffffff


	//   ....[211]....
        /*0490*/ 	.word	0xffffffff


	//   ....[212]....
        /*0494*/ 	.word	0xffffffff


	//   ....[213]....
        /*0498*/ 	.word	0xffffffff


	//   ....[214]....
        /*049c*/ 	.word	0xffffffff


	//   ....[215]....
        /*04a0*/ 	.word	0xffffffff


	//   ....[216]....
        /*04a4*/ 	.word	0xffffffff


	//   ....[217]....
        /*04a8*/ 	.word	0xffffffff


	//   ....[218]....
        /*04ac*/ 	.word	0xffffffff


	//   ....[219]....
        /*04b0*/ 	.word	0xffffffff


	//   ....[220]....
        /*04b4*/ 	.word	0xffffffff


	//   ....[221]....
        /*04b8*/ 	.word	0xffffffff


	//   ....[222]....
        /*04bc*/ 	.word	0xffffffff


	//   ....[223]....
        /*04c0*/ 	.word	0xffffffff


	//   ....[224]....
        /*04c4*/ 	.word	0xffffffff


	//   ....[225]....
        /*04c8*/ 	.word	0xffffffff


	//   ....[226]....
        /*04cc*/ 	.word	0xffffffff


	//   ....[227]....
        /*04d0*/ 	.word	0xffffffff


	//   ....[228]....
        /*04d4*/ 	.word	0xffffffff


	//   ....[229]....
        /*04d8*/ 	.word	0xffffffff


	//   ....[230]....
        /*04dc*/ 	.word	0xffffffff


	//   ....[231]....
        /*04e0*/ 	.word	0xffffffff


	//   ....[232]....
        /*04e4*/ 	.word	0xffffffff


	//   ....[233]....
        /*04e8*/ 	.word	0xffffffff


	//   ....[234]....
        /*04ec*/ 	.word	0xffffffff


	//   ....[235]....
        /*04f0*/ 	.word	0xffffffff


	//   ....[236]....
        /*04f4*/ 	.word	0xffffffff


	//   ....[237]....
        /*04f8*/ 	.word	0xffffffff


	//   ....[238]....
        /*04fc*/ 	.word	0xffffffff


	//   ....[239]....
        /*0500*/ 	.word	0xffffffff


	//   ....[240]....
        /*0504*/ 	.word	0xffffffff


	//   ....[241]....
        /*0508*/ 	.word	0xffffffff


	//   ....[242]....
        /*050c*/ 	.word	0xffffffff


	//   ....[243]....
        /*0510*/ 	.word	0xffffffff


	//   ....[244]....
        /*0514*/ 	.word	0xffffffff


	//   ....[245]....
        /*0518*/ 	.word	0xffffffff


	//   ....[246]....
        /*051c*/ 	.word	0xffffffff


	//   ....[247]....
        /*0520*/ 	.word	0xffffffff


	//   ....[248]....
        /*0524*/ 	.word	0xffffffff


	//   ....[249]....
        /*0528*/ 	.word	0xffffffff


	//   ....[250]....
        /*052c*/ 	.word	0xffffffff


	//   ....[251]....
        /*0530*/ 	.word	0xffffffff


	//   ....[252]....
        /*0534*/ 	.word	0xffffffff


	//   ....[253]....
        /*0538*/ 	.word	0xffffffff


	//   ....[254]....
        /*053c*/ 	.word	0xffffffff


	//   ....[255]....
        /*0540*/ 	.word	0xffffffff


	//   ....[0]....
        /*0544*/ 	.word	0xffffffff


	//   ....[1]....
        /*0548*/ 	.word	0xffffffff


	//   ....[2]....
        /*054c*/ 	.word	0xffffffff


	//   ....[3]....
        /*0550*/ 	.word	0xffffffff


	//   ....[4]....
        /*0554*/ 	.word	0xffffffff


	//   ....[5]....
        /*0558*/ 	.word	0xffffffff


	//   ....[6]....
        /*055c*/ 	.word	0xffffffff


	//   ....[7]....
        /*0560*/ 	.word	0xffffffff


	//   ....[8]....
        /*0564*/ 	.word	0xffffffff


	//   ....[9]....
        /*0568*/ 	.word	0xffffffff


	//   ....[10]....
        /*056c*/ 	.word	0xffffffff


	//   ....[11]....
        /*0570*/ 	.word	0xffffffff


	//   ....[12]....
        /*0574*/ 	.word	0xffffffff


	//   ....[13]....
        /*0578*/ 	.word	0xffffffff


	//   ....[14]....
        /*057c*/ 	.word	0xffffffff


	//   ....[15]....
        /*0580*/ 	.word	0xffffffff


	//   ....[16]....
        /*0584*/ 	.word	0xffffffff


	//   ....[17]....
        /*0588*/ 	.word	0xffffffff


	//----- nvinfo : EIATTR_COOP_GROUP_INSTR_OFFSETS
	.align		4
.L_1054:
        /*058c*/ 	.byte	0x04, 0x28
        /*058e*/ 	.short	(.L_1056 - .L_1055)


	//   ....[0]....
.L_1055:
        /*0590*/ 	.word	0x00000050


	//   ....[1]....
        /*0594*/ 	.word	0x000001e0


	//   ....[2]....
        /*0598*/ 	.word	0x00000210


	//   ....[3]....
        /*059c*/ 	.word	0x00000240


	//   ....[4]....
        /*05a0*/ 	.word	0x00000270


	//   ....[5]....
        /*05a4*/ 	.word	0x000002a0


	//   ....[6]....
        /*05a8*/ 	.word	0x000002d0


	//   ....[7]....
        /*05ac*/ 	.word	0x00000430


	//   ....[8]....
        /*05b0*/ 	.word	0x00000470


	//   ....[9]....
        /*05b4*/ 	.word	0x000004a0


	//   ....[10]....
        /*05b8*/ 	.word	0x000004d0


	//   ....[11]....
        /*05bc*/ 	.word	0x00000500


	//   ....[12]....
        /*05c0*/ 	.word	0x00000530


	//   ....[13]....
        /*05c4*/ 	.word	0x000005c0


	//   ....[14]....
        /*05c8*/ 	.word	0x00000600


	//   ....[15]....
        /*05cc*/ 	.word	0x00000620


	//   ....[16]....
        /*05d0*/ 	.word	0x00000680


	//   ....[17]....
        /*05d4*/ 	.word	0x00003ee0


	//   ....[18]....
        /*05d8*/ 	.word	0x00003ef0


	//   ....[19]....
        /*05dc*/ 	.word	0x00005a60


	//   ....[20]....
        /*05e0*/ 	.word	0x00005a70


	//   ....[21]....
        /*05e4*/ 	.word	0x00007560


	//   ....[22]....
        /*05e8*/ 	.word	0x00007570


	//   ....[23]....
        /*05ec*/ 	.word	0x00007a60


	//   ....[24]....
        /*05f0*/ 	.word	0x00007a70


	//   ....[25]....
        /*05f4*/ 	.word	0x00008b40


	//   ....[26]....
        /*05f8*/ 	.word	0x00008b60


	//   ....[27]....
        /*05fc*/ 	.word	0x00008c90


	//   ....[28]....
        /*0600*/ 	.word	0x00008ca0


	//   ....[29]....
        /*0604*/ 	.word	0x00008dd0


	//   ....[30]....
        /*0608*/ 	.word	0x00008df0


	//   ....[31]....
        /*060c*/ 	.word	0x00008f20


	//   ....[32]....
        /*0610*/ 	.word	0x00008f30


	//   ....[33]....
        /*0614*/ 	.word	0x00009410


	//   ....[34]....
        /*0618*/ 	.word	0x00009420


	//   ....[35]....
        /*061c*/ 	.word	0x00009430


	//   ....[36]....
        /*0620*/ 	.word	0x00009440


	//   ....[37]....
        /*0624*/ 	.word	0x000095b0


	//   ....[38]....
        /*0628*/ 	.word	0x000095d0


	//   ....[39]....
        /*062c*/ 	.word	0x00009620


	//   ....[40]....
        /*0630*/ 	.word	0x000097d0


	//   ....[41]....
        /*0634*/ 	.word	0x00009a30


	//   ....[42]....
        /*0638*/ 	.word	0x00009a50


	//   ....[43]....
        /*063c*/ 	.word	0x00009b20


	//   ....[44]....
        /*0640*/ 	.word	0x00009b60


	//   ....[45]....
        /*0644*/ 	.word	0x00009f80


	//   ....[46]....
        /*0648*/ 	.word	0x00009fa0


	//   ....[47]....
        /*064c*/ 	.word	0x00009fb0


	//   ....[48]....
        /*0650*/ 	.word	0x00009fc0


	//   ....[49]....
        /*0654*/ 	.word	0x0000a7d0


	//   ....[50]....
        /*0658*/ 	.word	0x0000a7e0


	//   ....[51]....
        /*065c*/ 	.word	0x0000a7f0


	//   ....[52]....
        /*0660*/ 	.word	0x0000a800


	//   ....[53]....
        /*0664*/ 	.word	0x0000d4c0


	//   ....[54]....
        /*0668*/ 	.word	0x0000d4e0


	//   ....[55]....
        /*066c*/ 	.word	0x0000d500


	//   ....[56]....
        /*0670*/ 	.word	0x0000d510


	//   ....[57]....
        /*0674*/ 	.word	0x0000daf0


	//   ....[58]....
        /*0678*/ 	.word	0x0000db00


	//   ....[59]....
        /*067c*/ 	.word	0x0000db10


	//   ....[60]....
        /*0680*/ 	.word	0x0000db20


	//   ....[61]....
        /*0684*/ 	.word	0x00010a40


	//   ....[62]....
        /*0688*/ 	.word	0x00010a60


	//   ....[63]....
        /*068c*/ 	.word	0x00010b30


	//   ....[64]....
        /*0690*/ 	.word	0x00010b70


	//   ....[65]....
        /*0694*/ 	.word	0x00011680


	//   ....[66]....
        /*0698*/ 	.word	0x00011930


	//   ....[67]....
        /*069c*/ 	.word	0x000120d0


	//   ....[68]....
        /*06a0*/ 	.word	0x00012370


	//   ....[69]....
        /*06a4*/ 	.word	0x00012380


	//   ....[70]....
        /*06a8*/ 	.word	0x000123d0


	//   ....[71]....
        /*06ac*/ 	.word	0x00013670


	//   ....[72]....
        /*06b0*/ 	.word	0x00013690


	//   ....[73]....
        /*06b4*/ 	.word	0x00013770


	//   ....[74]....
        /*06b8*/ 	.word	0x000137a0


	//   ....[75]....
        /*06bc*/ 	.word	0x00013ec0


	//   ....[76]....
        /*06c0*/ 	.word	0x00013ee0


	//   ....[77]....
        /*06c4*/ 	.word	0x00013fe0


	//   ....[78]....
        /*06c8*/ 	.word	0x00014020


	//   ....[79]....
        /*06cc*/ 	.word	0x000149d0


	//   ....[80]....
        /*06d0*/ 	.word	0x000150f0


	//   ....[81]....
        /*06d4*/ 	.word	0x000153f0


	//   ....[82]....
        /*06d8*/ 	.word	0x00015420


	//   ....[83]....
        /*06dc*/ 	.word	0x00015d90


	//   ....[84]....
        /*06e0*/ 	.word	0x00015db0


	//   ....[85]....
        /*06e4*/ 	.word	0x00017230


	//   ....[86]....
        /*06e8*/ 	.word	0x00017250


	//   ....[87]....
        /*06ec*/ 	.word	0x00017350


	//   ....[88]....
        /*06f0*/ 	.word	0x00017390


	//   ....[89]....
        /*06f4*/ 	.word	0x00017ad0


	//   ....[90]....
        /*06f8*/ 	.word	0x00017af0


	//   ....[91]....
        /*06fc*/ 	.word	0x00017bf0


	//   ....[92]....
        /*0700*/ 	.word	0x00017c30


	//   ....[93]....
        /*0704*/ 	.word	0x000189a0


	//   ....[94]....
        /*0708*/ 	.word	0x000189d0


	//   ....[95]....
        /*070c*/ 	.word	0x00018c70


	//   ....[96]....
        /*0710*/ 	.word	0x00018da0


	//   ....[97]....
        /*0714*/ 	.word	0x0001a390


	//   ....[98]....
        /*0718*/ 	.word	0x0001a3b0


	//   ....[99]....
        /*071c*/ 	.word	0x0001a4c0


	//   ....[100]....
        /*0720*/ 	.word	0x0001a4f0


	//   ....[101]....
        /*0724*/ 	.word	0x0001a9e0


	//   ....[102]....
        /*0728*/ 	.word	0x0001aa00


	//   ....[103]....
        /*072c*/ 	.word	0x0001ab00


	//   ....[104]....
        /*0730*/ 	.word	0x0001ab40


	//   ....[105]....
        /*0734*/ 	.word	0x0001b630


	//   ....[106]....
        /*0738*/ 	.word	0x0001bc40


	//   ....[107]....
        /*073c*/ 	.word	0x0001bf40


	//   ....[108]....
        /*0740*/ 	.word	0x0001bf70


	//   ....[109]....
        /*0744*/ 	.word	0x0001c890


	//   ....[110]....
        /*0748*/ 	.word	0x0001c8b0


	//   ....[111]....
        /*074c*/ 	.word	0x0001dd80


	//   ....[112]....
        /*0750*/ 	.word	0x0001dda0


	//   ....[113]....
        /*0754*/ 	.word	0x0001deb0


	//   ....[114]....
        /*0758*/ 	.word	0x0001dee0


	//   ....[115]....
        /*075c*/ 	.word	0x0001e120


	//   ....[116]....
        /*0760*/ 	.word	0x0001e150


	//   ....[117]....
        /*0764*/ 	.word	0x0001e160


	//   ....[118]....
        /*0768*/ 	.word	0x0001e190


	//   ....[119]....
        /*076c*/ 	.word	0x0001f6a0


	//   ....[120]....
        /*0770*/ 	.word	0x0001f6d0


	//   ....[121]....
        /*0774*/ 	.word	0x0001f6e0


	//   ....[122]....
        /*0778*/ 	.word	0x0001f6f0


	//   ....[123]....
        /*077c*/ 	.word	0x0001fa70


	//   ....[124]....
        /*0780*/ 	.word	0x0001fa90


	//   ....[125]....
        /*0784*/ 	.word	0x0001fbb0


	//   ....[126]....
        /*0788*/ 	.word	0x0001fbc0


	//   ....[127]....
        /*078c*/ 	.word	0x0001fcf0


	//   ....[128]....
        /*0790*/ 	.word	0x0001fd10


	//   ....[129]....
        /*0794*/ 	.word	0x0001fe40


	//   ....[130]....
        /*0798*/ 	.word	0x0001fe50


	//   ....[131]....
        /*079c*/ 	.word	0x00020170


	//   ....[132]....
        /*07a0*/ 	.word	0x00020190


	//   ....[133]....
        /*07a4*/ 	.word	0x00020b60


	//   ....[134]....
        /*07a8*/ 	.word	0x00020b70


	//   ....[135]....
        /*07ac*/ 	.word	0x00021ce0


	//   ....[136]....
        /*07b0*/ 	.word	0x00021d00


	//   ....[137]....
        /*07b4*/ 	.word	0x00021e30


	//   ....[138]....
        /*07b8*/ 	.word	0x00021e40


	//   ....[139]....
        /*07bc*/ 	.word	0x00021f70


	//   ....[140]....
        /*07c0*/ 	.word	0x00021f90


	//   ....[141]....
        /*07c4*/ 	.word	0x000220c0


	//   ....[142]....
        /*07c8*/ 	.word	0x000220d0


	//   ....[143]....
        /*07cc*/ 	.word	0x00022290


	//   ....[144]....
        /*07d0*/ 	.word	0x000222b0


	//   ....[145]....
        /*07d4*/ 	.word	0x000223d0


	//   ....[146]....
        /*07d8*/ 	.word	0x00022410


	//   ....[147]....
        /*07dc*/ 	.word	0x00022440


	//   ....[148]....
        /*07e0*/ 	.word	0x00022470


	//   ....[149]....
        /*07e4*/ 	.word	0x000224a0


	//   ....[150]....
        /*07e8*/ 	.word	0x000224d0


	//   ....[151]....
        /*07ec*/ 	.word	0x00022630


	//   ....[152]....
        /*07f0*/ 	.word	0x00022670


	//   ....[153]....
        /*07f4*/ 	.word	0x000226a0


	//   ....[154]....
        /*07f8*/ 	.word	0x000226d0


	//   ....[155]....
        /*07fc*/ 	.word	0x00022700


	//   ....[156]....
        /*0800*/ 	.word	0x00022730


	//   ....[157]....
        /*0804*/ 	.word	0x000227c0


	//   ....[158]....
        /*0808*/ 	.word	0x00022800


	//   ....[159]....
        /*080c*/ 	.word	0x00022810


	//   ....[160]....
        /*0810*/ 	.word	0x00022870


	//   ....[161]....
        /*0814*/ 	.word	0x00023220


	//   ....[162]....
        /*0818*/ 	.word	0x00023280


	//   ....[163]....
        /*081c*/ 	.word	0x000232d0


	//   ....[164]....
        /*0820*/ 	.word	0x00023320


	//   ....[165]....
        /*0824*/ 	.word	0x00023370


	//   ....[166]....
        /*0828*/ 	.word	0x000233e0


	//   ....[167]....
        /*082c*/ 	.word	0x00023430


	//   ....[168]....
        /*0830*/ 	.word	0x000234a0


	//   ....[169]....
        /*0834*/ 	.word	0x00023510


	//   ....[170]....
        /*0838*/ 	.word	0x00023580


	//   ....[171]....
        /*083c*/ 	.word	0x000235f0


	//   ....[172]....
        /*0840*/ 	.word	0x00023660


	//   ....[173]....
        /*0844*/ 	.word	0x000236d0


	//   ....[174]....
        /*0848*/ 	.word	0x00023730


	//   ....[175]....
        /*084c*/ 	.word	0x000237a0


	//   ....[176]....
        /*0850*/ 	.word	0x00023810


	//   ....[177]....
        /*0854*/ 	.word	0x00023880


	//   ....[178]....
        /*0858*/ 	.word	0x000238e0


	//   ....[179]....
        /*085c*/ 	.word	0x00023950


	//   ....[180]....
        /*0860*/ 	.word	0x000239c0


	//   ....[181]....
        /*0864*/ 	.word	0x00023b30


	//   ....[182]....
        /*0868*/ 	.word	0x00023b90


	//   ....[183]....
        /*086c*/ 	.word	0x00023c00


	//   ....[184]....
        /*0870*/ 	.word	0x00023c70


	//   ....[185]....
        /*0874*/ 	.word	0x00023cd0


	//   ....[186]....
        /*0878*/ 	.word	0x00023d30


	//   ....[187]....
        /*087c*/ 	.word	0x00023da0


	//   ....[188]....
        /*0880*/ 	.word	0x00023e00


	//   ....[189]....
        /*0884*/ 	.word	0x00023e60


	//   ....[190]....
        /*0888*/ 	.word	0x00023ec0


	//   ....[191]....
        /*088c*/ 	.word	0x00023f30


	//   ....[192]....
        /*0890*/ 	.word	0x00023fa0


	//   ....[193]....
        /*0894*/ 	.word	0x00024010


	//   ....[194]....
        /*0898*/ 	.word	0x00024070


	//   ....[195]....
        /*089c*/ 	.word	0x000240e0


	//   ....[196]....
        /*08a0*/ 	.word	0x00024140


	//   ....[197]....
        /*08a4*/ 	.word	0x000241b0


	//   ....[198]....
        /*08a8*/ 	.word	0x00024210


	//   ....[199]....
        /*08ac*/ 	.word	0x00024280


	//   ....[200]....
        /*08b0*/ 	.word	0x000242f0


	//   ....[201]....
        /*08b4*/ 	.word	0x00024460


	//   ....[202]....
        /*08b8*/ 	.word	0x000244c0


	//   ....[203]....
        /*08bc*/ 	.word	0x00024530


	//   ....[204]....
        /*08c0*/ 	.word	0x000245a0


	//   ....[205]....
        /*08c4*/ 	.word	0x00024710


	//   ....[206]....
        /*08c8*/ 	.word	0x00024770


	//   ....[207]....
        /*08cc*/ 	.word	0x000247e0


	//   ....[208]....
        /*08d0*/ 	.word	0x00024850


	//   ....[209]....
        /*08d4*/ 	.word	0x000249d0


	//   ....[210]....
        /*08d8*/ 	.word	0x00024a30


	//   ....[211]....
        /*08dc*/ 	.word	0x00024aa0


	//   ....[212]....
        /*08e0*/ 	.word	0x00024b10


	//   ....[213]....
        /*08e4*/ 	.word	0x00024c90


	//   ....[214]....
        /*08e8*/ 	.word	0x00024cf0


	//   ....[215]....
        /*08ec*/ 	.word	0x00024d60


	//   ....[216]....
        /*08f0*/ 	.word	0x00024dd0


	//   ....[217]....
        /*08f4*/ 	.word	0x00024f50


	//   ....[218]....
        /*08f8*/ 	.word	0x00024fb0


	//   ....[219]....
        /*08fc*/ 	.word	0x00025010


	//   ....[220]....
        /*0900*/ 	.word	0x00025080


	//   ....[221]....
        /*0904*/ 	.word	0x000250f0


	//   ....[222]....
        /*0908*/ 	.word	0x00025270


	//   ....[223]....
        /*090c*/ 	.word	0x000252d0


	//   ....[224]....
        /*0910*/ 	.word	0x00025340


	//   ....[225]....
        /*0914*/ 	.word	0x000253b0


	//   ....[226]....
        /*0918*/ 	.word	0x00025530


	//   ....[227]....
        /*091c*/ 	.word	0x00025590


	//   ....[228]....
        /*0920*/ 	.word	0x00025600


	//   ....[229]....
        /*0924*/ 	.word	0x00025670


	//   ....[230]....
        /*0928*/ 	.word	0x000257f0


	//   ....[231]....
        /*092c*/ 	.word	0x00025850


	//   ....[232]....
        /*0930*/ 	.word	0x000258b0


	//   ....[233]....
        /*0934*/ 	.word	0x00025910


	//   ....[234]....
        /*0938*/ 	.word	0x00025960


	//   ....[235]....
        /*093c*/ 	.word	0x000259b0


	//   ....[236]....
        /*0940*/ 	.word	0x00025a20


	//   ....[237]....
        /*0944*/ 	.word	0x00025a90


	//   ....[238]....
        /*0948*/ 	.word	0x00025b00


	//   ....[239]....
        /*094c*/ 	.word	0x00025b60


	//   ....[240]....
        /*0950*/ 	.word	0x00025bd0


	//   ....[241]....
        /*0954*/ 	.word	0x00025c40


	//   ....[242]....
        /*0958*/ 	.word	0x00025cb0


	//   ....[243]....
        /*095c*/ 	.word	0x00025d10


	//   ....[244]....
        /*0960*/ 	.word	0x00025d80


	//   ....[245]....
        /*0964*/ 	.word	0x00025df0


	//   ....[246]....
        /*0968*/ 	.word	0x00025e60


	//   ....[247]....
        /*096c*/ 	.word	0x00025ec0


	//   ....[248]....
        /*0970*/ 	.word	0x00025f30


	//   ....[249]....
        /*0974*/ 	.word	0x00025fa0


	//   ....[250]....
        /*0978*/ 	.word	0x00026010


	//   ....[251]....
        /*097c*/ 	.word	0x00026070


	//   ....[252]....
        /*0980*/ 	.word	0x000260e0


	//   ....[253]....
        /*0984*/ 	.word	0x00026150


	//   ....[254]....
        /*0988*/ 	.word	0x000261c0


	//   ....[255]....
        /*098c*/ 	.word	0x00026220


	//   ....[0]....
        /*0990*/ 	.word	0x00026290


	//   ....[1]....
        /*0994*/ 	.word	0x00026300


	//   ....[2]....
        /*0998*/ 	.word	0x00026350


	//   ....[3]....
        /*099c*/ 	.word	0x00026390


	//   ....[4]....
        /*09a0*/ 	.word	0x000263e0


	//   ....[5]....
        /*09a4*/ 	.word	0x00026430


	//   ....[6]....
        /*09a8*/ 	.word	0x00026480


	//   ....[7]....
        /*09ac*/ 	.word	0x000264f0


	//   ....[8]....
        /*09b0*/ 	.word	0x00026540


	//   ....[9]....
        /*09b4*/ 	.word	0x00026590


	//   ....[10]....
        /*09b8*/ 	.word	0x000265e0


	//   ....[11]....
        /*09bc*/ 	.word	0x00026630


	//   ....[12]....
        /*09c0*/ 	.word	0x00026680


	//   ....[13]....
        /*09c4*/ 	.word	0x000266f0


	//   ....[14]....
        /*09c8*/ 	.word	0x00026740


	//   ....[15]....
        /*09cc*/ 	.word	0x000267b0


	//   ....[16]....
        /*09d0*/ 	.word	0x00026810


	//   ....[17]....
        /*09d4*/ 	.word	0x00026880


	//----- nvinfo : EIATTR_EXIT_INSTR_OFFSETS
	.align		4
.L_1056:
        /*09d8*/ 	.byte	0x04, 0x1c
        /*09da*/ 	.short	(.L_1058 - .L_1057)


	//   ....[0]....
.L_1057:
        /*09dc*/ 	.word	0x00000fe0


	//   ....[1]....
        /*09e0*/ 	.word	0x000231e0


	//----- nvinfo : EIATTR_MAX_THREADS
	.align		4
.L_1058:
        /*09e4*/ 	.byte	0x04, 0x05
        /*09e6*/ 	.short	(.L_1060 - .L_1059)
.L_1059:
        /*09e8*/ 	.word	0x00000100
        /*09ec*/ 	.word	0x00000001
        /*09f0*/ 	.word	0x00000001


	//----- nvinfo : EIATTR_CRS_STACK_SIZE
	.align		4
.L_1060:
        /*09f4*/ 	.byte	0x04, 0x1e
        /*09f6*/ 	.short	(.L_1062 - .L_1061)
.L_1061:
        /*09f8*/ 	.word	0x00000000
.L_1062:


//--------------------- .nv.info._ZN7cutlass13device_kernelIN5flash19enable_sm80_to_sm89INS1_16FlashAttnFwdSm80INS1_25CollectiveMainloopFwdSm80ILi8ELi2ELb0EN4cute5tupleIJNS5_1CILi128EEENS7_ILi64EEENS7_ILi192EEEEEELi192ENS_6half_tEfNS_4arch4Sm80ELb1ELb0ELb0ELb0ELb1ELb0ELb1ELb1EEENS1_21CollectiveEpilogueFwdINS6_IJS8_SA_S9_EEENS6_IJNS7_ILi1EEESI_SI_EEESC_SE_Li256ELb0ELb1ELb1ELb0EEENS1_30DynamicPersistentTileSchedulerILi256ELi256ELb1ELb1ELb0EEEEEEEEEvNT_6ParamsE --------------------------
	.section	.nv.info._ZN7cutlass13device_kernelIN5flash19enable_sm80_to_sm89INS1_16FlashAttnFwdSm80INS1_25CollectiveMainloopFwdSm80ILi8ELi2ELb0EN4cute5tupleIJNS5_1CILi128EEENS7_ILi64EEENS7_ILi192EEEEEELi192ENS_6half_tEfNS_4arch4Sm80ELb1ELb0ELb0ELb0ELb1ELb0ELb1ELb1EEENS1_21CollectiveEpilogueFwdINS6_IJS8_SA_S9_EEENS6_IJNS7_ILi1EEESI_SI_EEESC_SE_Li256ELb0ELb1ELb1ELb0EEENS1_30DynamicPersistentTileSchedulerILi256ELi256ELb1ELb1ELb0EEEEEEEEEvNT_6ParamsE,"",@"SHT_CUDA_INFO"
	.sectionflags	@""
	.align	4


	//----- nvinfo : EIATTR_CUDA_API_VERSION
	.align		4
        /*0000*/ 	.byte	0x04, 0x37
        /*0002*/ 	.short	(.L_1064 - .L_1063)
.L_1063:
        /*0004*/ 	.word	0x00000082


	//----- nvinfo : EIATTR_SW2861232_WAR
	.align		4
.L_1064:
        /*0008*/ 	.byte	0x01, 0x35
	.zero		2


	//----- nvinfo : EIATTR_PARAM_CBANK
	.align		4
        /*000c*/ 	.byte	0x04, 0x0a
        /*000e*/ 	.short	(.L_1066 - .L_1065)
	.align		4
.L_1065:
        /*0010*/ 	.word	index@(.nv.constant0._ZN7cutlass13device_kernelIN5flash19enable_sm80_to_sm89INS1_16FlashAttnFwdSm80INS1_25CollectiveMainloopFwdSm80ILi8ELi2ELb0EN4cute5tupleIJNS5_1CILi128EEENS7_ILi64EEENS7_ILi192EEEEEELi192ENS_6half_tEfNS_4arch4Sm80ELb1ELb0ELb0ELb0ELb1ELb0ELb1ELb1EEENS1_21CollectiveEpilogueFwdINS6_IJS8_SA_S9_EEENS6_IJNS7_ILi1EEESI_SI_EEESC_SE_Li256ELb0ELb1ELb1ELb0EEENS1_30DynamicPersistentTileSchedulerILi256ELi256ELb1ELb1ELb0EEEEEEEEEvNT_6ParamsE)
        /*0014*/ 	.short	0x0160
        /*0016*/ 	.short	0x0428


	//----- nvinfo : EIATTR_CBANK_PARAM_SIZE
	.align		4
.L_1066:
        /*0018*/ 	.byte	0x03, 0x19
        /*001a*/ 	.short	0x0428


	//----- nvinfo : EIATTR_KPARAM_INFO
	.align		4
        /*001c*/ 	.byte	0x04, 0x17
        /*001e*/ 	.short	(.L_1068 - .L_1067)
.L_1067:
        /*0020*/ 	.word	0x00000000
        /*0024*/ 	.short	0x0000
        /*0026*/ 	.short	0x0000
        /*0028*/ 	.byte	0x00, 0xf0, 0xa1, 0x10


	//----- nvinfo : EIATTR_MAXREG_COUNT
	.align		4
.L_1068:
        /*002c*/ 	.byte	0x03, 0x1b
        /*002e*/ 	.short	0x00ff


	//----- nvinfo : EIATTR_NUM_BARRIERS
	.align		4
        /*0030*/ 	.byte	0x02, 0x4c
        /*0032*/ 	.byte	0x06
	.zero		1


	//----- nvinfo : EIATTR_ANNOTATIONS
	.align		4
        /*0034*/ 	.byte	0x04, 0x55
        /*0036*/ 	.short	(.L_1070 - .L_1069)


	//   ....[0]....
.L_1069:
        /*0038*/ 	.word	0x00000001
        /*003c*/ 	.byte	0x70, 0x00, 0x00, 0x00, 0x01, 0x00, 0x00, 0x00, 0xf0, 0x04, 0x00, 0x00, 0x01, 0x00, 0x00, 0x00
        /*004c*/ 	.byte	0xf0, 0x05, 0x00, 0x00, 0x01, 0x00, 0x00, 0x00, 0x70, 0x06, 0x00, 0x00, 0x01, 0x00, 0x00, 0x00
        /*005c*/ 	.byte	0xe0, 0x2d, 0x00, 0x00, 0x01, 0x00, 0x00, 0x00, 0xa0, 0x36, 0x00, 0x00, 0x01, 0x00, 0x00, 0x00
        /*006c*/ 	.byte	0x60, 0xc2, 0x00, 0x00, 0x01, 0x00, 0x00, 0x00, 0xa0, 0xc2, 0x00, 0x00, 0x01, 0x00, 0x00, 0x00
        /*007c*/ 	.byte	0x90, 0xd9, 0x00, 0x00


	//----- nvinfo : EIATTR_MERCURY_ISA_VERSION
	.align		4
.L_1070:
        /*0080*/ 	.byte	0x03, 0x5f
        /*0082*/ 	.short	0x0000


	//----- nvinfo : EIATTR_INT_WARP_WIDE_INSTR_OFFSETS
	.align		4
        /*0084*/ 	.byte	0x04, 0x31
        /*0086*/ 	.short	(.L_1072 - .L_1071)


	//   ....[0]....
.L_1071:
        /*0088*/ 	.word	0x0000c090


	//   ....[1]....
        /*008c*/ 	.word	0x0000c110


	//----- nvinfo : EIATTR_COOP_GROUP_MASK_REGIDS
	.align		4
.L_1072:
        /*0090*/ 	.byte	0x04, 0x29
        /*0092*/ 	.short	(.L_1074 - .L_1073)


	//   ....[0]....
.L_1073:
        /*0094*/ 	.word	0xffffffff


	//   ....[1]....
        /*0098*/ 	.word	0xffffffff


	//   ....[2]....
        /*009c*/ 	.word	0xffffffff


	//   ....[3]....
        /*00a0*/ 	.word	0xffffffff


	//   ....[4]....
        /*00a4*/ 	.word	0xffffffff


	//   ....[5]....
        /*00a8*/ 	.word	0xffffffff


	//   ....[6]....
        /*00ac*/ 	.word	0xffffffff


	//   ....[7]....
        /*00b0*/ 	.word	0xffffffff


	//   ....[8]....
        /*00b4*/ 	.word	0xffffffff


	//   ....[9]....
        /*00b8*/ 	.word	0xffffffff


	//   ....[10]....
        /*00bc*/ 	.word	0xffffffff


	//   ....[11]....
        /*00c0*/ 	.word	0xffffffff


	//   ....[12]....
        /*00c4*/ 	.word	0xffffffff


	//   ....[13]....
        /*00c8*/ 	.word	0xffffffff


	//   ....[14]....
        /*00cc*/ 	.word	0xffffffff


	//   ....[15]....
        /*00d0*/ 	.word	0xffffffff


	//   ....[16]....
        /*00d4*/ 	.word	0xffffffff


	//   ....[17]....
        /*00d8*/ 	.word	0xffffffff


	//   ....[18]....
        /*00dc*/ 	.word	0xffffffff


	//   ....[19]....
        /*00e0*/ 	.word	0xffffffff


	//   ....[20]....
        /*00e4*/ 	.word	0xffffffff


	//   ....[21]....
        /*00e8*/ 	.word	0xffffffff


	//   ....[22]....
        /*00ec*/ 	.word	0xffffffff


	//   ....[23]....
        /*00f0*/ 	.word	0xffffffff


	//   ....[24]....
        /*00f4*/ 	.word	0xffffffff


	//   ....[25]....
        /*00f8*/ 	.word	0xffffffff


	//   ....[26]....
        /*00fc*/ 	.word	0xffffffff


	//   ....[27]....
        /*0100*/ 	.word	0xffffffff


	//   ....[28]....
        /*0104*/ 	.word	0xffffffff


	//   ....[29]....
        /*0108*/ 	.word	0xffffffff


	//   ....[30]....
        /*010c*/ 	.word	0xffffffff


	//   ....[31]....
        /*0110*/ 	.word	0xffffffff


	//   ....[32]....
        /*0114*/ 	.word	0xffffffff


	//   ....[33]....
        /*0118*/ 	.word	0xffffffff


	//   ....[34]....
        /*011c*/ 	.word	0xffffffff


	//   ....[35]....
        /*0120*/ 	.word	0xffffffff


	//   ....[36]....
        /*0124*/ 	.word	0xffffffff


	//   ....[37]....
        /*0128*/ 	.word	0xffffffff


	//   ....[38]....
        /*012c*/ 	.word	0xffffffff


	//   ....[39]....
        /*0130*/ 	.word	0xffffffff


	//   ....[40]....
        /*0134*/ 	.word	0xffffffff


	//   ....[41]....
        /*0138*/ 	.word	0xffffffff


	//   ....[42]....
        /*013c*/ 	.word	0xffffffff


	//   ....[43]....
        /*0140*/ 	.word	0xffffffff


	//   ....[44]....
        /*0144*/ 	.word	0xffffffff


	//   ....[45]....
        /*0148*/ 	.word	0xffffffff


	//   ....[46]....
        /*014c*/ 	.word	0xffffffff


	//   ....[47]....
        /*0150*/ 	.word	0xffffffff


	//   ....[48]....
        /*0154*/ 	.word	0xffffffff


	//   ....[49]....
        /*0158*/ 	.word	0xffffffff


	//   ....[50]....
        /*015c*/ 	.word	0xffffffff


	//   ....[51]....
        /*0160*/ 	.word	0xffffffff


	//   ....[52]....
        /*0164*/ 	.word	0xffffffff


	//   ....[53]....
        /*0168*/ 	.word	0xffffffff


	//   ....[54]....
        /*016c*/ 	.word	0xffffffff


	//   ....[55]....
        /*0170*/ 	.word	0xffffffff


	//   ....[56]....
        /*0174*/ 	.word	0xffffffff


	//   ....[57]....
        /*0178*/ 	.word	0xffffffff


	//   ....[58]....
        /*017c*/ 	.word	0xffffffff


	//   ....[59]....
        /*0180*/ 	.word	0xffffffff


	//   ....[60]....
        /*0184*/ 	.word	0xffffffff


	//   ....[61]....
        /*0188*/ 	.word	0xffffffff


	//   ....[62]....
        /*018c*/ 	.word	0xffffffff


	//   ....[63]....
        /*0190*/ 	.word	0xffffffff


	//   ....[64]....
        /*0194*/ 	.word	0xffffffff


	//   ....[65]....
        /*0198*/ 	.word	0xffffffff


	//   ....[66]....
        /*019c*/ 	.word	0xffffffff


	//   ....[67]....
        /*01a0*/ 	.word	0xffffffff


	//   ....[68]....
        /*01a4*/ 	.word	0xffffffff


	//   ....[69]....
        /*01a8*/ 	.word	0xffffffff


	//   ....[70]....
        /*01ac*/ 	.word	0xffffffff


	//   ....[71]....
        /*01b0*/ 	.word	0xffffffff


	//   ....[72]....
        /*01b4*/ 	.word	0xffffffff


	//   ....[73]....
        /*01b8*/ 	.word	0xffffffff


	//   ....[74]....
        /*01bc*/ 	.word	0xffffffff


	//   ....[75]....
        /*01c0*/ 	.word	0xffffffff


	//   ....[76]....
        /*01c4*/ 	.word	0xffffffff


	//   ....[77]....
        /*01c8*/ 	.word	0xffffffff


	//   ....[78]....
        /*01cc*/ 	.word	0xffffffff


	//   ....[79]....
        /*01d0*/ 	.word	0xffffffff


	//   ....[80]....
        /*01d4*/ 	.word	0xffffffff


	//   ....[81]....
        /*01d8*/ 	.word	0xffffffff


	//   ....[82]....
        /*01dc*/ 	.word	0xffffffff


	//   ....[83]....
        /*01e0*/ 	.word	0xffffffff


	//   ....[84]....
        /*01e4*/ 	.word	0xffffffff


	//   ....[85]....
        /*01e8*/ 	.word	0xffffffff


	//   ....[86]....
        /*01ec*/ 	.word	0xffffffff


	//   ....[87]....
        /*01f0*/ 	.word	0xffffffff


	//   ....[88]....
        /*01f4*/ 	.word	0xffffffff


	//   ....[89]....
        /*01f8*/ 	.word	0xffffffff


	//   ....[90]....
        /*01fc*/ 	.word	0xffffffff


	//   ....[91]....
        /*0200*/ 	.word	0xffffffff


	//   ....[92]....
        /*0204*/ 	.word	0xffffffff


	//   ....[93]....
        /*0208*/ 	.word	0xffffffff


	//   ....[94]....
        /*020c*/ 	.word	0xffffffff


	//   ....[95]....
        /*0210*/ 	.word	0xffffffff


	//   ....[96]....
        /*0214*/ 	.word	0xffffffff


	//   ....[97]....
        /*0218*/ 	.word	0xffffffff


	//   ....[98]....
        /*021c*/ 	.word	0xffffffff


	//   ....[99]....
        /*0220*/ 	.word	0xffffffff


	//   ....[100]....
        /*0224*/ 	.word	0xffffffff


	//   ....[101]....
        /*0228*/ 	.word	0xffffffff


	//   ....[102]....
        /*022c*/ 	.word	0xffffffff


	//   ....[103]....
        /*0230*/ 	.word	0xffffffff


	//   ....[104]....
        /*0234*/ 	.word	0xffffffff


	//   ....[105]....
        /*0238*/ 	.word	0xffffffff


	//   ....[106]....
        /*023c*/ 	.word	0xffffffff


	//   ....[107]....
        /*0240*/ 	.word	0xffffffff


	//   ....[108]....
        /*0244*/ 	.word	0xffffffff


	//   ....[109]....
        /*0248*/ 	.word	0xffffffff


	//   ....[110]....
        /*024c*/ 	.word	0xffffffff


	//   ....[111]....
        /*0250*/ 	.word	0xffffffff


	//   ....[112]....
        /*0254*/ 	.word	0xffffffff


	//   ....[113]....
        /*0258*/ 	.word	0xffffffff


	//   ....[114]....
        /*025c*/ 	.word	0xffffffff


	//   ....[115]....
        /*0260*/ 	.word	0xffffffff


	//   ....[116]....
        /*0264*/ 	.word	0xffffffff


	//----- nvinfo : EIATTR_COOP_GROUP_INSTR_OFFSETS
	.align		4
.L_1074:
        /*0268*/ 	.byte	0x04, 0x28
        /*026a*/ 	.short	(.L_1076 - .L_1075)


	//   ....[0]....
.L_1075:
        /*026c*/ 	.word	0x00000050


	//   ....[1]....
        /*0270*/ 	.word	0x000015e0


	//   ....[2]....
        /*0274*/ 	.word	0x00001600


	//   ....[3]....
        /*0278*/ 	.word	0x00001780


	//   ....[4]....
        /*027c*/ 	.word	0x00001790


	//   ....[5]....
        /*0280*/ 	.word	0x000018f0


	//   ....[6]....
        /*0284*/ 	.word	0x00001910


	//   ....[7]....
        /*0288*/ 	.word	0x00001a70


	//   ....[8]....
        /*028c*/ 	.word	0x00001a80


	//   ....[9]....
        /*0290*/ 	.word	0x00001f90


	//   ....[10]....
        /*0294*/ 	.word	0x00001fb0


	//   ....[11]....
        /*0298*/ 	.word	0x00001fd0


	//   ....[12]....
        /*029c*/ 	.word	0x00001fe0


	//   ....[13]....
        /*02a0*/ 	.word	0x000020d0


	//   ....[14]....
        /*02a4*/ 	.word	0x000020f0


	//   ....[15]....
        /*02a8*/ 	.word	0x00002120


	//   ....[16]....
        /*02ac*/ 	.word	0x000021f0


	//   ....[17]....
        /*02b0*/ 	.word	0x000025b0


	//   ....[18]....
        /*02b4*/ 	.word	0x000025d0


	//   ....[19]....
        /*02b8*/ 	.word	0x00002660


	//   ....[20]....
        /*02bc*/ 	.word	0x000026c0


	//   ....[21]....
        /*02c0*/ 	.word	0x00002b20


	//   ....[22]....
        /*02c4*/ 	.word	0x00002b40


	//   ....[23]....
        /*02c8*/ 	.word	0x00002c40


	//   ....[24]....
        /*02cc*/ 	.word	0x00002c60


	//   ....[25]....
        /*02d0*/ 	.word	0x00003790


	//   ....[26]....
        /*02d4*/ 	.word	0x000037a0


	//   ....[27]....
        /*02d8*/ 	.word	0x00003d70


	//   ....[28]....
        /*02dc*/ 	.word	0x00003f40


	//   ....[29]....
        /*02e0*/ 	.word	0x00003f80


	//   ....[30]....
        /*02e4*/ 	.word	0x00003ff0


	//   ....[31]....
        /*02e8*/ 	.word	0x000051f0


	//   ....[32]....
        /*02ec*/ 	.word	0x00005210


	//   ....[33]....
        /*02f0*/ 	.word	0x00005310


	//   ....[34]....
        /*02f4*/ 	.word	0x00005330


	//   ....[35]....
        /*02f8*/ 	.word	0x00005890


	//   ....[36]....
        /*02fc*/ 	.word	0x000058b0


	//   ....[37]....
        /*0300*/ 	.word	0x000059b0


	//   ....[38]....
        /*0304*/ 	.word	0x000059f0


	//   ....[39]....
        /*0308*/ 	.word	0x00006420


	//   ....[40]....
        /*030c*/ 	.word	0x00006460


	//   ....[41]....
        /*0310*/ 	.word	0x00006b60


	//   ....[42]....
        /*0314*/ 	.word	0x00006be0


	//   ....[43]....
        /*0318*/ 	.word	0x00006c00


	//   ....[44]....
        /*031c*/ 	.word	0x00006c20


	//   ....[45]....
        /*0320*/ 	.word	0x00008620


	//   ....[46]....
        /*0324*/ 	.word	0x00008640


	//   ....[47]....
        /*0328*/ 	.word	0x00008730


	//   ....[48]....
        /*032c*/ 	.word	0x00008750


	//   ....[49]....
        /*0330*/ 	.word	0x00008c80


	//   ....[50]....
        /*0334*/ 	.word	0x00008ca0


	//   ....[51]....
        /*0338*/ 	.word	0x00008da0


	//   ....[52]....
        /*033c*/ 	.word	0x00008de0


	//   ....[53]....
        /*0340*/ 	.word	0x00009b10


	//   ....[54]....
        /*0344*/ 	.word	0x00009b30


	//   ....[55]....
        /*0348*/ 	.word	0x00009b60


	//   ....[56]....
        /*034c*/ 	.word	0x00009bc0


	//   ....[57]....
        /*0350*/ 	.word	0x0000b500


	//   ....[58]....
        /*0354*/ 	.word	0x0000b520


	//   ....[59]....
        /*0358*/ 	.word	0x0000b5c0


	//   ....[60]....
        /*035c*/ 	.word	0x0000b620


	//   ....[61]....
        /*0360*/ 	.word	0x0000b870


	//   ....[62]....
        /*0364*/ 	.word	0x0000b8a0


	//   ....[63]....
        /*0368*/ 	.word	0x0000b8b0


	//   ....[64]....
        /*036c*/ 	.word	0x0000b8e0


	//   ....[65]....
        /*0370*/ 	.word	0x0000c250


	//   ....[66]....
        /*0374*/ 	.word	0x0000c8d0


	//   ....[67]....
        /*0378*/ 	.word	0x0000c900


	//   ....[68]....
        /*037c*/ 	.word	0x0000c920


	//   ....[69]....
        /*0380*/ 	.word	0x0000c940


	//   ....[70]....
        /*0384*/ 	.word	0x0000ca30


	//   ....[71]....
        /*0388*/ 	.word	0x0000ca50


	//   ....[72]....
        /*038c*/ 	.word	0x0000d0c0


	//   ....[73]....
        /*0390*/ 	.word	0x0000d0d0


	//   ....[74]....
        /*0394*/ 	.word	0x0000da10


	//   ....[75]....
        /*0398*/ 	.word	0x0000daf0


	//   ....[76]....
        /*039c*/ 	.word	0x0000db60


	//   ....[77]....
        /*03a0*/ 	.word	0x0000dbd0


	//   ....[78]....
        /*03a4*/ 	.word	0x0000dc30


	//   ....[79]....
        /*03a8*/ 	.word	0x0000dca0


	//   ....[80]....
        /*03ac*/ 	.word	0x0000dd10


	//   ....[81]....
        /*03b0*/ 	.word	0x0000dd80


	//   ....[82]....
        /*03b4*/ 	.word	0x0000dde0


	//   ....[83]....
        /*03b8*/ 	.word	0x0000de50


	//   ....[84]....
        /*03bc*/ 	.word	0x0000dec0


	//   ....[85]....
        /*03c0*/ 	.word	0x0000e030


	//   ....[86]....
        /*03c4*/ 	.word	0x0000e090


	//   ....[87]....
        /*03c8*/ 	.word	0x0000e100


	//   ....[88]....
        /*03cc*/ 	.word	0x0000e170


	//   ....[89]....
        /*03d0*/ 	.word	0x0000e2e0


	//   ....[90]....
        /*03d4*/ 	.word	0x0000e340


	//   ....[91]....
        /*03d8*/ 	.word	0x0000e3b0


	//   ....[92]....
        /*03dc*/ 	.word	0x0000e420


	//   ....[93]....
        /*03e0*/ 	.word	0x0000e590


	//   ....[94]....
        /*03e4*/ 	.word	0x0000e5f0


	//   ....[95]....
        /*03e8*/ 	.word	0x0000e660


	//   ....[96]....
        /*03ec*/ 	.word	0x0000e6d0


	//   ....[97]....
        /*03f0*/ 	.word	0x0000e850


	//   ....[98]....
        /*03f4*/ 	.word	0x0000e8b0


	//   ....[99]....
        /*03f8*/ 	.word	0x0000e920


	//   ....[100]....
        /*03fc*/ 	.word	0x0000e990


	//   ....[101]....
        /*0400*/ 	.word	0x0000eb10


	//   ....[102]....
        /*0404*/ 	.word	0x0000eb70


	//   ....[103]....
        /*0408*/ 	.word	0x0000ebe0


	//   ....[104]....
        /*040c*/ 	.word	0x0000ec50


	//   ....[105]....
        /*0410*/ 	.word	0x0000edd0


	//   ....[106]....
        /*0414*/ 	.word	0x0000ee30


	//   ....[107]....
        /*0418*/ 	.word	0x0000ee90


	//   ....[108]....
        /*041c*/ 	.word	0x0000ef00


	//   ....[109]....
        /*0420*/ 	.word	0x0000ef70


	//   ....[110]....
        /*0424*/ 	.word	0x0000f0f0


	//   ....[111]....
        /*0428*/ 	.word	0x0000f150


	//   ....[112]....
        /*042c*/ 	.word	0x0000f1b0


	//   ....[113]....
        /*0430*/ 	.word	0x0000f210


	//   ....[114]....
        /*0434*/ 	.word	0x0000f260


	//   ....[115]....
        /*0438*/ 	.word	0x0000f2b0


	//   ....[116]....
        /*043c*/ 	.word	0x0000f320


	//----- nvinfo : EIATTR_EXIT_INSTR_OFFSETS
	.align		4
.L_1076:
        /*0440*/ 	.byte	0x04, 0x1c
        /*0442*/ 	.short	(.L_1078 - .L_1077)


	//   ....[0]....
.L_1077:
        /*0444*/ 	.word	0x000000a0


	//   ....[1]....
        /*0448*/ 	.word	0x0000daa0


	//----- nvinfo : EIATTR_MAX_THREADS
	.align		4
.L_1078:
        /*044c*/ 	.byte	0x04, 0x05
        /*044e*/ 	.short	(.L_1080 - .L_1079)
.L_1079:
        /*0450*/ 	.word	0x00000100
        /*0454*/ 	.word	0x00000001
        /*0458*/ 	.word	0x00000001


	//----- nvinfo : EIATTR_CRS_STACK_SIZE
	.align		4
.L_1080:
        /*045c*/ 	.byte	0x04, 0x1e
        /*045e*/ 	.short	(.L_1082 - .L_1081)
.L_1081:
        /*0460*/ 	.word	0x00000000
.L_1082:


//--------------------- .nv.info._ZN7cutlass13device_kernelIN5flash19enable_sm80_to_sm89INS1_16FlashAttnFwdSm80INS1_25CollectiveMainloopFwdSm80ILi8ELi2ELb0EN4cute5tupleIJNS5_1CILi128EEENS7_ILi64EEENS7_ILi192EEEEEELi192ENS_6half_tEfNS_4arch4Sm80ELb1ELb0ELb0ELb1ELb1ELb0ELb1ELb1EEENS1_21CollectiveEpilogueFwdINS6_IJS8_SA_S9_EEENS6_IJNS7_ILi1EEESI_SI_EEESC_SE_Li256ELb1ELb1ELb1ELb0EEENS1_36VarlenDynamicPersistentTileSchedulerILi128ELi64ELi256ELi256ELb1ELb1ELb0ELb1ELb1ELb1EEEEEEEEEvNT_6ParamsE --------------------------
	.section	.nv.info._ZN7cutlass13device_kernelIN5flash19enable_sm80_to_sm89INS1_16FlashAttnFwdSm80INS1_25CollectiveMainloopFwdSm80ILi8ELi2ELb0EN4cute5tupleIJNS5_1CILi128EEENS7_ILi64EEENS7_ILi192EEEEEELi192ENS_6half_tEfNS_4arch4Sm80ELb1ELb0ELb0ELb1ELb1ELb0ELb1ELb1EEENS1_21CollectiveEpilogueFwdINS6_IJS8_SA_S9_EEENS6_IJNS7_ILi1EEESI_SI_EEESC_SE_Li256ELb1ELb1ELb1ELb0EEENS1_36VarlenDynamicPersistentTileSchedulerILi128ELi64ELi256ELi256ELb1ELb1ELb0ELb1ELb1ELb1EEEEEEEEEvNT_6ParamsE,"",@"SHT_CUDA_INFO"
	.sectionflags	@""
	.align	4


	//----- nvinfo : EIATTR_CUDA_API_VERSION
	.align		4
        /*0000*/ 	.byte	0x04, 0x37
        /*0002*/ 	.short	(.L_1084 - .L_1083)
.L_1083:
        /*0004*/ 	.word	0x00000082


	//----- nvinfo : EIATTR_SW2861232_WAR
	.align		4
.L_1084:
        /*0008*/ 	.byte	0x01, 0x35
	.zero		2


	//----- nvinfo : EIATTR_PARAM_CBANK
	.align		4
        /*000c*/ 	.byte	0x04, 0x0a
        /*000e*/ 	.short	(.L_1086 - .L_1085)
	.align		4
.L_1085:
        /*0010*/ 	.word	index@(.nv.constant0._ZN7cutlass13device_kernelIN5flash19enable_sm80_to_sm89INS1_16FlashAttnFwdSm80INS1_25CollectiveMainloopFwdSm80ILi8ELi2ELb0EN4cute5tupleIJNS5_1CILi128EEENS7_ILi64EEENS7_ILi192EEEEEELi192ENS_6half_tEfNS_4arch4Sm80ELb1ELb0ELb0ELb1ELb1ELb0ELb1ELb1EEENS1_21CollectiveEpilogueFwdINS6_IJS8_SA_S9_EEENS6_IJNS7_ILi1EEESI_SI_EEESC_SE_Li256ELb1ELb1ELb1ELb0EEENS1_36VarlenDynamicPersistentTileSchedulerILi128ELi64ELi256ELi256ELb1ELb1ELb0ELb1ELb1ELb1EEEEEEEEEvNT_6ParamsE)
        /*0014*/ 	.short	0x0160
        /*0016*/ 	.short	0x0438


	//----- nvinfo : EIATTR_CBANK_PARAM_SIZE
	.align		4
.L_1086:
        /*0018*/ 	.byte	0x03, 0x19
        /*001a*/ 	.short	0x0438


	//----- nvinfo : EIATTR_KPARAM_INFO
	.align		4
        /*001c*/ 	.byte	0x04, 0x17
        /*001e*/ 	.short	(.L_1088 - .L_1087)
.L_1087:
        /*0020*/ 	.word	0x00000000
        /*0024*/ 	.short	0x0000
        /*0026*/ 	.short	0x0000
        /*0028*/ 	.byte	0x00, 0xf0, 0xe1, 0x10


	//----- nvinfo : EIATTR_MAXREG_COUNT
	.align		4
.L_1088:
        /*002c*/ 	.byte	0x03, 0x1b
        /*002e*/ 	.short	0x00ff


	//----- nvinfo : EIATTR_NUM_BARRIERS
	.align		4
        /*0030*/ 	.byte	0x02, 0x4c
        /*0032*/ 	.byte	0x06
	.zero		1


	//----- nvinfo : EIATTR_ANNOTATIONS
	.align		4
        /*0034*/ 	.byte	0x04, 0x55
        /*0036*/ 	.short	(.L_1090 - .L_1089)


	//   ....[0]....
.L_1089:
        /* <DEDUP_REMOVED lines=9> */


	//----- nvinfo : EIATTR_MERCURY_ISA_VERSION
	.align		4
.L_1090:
        /*00b0*/ 	.byte	0x03, 0x5f
        /*00b2*/ 	.short	0x0000


	//----- nvinfo : EIATTR_INT_WARP_WIDE_INSTR_OFFSETS
	.align		4
        /*00b4*/ 	.byte	0x04, 0x31
        /*00b6*/ 	.short	(.L_1092 - .L_1091)


	//   ....[0]....
.L_1091:
        /*00b8*/ 	.word	0x0000d160


	//   ....[1]....
        /*00bc*/ 	.word	0x0000d1e0


	//----- nvinfo : EIATTR_COOP_GROUP_MASK_REGIDS
	.align		4
.L_1092:
        /*00c0*/ 	.byte	0x04, 0x29
        /*00c2*/ 	.short	(.L_1094 - .L_1093)


	//   ....[0]....
.L_1093:
        /*00c4*/ 	.word	0xffffffff


	//   ....[1]....
        /*00c8*/ 	.word	0xffffffff


	//   ....[2]....
        /*00cc*/ 	.word	0xffffffff


	//   ....[3]....
        /*00d0*/ 	.word	0xffffffff


	//   ....[4]....
        /*00d4*/ 	.word	0xffffffff


	//   ....[5]....
        /*00d8*/ 	.word	0xffffffff


	//   ....[6]....
        /*00dc*/ 	.word	0xffffffff


	//   ....[7]....
        /*00e0*/ 	.word	0xffffffff


	//   ....[8]....
        /*00e4*/ 	.word	0xffffffff


	//   ....[9]....
        /*00e8*/ 	.word	0xffffffff


	//   ....[10]....
        /*00ec*/ 	.word	0xffffffff


	//   ....[11]....
        /*00f0*/ 	.word	0xffffffff


	//   ....[12]....
        /*00f4*/ 	.word	0xffffffff


	//   ....[13]....
        /*00f8*/ 	.word	0xffffffff


	//   ....[14]....
        /*00fc*/ 	.word	0xffffffff


	//   ....[15]....
        /*0100*/ 	.word	0xffffffff


	//   ....[16]....
        /*0104*/ 	.word	0xffffffff


	//   ....[17]....
        /*0108*/ 	.word	0xffffffff


	//   ....[18]....
        /*010c*/ 	.word	0xffffffff


	//   ....[19]....
        /*0110*/ 	.word	0xffffffff


	//   ....[20]....
        /*0114*/ 	.word	0xffffffff


	//   ....[21]....
        /*0118*/ 	.word	0xffffffff


	//   ....[22]....
        /*011c*/ 	.word	0xffffffff


	//   ....[23]....
        /*0120*/ 	.word	0xffffffff


	//   ....[24]....
        /*0124*/ 	.word	0xffffffff


	//   ....[25]....
        /*0128*/ 	.word	0xffffffff


	//   ....[26]....
        /*012c*/ 	.word	0xffffffff


	//   ....[27]....
        /*0130*/ 	.word	0xffffffff


	//   ....[28]....
        /*0134*/ 	.word	0xffffffff


	//   ....[29]....
        /*0138*/ 	.word	0xffffffff


	//   ....[30]....
        /*013c*/ 	.word	0xffffffff


	//   ....[31]....
        /*0140*/ 	.word	0xffffffff


	//   ....[32]....
        /*0144*/ 	.word	0xffffffff


	//   ....[33]....
        /*0148*/ 	.word	0xffffffff


	//   ....[34]....
        /*014c*/ 	.word	0xffffffff


	//   ....[35]....
        /*0150*/ 	.word	0xffffffff


	//   ....[36]....
        /*0154*/ 	.word	0xffffffff


	//   ....[37]....
        /*0158*/ 	.word	0xffffffff


	//   ....[38]....
        /*015c*/ 	.word	0xffffffff


	//   ....[39]....
        /*0160*/ 	.word	0xffffffff


	//   ....[40]....
        /*0164*/ 	.word	0xffffffff


	//   ....[41]....
        /*0168*/ 	.word	0xffffffff


	//   ....[42]....
        /*016c*/ 	.word	0xffffffff


	//   ....[43]....
        /*0170*/ 	.word	0xffffffff


	//   ....[44]....
        /*0174*/ 	.word	0xffffffff


	//   ....[45]....
        /*0178*/ 	.word	0xffffffff


	//   ....[46]....
        /*017c*/ 	.word	0xffffffff


	//   ....[47]....
        /*0180*/ 	.word	0xffffffff


	//   ....[48]....
        /*0184*/ 	.word	0xffffffff


	//   ....[49]....
        /*0188*/ 	.word	0xffffffff


	//   ....[50]....
        /*018c*/ 	.word	0xffffffff


	//   ....[51]....
        /*0190*/ 	.word	0xffffffff


	//   ....[52]....
        /*0194*/ 	.word	0xffffffff


	//   ....[53]....
        /*0198*/ 	.word	0xffffffff


	//   ....[54]....
        /*019c*/ 	.word	0xffffffff


	//   ....[55]....
        /*01a0*/ 	.word	0xffffffff


	//   ....[56]....
        /*01a4*/ 	.word	0xffffffff


	//   ....[57]....
        /*01a8*/ 	.word	0xffffffff


	//   ....[58]....
        /*01ac*/ 	.word	0xffffffff


	//   ....[59]....
        /*01b0*/ 	.word	0xffffffff


	//   ....[60]....
        /*01b4*/ 	.word	0xffffffff


	//   ....[61]....
        /*01b8*/ 	.word	0xffffffff


	//   ....[62]....
        /*01bc*/ 	.word	0xffffffff


	//   ....[63]....
        /*01c0*/ 	.word	0xffffffff


	//   ....[64]....
        /*01c4*/ 	.word	0xffffffff


	//   ....[65]....
        /*01c8*/ 	.word	0xffffffff


	//   ....[66]....
        /*01cc*/ 	.word	0xffffffff


	//   ....[67]....
        /*01d0*/ 	.word	0xffffffff


	//   ....[68]....
        /*01d4*/ 	.word	0xffffffff


	//   ....[69]....
        /*01d8*/ 	.word	0xffffffff


	//   ....[70]....
        /*01dc*/ 	.word	0xffffffff


	//   ....[71]....
        /*01e0*/ 	.word	0xffffffff


	//   ....[72]....
        /*01e4*/ 	.word	0xffffffff


	//   ....[73]....
        /*01e8*/ 	.word	0xffffffff


	//   ....[74]....
        /*01ec*/ 	.word	0xffffffff


	//   ....[75]....
        /*01f0*/ 	.word	0xffffffff


	//   ....[76]....
        /*01f4*/ 	.word	0xffffffff


	//   ....[77]....
        /*01f8*/ 	.word	0xffffffff


	//   ....[78]....
        /*01fc*/ 	.word	0xffffffff


	//   ....[79]....
        /*0200*/ 	.word	0xffffffff


	//   ....[80]....
        /*0204*/ 	.word	0xffffffff


	//   ....[81]....
        /*0208*/ 	.word	0xffffffff


	//   ....[82]....
        /*020c*/ 	.word	0xffffffff


	//   ....[83]....
        /*0210*/ 	.word	0xffffffff


	//   ....[84]....
        /*0214*/ 	.word	0xffffffff


	//   ....[85]....
        /*0218*/ 	.word	0xffffffff


	//   ....[86]....
        /*021c*/ 	.word	0xffffffff


	//   ....[87]....
        /*0220*/ 	.word	0xffffffff


	//   ....[88]....
        /*0224*/ 	.word	0xffffffff


	//   ....[89]....
        /*0228*/ 	.word	0xffffffff


	//   ....[90]....
        /*022c*/ 	.word	0xffffffff


	//   ....[91]....
        /*0230*/ 	.word	0xffffffff


	//   ....[92]....
        /*0234*/ 	.word	0xffffffff


	//   ....[93]....
        /*0238*/ 	.word	0xffffffff


	//   ....[94]....
        /*023c*/ 	.word	0xffffffff


	//   ....[95]....
        /*0240*/ 	.word	0xffffffff


	//   ....[96]....
        /*0244*/ 	.word	0xffffffff


	//   ....[97]....
        /*0248*/ 	.word	0xffffffff


	//   ....[98]....
        /*024c*/ 	.word	0xffffffff


	//   ....[99]....
        /*0250*/ 	.word	0xffffffff


	//   ....[100]....
        /*0254*/ 	.word	0xffffffff


	//   ....[101]....
        /*0258*/ 	.word	0xffffffff


	//   ....[102]....
        /*025c*/ 	.word	0xffffffff


	//   ....[103]....
        /*0260*/ 	.word	0xffffffff


	//   ....[104]....
        /*0264*/ 	.word	0xffffffff


	//   ....[105]....
        /*0268*/ 	.word	0xffffffff


	//   ....[106]....
        /*026c*/ 	.word	0xffffffff


	//   ....[107]....
        /*0270*/ 	.word	0xffffffff


	//   ....[108]....
        /*0274*/ 	.word	0xffffffff


	//   ....[109]....
        /*0278*/ 	.word	0xffffffff


	//   ....[110]....
        /*027c*/ 	.word	0xffffffff


	//   ....[111]....
        /*0280*/ 	.word	0xffffffff


	//   ....[112]....
        /*0284*/ 	.word	0xffffffff


	//   ....[113]....
        /*0288*/ 	.word	0xffffffff


	//   ....[114]....
        /*028c*/ 	.word	0xffffffff


	//   ....[115]....
        /*0290*/ 	.word	0xffffffff


	//   ....[116]....
        /*0294*/ 	.word	0xffffffff


	//   ....[117]....
        /*0298*/ 	.word	0xffffffff


	//   ....[118]....
        /*029c*/ 	.word	0xffffffff


	//   ....[119]....
        /*02a0*/ 	.word	0xffffffff


	//   ....[120]....
        /*02a4*/ 	.word	0xffffffff


	//   ....[121]....
        /*02a8*/ 	.word	0xffffffff


	//   ....[122]....
        /*02ac*/ 	.word	0xffffffff


	//   ....[123]....
        /*02b0*/ 	.word	0xffffffff


	//   ....[124]....
        /*02b4*/ 	.word	0xffffffff


	//   ....[125]....
        /*02b8*/ 	.word	0xffffffff


	//   ....[126]....
        /*02bc*/ 	.word	0xffffffff


	//   ....[127]....
        /*02c0*/ 	.word	0xffffffff


	//   ....[128]....
        /*02c4*/ 	.word	0xffffffff


	//   ....[129]....
        /*02c8*/ 	.word	0xffffffff


	//   ....[130]....
        /*02cc*/ 	.word	0xffffffff


	//   ....[131]....
        /*02d0*/ 	.word	0xffffffff


	//   ....[132]....
        /*02d4*/ 	.word	0xffffffff


	//   ....[133]....
        /*02d8*/ 	.word	0xffffffff


	//   ....[134]....
        /*02dc*/ 	.word	0xffffffff


	//   ....[135]....
        /*02e0*/ 	.word	0xffffffff


	//   ....[136]....
        /*02e4*/ 	.word	0xffffffff


	//   ....[137]....
        /*02e8*/ 	.word	0xffffffff


	//   ....[138]....
        /*02ec*/ 	.word	0xffffffff


	//   ....[139]....
        /*02f0*/ 	.word	0xffffffff


	//   ....[140]....
        /*02f4*/ 	.word	0xffffffff


	//   ....[141]....
        /*02f8*/ 	.word	0xffffffff


	//   ....[142]....
        /*02fc*/ 	.word	0xffffffff


	//   ....[143]....
        /*0300*/ 	.word	0xffffffff


	//   ....[144]....
        /*0304*/ 	.word	0xffffffff


	//   ....[145]....
        /*0308*/ 	.word	0xffffffff


	//   ....[146]....
        /*030c*/ 	.word	0xffffffff


	//   ....[147]....
        /*0310*/ 	.word	0xffffffff


	//   ....[148]....
        /*0314*/ 	.word	0xffffffff


	//   ....[149]....
        /*0318*/ 	.word	0xffffffff


	//   ....[150]....
        /*031c*/ 	.word	0xffffffff


	//   ....[151]....
        /*0320*/ 	.word	0xffffffff


	//   ....[152]....
        /*0324*/ 	.word	0xffffffff


	//   ....[153]....
        /*0328*/ 	.word	0xffffffff


	//   ....[154]....
        /*032c*/ 	.word	0xffffffff


	//   ....[155]....
        /*0330*/ 	.word	0xffffffff


	//   ....[156]....
        /*0334*/ 	.word	0xffffffff


	//   ....[157]....
        /*0338*/ 	.word	0xffffffff


	//   ....[158]....
        /*033c*/ 	.word	0xffffffff


	//   ....[159]....
        /*0340*/ 	.word	0xffffffff


	//   ....[160]....
        /*0344*/ 	.word	0xffffffff


	//   ....[161]....
        /*0348*/ 	.word	0xffffffff


	//   ....[162]....
        /*034c*/ 	.word	0xffffffff


	//   ....[163]....
        /*0350*/ 	.word	0xffffffff


	//   ....[164]....
        /*0354*/ 	.word	0xffffffff


	//   ....[165]....
        /*0358*/ 	.word	0xffffffff


	//   ....[166]....
        /*035c*/ 	.word	0xffffffff


	//   ....[167]....
        /*0360*/ 	.word	0xffffffff


	//   ....[168]....
        /*0364*/ 	.word	0xffffffff


	//   ....[169]....
        /*0368*/ 	.word	0xffffffff


	//   ....[170]....
        /*036c*/ 	.word	0xffffffff


	//   ....[171]....
        /*0370*/ 	.word	0xffffffff


	//   ....[172]....
        /*0374*/ 	.word	0xffffffff


	//   ....[173]....
        /*0378*/ 	.word	0xffffffff


	//   ....[174]....
        /*037c*/ 	.word	0xffffffff


	//   ....[175]....
        /*0380*/ 	.word	0xffffffff


	//   ....[176]....
        /*0384*/ 	.word	0xffffffff


	//   ....[177]....
        /*0388*/ 	.word	0xffffffff


	//   ....[178]....
        /*038c*/ 	.word	0xffffffff


	//   ....[179]....
        /*0390*/ 	.word	0xffffffff


	//   ....[180]....
        /*0394*/ 	.word	0xffffffff


	//   ....[181]....
        /*0398*/ 	.word	0xffffffff


	//   ....[182]....
        /*039c*/ 	.word	0xffffffff


	//   ....[183]....
        /*03a0*/ 	.word	0xffffffff


	//   ....[184]....
        /*03a4*/ 	.word	0xffffffff


	//   ....[185]....
        /*03a8*/ 	.word	0xffffffff


	//   ....[186]....
        /*03ac*/ 	.word	0xffffffff


	//   ....[187]....
        /*03b0*/ 	.word	0xffffffff


	//   ....[188]....
        /*03b4*/ 	.word	0xffffffff


	//   ....[189]....
        /*03b8*/ 	.word	0xffffffff


	//   ....[190]....
        /*03bc*/ 	.word	0xffffffff


	//   ....[191]....
        /*03c0*/ 	.word	0xffffffff


	//   ....[192]....
        /*03c4*/ 	.word	0xffffffff


	//   ....[193]....
        /*03c8*/ 	.word	0xffffffff


	//   ....[194]....
        /*03cc*/ 	.word	0xffffffff


	//   ....[195]....
        /*03d0*/ 	.word	0xffffffff


	//   ....[196]....
        /*03d4*/ 	.word	0xffffffff


	//   ....[197]....
        /*03d8*/ 	.word	0xffffffff


	//   ....[198]....
        /*03dc*/ 	.word	0xffffffff


	//   ....[199]....
        /*03e0*/ 	.word	0xffffffff


	//   ....[200]....
        /*03e4*/ 	.word	0xffffffff


	//   ....[201]....
        /*03e8*/ 	.word	0xffffffff


	//   ....[202]....
        /*03ec*/ 	.word	0xffffffff


	//   ....[203]....
        /*03f0*/ 	.word	0xffffffff


	//   ....[204]....
        /*03f4*/ 	.word	0xffffffff


	//   ....[205]....
        /*03f8*/ 	.word	0xffffffff


	//   ....[206]....
        /*03fc*/ 	.word	0xffffffff


	//   ....[207]....
        /*0400*/ 	.word	0xffffffff


	//   ....[208]....
        /*0404*/ 	.word	0xffffffff


	//   ....[209]....
        /*0408*/ 	.word	0xffffffff


	//   ....[210]....
        /*040c*/ 	.word	0xffffffff


	//   ....[211]....
        /*0410*/ 	.word	0xffffffff


	//----- nvinfo : EIATTR_COOP_GROUP_INSTR_OFFSETS
	.align		4
.L_1094:
        /*0414*/ 	.byte	0x04, 0x28
        /*0416*/ 	.short	(.L_1096 - .L_1095)


	//   ....[0]....
.L_1095:
        /*0418*/ 	.word	0x00000050


	//   ....[1]....
        /*041c*/ 	.word	0x000001e0


	//   ....[2]....
        /*0420*/ 	.word	0x00000210


	//   ....[3]....
        /*0424*/ 	.word	0x00000240


	//   ....[4]....
        /*0428*/ 	.word	0x00000270


	//   ....[5]....
        /*042c*/ 	.word	0x000002a0


	//   ....[6]....
        /*0430*/ 	.word	0x000002d0


	//   ....[7]....
        /*0434*/ 	.word	0x00000430


	//   ....[8]....
        /*0438*/ 	.word	0x00000470


	//   ....[9]....
        /*043c*/ 	.word	0x000004a0


	//   ....[10]....
        /*0440*/ 	.word	0x000004d0


	//   ....[11]....
        /*0444*/ 	.word	0x00000500


	//   ....[12]....
        /*0448*/ 	.word	0x00000530


	//   ....[13]....
        /*044c*/ 	.word	0x000005c0


	//   ....[14]....
        /*0450*/ 	.word	0x00000600


	//   ....[15]....
        /*0454*/ 	.word	0x00000620


	//   ....[16]....
        /*0458*/ 	.word	0x00000680


	//   ....[17]....
        /*045c*/ 	.word	0x00002740


	//   ....[18]....
        /*0460*/ 	.word	0x00002760


	//   ....[19]....
        /*0464*/ 	.word	0x000028d0


	//   ....[20]....
        /*0468*/ 	.word	0x000028e0


	//   ....[21]....
        /*046c*/ 	.word	0x00002a40


	//   ....[22]....
        /*0470*/ 	.word	0x00002a60


	//   ....[23]....
        /*0474*/ 	.word	0x00002bc0


	//   ....[24]....
        /*0478*/ 	.word	0x00002bd0


	//   ....[25]....
        /*047c*/ 	.word	0x00003080


	//   ....[26]....
        /*0480*/ 	.word	0x000030a0


	//   ....[27]....
        /*0484*/ 	.word	0x000030c0


	//   ....[28]....
        /*0488*/ 	.word	0x000030d0


	//   ....[29]....
        /*048c*/ 	.word	0x000031c0


	//   ....[30]....
        /*0490*/ 	.word	0x000031e0


	//   ....[31]....
        /*0494*/ 	.word	0x00003210


	//   ....[32]....
        /*0498*/ 	.word	0x000032e0


	//   ....[33]....
        /*049c*/ 	.word	0x000036a0


	//   ....[34]....
        /*04a0*/ 	.word	0x000036c0


	//   ....[35]....
        /*04a4*/ 	.word	0x00003750


	//   ....[36]....
        /*04a8*/ 	.word	0x000037b0


	//   ....[37]....
        /*04ac*/ 	.word	0x00003c10


	//   ....[38]....
        /*04b0*/ 	.word	0x00003c30


	//   ....[39]....
        /*04b4*/ 	.word	0x00003d30


	//   ....[40]....
        /*04b8*/ 	.word	0x00003d50


	//   ....[41]....
        /*04bc*/ 	.word	0x00004870


	//   ....[42]....
        /*04c0*/ 	.word	0x00004890


	//   ....[43]....
        /*04c4*/ 	.word	0x00004f60


	//   ....[44]....
        /*04c8*/ 	.word	0x00004fe0


	//   ....[45]....
        /*04cc*/ 	.word	0x00005000


	//   ....[46]....
        /*04d0*/ 	.word	0x00005020


	//   ....[47]....
        /*04d4*/ 	.word	0x00006300


	//   ....[48]....
        /*04d8*/ 	.word	0x00006320


	//   ....[49]....
        /*04dc*/ 	.word	0x00006420


	//   ....[50]....
        /*04e0*/ 	.word	0x00006440


	//   ....[51]....
        /*04e4*/ 	.word	0x00006980


	//   ....[52]....
        /*04e8*/ 	.word	0x000069a0


	//   ....[53]....
        /*04ec*/ 	.word	0x00006aa0


	//   ....[54]....
        /*04f0*/ 	.word	0x00006ae0


	//   ....[55]....
        /*04f4*/ 	.word	0x00007510


	//   ....[56]....
        /*04f8*/ 	.word	0x00007550


	//   ....[57]....
        /*04fc*/ 	.word	0x00007b30


	//   ....[58]....
        /*0500*/ 	.word	0x00007c30


	//   ....[59]....
        /*0504*/ 	.word	0x00007d10


	//   ....[60]....
        /*0508*/ 	.word	0x00007d50


	//   ....[61]....
        /*050c*/ 	.word	0x000096f0


	//   ....[62]....
        /*0510*/ 	.word	0x00009710


	//   ....[63]....
        /*0514*/ 	.word	0x00009800


	//   ....[64]....
        /*0518*/ 	.word	0x00009820


	//   ....[65]....
        /*051c*/ 	.word	0x00009d50


	//   ....[66]....
        /*0520*/ 	.word	0x00009d70


	//   ....[67]....
        /*0524*/ 	.word	0x00009e70


	//   ....[68]....
        /*0528*/ 	.word	0x00009eb0


	//   ....[69]....
        /*052c*/ 	.word	0x0000abe0


	//   ....[70]....
        /*0530*/ 	.word	0x0000ac10


	//   ....[71]....
        /*0534*/ 	.word	0x0000aeb0


	//   ....[72]....
        /*0538*/ 	.word	0x0000afe0


	//   ....[73]....
        /*053c*/ 	.word	0x0000c5d0


	//   ....[74]....
        /*0540*/ 	.word	0x0000c5f0


	//   ....[75]....
        /*0544*/ 	.word	0x0000c690


	//   ....[76]....
        /*0548*/ 	.word	0x0000c6f0


	//   ....[77]....
        /*054c*/ 	.word	0x0000c940


	//   ....[78]....
        /*0550*/ 	.word	0x0000c970


	//   ....[79]....
        /*0554*/ 	.word	0x0000c980


	//   ....[80]....
        /*0558*/ 	.word	0x0000c9b0


	//   ....[81]....
        /*055c*/ 	.word	0x0000dd90


	//   ....[82]....
        /*0560*/ 	.word	0x0000dda0


	//   ....[83]....
        /*0564*/ 	.word	0x0000ddb0


	//   ....[84]....
        /*0568*/ 	.word	0x0000ddc0


	//   ....[85]....
        /*056c*/ 	.word	0x0000e120


	//   ....[86]....
        /*0570*/ 	.word	0x0000e140


	//   ....[87]....
        /*0574*/ 	.word	0x0000e2a0


	//   ....[88]....
        /*0578*/ 	.word	0x0000e2b0


	//   ....[89]....
        /*057c*/ 	.word	0x0000e410


	//   ....[90]....
        /*0580*/ 	.word	0x0000e430


	//   ....[91]....
        /*0584*/ 	.word	0x0000e590


	//   ....[92]....
        /*0588*/ 	.word	0x0000e5a0


	//   ....[93]....
        /*058c*/ 	.word	0x0000e8e0


	//   ....[94]....
        /*0590*/ 	.word	0x0000e900


	//   ....[95]....
        /*0594*/ 	.word	0x0000f250


	//   ....[96]....
        /*0598*/ 	.word	0x0000f260


	//   ....[97]....
        /*059c*/ 	.word	0x00010260


	//   ....[98]....
        /*05a0*/ 	.word	0x00010280


	//   ....[99]....
        /*05a4*/ 	.word	0x000103f0


	//   ....[100]....
        /*05a8*/ 	.word	0x00010400


	//   ....[101]....
        /*05ac*/ 	.word	0x00010560


	//   ....[102]....
        /*05b0*/ 	.word	0x00010580


	//   ....[103]....
        /*05b4*/ 	.word	0x000106e0


	//   ....[104]....
        /*05b8*/ 	.word	0x000106f0


	//   ....[105]....
        /*05bc*/ 	.word	0x000108e0


	//   ....[106]....
        /*05c0*/ 	.word	0x00010900


	//   ....[107]....
        /*05c4*/ 	.word	0x00010a20


	//   ....[108]....
        /*05c8*/ 	.word	0x00010a60


	//   ....[109]....
        /*05cc*/ 	.word	0x00010a90


	//   ....[110]....
        /*05d0*/ 	.word	0x00010ac0


	//   ....[111]....
        /*05d4*/ 	.word	0x00010af0


	//   ....[112]....
        /*05d8*/ 	.word	0x00010b20


	//   ....[113]....
        /*05dc*/ 	.word	0x00010c70


	//   ....[114]....
        /*05e0*/ 	.word	0x00010cb0


	//   ....[115]....
        /*05e4*/ 	.word	0x00010ce0


	//   ....[116]....
        /*05e8*/ 	.word	0x00010d10


	//   ....[117]....
        /*05ec*/ 	.word	0x00010d40


	//   ....[118]....
        /*05f0*/ 	.word	0x00010d70


	//   ....[119]....
        /*05f4*/ 	.word	0x00010e00


	//   ....[120]....
        /*05f8*/ 	.word	0x00010e40


	//   ....[121]....
        /*05fc*/ 	.word	0x00010e50


	//   ....[122]....
        /*0600*/ 	.word	0x00010eb0


	//   ....[123]....
        /*0604*/ 	.word	0x00011870


	//   ....[124]....
        /*0608*/ 	.word	0x000118d0


	//   ....[125]....
        /*060c*/ 	.word	0x00011920


	//   ....[126]....
        /*0610*/ 	.word	0x00011970


	//   ....[127]....
        /*0614*/ 	.word	0x000119c0


	//   ....[128]....
        /*0618*/ 	.word	0x00011a30


	//   ....[129]....
        /*061c*/ 	.word	0x00011a80


	//   ....[130]....
        /*0620*/ 	.word	0x00011af0


	//   ....[131]....
        /*0624*/ 	.word	0x00011b60


	//   ....[132]....
        /*0628*/ 	.word	0x00011bc0


	//   ....[133]....
        /*062c*/ 	.word	0x00011c30


	//   ....[134]....
        /*0630*/ 	.word	0x00011ca0


	//   ....[135]....
        /*0634*/ 	.word	0x00011d10


	//   ....[136]....
        /*0638*/ 	.word	0x00011d70


	//   ....[137]....
        /*063c*/ 	.word	0x00011de0


	//   ....[138]....
        /*0640*/ 	.word	0x00011e50


	//   ....[139]....
        /*0644*/ 	.word	0x00011ec0


	//   ....[140]....
        /*0648*/ 	.word	0x00011f20


	//   ....[141]....
        /*064c*/ 	.word	0x00011f90


	//   ....[142]....
        /*0650*/ 	.word	0x00012000


	//   ....[143]....
        /*0654*/ 	.word	0x00012170


	//   ....[144]....
        /*0658*/ 	.word	0x000121d0


	//   ....[145]....
        /*065c*/ 	.word	0x00012240


	//   ....[146]....
        /*0660*/ 	.word	0x000122b0


	//   ....[147]....
        /*0664*/ 	.word	0x00012420


	//   ....[148]....
        /*0668*/ 	.word	0x00012480


	//   ....[149]....
        /*066c*/ 	.word	0x000124f0


	//   ....[150]....
        /*0670*/ 	.word	0x00012560


	//   ....[151]....
        /*0674*/ 	.word	0x000126d0


	//   ....[152]....
        /*0678*/ 	.word	0x00012730


	//   ....[153]....
        /*067c*/ 	.word	0x000127a0


	//   ....[154]....
        /*0680*/ 	.word	0x00012810


	//   ....[155]....
        /*0684*/ 	.word	0x00012990


	//   ....[156]....
        /*0688*/ 	.word	0x000129f0


	//   ....[157]....
        /*068c*/ 	.word	0x00012a60


	//   ....[158]....
        /*0690*/ 	.word	0x00012ad0


	//   ....[159]....
        /*0694*/ 	.word	0x00012c50


	//   ....[160]....
        /*0698*/ 	.word	0x00012cb0


	//   ....[161]....
        /*069c*/ 	.word	0x00012d20


	//   ....[162]....
        /*06a0*/ 	.word	0x00012d90


	//   ....[163]....
        /*06a4*/ 	.word	0x00012f10


	//   ....[164]....
        /*06a8*/ 	.word	0x00012f70


	//   ....[165]....
        /*06ac*/ 	.word	0x00012fd0


	//   ....[166]....
        /*06b0*/ 	.word	0x00013040


	//   ....[167]....
        /*06b4*/ 	.word	0x000130b0


	//   ....[168]....
        /*06b8*/ 	.word	0x00013230


	//   ....[169]....
        /*06bc*/ 	.word	0x00013290


	//   ....[170]....
        /*06c0*/ 	.word	0x000132f0


	//   ....[171]....
        /*06c4*/ 	.word	0x00013350


	//   ....[172]....
        /*06c8*/ 	.word	0x000133a0


	//   ....[173]....
        /*06cc*/ 	.word	0x000133f0


	//   ....[174]....
        /*06d0*/ 	.word	0x00013460


	//   ....[175]....
        /*06d4*/ 	.word	0x000134d0


	//   ....[176]....
        /*06d8*/ 	.word	0x00013540


	//   ....[177]....
        /*06dc*/ 	.word	0x000135a0


	//   ....[178]....
        /*06e0*/ 	.word	0x00013610


	//   ....[179]....
        /*06e4*/ 	.word	0x00013680


	//   ....[180]....
        /*06e8*/ 	.word	0x000136f0


	//   ....[181]....
        /*06ec*/ 	.word	0x00013750


	//   ....[182]....
        /*06f0*/ 	.word	0x000137c0


	//   ....[183]....
        /*06f4*/ 	.word	0x00013830


	//   ....[184]....
        /*06f8*/ 	.word	0x000138a0


	//   ....[185]....
        /*06fc*/ 	.word	0x00013900


	//   ....[186]....
        /*0700*/ 	.word	0x00013970


	//   ....[187]....
        /*0704*/ 	.word	0x000139e0


	//   ....[188]....
        /*0708*/ 	.word	0x00013a50


	//   ....[189]....
        /*070c*/ 	.word	0x00013ab0


	//   ....[190]....
        /*0710*/ 	.word	0x00013b20


	//   ....[191]....
        /*0714*/ 	.word	0x00013b90


	//   ....[192]....
        /*0718*/ 	.word	0x00013c00


	//   ....[193]....
        /*071c*/ 	.word	0x00013c60


	//   ....[194]....
        /*0720*/ 	.word	0x00013cd0


	//   ....[195]....
        /*0724*/ 	.word	0x00013d40


	//   ....[196]....
        /*0728*/ 	.word	0x00013d90


	//   ....[197]....
        /*072c*/ 	.word	0x00013dd0


	//   ....[198]....
        /*0730*/ 	.word	0x00013e20


	//   ....[199]....
        /*0734*/ 	.word	0x00013e70


	//   ....[200]....
        /*0738*/ 	.word	0x00013ec0


	//   ....[201]....
        /*073c*/ 	.word	0x00013f30


	//   ....[202]....
        /*0740*/ 	.word	0x00013f80


	//   ....[203]....
        /*0744*/ 	.word	0x00013fd0


	//   ....[204]....
        /*0748*/ 	.word	0x00014020


	//   ....[205]....
        /*074c*/ 	.word	0x00014070


	//   ....[206]....
        /*0750*/ 	.word	0x000140c0


	//   ....[207]....
        /*0754*/ 	.word	0x00014130


	//   ....[208]....
        /*0758*/ 	.word	0x00014180


	//   ....[209]....
        /*075c*/ 	.word	0x000141f0


	//   ....[210]....
        /*0760*/ 	.word	0x00014250


	//   ....[211]....
        /*0764*/ 	.word	0x000142c0


	//----- nvinfo : EIATTR_EXIT_INSTR_OFFSETS
	.align		4
.L_1096:
        /*0768*/ 	.byte	0x04, 0x1c
        /*076a*/ 	.short	(.L_1098 - .L_1097)


	//   ....[0]....
.L_1097:
        /*076c*/ 	.word	0x00000fe0


	//   ....[1]....
        /*0770*/ 	.word	0x00011830


	//----- nvinfo : EIATTR_MAX_THREADS
	.align		4
.L_1098:
        /*0774*/ 	.byte	0x04, 0x05
        /*0776*/ 	.short	(.L_1100 - .L_1099)
.L_1099:
        /*0778*/ 	.word	0x00000100
        /*077c*/ 	.word	0x00000001
        /*0780*/ 	.word	0x00000001


	//----- nvinfo : EIATTR_CRS_STACK_SIZE
	.align		4
.L_1100:
        /*0784*/ 	.byte	0x04, 0x1e
        /*0786*/ 	.short	(.L_1102 - .L_1101)
.L_1101:
        /*0788*/ 	.word	0x00000000
.L_1102:


//--------------------- .nv.info._ZN7cutlass13device_kernelIN5flash19enable_sm80_to_sm89INS1_16FlashAttnFwdSm80INS1_25CollectiveMainloopFwdSm80ILi8ELi2ELb0EN4cute5tupleIJNS5_1CILi128EEENS7_ILi64EEENS7_ILi192EEEEEELi192ENS_6half_tEfNS_4arch4Sm80ELb1ELb0ELb0ELb1ELb1ELb1ELb1ELb1EEENS1_21CollectiveEpilogueFwdINS6_IJS8_SA_S9_EEENS6_IJNS7_ILi1EEESI_SI_EEESC_SE_Li256ELb1ELb1ELb1ELb0EEENS1_36VarlenDynamicPersistentTileSchedulerILi128ELi64ELi256ELi256ELb1ELb1ELb0ELb1ELb1ELb1EEEEEEEEEvNT_6ParamsE --------------------------
	.section	.nv.info._ZN7cutlass13device_kernelIN5flash19enable_sm80_to_sm89INS1_16FlashAttnFwdSm80INS1_25CollectiveMainloopFwdSm80ILi8ELi2ELb0EN4cute5tupleIJNS5_1CILi128EEENS7_ILi64EEENS7_ILi192EEEEEELi192ENS_6half_tEfNS_4arch4Sm80ELb1ELb0ELb0ELb1ELb1ELb1ELb1ELb1EEENS1_21CollectiveEpilogueFwdINS6_IJS8_SA_S9_EEENS6_IJNS7_ILi1EEESI_SI_EEESC_SE_Li256ELb1ELb1ELb1ELb0EEENS1_36VarlenDynamicPersistentTileSchedulerILi128ELi64ELi256ELi256ELb1ELb1ELb0ELb1ELb1ELb1EEEEEEEEEvNT_6ParamsE,"",@"SHT_CUDA_INFO"
	.sectionflags	@""
	.align	4


	//----- nvinfo : EIATTR_CUDA_API_VERSION
	.align		4
        /*0000*/ 	.byte	0x04, 0x37
        /*0002*/ 	.short	(.L_1104 - .L_1103)
.L_1103:
        /*0004*/ 	.word	0x00000082


	//----- nvinfo : EIATTR_SW2861232_WAR
	.align		4
.L_1104:
        /*0008*/ 	.byte	0x01, 0x35
	.zero		2


	//----- nvinfo : EIATTR_PARAM_CBANK
	.align		4
        /*000c*/ 	.byte	0x04, 0x0a
        /*000e*/ 	.short	(.L_1106 - .L_1105)
	.align		4
.L_1105:
        /*0010*/ 	.word	index@(.nv.constant0._ZN7cutlass13device_kernelIN5flash19enable_sm80_to_sm89INS1_16FlashAttnFwdSm80INS1_25CollectiveMainloopFwdSm80ILi8ELi2ELb0EN4cute5tupleIJNS5_1CILi128EEENS7_ILi64EEENS7_ILi192EEEEEELi192ENS_6half_tEfNS_4arch4Sm80ELb1ELb0ELb0ELb1ELb1ELb1ELb1ELb1EEENS1_21CollectiveEpilogueFwdINS6_IJS8_SA_S9_EEENS6_IJNS7_ILi1EEESI_SI_EEESC_SE_Li256ELb1ELb1ELb1ELb0EEENS1_36VarlenDynamicPersistentTileSchedulerILi128ELi64ELi256ELi256ELb1ELb1ELb0ELb1ELb1ELb1EEEEEEEEEvNT_6ParamsE)
        /*0014*/ 	.short	0x0160
        /*0016*/ 	.short	0x0438


	//----- nvinfo : EIATTR_CBANK_PARAM_SIZE
	.align		4
.L_1106:
        /*0018*/ 	.byte	0x03, 0x19
        /*001a*/ 	.short	0x0438


	//----- nvinfo : EIATTR_KPARAM_INFO
	.align		4
        /*001c*/ 	.byte	0x04, 0x17
        /*001e*/ 	.short	(.L_1108 - .L_1107)
.L_1107:
        /*0020*/ 	.word	0x00000000
        /*0024*/ 	.short	0x0000
        /*0026*/ 	.short	0x0000
        /*0028*/ 	.byte	0x00, 0xf0, 0xe1, 0x10


	//----- nvinfo : EIATTR_MAXREG_COUNT
	.align		4
.L_1108:
        /*002c*/ 	.byte	0x03, 0x1b
        /*002e*/ 	.short	0x00ff


	//----- nvinfo : EIATTR_NUM_BARRIERS
	.align		4
        /*0030*/ 	.byte	0x02, 0x4c
        /*0032*/ 	.byte	0x06
	.zero		1


	//----- nvinfo : EIATTR_ANNOTATIONS
	.align		4
        /*0034*/ 	.byte	0x04, 0x55
        /*0036*/ 	.short	(.L_1110 - .L_1109)


	//   ....[0]....
.L_1109:
        /* <DEDUP_REMOVED lines=64> */


	//----- nvinfo : EIATTR_MERCURY_ISA_VERSION
	.align		4
.L_1110:
        /*0420*/ 	.byte	0x03, 0x5f
        /*0422*/ 	.short	0x0000


	//----- nvinfo : EIATTR_INT_WARP_WIDE_INSTR_OFFSETS
	.align		4
        /*0424*/ 	.byte	0x04, 0x31
        /*0426*/ 	.short	(.L_1112 - .L_1111)


	//   ....[0]....
.L_1111:
        /*0428*/ 	.word	0x00019ce0


	//   ....[1]....
        /*042c*/ 	.word	0x00019d60


	//----- nvinfo : EIATTR_COOP_GROUP_MASK_REGIDS
	.align		4
.L_1112:
        /*0430*/ 	.byte	0x04, 0x29
        /*0432*/ 	.short	(.L_1114 - .L_1113)


	//   ....[0]....
.L_1113:
        /*0434*/ 	.word	0xffffffff


	//   ....[1]....
        /*0438*/ 	.word	0xffffffff


	//   ....[2]....
        /*043c*/ 	.word	0xffffffff


	//   ....[3]....
        /*0440*/ 	.word	0xffffffff


	//   ....[4]....
        /*0444*/ 	.word	0xffffffff


	//   ....[5]....
        /*0448*/ 	.word	0xffffffff


	//   ....[6]....
        /*044c*/ 	.word	0xffffffff


	//   ....[7]....
        /*0450*/ 	.word	0xffffffff


	//   ....[8]....
        /*0454*/ 	.word	0xffffffff


	//   ....[9]....
        /*0458*/ 	.word	0xffffffff


	//   ....[10]....
        /*045c*/ 	.word	0xffffffff


	//   ....[11]....
        /*0460*/ 	.word	0xffffffff


	//   ....[12]....
        /*0464*/ 	.word	0xffffffff


	//   ....[13]....
        /*0468*/ 	.word	0xffffffff


	//   ....[14]....
        /*046c*/ 	.word	0xffffffff


	//   ....[15]....
        /*0470*/ 	.word	0xffffffff


	//   ....[16]....
        /*0474*/ 	.word	0xffffffff


	//   ....[17]....
        /*0478*/ 	.word	0xffffffff


	//   ....[18]....
        /*047c*/ 	.word	0xffffffff


	//   ....[19]....
        /*0480*/ 	.word	0xffffffff


	//   ....[20]....
        /*0484*/ 	.word	0xffffffff


	//   ....[21]....
        /*0488*/ 	.word	0xffffffff


	//   ....[22]....
        /*048c*/ 	.word	0xffffffff


	//   ....[23]....
        /*0490*/ 	.word	0xffffffff


	//   ....[24]....
        /*0494*/ 	.word	0xffffffff


	//   ....[25]....
        /*0498*/ 	.word	0xffffffff


	//   ....[26]....
        /*049c*/ 	.word	0xffffffff


	//   ....[27]....
        /*04a0*/ 	.word	0xffffffff


	//   ....[28]....
        /*04a4*/ 	.word	0xffffffff


	//   ....[29]....
        /*04a8*/ 	.word	0xffffffff


	//   ....[30]....
        /*04ac*/ 	.word	0xffffffff


	//   ....[31]....
        /*04b0*/ 	.word	0xffffffff


	//   ....[32]....
        /*04b4*/ 	.word	0xffffffff


	//   ....[33]....
        /*04b8*/ 	.word	0xffffffff


	//   ....[34]....
        /*04bc*/ 	.word	0xffffffff


	//   ....[35]....
        /*04c0*/ 	.word	0xffffffff


	//   ....[36]....
        /*04c4*/ 	.word	0xffffffff


	//   ....[37]....
        /*04c8*/ 	.word	0xffffffff


	//   ....[38]....
        /*04cc*/ 	.word	0xffffffff


	//   ....[39]....
        /*04d0*/ 	.word	0xffffffff


	//   ....[40]....
        /*04d4*/ 	.word	0xffffffff


	//   ....[41]....
        /*04d8*/ 	.word	0xffffffff


	//   ....[42]....
        /*04dc*/ 	.word	0xffffffff


	//   ....[43]....
        /*04e0*/ 	.word	0xffffffff


	//   ....[44]....
        /*04e4*/ 	.word	0xffffffff


	//   ....[45]....
        /*04e8*/ 	.word	0xffffffff


	//   ....[46]....
        /*04ec*/ 	.word	0xffffffff


	//   ....[47]....
        /*04f0*/ 	.word	0xffffffff


	//   ....[48]....
        /*04f4*/ 	.word	0xffffffff


	//   ....[49]....
        /*04f8*/ 	.word	0xffffffff


	//   ....[50]....
        /*04fc*/ 	.word	0xffffffff


	//   ....[51]....
        /*0500*/ 	.word	0xffffffff


	//   ....[52]....
        /*0504*/ 	.word	0xffffffff


	//   ....[53]....
        /*0508*/ 	.word	0xffffffff


	//   ....[54]....
        /*050c*/ 	.word	0xffffffff


	//   ....[55]....
        /*0510*/ 	.word	0xffffffff


	//   ....[56]....
        /*0514*/ 	.word	0xffffffff


	//   ....[57]....
        /*0518*/ 	.word	0xffffffff


	//   ....[58]....
        /*051c*/ 	.word	0xffffffff


	//   ....[59]....
        /*0520*/ 	.word	0xffffffff


	//   ....[60]....
        /*0524*/ 	.word	0xffffffff


	//   ....[61]....
        /*0528*/ 	.word	0xffffffff


	//   ....[62]....
        /*052c*/ 	.word	0xffffffff


	//   ....[63]....
        /*0530*/ 	.word	0xffffffff


	//   ....[64]....
        /*0534*/ 	.word	0xffffffff


	//   ....[65]....
        /*0538*/ 	.word	0xffffffff


	//   ....[66]....
        /*053c*/ 	.word	0xffffffff


	//   ....[67]....
        /*0540*/ 	.word	0xffffffff


	//   ....[68]....
        /*0544*/ 	.word	0xffffffff


	//   ....[69]....
        /*0548*/ 	.word	0xffffffff


	//   ....[70]....
        /*054c*/ 	.word	0xffffffff


	//   ....[71]....
        /*0550*/ 	.word	0xffffffff


	//   ....[72]....
        /*0554*/ 	.word	0xffffffff


	//   ....[73]....
        /*0558*/ 	.word	0xffffffff


	//   ....[74]....
        /*055c*/ 	.word	0xffffffff


	//   ....[75]....
        /*0560*/ 	.word	0xffffffff


	//   ....[76]....
        /*0564*/ 	.word	0xffffffff


	//   ....[77]....
        /*0568*/ 	.word	0xffffffff


	//   ....[78]....
        /*056c*/ 	.word	0xffffffff


	//   ....[79]....
        /*0570*/ 	.word	0xffffffff


	//   ....[80]....
        /*0574*/ 	.word	0xffffffff


	//   ....[81]....
        /*0578*/ 	.word	0xffffffff


	//   ....[82]....
        /*057c*/ 	.word	0xffffffff


	//   ....[83]....
        /*0580*/ 	.word	0xffffffff


	//   ....[84]....
        /*0584*/ 	.word	0xffffffff


	//   ....[85]....
        /*0588*/ 	.word	0xffffffff


	//   ....[86]....
        /*058c*/ 	.word	0xffffffff


	//   ....[87]....
        /*0590*/ 	.word	0xffffffff


	//   ....[88]....
        /*0594*/ 	.word	0xffffffff


	//   ....[89]....
        /*0598*/ 	.word	0xffffffff


	//   ....[90]....
        /*059c*/ 	.word	0xffffffff


	//   ....[91]....
        /*05a0*/ 	.word	0xffffffff


	//   ....[92]....
        /*05a4*/ 	.word	0xffffffff


	//   ....[93]....
        /*05a8*/ 	.word	0xffffffff


	//   ....[94]....
        /*05ac*/ 	.word	0xffffffff


	//   ....[95]....
        /*05b0*/ 	.word	0xffffffff


	//   ....[96]....
        /*05b4*/ 	.word	0xffffffff


	//   ....[97]....
        /*05b8*/ 	.word	0xffffffff


	//   ....[98]....
        /*05bc*/ 	.word	0xffffffff


	//   ....[99]....
        /*05c0*/ 	.word	0xffffffff


	//   ....[100]....
        /*05c4*/ 	.word	0xffffffff


	//   ....[101]....
        /*05c8*/ 	.word	0xffffffff


	//   ....[102]....
        /*05cc*/ 	.word	0xffffffff


	//   ....[103]....
        /*05d0*/ 	.word	0xffffffff


	//   ....[104]....
        /*05d4*/ 	.word	0xffffffff


	//   ....[105]....
        /*05d8*/ 	.word	0xffffffff


	//   ....[106]....
        /*05dc*/ 	.word	0xffffffff


	//   ....[107]....
        /*05e0*/ 	.word	0xffffffff


	//   ....[108]....
        /*05e4*/ 	.word	0xffffffff


	//   ....[109]....
        /*05e8*/ 	.word	0xffffffff


	//   ....[110]....
        /*05ec*/ 	.word	0xffffffff


	//   ....[111]....
        /*05f0*/ 	.word	0xffffffff


	//   ....[112]....
        /*05f4*/ 	.word	0xffffffff


	//   ....[113]....
        /*05f8*/ 	.word	0xffffffff


	//   ....[114]....
        /*05fc*/ 	.word	0xffffffff


	//   ....[115]....
        /*0600*/ 	.word	0xffffffff


	//   ....[116]....
        /*0604*/ 	.word	0xffffffff


	//   ....[117]....
        /*0608*/ 	.word	0xffffffff


	//   ....[118]....
        /*060c*/ 	.word	0xffffffff


	//   ....[119]....
        /*0610*/ 	.word	0xffffffff


	//   ....[120]....
        /*0614*/ 	.word	0xffffffff


	//   ....[121]....
        /*0618*/ 	.word	0xffffffff


	//   ....[122]....
        /*061c*/ 	.word	0xffffffff


	//   ....[123]....
        /*0620*/ 	.word	0xffffffff


	//   ....[124]....
        /*0624*/ 	.word	0xffffffff


	//   ....[125]....
        /*0628*/ 	.word	0xffffffff


	//   ....[126]....
        /*062c*/ 	.word	0xffffffff


	//   ....[127]....
        /*0630*/ 	.word	0xffffffff


	//   ....[128]....
        /*0634*/ 	.word	0xffffffff


	//   ....[129]....
        /*0638*/ 	.word	0xffffffff


	//   ....[130]....
        /*063c*/ 	.word	0xffffffff


	//   ....[131]....
        /*0640*/ 	.word	0xffffffff


	//   ....[132]....
        /*0644*/ 	.word	0xffffffff


	//   ....[133]....
        /*0648*/ 	.word	0xffffffff


	//   ....[134]....
        /*064c*/ 	.word	0xffffffff


	//   ....[135]....
        /*0650*/ 	.word	0xffffffff


	//   ....[136]....
        /*0654*/ 	.word	0xffffffff


	//   ....[137]....
        /*0658*/ 	.word	0xffffffff


	//   ....[138]....
        /*065c*/ 	.word	0xffffffff


	//   ....[139]....
        /*0660*/ 	.word	0xffffffff


	//   ....[140]....
        /*0664*/ 	.word	0xffffffff


	//   ....[141]....
        /*0668*/ 	.word	0xffffffff


	//   ....[142]....
        /*066c*/ 	.word	0xffffffff


	//   ....[143]....
        /*0670*/ 	.word	0xffffffff


	//   ....[144]....
        /*0674*/ 	.word	0xffffffff


	//   ....[145]....
        /*0678*/ 	.word	0xffffffff


	//   ....[146]....
        /*067c*/ 	.word	0xffffffff


	//   ....[147]....
        /*0680*/ 	.word	0xffffffff


	//   ....[148]....
        /*0684*/ 	.word	0xffffffff


	//   ....[149]....
        /*0688*/ 	.word	0xffffffff


	//   ....[150]....
        /*068c*/ 	.word	0xffffffff


	//   ....[151]....
        /*0690*/ 	.word	0xffffffff


	//   ....[152]....
        /*0694*/ 	.word	0xffffffff


	//   ....[153]....
        /*0698*/ 	.word	0xffffffff


	//   ....[154]....
        /*069c*/ 	.word	0xffffffff


	//   ....[155]....
        /*06a0*/ 	.word	0xffffffff


	//   ....[156]....
        /*06a4*/ 	.word	0xffffffff


	//   ....[157]....
        /*06a8*/ 	.word	0xffffffff


	//   ....[158]....
        /*06ac*/ 	.word	0xffffffff


	//   ....[159]....
        /*06b0*/ 	.word	0xffffffff


	//   ....[160]....
        /*06b4*/ 	.word	0xffffffff


	//   ....[161]....
        /*06b8*/ 	.word	0xffffffff


	//   ....[162]....
        /*06bc*/ 	.word	0xffffffff


	//   ....[163]....
        /*06c0*/ 	.word	0xffffffff


	//   ....[164]....
        /*06c4*/ 	.word	0xffffffff


	//   ....[165]....
        /*06c8*/ 	.word	0xffffffff


	//   ....[166]....
        /*06cc*/ 	.word	0xffffffff


	//   ....[167]....
        /*06d0*/ 	.word	0xffffffff


	//   ....[168]....
        /*06d4*/ 	.word	0xffffffff


	//   ....[169]....
        /*06d8*/ 	.word	0xffffffff


	//   ....[170]....
        /*06dc*/ 	.word	0xffffffff


	//   ....[171]....
        /*06e0*/ 	.word	0xffffffff


	//   ....[172]....
        /*06e4*/ 	.word	0xffffffff


	//   ....[173]....
        /*06e8*/ 	.word	0xffffffff


	//   ....[174]....
        /*06ec*/ 	.word	0xffffffff


	//   ....[175]....
        /*06f0*/ 	.word	0xffffffff


	//   ....[176]....
        /*06f4*/ 	.word	0xffffffff


	//   ....[177]....
        /*06f8*/ 	.word	0xffffffff


	//   ....[178]....
        /*06fc*/ 	.word	0xffffffff


	//   ....[179]....
        /*0700*/ 	.word	0xffffffff


	//   ....[180]....
        /*0704*/ 	.word	0xffffffff


	//   ....[181]....
        /*0708*/ 	.word	0xffffffff


	//   ....[182]....
        /*070c*/ 	.word	0xffffffff


	//   ....[183]....
        /*0710*/ 	.word	0xffffffff


	//   ....[184]....
        /*0714*/ 	.word	0xffffffff


	//   ....[185]....
        /*0718*/ 	.word	0xffffffff


	//   ....[186]....
        /*071c*/ 	.word	0xffffffff


	//   ....[187]....
        /*0720*/ 	.word	0xffffffff


	//   ....[188]....
        /*0724*/ 	.word	0xffffffff


	//   ....[189]....
        /*0728*/ 	.word	0xffffffff


	//   ....[190]....
        /*072c*/ 	.word	0xffffffff


	//   ....[191]....
        /*0730*/ 	.word	0xffffffff


	//   ....[192]....
        /*0734*/ 	.word	0xffffffff


	//   ....[193]....
        /*0738*/ 	.word	0xffffffff


	//   ....[194]....
        /*073c*/ 	.word	0xffffffff


	//   ....[195]....
        /*0740*/ 	.word	0xffffffff


	//   ....[196]....
        /*0744*/ 	.word	0xffffffff


	//   ....[197]....
        /*0748*/ 	.word	0xffffffff


	//   ....[198]....
        /*074c*/ 	.word	0xffffffff


	//   ....[199]....
        /*0750*/ 	.word	0xffffffff


	//   ....[200]....
        /*0754*/ 	.word	0xffffffff


	//   ....[201]....
        /*0758*/ 	.word	0xffffffff


	//   ....[202]....
        /*075c*/ 	.word	0xffffffff


	//   ....[203]....
        /*0760*/ 	.word	0xffffffff


	//   ....[204]....
        /*0764*/ 	.word	0xffffffff


	//   ....[205]....
        /*0768*/ 	.word	0xffffffff


	//   ....[206]....
        /*076c*/ 	.word	0xffffffff


	//   ....[207]....
        /*0770*/ 	.word	0xffffffff


	//   ....[208]....
        /*0774*/ 	.word	0xffffffff


	//   ....[209]....
        /*0778*/ 	.word	0xffffffff


	//   ....[210]....
        /*077c*/ 	.word	0xffffffff


	//   ....[211]....
        /*0780*/ 	.word	0xffffffff


	//   ....[212]....
        /*0784*/ 	.word	0xffffffff


	//   ....[213]....
        /*0788*/ 	.word	0xffffffff


	//   ....[214]....
        /*078c*/ 	.word	0xffffffff


	//   ....[215]....
        /*0790*/ 	.word	0xffffffff


	//   ....[216]....
        /*0794*/ 	.word	0xffffffff


	//   ....[217]....
        /*0798*/ 	.word	0xffffffff


	//   ....[218]....
        /*079c*/ 	.word	0xffffffff


	//   ....[219]....
        /*07a0*/ 	.word	0xffffffff


	//   ....[220]....
        /*07a4*/ 	.word	0xffffffff


	//   ....[221]....
        /*07a8*/ 	.word	0xffffffff


	//   ....[222]....
        /*07ac*/ 	.word	0xffffffff


	//   ....[223]....
        /*07b0*/ 	.word	0xffffffff


	//   ....[224]....
        /*07b4*/ 	.word	0xffffffff


	//   ....[225]....
        /*07b8*/ 	.word	0xffffffff


	//   ....[226]....
        /*07bc*/ 	.word	0xffffffff


	//   ....[227]....
        /*07c0*/ 	.word	0xffffffff


	//   ....[228]....
        /*07c4*/ 	.word	0xffffffff


	//   ....[229]....
        /*07c8*/ 	.word	0xffffffff


	//   ....[230]....
        /*07cc*/ 	.word	0xffffffff


	//   ....[231]....
        /*07d0*/ 	.word	0xffffffff


	//   ....[232]....
        /*07d4*/ 	.word	0xffffffff


	//   ....[233]....
        /*07d8*/ 	.word	0xffffffff


	//   ....[234]....
        /*07dc*/ 	.word	0xffffffff


	//   ....[235]....
        /*07e0*/ 	.word	0xffffffff


	//   ....[236]....
        /*07e4*/ 	.word	0xffffffff


	//   ....[237]....
        /*07e8*/ 	.word	0xffffffff


	//   ....[238]....
        /*07ec*/ 	.word	0xffffffff


	//   ....[239]....
        /*07f0*/ 	.word	0xffffffff


	//   ....[240]....
        /*07f4*/ 	.word	0xffffffff


	//   ....[241]....
        /*07f8*/ 	.word	0xffffffff


	//   ....[242]....
        /*07fc*/ 	.word	0xffffffff


	//   ....[243]....
        /*0800*/ 	.word	0xffffffff


	//   ....[244]....
        /*0804*/ 	.word	0xffffffff


	//   ....[245]....
        /*0808*/ 	.word	0xffffffff


	//   ....[246]....
        /*080c*/ 	.word	0xffffffff


	//   ....[247]....
        /*0810*/ 	.word	0xffffffff


	//   ....[248]....
        /*0814*/ 	.word	0xffffffff


	//   ....[249]....
        /*0818*/ 	.word	0xffffffff


	//   ....[250]....
        /*081c*/ 	.word	0xffffffff


	//   ....[251]....
        /*0820*/ 	.word	0xffffffff


	//----- nvinfo : EIATTR_COOP_GROUP_INSTR_OFFSETS
	.align		4
.L_1114:
        /*0824*/ 	.byte	0x04, 0x28
        /*0826*/ 	.short	(.L_1116 - .L_1115)


	//   ....[0]....
.L_1115:
        /*0828*/ 	.word	0x00000050


	//   ....[1]....
        /*082c*/ 	.word	0x00000200


	//   ....[2]....
        /*0830*/ 	.word	0x00000230


	//   ....[3]....
        /*0834*/ 	.word	0x00000260


	//   ....[4]....
        /*0838*/ 	.word	0x00000290


	//   ....[5]....
        /*083c*/ 	.word	0x000002c0


	//   ....[6]....
        /*0840*/ 	.word	0x000002f0


	//   ....[7]....
        /*0844*/ 	.word	0x00000450


	//   ....[8]....
        /*0848*/ 	.word	0x00000490


	//   ....[9]....
        /*084c*/ 	.word	0x000004c0


	//   ....[10]....
        /*0850*/ 	.word	0x000004f0


	//   ....[11]....
        /*0854*/ 	.word	0x00000520


	//   ....[12]....
        /*0858*/ 	.word	0x00000550


	//   ....[13]....
        /*085c*/ 	.word	0x000005e0


	//   ....[14]....
        /*0860*/ 	.word	0x00000630


	//   ....[15]....
        /*0864*/ 	.word	0x00000650


	//   ....[16]....
        /*0868*/ 	.word	0x000006b0


	//   ....[17]....
        /*086c*/ 	.word	0x00003e20


	//   ....[18]....
        /*0870*/ 	.word	0x00003e30


	//   ....[19]....
        /*0874*/ 	.word	0x000059a0


	//   ....[20]....
        /*0878*/ 	.word	0x000059b0


	//   ....[21]....
        /*087c*/ 	.word	0x000074a0


	//   ....[22]....
        /*0880*/ 	.word	0x000074b0


	//   ....[23]....
        /*0884*/ 	.word	0x000079a0


	//   ....[24]....
        /*0888*/ 	.word	0x000079b0


	//   ....[25]....
        /*088c*/ 	.word	0x00008790


	//   ....[26]....
        /*0890*/ 	.word	0x000087b0


	//   ....[27]....
        /*0894*/ 	.word	0x000088e0


	//   ....[28]....
        /*0898*/ 	.word	0x000088f0


	//   ....[29]....
        /*089c*/ 	.word	0x00008a20


	//   ....[30]....
        /*08a0*/ 	.word	0x00008a40


	//   ....[31]....
        /*08a4*/ 	.word	0x00008b70


	//   ....[32]....
        /*08a8*/ 	.word	0x00008b80


	//   ....[33]....
        /*08ac*/ 	.word	0x00009020


	//   ....[34]....
        /*08b0*/ 	.word	0x00009050


	//   ....[35]....
        /*08b4*/ 	.word	0x00009070


	//   ....[36]....
        /*08b8*/ 	.word	0x00009080


	//   ....[37]....
        /*08bc*/ 	.word	0x00009180


	//   ....[38]....
        /*08c0*/ 	.word	0x000091b0


	//   ....[39]....
        /*08c4*/ 	.word	0x000091e0


	//   ....[40]....
        /*08c8*/ 	.word	0x00009280


	//   ....[41]....
        /*08cc*/ 	.word	0x00009650


	//   ....[42]....
        /*08d0*/ 	.word	0x00009670


	//   ....[43]....
        /*08d4*/ 	.word	0x00009700


	//   ....[44]....
        /*08d8*/ 	.word	0x00009760


	//   ....[45]....
        /*08dc*/ 	.word	0x00009ba0


	//   ....[46]....
        /*08e0*/ 	.word	0x00009bc0


	//   ....[47]....
        /*08e4*/ 	.word	0x00009bd0


	//   ....[48]....
        /*08e8*/ 	.word	0x00009be0


	//   ....[49]....
        /*08ec*/ 	.word	0x0000a400


	//   ....[50]....
        /*08f0*/ 	.word	0x0000a410


	//   ....[51]....
        /*08f4*/ 	.word	0x0000a420


	//   ....[52]....
        /*08f8*/ 	.word	0x0000a430


	//   ....[53]....
        /*08fc*/ 	.word	0x0000d120


	//   ....[54]....
        /*0900*/ 	.word	0x0000d140


	//   ....[55]....
        /*0904*/ 	.word	0x0000d160


	//   ....[56]....
        /*0908*/ 	.word	0x0000d170


	//   ....[57]....
        /*090c*/ 	.word	0x0000d770


	//   ....[58]....
        /*0910*/ 	.word	0x0000d780


	//   ....[59]....
        /*0914*/ 	.word	0x0000d790


	//   ....[60]....
        /*0918*/ 	.word	0x0000d7a0


	//   ....[61]....
        /*091c*/ 	.word	0x00010720


	//   ....[62]....
        /*0920*/ 	.word	0x00010740


	//   ....[63]....
        /*0924*/ 	.word	0x00010840


	//   ....[64]....
        /*0928*/ 	.word	0x00010860


	//   ....[65]....
        /*092c*/ 	.word	0x00011420


	//   ....[66]....
        /*0930*/ 	.word	0x00011430


	//   ....[67]....
        /*0934*/ 	.word	0x00011a80


	//   ....[68]....
        /*0938*/ 	.word	0x00011bb0


	//   ....[69]....
        /*093c*/ 	.word	0x00011bc0


	//   ....[70]....
        /*0940*/ 	.word	0x00011bf0


	//   ....[71]....
        /*0944*/ 	.word	0x00012eb0


	//   ....[72]....
        /*0948*/ 	.word	0x00012ed0


	//   ....[73]....
        /*094c*/ 	.word	0x00012fc0


	//   ....[74]....
        /*0950*/ 	.word	0x00012fe0


	//   ....[75]....
        /*0954*/ 	.word	0x00013520


	//   ....[76]....
        /*0958*/ 	.word	0x00013540


	//   ....[77]....
        /*095c*/ 	.word	0x00013640


	//   ....[78]....
        /*0960*/ 	.word	0x00013680


	//   ....[79]....
        /*0964*/ 	.word	0x000140d0


	//   ....[80]....
        /*0968*/ 	.word	0x00014110


	//   ....[81]....
        /*096c*/ 	.word	0x000146b0


	//   ....[82]....
        /*0970*/ 	.word	0x000147e0


	//   ....[83]....
        /*0974*/ 	.word	0x00014900


	//   ....[84]....
        /*0978*/ 	.word	0x00014940


	//   ....[85]....
        /*097c*/ 	.word	0x000162a0


	//   ....[86]....
        /*0980*/ 	.word	0x000162c0


	//   ....[87]....
        /*0984*/ 	.word	0x000163d0


	//   ....[88]....
        /*0988*/ 	.word	0x00016400


	//   ....[89]....
        /*098c*/ 	.word	0x000168d0


	//   ....[90]....
        /*0990*/ 	.word	0x000168f0


	//   ....[91]....
        /*0994*/ 	.word	0x000169f0


	//   ....[92]....
        /*0998*/ 	.word	0x00016a30


	//   ....[93]....
        /*099c*/ 	.word	0x00017760


	//   ....[94]....
        /*09a0*/ 	.word	0x00017790


	//   ....[95]....
        /*09a4*/ 	.word	0x00017a30


	//   ....[96]....
        /*09a8*/ 	.word	0x00017b60


	//   ....[97]....
        /*09ac*/ 	.word	0x00019130


	//   ....[98]....
        /*09b0*/ 	.word	0x00019150


	//   ....[99]....
        /*09b4*/ 	.word	0x00019260


	//   ....[100]....
        /*09b8*/ 	.word	0x00019290


	//   ....[101]....
        /*09bc*/ 	.word	0x000194b0


	//   ....[102]....
        /*09c0*/ 	.word	0x000194e0


	//   ....[103]....
        /*09c4*/ 	.word	0x000194f0


	//   ....[104]....
        /*09c8*/ 	.word	0x00019520


	//   ....[105]....
        /*09cc*/ 	.word	0x0001aae0


	//   ....[106]....
        /*09d0*/ 	.word	0x0001aaf0


	//   ....[107]....
        /*09d4*/ 	.word	0x0001ab10


	//   ....[108]....
        /*09d8*/ 	.word	0x0001ab30


	//   ....[109]....
        /*09dc*/ 	.word	0x0001aeb0


	//   ....[110]....
        /*09e0*/ 	.word	0x0001aed0


	//   ....[111]....
        /*09e4*/ 	.word	0x0001aff0


	//   ....[112]....
        /*09e8*/ 	.word	0x0001b000


	//   ....[113]....
        /*09ec*/ 	.word	0x0001b130


	//   ....[114]....
        /*09f0*/ 	.word	0x0001b150


	//   ....[115]....
        /*09f4*/ 	.word	0x0001b280


	//   ....[116]....
        /*09f8*/ 	.word	0x0001b290


	//   ....[117]....
        /*09fc*/ 	.word	0x0001b5c0


	//   ....[118]....
        /*0a00*/ 	.word	0x0001b5e0


	//   ....[119]....
        /*0a04*/ 	.word	0x0001c090


	//   ....[120]....
        /*0a08*/ 	.word	0x0001c0a0


	//   ....[121]....
        /*0a0c*/ 	.word	0x0001d370


	//   ....[122]....
        /*0a10*/ 	.word	0x0001d390


	//   ....[123]....
        /*0a14*/ 	.word	0x0001d4c0


	//   ....[124]....
        /*0a18*/ 	.word	0x0001d4d0


	//   ....[125]....
        /*0a1c*/ 	.word	0x0001d600


	//   ....[126]....
        /*0a20*/ 	.word	0x0001d620


	//   ....[127]....
        /*0a24*/ 	.word	0x0001d750


	//   ....[128]....
        /*0a28*/ 	.word	0x0001d760


	//   ....[129]....
        /*0a2c*/ 	.word	0x0001d950


	//   ....[130]....
        /*0a30*/ 	.word	0x0001d970


	//   ....[131]....
        /*0a34*/ 	.word	0x0001daa0


	//   ....[132]....
        /*0a38*/ 	.word	0x0001dae0


	//   ....[133]....
        /*0a3c*/ 	.word	0x0001db10


	//   ....[134]....
        /*0a40*/ 	.word	0x0001db40


	//   ....[135]....
        /*0a44*/ 	.word	0x0001db70


	//   ....[136]....
        /*0a48*/ 	.word	0x0001dba0


	//   ....[137]....
        /*0a4c*/ 	.word	0x0001dd10


	//   ....[138]....
        /*0a50*/ 	.word	0x0001dd50


	//   ....[139]....
        /*0a54*/ 	.word	0x0001dd80


	//   ....[140]....
        /*0a58*/ 	.word	0x0001ddb0


	//   ....[141]....
        /*0a5c*/ 	.word	0x0001dde0


	//   ....[142]....
        /*0a60*/ 	.word	0x0001de10


	//   ....[143]....
        /*0a64*/ 	.word	0x0001dea0


	//   ....[144]....
        /*0a68*/ 	.word	0x0001df00


	//   ....[145]....
        /*0a6c*/ 	.word	0x0001df10


	//   ....[146]....
        /*0a70*/ 	.word	0x0001df70


	//   ....[147]....
        /*0a74*/ 	.word	0x0001e9d0


	//   ....[148]....
        /*0a78*/ 	.word	0x0001ea30


	//   ....[149]....
        /*0a7c*/ 	.word	0x0001ea80


	//   ....[150]....
        /*0a80*/ 	.word	0x0001ead0


	//   ....[151]....
        /*0a84*/ 	.word	0x0001eb20


	//   ....[152]....
        /*0a88*/ 	.word	0x0001eb90


	//   ....[153]....
        /*0a8c*/ 	.word	0x0001ebe0


	//   ....[154]....
        /*0a90*/ 	.word	0x0001ec50


	//   ....[155]....
        /*0a94*/ 	.word	0x0001ecc0


	//   ....[156]....
        /*0a98*/ 	.word	0x0001ed20


	//   ....[157]....
        /*0a9c*/ 	.word	0x0001ed90


	//   ....[158]....
        /*0aa0*/ 	.word	0x0001ee00


	//   ....[159]....
        /*0aa4*/ 	.word	0x0001ee70


	//   ....[160]....
        /*0aa8*/ 	.word	0x0001eed0


	//   ....[161]....
        /*0aac*/ 	.word	0x0001ef40


	//   ....[162]....
        /*0ab0*/ 	.word	0x0001efb0


	//   ....[163]....
        /*0ab4*/ 	.word	0x0001f020


	//   ....[164]....
        /*0ab8*/ 	.word	0x0001f080


	//   ....[165]....
        /*0abc*/ 	.word	0x0001f0f0


	//   ....[166]....
        /*0ac0*/ 	.word	0x0001f160


	//   ....[167]....
        /*0ac4*/ 	.word	0x0001f2d0


	//   ....[168]....
        /*0ac8*/ 	.word	0x0001f330


	//   ....[169]....
        /*0acc*/ 	.word	0x0001f3a0


	//   ....[170]....
        /*0ad0*/ 	.word	0x0001f410


	//   ....[171]....
        /*0ad4*/ 	.word	0x0001f470


	//   ....[172]....
        /*0ad8*/ 	.word	0x0001f4d0


	//   ....[173]....
        /*0adc*/ 	.word	0x0001f540


	//   ....[174]....
        /*0ae0*/ 	.word	0x0001f5a0


	//   ....[175]....
        /*0ae4*/ 	.word	0x0001f600


	//   ....[176]....
        /*0ae8*/ 	.word	0x0001f660


	//   ....[177]....
        /*0aec*/ 	.word	0x0001f6d0


	//   ....[178]....
        /*0af0*/ 	.word	0x0001f740


	//   ....[179]....
        /*0af4*/ 	.word	0x0001f7b0


	//   ....[180]....
        /*0af8*/ 	.word	0x0001f810


	//   ....[181]....
        /*0afc*/ 	.word	0x0001f880


	//   ....[182]....
        /*0b00*/ 	.word	0x0001f8e0


	//   ....[183]....
        /*0b04*/ 	.word	0x0001f950


	//   ....[184]....
        /*0b08*/ 	.word	0x0001f9b0


	//   ....[185]....
        /*0b0c*/ 	.word	0x0001fa20


	//   ....[186]....
        /*0b10*/ 	.word	0x0001fa90


	//   ....[187]....
        /*0b14*/ 	.word	0x0001fc00


	//   ....[188]....
        /*0b18*/ 	.word	0x0001fc60


	//   ....[189]....
        /*0b1c*/ 	.word	0x0001fcd0


	//   ....[190]....
        /*0b20*/ 	.word	0x0001fd40


	//   ....[191]....
        /*0b24*/ 	.word	0x0001feb0


	//   ....[192]....
        /*0b28*/ 	.word	0x0001ff10


	//   ....[193]....
        /*0b2c*/ 	.word	0x0001ff80


	//   ....[194]....
        /*0b30*/ 	.word	0x0001fff0


	//   ....[195]....
        /*0b34*/ 	.word	0x00020170


	//   ....[196]....
        /*0b38*/ 	.word	0x000201d0


	//   ....[197]....
        /*0b3c*/ 	.word	0x00020240


	//   ....[198]....
        /*0b40*/ 	.word	0x000202b0


	//   ....[199]....
        /*0b44*/ 	.word	0x00020430


	//   ....[200]....
        /*0b48*/ 	.word	0x00020490


	//   ....[201]....
        /*0b4c*/ 	.word	0x00020500


	//   ....[202]....
        /*0b50*/ 	.word	0x00020570


	//   ....[203]....
        /*0b54*/ 	.word	0x000206f0


	//   ....[204]....
        /*0b58*/ 	.word	0x00020750


	//   ....[205]....
        /*0b5c*/ 	.word	0x000207b0


	//   ....[206]....
        /*0b60*/ 	.word	0x00020820


	//   ....[207]....
        /*0b64*/ 	.word	0x00020890


	//   ....[208]....
        /*0b68*/ 	.word	0x00020a10


	//   ....[209]....
        /*0b6c*/ 	.word	0x00020a70


	//   ....[210]....
        /*0b70*/ 	.word	0x00020ad0


	//   ....[211]....
        /*0b74*/ 	.word	0x00020b30


	//   ....[212]....
        /*0b78*/ 	.word	0x00020b80


	//   ....[213]....
        /*0b7c*/ 	.word	0x00020bd0


	//   ....[214]....
        /*0b80*/ 	.word	0x00020c40


	//   ....[215]....
        /*0b84*/ 	.word	0x00020cb0


	//   ....[216]....
        /*0b88*/ 	.word	0x00020d20


	//   ....[217]....
        /*0b8c*/ 	.word	0x00020d80


	//   ....[218]....
        /*0b90*/ 	.word	0x00020df0


	//   ....[219]....
        /*0b94*/ 	.word	0x00020e60


	//   ....[220]....
        /*0b98*/ 	.word	0x00020ed0


	//   ....[221]....
        /*0b9c*/ 	.word	0x00020f30


	//   ....[222]....
        /*0ba0*/ 	.word	0x00020fa0


	//   ....[223]....
        /*0ba4*/ 	.word	0x00021010


	//   ....[224]....
        /*0ba8*/ 	.word	0x00021080


	//   ....[225]....
        /*0bac*/ 	.word	0x000210e0


	//   ....[226]....
        /*0bb0*/ 	.word	0x00021150


	//   ....[227]....
        /*0bb4*/ 	.word	0x000211c0


	//   ....[228]....
        /*0bb8*/ 	.word	0x00021230


	//   ....[229]....
        /*0bbc*/ 	.word	0x00021290


	//   ....[230]....
        /*0bc0*/ 	.word	0x00021300


	//   ....[231]....
        /*0bc4*/ 	.word	0x00021370


	//   ....[232]....
        /*0bc8*/ 	.word	0x000213e0


	//   ....[233]....
        /*0bcc*/ 	.word	0x00021440


	//   ....[234]....
        /*0bd0*/ 	.word	0x000214b0


	//   ....[235]....
        /*0bd4*/ 	.word	0x00021520


	//   ....[236]....
        /*0bd8*/ 	.word	0x00021570


	//   ....[237]....
        /*0bdc*/ 	.word	0x000215b0


	//   ....[238]....
        /*0be0*/ 	.word	0x00021600


	//   ....[239]....
        /*0be4*/ 	.word	0x00021650


	//   ....[240]....
        /*0be8*/ 	.word	0x000216a0


	//   ....[241]....
        /*0bec*/ 	.word	0x00021710


	//   ....[242]....
        /*0bf0*/ 	.word	0x00021760


	//   ....[243]....
        /*0bf4*/ 	.word	0x000217b0


	//   ....[244]....
        /*0bf8*/ 	.word	0x00021800


	//   ....[245]....
        /*0bfc*/ 	.word	0x00021850


	//   ....[246]....
        /*0c00*/ 	.word	0x000218a0


	//   ....[247]....
        /*0c04*/ 	.word	0x00021910


	//   ....[248]....
        /*0c08*/ 	.word	0x00021960


	//   ....[249]....
        /*0c0c*/ 	.word	0x000219d0


	//   ....[250]....
        /*0c10*/ 	.word	0x00021a30


	//   ....[251]....
        /*0c14*/ 	.word	0x00021aa0


	//----- nvinfo : EIATTR_EXIT_INSTR_OFFSETS
	.align		4
.L_1116:
        /*0c18*/ 	.byte	0x04, 0x1c
        /*0c1a*/ 	.short	(.L_1118 - .L_1117)


	//   ....[0]....
.L_1117:
        /*0c1c*/ 	.word	0x000010d0


	//   ....[1]....
        /*0c20*/ 	.word	0x0001e990


	//----- nvinfo : EIATTR_MAX_THREADS
	.align		4
.L_1118:
        /*0c24*/ 	.byte	0x04, 0x05
        /*0c26*/ 	.short	(.L_1120 - .L_1119)
.L_1119:
        /*0c28*/ 	.word	0x00000100
        /*0c2c*/ 	.word	0x00000001
        /*0c30*/ 	.word	0x00000001


	//----- nvinfo : EIATTR_CRS_STACK_SIZE
	.align		4
.L_1120:
        /*0c34*/ 	.byte	0x04, 0x1e
        /*0c36*/ 	.short	(.L_1122 - .L_1121)
.L_1121:
        /*0c38*/ 	.word	0x00000000
.L_1122:


//--------------------- .nv.callgraph             --------------------------
	.section	.nv.callgraph,"",@"SHT_CUDA_CALLGRAPH"
	.align	4
	.sectionentsize	8
	.align		4
        /*0000*/ 	.word	0x00000000
	.align		4
        /*0004*/ 	.word	0xffffffff
	.align		4
        /*0008*/ 	.word	0x00000000
	.align		4
        /*000c*/ 	.word	0xfffffffe
	.align		4
        /*0010*/ 	.word	0x00000000
	.align		4
        /*0014*/ 	.word	0xfffffffd
	.align		4
        /*0018*/ 	.word	0x00000000
	.align		4
        /*001c*/ 	.word	0xfffffffc


//--------------------- .nv.rel.action            --------------------------
	.section	.nv.rel.action,"",@"SHT_CUDA_RELOCINFO"
	.align	8
	.sectionentsize	8
        /*0000*/ 	.byte	0x73, 0x00, 0x00, 0x00, 0x00, 0x00, 0x00, 0x00, 0x00, 0x00, 0x00, 0x11, 0x25, 0x00, 0x05, 0x36


//--------------------- .nv.constant4             --------------------------
	.section	.nv.constant4,"a",@progbits
	.align	8
	.align		8
.nv.constant4:
        /*0000*/ 	.dword	_ZN89_INTERNAL_2c70e413_53_flash_fwd_hdim192_fp16_paged_split_softcapall_sm80_cu_f3e6f9ee_33344cuda3std3__45__cpo5beginE
	.align		8
        /*0008*/ 	.dword	_ZN89_INTERNAL_2c70e413_53_flash_fwd_hdim192_fp16_paged_split_softcapall_sm80_cu_f3e6f9ee_33344cuda3std3__45__cpo3endE
	.align		8
        /*0010*/ 	.dword	_ZN89_INTERNAL_2c70e413_53_flash_fwd_hdim192_fp16_paged_split_softcapall_sm80_cu_f3e6f9ee_33344cuda3std3__45__cpo6cbeginE
	.align		8
        /*0018*/ 	.dword	_ZN89_INTERNAL_2c70e413_53_flash_fwd_hdim192_fp16_paged_split_softcapall_sm80_cu_f3e6f9ee_33344cuda3std3__45__cpo4cendE
	.align		8
        /*0020*/ 	.dword	_ZN89_INTERNAL_2c70e413_53_flash_fwd_hdim192_fp16_paged_split_softcapall_sm80_cu_f3e6f9ee_33344cuda3std3__491_GLOBAL__N__2c70e413_53_flash_fwd_hdim192_fp16_paged_split_softcapall_sm80_cu_f3e6f9ee_33346ignoreE
	.align		8
        /*0028*/ 	.dword	_ZN89_INTERNAL_2c70e413_53_flash_fwd_hdim192_fp16_paged_split_softcapall_sm80_cu_f3e6f9ee_33344cuda3std3__419piecewise_constructE
	.align		8
        /*0030*/ 	.dword	_ZN89_INTERNAL_2c70e413_53_flash_fwd_hdim192_fp16_paged_split_softcapall_sm80_cu_f3e6f9ee_33344cuda3std3__48in_placeE
	.align		8
        /*0038*/ 	.dword	_ZN89_INTERNAL_2c70e413_53_flash_fwd_hdim192_fp16_paged_split_softcapall_sm80_cu_f3e6f9ee_33344cuda3std6ranges3__45__cpo4swapE
	.align		8
        /*0040*/ 	.dword	_ZN89_INTERNAL_2c70e413_53_flash_fwd_hdim192_fp16_paged_split_softcapall_sm80_cu_f3e6f9ee_33344cuda3std6ranges3__45__cpo9iter_moveE
	.align		8
        /*0048*/ 	.dword	_ZN89_INTERNAL_2c70e413_53_flash_fwd_hdim192_fp16_paged_split_softcapall_sm80_cu_f3e6f9ee_33344cute7productE
	.align		8
        /*0050*/ 	.dword	_ZN89_INTERNAL_2c70e413_53_flash_fwd_hdim192_fp16_paged_split_softcapall_sm80_cu_f3e6f9ee_33344cute1_E


//--------------------- .nv.constant0._ZN7cutlass13device_kernelIN5flash19enable_sm80_to_sm89INS1_16FlashAttnFwdSm80INS1_25CollectiveMainloopFwdSm80ILi8ELi1ELb0EN4cute5tupleIJNS5_1CILi128EEENS7_ILi64EEENS7_ILi192EEEEEELi192ENS_6half_tEfNS_4arch4Sm80ELb0ELb0ELb1ELb0ELb1ELb0ELb1ELb1EEENS1_21CollectiveEpilogueFwdINS6_IJS8_SA_S9_EEENS6_IJNS7_ILi1EEESI_SI_EEESC_SE_Li256ELb0ELb1ELb1ELb0EEENS1_19SingleTileSchedulerILb0ELb1ELb1ELi128EEEEEEEEEvNT_6ParamsE --------------------------
	.section	.nv.constant0._ZN7cutlass13device_kernelIN5flash19enable_sm80_to_sm89INS1_16FlashAttnFwdSm80INS1_25CollectiveMainloopFwdSm80ILi8ELi1ELb0EN4cute5tupleIJNS5_1CILi128EEENS7_ILi64EEENS7_ILi192EEEEEELi192ENS_6half_tEfNS_4arch4Sm80ELb0ELb0ELb1ELb0ELb1ELb0ELb1ELb1EEENS1_21CollectiveEpilogueFwdINS6_IJS8_SA_S9_EEENS6_IJNS7_ILi1EEESI_SI_EEESC_SE_Li256ELb0ELb1ELb1ELb0EEENS1_19SingleTileSchedulerILb0ELb1ELb1ELi128EEEEEEEEEvNT_6ParamsE,"a",@progbits
	.sectionflags	@""
	.align	4
.nv.constant0._ZN7cutlass13device_kernelIN5flash19enable_sm80_to_sm89INS1_16FlashAttnFwdSm80INS1_25CollectiveMainloopFwdSm80ILi8ELi1ELb0EN4cute5tupleIJNS5_1CILi128EEENS7_ILi64EEENS7_ILi192EEEEEELi192ENS_6half_tEfNS_4arch4Sm80ELb0ELb0ELb1ELb0ELb1ELb0ELb1ELb1EEENS1_21CollectiveEpilogueFwdINS6_IJS8_SA_S9_EEENS6_IJNS7_ILi1EEESI_SI_EEESC_SE_Li256ELb0ELb1ELb1ELb0EEENS1_19SingleTileSchedulerILb0ELb1ELb1ELi128EEEEEEEEEvNT_6ParamsE:
	.zero		1400


//--------------------- .nv.constant0._ZN7cutlass13device_kernelIN5flash19enable_sm80_to_sm89INS1_16FlashAttnFwdSm80INS1_25CollectiveMainloopFwdSm80ILi8ELi1ELb0EN4cute5tupleIJNS5_1CILi128EEENS7_ILi64EEENS7_ILi192EEEEEELi192ENS_6half_tEfNS_4arch4Sm80ELb0ELb0ELb1ELb1ELb1ELb0ELb1ELb1EEENS1_21CollectiveEpilogueFwdINS6_IJS8_SA_S9_EEENS6_IJNS7_ILi1EEESI_SI_EEESC_SE_Li256ELb1ELb1ELb1ELb0EEENS1_36VarlenDynamicPersistentTileSchedulerILi128ELi64ELi256ELi256ELb1ELb1ELb0ELb0ELb1ELb1EEEEEEEEEvNT_6ParamsE --------------------------
	.section	.nv.constant0._ZN7cutlass13device_kernelIN5flash19enable_sm80_to_sm89INS1_16FlashAttnFwdSm80INS1_25CollectiveMainloopFwdSm80ILi8ELi1ELb0EN4cute5tupleIJNS5_1CILi128EEENS7_ILi64EEENS7_ILi192EEEEEELi192ENS_6half_tEfNS_4arch4Sm80ELb0ELb0ELb1ELb1ELb1ELb0ELb1ELb1EEENS1_21CollectiveEpilogueFwdINS6_IJS8_SA_S9_EEENS6_IJNS7_ILi1EEESI_SI_EEESC_SE_Li256ELb1ELb1ELb1ELb0EEENS1_36VarlenDynamicPersistentTileSchedulerILi128ELi64ELi256ELi256ELb1ELb1ELb0ELb0ELb1ELb1EEEEEEEEEvNT_6ParamsE,"a",@progbits
	.sectionflags	@""
	.align	4
.nv.constant0._ZN7cutlass13device_kernelIN5flash19enable_sm80_to_sm89INS1_16FlashAttnFwdSm80INS1_25CollectiveMainloopFwdSm80ILi8ELi1ELb0EN4cute5tupleIJNS5_1CILi128EEENS7_ILi64EEENS7_ILi192EEEEEELi192ENS_6half_tEfNS_4arch4Sm80ELb0ELb0ELb1ELb1ELb1ELb0ELb1ELb1EEENS1_21CollectiveEpilogueFwdINS6_IJS8_SA_S9_EEENS6_IJNS7_ILi1EEESI_SI_EEESC_SE_Li256ELb1ELb1ELb1ELb0EEENS1_36VarlenDynamicPersistentTileSchedulerILi128ELi64ELi256ELi256ELb1ELb1ELb0ELb0ELb1ELb1EEEEEEEEEvNT_6ParamsE:
	.zero		1432


//--------------------- .nv.constant0._ZN7cutlass13device_kernelIN5flash19enable_sm80_to_sm89INS1_16FlashAttnFwdSm80INS1_25CollectiveMainloopFwdSm80ILi8ELi1ELb0EN4cute5tupleIJNS5_1CILi128EEENS7_ILi64EEENS7_ILi192EEEEEELi192ENS_6half_tEfNS_4arch4Sm80ELb0ELb0ELb1ELb1ELb1ELb1ELb1ELb1EEENS1_21CollectiveEpilogueFwdINS6_IJS8_SA_S9_EEENS6_IJNS7_ILi1EEESI_SI_EEESC_SE_Li256ELb1ELb1ELb1ELb0EEENS1_36VarlenDynamicPersistentTileSchedulerILi128ELi64ELi256ELi256ELb1ELb1ELb0ELb0ELb1ELb1EEEEEEEEEvNT_6ParamsE --------------------------
	.section	.nv.constant0._ZN7cutlass13device_kernelIN5flash19enable_sm80_to_sm89INS1_16FlashAttnFwdSm80INS1_25CollectiveMainloopFwdSm80ILi8ELi1ELb0EN4cute5tupleIJNS5_1CILi128EEENS7_ILi64EEENS7_ILi192EEEEEELi192ENS_6half_tEfNS_4arch4Sm80ELb0ELb0ELb1ELb1ELb1ELb1ELb1ELb1EEENS1_21CollectiveEpilogueFwdINS6_IJS8_SA_S9_EEENS6_IJNS7_ILi1EEESI_SI_EEESC_SE_Li256ELb1ELb1ELb1ELb0EEENS1_36VarlenDynamicPersistentTileSchedulerILi128ELi64ELi256ELi256ELb1ELb1ELb0ELb0ELb1ELb1EEEEEEEEEvNT_6ParamsE,"a",@progbits
	.sectionflags	@""
	.align	4
.nv.constant0._ZN7cutlass13device_kernelIN5flash19enable_sm80_to_sm89INS1_16FlashAttnFwdSm80INS1_25CollectiveMainloopFwdSm80ILi8ELi1ELb0EN4cute5tupleIJNS5_1CILi128EEENS7_ILi64EEENS7_ILi192EEEEEELi192ENS_6half_tEfNS_4arch4Sm80ELb0ELb0ELb1ELb1ELb1ELb1ELb1ELb1EEENS1_21CollectiveEpilogueFwdINS6_IJS8_SA_S9_EEENS6_IJNS7_ILi1EEESI_SI_EEESC_SE_Li256ELb1ELb1ELb1ELb0EEENS1_36VarlenDynamicPersistentTileSchedulerILi128ELi64ELi256ELi256ELb1ELb1ELb0ELb0ELb1ELb1EEEEEEEEEvNT_6ParamsE:
	.zero		1432


//--------------------- .nv.constant0._ZN7cutlass13device_kernelIN5flash19enable_sm80_to_sm89INS1_16FlashAttnFwdSm80INS1_25CollectiveMainloopFwdSm80ILi8ELi1ELb0EN4cute5tupleIJNS5_1CILi128EEENS7_ILi64EEENS7_ILi192EEEEEELi192ENS_6half_tEfNS_4arch4Sm80ELb0ELb1ELb1ELb0ELb1ELb0ELb1ELb1EEENS1_21CollectiveEpilogueFwdINS6_IJS8_SA_S9_EEENS6_IJNS7_ILi1EEESI_SI_EEESC_SE_Li256ELb0ELb1ELb1ELb0EEENS1_19SingleTileSchedulerILb0ELb1ELb1ELi128EEEEEEEEEvNT_6ParamsE --------------------------
	.section	.nv.constant0._ZN7cutlass13device_kernelIN5flash19enable_sm80_to_sm89INS1_16FlashAttnFwdSm80INS1_25CollectiveMainloopFwdSm80ILi8ELi1ELb0EN4cute5tupleIJNS5_1CILi128EEENS7_ILi64EEENS7_ILi192EEEEEELi192ENS_6half_tEfNS_4arch4Sm80ELb0ELb1ELb1ELb0ELb1ELb0ELb1ELb1EEENS1_21CollectiveEpilogueFwdINS6_IJS8_SA_S9_EEENS6_IJNS7_ILi1EEESI_SI_EEESC_SE_Li256ELb0ELb1ELb1ELb0EEENS1_19SingleTileSchedulerILb0ELb1ELb1ELi128EEEEEEEEEvNT_6ParamsE,"a",@progbits
	.sectionflags	@""
	.align	4
.nv.constant0._ZN7cutlass13device_kernelIN5flash19enable_sm80_to_sm89INS1_16FlashAttnFwdSm80INS1_25CollectiveMainloopFwdSm80ILi8ELi1ELb0EN4cute5tupleIJNS5_1CILi128EEENS7_ILi64EEENS7_ILi192EEEEEELi192ENS_6half_tEfNS_4arch4Sm80ELb0ELb1ELb1ELb0ELb1ELb0ELb1ELb1EEENS1_21CollectiveEpilogueFwdINS6_IJS8_SA_S9_EEENS6_IJNS7_ILi1EEESI_SI_EEESC_SE_Li256ELb0ELb1ELb1ELb0EEENS1_19SingleTileSchedulerILb0ELb1ELb1ELi128EEEEEEEEEvNT_6ParamsE:
	.zero		1400


//--------------------- .nv.constant0._ZN7cutlass13device_kernelIN5flash19enable_sm80_to_sm89INS1_16FlashAttnFwdSm80INS1_25CollectiveMainloopFwdSm80ILi8ELi1ELb0EN4cute5tupleIJNS5_1CILi128EEENS7_ILi64EEENS7_ILi192EEEEEELi192ENS_6half_tEfNS_4arch4Sm80ELb0ELb1ELb1ELb1ELb1ELb0ELb1ELb1EEENS1_21CollectiveEpilogueFwdINS6_IJS8_SA_S9_EEENS6_IJNS7_ILi1EEESI_SI_EEESC_SE_Li256ELb1ELb1ELb1ELb0EEENS1_36VarlenDynamicPersistentTileSchedulerILi128ELi64ELi256ELi256ELb1ELb1ELb0ELb1ELb0ELb1EEEEEEEEEvNT_6ParamsE --------------------------
	.section	.nv.constant0._ZN7cutlass13device_kernelIN5flash19enable_sm80_to_sm89INS1_16FlashAttnFwdSm80INS1_25CollectiveMainloopFwdSm80ILi8ELi1ELb0EN4cute5tupleIJNS5_1CILi128EEENS7_ILi64EEENS7_ILi192EEEEEELi192ENS_6half_tEfNS_4arch4Sm80ELb0ELb1ELb1ELb1ELb1ELb0ELb1ELb1EEENS1_21CollectiveEpilogueFwdINS6_IJS8_SA_S9_EEENS6_IJNS7_ILi1EEESI_SI_EEESC_SE_Li256ELb1ELb1ELb1ELb0EEENS1_36VarlenDynamicPersistentTileSchedulerILi128ELi64ELi256ELi256ELb1ELb1ELb0ELb1ELb0ELb1EEEEEEEEEvNT_6ParamsE,"a",@progbits
	.sectionflags	@""
	.align	4
.nv.constant0._ZN7cutlass13device_kernelIN5flash19enable_sm80_to_sm89INS1_16FlashAttnFwdSm80INS1_25CollectiveMainloopFwdSm80ILi8ELi1ELb0EN4cute5tupleIJNS5_1CILi128EEENS7_ILi64EEENS7_ILi192EEEEEELi192ENS_6half_tEfNS_4arch4Sm80ELb0ELb1ELb1ELb1ELb1ELb0ELb1ELb1EEENS1_21CollectiveEpilogueFwdINS6_IJS8_SA_S9_EEENS6_IJNS7_ILi1EEESI_SI_EEESC_SE_Li256ELb1ELb1ELb1ELb0EEENS1_36VarlenDynamicPersistentTileSchedulerILi128ELi64ELi256ELi256ELb1ELb1ELb0ELb1ELb0ELb1EEEEEEEEEvNT_6ParamsE:
	.zero		1432


//--------------------- .nv.constant0._ZN7cutlass13device_kernelIN5flash19enable_sm80_to_sm89INS1_16FlashAttnFwdSm80INS1_25CollectiveMainloopFwdSm80ILi8ELi1ELb0EN4cute5tupleIJNS5_1CILi128EEENS7_ILi64EEENS7_ILi192EEEEEELi192ENS_6half_tEfNS_4arch4Sm80ELb0ELb1ELb1ELb1ELb1ELb1ELb1ELb1EEENS1_21CollectiveEpilogueFwdINS6_IJS8_SA_S9_EEENS6_IJNS7_ILi1EEESI_SI_EEESC_SE_Li256ELb1ELb1ELb1ELb0EEENS1_36VarlenDynamicPersistentTileSchedulerILi128ELi64ELi256ELi256ELb1ELb1ELb0ELb1ELb0ELb1EEEEEEEEEvNT_6ParamsE --------------------------
	.section	.nv.constant0._ZN7cutlass13device_kernelIN5flash19enable_sm80_to_sm89INS1_16FlashAttnFwdSm80INS1_25CollectiveMainloopFwdSm80ILi8ELi1ELb0EN4cute5tupleIJNS5_1CILi128EEENS7_ILi64EEENS7_ILi192EEEEEELi192ENS_6half_tEfNS_4arch4Sm80ELb0ELb1ELb1ELb1ELb1ELb1ELb1ELb1EEENS1_21CollectiveEpilogueFwdINS6_IJS8_SA_S9_EEENS6_IJNS7_ILi1EEESI_SI_EEESC_SE_Li256ELb1ELb1ELb1ELb0EEENS1_36VarlenDynamicPersistentTileSchedulerILi128ELi64ELi256ELi256ELb1ELb1ELb0ELb1ELb0ELb1EEEEEEEEEvNT_6ParamsE,"a",@progbits
	.sectionflags	@""
	.align	4
.nv.constant0._ZN7cutlass13device_kernelIN5flash19enable_sm80_to_sm89INS1_16FlashAttnFwdSm80INS1_25CollectiveMainloopFwdSm80ILi8ELi1ELb0EN4cute5tupleIJNS5_1CILi128EEENS7_ILi64EEENS7_ILi192EEEEEELi192ENS_6half_tEfNS_4arch4Sm80ELb0ELb1ELb1ELb1ELb1ELb1ELb1ELb1EEENS1_21CollectiveEpilogueFwdINS6_IJS8_SA_S9_EEENS6_IJNS7_ILi1EEESI_SI_EEESC_SE_Li256ELb1ELb1ELb1ELb0EEENS1_36VarlenDynamicPersistentTileSchedulerILi128ELi64ELi256ELi256ELb1ELb1ELb0ELb1ELb0ELb1EEEEEEEEEvNT_6ParamsE:
	.zero		1432


//--------------------- .nv.constant0._ZN7cutlass13device_kernelIN5flash19enable_sm80_to_sm89INS1_16FlashAttnFwdSm80INS1_25CollectiveMainloopFwdSm80ILi8ELi1ELb0EN4cute5tupleIJNS5_1CILi128EEENS7_ILi64EEENS7_ILi192EEEEEELi192ENS_6half_tEfNS_4arch4Sm80ELb1ELb0ELb1ELb0ELb1ELb0ELb1ELb1EEENS1_21CollectiveEpilogueFwdINS6_IJS8_SA_S9_EEENS6_IJNS7_ILi1EEESI_SI_EEESC_SE_Li256ELb0ELb1ELb1ELb0EEENS1_30DynamicPersistentTileSchedulerILi256ELi256ELb1ELb1ELb0EEEEEEEEEvNT_6ParamsE --------------------------
	.section	.nv.constant0._ZN7cutlass13device_kernelIN5flash19enable_sm80_to_sm89INS1_16FlashAttnFwdSm80INS1_25CollectiveMainloopFwdSm80ILi8ELi1ELb0EN4cute5tupleIJNS5_1CILi128EEENS7_ILi64EEENS7_ILi192EEEEEELi192ENS_6half_tEfNS_4arch4Sm80ELb1ELb0ELb1ELb0ELb1ELb0ELb1ELb1EEENS1_21CollectiveEpilogueFwdINS6_IJS8_SA_S9_EEENS6_IJNS7_ILi1EEESI_SI_EEESC_SE_Li256ELb0ELb1ELb1ELb0EEENS1_30DynamicPersistentTileSchedulerILi256ELi256ELb1ELb1ELb0EEEEEEEEEvNT_6ParamsE,"a",@progbits
	.sectionflags	@""
	.align	4
.nv.constant0._ZN7cutlass13device_kernelIN5flash19enable_sm80_to_sm89INS1_16FlashAttnFwdSm80INS1_25CollectiveMainloopFwdSm80ILi8ELi1ELb0EN4cute5tupleIJNS5_1CILi128EEENS7_ILi64EEENS7_ILi192EEEEEELi192ENS_6half_tEfNS_4arch4Sm80ELb1ELb0ELb1ELb0ELb1ELb0ELb1ELb1EEENS1_21CollectiveEpilogueFwdINS6_IJS8_SA_S9_EEENS6_IJNS7_ILi1EEESI_SI_EEESC_SE_Li256ELb0ELb1ELb1ELb0EEENS1_30DynamicPersistentTileSchedulerILi256ELi256ELb1ELb1ELb0EEEEEEEEEvNT_6ParamsE:
	.zero		1416


//--------------------- .nv.constant0._ZN7cutlass13device_kernelIN5flash19enable_sm80_to_sm89INS1_16FlashAttnFwdSm80INS1_25CollectiveMainloopFwdSm80ILi8ELi1ELb0EN4cute5tupleIJNS5_1CILi128EEENS7_ILi64EEENS7_ILi192EEEEEELi192ENS_6half_tEfNS_4arch4Sm80ELb1ELb0ELb1ELb1ELb1ELb0ELb1ELb1EEENS1_21CollectiveEpilogueFwdINS6_IJS8_SA_S9_EEENS6_IJNS7_ILi1EEESI_SI_EEESC_SE_Li256ELb1ELb1ELb1ELb0EEENS1_36VarlenDynamicPersistentTileSchedulerILi128ELi64ELi256ELi256ELb1ELb1ELb0ELb1ELb1ELb1EEEEEEEEEvNT_6ParamsE --------------------------
	.section	.nv.constant0._ZN7cutlass13device_kernelIN5flash19enable_sm80_to_sm89INS1_16FlashAttnFwdSm80INS1_25CollectiveMainloopFwdSm80ILi8ELi1ELb0EN4cute5tupleIJNS5_1CILi128EEENS7_ILi64EEENS7_ILi192EEEEEELi192ENS_6half_tEfNS_4arch4Sm80ELb1ELb0ELb1ELb1ELb1ELb0ELb1ELb1EEENS1_21CollectiveEpilogueFwdINS6_IJS8_SA_S9_EEENS6_IJNS7_ILi1EEESI_SI_EEESC_SE_Li256ELb1ELb1ELb1ELb0EEENS1_36VarlenDynamicPersistentTileSchedulerILi128ELi64ELi256ELi256ELb1ELb1ELb0ELb1ELb1ELb1EEEEEEEEEvNT_6ParamsE,"a",@progbits
	.sectionflags	@""
	.align	4
.nv.constant0._ZN7cutlass13device_kernelIN5flash19enable_sm80_to_sm89INS1_16FlashAttnFwdSm80INS1_25CollectiveMainloopFwdSm80ILi8ELi1ELb0EN4cute5tupleIJNS5_1CILi128EEENS7_ILi64EEENS7_ILi192EEEEEELi192ENS_6half_tEfNS_4arch4Sm80ELb1ELb0ELb1ELb1ELb1ELb0ELb1ELb1EEENS1_21CollectiveEpilogueFwdINS6_IJS8_SA_S9_EEENS6_IJNS7_ILi1EEESI_SI_EEESC_SE_Li256ELb1ELb1ELb1ELb0EEENS1_36VarlenDynamicPersistentTileSchedulerILi128ELi64ELi256ELi256ELb1ELb1ELb0ELb1ELb1ELb1EEEEEEEEEvNT_6ParamsE:
	.zero		1432


//--------------------- .nv.constant0._ZN7cutlass13device_kernelIN5flash19enable_sm80_to_sm89INS1_16FlashAttnFwdSm80INS1_25CollectiveMainloopFwdSm80ILi8ELi1ELb0EN4cute5tupleIJNS5_1CILi128EEENS7_ILi64EEENS7_ILi192EEEEEELi192ENS_6half_tEfNS_4arch4Sm80ELb1ELb0ELb1ELb1ELb1ELb1ELb1ELb1EEENS1_21CollectiveEpilogueFwdINS6_IJS8_SA_S9_EEENS6_IJNS7_ILi1EEESI_SI_EEESC_SE_Li256ELb1ELb1ELb1ELb0EEENS1_36VarlenDynamicPersistentTileSchedulerILi128ELi64ELi256ELi256ELb1ELb1ELb0ELb1ELb1ELb1EEEEEEEEEvNT_6ParamsE --------------------------
	.section	.nv.constant0._ZN7cutlass13device_kernelIN5flash19enable_sm80_to_sm89INS1_16FlashAttnFwdSm80INS1_25CollectiveMainloopFwdSm80ILi8ELi1ELb0EN4cute5tupleIJNS5_1CILi128EEENS7_ILi64EEENS7_ILi192EEEEEELi192ENS_6half_tEfNS_4arch4Sm80ELb1ELb0ELb1ELb1ELb1ELb1ELb1ELb1EEENS1_21CollectiveEpilogueFwdINS6_IJS8_SA_S9_EEENS6_IJNS7_ILi1EEESI_SI_EEESC_SE_Li256ELb1ELb1ELb1ELb0EEENS1_36VarlenDynamicPersistentTileSchedulerILi128ELi64ELi256ELi256ELb1ELb1ELb0ELb1ELb1ELb1EEEEEEEEEvNT_6ParamsE,"a",@progbits
	.sectionflags	@""
	.align	4
.nv.constant0._ZN7cutlass13device_kernelIN5flash19enable_sm80_to_sm89INS1_16FlashAttnFwdSm80INS1_25CollectiveMainloopFwdSm80ILi8ELi1ELb0EN4cute5tupleIJNS5_1CILi128EEENS7_ILi64EEENS7_ILi192EEEEEELi192ENS_6half_tEfNS_4arch4Sm80ELb1ELb0ELb1ELb1ELb1ELb1ELb1ELb1EEENS1_21CollectiveEpilogueFwdINS6_IJS8_SA_S9_EEENS6_IJNS7_ILi1EEESI_SI_EEESC_SE_Li256ELb1ELb1ELb1ELb0EEENS1_36VarlenDynamicPersistentTileSchedulerILi128ELi64ELi256ELi256ELb1ELb1ELb0ELb1ELb1ELb1EEEEEEEEEvNT_6ParamsE:
	.zero		1432


//--------------------- .nv.constant0._ZN7cutlass13device_kernelIN5flash19enable_sm80_to_sm89INS1_16FlashAttnFwdSm80INS1_25CollectiveMainloopFwdSm80ILi8ELi2ELb0EN4cute5tupleIJNS5_1CILi128EEENS7_ILi64EEENS7_ILi192EEEEEELi192ENS_6half_tEfNS_4arch4Sm80ELb0ELb0ELb1ELb0ELb1ELb0ELb1ELb1EEENS1_21CollectiveEpilogueFwdINS6_IJS8_SA_S9_EEENS6_IJNS7_ILi1EEESI_SI_EEESC_SE_Li256ELb0ELb1ELb1ELb0EEENS1_19SingleTileSchedulerILb0ELb1ELb1ELi128EEEEEEEEEvNT_6ParamsE --------------------------
	.section	.nv.constant0._ZN7cutlass13device_kernelIN5flash19enable_sm80_to_sm89INS1_16FlashAttnFwdSm80INS1_25CollectiveMainloopFwdSm80ILi8ELi2ELb0EN4cute5tupleIJNS5_1CILi128EEENS7_ILi64EEENS7_ILi192EEEEEELi192ENS_6half_tEfNS_4arch4Sm80ELb0ELb0ELb1ELb0ELb1ELb0ELb1ELb1EEENS1_21CollectiveEpilogueFwdINS6_IJS8_SA_S9_EEENS6_IJNS7_ILi1EEESI_SI_EEESC_SE_Li256ELb0ELb1ELb1ELb0EEENS1_19SingleTileSchedulerILb0ELb1ELb1ELi128EEEEEEEEEvNT_6ParamsE,"a",@progbits
	.sectionflags	@""
	.align	4
.nv.constant0._ZN7cutlass13device_kernelIN5flash19enable_sm80_to_sm89INS1_16FlashAttnFwdSm80INS1_25CollectiveMainloopFwdSm80ILi8ELi2ELb0EN4cute5tupleIJNS5_1CILi128EEENS7_ILi64EEENS7_ILi192EEEEEELi192ENS_6half_tEfNS_4arch4Sm80ELb0ELb0ELb1ELb0ELb1ELb0ELb1ELb1EEENS1_21CollectiveEpilogueFwdINS6_IJS8_SA_S9_EEENS6_IJNS7_ILi1EEESI_SI_EEESC_SE_Li256ELb0ELb1ELb1ELb0EEENS1_19SingleTileSchedulerILb0ELb1ELb1ELi128EEEEEEEEEvNT_6ParamsE:
	.zero		1400


//--------------------- .nv.constant0._ZN7cutlass13device_kernelIN5flash19enable_sm80_to_sm89INS1_16FlashAttnFwdSm80INS1_25CollectiveMainloopFwdSm80ILi8ELi2ELb0EN4cute5tupleIJNS5_1CILi128EEENS7_ILi64EEENS7_ILi192EEEEEELi192ENS_6half_tEfNS_4arch4Sm80ELb0ELb0ELb1ELb1ELb1ELb0ELb1ELb1EEENS1_21CollectiveEpilogueFwdINS6_IJS8_SA_S9_EEENS6_IJNS7_ILi1EEESI_SI_EEESC_SE_Li256ELb1ELb1ELb1ELb0EEENS1_36VarlenDynamicPersistentTileSchedulerILi128ELi64ELi256ELi256ELb1ELb1ELb0ELb0ELb1ELb1EEEEEEEEEvNT_6ParamsE --------------------------
	.section	.nv.constant0._ZN7cutlass13device_kernelIN5flash19enable_sm80_to_sm89INS1_16FlashAttnFwdSm80INS1_25CollectiveMainloopFwdSm80ILi8ELi2ELb0EN4cute5tupleIJNS5_1CILi128EEENS7_ILi64EEENS7_ILi192EEEEEELi192ENS_6half_tEfNS_4arch4Sm80ELb0ELb0ELb1ELb1ELb1ELb0ELb1ELb1EEENS1_21CollectiveEpilogueFwdINS6_IJS8_SA_S9_EEENS6_IJNS7_ILi1EEESI_SI_EEESC_SE_Li256ELb1ELb1ELb1ELb0EEENS1_36VarlenDynamicPersistentTileSchedulerILi128ELi64ELi256ELi256ELb1ELb1ELb0ELb0ELb1ELb1EEEEEEEEEvNT_6ParamsE,"a",@progbits
	.sectionflags	@""
	.align	4
.nv.constant0._ZN7cutlass13device_kernelIN5flash19enable_sm80_to_sm89INS1_16FlashAttnFwdSm80INS1_25CollectiveMainloopFwdSm80ILi8ELi2ELb0EN4cute5tupleIJNS5_1CILi128EEENS7_ILi64EEENS7_ILi192EEEEEELi192ENS_6half_tEfNS_4arch4Sm80ELb0ELb0ELb1ELb1ELb1ELb0ELb1ELb1EEENS1_21CollectiveEpilogueFwdINS6_IJS8_SA_S9_EEENS6_IJNS7_ILi1EEESI_SI_EEESC_SE_Li256ELb1ELb1ELb1ELb0EEENS1_36VarlenDynamicPersistentTileSchedulerILi128ELi64ELi256ELi256ELb1ELb1ELb0ELb0ELb1ELb1EEEEEEEEEvNT_6ParamsE:
	.zero		1432


//--------------------- .nv.constant0._ZN7cutlass13device_kernelIN5flash19enable_sm80_to_sm89INS1_16FlashAttnFwdSm80INS1_25CollectiveMainloopFwdSm80ILi8ELi2ELb0EN4cute5tupleIJNS5_1CILi128EEENS7_ILi64EEENS7_ILi192EEEEEELi192ENS_6half_tEfNS_4arch4Sm80ELb0ELb0ELb1ELb1ELb1ELb1ELb1ELb1EEENS1_21CollectiveEpilogueFwdINS6_IJS8_SA_S9_EEENS6_IJNS7_ILi1EEESI_SI_EEESC_SE_Li256ELb1ELb1ELb1ELb0EEENS1_36VarlenDynamicPersistentTileSchedulerILi128ELi64ELi256ELi256ELb1ELb1ELb0ELb0ELb1ELb1EEEEEEEEEvNT_6ParamsE --------------------------
	.section	.nv.constant0._ZN7cutlass13device_kernelIN5flash19enable_sm80_to_sm89INS1_16FlashAttnFwdSm80INS1_25CollectiveMainloopFwdSm80ILi8ELi2ELb0EN4cute5tupleIJNS5_1CILi128EEENS7_ILi64EEENS7_ILi192EEEEEELi192ENS_6half_tEfNS_4arch4Sm80ELb0ELb0ELb1ELb1ELb1ELb1ELb1ELb1EEENS1_21CollectiveEpilogueFwdINS6_IJS8_SA_S9_EEENS6_IJNS7_ILi1EEESI_SI_EEESC_SE_Li256ELb1ELb1ELb1ELb0EEENS1_36VarlenDynamicPersistentTileSchedulerILi128ELi64ELi256ELi256ELb1ELb1ELb0ELb0ELb1ELb1EEEEEEEEEvNT_6ParamsE,"a",@progbits
	.sectionflags	@""
	.align	4
.nv.constant0._ZN7cutlass13device_kernelIN5flash19enable_sm80_to_sm89INS1_16FlashAttnFwdSm80INS1_25CollectiveMainloopFwdSm80ILi8ELi2ELb0EN4cute5tupleIJNS5_1CILi128EEENS7_ILi64EEENS7_ILi192EEEEEELi192ENS_6half_tEfNS_4arch4Sm80ELb0ELb0ELb1ELb1ELb1ELb1ELb1ELb1EEENS1_21CollectiveEpilogueFwdINS6_IJS8_SA_S9_EEENS6_IJNS7_ILi1EEESI_SI_EEESC_SE_Li256ELb1ELb1ELb1ELb0EEENS1_36VarlenDynamicPersistentTileSchedulerILi128ELi64ELi256ELi256ELb1ELb1ELb0ELb0ELb1ELb1EEEEEEEEEvNT_6ParamsE:
	.zero		1432


//--------------------- .nv.constant0._ZN7cutlass13device_kernelIN5flash19enable_sm80_to_sm89INS1_16FlashAttnFwdSm80INS1_25CollectiveMainloopFwdSm80ILi8ELi2ELb0EN4cute5tupleIJNS5_1CILi128EEENS7_ILi64EEENS7_ILi192EEEEEELi192ENS_6half_tEfNS_4arch4Sm80ELb0ELb1ELb1ELb0ELb1ELb0ELb1ELb1EEENS1_21CollectiveEpilogueFwdINS6_IJS8_SA_S9_EEENS6_IJNS7_ILi1EEESI_SI_EEESC_SE_Li256ELb0ELb1ELb1ELb0EEENS1_19SingleTileSchedulerILb0ELb1ELb1ELi128EEEEEEEEEvNT_6ParamsE --------------------------
	.section	.nv.constant0._ZN7cutlass13device_kernelIN5flash19enable_sm80_to_sm89INS1_16FlashAttnFwdSm80INS1_25CollectiveMainloopFwdSm80ILi8ELi2ELb0EN4cute5tupleIJNS5_1CILi128EEENS7_ILi64EEENS7_ILi192EEEEEELi192ENS_6half_tEfNS_4arch4Sm80ELb0ELb1ELb1ELb0ELb1ELb0ELb1ELb1EEENS1_21CollectiveEpilogueFwdINS6_IJS8_SA_S9_EEENS6_IJNS7_ILi1EEESI_SI_EEESC_SE_Li256ELb0ELb1ELb1ELb0EEENS1_19SingleTileSchedulerILb0ELb1ELb1ELi128EEEEEEEEEvNT_6ParamsE,"a",@progbits
	.sectionflags	@""
	.align	4
.nv.constant0._ZN7cutlass13device_kernelIN5flash19enable_sm80_to_sm89INS1_16FlashAttnFwdSm80INS1_25CollectiveMainloopFwdSm80ILi8ELi2ELb0EN4cute5tupleIJNS5_1CILi128EEENS7_ILi64EEENS7_ILi192EEEEEELi192ENS_6half_tEfNS_4arch4Sm80ELb0ELb1ELb1ELb0ELb1ELb0ELb1ELb1EEENS1_21CollectiveEpilogueFwdINS6_IJS8_SA_S9_EEENS6_IJNS7_ILi1EEESI_SI_EEESC_SE_Li256ELb0ELb1ELb1ELb0EEENS1_19SingleTileSchedulerILb0ELb1ELb1ELi128EEEEEEEEEvNT_6ParamsE:
	.zero		1400


//--------------------- .nv.constant0._ZN7cutlass13device_kernelIN5flash19enable_sm80_to_sm89INS1_16FlashAttnFwdSm80INS1_25CollectiveMainloopFwdSm80ILi8ELi2ELb0EN4cute5tupleIJNS5_1CILi128EEENS7_ILi64EEENS7_ILi192EEEEEELi192ENS_6half_tEfNS_4arch4Sm80ELb0ELb1ELb1ELb1ELb1ELb0ELb1ELb1EEENS1_21CollectiveEpilogueFwdINS6_IJS8_SA_S9_EEENS6_IJNS7_ILi1EEESI_SI_EEESC_SE_Li256ELb1ELb1ELb1ELb0EEENS1_36VarlenDynamicPersistentTileSchedulerILi128ELi64ELi256ELi256ELb1ELb1ELb0ELb1ELb0ELb1EEEEEEEEEvNT_6ParamsE --------------------------
	.section	.nv.constant0._ZN7cutlass13device_kernelIN5flash19enable_sm80_to_sm89INS1_16FlashAttnFwdSm80INS1_25CollectiveMainloopFwdSm80ILi8ELi2ELb0EN4cute5tupleIJNS5_1CILi128EEENS7_ILi64EEENS7_ILi192EEEEEELi192ENS_6half_tEfNS_4arch4Sm80ELb0ELb1ELb1ELb1ELb1ELb0ELb1ELb1EEENS1_21CollectiveEpilogueFwdINS6_IJS8_SA_S9_EEENS6_IJNS7_ILi1EEESI_SI_EEESC_SE_Li256ELb1ELb1ELb1ELb0EEENS1_36VarlenDynamicPersistentTileSchedulerILi128ELi64ELi256ELi256ELb1ELb1ELb0ELb1ELb0ELb1EEEEEEEEEvNT_6ParamsE,"a",@progbits
	.sectionflags	@""
	.align	4
.nv.constant0._ZN7cutlass13device_kernelIN5flash19enable_sm80_to_sm89INS1_16FlashAttnFwdSm80INS1_25CollectiveMainloopFwdSm80ILi8ELi2ELb0EN4cute5tupleIJNS5_1CILi128EEENS7_ILi64EEENS7_ILi192EEEEEELi192ENS_6half_tEfNS_4arch4Sm80ELb0ELb1ELb1ELb1ELb1ELb0ELb1ELb1EEENS1_21CollectiveEpilogueFwdINS6_IJS8_SA_S9_EEENS6_IJNS7_ILi1EEESI_SI_EEESC_SE_Li256ELb1ELb1ELb1ELb0EEENS1_36VarlenDynamicPersistentTileSchedulerILi128ELi64ELi256ELi256ELb1ELb1ELb0ELb1ELb0ELb1EEEEEEEEEvNT_6ParamsE:
	.zero		1432


//--------------------- .nv.constant0._ZN7cutlass13device_kernelIN5flash19enable_sm80_to_sm89INS1_16FlashAttnFwdSm80INS1_25CollectiveMainloopFwdSm80ILi8ELi2ELb0EN4cute5tupleIJNS5_1CILi128EEENS7_ILi64EEENS7_ILi192EEEEEELi192ENS_6half_tEfNS_4arch4Sm80ELb0ELb1ELb1ELb1ELb1ELb1ELb1ELb1EEENS1_21CollectiveEpilogueFwdINS6_IJS8_SA_S9_EEENS6_IJNS7_ILi1EEESI_SI_EEESC_SE_Li256ELb1ELb1ELb1ELb0EEENS1_36VarlenDynamicPersistentTileSchedulerILi128ELi64ELi256ELi256ELb1ELb1ELb0ELb1ELb0ELb1EEEEEEEEEvNT_6ParamsE --------------------------
	.section	.nv.constant0._ZN7cutlass13device_kernelIN5flash19enable_sm80_to_sm89INS1_16FlashAttnFwdSm80INS1_25CollectiveMainloopFwdSm80ILi8ELi2ELb0EN4cute5tupleIJNS5_1CILi128EEENS7_ILi64EEENS7_ILi192EEEEEELi192ENS_6half_tEfNS_4arch4Sm80ELb0ELb1ELb1ELb1ELb1ELb1ELb1ELb1EEENS1_21CollectiveEpilogueFwdINS6_IJS8_SA_S9_EEENS6_IJNS7_ILi1EEESI_SI_EEESC_SE_Li256ELb1ELb1ELb1ELb0EEENS1_36VarlenDynamicPersistentTileSchedulerILi128ELi64ELi256ELi256ELb1ELb1ELb0ELb1ELb0ELb1EEEEEEEEEvNT_6ParamsE,"a",@progbits
	.sectionflags	@""
	.align	4
.nv.constant0._ZN7cutlass13device_kernelIN5flash19enable_sm80_to_sm89INS1_16FlashAttnFwdSm80INS1_25CollectiveMainloopFwdSm80ILi8ELi2ELb0EN4cute5tupleIJNS5_1CILi128EEENS7_ILi64EEENS7_ILi192EEEEEELi192ENS_6half_tEfNS_4arch4Sm80ELb0ELb1ELb1ELb1ELb1ELb1ELb1ELb1EEENS1_21CollectiveEpilogueFwdINS6_IJS8_SA_S9_EEENS6_IJNS7_ILi1EEESI_SI_EEESC_SE_Li256ELb1ELb1ELb1ELb0EEENS1_36VarlenDynamicPersistentTileSchedulerILi128ELi64ELi256ELi256ELb1ELb1ELb0ELb1ELb0ELb1EEEEEEEEEvNT_6ParamsE:
	.zero		1432


//--------------------- .nv.constant0._ZN7cutlass13device_kernelIN5flash19enable_sm80_to_sm89INS1_16FlashAttnFwdSm80INS1_25CollectiveMainloopFwdSm80ILi8ELi2ELb0EN4cute5tupleIJNS5_1CILi128EEENS7_ILi64EEENS7_ILi192EEEEEELi192ENS_6half_tEfNS_4arch4Sm80ELb1ELb0ELb1ELb0ELb1ELb0ELb1ELb1EEENS1_21CollectiveEpilogueFwdINS6_IJS8_SA_S9_EEENS6_IJNS7_ILi1EEESI_SI_EEESC_SE_Li256ELb0ELb1ELb1ELb0EEENS1_30DynamicPersistentTileSchedulerILi256ELi256ELb1ELb1ELb0EEEEEEEEEvNT_6ParamsE --------------------------
	.section	.nv.constant0._ZN7cutlass13device_kernelIN5flash19enable_sm80_to_sm89INS1_16FlashAttnFwdSm80INS1_25CollectiveMainloopFwdSm80ILi8ELi2ELb0EN4cute5tupleIJNS5_1CILi128EEENS7_ILi64EEENS7_ILi192EEEEEELi192ENS_6half_tEfNS_4arch4Sm80ELb1ELb0ELb1ELb0ELb1ELb0ELb1ELb1EEENS1_21CollectiveEpilogueFwdINS6_IJS8_SA_S9_EEENS6_IJNS7_ILi1EEESI_SI_EEESC_SE_Li256ELb0ELb1ELb1ELb0EEENS1_30DynamicPersistentTileSchedulerILi256ELi256ELb1ELb1ELb0EEEEEEEEEvNT_6ParamsE,"a",@progbits
	.sectionflags	@""
	.align	4
.nv.constant0._ZN7cutlass13device_kernelIN5flash19enable_sm80_to_sm89INS1_16FlashAttnFwdSm80INS1_25CollectiveMainloopFwdSm80ILi8ELi2ELb0EN4cute5tupleIJNS5_1CILi128EEENS7_ILi64EEENS7_ILi192EEEEEELi192ENS_6half_tEfNS_4arch4Sm80ELb1ELb0ELb1ELb0ELb1ELb0ELb1ELb1EEENS1_21CollectiveEpilogueFwdINS6_IJS8_SA_S9_EEENS6_IJNS7_ILi1EEESI_SI_EEESC_SE_Li256ELb0ELb1ELb1ELb0EEENS1_30DynamicPersistentTileSchedulerILi256ELi256ELb1ELb1ELb0EEEEEEEEEvNT_6ParamsE:
	.zero		1416


//--------------------- .nv.constant0._ZN7cutlass13device_kernelIN5flash19enable_sm80_to_sm89INS1_16FlashAttnFwdSm80INS1_25CollectiveMainloopFwdSm80ILi8ELi2ELb0EN4cute5tupleIJNS5_1CILi128EEENS7_ILi64EEENS7_ILi192EEEEEELi192ENS_6half_tEfNS_4arch4Sm80ELb1ELb0ELb1ELb1ELb1ELb0ELb1ELb1EEENS1_21CollectiveEpilogueFwdINS6_IJS8_SA_S9_EEENS6_IJNS7_ILi1EEESI_SI_EEESC_SE_Li256ELb1ELb1ELb1ELb0EEENS1_36VarlenDynamicPersistentTileSchedulerILi128ELi64ELi256ELi256ELb1ELb1ELb0ELb1ELb1ELb1EEEEEEEEEvNT_6ParamsE --------------------------
	.section	.nv.constant0._ZN7cutlass13device_kernelIN5flash19enable_sm80_to_sm89INS1_16FlashAttnFwdSm80INS1_25CollectiveMainloopFwdSm80ILi8ELi2ELb0EN4cute5tupleIJNS5_1CILi128EEENS7_ILi64EEENS7_ILi192EEEEEELi192ENS_6half_tEfNS_4arch4Sm80ELb1ELb0ELb1ELb1ELb1ELb0ELb1ELb1EEENS1_21CollectiveEpilogueFwdINS6_IJS8_SA_S9_EEENS6_IJNS7_ILi1EEESI_SI_EEESC_SE_Li256ELb1ELb1ELb1ELb0EEENS1_36VarlenDynamicPersistentTileSchedulerILi128ELi64ELi256ELi256ELb1ELb1ELb0ELb1ELb1ELb1EEEEEEEEEvNT_6ParamsE,"a",@progbits
	.sectionflags	@""
	.align	4
.nv.constant0._ZN7cutlass13device_kernelIN5flash19enable_sm80_to_sm89INS1_16FlashAttnFwdSm80INS1_25CollectiveMainloopFwdSm80ILi8ELi2ELb0EN4cute5tupleIJNS5_1CILi128EEENS7_ILi64EEENS7_ILi192EEEEEELi192ENS_6half_tEfNS_4arch4Sm80ELb1ELb0ELb1ELb1ELb1ELb0ELb1ELb1EEENS1_21CollectiveEpilogueFwdINS6_IJS8_SA_S9_EEENS6_IJNS7_ILi1EEESI_SI_EEESC_SE_Li256ELb1ELb1ELb1ELb0EEENS1_36VarlenDynamicPersistentTileSchedulerILi128ELi64ELi256ELi256ELb1ELb1ELb0ELb1ELb1ELb1EEEEEEEEEvNT_6ParamsE:
	.zero		1432


//--------------------- .nv.constant0._ZN7cutlass13device_kernelIN5flash19enable_sm80_to_sm89INS1_16FlashAttnFwdSm80INS1_25CollectiveMainloopFwdSm80ILi8ELi2ELb0EN4cute5tupleIJNS5_1CILi128EEENS7_ILi64EEENS7_ILi192EEEEEELi192ENS_6half_tEfNS_4arch4Sm80ELb1ELb0ELb1ELb1ELb1ELb1ELb1ELb1EEENS1_21CollectiveEpilogueFwdINS6_IJS8_SA_S9_EEENS6_IJNS7_ILi1EEESI_SI_EEESC_SE_Li256ELb1ELb1ELb1ELb0EEENS1_36VarlenDynamicPersistentTileSchedulerILi128ELi64ELi256ELi256ELb1ELb1ELb0ELb1ELb1ELb1EEEEEEEEEvNT_6ParamsE --------------------------
	.section	.nv.constant0._ZN7cutlass13device_kernelIN5flash19enable_sm80_to_sm89INS1_16FlashAttnFwdSm80INS1_25CollectiveMainloopFwdSm80ILi8ELi2ELb0EN4cute5tupleIJNS5_1CILi128EEENS7_ILi64EEENS7_ILi192EEEEEELi192ENS_6half_tEfNS_4arch4Sm80ELb1ELb0ELb1ELb1ELb1ELb1ELb1ELb1EEENS1_21CollectiveEpilogueFwdINS6_IJS8_SA_S9_EEENS6_IJNS7_ILi1EEESI_SI_EEESC_SE_Li256ELb1ELb1ELb1ELb0EEENS1_36VarlenDynamicPersistentTileSchedulerILi128ELi64ELi256ELi256ELb1ELb1ELb0ELb1ELb1ELb1EEEEEEEEEvNT_6ParamsE,"a",@progbits
	.sectionflags	@""
	.align	4
.nv.constant0._ZN7cutlass13device_kernelIN5flash19enable_sm80_to_sm89INS1_16FlashAttnFwdSm80INS1_25CollectiveMainloopFwdSm80ILi8ELi2ELb0EN4cute5tupleIJNS5_1CILi128EEENS7_ILi64EEENS7_ILi192EEEEEELi192ENS_6half_tEfNS_4arch4Sm80ELb1ELb0ELb1ELb1ELb1ELb1ELb1ELb1EEENS1_21CollectiveEpilogueFwdINS6_IJS8_SA_S9_EEENS6_IJNS7_ILi1EEESI_SI_EEESC_SE_Li256ELb1ELb1ELb1ELb0EEENS1_36VarlenDynamicPersistentTileSchedulerILi128ELi64ELi256ELi256ELb1ELb1ELb0ELb1ELb1ELb1EEEEEEEEEvNT_6ParamsE:
	.zero		1432


//--------------------- .nv.constant0._ZN7cutlass13device_kernelIN5flash19enable_sm80_to_sm89INS1_16FlashAttnFwdSm80INS1_25CollectiveMainloopFwdSm80ILi8ELi1ELb0EN4cute5tupleIJNS5_1CILi128EEENS7_ILi64EEENS7_ILi192EEEEEELi192ENS_6half_tEfNS_4arch4Sm80ELb0ELb0ELb0ELb0ELb1ELb0ELb1ELb1EEENS1_21CollectiveEpilogueFwdINS6_IJS8_SA_S9_EEENS6_IJNS7_ILi1EEESI_SI_EEESC_SE_Li256ELb0ELb1ELb1ELb0EEENS1_19SingleTileSchedulerILb0ELb1ELb1ELi128EEEEEEEEEvNT_6ParamsE --------------------------
	.section	.nv.constant0._ZN7cutlass13device_kernelIN5flash19enable_sm80_to_sm89INS1_16FlashAttnFwdSm80INS1_25CollectiveMainloopFwdSm80ILi8ELi1ELb0EN4cute5tupleIJNS5_1CILi128EEENS7_ILi64EEENS7_ILi192EEEEEELi192ENS_6half_tEfNS_4arch4Sm80ELb0ELb0ELb0ELb0ELb1ELb0ELb1ELb1EEENS1_21CollectiveEpilogueFwdINS6_IJS8_SA_S9_EEENS6_IJNS7_ILi1EEESI_SI_EEESC_SE_Li256ELb0ELb1ELb1ELb0EEENS1_19SingleTileSchedulerILb0ELb1ELb1ELi128EEEEEEEEEvNT_6ParamsE,"a",@progbits
	.sectionflags	@""
	.align	4
.nv.constant0._ZN7cutlass13device_kernelIN5flash19enable_sm80_to_sm89INS1_16FlashAttnFwdSm80INS1_25CollectiveMainloopFwdSm80ILi8ELi1ELb0EN4cute5tupleIJNS5_1CILi128EEENS7_ILi64EEENS7_ILi192EEEEEELi192ENS_6half_tEfNS_4arch4Sm80ELb0ELb0ELb0ELb0ELb1ELb0ELb1ELb1EEENS1_21CollectiveEpilogueFwdINS6_IJS8_SA_S9_EEENS6_IJNS7_ILi1EEESI_SI_EEESC_SE_Li256ELb0ELb1ELb1ELb0EEENS1_19SingleTileSchedulerILb0ELb1ELb1ELi128EEEEEEEEEvNT_6ParamsE:
	.zero		1400


//--------------------- .nv.constant0._ZN7cutlass13device_kernelIN5flash19enable_sm80_to_sm89INS1_16FlashAttnFwdSm80INS1_25CollectiveMainloopFwdSm80ILi8ELi1ELb0EN4cute5tupleIJNS5_1CILi128EEENS7_ILi64EEENS7_ILi192EEEEEELi192ENS_6half_tEfNS_4arch4Sm80ELb0ELb0ELb0ELb1ELb1ELb0ELb1ELb1EEENS1_21CollectiveEpilogueFwdINS6_IJS8_SA_S9_EEENS6_IJNS7_ILi1EEESI_SI_EEESC_SE_Li256ELb1ELb1ELb1ELb0EEENS1_36VarlenDynamicPersistentTileSchedulerILi128ELi64ELi256ELi256ELb1ELb1ELb0ELb0ELb1ELb1EEEEEEEEEvNT_6ParamsE --------------------------
	.section	.nv.constant0._ZN7cutlass13device_kernelIN5flash19enable_sm80_to_sm89INS1_16FlashAttnFwdSm80INS1_25CollectiveMainloopFwdSm80ILi8ELi1ELb0EN4cute5tupleIJNS5_1CILi128EEENS7_ILi64EEENS7_ILi192EEEEEELi192ENS_6half_tEfNS_4arch4Sm80ELb0ELb0ELb0ELb1ELb1ELb0ELb1ELb1EEENS1_21CollectiveEpilogueFwdINS6_IJS8_SA_S9_EEENS6_IJNS7_ILi1EEESI_SI_EEESC_SE_Li256ELb1ELb1ELb1ELb0EEENS1_36VarlenDynamicPersistentTileSchedulerILi128ELi64ELi256ELi256ELb1ELb1ELb0ELb0ELb1ELb1EEEEEEEEEvNT_6ParamsE,"a",@progbits
	.sectionflags	@""
	.align	4
.nv.constant0._ZN7cutlass13device_kernelIN5flash19enable_sm80_to_sm89INS1_16FlashAttnFwdSm80INS1_25CollectiveMainloopFwdSm80ILi8ELi1ELb0EN4cute5tupleIJNS5_1CILi128EEENS7_ILi64EEENS7_ILi192EEEEEELi192ENS_6half_tEfNS_4arch4Sm80ELb0ELb0ELb0ELb1ELb1ELb0ELb1ELb1EEENS1_21CollectiveEpilogueFwdINS6_IJS8_SA_S9_EEENS6_IJNS7_ILi1EEESI_SI_EEESC_SE_Li256ELb1ELb1ELb1ELb0EEENS1_36VarlenDynamicPersistentTileSchedulerILi128ELi64ELi256ELi256ELb1ELb1ELb0ELb0ELb1ELb1EEEEEEEEEvNT_6ParamsE:
	.zero		1432


//--------------------- .nv.constant0._ZN7cutlass13device_kernelIN5flash19enable_sm80_to_sm89INS1_16FlashAttnFwdSm80INS1_25CollectiveMainloopFwdSm80ILi8ELi1ELb0EN4cute5tupleIJNS5_1CILi128EEENS7_ILi64EEENS7_ILi192EEEEEELi192ENS_6half_tEfNS_4arch4Sm80ELb0ELb0ELb0ELb1ELb1ELb1ELb1ELb1EEENS1_21CollectiveEpilogueFwdINS6_IJS8_SA_S9_EEENS6_IJNS7_ILi1EEESI_SI_EEESC_SE_Li256ELb1ELb1ELb1ELb0EEENS1_36VarlenDynamicPersistentTileSchedulerILi128ELi64ELi256ELi256ELb1ELb1ELb0ELb0ELb1ELb1EEEEEEEEEvNT_6ParamsE --------------------------
	.section	.nv.constant0._ZN7cutlass13device_kernelIN5flash19enable_sm80_to_sm89INS1_16FlashAttnFwdSm80INS1_25CollectiveMainloopFwdSm80ILi8ELi1ELb0EN4cute5tupleIJNS5_1CILi128EEENS7_ILi64EEENS7_ILi192EEEEEELi192ENS_6half_tEfNS_4arch4Sm80ELb0ELb0ELb0ELb1ELb1ELb1ELb1ELb1EEENS1_21CollectiveEpilogueFwdINS6_IJS8_SA_S9_EEENS6_IJNS7_ILi1EEESI_SI_EEESC_SE_Li256ELb1ELb1ELb1ELb0EEENS1_36VarlenDynamicPersistentTileSchedulerILi128ELi64ELi256ELi256ELb1ELb1ELb0ELb0ELb1ELb1EEEEEEEEEvNT_6ParamsE,"a",@progbits
	.sectionflags	@""
	.align	4
.nv.constant0._ZN7cutlass13device_kernelIN5flash19enable_sm80_to_sm89INS1_16FlashAttnFwdSm80INS1_25CollectiveMainloopFwdSm80ILi8ELi1ELb0EN4cute5tupleIJNS5_1CILi128EEENS7_ILi64EEENS7_ILi192EEEEEELi192ENS_6half_tEfNS_4arch4Sm80ELb0ELb0ELb0ELb1ELb1ELb1ELb1ELb1EEENS1_21CollectiveEpilogueFwdINS6_IJS8_SA_S9_EEENS6_IJNS7_ILi1EEESI_SI_EEESC_SE_Li256ELb1ELb1ELb1ELb0EEENS1_36VarlenDynamicPersistentTileSchedulerILi128ELi64ELi256ELi256ELb1ELb1ELb0ELb0ELb1ELb1EEEEEEEEEvNT_6ParamsE:
	.zero		1432


//--------------------- .nv.constant0._ZN7cutlass13device_kernelIN5flash19enable_sm80_to_sm89INS1_16FlashAttnFwdSm80INS1_25CollectiveMainloopFwdSm80ILi8ELi1ELb0EN4cute5tupleIJNS5_1CILi128EEENS7_ILi64EEENS7_ILi192EEEEEELi192ENS_6half_tEfNS_4arch4Sm80ELb0ELb1ELb0ELb0ELb1ELb0ELb1ELb1EEENS1_21CollectiveEpilogueFwdINS6_IJS8_SA_S9_EEENS6_IJNS7_ILi1EEESI_SI_EEESC_SE_Li256ELb0ELb1ELb1ELb0EEENS1_19SingleTileSchedulerILb0ELb1ELb1ELi128EEEEEEEEEvNT_6ParamsE --------------------------
	.section	.nv.constant0._ZN7cutlass13device_kernelIN5flash19enable_sm80_to_sm89INS1_16FlashAttnFwdSm80INS1_25CollectiveMainloopFwdSm80ILi8ELi1ELb0EN4cute5tupleIJNS5_1CILi128EEENS7_ILi64EEENS7_ILi192EEEEEELi192ENS_6half_tEfNS_4arch4Sm80ELb0ELb1ELb0ELb0ELb1ELb0ELb1ELb1EEENS1_21CollectiveEpilogueFwdINS6_IJS8_SA_S9_EEENS6_IJNS7_ILi1EEESI_SI_EEESC_SE_Li256ELb0ELb1ELb1ELb0EEENS1_19SingleTileSchedulerILb0ELb1ELb1ELi128EEEEEEEEEvNT_6ParamsE,"a",@progbits
	.sectionflags	@""
	.align	4
.nv.constant0._ZN7cutlass13device_kernelIN5flash19enable_sm80_to_sm89INS1_16FlashAttnFwdSm80INS1_25CollectiveMainloopFwdSm80ILi8ELi1ELb0EN4cute5tupleIJNS5_1CILi128EEENS7_ILi64EEENS7_ILi192EEEEEELi192ENS_6half_tEfNS_4arch4Sm80ELb0ELb1ELb0ELb0ELb1ELb0ELb1ELb1EEENS1_21CollectiveEpilogueFwdINS6_IJS8_SA_S9_EEENS6_IJNS7_ILi1EEESI_SI_EEESC_SE_Li256ELb0ELb1ELb1ELb0EEENS1_19SingleTileSchedulerILb0ELb1ELb1ELi128EEEEEEEEEvNT_6ParamsE:
	.zero		1400


//--------------------- .nv.constant0._ZN7cutlass13device_kernelIN5flash19enable_sm80_to_sm89INS1_16FlashAttnFwdSm80INS1_25CollectiveMainloopFwdSm80ILi8ELi1ELb0EN4cute5tupleIJNS5_1CILi128EEENS7_ILi64EEENS7_ILi192EEEEEELi192ENS_6half_tEfNS_4arch4Sm80ELb0ELb1ELb0ELb1ELb1ELb0ELb1ELb1EEENS1_21CollectiveEpilogueFwdINS6_IJS8_SA_S9_EEENS6_IJNS7_ILi1EEESI_SI_EEESC_SE_Li256ELb1ELb1ELb1ELb0EEENS1_36VarlenDynamicPersistentTileSchedulerILi128ELi64ELi256ELi256ELb1ELb1ELb0ELb1ELb0ELb1EEEEEEEEEvNT_6ParamsE --------------------------
	.section	.nv.constant0._ZN7cutlass13device_kernelIN5flash19enable_sm80_to_sm89INS1_16FlashAttnFwdSm80INS1_25CollectiveMainloopFwdSm80ILi8ELi1ELb0EN4cute5tupleIJNS5_1CILi128EEENS7_ILi64EEENS7_ILi192EEEEEELi192ENS_6half_tEfNS_4arch4Sm80ELb0ELb1ELb0ELb1ELb1ELb0ELb1ELb1EEENS1_21CollectiveEpilogueFwdINS6_IJS8_SA_S9_EEENS6_IJNS7_ILi1EEESI_SI_EEESC_SE_Li256ELb1ELb1ELb1ELb0EEENS1_36VarlenDynamicPersistentTileSchedulerILi128ELi64ELi256ELi256ELb1ELb1ELb0ELb1ELb0ELb1EEEEEEEEEvNT_6ParamsE,"a",@progbits
	.sectionflags	@""
	.align	4
.nv.constant0._ZN7cutlass13device_kernelIN5flash19enable_sm80_to_sm89INS1_16FlashAttnFwdSm80INS1_25CollectiveMainloopFwdSm80ILi8ELi1ELb0EN4cute5tupleIJNS5_1CILi128EEENS7_ILi64EEENS7_ILi192EEEEEELi192ENS_6half_tEfNS_4arch4Sm80ELb0ELb1ELb0ELb1ELb1ELb0ELb1ELb1EEENS1_21CollectiveEpilogueFwdINS6_IJS8_SA_S9_EEENS6_IJNS7_ILi1EEESI_SI_EEESC_SE_Li256ELb1ELb1ELb1ELb0EEENS1_36VarlenDynamicPersistentTileSchedulerILi128ELi64ELi256ELi256ELb1ELb1ELb0ELb1ELb0ELb1EEEEEEEEEvNT_6ParamsE:
	.zero		1432


//--------------------- .nv.constant0._ZN7cutlass13device_kernelIN5flash19enable_sm80_to_sm89INS1_16FlashAttnFwdSm80INS1_25CollectiveMainloopFwdSm80ILi8ELi1ELb0EN4cute5tupleIJNS5_1CILi128EEENS7_ILi64EEENS7_ILi192EEEEEELi192ENS_6half_tEfNS_4arch4Sm80ELb0ELb1ELb0ELb1ELb1ELb1ELb1ELb1EEENS1_21CollectiveEpilogueFwdINS6_IJS8_SA_S9_EEENS6_IJNS7_ILi1EEESI_SI_EEESC_SE_Li256ELb1ELb1ELb1ELb0EEENS1_36VarlenDynamicPersistentTileSchedulerILi128ELi64ELi256ELi256ELb1ELb1ELb0ELb1ELb0ELb1EEEEEEEEEvNT_6ParamsE --------------------------
	.section	.nv.constant0._ZN7cutlass13device_kernelIN5flash19enable_sm80_to_sm89INS1_16FlashAttnFwdSm80INS1_25CollectiveMainloopFwdSm80ILi8ELi1ELb0EN4cute5tupleIJNS5_1CILi128EEENS7_ILi64EEENS7_ILi192EEEEEELi192ENS_6half_tEfNS_4arch4Sm80ELb0ELb1ELb0ELb1ELb1ELb1ELb1ELb1EEENS1_21CollectiveEpilogueFwdINS6_IJS8_SA_S9_EEENS6_IJNS7_ILi1EEESI_SI_EEESC_SE_Li256ELb1ELb1ELb1ELb0EEENS1_36VarlenDynamicPersistentTileSchedulerILi128ELi64ELi256ELi256ELb1ELb1ELb0ELb1ELb0ELb1EEEEEEEEEvNT_6ParamsE,"a",@progbits
	.sectionflags	@""
	.align	4
.nv.constant0._ZN7cutlass13device_kernelIN5flash19enable_sm80_to_sm89INS1_16FlashAttnFwdSm80INS1_25CollectiveMainloopFwdSm80ILi8ELi1ELb0EN4cute5tupleIJNS5_1CILi128EEENS7_ILi64EEENS7_ILi192EEEEEELi192ENS_6half_tEfNS_4arch4Sm80ELb0ELb1ELb0ELb1ELb1ELb1ELb1ELb1EEENS1_21CollectiveEpilogueFwdINS6_IJS8_SA_S9_EEENS6_IJNS7_ILi1EEESI_SI_EEESC_SE_Li256ELb1ELb1ELb1ELb0EEENS1_36VarlenDynamicPersistentTileSchedulerILi128ELi64ELi256ELi256ELb1ELb1ELb0ELb1ELb0ELb1EEEEEEEEEvNT_6ParamsE:
	.zero		1432


//--------------------- .nv.constant0._ZN7cutlass13device_kernelIN5flash19enable_sm80_to_sm89INS1_16FlashAttnFwdSm80INS1_25CollectiveMainloopFwdSm80ILi8ELi1ELb0EN4cute5tupleIJNS5_1CILi128EEENS7_ILi64EEENS7_ILi192EEEEEELi192ENS_6half_tEfNS_4arch4Sm80ELb1ELb0ELb0ELb0ELb1ELb0ELb1ELb1EEENS1_21CollectiveEpilogueFwdINS6_IJS8_SA_S9_EEENS6_IJNS7_ILi1EEESI_SI_EEESC_SE_Li256ELb0ELb1ELb1ELb0EEENS1_30DynamicPersistentTileSchedulerILi256ELi256ELb1ELb1ELb0EEEEEEEEEvNT_6ParamsE --------------------------
	.section	.nv.constant0._ZN7cutlass13device_kernelIN5flash19enable_sm80_to_sm89INS1_16FlashAttnFwdSm80INS1_25CollectiveMainloopFwdSm80ILi8ELi1ELb0EN4cute5tupleIJNS5_1CILi128EEENS7_ILi64EEENS7_ILi192EEEEEELi192ENS_6half_tEfNS_4arch4Sm80ELb1ELb0ELb0ELb0ELb1ELb0ELb1ELb1EEENS1_21CollectiveEpilogueFwdINS6_IJS8_SA_S9_EEENS6_IJNS7_ILi1EEESI_SI_EEESC_SE_Li256ELb0ELb1ELb1ELb0EEENS1_30DynamicPersistentTileSchedulerILi256ELi256ELb1ELb1ELb0EEEEEEEEEvNT_6ParamsE,"a",@progbits
	.sectionflags	@""
	.align	4
.nv.constant0._ZN7cutlass13device_kernelIN5flash19enable_sm80_to_sm89INS1_16FlashAttnFwdSm80INS1_25CollectiveMainloopFwdSm80ILi8ELi1ELb0EN4cute5tupleIJNS5_1CILi128EEENS7_ILi64EEENS7_ILi192EEEEEELi192ENS_6half_tEfNS_4arch4Sm80ELb1ELb0ELb0ELb0ELb1ELb0ELb1ELb1EEENS1_21CollectiveEpilogueFwdINS6_IJS8_SA_S9_EEENS6_IJNS7_ILi1EEESI_SI_EEESC_SE_Li256ELb0ELb1ELb1ELb0EEENS1_30DynamicPersistentTileSchedulerILi256ELi256ELb1ELb1ELb0EEEEEEEEEvNT_6ParamsE:
	.zero		1416


//--------------------- .nv.constant0._ZN7cutlass13device_kernelIN5flash19enable_sm80_to_sm89INS1_16FlashAttnFwdSm80INS1_25CollectiveMainloopFwdSm80ILi8ELi1ELb0EN4cute5tupleIJNS5_1CILi128EEENS7_ILi64EEENS7_ILi192EEEEEELi192ENS_6half_tEfNS_4arch4Sm80ELb1ELb0ELb0ELb1ELb1ELb0ELb1ELb1EEENS1_21CollectiveEpilogueFwdINS6_IJS8_SA_S9_EEENS6_IJNS7_ILi1EEESI_SI_EEESC_SE_Li256ELb1ELb1ELb1ELb0EEENS1_36VarlenDynamicPersistentTileSchedulerILi128ELi64ELi256ELi256ELb1ELb1ELb0ELb1ELb1ELb1EEEEEEEEEvNT_6ParamsE --------------------------
	.section	.nv.constant0._ZN7cutlass13device_kernelIN5flash19enable_sm80_to_sm89INS1_16FlashAttnFwdSm80INS1_25CollectiveMainloopFwdSm80ILi8ELi1ELb0EN4cute5tupleIJNS5_1CILi128EEENS7_ILi64EEENS7_ILi192EEEEEELi192ENS_6half_tEfNS_4arch4Sm80ELb1ELb0ELb0ELb1ELb1ELb0ELb1ELb1EEENS1_21CollectiveEpilogueFwdINS6_IJS8_SA_S9_EEENS6_IJNS7_ILi1EEESI_SI_EEESC_SE_Li256ELb1ELb1ELb1ELb0EEENS1_36VarlenDynamicPersistentTileSchedulerILi128ELi64ELi256ELi256ELb1ELb1ELb0ELb1ELb1ELb1EEEEEEEEEvNT_6ParamsE,"a",@progbits
	.sectionflags	@""
	.align	4
.nv.constant0._ZN7cutlass13device_kernelIN5flash19enable_sm80_to_sm89INS1_16FlashAttnFwdSm80INS1_25CollectiveMainloopFwdSm80ILi8ELi1ELb0EN4cute5tupleIJNS5_1CILi128EEENS7_ILi64EEENS7_ILi192EEEEEELi192ENS_6half_tEfNS_4arch4Sm80ELb1ELb0ELb0ELb1ELb1ELb0ELb1ELb1EEENS1_21CollectiveEpilogueFwdINS6_IJS8_SA_S9_EEENS6_IJNS7_ILi1EEESI_SI_EEESC_SE_Li256ELb1ELb1ELb1ELb0EEENS1_36VarlenDynamicPersistentTileSchedulerILi128ELi64ELi256ELi256ELb1ELb1ELb0ELb1ELb1ELb1EEEEEEEEEvNT_6ParamsE:
	.zero		1432


//--------------------- .nv.constant0._ZN7cutlass13device_kernelIN5flash19enable_sm80_to_sm89INS1_16FlashAttnFwdSm80INS1_25CollectiveMainloopFwdSm80ILi8ELi1ELb0EN4cute5tupleIJNS5_1CILi128EEENS7_ILi64EEENS7_ILi192EEEEEELi192ENS_6half_tEfNS_4arch4Sm80ELb1ELb0ELb0ELb1ELb1ELb1ELb1ELb1EEENS1_21CollectiveEpilogueFwdINS6_IJS8_SA_S9_EEENS6_IJNS7_ILi1EEESI_SI_EEESC_SE_Li256ELb1ELb1ELb1ELb0EEENS1_36VarlenDynamicPersistentTileSchedulerILi128ELi64ELi256ELi256ELb1ELb1ELb0ELb1ELb1ELb1EEEEEEEEEvNT_6ParamsE --------------------------
	.section	.nv.constant0._ZN7cutlass13device_kernelIN5flash19enable_sm80_to_sm89INS1_16FlashAttnFwdSm80INS1_25CollectiveMainloopFwdSm80ILi8ELi1ELb0EN4cute5tupleIJNS5_1CILi128EEENS7_ILi64EEENS7_ILi192EEEEEELi192ENS_6half_tEfNS_4arch4Sm80ELb1ELb0ELb0ELb1ELb1ELb1ELb1ELb1EEENS1_21CollectiveEpilogueFwdINS6_IJS8_SA_S9_EEENS6_IJNS7_ILi1EEESI_SI_EEESC_SE_Li256ELb1ELb1ELb1ELb0EEENS1_36VarlenDynamicPersistentTileSchedulerILi128ELi64ELi256ELi256ELb1ELb1ELb0ELb1ELb1ELb1EEEEEEEEEvNT_6ParamsE,"a",@progbits
	.sectionflags	@""
	.align	4
.nv.constant0._ZN7cutlass13device_kernelIN5flash19enable_sm80_to_sm89INS1_16FlashAttnFwdSm80INS1_25CollectiveMainloopFwdSm80ILi8ELi1ELb0EN4cute5tupleIJNS5_1CILi128EEENS7_ILi64EEENS7_ILi192EEEEEELi192ENS_6half_tEfNS_4arch4Sm80ELb1ELb0ELb0ELb1ELb1ELb1ELb1ELb1EEENS1_21CollectiveEpilogueFwdINS6_IJS8_SA_S9_EEENS6_IJNS7_ILi1EEESI_SI_EEESC_SE_Li256ELb1ELb1ELb1ELb0EEENS1_36VarlenDynamicPersistentTileSchedulerILi128ELi64ELi256ELi256ELb1ELb1ELb0ELb1ELb1ELb1EEEEEEEEEvNT_6ParamsE:
	.zero		1432


//--------------------- .nv.constant0._ZN7cutlass13device_kernelIN5flash19enable_sm80_to_sm89INS1_16FlashAttnFwdSm80INS1_25CollectiveMainloopFwdSm80ILi8ELi2ELb0EN4cute5tupleIJNS5_1CILi128EEENS7_ILi64EEENS7_ILi192EEEEEELi192ENS_6half_tEfNS_4arch4Sm80ELb0ELb0ELb0ELb0ELb1ELb0ELb1ELb1EEENS1_21CollectiveEpilogueFwdINS6_IJS8_SA_S9_EEENS6_IJNS7_ILi1EEESI_SI_EEESC_SE_Li256ELb0ELb1ELb1ELb0EEENS1_19SingleTileSchedulerILb0ELb1ELb1ELi128EEEEEEEEEvNT_6ParamsE --------------------------
	.section	.nv.constant0._ZN7cutlass13device_kernelIN5flash19enable_sm80_to_sm89INS1_16FlashAttnFwdSm80INS1_25CollectiveMainloopFwdSm80ILi8ELi2ELb0EN4cute5tupleIJNS5_1CILi128EEENS7_ILi64EEENS7_ILi192EEEEEELi192ENS_6half_tEfNS_4arch4Sm80ELb0ELb0ELb0ELb0ELb1ELb0ELb1ELb1EEENS1_21CollectiveEpilogueFwdINS6_IJS8_SA_S9_EEENS6_IJNS7_ILi1EEESI_SI_EEESC_SE_Li256ELb0ELb1ELb1ELb0EEENS1_19SingleTileSchedulerILb0ELb1ELb1ELi128EEEEEEEEEvNT_6ParamsE,"a",@progbits
	.sectionflags	@""
	.align	4
.nv.constant0._ZN7cutlass13device_kernelIN5flash19enable_sm80_to_sm89INS1_16FlashAttnFwdSm80INS1_25CollectiveMainloopFwdSm80ILi8ELi2ELb0EN4cute5tupleIJNS5_1CILi128EEENS7_ILi64EEENS7_ILi192EEEEEELi192ENS_6half_tEfNS_4arch4Sm80ELb0ELb0ELb0ELb0ELb1ELb0ELb1ELb1EEENS1_21CollectiveEpilogueFwdINS6_IJS8_SA_S9_EEENS6_IJNS7_ILi1EEESI_SI_EEESC_SE_Li256ELb0ELb1ELb1ELb0EEENS1_19SingleTileSchedulerILb0ELb1ELb1ELi128EEEEEEEEEvNT_6ParamsE:
	.zero		1400


//--------------------- .nv.constant0._ZN7cutlass13device_kernelIN5flash19enable_sm80_to_sm89INS1_16FlashAttnFwdSm80INS1_25CollectiveMainloopFwdSm80ILi8ELi2ELb0EN4cute5tupleIJNS5_1CILi128EEENS7_ILi64EEENS7_ILi192EEEEEELi192ENS_6half_tEfNS_4arch4Sm80ELb0ELb0ELb0ELb1ELb1ELb0ELb1ELb1EEENS1_21CollectiveEpilogueFwdINS6_IJS8_SA_S9_EEENS6_IJNS7_ILi1EEESI_SI_EEESC_SE_Li256ELb1ELb1ELb1ELb0EEENS1_36VarlenDynamicPersistentTileSchedulerILi128ELi64ELi256ELi256ELb1ELb1ELb0ELb0ELb1ELb1EEEEEEEEEvNT_6ParamsE --------------------------
	.section	.nv.constant0._ZN7cutlass13device_kernelIN5flash19enable_sm80_to_sm89INS1_16FlashAttnFwdSm80INS1_25CollectiveMainloopFwdSm80ILi8ELi2ELb0EN4cute5tupleIJNS5_1CILi128EEENS7_ILi64EEENS7_ILi192EEEEEELi192ENS_6half_tEfNS_4arch4Sm80ELb0ELb0ELb0ELb1ELb1ELb0ELb1ELb1EEENS1_21CollectiveEpilogueFwdINS6_IJS8_SA_S9_EEENS6_IJNS7_ILi1EEESI_SI_EEESC_SE_Li256ELb1ELb1ELb1ELb0EEENS1_36VarlenDynamicPersistentTileSchedulerILi128ELi64ELi256ELi256ELb1ELb1ELb0ELb0ELb1ELb1EEEEEEEEEvNT_6ParamsE,"a",@progbits
	.sectionflags	@""
	.align	4
.nv.constant0._ZN7cutlass13device_kernelIN5flash19enable_sm80_to_sm89INS1_16FlashAttnFwdSm80INS1_25CollectiveMainloopFwdSm80ILi8ELi2ELb0EN4cute5tupleIJNS5_1CILi128EEENS7_ILi64EEENS7_ILi192EEEEEELi192ENS_6half_tEfNS_4arch4Sm80ELb0ELb0ELb0ELb1ELb1ELb0ELb1ELb1EEENS1_21CollectiveEpilogueFwdINS6_IJS8_SA_S9_EEENS6_IJNS7_ILi1EEESI_SI_EEESC_SE_Li256ELb1ELb1ELb1ELb0EEENS1_36VarlenDynamicPersistentTileSchedulerILi128ELi64ELi256ELi256ELb1ELb1ELb0ELb0ELb1ELb1EEEEEEEEEvNT_6ParamsE:
	.zero		1432


//--------------------- .nv.constant0._ZN7cutlass13device_kernelIN5flash19enable_sm80_to_sm89INS1_16FlashAttnFwdSm80INS1_25CollectiveMainloopFwdSm80ILi8ELi2ELb0EN4cute5tupleIJNS5_1CILi128EEENS7_ILi64EEENS7_ILi192EEEEEELi192ENS_6half_tEfNS_4arch4Sm80ELb0ELb0ELb0ELb1ELb1ELb1ELb1ELb1EEENS1_21CollectiveEpilogueFwdINS6_IJS8_SA_S9_EEENS6_IJNS7_ILi1EEESI_SI_EEESC_SE_Li256ELb1ELb1ELb1ELb0EEENS1_36VarlenDynamicPersistentTileSchedulerILi128ELi64ELi256ELi256ELb1ELb1ELb0ELb0ELb1ELb1EEEEEEEEEvNT_6ParamsE --------------------------
	.section	.nv.constant0._ZN7cutlass13device_kernelIN5flash19enable_sm80_to_sm89INS1_16FlashAttnFwdSm80INS1_25CollectiveMainloopFwdSm80ILi8ELi2ELb0EN4cute5tupleIJNS5_1CILi128EEENS7_ILi64EEENS7_ILi192EEEEEELi192ENS_6half_tEfNS_4arch4Sm80ELb0ELb0ELb0ELb1ELb1ELb1ELb1ELb1EEENS1_21CollectiveEpilogueFwdINS6_IJS8_SA_S9_EEENS6_IJNS7_ILi1EEESI_SI_EEESC_SE_Li256ELb1ELb1ELb1ELb0EEENS1_36VarlenDynamicPersistentTileSchedulerILi128ELi64ELi256ELi256ELb1ELb1ELb0ELb0ELb1ELb1EEEEEEEEEvNT_6ParamsE,"a",@progbits
	.sectionflags	@""
	.align	4
.nv.constant0._ZN7cutlass13device_kernelIN5flash19enable_sm80_to_sm89INS1_16FlashAttnFwdSm80INS1_25CollectiveMainloopFwdSm80ILi8ELi2ELb0EN4cute5tupleIJNS5_1CILi128EEENS7_ILi64EEENS7_ILi192EEEEEELi192ENS_6half_tEfNS_4arch4Sm80ELb0ELb0ELb0ELb1ELb1ELb1ELb1ELb1EEENS1_21CollectiveEpilogueFwdINS6_IJS8_SA_S9_EEENS6_IJNS7_ILi1EEESI_SI_EEESC_SE_Li256ELb1ELb1ELb1ELb0EEENS1_36VarlenDynamicPersistentTileSchedulerILi128ELi64ELi256ELi256ELb1ELb1ELb0ELb0ELb1ELb1EEEEEEEEEvNT_6ParamsE:
	.zero		1432


//--------------------- .nv.constant0._ZN7cutlass13device_kernelIN5flash19enable_sm80_to_sm89INS1_16FlashAttnFwdSm80INS1_25CollectiveMainloopFwdSm80ILi8ELi2ELb0EN4cute5tupleIJNS5_1CILi128EEENS7_ILi64EEENS7_ILi192EEEEEELi192ENS_6half_tEfNS_4arch4Sm80ELb0ELb1ELb0ELb0ELb1ELb0ELb1ELb1EEENS1_21CollectiveEpilogueFwdINS6_IJS8_SA_S9_EEENS6_IJNS7_ILi1EEESI_SI_EEESC_SE_Li256ELb0ELb1ELb1ELb0EEENS1_19SingleTileSchedulerILb0ELb1ELb1ELi128EEEEEEEEEvNT_6ParamsE --------------------------
	.section	.nv.constant0._ZN7cutlass13device_kernelIN5flash19enable_sm80_to_sm89INS1_16FlashAttnFwdSm80INS1_25CollectiveMainloopFwdSm80ILi8ELi2ELb0EN4cute5tupleIJNS5_1CILi128EEENS7_ILi64EEENS7_ILi192EEEEEELi192ENS_6half_tEfNS_4arch4Sm80ELb0ELb1ELb0ELb0ELb1ELb0ELb1ELb1EEENS1_21CollectiveEpilogueFwdINS6_IJS8_SA_S9_EEENS6_IJNS7_ILi1EEESI_SI_EEESC_SE_Li256ELb0ELb1ELb1ELb0EEENS1_19SingleTileSchedulerILb0ELb1ELb1ELi128EEEEEEEEEvNT_6ParamsE,"a",@progbits
	.sectionflags	@""
	.align	4
.nv.constant0._ZN7cutlass13device_kernelIN5flash19enable_sm80_to_sm89INS1_16FlashAttnFwdSm80INS1_25CollectiveMainloopFwdSm80ILi8ELi2ELb0EN4cute5tupleIJNS5_1CILi128EEENS7_ILi64EEENS7_ILi192EEEEEELi192ENS_6half_tEfNS_4arch4Sm80ELb0ELb1ELb0ELb0ELb1ELb0ELb1ELb1EEENS1_21CollectiveEpilogueFwdINS6_IJS8_SA_S9_EEENS6_IJNS7_ILi1EEESI_SI_EEESC_SE_Li256ELb0ELb1ELb1ELb0EEENS1_19SingleTileSchedulerILb0ELb1ELb1ELi128EEEEEEEEEvNT_6ParamsE:
	.zero		1400


//--------------------- .nv.constant0._ZN7cutlass13device_kernelIN5flash19enable_sm80_to_sm89INS1_16FlashAttnFwdSm80INS1_25CollectiveMainloopFwdSm80ILi8ELi2ELb0EN4cute5tupleIJNS5_1CILi128EEENS7_ILi64EEENS7_ILi192EEEEEELi192ENS_6half_tEfNS_4arch4Sm80ELb0ELb1ELb0ELb1ELb1ELb0ELb1ELb1EEENS1_21CollectiveEpilogueFwdINS6_IJS8_SA_S9_EEENS6_IJNS7_ILi1EEESI_SI_EEESC_SE_Li256ELb1ELb1ELb1ELb0EEENS1_36VarlenDynamicPersistentTileSchedulerILi128ELi64ELi256ELi256ELb1ELb1ELb0ELb1ELb0ELb1EEEEEEEEEvNT_6ParamsE --------------------------
	.section	.nv.constant0._ZN7cutlass13device_kernelIN5flash19enable_sm80_to_sm89INS1_16FlashAttnFwdSm80INS1_25CollectiveMainloopFwdSm80ILi8ELi2ELb0EN4cute5tupleIJNS5_1CILi128EEENS7_ILi64EEENS7_ILi192EEEEEELi192ENS_6half_tEfNS_4arch4Sm80ELb0ELb1ELb0ELb1ELb1ELb0ELb1ELb1EEENS1_21CollectiveEpilogueFwdINS6_IJS8_SA_S9_EEENS6_IJNS7_ILi1EEESI_SI_EEESC_SE_Li256ELb1ELb1ELb1ELb0EEENS1_36VarlenDynamicPersistentTileSchedulerILi128ELi64ELi256ELi256ELb1ELb1ELb0ELb1ELb0ELb1EEEEEEEEEvNT_6ParamsE,"a",@progbits
	.sectionflags	@""
	.align	4
.nv.constant0._ZN7cutlass13device_kernelIN5flash19enable_sm80_to_sm89INS1_16FlashAttnFwdSm80INS1_25CollectiveMainloopFwdSm80ILi8ELi2ELb0EN4cute5tupleIJNS5_1CILi128EEENS7_ILi64EEENS7_ILi192EEEEEELi192ENS_6half_tEfNS_4arch4Sm80ELb0ELb1ELb0ELb1ELb1ELb0ELb1ELb1EEENS1_21CollectiveEpilogueFwdINS6_IJS8_SA_S9_EEENS6_IJNS7_ILi1EEESI_SI_EEESC_SE_Li256ELb1ELb1ELb1ELb0EEENS1_36VarlenDynamicPersistentTileSchedulerILi128ELi64ELi256ELi256ELb1ELb1ELb0ELb1ELb0ELb1EEEEEEEEEvNT_6ParamsE:
	.zero		1432


//--------------------- .nv.constant0._ZN7cutlass13device_kernelIN5flash19enable_sm80_to_sm89INS1_16FlashAttnFwdSm80INS1_25CollectiveMainloopFwdSm80ILi8ELi2ELb0EN4cute5tupleIJNS5_1CILi128EEENS7_ILi64EEENS7_ILi192EEEEEELi192ENS_6half_tEfNS_4arch4Sm80ELb0ELb1ELb0ELb1ELb1ELb1ELb1ELb1EEENS1_21CollectiveEpilogueFwdINS6_IJS8_SA_S9_EEENS6_IJNS7_ILi1EEESI_SI_EEESC_SE_Li256ELb1ELb1ELb1ELb0EEENS1_36VarlenDynamicPersistentTileSchedulerILi128ELi64ELi256ELi256ELb1ELb1ELb0ELb1ELb0ELb1EEEEEEEEEvNT_6ParamsE --------------------------
	.section	.nv.constant0._ZN7cutlass13device_kernelIN5flash19enable_sm80_to_sm89INS1_16FlashAttnFwdSm80INS1_25CollectiveMainloopFwdSm80ILi8ELi2ELb0EN4cute5tupleIJNS5_1CILi128EEENS7_ILi64EEENS7_ILi192EEEEEELi192ENS_6half_tEfNS_4arch4Sm80ELb0ELb1ELb0ELb1ELb1ELb1ELb1ELb1EEENS1_21CollectiveEpilogueFwdINS6_IJS8_SA_S9_EEENS6_IJNS7_ILi1EEESI_SI_EEESC_SE_Li256ELb1ELb1ELb1ELb0EEENS1_36VarlenDynamicPersistentTileSchedulerILi128ELi64ELi256ELi256ELb1ELb1ELb0ELb1ELb0ELb1EEEEEEEEEvNT_6ParamsE,"a",@progbits
	.sectionflags	@""
	.align	4
.nv.constant0._ZN7cutlass13device_kernelIN5flash19enable_sm80_to_sm89INS1_16FlashAttnFwdSm80INS1_25CollectiveMainloopFwdSm80ILi8ELi2ELb0EN4cute5tupleIJNS5_1CILi128EEENS7_ILi64EEENS7_ILi192EEEEEELi192ENS_6half_tEfNS_4arch4Sm80ELb0ELb1ELb0ELb1ELb1ELb1ELb1ELb1EEENS1_21CollectiveEpilogueFwdINS6_IJS8_SA_S9_EEENS6_IJNS7_ILi1EEESI_SI_EEESC_SE_Li256ELb1ELb1ELb1ELb0EEENS1_36VarlenDynamicPersistentTileSchedulerILi128ELi64ELi256ELi256ELb1ELb1ELb0ELb1ELb0ELb1EEEEEEEEEvNT_6ParamsE:
	.zero		1432


//--------------------- .nv.constant0._ZN7cutlass13device_kernelIN5flash19enable_sm80_to_sm89INS1_16FlashAttnFwdSm80INS1_25CollectiveMainloopFwdSm80ILi8ELi2ELb0EN4cute5tupleIJNS5_1CILi128EEENS7_ILi64EEENS7_ILi192EEEEEELi192ENS_6half_tEfNS_4arch4Sm80ELb1ELb0ELb0ELb0ELb1ELb0ELb1ELb1EEENS1_21CollectiveEpilogueFwdINS6_IJS8_SA_S9_EEENS6_IJNS7_ILi1EEESI_SI_EEESC_SE_Li256ELb0ELb1ELb1ELb0EEENS1_30DynamicPersistentTileSchedulerILi256ELi256ELb1ELb1ELb0EEEEEEEEEvNT_6ParamsE --------------------------
	.section	.nv.constant0._ZN7cutlass13device_kernelIN5flash19enable_sm80_to_sm89INS1_16FlashAttnFwdSm80INS1_25CollectiveMainloopFwdSm80ILi8ELi2ELb0EN4cute5tupleIJNS5_1CILi128EEENS7_ILi64EEENS7_ILi192EEEEEELi192ENS_6half_tEfNS_4arch4Sm80ELb1ELb0ELb0ELb0ELb1ELb0ELb1ELb1EEENS1_21CollectiveEpilogueFwdINS6_IJS8_SA_S9_EEENS6_IJNS7_ILi1EEESI_SI_EEESC_SE_Li256ELb0ELb1ELb1ELb0EEENS1_30DynamicPersistentTileSchedulerILi256ELi256ELb1ELb1ELb0EEEEEEEEEvNT_6ParamsE,"a",@progbits
	.sectionflags	@""
	.align	4
.nv.constant0._ZN7cutlass13device_kernelIN5flash19enable_sm80_to_sm89INS1_16FlashAttnFwdSm80INS1_25CollectiveMainloopFwdSm80ILi8ELi2ELb0EN4cute5tupleIJNS5_1CILi128EEENS7_ILi64EEENS7_ILi192EEEEEELi192ENS_6half_tEfNS_4arch4Sm80ELb1ELb0ELb0ELb0ELb1ELb0ELb1ELb1EEENS1_21CollectiveEpilogueFwdINS6_IJS8_SA_S9_EEENS6_IJNS7_ILi1EEESI_SI_EEESC_SE_Li256ELb0ELb1ELb1ELb0EEENS1_30DynamicPersistentTileSchedulerILi256ELi256ELb1ELb1ELb0EEEEEEEEEvNT_6ParamsE:
	.zero		1416


//--------------------- .nv.constant0._ZN7cutlass13device_kernelIN5flash19enable_sm80_to_sm89INS1_16FlashAttnFwdSm80INS1_25CollectiveMainloopFwdSm80ILi8ELi2ELb0EN4cute5tupleIJNS5_1CILi128EEENS7_ILi64EEENS7_ILi192EEEEEELi192ENS_6half_tEfNS_4arch4Sm80ELb1ELb0ELb0ELb1ELb1ELb0ELb1ELb1EEENS1_21CollectiveEpilogueFwdINS6_IJS8_SA_S9_EEENS6_IJNS7_ILi1EEESI_SI_EEESC_SE_Li256ELb1ELb1ELb1ELb0EEENS1_36VarlenDynamicPersistentTileSchedulerILi128ELi64ELi256ELi256ELb1ELb1ELb0ELb1ELb1ELb1EEEEEEEEEvNT_6ParamsE --------------------------
	.section	.nv.constant0._ZN7cutlass13device_kernelIN5flash19enable_sm80_to_sm89INS1_16FlashAttnFwdSm80INS1_25CollectiveMainloopFwdSm80ILi8ELi2ELb0EN4cute5tupleIJNS5_1CILi128EEENS7_ILi64EEENS7_ILi192EEEEEELi192ENS_6half_tEfNS_4arch4Sm80ELb1ELb0ELb0ELb1ELb1ELb0ELb1ELb1EEENS1_21CollectiveEpilogueFwdINS6_IJS8_SA_S9_EEENS6_IJNS7_ILi1EEESI_SI_EEESC_SE_Li256ELb1ELb1ELb1ELb0EEENS1_36VarlenDynamicPersistentTileSchedulerILi128ELi64ELi256ELi256ELb1ELb1ELb0ELb1ELb1ELb1EEEEEEEEEvNT_6ParamsE,"a",@progbits
	.sectionflags	@""
	.align	4
.nv.constant0._ZN7cutlass13device_kernelIN5flash19enable_sm80_to_sm89INS1_16FlashAttnFwdSm80INS1_25CollectiveMainloopFwdSm80ILi8ELi2ELb0EN4cute5tupleIJNS5_1CILi128EEENS7_ILi64EEENS7_ILi192EEEEEELi192ENS_6half_tEfNS_4arch4Sm80ELb1ELb0ELb0ELb1ELb1ELb0ELb1ELb1EEENS1_21CollectiveEpilogueFwdINS6_IJS8_SA_S9_EEENS6_IJNS7_ILi1EEESI_SI_EEESC_SE_Li256ELb1ELb1ELb1ELb0EEENS1_36VarlenDynamicPersistentTileSchedulerILi128ELi64ELi256ELi256ELb1ELb1ELb0ELb1ELb1ELb1EEEEEEEEEvNT_6ParamsE:
	.zero		1432


//--------------------- .nv.constant0._ZN7cutlass13device_kernelIN5flash19enable_sm80_to_sm89INS1_16FlashAttnFwdSm80INS1_25CollectiveMainloopFwdSm80ILi8ELi2ELb0EN4cute5tupleIJNS5_1CILi128EEENS7_ILi64EEENS7_ILi192EEEEEELi192ENS_6half_tEfNS_4arch4Sm80ELb1ELb0ELb0ELb1ELb1ELb1ELb1ELb1EEENS1_21CollectiveEpilogueFwdINS6_IJS8_SA_S9_EEENS6_IJNS7_ILi1EEESI_SI_EEESC_SE_Li256ELb1ELb1ELb1ELb0EEENS1_36VarlenDynamicPersistentTileSchedulerILi128ELi64ELi256ELi256ELb1ELb1ELb0ELb1ELb1ELb1EEEEEEEEEvNT_6ParamsE --------------------------
	.section	.nv.constant0._ZN7cutlass13device_kernelIN5flash19enable_sm80_to_sm89INS1_16FlashAttnFwdSm80INS1_25CollectiveMainloopFwdSm80ILi8ELi2ELb0EN4cute5tupleIJNS5_1CILi128EEENS7_ILi64EEENS7_ILi192EEEEEELi192ENS_6half_tEfNS_4arch4Sm80ELb1ELb0ELb0ELb1ELb1ELb1ELb1ELb1EEENS1_21CollectiveEpilogueFwdINS6_IJS8_SA_S9_EEENS6_IJNS7_ILi1EEESI_SI_EEESC_SE_Li256ELb1ELb1ELb1ELb0EEENS1_36VarlenDynamicPersistentTileSchedulerILi128ELi64ELi256ELi256ELb1ELb1ELb0ELb1ELb1ELb1EEEEEEEEEvNT_6ParamsE,"a",@progbits
	.sectionflags	@""
	.align	4
.nv.constant0._ZN7cutlass13device_kernelIN5flash19enable_sm80_to_sm89INS1_16FlashAttnFwdSm80INS1_25CollectiveMainloopFwdSm80ILi8ELi2ELb0EN4cute5tupleIJNS5_1CILi128EEENS7_ILi64EEENS7_ILi192EEEEEELi192ENS_6half_tEfNS_4arch4Sm80ELb1ELb0ELb0ELb1ELb1ELb1ELb1ELb1EEENS1_21CollectiveEpilogueFwdINS6_IJS8_SA_S9_EEENS6_IJNS7_ILi1EEESI_SI_EEESC_SE_Li256ELb1ELb1ELb1ELb0EEENS1_36VarlenDynamicPersistentTileSchedulerILi128ELi64ELi256ELi256ELb1ELb1ELb0ELb1ELb1ELb1EEEEEEEEEvNT_6ParamsE:
	.zero		1432


//--------------------- .text._ZN7cutlass13device_kernelIN5flash19enable_sm80_to_sm89INS1_16FlashAttnFwdSm80INS1_25CollectiveMainloopFwdSm80ILi8ELi1ELb0EN4cute5tupleIJNS5_1CILi128EEENS7_ILi64EEENS7_ILi192EEEEEELi192ENS_6half_tEfNS_4arch4Sm80ELb0ELb0ELb1ELb0ELb1ELb0ELb1ELb1EEENS1_21CollectiveEpilogueFwdINS6_IJS8_SA_S9_EEENS6_IJNS7_ILi1EEESI_SI_EEESC_SE_Li256ELb0ELb1ELb1ELb0EEENS1_19SingleTileSchedulerILb0ELb1ELb1ELi128EEEEEEEEEvNT_6ParamsE --------------------------
	.section	.text._ZN7cutlass13device_kernelIN5flash19enable_sm80_to_sm89INS1_16FlashAttnFwdSm80INS1_25CollectiveMainloopFwdSm80ILi8ELi1ELb0EN4cute5tupleIJNS5_1CILi128EEENS7_ILi64EEENS7_ILi192EEEEEELi192ENS_6half_tEfNS_4arch4Sm80ELb0ELb0ELb1ELb0ELb1ELb0ELb1ELb1EEENS1_21CollectiveEpilogueFwdINS6_IJS8_SA_S9_EEENS6_IJNS7_ILi1EEESI_SI_EEESC_SE_Li256ELb0ELb1ELb1ELb0EEENS1_19SingleTileSchedulerILb0ELb1ELb1ELi128EEEEEEEEEvNT_6ParamsE,"ax",@progbits
	.sectioninfo	@"SHI_REGISTERS=252"
	.align	128
.text._ZN7cutlass13device_kernelIN5flash19enable_sm80_to_sm89INS1_16FlashAttnFwdSm80INS1_25CollectiveMainloopFwdSm80ILi8ELi1ELb0EN4cute5tupleIJNS5_1CILi128EEENS7_ILi64EEENS7_ILi192EEEEEELi192ENS_6half_tEfNS_4arch4Sm80ELb0ELb0ELb1ELb0ELb1ELb0ELb1ELb1EEENS1_21CollectiveEpilogueFwdINS6_IJS8_SA_S9_EEENS6_IJNS7_ILi1EEESI_SI_EEESC_SE_Li256ELb0ELb1ELb1ELb0EEENS1_19SingleTileSchedulerILb0ELb1ELb1ELi128EEEEEEEEEvNT_6ParamsE:
        .type           _ZN7cutlass13device_kernelIN5flash19enable_sm80_to_sm89INS1_16FlashAttnFwdSm80INS1_25CollectiveMainloopFwdSm80ILi8ELi1ELb0EN4cute5tupleIJNS5_1CILi128EEENS7_ILi64EEENS7_ILi192EEEEEELi192ENS_6half_tEfNS_4arch4Sm80ELb0ELb0ELb1ELb0ELb1ELb0ELb1ELb1EEENS1_21CollectiveEpilogueFwdINS6_IJS8_SA_S9_EEENS6_IJNS7_ILi1EEESI_SI_EEESC_SE_Li256ELb0ELb1ELb1ELb0EEENS1_19SingleTileSchedulerILb0ELb1ELb1ELi128EEEEEEEEEvNT_6ParamsE,@function
        .size           _ZN7cutlass13device_kernelIN5flash19enable_sm80_to_sm89INS1_16FlashAttnFwdSm80INS1_25CollectiveMainloopFwdSm80ILi8ELi1ELb0EN4cute5tupleIJNS5_1CILi128EEENS7_ILi64EEENS7_ILi192EEEEEELi192ENS_6half_tEfNS_4arch4Sm80ELb0ELb0ELb1ELb0ELb1ELb0ELb1ELb1EEENS1_21CollectiveEpilogueFwdINS6_IJS8_SA_S9_EEENS6_IJNS7_ILi1EEESI_SI_EEESC_SE_Li256ELb0ELb1ELb1ELb0EEENS1_19SingleTileSchedulerILb0ELb1ELb1ELi128EEEEEEEEEvNT_6ParamsE,(.L_x_6170 - _ZN7cutlass13device_kernelIN5flash19enable_sm80_to_sm89INS1_16FlashAttnFwdSm80INS1_25CollectiveMainloopFwdSm80ILi8ELi1ELb0EN4cute5tupleIJNS5_1CILi128EEENS7_ILi64EEENS7_ILi192EEEEEELi192ENS_6half_tEfNS_4arch4Sm80ELb0ELb0ELb1ELb0ELb1ELb0ELb1ELb1EEENS1_21CollectiveEpilogueFwdINS6_IJS8_SA_S9_EEENS6_IJNS7_ILi1EEESI_SI_EEESC_SE_Li256ELb0ELb1ELb1ELb0EEENS1_19SingleTileSchedulerILb0ELb1ELb1ELi128EEEEEEEEEvNT_6ParamsE)
        .other          _ZN7cutlass13device_kernelIN5flash19enable_sm80_to_sm89INS1_16FlashAttnFwdSm80INS1_25CollectiveMainloopFwdSm80ILi8ELi1ELb0EN4cute5tupleIJNS5_1CILi128EEENS7_ILi64EEENS7_ILi192EEEEEELi192ENS_6half_tEfNS_4arch4Sm80ELb0ELb0ELb1ELb0ELb1ELb0ELb1ELb1EEENS1_21CollectiveEpilogueFwdINS6_IJS8_SA_S9_EEENS6_IJNS7_ILi1EEESI_SI_EEESC_SE_Li256ELb0ELb1ELb1ELb0EEENS1_19SingleTileSchedulerILb0ELb1ELb1ELi128EEEEEEEEEvNT_6ParamsE,@"STO_CUDA_ENTRY STV_DEFAULT"
_ZN7cutlass13device_kernelIN5flash19enable_sm80_to_sm89INS1_16FlashAttnFwdSm80INS1_25CollectiveMainloopFwdSm80ILi8ELi1ELb0EN4cute5tupleIJNS5_1CILi128EEENS7_ILi64EEENS7_ILi192EEEEEELi192ENS_6half_tEfNS_4arch4Sm80ELb0ELb0ELb1ELb0ELb1ELb0ELb1ELb1EEENS1_21CollectiveEpilogueFwdINS6_IJS8_SA_S9_EEENS6_IJNS7_ILi1EEESI_SI_EEESC_SE_Li256ELb0ELb1ELb1ELb0EEENS1_19SingleTileSchedulerILb0ELb1ELb1ELi128EEEEEEEEEvNT_6ParamsE:
[----:B------:R-:W-:Y:S02]  /*0000*/  MOV R1, c[0x0][0x28] ;  /* 0x00000a0000017a02 */ /* 0x000fe40000000f00 */
[----:B------:R-:W1:Y:S01]  /*0010*/  S2R R3, SR_TID.X ;  /* 0x0000000000037919 */ /* 0x000e620000002100 */
[----:B------:R-:W2:Y:S08]  /*0020*/  S2UR UR6, SR_CTAID.Y ;  /* 0x00000000000679c3 */ /* 0x000eb00000002600 */
[----:B------:R-:W3:Y:S01]  /*0030*/  S2UR UR11, SR_CTAID.Z ;  /* 0x00000000000b79c3 */ /* 0x000ee20000002700 */
[----:B-1----:R-:W-:-:S06]  /*0040*/  SHF.R.U32.HI R0, RZ, 0x5, R3 ;  /* 0x00000005ff007819 */ /* 0x002fcc0000011603 */
[----:B------:R-:W1:Y:S02]  /*0050*/  SHFL.IDX PT, R0, R0, RZ, 0x1f ;  /* 0x00001fff00007589 */ /* 0x000e6400000e0000 */
[----:B-1----:R-:W-:-:S13]  /*0060*/  ISETP.NE.AND P0, PT, R0, RZ, PT ;  /* 0x000000ff0000720c */ /* 0x002fda0003f05270 */
[----:B--23--:R-:W-:Y:S05]  /*0070*/  @!P0 BRA `(.L_x_0) ;  /* 0x0000009000008947 */ /* 0x00cfea0003800000 */
[----:B------:R-:W-:Y:S01]  /*0080*/  MOV R0, c[0x0][0x550] ;  /* 0x0001540000007a02 */ /* 0x000fe20000000f00 */
[----:B------:R-:W-:-:S03]  /*0090*/  UMOV UR10, UR6 ;  /* 0x00000006000a7c82 */ /* 0x000fc60008000000 */
[----:B------:R-:W-:-:S13]  /*00a0*/  ISETP.NE.AND P0, PT, R0, 0x1, PT ;  /* 0x000000010000780c */ /* 0x000fda0003f05270 */
[----:B------:R-:W-:Y:S05]  /*00b0*/  @!P0 BRA `(.L_x_1) ;  /* 0x000000b000008947 */ /* 0x000fea0003800000 */
[----:B------:R-:W-:Y:S02]  /*00c0*/  ULDC UR4, c[0x0][0x554] ;  /* 0x0001550000047ab9 */ /* 0x000fe40000000800 */
[----:B------:R-:W-:Y:S02]  /*00d0*/  UIMAD.WIDE.U32 UR4, UR6, UR4, URZ ;  /* 0x00000004060472a5 */ /* 0x000fe4000f8e003f */
[----:B------:R-:W-:Y:S02]  /*00e0*/  ULDC UR10, c[0x0][0x558] ;  /* 0x00015600000a7ab9 */ /* 0x000fe40000000800 */
[----:B------:R-:W-:Y:S01]  /*00f0*/  USHF.R.U32.HI UR10, URZ, UR10, UR5 ;  /* 0x0000000a3f0a7299 */ /* 0x000fe20008011605 */
[----:B------:R-:W-:Y:S05]  /*0100*/  BRA `(.L_x_1) ;  /* 0x0000006000007947 */ /* 0x000fea0003800000 */
.L_x_0:
[----:B------:R-:W-:Y:S02]  /*0110*/  ULDC.64 UR4, c[0x0][0x550] ;  /* 0x0001540000047ab9 */ /* 0x000fe40000000a00 */
[----:B------:R-:W-:Y:S02]  /*0120*/  UISETP.NE.AND UP0, UPT, UR4, 0x1, UPT ;  /* 0x000000010400788c */ /* 0x000fe4000bf05270 */
[----:B------:R-:W-:-:S02]  /*0130*/  UIMAD.WIDE.U32 UR8, UR6, UR5, URZ ;  /* 0x00000005060872a5 */ /* 0x000fc4000f8e003f */
[----:B------:R-:W-:Y:S02]  /*0140*/  ULDC UR4, c[0x0][0x558] ;  /* 0x0001560000047ab9 */ /* 0x000fe40000000800 */
[----:B------:R-:W-:-:S05]  /*0150*/  UMOV UR10, UR6 ;  /* 0x00000006000a7c82 */ /* 0x000fca0008000000 */
[----:B------:R-:W-:-:S03]  /*0160*/  @UP0 USHF.R.U32.HI UR10, URZ, UR4, UR9 ;  /* 0x000000043f0a0299 */ /* 0x000fc60008011609 */
.L_x_1:
[----:B------:R-:W-:Y:S01]  /*0170*/  ISETP.LE.AND P0, PT, RZ, UR11, PT ;  /* 0x0000000bff007c0c */ /* 0x000fe2000bf03270 */
[----:B------:R-:W-:Y:S02]  /*0180*/  UIADD3 UR4, -UR10, URZ, URZ ;  /* 0x0000003f0a047290 */ /* 0x000fe4000fffe13f */
[----:B------:R-:W-:Y:S02]  /*0190*/  ULDC UR7, c[0x0][0x550] ;  /* 0x0001540000077ab9 */ /* 0x000fe40000000800 */
[----:B------:R-:W-:-:S08]  /*01a0*/  UIMAD UR7, UR4, UR7, UR6 ;  /* 0x00000007040772a4 */ /* 0x000fd0000f8e0206 */
[----:B------:R-:W-:Y:S05]  /*01b0*/  @!P0 EXIT ;  /* 0x000000000000894d */ /* 0x000fea0003800000 */
[----:B------:R-:W-:Y:S02]  /*01c0*/  ULDC.64 UR4, c[0x0][0x370] ;  /* 0x0000dc0000047ab9 */ /* 0x000fe40000000a00 */
[----:B------:R-:W-:Y:S02]  /*01d0*/  UISETP.NE.U32.AND UP0, UPT, URZ, UR4, UPT ;  /* 0x000000043f00728c */ /* 0x000fe4000bf05070 */
[----:B------:R-:W-:Y:S02]  /*01e0*/  ULDC.64 UR8, c[0x0][0x370] ;  /* 0x0000dc0000087ab9 */ /* 0x000fe40000000a00 */
[----:B------:R-:W-:Y:S02]  /*01f0*/  UISETP.NE.AND.EX UP0, UPT, URZ, UR5, UPT, UP0 ;  /* 0x000000053f00728c */ /* 0x000fe4000bf05300 */
[----:B------:R-:W-:-:S04]  /*0200*/  ULDC.64 UR12, c[0x0][0x118] ;  /* 0x00004600000c7ab9 */ /* 0x000fc80000000a00 */
[----:B------:R-:W-:-:S05]  /*0210*/  PLOP3.LUT P0, PT, PT, PT, UP0, 0x80, 0x0 ;  /* 0x000000000000781c */ /* 0x000fca0003f0f008 */
[----:B------:R-:W-:Y:S02]  /*0220*/  @UP0 UMOV UR4, 0x4 ;  /* 0x0000000400040882 */ /* 0x000fe40000000000 */
[----:B------:R-:W-:-:S06]  /*0230*/  @UP0 UIMAD.WIDE UR4, UR11, UR4, UR8 ;  /* 0x000000040b0402a5 */ /* 0x000fcc000f8e0208 */
[----:B------:R-:W-:Y:S02]  /*0240*/  IMAD.U32 R4, RZ, RZ, UR4 ;  /* 0x00000004ff047e24 */ /* 0x000fe4000f8e00ff */
[----:B------:R-:W-:-:S05]  /*0250*/  IMAD.U32 R5, RZ, RZ, UR5 ;  /* 0x00000005ff057e24 */ /* 0x000fca000f8e00ff */
[----:B------:R-:W2:Y:S01]  /*0260*/  @P0 LDG.E R4, [R4.64] ;  /* 0x0000000c04040981 */ /* 0x000ea2000c1e1900 */
[----:B------:R-:W-:Y:S02]  /*0270*/  ULDC UR4, c[0x0][0x2ac] ;  /* 0x0000ab0000047ab9 */ /* 0x000fe40000000800 */
[----:B------:R-:W-:Y:S02]  /*0280*/  ULDC UR9, c[0x0][0x1d0] ;  /* 0x0000740000097ab9 */ /* 0x000fe40000000800 */
[----:B------:R-:W-:Y:S02]  /*0290*/  UIMAD UR9, UR4, UR9, URZ ;  /* 0x00000009040972a4 */ /* 0x000fe4000f8e023f */
[----:B------:R-:W-:Y:S02]  /*02a0*/  UMOV UR8, URZ ;  /* 0x0000003f00087c82 */ /* 0x000fe40008000000 */
[----:B------:R-:W-:Y:S02]  /*02b0*/  UISETP.GE.AND UP0, UPT, UR9, 0x1, UPT ;  /* 0x000000010900788c */ /* 0x000fe4000bf06270 */
[----:B------:R-:W-:-:S02]  /*02c0*/  UIADD3 UR5, UR9, 0x3f, URZ ;  /* 0x0000003f09057890 */ /* 0x000fc4000fffe03f */
[----:B------:R-:W-:Y:S02]  /*02d0*/  UMOV UR19, URZ ;  /* 0x0000003f00137c82 */ /* 0x000fe40008000000 */
[----:B------:R-:W-:-:S04]  /*02e0*/  USHF.R.S32.HI UR4, URZ, 0x1f, UR5 ;  /* 0x0000001f3f047899 */ /* 0x000fc80008011405 */
[----:B------:R-:W-:-:S04]  /*02f0*/  ULEA.HI UR4, UR4, UR5, URZ, 0x6 ;  /* 0x0000000504047291 */ /* 0x000fc8000f8f303f */
[----:B------:R-:W-:Y:S01]  /*0300*/  USHF.R.S32.HI UR6, URZ, 0x6, UR4 ;  /* 0x000000063f067899 */ /* 0x000fe20008011404 */
[----:B--2---:R1:W2:Y:S01]  /*0310*/  @P0 R2UR UR8, R4 ;  /* 0x00000000040803c2 */ /* 0x0042a200000e0000 */
[----:B------:R-:W-:-:S13]  /*0320*/  PLOP3.LUT P0, PT, PT, PT, UP0, 0x80, 0x0 ;  /* 0x000000000000781c */ /* 0x000fda0003f0f008 */
[----:B------:R-:W-:Y:S05]  /*0330*/  @!P0 BRA `(.L_x_2) ;  /* 0x0000024000008947 */ /* 0x000fea0003800000 */
[----:B------:R-:W-:Y:S02]  /*0340*/  USHF.R.U32.HI UR4, URZ, 0x10, UR7 ;  /* 0x000000103f047899 */ /* 0x000fe40008011607 */
[----:B------:R-:W-:Y:S02]  /*0350*/  ULDC UR5, c[0x0][0x338] ;  /* 0x0000ce0000057ab9 */ /* 0x000fe40000000800 */
[----:B------:R-:W-:Y:S02]  /*0360*/  UISETP.NE.AND UP0, UPT, UR4, URZ, UPT ;  /* 0x0000003f0400728c */ /* 0x000fe4000bf05270 */
[----:B------:R-:W-:Y:S02]  /*0370*/  UMOV UR18, URZ ;  /* 0x0000003f00127c82 */ /* 0x000fe40008000000 */
[----:B------:R-:W-:-:S04]  /*0380*/  USEL UR5, UR4, UR5, UP0 ;  /* 0x0000000504057287 */ /* 0x000fc80008000000 */
[----:B------:R-:W-:Y:S02]  /*0390*/  UIADD3 UR17, UR6, -0x1, UR5 ;  /* 0xffffffff06117890 */ /* 0x000fe4000fffe005 */
[----:B------:R-:W-:-:S05]  /*03a0*/  IMAD.U32 R0, RZ, RZ, UR5 ;  /* 0x00000005ff007e24 */ /* 0x000fca000f8e00ff */
[-C--:B------:R-:W-:Y:S02]  /*03b0*/  IABS R2, R0.reuse ;  /* 0x0000000000027213 */ /* 0x080fe40000000000 */
[----:B------:R-:W-:-:S03]  /*03c0*/  IABS R0, R0 ;  /* 0x0000000000007213 */ /* 0x000fc60000000000 */
[----:B------:R-:W-:Y:S02]  /*03d0*/  IMAD.MOV.U32 R5, RZ, RZ, R2 ;  /* 0x000000ffff057224 */ /* 0x000fe400078e0002 */
[----:B------:R-:W-:Y:S01]  /*03e0*/  IMAD.U32 R2, RZ, RZ, UR17 ;  /* 0x00000011ff027e24 */ /* 0x000fe2000f8e00ff */
[----:B------:R-:W-:Y:S01]  /*03f0*/  ULOP3.LUT UR17, UR17, UR5, URZ, 0x3c, !UPT ;  /* 0x0000000511117292 */ /* 0x000fe2000f8e3c3f */
[----:B------:R-:W3:Y:S01]  /*0400*/  R2UR UR16, R5 ;  /* 0x00000000051073c2 */ /* 0x000ee200000e0000 */
[----:B------:R-:W-:Y:S02]  /*0410*/  IMAD.MOV R0, RZ, RZ, -R0 ;  /* 0x000000ffff007224 */ /* 0x000fe400078e0a00 */
[----:B------:R-:W-:-:S05]  /*0420*/  IABS R2, R2 ;  /* 0x0000000200027213 */ /* 0x000fca0000000000 */
[----:B------:R-:W4:Y:S08]  /*0430*/  R2UR UR15, R2 ;  /* 0x00000000020f73c2 */ /* 0x000f3000000e0000 */
[----:B------:R-:W5:Y:S01]  /*0440*/  R2UR UR14, R0 ;  /* 0x00000000000e73c2 */ /* 0x000f6200000e0000 */
[----:B---3--:R-:W3:Y:S08]  /*0450*/  I2F.RP R6, UR16 ;  /* 0x0000001000067d06 */ /* 0x008ef00008209400 */
[----:B-1-3--:R-:W1:Y:S02]  /*0460*/  MUFU.RCP R4, R6 ;  /* 0x0000000600047308 */ /* 0x00ae640000001000 */
[----:B-1----:R-:W-:-:S06]  /*0470*/  IADD3 R4, R4, 0xffffffe, RZ ;  /* 0x0ffffffe04047810 */ /* 0x002fcc0007ffe0ff */
[----:B------:R-:W1:Y:S02]  /*0480*/  F2I.FTZ.U32.TRUNC.NTZ R4, R4 ;  /* 0x0000000400047305 */ /* 0x000e64000021f000 */
[----:B-1----:R-:W1:Y:S02]  /*0490*/  R2UR UR19, R4 ;  /* 0x00000000041373c2 */ /* 0x002e6400000e0000 */
[----:B-1----:R-:W-:-:S04]  /*04a0*/  UIADD3 UR4, URZ, -UR19, URZ ;  /* 0x800000133f047290 */ /* 0x002fc8000fffe03f */
[----:B------:R-:W-:-:S04]  /*04b0*/  UIMAD UR4, UR4, UR16, URZ ;  /* 0x00000010040472a4 */ /* 0x000fc8000f8e023f */
[----:B------:R-:W-:-:S04]  /*04c0*/  UIMAD.WIDE.U32 UR18, UR19, UR4, UR18 ;  /* 0x00000004131272a5 */ /* 0x000fc8000f8e0012 */
[----:B----4-:R-:W-:-:S04]  /*04d0*/  UIMAD.WIDE.U32 UR18, UR19, UR15, URZ ;  /* 0x0000000f131272a5 */ /* 0x010fc8000f8e003f */
[----:B-----5:R-:W-:-:S04]  /*04e0*/  UIMAD UR14, UR19, UR14, UR15 ;  /* 0x0000000e130e72a4 */ /* 0x020fc8000f8e020f */
[----:B------:R-:W-:-:S11]  /*04f0*/  UISETP.GT.U32.AND UP0, UPT, UR16, UR14, UPT ;  /* 0x0000000e1000728c */ /* 0x000fd6000bf04070 */
[----:B------:R-:W-:Y:S02]  /*0500*/  @!UP0 UIADD3 UR14, UR14, -UR16, URZ ;  /* 0x800000100e0e8290 */ /* 0x000fe4000fffe03f */
[----:B------:R-:W-:Y:S02]  /*0510*/  @!UP0 UIADD3 UR19, UR19, 0x1, URZ ;  /* 0x0000000113138890 */ /* 0x000fe4000fffe03f */
[----:B------:R-:W-:Y:S02]  /*0520*/  UISETP.GE.U32.AND UP1, UPT, UR14, UR16, UPT ;  /* 0x000000100e00728c */ /* 0x000fe4000bf26070 */
[----:B------:R-:W-:-:S09]  /*0530*/  UISETP.GE.AND UP0, UPT, UR17, URZ, UPT ;  /* 0x0000003f1100728c */ /* 0x000fd2000bf06270 */
[----:B------:R-:W-:Y:S02]  /*0540*/  @UP1 UIADD3 UR19, UR19, 0x1, URZ ;  /* 0x0000000113131890 */ /* 0x000fe4000fffe03f */
[----:B------:R-:W-:Y:S02]  /*0550*/  UISETP.NE.AND UP1, UPT, UR5, URZ, UPT ;  /* 0x0000003f0500728c */ /* 0x000fe4000bf25270 */
[----:B------:R-:W-:-:S09]  /*0560*/  @!UP0 UIADD3 UR19, -UR19, URZ, URZ ;  /* 0x0000003f13138290 */ /* 0x000fd2000fffe13f */
[----:B------:R-:W-:Y:S02]  /*0570*/  @!UP1 ULOP3.LUT UR19, URZ, UR5, URZ, 0x33, !UPT ;  /* 0x000000053f139292 */ /* 0x000fe4000f8e333f */
.L_x_2:
[----:B------:R-:W-:Y:S01]  /*0580*/  ULOP3.LUT UR7, UR7, 0xffff, URZ, 0xc0, !UPT ;  /* 0x0000ffff07077892 */ /* 0x000fe2000f8ec03f */
[----:B------:R-:W-:Y:S01]  /*0590*/  PLOP3.LUT P2, PT, PT, PT, PT, 0x80, 0x0 ;  /* 0x000000000000781c */ /* 0x000fe20003f4f070 */
[----:B------:R-:W-:Y:S01]  /*05a0*/  IMAD.MOV.U32 R5, RZ, RZ, RZ ;  /* 0x000000ffff057224 */ /* 0x000fe200078e00ff */
[----:B------:R-:W-:Y:S01]  /*05b0*/  CS2R R96, SRZ ;  /* 0x0000000000607805 */ /* 0x000fe2000001ff00 */
[----:B------:R-:W-:Y:S01]  /*05c0*/  UIMAD UR7, UR7, UR19, URZ ;  /* 0x00000013070772a4 */ /* 0x000fe2000f8e023f */
[----:B------:R-:W-:Y:S01]  /*05d0*/  IMAD.MOV.U32 R2, RZ, RZ, RZ ;  /* 0x000000ffff027224 */ /* 0x000fe200078e00ff */
[----:B------:R-:W-:Y:S01]  /*05e0*/  CS2R R94, SRZ ;  /* 0x00000000005e7805 */ /* 0x000fe2000001ff00 */
[----:B------:R-:W-:Y:S01]  /*05f0*/  CS2R R92, SRZ ;  /* 0x00000000005c7805 */ /* 0x000fe2000001ff00 */
[----:B------:R-:W-:Y:S01]  /*0600*/  UIADD3 UR19, UR7, UR19, URZ ;  /* 0x0000001307137290 */ /* 0x000fe2000fffe03f */
[----:B------:R-:W-:Y:S01]  /*0610*/  CS2R R90, SRZ ;  /* 0x00000000005a7805 */ /* 0x000fe2000001ff00 */
[----:B------:R-:W-:Y:S01]  /*0620*/  CS2R R88, SRZ ;  /* 0x0000000000587805 */ /* 0x000fe2000001ff00 */
[----:B------:R-:W-:Y:S01]  /*0630*/  CS2R R86, SRZ ;  /* 0x0000000000567805 */ /* 0x000fe2000001ff00 */
[----:B------:R-:W-:Y:S01]  /*0640*/  UISETP.LT.AND UP0, UPT, UR6, UR19, UPT ;  /* 0x000000130600728c */ /* 0x000fe2000bf01270 */
[----:B------:R-:W-:Y:S01]  /*0650*/  CS2R R84, SRZ ;  /* 0x0000000000547805 */ /* 0x000fe2000001ff00 */
[----:B------:R-:W-:Y:S01]  /*0660*/  CS2R R82, SRZ ;  /* 0x0000000000527805 */ /* 0x000fe2000001ff00 */
[----:B------:R-:W-:Y:S01]  /*0670*/  CS2R R80, SRZ ;  /* 0x0000000000507805 */ /* 0x000fe2000001ff00 */
[----:B------:R-:W-:Y:S01]  /*0680*/  USEL UR6, UR6, UR19, UP0 ;  /* 0x0000001306067287 */ /* 0x000fe20008000000 */
[----:B------:R-:W-:Y:S01]  /*0690*/  CS2R R78, SRZ ;  /* 0x00000000004e7805 */ /* 0x000fe2000001ff00 */
[----:B------:R-:W-:Y:S01]  /*06a0*/  CS2R R76, SRZ ;  /* 0x00000000004c7805 */ /* 0x000fe2000001ff00 */
[----:B------:R-:W-:Y:S01]  /*06b0*/  CS2R R74, SRZ ;  /* 0x00000000004a7805 */ /* 0x000fe2000001ff00 */
[----:B------:R-:W-:Y:S01]  /*06c0*/  UISETP.GT.AND UP0, UPT, UR6, UR7, UPT ;  /* 0x000000070600728c */ /* 0x000fe2000bf04270 */
[----:B------:R-:W-:Y:S01]  /*06d0*/  CS2R R72, SRZ ;  /* 0x0000000000487805 */ /* 0x000fe2000001ff00 */
[----:B------:R-:W-:Y:S01]  /*06e0*/  CS2R R70, SRZ ;  /* 0x0000000000467805 */ /* 0x000fe2000001ff00 */
[----:B------:R-:W-:Y:S01]  /*06f0*/  CS2R R68, SRZ ;  /* 0x0000000000447805 */ /* 0x000fe2000001ff00 */
[----:B------:R-:W-:Y:S01]  /*0700*/  CS2R R66, SRZ ;  /* 0x0000000000427805 */ /* 0x000fe2000001ff00 */
[----:B------:R-:W-:Y:S01]  /*0710*/  CS2R R64, SRZ ;  /* 0x0000000000407805 */ /* 0x000fe2000001ff00 */
[----:B------:R-:W-:Y:S01]  /*0720*/  PLOP3.LUT P0, PT, PT, PT, UP0, 0x80, 0x0 ;  /* 0x000000000000781c */ /* 0x000fe20003f0f008 */
[----:B------:R-:W-:Y:S01]  /*0730*/  CS2R R62, SRZ ;  /* 0x00000000003e7805 */ /* 0x000fe2000001ff00 */
        /* <DEDUP_REMOVED lines=30> */
[----:B------:R-:W-:Y:S05]  /*0920*/  @!P0 BRA `(.L_x_3) ;  /* 0x0000742000008947 */ /* 0x000fea0003800000 */
[----:B------:R-:W-:Y:S02]  /*0930*/  ULDC.64 UR4, c[0x0][0x340] ;  /* 0x0000d00000047ab9 */ /* 0x000fe40000000a00 */
[----:B------:R-:W-:-:S02]  /*0940*/  UISETP.NE.U32.AND UP0, UPT, URZ, UR4, UPT ;  /* 0x000000043f00728c */ /* 0x000fc4000bf05070 */
[----:B------:R-:W-:Y:S02]  /*0950*/  ULDC.64 UR14, c[0x0][0x340] ;  /* 0x0000d000000e7ab9 */ /* 0x000fe40000000a00 */
[----:B------:R-:W-:-:S06]  /*0960*/  UISETP.NE.AND.EX UP0, UPT, URZ, UR5, UPT, UP0 ;  /* 0x000000053f00728c */ /* 0x000fcc000bf05300 */
[----:B------:R-:W-:-:S05]  /*0970*/  PLOP3.LUT P0, PT, PT, PT, UP0, 0x80, 0x0 ;  /* 0x000000000000781c */ /* 0x000fca0003f0f008 */
[----:B------:R-:W-:Y:S02]  /*0980*/  @UP0 UMOV UR4, 0x4 ;  /* 0x0000000400040882 */ /* 0x000fe40000000000 */
[----:B------:R-:W-:-:S06]  /*0990*/  @UP0 UIMAD.WIDE UR4, UR11, UR4, UR14 ;  /* 0x000000040b0402a5 */ /* 0x000fcc000f8e020e */
[----:B------:R-:W-:Y:S02]  /*09a0*/  IMAD.U32 R8, RZ, RZ, UR4 ;  /* 0x00000004ff087e24 */ /* 0x000fe4000f8e00ff */
[----:B------:R-:W-:Y:S01]  /*09b0*/  IMAD.U32 R9, RZ, RZ, UR5 ;  /* 0x00000005ff097e24 */ /* 0x000fe2000f8e00ff */
[----:B------:R-:W3:Y:S01]  /*09c0*/  S2R R10, SR_CTAID.X ;  /* 0x00000000000a7919 */ /* 0x000ee20000002500 */
[----:B------:R-:W-:Y:S01]  /*09d0*/  SHF.R.S32.HI R12, RZ, 0x1f, R3 ;  /* 0x0000001fff0c7819 */ /* 0x000fe20000011403 */
[----:B------:R-:W-:Y:S01]  /*09e0*/  IMAD.MOV.U32 R0, RZ, RZ, c[0x0][0x2c4] ;  /* 0x0000b100ff007624 */ /* 0x000fe200078e00ff */
[----:B------:R-:W-:Y:S01]  /*09f0*/  USHF.R.S32.HI UR14, URZ, 0x1f, UR10 ;  /* 0x0000001f3f0e7899 */ /* 0x000fe2000801140a */
[----:B------:R3:W4:Y:S01]  /*0a00*/  @P0 LDG.E R8, [R8.64] ;  /* 0x0000000c08080981 */ /* 0x000722000c1e1900 */
[-C--:B------:R-:W-:Y:S01]  /*0a10*/  LEA.HI R7, R12, R3.reuse, RZ, 0x3 ;  /* 0x000000030c077211 */ /* 0x080fe200078f18ff */
[----:B------:R-:W-:Y:S01]  /*0a20*/  ULDC.64 UR4, c[0x0][0x1b8] ;  /* 0x00006e0000047ab9 */ /* 0x000fe20000000a00 */
[----:B------:R-:W-:Y:S01]  /*0a30*/  ISETP.NE.AND P1, PT, R0, 0x1, PT ;  /* 0x000000010000780c */ /* 0x000fe20003f25270 */
[----:B------:R-:W-:Y:S01]  /*0a40*/  UIMAD UR14, UR14, UR4, URZ ;  /* 0x000000040e0e72a4 */ /* 0x000fe2000f8e023f */
[----:B------:R-:W-:Y:S01]  /*0a50*/  LOP3.LUT R2, R7, 0xfffffff8, RZ, 0xc0, !PT ;  /* 0xfffffff807027812 */ /* 0x000fe200078ec0ff */
[----:B------:R-:W-:Y:S01]  /*0a60*/  UIMAD.WIDE.U32 UR16, UR10, UR4, URZ ;  /* 0x000000040a1072a5 */ /* 0x000fe2000f8e003f */
[----:B------:R-:W-:Y:S01]  /*0a70*/  SHF.R.S32.HI R7, RZ, 0x3, R7 ;  /* 0x00000003ff077819 */ /* 0x000fe20000011407 */
[----:B------:R-:W-:Y:S01]  /*0a80*/  UIMAD UR14, UR10, UR5, UR14 ;  /* 0x000000050a0e72a4 */ /* 0x000fe2000f8e020e */
[----:B------:R-:W-:Y:S01]  /*0a90*/  LEA.HI R11, R12, R3, RZ, 0x4 ;  /* 0x000000030c0b7211 */ /* 0x000fe200078f20ff */
[----:B------:R-:W-:Y:S01]  /*0aa0*/  IMAD.IADD R2, R3, 0x1, -R2 ;  /* 0x0000000103027824 */ /* 0x000fe200078e0a02 */
[----:B------:R-:W-:Y:S01]  /*0ab0*/  USHF.R.S32.HI UR15, URZ, 0x1f, UR11 ;  /* 0x0000001f3f0f7899 */ /* 0x000fe2000801140b */
[----:B------:R-:W-:Y:S01]  /*0ac0*/  IMAD.SHL.U32 R6, R7, 0x40, RZ ;  /* 0x0000004007067824 */ /* 0x000fe200078e00ff */
[----:B------:R-:W-:Y:S01]  /*0ad0*/  ULDC.64 UR4, c[0x0][0x1c0] ;  /* 0x0000700000047ab9 */ /* 0x000fe20000000a00 */
[C---:B------:R-:W-:Y:S01]  /*0ae0*/  IMAD R210, R2.reuse, 0x20, R7 ;  /* 0x0000002002d27824 */ /* 0x040fe200078e0207 */
[----:B------:R-:W-:Y:S01]  /*0af0*/  UIADD3 UR17, UR17, UR14, URZ ;  /* 0x0000000e11117290 */ /* 0x000fe2000fffe03f */
[----:B------:R-:W-:Y:S01]  /*0b00*/  IMAD.SHL.U32 R135, R2, 0x8, RZ ;  /* 0x0000000802877824 */ /* 0x000fe200078e00ff */
[----:B------:R-:W-:Y:S01]  /*0b10*/  UIMAD UR15, UR15, UR4, URZ ;  /* 0x000000040f0f72a4 */ /* 0x000fe2000f8e023f */
[----:B------:R-:W-:Y:S01]  /*0b20*/  LOP3.LUT R6, R6, 0x1c0, RZ, 0xc0, !PT ;  /* 0x000001c006067812 */ /* 0x000fe200078ec0ff */
[----:B------:R-:W-:Y:S01]  /*0b30*/  UIMAD.WIDE.U32 UR16, UR11, UR4, UR16 ;  /* 0x000000040b1072a5 */ /* 0x000fe2000f8e0010 */
[----:B------:R-:W-:Y:S01]  /*0b40*/  BSSY B0, `(.L_x_4) ;  /* 0x0000046000007945 */ /* 0x000fe20003800000 */
[----:B------:R-:W-:Y:S01]  /*0b50*/  UIMAD UR5, UR11, UR5, UR15 ;  /* 0x000000050b0572a4 */ /* 0x000fe2000f8e020f */
[----:B------:R-:W-:Y:S01]  /*0b60*/  LOP3.LUT R207, R6, 0x38, R135, 0xf8, !PT ;  /* 0x0000003806cf7812 */ /* 0x000fe200078ef887 */
[----:B------:R-:W-:Y:S01]  /*0b70*/  ULDC UR4, c[0x0][0x168] ;  /* 0x00005a0000047ab9 */ /* 0x000fe20000000800 */
[C---:B------:R-:W-:Y:S01]  /*0b80*/  IADD3 R16, R135.reuse, 0x80, RZ ;  /* 0x0000008087107810 */ /* 0x040fe20007ffe0ff */
[----:B---3--:R-:W-:Y:S01]  /*0b90*/  IMAD R9, R10, 0x80, R210 ;  /* 0x000000800a097824 */ /* 0x008fe200078e02d2 */
[----:B------:R-:W-:Y:S01]  /*0ba0*/  UIADD3 UR5, UR17, UR5, URZ ;  /* 0x0000000511057290 */ /* 0x000fe2000fffe03f */
[----:B------:R-:W-:Y:S01]  /*0bb0*/  IMAD.U32 R15, RZ, RZ, UR17 ;  /* 0x00000011ff0f7e24 */ /* 0x000fe2000f8e00ff */
[----:B------:R-:W-:Y:S01]  /*0bc0*/  ISETP.GE.AND P5, PT, R135, c[0x0][0x198], PT ;  /* 0x0000660087007a0c */ /* 0x000fe20003fa6270 */
[----:B------:R-:W-:Y:S01]  /*0bd0*/  @P1 IMAD.HI.U32 R0, R9, c[0x0][0x2c8], RZ ;  /* 0x0000b20009001a27 */ /* 0x000fe200078e00ff */
[----:B------:R-:W-:-:S03]  /*0be0*/  ISETP.GE.AND P3, PT, R16, c[0x0][0x198], PT ;  /* 0x0000660010007a0c */ /* 0x000fc60003f66270 */
[----:B------:R-:W-:Y:S01]  /*0bf0*/  IMAD.MOV.U32 R5, RZ, RZ, R9 ;  /* 0x000000ffff057224 */ /* 0x000fe200078e0009 */
[----:B------:R-:W-:Y:S01]  /*0c00*/  @P1 SHF.R.U32.HI R5, RZ, c[0x0][0x2cc], R0 ;  /* 0x0000b300ff051a19 */ /* 0x000fe20000011600 */
[----:B------:R-:W-:Y:S02]  /*0c10*/  IMAD.U32 R14, RZ, RZ, UR16 ;  /* 0x00000010ff0e7e24 */ /* 0x000fe4000f8e00ff */
[----:B------:R-:W-:Y:S01]  /*0c20*/  IMAD.U32 R15, RZ, RZ, UR5 ;  /* 0x00000005ff0f7e24 */ /* 0x000fe2000f8e00ff */
[--C-:B-1----:R-:W-:Y:S01]  /*0c30*/  SHF.R.S32.HI R4, RZ, 0x1f, R5.reuse ;  /* 0x0000001fff047819 */ /* 0x102fe20000011405 */
[----:B------:R-:W-:Y:S01]  /*0c40*/  IMAD.MOV R0, RZ, RZ, -R5 ;  /* 0x000000ffff007224 */ /* 0x000fe200078e0a05 */
[----:B------:R-:W-:Y:S01]  /*0c50*/  ULDC UR5, c[0x0][0x2c4] ;  /* 0x0000b10000057ab9 */ /* 0x000fe20000000800 */
[----:B------:R-:W-:Y:S01]  /*0c60*/  IMAD.WIDE.U32 R14, R5, c[0x0][0x1b0], R14 ;  /* 0x00006c00050e7a25 */ /* 0x000fe200078e000e */
[----:B------:R-:W-:-:S03]  /*0c70*/  UIMAD UR4, UR5, UR4, URZ ;  /* 0x00000004050472a4 */ /* 0x000fc6000f8e023f */
[----:B------:R-:W-:Y:S02]  /*0c80*/  IMAD R0, R0, c[0x0][0x2c4], R9 ;  /* 0x0000b10000007a24 */ /* 0x000fe400078e0209 */
[----:B------:R-:W-:Y:S02]  /*0c90*/  IMAD R4, R4, c[0x0][0x1b0], RZ ;  /* 0x00006c0004047a24 */ /* 0x000fe400078e02ff */
[----:B------:R-:W-:Y:S01]  /*0ca0*/  IMAD R10, R10, 0x80, R7 ;  /* 0x000000800a0a7824 */ /* 0x000fe200078e0207 */
[----:B------:R-:W-:Y:S01]  /*0cb0*/  SHF.R.S32.HI R9, RZ, 0x1f, R0 ;  /* 0x0000001fff097819 */ /* 0x000fe20000011400 */
[----:B------:R-:W-:-:S04]  /*0cc0*/  IMAD R5, R5, c[0x0][0x1b4], R4 ;  /* 0x00006d0005057a24 */ /* 0x000fc800078e0204 */
[----:B------:R-:W-:Y:S02]  /*0cd0*/  IMAD.IADD R15, R15, 0x1, R5 ;  /* 0x000000010f0f7824 */ /* 0x000fe400078e0205 */
[----:B------:R-:W-:Y:S02]  /*0ce0*/  IMAD R9, R9, c[0x0][0x1a8], RZ ;  /* 0x00006a0009097a24 */ /* 0x000fe400078e02ff */
[----:B------:R-:W-:Y:S01]  /*0cf0*/  IMAD.WIDE.U32 R4, R0, c[0x0][0x1a8], R14 ;  /* 0x00006a0000047a25 */ /* 0x000fe200078e000e */
[----:B------:R-:W-:-:S03]  /*0d00*/  LEA.HI R14, R12, R3, RZ, 0x6 ;  /* 0x000000030c0e7211 */ /* 0x000fc600078f30ff */
[----:B------:R-:W-:Y:S01]  /*0d10*/  IMAD R9, R0, c[0x0][0x1ac], R9 ;  /* 0x00006b0000097a24 */ /* 0x000fe200078e0209 */
[----:B------:R-:W-:Y:S01]  /*0d20*/  LOP3.LUT R0, R11, 0xfffffff0, RZ, 0xc0, !PT ;  /* 0xfffffff00b007812 */ /* 0x000fe200078ec0ff */
[----:B------:R-:W-:Y:S01]  /*0d30*/  IMAD.SHL.U32 R14, R14, 0x8, RZ ;  /* 0x000000080e0e7824 */ /* 0x000fe200078e00ff */
[C---:B------:R-:W-:Y:S01]  /*0d40*/  LEA R17, P1, R4.reuse, c[0x0][0x160], 0x1 ;  /* 0x0000580004117a11 */ /* 0x040fe200078208ff */
[----:B------:R-:W-:Y:S02]  /*0d50*/  IMAD.IADD R9, R5, 0x1, R9 ;  /* 0x0000000105097824 */ /* 0x000fe400078e0209 */
[----:B------:R-:W-:Y:S01]  /*0d60*/  IMAD.IADD R5, R3, 0x1, -R0 ;  /* 0x0000000103057824 */ /* 0x000fe200078e0a00 */
[----:B------:R-:W-:Y:S01]  /*0d70*/  SHF.R.U32.HI R0, RZ, 0x3, R6 ;  /* 0x00000003ff007819 */ /* 0x000fe20000011606 */
[----:B------:R1:W3:Y:S01]  /*0d80*/  SHFL.IDX PT, R18, R17, RZ, 0x181f ;  /* 0x00181fff11127589 */ /* 0x0002e200000e0000 */
[----:B------:R-:W-:Y:S02]  /*0d90*/  LEA.HI.X R9, R4, c[0x0][0x164], R9, 0x1, P1 ;  /* 0x0000590004097a11 */ /* 0x000fe400008f0c09 */
[----:B------:R-:W-:-:S02]  /*0da0*/  SHF.R.S32.HI R4, RZ, 0x1f, R5 ;  /* 0x0000001fff047819 */ /* 0x000fc40000011405 */
[----:B------:R-:W-:Y:S01]  /*0db0*/  LOP3.LUT R207, R207, R0, RZ, 0x3c, !PT ;  /* 0x00000000cfcf7212 */ /* 0x000fe200078e3cff */
[----:B------:R-:W-:Y:S01]  /*0dc0*/  IMAD.MOV.U32 R0, RZ, RZ, 0x10 ;  /* 0x00000010ff007424 */ /* 0x000fe200078e00ff */
[----:B------:R-:W-:Y:S01]  /*0dd0*/  LEA.HI R4, R4, R5, RZ, 0x3 ;  /* 0x0000000504047211 */ /* 0x000fe200078f18ff */
[----:B------:R1:W2:Y:S01]  /*0de0*/  SHFL.IDX PT, R19, R9, RZ, 0x181f ;  /* 0x00181fff09137589 */ /* 0x0002a200000e0000 */
[----:B------:R-:W-:Y:S02]  /*0df0*/  LOP3.LUT R207, R207, 0xfffffe00, R14, 0xf8, !PT ;  /* 0xfffffe00cfcf7812 */ /* 0x000fe400078ef80e */
[----:B------:R-:W-:-:S05]  /*0e00*/  LOP3.LUT R6, R4, 0xfffffff8, RZ, 0xc0, !PT ;  /* 0xfffffff804067812 */ /* 0x000fca00078ec0ff */
[----:B------:R-:W-:Y:S02]  /*0e10*/  IMAD.IADD R6, R5, 0x1, -R6 ;  /* 0x0000000105067824 */ /* 0x000fe400078e0a06 */
[----:B------:R-:W-:Y:S01]  /*0e20*/  IMAD.MOV.U32 R5, RZ, RZ, 0x20 ;  /* 0x00000020ff057424 */ /* 0x000fe200078e00ff */
[----:B----4-:R4:W5:Y:S01]  /*0e30*/  @P0 R2UR UR14, R8 ;  /* 0x00000000080e03c2 */ /* 0x01096200000e0000 */
[----:B------:R-:W-:Y:S01]  /*0e40*/  ISETP.GE.AND P0, PT, R10, UR4, PT ;  /* 0x000000040a007c0c */ /* 0x000fe2000bf06270 */
[----:B-----5:R-:W-:Y:S01]  /*0e50*/  @!UP0 UMOV UR14, UR11 ;  /* 0x0000000b000e8c82 */ /* 0x020fe20008000000 */
[----:B----4-:R-:W-:-:S04]  /*0e60*/  IADD3 R8, R135, 0x40, RZ ;  /* 0x0000004087087810 */ /* 0x010fc80007ffe0ff */
[----:B------:R-:W-:-:S04]  /*0e70*/  ISETP.GE.AND P4, PT, R8, c[0x0][0x198], PT ;  /* 0x0000660008007a0c */ /* 0x000fc80003f86270 */
[----:B------:R-:W-:-:S05]  /*0e80*/  R2P PR, R6, 0x6 ;  /* 0x0000000606007804 */ /* 0x000fca0000000000 */
[----:B------:R-:W-:Y:S02]  /*0e90*/  SEL R0, R0, 0xfffffff0, !P1 ;  /* 0xfffffff000007807 */ /* 0x000fe40004800000 */
[----:B------:R-:W-:Y:S01]  /*0ea0*/  SEL R5, R5, 0xffffffe0, !P2 ;  /* 0xffffffe005057807 */ /* 0x000fe20005000000 */
[----:B------:R-:W-:Y:S05]  /*0eb0*/  @P0 BRA `(.L_x_5) ;  /* 0x000000e000000947 */ /* 0x000fea0003800000 */
[----:B-123--:R-:W-:Y:S01]  /*0ec0*/  SHF.R.S32.HI R15, RZ, 0x1f, R8 ;  /* 0x0000001fff0f7819 */ /* 0x00efe20000011408 */
[----:B------:R-:W-:Y:S01]  /*0ed0*/  IMAD.WIDE R20, R135, 0x2, R18 ;  /* 0x0000000287147825 */ /* 0x000fe200078e0212 */
[----:B------:R-:W-:Y:S02]  /*0ee0*/  SHF.R.S32.HI R13, RZ, 0x1f, R16 ;  /* 0x0000001fff0d7819 */ /* 0x000fe40000011410 */
[----:B------:R-:W-:Y:S01]  /*0ef0*/  LEA.HI R14, R15, R8, RZ, 0x3 ;  /* 0x000000080f0e7211 */ /* 0x000fe200078f18ff */
[----:B------:R-:W-:Y:S01]  /*0f00*/  IMAD.SHL.U32 R15, R207, 0x2, RZ ;  /* 0x00000002cf0f7824 */ /* 0x000fe200078e00ff */
[----:B------:R-:W-:Y:S02]  /*0f10*/  LEA.HI R13, R13, R16, RZ, 0x3 ;  /* 0x000000100d0d7211 */ /* 0x000fe400078f18ff */
[----:B------:R-:W-:-:S02]  /*0f20*/  LOP3.LUT R14, R14, 0xfffffff8, RZ, 0xc0, !PT ;  /* 0xfffffff80e0e7812 */ /* 0x000fc400078ec0ff */
[----:B------:R-:W-:Y:S01]  /*0f30*/  LOP3.LUT R13, R13, 0xfffffff8, RZ, 0xc0, !PT ;  /* 0xfffffff80d0d7812 */ /* 0x000fe200078ec0ff */
[----:B------:R-:W-:Y:S01]  /*0f40*/  @!PT LDS RZ, [RZ] ;  /* 0x00000000fffff984 */ /* 0x000fe20000000800 */
[----:B------:R1:W-:Y:S02]  /*0f50*/  LDGSTS.E.BYPASS.LTC128B.128 [R15+0xc100], [R20.64], !P5 ;  /* 0x0c100000140f7fae */ /* 0x0003e4000e901d4c */
[----:B------:R-:W-:-:S04]  /*0f60*/  IMAD.WIDE R22, R14, 0x2, R18 ;  /* 0x000000020e167825 */ /* 0x000fc800078e0212 */
[----:B------:R-:W-:Y:S01]  /*0f70*/  IMAD.WIDE R18, R13, 0x2, R18 ;  /* 0x000000020d127825 */ /* 0x000fe200078e0212 */
[----:B------:R1:W-:Y:S04]  /*0f80*/  LDGSTS.E.BYPASS.LTC128B.128 [R15+0x10100], [R22.64], !P4 ;  /* 0x10100000160f7fae */ /* 0x0003e8000e101d4c */
[----:B------:R1:W-:Y:S02]  /*0f90*/  LDGSTS.E.BYPASS.LTC128B.128 [R15+0x14100], [R18.64], !P3 ;  /* 0x14100000120f7fae */ /* 0x0003e4000d901d4c */
.L_x_5:
[----:B-123--:R-:W-:Y:S05]  /*0fa0*/  BSYNC B0 ;  /* 0x0000000000007941 */ /* 0x00efea0003800000 */
.L_x_4:
[----:B------:R-:W-:Y:S01]  /*0fb0*/  IADD3 R13, R10, 0x20, RZ ;  /* 0x000000200a0d7810 */ /* 0x000fe20007ffe0ff */
[----:B------:R1:W2:Y:S01]  /*0fc0*/  SHFL.IDX PT, R19, R9, 0x1, 0x181f ;  /* 0x00381f0009137f89 */ /* 0x0002a200000e0000 */
[----:B------:R-:W-:Y:S02]  /*0fd0*/  BSSY B0, `(.L_x_6) ;  /* 0x0000012000007945 */ /* 0x000fe40003800000 */
[----:B------:R-:W-:Y:S01]  /*0fe0*/  ISETP.GE.AND P0, PT, R13, UR4, PT ;  /* 0x000000040d007c0c */ /* 0x000fe2000bf06270 */
[----:B------:R1:W3:-:S12]  /*0ff0*/  SHFL.IDX PT, R18, R17, 0x1, 0x181f ;  /* 0x00381f0011127f89 */ /* 0x0002d800000e0000 */
[----:B------:R-:W-:Y:S05]  /*1000*/  @P0 BRA `(.L_x_7) ;  /* 0x000000e000000947 */ /* 0x000fea0003800000 */
[----:B------:R-:W-:Y:S01]  /*1010*/  SHF.R.S32.HI R15, RZ, 0x1f, R8 ;  /* 0x0000001fff0f7819 */ /* 0x000fe20000011408 */
[----:B--23--:R-:W-:Y:S01]  /*1020*/  IMAD.WIDE R20, R135, 0x2, R18 ;  /* 0x0000000287147825 */ /* 0x00cfe200078e0212 */
[----:B------:R-:W-:Y:S02]  /*1030*/  SHF.R.S32.HI R13, RZ, 0x1f, R16 ;  /* 0x0000001fff0d7819 */ /* 0x000fe40000011410 */
[----:B------:R-:W-:Y:S01]  /*1040*/  LEA.HI R14, R15, R8, RZ, 0x3 ;  /* 0x000000080f0e7211 */ /* 0x000fe200078f18ff */
[----:B------:R-:W-:Y:S01]  /*1050*/  IMAD.SHL.U32 R15, R207, 0x2, RZ ;  /* 0x00000002cf0f7824 */ /* 0x000fe200078e00ff */
[----:B------:R-:W-:Y:S02]  /*1060*/  LEA.HI R13, R13, R16, RZ, 0x3 ;  /* 0x000000100d0d7211 */ /* 0x000fe400078f18ff */
[----:B------:R-:W-:Y:S02]  /*1070*/  LOP3.LUT R14, R14, 0xfffffff8, RZ, 0xc0, !PT ;  /* 0xfffffff80e0e7812 */ /* 0x000fe400078ec0ff */
[----:B------:R-:W-:Y:S01]  /*1080*/  LOP3.LUT R13, R13, 0xfffffff8, RZ, 0xc0, !PT ;  /* 0xfffffff80d0d7812 */ /* 0x000fe200078ec0ff */
[----:B------:R-:W-:Y:S01]  /*1090*/  @!PT LDS RZ, [RZ] ;  /* 0x00000000fffff984 */ /* 0x000fe20000000800 */
[----:B------:R2:W-:Y:S02]  /*10a0*/  LDGSTS.E.BYPASS.LTC128B.128 [R15+0xd100], [R20.64], !P5 ;  /* 0x0d100000140f7fae */ /* 0x0005e4000e901d4c */
[----:B------:R-:W-:-:S04]  /*10b0*/  IMAD.WIDE R22, R14, 0x2, R18 ;  /* 0x000000020e167825 */ /* 0x000fc800078e0212 */
[----:B------:R-:W-:Y:S01]  /*10c0*/  IMAD.WIDE R18, R13, 0x2, R18 ;  /* 0x000000020d127825 */ /* 0x000fe200078e0212 */
[----:B------:R2:W-:Y:S04]  /*10d0*/  LDGSTS.E.BYPASS.LTC128B.128 [R15+0x11100], [R22.64], !P4 ;  /* 0x11100000160f7fae */ /* 0x0005e8000e101d4c */
[----:B------:R2:W-:Y:S02]  /*10e0*/  LDGSTS.E.BYPASS.LTC128B.128 [R15+0x15100], [R18.64], !P3 ;  /* 0x15100000120f7fae */ /* 0x0005e4000d901d4c */
.L_x_7:
[----:B------:R-:W-:Y:S05]  /*10f0*/  BSYNC B0 ;  /* 0x0000000000007941 */ /* 0x000fea0003800000 */
.L_x_6:
[----:B------:R-:W-:Y:S01]  /*1100*/  IADD3 R13, R10, 0x40, RZ ;  /* 0x000000400a0d7810 */ /* 0x000fe20007ffe0ff */
[----:B--2---:R2:W4:Y:S01]  /*1110*/  SHFL.IDX PT, R19, R9, 0x2, 0x181f ;  /* 0x00581f0009137f89 */ /* 0x00452200000e0000 */
[----:B------:R-:W-:Y:S02]  /*1120*/  BSSY B0, `(.L_x_8) ;  /* 0x0000012000007945 */ /* 0x000fe40003800000 */
[----:B------:R-:W-:Y:S01]  /*1130*/  ISETP.GE.AND P0, PT, R13, UR4, PT ;  /* 0x000000040d007c0c */ /* 0x000fe2000bf06270 */
[----:B---3--:R2:W3:-:S12]  /*1140*/  SHFL.IDX PT, R18, R17, 0x2, 0x181f ;  /* 0x00581f0011127f89 */ /* 0x0084d800000e0000 */
[----:B------:R-:W-:Y:S05]  /*1150*/  @P0 BRA `(.L_x_9) ;  /* 0x000000e000000947 */ /* 0x000fea0003800000 */
[----:B------:R-:W-:Y:S01]  /*1160*/  SHF.R.S32.HI R15, RZ, 0x1f, R8 ;  /* 0x0000001fff0f7819 */ /* 0x000fe20000011408 */
[----:B---34-:R-:W-:Y:S01]  /*1170*/  IMAD.WIDE R20, R135, 0x2, R18 ;  /* 0x0000000287147825 */ /* 0x018fe200078e0212 */
        /* <DEDUP_REMOVED lines=12> */
.L_x_9:
[----:B------:R-:W-:Y:S05]  /*1240*/  BSYNC B0 ;  /* 0x0000000000007941 */ /* 0x000fea0003800000 */
.L_x_8:
[----:B------:R-:W-:Y:S01]  /*1250*/  UIADD3 UR11, UR6, -0x1, URZ ;  /* 0xffffffff060b7890 */ /* 0x000fe2000fffe03f */
[----:B------:R-:W-:Y:S01]  /*1260*/  IMAD.MOV.U32 R13, RZ, RZ, c[0x0][0x2b8] ;  /* 0x0000ae00ff0d7624 */ /* 0x000fe200078e00ff */
[----:B---3--:R-:W-:Y:S01]  /*1270*/  SHFL.IDX PT, R18, R17, 0x3, 0x181f ;  /* 0x00781f0011127f89 */ /* 0x008fe200000e0000 */
[----:B------:R-:W-:Y:S01]  /*1280*/  IADD3 R10, R10, 0x60, RZ ;  /* 0x000000600a0a7810 */ /* 0x000fe20007ffe0ff */
[----:B------:R-:W-:Y:S01]  /*1290*/  IMAD.SHL.U32 R207, R207, 0x2, RZ ;  /* 0x00000002cfcf7824 */ /* 0x000fe200078e00ff */
[----:B------:R-:W-:Y:S01]  /*12a0*/  SHF.R.S32.HI R133, RZ, 0x1f, R16 ;  /* 0x0000001fff857819 */ /* 0x000fe20000011410 */
[----:B----4-:R3:W4:Y:S01]  /*12b0*/  SHFL.IDX PT, R19, R9, 0x3, 0x181f ;  /* 0x00781f0009137f89 */ /* 0x01072200000e0000 */
[----:B------:R-:W-:Y:S01]  /*12c0*/  ISETP.NE.AND P0, PT, R13, 0x1, PT ;  /* 0x000000010d00780c */ /* 0x000fe20003f05270 */
[----:B------:R-:W-:Y:S01]  /*12d0*/  IMAD.U32 R13, RZ, RZ, UR11 ;  /* 0x0000000bff0d7e24 */ /* 0x000fe2000f8e00ff */
[----:B------:R-:W-:Y:S01]  /*12e0*/  ISETP.GE.AND P2, PT, R10, UR4, PT ;  /* 0x000000040a007c0c */ /* 0x000fe2000bf46270 */
[----:B------:R-:W-:Y:S01]  /*12f0*/  USHF.R.S32.HI UR15, URZ, 0x1f, UR14 ;  /* 0x0000001f3f0f7899 */ /* 0x000fe2000801140e */
[----:B------:R-:W-:Y:S01]  /*1300*/  LEA.HI R133, R133, R16, RZ, 0x3 ;  /* 0x0000001085857211 */ /* 0x000fe200078f18ff */
[----:B------:R-:W-:Y:S01]  /*1310*/  IMAD R13, R13, 0x40, R210 ;  /* 0x000000400d0d7824 */ /* 0x000fe200078e02d2 */
[----:B------:R-:W-:Y:S01]  /*1320*/  ULDC.64 UR4, c[0x0][0x2b0] ;  /* 0x0000ac0000047ab9 */ /* 0x000fe20000000a00 */
[----:B------:R-:W-:Y:S01]  /*1330*/  IMAD.MOV.U32 R208, RZ, RZ, RZ ;  /* 0x000000ffffd07224 */ /* 0x000fe200078e00ff */
[----:B------:R-:W-:Y:S01]  /*1340*/  LOP3.LUT R133, R133, 0xfffffff8, RZ, 0xc0, !PT ;  /* 0xfffffff885857812 */ /* 0x000fe200078ec0ff */
[----:B------:R-:W-:Y:S01]  /*1350*/  UIMAD UR15, UR15, UR4, URZ ;  /* 0x000000040f0f72a4 */ /* 0x000fe2000f8e023f */
[C---:B------:R-:W-:Y:S01]  /*1360*/  IADD3 R209, R13.reuse, UR8, RZ ;  /* 0x000000080dd17c10 */ /* 0x040fe2000fffe0ff */
[----:B------:R-:W-:Y:S01]  /*1370*/  UIMAD.WIDE.U32 UR16, UR14, UR4, URZ ;  /* 0x000000040e1072a5 */ /* 0x000fe2000f8e003f */
[----:B------:R-:W-:Y:S01]  /*1380*/  ISETP.GE.AND P6, PT, R13, UR9, PT ;  /* 0x000000090d007c0c */ /* 0x000fe2000bfc6270 */
[----:B------:R-:W-:Y:S01]  /*1390*/  UIMAD UR15, UR14, UR5, UR15 ;  /* 0x000000050e0f72a4 */ /* 0x000fe2000f8e020f */
[----:B------:R-:W-:Y:S01]  /*13a0*/  SHF.R.S32.HI R13, RZ, 0x1f, R8 ;  /* 0x0000001fff0d7819 */ /* 0x000fe20000011408 */
[----:B------:R-:W-:Y:S01]  /*13b0*/  @P0 IMAD.HI.U32 R10, R209, c[0x0][0x2bc], RZ ;  /* 0x0000af00d10a0a27 */ /* 0x000fe200078e00ff */
[----:B------:R-:W-:Y:S01]  /*13c0*/  ISETP.GT.OR P6, PT, R210, 0x3f, P6 ;  /* 0x0000003fd200780c */ /* 0x000fe200037c4670 */
[----:B------:R-:W-:Y:S01]  /*13d0*/  UIADD3 UR15, UR17, UR15, URZ ;  /* 0x0000000f110f7290 */ /* 0x000fe2000fffe03f */
[----:B------:R-:W-:Y:S01]  /*13e0*/  LEA.HI R134, R13, R8, RZ, 0x3 ;  /* 0x000000080d867211 */ /* 0x000fe200078f18ff */
[----:B-123--:R-:W-:-:S03]  /*13f0*/  IMAD.MOV.U32 R9, RZ, RZ, R209 ;  /* 0x000000ffff097224 */ /* 0x00efc600078e00d1 */
[----:B------:R-:W-:Y:S01]  /*1400*/  LOP3.LUT R134, R134, 0xfffffff8, RZ, 0xc0, !PT ;  /* 0xfffffff886867812 */ /* 0x000fe200078ec0ff */
[----:B----4-:R-:W-:Y:S01]  /*1410*/  @!P2 IMAD.WIDE R22, R135, 0x2, R18 ;  /* 0x000000028716a825 */ /* 0x010fe200078e0212 */
[----:B------:R-:W-:Y:S01]  /*1420*/  @P0 SHF.R.U32.HI R9, RZ, c[0x0][0x2c0], R10 ;  /* 0x0000b000ff090a19 */ /* 0x000fe2000001160a */
[----:B------:R-:W-:Y:S02]  /*1430*/  USHF.R.S32.HI UR14, URZ, 0x1f, UR10 ;  /* 0x0000001f3f0e7899 */ /* 0x000fe4000801140a */
[--C-:B------:R-:W-:Y:S01]  /*1440*/  @!P2 IMAD.WIDE R20, R134, 0x2, R18.reuse ;  /* 0x000000028614a825 */ /* 0x100fe200078e0212 */
[----:B------:R-:W-:Y:S01]  /*1450*/  @!PT LDS RZ, [RZ] ;  /* 0x00000000fffff984 */ /* 0x000fe20000000800 */
[----:B------:R1:W-:Y:S01]  /*1460*/  @!P2 LDGSTS.E.BYPASS.LTC128B.128 [R207+0xf100], [R22.64], !P5 ;  /* 0x0f10000016cfafae */ /* 0x0003e2000e901d4c */
[----:B------:R-:W-:Y:S01]  /*1470*/  @!P6 IADD3 R13, P1, R9, UR16, RZ ;  /* 0x00000010090dec10 */ /* 0x000fe2000ff3e0ff */
[----:B------:R-:W-:Y:S01]  /*1480*/  ULDC.64 UR4, c[0x0][0x1e8] ;  /* 0x00007a0000047ab9 */ /* 0x000fe20000000a00 */
[----:B------:R-:W-:Y:S01]  /*1490*/  @!P2 IMAD.WIDE R18, R133, 0x2, R18 ;  /* 0x000000028512a825 */ /* 0x000fe200078e0212 */
[----:B------:R2:W-:Y:S01]  /*14a0*/  @!P2 LDGSTS.E.BYPASS.LTC128B.128 [R207+0x13100], [R20.64], !P4 ;  /* 0x1310000014cfafae */ /* 0x0005e2000e101d4c */
[----:B------:R-:W-:-:S02]  /*14b0*/  @!P6 LEA.HI.X.SX32 R10, R9, UR15, 0x1, P1 ;  /* 0x0000000f090aec11 */ /* 0x000fc400088f0eff */
[C---:B------:R-:W-:Y:S01]  /*14c0*/  @!P6 LEA R14, P1, R13.reuse, c[0x0][0x2a0], 0x2 ;  /* 0x0000a8000d0eea11 */ /* 0x040fe200078210ff */
[----:B------:R3:W-:Y:S03]  /*14d0*/  @!P2 LDGSTS.E.BYPASS.LTC128B.128 [R207+0x17100], [R18.64], !P3 ;  /* 0x1710000012cfafae */ /* 0x0007e6000d901d4c */
[----:B------:R-:W-:Y:S01]  /*14e0*/  @!P6 LEA.HI.X R15, R13, c[0x0][0x2a4], R10, 0x2, P1 ;  /* 0x0000a9000d0fea11 */ /* 0x000fe200008f140a */
[----:B------:R-:W0:Y:S04]  /*14f0*/  LDGDEPBAR ;  /* 0x00000000000079af */ /* 0x000e280000000000 */
[----:B------:R-:W-:Y:S06]  /*1500*/  BAR.SYNC.DEFER_BLOCKING 0x0 ;  /* 0x0000000000007b1d */ /* 0x000fec0000010000 */
[----:B------:R4:W5:Y:S01]  /*1510*/  @!P6 LDG.E R208, [R14.64] ;  /* 0x0000000c0ed0e981 */ /* 0x000962000c1e1900 */
[----:B------:R-:W-:Y:S01]  /*1520*/  IMAD.MOV R10, RZ, RZ, -R9 ;  /* 0x000000ffff0a7224 */ /* 0x000fe200078e0a09 */
[----:B------:R-:W-:Y:S01]  /*1530*/  UIMAD UR18, UR14, UR4, URZ ;  /* 0x000000040e1272a4 */ /* 0x000fe2000f8e023f */
[----:B---3--:R-:W-:Y:S01]  /*1540*/  SHF.R.S32.HI R18, RZ, 0x4, R11 ;  /* 0x00000004ff127819 */ /* 0x008fe2000001140b */
[----:B------:R-:W-:Y:S01]  /*1550*/  UIMAD.WIDE.U32 UR20, UR10, UR4, URZ ;  /* 0x000000040a1472a5 */ /* 0x000fe2000f8e003f */
[----:B------:R-:W-:Y:S01]  /*1560*/  IMAD R209, R10, c[0x0][0x2b8], R209 ;  /* 0x0000ae000ad17a24 */ /* 0x000fe200078e02d1 */
[----:B------:R-:W-:Y:S01]  /*1570*/  UIMAD UR18, UR10, UR5, UR18 ;  /* 0x000000050a1272a4 */ /* 0x000fe2000f8e0212 */
[----:B------:R-:W-:Y:S01]  /*1580*/  LEA.HI R11, R11, R18, RZ, 0x1 ;  /* 0x000000120b0b7211 */ /* 0x000fe200078f08ff */
[----:B------:R-:W-:Y:S01]  /*1590*/  UIMAD UR9, UR11, -0x40, UR9 ;  /* 0xffffffc00b0978a4 */ /* 0x000fe2000f8e0209 */
[----:B------:R-:W-:Y:S01]  /*15a0*/  IMAD.WIDE.U32 R24, R209, c[0x0][0x1e0], RZ ;  /* 0x00007800d1187a25 */ /* 0x000fe200078e00ff */
[----:B------:R-:W-:Y:S01]  /*15b0*/  SHF.R.S32.HI R10, RZ, 0x1f, R209 ;  /* 0x0000001fff0a7819 */ /* 0x000fe200000114d1 */
[----:B------:R-:W-:Y:S01]  /*15c0*/  UIADD3 UR18, UR21, UR18, URZ ;  /* 0x0000001215127290 */ /* 0x000fe2000fffe03f */
[----:B------:R-:W-:Y:S01]  /*15d0*/  LOP3.LUT R11, R11, 0xfffffffe, RZ, 0xc0, !PT ;  /* 0xfffffffe0b0b7812 */ /* 0x000fe200078ec0ff */
[----:B------:R-:W-:Y:S01]  /*15e0*/  ULDC.64 UR4, c[0x0][0x210] ;  /* 0x0000840000047ab9 */ /* 0x000fe20000000a00 */
[----:B------:R-:W-:Y:S01]  /*15f0*/  LOP3.LUT P2, RZ, R2, 0x2, RZ, 0xc0, !PT ;  /* 0x0000000202ff7812 */ /* 0x000fe2000784c0ff */
[C---:B-1----:R-:W-:Y:S01]  /*1600*/  IMAD R22, R10.reuse, c[0x0][0x1e0], RZ ;  /* 0x000078000a167a24 */ /* 0x042fe200078e02ff */
[----:B------:R-:W-:Y:S01]  /*1610*/  UIMAD UR14, UR14, UR4, URZ ;  /* 0x000000040e0e72a4 */ /* 0x000fe2000f8e023f */
[----:B------:R-:W-:Y:S01]  /*1620*/  IMAD R10, R10, c[0x0][0x208], RZ ;  /* 0x000082000a0a7a24 */ /* 0x000fe200078e02ff */
[----:B------:R-:W-:Y:S01]  /*1630*/  UIMAD.WIDE.U32 UR22, UR10, UR4, URZ ;  /* 0x000000040a1672a5 */ /* 0x000fe2000f8e003f */
[C---:B--2---:R-:W-:Y:S01]  /*1640*/  IMAD R20, R209.reuse, c[0x0][0x1e4], R22 ;  /* 0x00007900d1147a24 */ /* 0x044fe200078e0216 */
[----:B------:R-:W-:Y:S01]  /*1650*/  UIMAD UR5, UR10, UR5, UR14 ;  /* 0x000000050a0572a4 */ /* 0x000fe2000f8e020e */
[----:B------:R-:W-:Y:S01]  /*1660*/  IMAD R19, R209, c[0x0][0x20c], R10 ;  /* 0x00008300d1137a24 */ /* 0x000fe200078e020a */
[----:B------:R-:W-:Y:S01]  /*1670*/  ISETP.GE.AND P3, PT, R135, c[0x0][0x1d4], PT ;  /* 0x0000750087007a0c */ /* 0x000fe20003f66270 */
[----:B------:R-:W-:Y:S01]  /*1680*/  IMAD.IADD R21, R25, 0x1, R20 ;  /* 0x0000000119157824 */ /* 0x000fe200078e0214 */
[----:B------:R-:W-:Y:S01]  /*1690*/  UIADD3 UR5, UR23, UR5, URZ ;  /* 0x0000000517057290 */ /* 0x000fe2000fffe03f */
[----:B------:R-:W-:Y:S01]  /*16a0*/  IMAD.MOV.U32 R20, RZ, RZ, R24 ;  /* 0x000000ffff147224 */ /* 0x000fe200078e0018 */
[----:B------:R-:W-:Y:S01]  /*16b0*/  UISETP.GT.AND UP0, UPT, UR11, UR7, UPT ;  /* 0x000000070b00728c */ /* 0x000fe2000bf04270 */
[----:B----4-:R-:W-:Y:S01]  /*16c0*/  IMAD.SHL.U32 R15, R2, 0x40, RZ ;  /* 0x00000040020f7824 */ /* 0x010fe200078e00ff */
[----:B------:R-:W-:Y:S01]  /*16d0*/  SHF.R.S32.HI R144, RZ, 0x1f, R135 ;  /* 0x0000001fff907819 */ /* 0x000fe20000011487 */
[----:B------:R-:W-:Y:S01]  /*16e0*/  IMAD.SHL.U32 R14, R7, 0x8, RZ ;  /* 0x00000008070e7824 */ /* 0x000fe200078e00ff */
[----:B------:R-:W-:Y:S01]  /*16f0*/  IADD3 R211, R207, 0x100, RZ ;  /* 0x00000100cfd37810 */ /* 0x000fe20007ffe0ff */
[----:B------:R-:W-:Y:S01]  /*1700*/  IMAD.WIDE.U32 R22, R209, c[0x0][0x208], RZ ;  /* 0x00008200d1167a25 */ /* 0x000fe200078e00ff */
[----:B------:R-:W-:-:S02]  /*1710*/  LOP3.LUT R15, R15, 0x1c0, RZ, 0xc0, !PT ;  /* 0x000001c00f0f7812 */ /* 0x000fc400078ec0ff */
[----:B------:R-:W-:Y:S01]  /*1720*/  SHF.R.S32.HI R145, RZ, 0x1f, R134 ;  /* 0x0000001fff917819 */ /* 0x000fe20000011486 */
[----:B------:R-:W-:Y:S01]  /*1730*/  IMAD.IADD R11, R18, 0x1, -R11 ;  /* 0x00000001120b7824 */ /* 0x000fe200078e0a0b */
[----:B------:R-:W-:Y:S01]  /*1740*/  LOP3.LUT R14, R15, 0x8, R14, 0xf8, !PT ;  /* 0x000000080f0e7812 */ /* 0x000fe200078ef80e */
[----:B------:R-:W-:Y:S01]  /*1750*/  IMAD.MOV.U32 R18, RZ, RZ, R22 ;  /* 0x000000ffff127224 */ /* 0x000fe200078e0016 */
[----:B------:R-:W-:Y:S01]  /*1760*/  SHF.R.U32.HI R15, RZ, 0x3, R15 ;  /* 0x00000003ff0f7819 */ /* 0x000fe2000001160f */
[----:B------:R-:W-:Y:S01]  /*1770*/  IMAD.SHL.U32 R6, R6, 0x40, RZ ;  /* 0x0000004006067824 */ /* 0x000fe200078e00ff */
[----:B------:R-:W-:Y:S02]  /*1780*/  IADD3 R19, R23, R19, RZ ;  /* 0x0000001317137210 */ /* 0x000fe40007ffe0ff */
[----:B------:R-:W-:Y:S02]  /*1790*/  LOP3.LUT R14, R14, R15, RZ, 0x3c, !PT ;  /* 0x0000000f0e0e7212 */ /* 0x000fe400078e3cff */
[----:B------:R-:W-:-:S03]  /*17a0*/  LOP3.LUT R6, R6, 0x1c0, RZ, 0xc0, !PT ;  /* 0x000001c006067812 */ /* 0x000fc600078ec0ff */
[----:B------:R-:W-:-:S04]  /*17b0*/  IMAD R205, R11, 0x200, R14 ;  /* 0x000002000bcd7824 */ /* 0x000fc800078e020e */
[----:B------:R-:W-:-:S05]  /*17c0*/  IMAD.SHL.U32 R205, R205, 0x2, RZ ;  /* 0x00000002cdcd7824 */ /* 0x000fca00078e00ff */
[C---:B------:R-:W-:Y:S02]  /*17d0*/  IADD3 R17, R205.reuse, 0x6100, RZ ;  /* 0x00006100cd117810 */ /* 0x040fe40007ffe0ff */
[----:B------:R-:W-:Y:S02]  /*17e0*/  IADD3 R204, R205, 0x6120, RZ ;  /* 0x00006120cdcc7810 */ /* 0x000fe40007ffe0ff */
[----:B------:R-:W-:Y:S02]  /*17f0*/  @P2 IADD3 R204, R17, -0x20, RZ ;  /* 0xffffffe011cc2810 */ /* 0x000fe40007ffe0ff */
[----:B------:R-:W-:Y:S02]  /*1800*/  ISETP.GE.AND P2, PT, R8, c[0x0][0x1d4], PT ;  /* 0x0000750008007a0c */ /* 0x000fe40003f46270 */
[C---:B------:R-:W-:Y:S02]  /*1810*/  IADD3 R195, R204.reuse, 0x800, RZ ;  /* 0x00000800ccc37810 */ /* 0x040fe40007ffe0ff */
[----:B------:R-:W-:-:S02]  /*1820*/  IADD3 R194, R204, 0x1000, RZ ;  /* 0x00001000ccc27810 */ /* 0x000fc40007ffe0ff */
[C---:B------:R-:W-:Y:S02]  /*1830*/  IADD3 R193, R204.reuse, 0x1800, RZ ;  /* 0x00001800ccc17810 */ /* 0x040fe40007ffe0ff */
[C---:B------:R-:W-:Y:S02]  /*1840*/  IADD3 R191, R204.reuse, 0x2000, RZ ;  /* 0x00002000ccbf7810 */ /* 0x040fe40007ffe0ff */
[C---:B------:R-:W-:Y:S02]  /*1850*/  IADD3 R190, R204.reuse, 0x2800, RZ ;  /* 0x00002800ccbe7810 */ /* 0x040fe40007ffe0ff */
[C---:B------:R-:W-:Y:S02]  /*1860*/  IADD3 R189, R204.reuse, 0x3000, RZ ;  /* 0x00003000ccbd7810 */ /* 0x040fe40007ffe0ff */
[C---:B------:R-:W-:Y:S02]  /*1870*/  IADD3 R188, R204.reuse, 0x3800, RZ ;  /* 0x00003800ccbc7810 */ /* 0x040fe40007ffe0ff */
[----:B------:R-:W-:-:S02]  /*1880*/  IADD3 R187, R204, 0x4000, RZ ;  /* 0x00004000ccbb7810 */ /* 0x000fc40007ffe0ff */
[C---:B------:R-:W-:Y:S02]  /*1890*/  IADD3 R186, R204.reuse, 0x4800, RZ ;  /* 0x00004800ccba7810 */ /* 0x040fe40007ffe0ff */
[C---:B------:R-:W-:Y:S02]  /*18a0*/  IADD3 R185, R204.reuse, 0x5000, RZ ;  /* 0x00005000ccb97810 */ /* 0x040fe40007ffe0ff */
[----:B------:R-:W-:Y:S02]  /*18b0*/  IADD3 R184, R204, 0x5800, RZ ;  /* 0x00005800ccb87810 */ /* 0x000fe40007ffe0ff */
[----:B-----5:R-:W-:Y:S01]  /*18c0*/  SHF.R.S32.HI R13, RZ, 0x1f, R208 ;  /* 0x0000001fff0d7819 */ /* 0x020fe200000114d0 */
[----:B------:R-:W-:-:S04]  /*18d0*/  IMAD.WIDE.U32 R20, R208, c[0x0][0x1f0], R20 ;  /* 0x00007c00d0147a25 */ /* 0x000fc800078e0014 */
[C---:B------:R-:W-:Y:S02]  /*18e0*/  IMAD R9, R13.reuse, c[0x0][0x1f0], RZ ;  /* 0x00007c000d097a24 */ /* 0x040fe400078e02ff */
[----:B------:R-:W-:Y:S02]  /*18f0*/  IMAD R15, R13, c[0x0][0x218], RZ ;  /* 0x000086000d0f7a24 */ /* 0x000fe400078e02ff */
[----:B------:R-:W-:Y:S01]  /*1900*/  IMAD R10, R208, c[0x0][0x1f4], R9 ;  /* 0x00007d00d00a7a24 */ /* 0x000fe200078e0209 */
[----:B------:R-:W-:Y:S01]  /*1910*/  IADD3 R9, P1, R20, UR20, RZ ;  /* 0x0000001414097c10 */ /* 0x000fe2000ff3e0ff */
[----:B------:R-:W-:Y:S02]  /*1920*/  IMAD R22, R208, c[0x0][0x21c], R15 ;  /* 0x00008700d0167a24 */ /* 0x000fe400078e020f */
[----:B------:R-:W-:Y:S01]  /*1930*/  IMAD.SHL.U32 R13, R11, 0x8, RZ ;  /* 0x000000080b0d7824 */ /* 0x000fe200078e00ff */
[----:B------:R-:W-:Y:S02]  /*1940*/  IADD3.X R20, R21, UR18, R10, P1, !PT ;  /* 0x0000001215147c10 */ /* 0x000fe40008ffe40a */
[----:B------:R-:W-:-:S02]  /*1950*/  LEA R10, P1, R9, c[0x0][0x1c8], 0x1 ;  /* 0x00007200090a7a11 */ /* 0x000fc400078208ff */
[----:B------:R-:W-:Y:S02]  /*1960*/  LOP3.LUT R13, R6, 0x8, R13, 0xf8, !PT ;  /* 0x00000008060d7812 */ /* 0x000fe400078ef80d */
[----:B------:R-:W-:Y:S01]  /*1970*/  LEA.HI.X R9, R9, c[0x0][0x1cc], R20, 0x1, P1 ;  /* 0x0000730009097a11 */ /* 0x000fe200008f0c14 */
[----:B------:R-:W-:Y:S01]  /*1980*/  IMAD.WIDE.U32 R20, R208, c[0x0][0x218], R18 ;  /* 0x00008600d0147a25 */ /* 0x000fe200078e0012 */
[----:B------:R-:W-:Y:S01]  /*1990*/  SHFL.IDX PT, R14, R10, 0x1, 0x181f ;  /* 0x00381f000a0e7f89 */ /* 0x000fe200000e0000 */
[----:B------:R-:W-:-:S03]  /*19a0*/  SHF.R.U32.HI R6, RZ, 0x3, R6 ;  /* 0x00000003ff067819 */ /* 0x000fc60000011606 */
[----:B------:R-:W-:Y:S01]  /*19b0*/  SHFL.IDX PT, R18, R10, RZ, 0x181f ;  /* 0x00181fff0a127589 */ /* 0x000fe200000e0000 */
[----:B------:R-:W-:Y:S02]  /*19c0*/  IADD3 R11, P1, R20, UR22, RZ ;  /* 0x00000016140b7c10 */ /* 0x000fe4000ff3e0ff */
[----:B------:R-:W-:Y:S01]  /*19d0*/  IADD3 R20, -R7, UR9, RZ ;  /* 0x0000000907147c10 */ /* 0x000fe2000fffe1ff */
[----:B------:R-:W1:Y:S01]  /*19e0*/  SHFL.IDX PT, R19, R9, RZ, 0x181f ;  /* 0x00181fff09137589 */ /* 0x000e6200000e0000 */
[----:B------:R-:W-:Y:S02]  /*19f0*/  IADD3.X R22, R21, UR5, R22, P1, !PT ;  /* 0x0000000515167c10 */ /* 0x000fe40008ffe416 */
[C---:B------:R-:W-:Y:S01]  /*1a00*/  ISETP.GE.AND P5, PT, R20.reuse, 0x1, PT ;  /* 0x000000011400780c */ /* 0x040fe20003fa6270 */
[----:B------:R-:W2:Y:S01]  /*1a10*/  SHFL.IDX PT, R15, R9, 0x1, 0x181f ;  /* 0x00381f00090f7f89 */ /* 0x000ea200000e0000 */
[----:B------:R-:W-:Y:S02]  /*1a20*/  LEA R7, P1, R11, c[0x0][0x1f8], 0x1 ;  /* 0x00007e000b077a11 */ /* 0x000fe400078208ff */
[----:B------:R-:W-:-:S02]  /*1a30*/  ISETP.GT.AND P4, PT, R20, 0x20, PT ;  /* 0x000000201400780c */ /* 0x000fc40003f84270 */
[----:B------:R-:W-:Y:S01]  /*1a40*/  LEA.HI.X R22, R11, c[0x0][0x1fc], R22, 0x1, P1 ;  /* 0x00007f000b167a11 */ /* 0x000fe200008f0c16 */
[----:B------:R-:W3:Y:S01]  /*1a50*/  SHFL.IDX PT, R36, R7, RZ, 0x181f ;  /* 0x00181fff07247589 */ /* 0x000ee200000e0000 */
[----:B------:R-:W-:Y:S02]  /*1a60*/  ISETP.GE.AND P1, PT, R16, c[0x0][0x1d4], PT ;  /* 0x0000750010007a0c */ /* 0x000fe40003f26270 */
[----:B------:R-:W-:Y:S01]  /*1a70*/  LOP3.LUT R6, R13, R6, RZ, 0x3c, !PT ;  /* 0x000000060d067212 */ /* 0x000fe200078e3cff */
[----:B------:R4:W5:Y:S04]  /*1a80*/  SHFL.IDX PT, R56, R7, 0x1, 0x181f ;  /* 0x00381f0007387f89 */ /* 0x00096800000e0000 */
[----:B------:R-:W3:Y:S04]  /*1a90*/  SHFL.IDX PT, R10, R22, RZ, 0x181f ;  /* 0x00181fff160a7589 */ /* 0x000ee800000e0000 */
[----:B------:R5:W3:Y:S01]  /*1aa0*/  SHFL.IDX PT, R9, R22, 0x1, 0x181f ;  /* 0x00381f0016097f89 */ /* 0x000ae200000e0000 */
[----:B-1----:R-:W-:-:S04]  /*1ab0*/  @P5 IMAD.WIDE R26, R135, 0x2, R18 ;  /* 0x00000002871a5825 */ /* 0x002fc800078e0212 */
[C-C-:B------:R-:W-:Y:S01]  /*1ac0*/  @P5 IMAD.WIDE R24, R134.reuse, 0x2, R18.reuse ;  /* 0x0000000286185825 */ /* 0x140fe200078e0212 */
[----:B------:R1:W-:Y:S03]  /*1ad0*/  @P5 LDGSTS.E.BYPASS.LTC128B.128 [R207+0x6100], [R26.64], !P3 ;  /* 0x061000001acf5fae */ /* 0x0003e6000d901d4c */
[----:B------:R-:W-:Y:S01]  /*1ae0*/  @P5 IMAD.WIDE R30, R133, 0x2, R18 ;  /* 0x00000002851e5825 */ /* 0x000fe200078e0212 */
[----:B------:R1:W-:Y:S03]  /*1af0*/  @P5 LDGSTS.E.BYPASS.LTC128B.128 [R207+0x8100], [R24.64], !P2 ;  /* 0x0810000018cf5fae */ /* 0x0003e6000d101d4c */
[--C-:B--2---:R-:W-:Y:S01]  /*1b00*/  @P4 IMAD.WIDE R28, R135, 0x2, R14.reuse ;  /* 0x00000002871c4825 */ /* 0x104fe200078e020e */
[----:B------:R2:W-:Y:S03]  /*1b10*/  @P5 LDGSTS.E.BYPASS.LTC128B.128 [R207+0xa100], [R30.64], !P1 ;  /* 0x0a1000001ecf5fae */ /* 0x0005e6000c901d4c */
[--C-:B------:R-:W-:Y:S01]  /*1b20*/  @P4 IMAD.WIDE R32, R134, 0x2, R14.reuse ;  /* 0x0000000286204825 */ /* 0x100fe200078e020e */
[----:B------:R2:W-:Y:S03]  /*1b30*/  @P4 LDGSTS.E.BYPASS.LTC128B.128 [R207+0x7100], [R28.64], !P3 ;  /* 0x071000001ccf4fae */ /* 0x0005e6000d901d4c */
[----:B------:R-:W-:Y:S01]  /*1b40*/  @P4 IMAD.WIDE R34, R133, 0x2, R14 ;  /* 0x0000000285224825 */ /* 0x000fe200078e020e */
[----:B------:R1:W-:Y:S03]  /*1b50*/  @P4 LDGSTS.E.BYPASS.LTC128B.128 [R207+0x9100], [R32.64], !P2 ;  /* 0x0910000020cf4fae */ /* 0x0003e6000d101d4c */
[----:B------:R-:W-:Y:S01]  /*1b60*/  IMAD.WIDE R18, R135, 0x2, RZ ;  /* 0x0000000287127825 */ /* 0x000fe200078e02ff */
[----:B------:R1:W-:Y:S03]  /*1b70*/  @P4 LDGSTS.E.BYPASS.LTC128B.128 [R207+0xb100], [R34.64], !P1 ;  /* 0x0b10000022cf4fae */ /* 0x0003e6000c901d4c */
[----:B----4-:R-:W-:Y:S01]  /*1b80*/  IMAD.SHL.U32 R7, R4, 0x40, RZ ;  /* 0x0000004004077824 */ /* 0x010fe200078e00ff */
[----:B------:R-:W0:Y:S01]  /*1b90*/  LDGDEPBAR ;  /* 0x00000000000079af */ /* 0x000e220000000000 */
[----:B---3--:R-:W-:Y:S01]  /*1ba0*/  IADD3 R40, P4, R36, R18, RZ ;  /* 0x0000001224287210 */ /* 0x008fe20007f9e0ff */
[----:B------:R-:W-:Y:S01]  /*1bb0*/  IMAD.WIDE R14, R134, 0x2, RZ ;  /* 0x00000002860e7825 */ /* 0x000fe200078e02ff */
[----:B------:R-:W-:-:S02]  /*1bc0*/  LEA.HI R4, R12, R3, RZ, 0x5 ;  /* 0x000000030c047211 */ /* 0x000fc400078f28ff */
[----:B-----5:R-:W-:Y:S01]  /*1bd0*/  IADD3 R22, P5, R18, R56, RZ ;  /* 0x0000003812167210 */ /* 0x020fe20007fbe0ff */
[----:B------:R-:W-:Y:S01]  /*1be0*/  IMAD.WIDE R12, R133, 0x2, RZ ;  /* 0x00000002850c7825 */ /* 0x000fe200078e02ff */
[----:B------:R-:W-:Y:S02]  /*1bf0*/  SHF.L.U32 R206, R4, 0x5, RZ ;  /* 0x0000000504ce7819 */ /* 0x000fe400000006ff */
[----:B------:R-:W-:Y:S01]  /*1c00*/  IADD3 R38, P6, R36, R14, RZ ;  /* 0x0000000e24267210 */ /* 0x000fe20007fde0ff */
[----:B------:R-:W-:Y:S01]  /*1c10*/  IMAD.X R41, R10, 0x1, R19, P4 ;  /* 0x000000010a297824 */ /* 0x000fe200020e0613 */
[----:B------:R-:W-:Y:S01]  /*1c20*/  IADD3 R58, P4, R14, R56, RZ ;  /* 0x000000380e3a7210 */ /* 0x000fe20007f9e0ff */
[----:B------:R-:W-:Y:S01]  /*1c30*/  IMAD.X R23, R19, 0x1, R9, P5 ;  /* 0x0000000113177824 */ /* 0x000fe200028e0609 */
[----:B------:R-:W-:Y:S01]  /*1c40*/  IADD3 R36, P5, R36, R12, RZ ;  /* 0x0000000c24247210 */ /* 0x000fe20007fbe0ff */
[----:B------:R-:W-:Y:S01]  /*1c50*/  IMAD.X R39, R10, 0x1, R15, P6 ;  /* 0x000000010a277824 */ /* 0x000fe200030e060f */
[----:B------:R-:W-:Y:S01]  /*1c60*/  LOP3.LUT R7, R7, 0xfffffe00, RZ, 0xc0, !PT ;  /* 0xfffffe0007077812 */ /* 0x000fe200078ec0ff */
[----:B------:R-:W-:Y:S01]  /*1c70*/  IMAD.X R59, R15, 0x1, R9, P4 ;  /* 0x000000010f3b7824 */ /* 0x000fe200020e0609 */
[----:B------:R-:W-:Y:S01]  /*1c80*/  LOP3.LUT R206, R206, 0x7ffffc00, RZ, 0xc0, !PT ;  /* 0x7ffffc00cece7812 */ /* 0x000fe200078ec0ff */
[----:B------:R-:W-:Y:S01]  /*1c90*/  IMAD.X R37, R10, 0x1, R13, P5 ;  /* 0x000000010a257824 */ /* 0x000fe200028e060d */
[----:B------:R-:W-:-:S02]  /*1ca0*/  IADD3 R56, P4, R12, R56, RZ ;  /* 0x000000380c387210 */ /* 0x000fc40007f9e0ff */
[----:B------:R-:W-:Y:S02]  /*1cb0*/  ISETP.GE.AND P5, PT, R135, c[0x0][0x1d4], PT ;  /* 0x0000750087007a0c */ /* 0x000fe40003fa6270 */
[----:B------:R-:W-:Y:S01]  /*1cc0*/  IADD3 R206, R6, R7, R206 ;  /* 0x0000000706ce7210 */ /* 0x000fe20007ffe0ce */
[----:B------:R-:W-:-:S04]  /*1cd0*/  DEPBAR.LE SB0, 0x1 ;  /* 0x000080400000791a */ /* 0x000fc80000000000 */
[----:B------:R-:W-:-:S04]  /*1ce0*/  DEPBAR.LE SB0, 0x0 ;  /* 0x000080000000791a */ /* 0x000fc80000000000 */
[----:B------:R-:W-:Y:S01]  /*1cf0*/  BAR.SYNC.DEFER_BLOCKING 0x0 ;  /* 0x0000000000007b1d */ /* 0x000fe20000010000 */
[----:B------:R-:W-:Y:S01]  /*1d00*/  IMAD.X R57, R13, 0x1, R9, P4 ;  /* 0x000000010d397824 */ /* 0x000fe200020e0609 */
[----:B------:R-:W-:Y:S01]  /*1d10*/  ISETP.LT.OR P4, PT, R20, 0x1, P5 ;  /* 0x000000011400780c */ /* 0x000fe20002f81670 */
[----:B------:R-:W-:Y:S01]  /*1d20*/  IMAD.SHL.U32 R206, R206, 0x2, RZ ;  /* 0x00000002cece7824 */ /* 0x000fe200078e00ff */
[----:B------:R-:W-:Y:S02]  /*1d30*/  ISETP.GE.AND P6, PT, R8, c[0x0][0x1d4], PT ;  /* 0x0000750008007a0c */ /* 0x000fe40003fc6270 */
[----:B------:R-:W-:Y:S01]  /*1d40*/  ISETP.GE.AND P5, PT, R16, c[0x0][0x1d4], PT ;  /* 0x0000750010007a0c */ /* 0x000fe20003fa6270 */
[----:B------:R-:W-:Y:S01]  /*1d50*/  IMAD R201, R5, 0x2, R206 ;  /* 0x0000000205c97824 */ /* 0x000fe200078e02ce */
[----:B------:R-:W-:Y:S02]  /*1d60*/  LEA R202, R0, R206, 0x1 ;  /* 0x000000ce00ca7211 */ /* 0x000fe400078e08ff */
[----:B------:R-:W-:-:S03]  /*1d70*/  LOP3.LUT R203, R6, R7, RZ, 0xfc, !PT ;  /* 0x0000000706cb7212 */ /* 0x000fc600078efcff */
[----:B------:R-:W-:Y:S01]  /*1d80*/  IMAD R199, R5, 0x2, R202 ;  /* 0x0000000205c77824 */ /* 0x000fe200078e02ca */
[----:B-1----:R-:W-:Y:S04]  /*1d90*/  LDSM.16.M88.4 R24, [R206+0xc100] ;  /* 0x00c10000ce18783b */ /* 0x002fe80000000200 */
[----:B------:R-:W-:Y:S04]  /*1da0*/  LDSM.16.M88.4 R52, [R202+0xc100] ;  /* 0x00c10000ca34783b */ /* 0x000fe80000000200 */
[----:B--2---:R-:W1:Y:S04]  /*1db0*/  LDSM.16.M88.4 R28, [R205+0x6100] ;  /* 0x00610000cd1c783b */ /* 0x004e680000000200 */
[----:B------:R-:W2:Y:S04]  /*1dc0*/  LDSM.16.M88.4 R44, [R205+0x6900] ;  /* 0x00690000cd2c783b */ /* 0x000ea80000000200 */
[----:B------:R-:W-:Y:S04]  /*1dd0*/  LDSM.16.M88.4 R72, [R205+0x7100] ;  /* 0x00710000cd48783b */ /* 0x000fe80000000200 */
[----:B------:R-:W-:Y:S04]  /*1de0*/  LDSM.16.M88.4 R32, [R205+0x7900] ;  /* 0x00790000cd20783b */ /* 0x000fe80000000200 */
[----:B------:R-:W3:Y:S04]  /*1df0*/  LDSM.16.M88.4 R12, [R204] ;  /* 0x00000000cc0c783b */ /* 0x000ee80000000200 */
[----:B------:R-:W4:Y:S04]  /*1e00*/  LDSM.16.M88.4 R8, [R204+0x800] ;  /* 0x00080000cc08783b */ /* 0x000f280000000200 */
[----:B------:R-:W-:Y:S04]  /*1e10*/  LDSM.16.M88.4 R80, [R204+0x1000] ;  /* 0x00100000cc50783b */ /* 0x000fe80000000200 */
[----:B------:R-:W-:Y:S04]  /*1e20*/  LDSM.16.M88.4 R76, [R204+0x1800] ;  /* 0x00180000cc4c783b */ /* 0x000fe80000000200 */
[----:B------:R-:W-:Y:S01]  /*1e30*/  @!PT LDS RZ, [RZ] ;  /* 0x00000000fffff984 */ /* 0x000fe20000000800 */
[----:B------:R-:W-:Y:S01]  /*1e40*/  @!PT LDS RZ, [RZ] ;  /* 0x00000000fffff984 */ /* 0x000fe20000000800 */
[----:B------:R-:W-:Y:S01]  /*1e50*/  @!PT LDS RZ, [RZ] ;  /* 0x00000000fffff984 */ /* 0x000fe20000000800 */
[----:B------:R5:W-:Y:S01]  /*1e60*/  LDGSTS.E.BYPASS.LTC128B.128 [R207+0x100], [R40.64], !P4 ;  /* 0x0010000028cf7fae */ /* 0x000be2000e101d4c */
[----:B------:R-:W-:-:S02]  /*1e70*/  ISETP.LT.OR P4, PT, R20, 0x1, P6 ;  /* 0x000000011400780c */ /* 0x000fc40003781670 */
[C---:B------:R-:W-:Y:S01]  /*1e80*/  ISETP.LT.OR P6, PT, R20.reuse, 0x21, P6 ;  /* 0x000000211400780c */ /* 0x040fe200037c1670 */
[C---:B-1----:R-:W-:Y:S10]  /*1e90*/  HMMA.16816.F32 R16, R24.reuse, R28, RZ ;  /* 0x0000001c1810723c */ /* 0x042ff400000018ff */
[----:B------:R1:W-:Y:S01]  /*1ea0*/  LDGSTS.E.BYPASS.LTC128B.128 [R207+0x2100], [R38.64], !P4 ;  /* 0x0210000026cf7fae */ /* 0x0003e2000e101d4c */
[C---:B------:R-:W-:Y:S01]  /*1eb0*/  ISETP.LT.OR P4, PT, R20.reuse, 0x1, P5 ;  /* 0x000000011400780c */ /* 0x040fe20002f81670 */
[----:B--2---:R-:W-:Y:S01]  /*1ec0*/  HMMA.16816.F32 R48, R24, R44, RZ ;  /* 0x0000002c1830723c */ /* 0x004fe200000018ff */
[----:B------:R-:W-:-:S07]  /*1ed0*/  ISETP.LT.OR P5, PT, R20, 0x21, P5 ;  /* 0x000000211400780c */ /* 0x000fce0002fa1670 */
[----:B------:R-:W-:Y:S04]  /*1ee0*/  HMMA.16816.F32 R28, R24, R30, RZ ;  /* 0x0000001e181c723c */ /* 0x000fe800000018ff */
[----:B------:R1:W-:Y:S01]  /*1ef0*/  LDGSTS.E.BYPASS.LTC128B.128 [R207+0x4100], [R36.64], !P4 ;  /* 0x0410000024cf7fae */ /* 0x0003e2000e101d4c */
[----:B------:R-:W-:-:S03]  /*1f00*/  ISETP.GE.AND P4, PT, R135, c[0x0][0x1d4], PT ;  /* 0x0000750087007a0c */ /* 0x000fc60003f86270 */
[----:B------:R-:W-:Y:S01]  /*1f10*/  HMMA.16816.F32 R44, R24, R46, RZ ;  /* 0x0000002e182c723c */ /* 0x000fe200000018ff */
[----:B------:R-:W-:-:S07]  /*1f20*/  ISETP.LT.OR P4, PT, R20, 0x21, P4 ;  /* 0x000000211400780c */ /* 0x000fce0002781670 */
[----:B---3--:R-:W-:Y:S06]  /*1f30*/  HMMA.16816.F32 R16, R52, R12, R16 ;  /* 0x0000000c3410723c */ /* 0x008fec0000001810 */
[----:B------:R2:W-:Y:S01]  /*1f40*/  LDGSTS.E.BYPASS.LTC128B.128 [R207+0x1100], [R22.64], !P4 ;  /* 0x0110000016cf7fae */ /* 0x0005e2000e101d4c */
[----:B------:R-:W-:Y:S01]  /*1f50*/  LOP3.LUT P4, RZ, R2, 0x4, RZ, 0xc0, !PT ;  /* 0x0000000402ff7812 */ /* 0x000fe2000788c0ff */
[----:B------:R-:W-:Y:S01]  /*1f60*/  IMAD.MOV.U32 R2, RZ, RZ, 0x40 ;  /* 0x00000040ff027424 */ /* 0x000fe200078e00ff */
[----:B-----5:R-:W-:Y:S01]  /*1f70*/  HMMA.16816.F32 R40, R24, R72, RZ ;  /* 0x000000481828723c */ /* 0x020fe200000018ff */
[----:B------:R3:W-:Y:S01]  /*1f80*/  LDGSTS.E.BYPASS.LTC128B.128 [R207+0x3100], [R58.64], !P6 ;  /* 0x031000003acf7fae */ /* 0x0007e2000f101d4c */
[----:B------:R-:W-:-:S02]  /*1f90*/  ISETP.GT.AND P6, PT, R210, 0x3f, PT ;  /* 0x0000003fd200780c */ /* 0x000fc40003fc4270 */
[----:B------:R-:W-:Y:S01]  /*1fa0*/  SEL R2, R2, 0xffffffc0, !P4 ;  /* 0xffffffc002027807 */ /* 0x000fe20006000000 */
[----:B------:R3:W-:Y:S01]  /*1fb0*/  LDGSTS.E.BYPASS.LTC128B.128 [R207+0x5100], [R56.64], !P5 ;  /* 0x0510000038cf7fae */ /* 0x0007e2000e901d4c */
[----:B------:R-:W-:Y:S02]  /*1fc0*/  PLOP3.LUT P4, PT, PT, PT, UP0, 0x80, 0x0 ;  /* 0x000000000000781c */ /* 0x000fe40003f8f008 */
[C---:B------:R-:W-:Y:S01]  /*1fd0*/  HMMA.16816.F32 R72, R24.reuse, R74, RZ ;  /* 0x0000004a1848723c */ /* 0x040fe200000018ff */
[----:B------:R-:W-:Y:S01]  /*1fe0*/  IMAD.IADD R200, R205, 0x1, R2 ;  /* 0x00000001cdc87824 */ /* 0x000fe200078e0202 */
[----:B------:R-:W-:Y:S01]  /*1ff0*/  LDSM.16.M88.4 R64, [R201+0xc100] ;  /* 0x00c10000c940783b */ /* 0x000fe20000000200 */
[----:B------:R-:W-:Y:S01]  /*2000*/  IMAD.IADD R192, R2, 0x1, R204 ;  /* 0x0000000102c07824 */ /* 0x000fe200078e02cc */
[----:B------:R-:W-:Y:S02]  /*2010*/  SHF.R.S32.HI R2, RZ, 0x1f, R133 ;  /* 0x0000001fff027819 */ /* 0x000fe40000011485 */
[----:B-1----:R-:W1:Y:S02]  /*2020*/  LDSM.16.M88.4 R36, [R200+0x6100] ;  /* 0x00610000c824783b */ /* 0x002e640000000200 */
[C---:B------:R-:W-:Y:S02]  /*2030*/  HMMA.16816.F32 R68, R24.reuse, R32, RZ ;  /* 0x000000201844723c */ /* 0x040fe400000018ff */
[----:B------:R-:W-:Y:S04]  /*2040*/  LDSM.16.M88.4 R60, [R200+0x7100] ;  /* 0x00710000c83c783b */ /* 0x000fe80000000200 */
[----:B------:R-:W-:Y:S02]  /*2050*/  LDSM.16.M88.4 R84, [R192+0x1000] ;  /* 0x00100000c054783b */ /* 0x000fe40000000200 */
[----:B------:R-:W-:Y:S02]  /*2060*/  HMMA.16816.F32 R24, R24, R34, RZ ;  /* 0x000000221818723c */ /* 0x000fe400000018ff */
[----:B--2---:R-:W2:Y:S04]  /*2070*/  LDSM.16.M88.4 R20, [R200+0x6900] ;  /* 0x00690000c814783b */ /* 0x004ea80000000200 */
[----:B------:R-:W-:Y:S02]  /*2080*/  LDSM.16.M88.4 R32, [R200+0x7900] ;  /* 0x00790000c820783b */ /* 0x000fe40000000200 */
[C---:B------:R-:W-:Y:S02]  /*2090*/  HMMA.16816.F32 R28, R52.reuse, R14, R28 ;  /* 0x0000000e341c723c */ /* 0x040fe4000000181c */
[----:B---3--:R-:W-:Y:S04]  /*20a0*/  LDSM.16.M88.4 R56, [R199+0xc100] ;  /* 0x00c10000c738783b */ /* 0x008fe80000000200 */
[----:B------:R-:W3:Y:S02]  /*20b0*/  LDSM.16.M88.4 R12, [R192] ;  /* 0x00000000c00c783b */ /* 0x000ee40000000200 */
[C---:B----4-:R-:W-:Y:S02]  /*20c0*/  HMMA.16816.F32 R48, R52.reuse, R8, R48 ;  /* 0x000000083430723c */ /* 0x050fe40000001830 */
[----:B------:R-:W-:Y:S04]  /*20d0*/  LDSM.16.M88.4 R88, [R204+0x4000] ;  /* 0x00400000cc58783b */ /* 0x000fe80000000200 */
[----:B------:R-:W0:Y:S02]  /*20e0*/  LDGDEPBAR ;  /* 0x00000000000079af */ /* 0x000e240000000000 */
[----:B------:R-:W-:Y:S02]  /*20f0*/  HMMA.16816.F32 R44, R52, R10, R44 ;  /* 0x0000000a342c723c */ /* 0x000fe4000000182c */
[----:B------:R-:W4:Y:S06]  /*2100*/  LDSM.16.M88.4 R8, [R192+0x800] ;  /* 0x00080000c008783b */ /* 0x000f2c0000000200 */
[----:B-1----:R-:W-:Y:S08]  /*2110*/  HMMA.16816.F32 R16, R64, R36, R16 ;  /* 0x000000244010723c */ /* 0x002ff00000001810 */
[C---:B------:R-:W-:Y:S08]  /*2120*/  HMMA.16816.F32 R40, R52.reuse, R80, R40 ;  /* 0x000000503428723c */ /* 0x040ff00000001828 */
[C---:B------:R-:W-:Y:S01]  /*2130*/  HMMA.16816.F32 R72, R52.reuse, R82, R72 ;  /* 0x000000523448723c */ /* 0x040fe20000001848 */
[----:B------:R-:W-:Y:S07]  /*2140*/  LDSM.16.M88.4 R80, [R192+0x1800] ;  /* 0x00180000c050783b */ /* 0x000fee0000000200 */
[C---:B------:R-:W-:Y:S08]  /*2150*/  HMMA.16816.F32 R68, R52.reuse, R76, R68 ;  /* 0x0000004c3444723c */ /* 0x040ff00000001844 */
[----:B------:R-:W-:Y:S01]  /*2160*/  HMMA.16816.F32 R24, R52, R78, R24 ;  /* 0x0000004e3418723c */ /* 0x000fe20000001818 */
[----:B------:R-:W-:Y:S04]  /*2170*/  LDSM.16.M88.4 R52, [R205+0x8100] ;  /* 0x00810000cd34783b */ /* 0x000fe80000000200 */
[----:B------:R-:W-:Y:S03]  /*2180*/  LDSM.16.M88.4 R76, [R205+0x9100] ;  /* 0x00910000cd4c783b */ /* 0x000fe60000000200 */
[C---:B------:R-:W-:Y:S01]  /*2190*/  HMMA.16816.F32 R28, R64.reuse, R38, R28 ;  /* 0x00000026401c723c */ /* 0x040fe2000000181c */
[----:B------:R-:W1:Y:S07]  /*21a0*/  LDSM.16.M88.4 R36, [R206+0x10100] ;  /* 0x01010000ce24783b */ /* 0x000e6e0000000200 */
[C---:B--2---:R-:W-:Y:S08]  /*21b0*/  HMMA.16816.F32 R48, R64.reuse, R20, R48 ;  /* 0x000000144030723c */ /* 0x044ff00000001830 */
[----:B------:R-:W-:Y:S01]  /*21c0*/  HMMA.16816.F32 R44, R64, R22, R44 ;  /* 0x00000016402c723c */ /* 0x000fe2000000182c */
[----:B------:R-:W2:Y:S07]  /*21d0*/  LDSM.16.M88.4 R20, [R205+0x8900] ;  /* 0x00890000cd14783b */ /* 0x000eae0000000200 */
[----:B---3--:R-:W-:Y:S08]  /*21e0*/  HMMA.16816.F32 R16, R56, R12, R16 ;  /* 0x0000000c3810723c */ /* 0x008ff00000001810 */
        /* <DEDUP_REMOVED lines=8> */
[----:B------:R-:W3:Y:S07]  /*2270*/  LDSM.16.M88.4 R12, [R202+0x10100] ;  /* 0x01010000ca0c783b */ /* 0x000eee0000000200 */
[C---:B----4-:R-:W-:Y:S08]  /*2280*/  HMMA.16816.F32 R48, R56.reuse, R8, R48 ;  /* 0x000000083830723c */ /* 0x050ff00000001830 */
[----:B------:R-:W-:Y:S01]  /*2290*/  HMMA.16816.F32 R44, R56, R10, R44 ;  /* 0x0000000a382c723c */ /* 0x000fe2000000182c */
[----:B------:R-:W4:Y:S07]  /*22a0*/  LDSM.16.M88.4 R8, [R204+0x2800] ;  /* 0x00280000cc08783b */ /* 0x000f2e0000000200 */
        /* <DEDUP_REMOVED lines=9> */
[----:B------:R-:W-:Y:S07]  /*2340*/  LDSM.16.M88.4 R52, [R200+0x8100] ;  /* 0x00810000c834783b */ /* 0x000fee0000000200 */
[C---:B--2---:R-:W-:Y:S08]  /*2350*/  HMMA.16816.F32 R48, R36.reuse, R20, R48 ;  /* 0x000000142430723c */ /* 0x044ff00000001830 */
[----:B------:R-:W-:Y:S01]  /*2360*/  HMMA.16816.F32 R44, R36, R22, R44 ;  /* 0x00000016242c723c */ /* 0x000fe2000000182c */
[----:B------:R-:W1:Y:S07]  /*2370*/  LDSM.16.M88.4 R20, [R201+0x10100] ;  /* 0x01010000c914783b */ /* 0x000e6e0000000200 */
        /* <DEDUP_REMOVED lines=9> */
[----:B------:R-:W2:Y:S07]  /*2410*/  LDSM.16.M88.4 R32, [R192+0x2000] ;  /* 0x00200000c020783b */ /* 0x000eae0000000200 */
[C---:B----4-:R-:W-:Y:S08]  /*2420*/  HMMA.16816.F32 R48, R12.reuse, R8, R48 ;  /* 0x000000080c30723c */ /* 0x050ff00000001830 */
[----:B------:R-:W-:Y:S01]  /*2430*/  HMMA.16816.F32 R44, R12, R10, R44 ;  /* 0x0000000a0c2c723c */ /* 0x000fe2000000182c */
[----:B------:R-:W3:Y:S07]  /*2440*/  LDSM.16.M88.4 R8, [R200+0x9100] ;  /* 0x00910000c808783b */ /* 0x000eee0000000200 */
[----:B-1----:R-:W-:Y:S08]  /*2450*/  HMMA.16816.F32 R16, R20, R52, R16 ;  /* 0x000000341410723c */ /* 0x002ff00000001810 */
[C---:B------:R-:W-:Y:S08]  /*2460*/  HMMA.16816.F32 R40, R12.reuse, R24, R40 ;  /* 0x000000180c28723c */ /* 0x040ff00000001828 */
[C---:B------:R-:W-:Y:S01]  /*2470*/  HMMA.16816.F32 R72, R12.reuse, R26, R72 ;  /* 0x0000001a0c48723c */ /* 0x040fe20000001848 */
[----:B------:R-:W-:Y:S07]  /*2480*/  LDSM.16.M88.4 R24, [R200+0x9900] ;  /* 0x00990000c818783b */ /* 0x000fee0000000200 */
[C---:B------:R-:W-:Y:S08]  /*2490*/  HMMA.16816.F32 R68, R12.reuse, R56, R68 ;  /* 0x000000380c44723c */ /* 0x040ff00000001844 */
[----:B------:R-:W-:Y:S01]  /*24a0*/  HMMA.16816.F32 R64, R12, R58, R64 ;  /* 0x0000003a0c40723c */ /* 0x000fe20000001840 */
[----:B------:R-:W1:Y:S04]  /*24b0*/  LDSM.16.M88.4 R12, [R205+0xa100] ;  /* 0x00a10000cd0c783b */ /* 0x000e680000000200 */
[----:B------:R-:W-:Y:S03]  /*24c0*/  LDSM.16.M88.4 R56, [R205+0xa900] ;  /* 0x00a90000cd38783b */ /* 0x000fe60000000200 */
[----:B--2---:R-:W-:Y:S08]  /*24d0*/  HMMA.16816.F32 R16, R80, R32, R16 ;  /* 0x000000205010723c */ /* 0x004ff00000001810 */
[C---:B------:R-:W-:Y:S01]  /*24e0*/  HMMA.16816.F32 R28, R20.reuse, R54, R28 ;  /* 0x00000036141c723c */ /* 0x040fe2000000181c */
[----:B------:R-:W-:Y:S07]  /*24f0*/  LDSM.16.M88.4 R52, [R205+0xb100] ;  /* 0x00b10000cd34783b */ /* 0x000fee0000000200 */
[C---:B------:R-:W-:Y:S08]  /*2500*/  HMMA.16816.F32 R48, R20.reuse, R36, R48 ;  /* 0x000000241430723c */ /* 0x040ff00000001830 */
[C---:B------:R-:W-:Y:S01]  /*2510*/  HMMA.16816.F32 R44, R20.reuse, R38, R44 ;  /* 0x00000026142c723c */ /* 0x040fe2000000182c */
[----:B------:R-:W2:Y:S07]  /*2520*/  LDSM.16.M88.4 R36, [R202+0x14100] ;  /* 0x01410000ca24783b */ /* 0x000eae0000000200 */
[C---:B---3--:R-:W-:Y:S08]  /*2530*/  HMMA.16816.F32 R40, R20.reuse, R8, R40 ;  /* 0x000000081428723c */ /* 0x048ff00000001828 */
[----:B------:R-:W-:Y:S01]  /*2540*/  HMMA.16816.F32 R72, R20, R10, R72 ;  /* 0x0000000a1448723c */ /* 0x000fe20000001848 */
[----:B------:R-:W3:Y:S07]  /*2550*/  LDSM.16.M88.4 R8, [R192+0x2800] ;  /* 0x00280000c008783b */ /* 0x000eee0000000200 */
[----:B-1----:R-:W-:Y:S08]  /*2560*/  HMMA.16816.F32 R16, R60, R12, R16 ;  /* 0x0000000c3c10723c */ /* 0x002ff00000001810 */
[----:B------:R-:W-:Y:S08]  /*2570*/  HMMA.16816.F32 R68, R20, R24, R68 ;  /* 0x000000181444723c */ /* 0x000ff00000001844 */
[----:B------:R-:W-:Y:S01]  /*2580*/  HMMA.16816.F32 R28, R80, R34, R28 ;  /* 0x00000022501c723c */ /* 0x000fe2000000181c */
[----:B------:R-:W-:Y:S07]  /*2590*/  LDSM.16.M88.4 R32, [R204+0x4800] ;  /* 0x00480000cc20783b */ /* 0x000fee0000000200 */
[----:B------:R-:W-:Y:S01]  /*25a0*/  HMMA.16816.F32 R64, R20, R26, R64 ;  /* 0x0000001a1440723c */ /* 0x000fe20000001840 */
[----:B------:R-:W-:Y:S04]  /*25b0*/  LDSM.16.M88.4 R24, [R201+0x14100] ;  /* 0x01410000c918783b */ /* 0x000fe80000000200 */
[----:B------:R-:W1:Y:S03]  /*25c0*/  LDSM.16.M88.4 R20, [R200+0xa100] ;  /* 0x00a10000c814783b */ /* 0x000e660000000200 */
[----:B--2---:R-:W-:Y:S08]  /*25d0*/  HMMA.16816.F32 R16, R36, R88, R16 ;  /* 0x000000582410723c */ /* 0x004ff00000001810 */
[C---:B---3--:R-:W-:Y:S08]  /*25e0*/  HMMA.16816.F32 R48, R80.reuse, R8, R48 ;  /* 0x000000085030723c */ /* 0x048ff00000001830 */
[----:B------:R-:W-:Y:S01]  /*25f0*/  HMMA.16816.F32 R44, R80, R10, R44 ;  /* 0x0000000a502c723c */ /* 0x000fe2000000182c */
[----:B------:R-:W-:Y:S07]  /*2600*/  LDSM.16.M88.4 R8, [R192+0x4000] ;  /* 0x00400000c008783b */ /* 0x000fee0000000200 */
[----:B------:R-:W-:Y:S01]  /*2610*/  HMMA.16816.F32 R28, R60, R14, R28 ;  /* 0x0000000e3c1c723c */ /* 0x000fe2000000181c */
[----:B------:R-:W2:Y:S07]  /*2620*/  LDSM.16.M88.4 R12, [R199+0x14100] ;  /* 0x01410000c70c783b */ /* 0x000eae0000000200 */
[----:B------:R-:W-:Y:S08]  /*2630*/  HMMA.16816.F32 R40, R80, R84, R40 ;  /* 0x000000545028723c */ /* 0x000ff00000001828 */
[----:B-1----:R-:W-:Y:S08]  /*2640*/  HMMA.16816.F32 R16, R24, R20, R16 ;  /* 0x000000141810723c */ /* 0x002ff00000001810 */
[C---:B------:R-:W-:Y:S08]  /*2650*/  HMMA.16816.F32 R48, R60.reuse, R56, R48 ;  /* 0x000000383c30723c */ /* 0x040ff00000001830 */
[----:B------:R-:W-:Y:S01]  /*2660*/  HMMA.16816.F32 R44, R60, R58, R44 ;  /* 0x0000003a3c2c723c */ /* 0x000fe2000000182c */
[----:B------:R-:W1:Y:S07]  /*2670*/  LDSM.16.M88.4 R56, [R204+0x5000] ;  /* 0x00500000cc38783b */ /* 0x000e6e0000000200 */
[----:B------:R-:W-:Y:S01]  /*2680*/  HMMA.16816.F32 R28, R36, R90, R28 ;  /* 0x0000005a241c723c */ /* 0x000fe2000000181c */
[----:B------:R-:W3:Y:S07]  /*2690*/  LDSM.16.M88.4 R88, [R200+0xa900] ;  /* 0x00a90000c858783b */ /* 0x000eee0000000200 */
[----:B--2---:R-:W-:Y:S08]  /*26a0*/  HMMA.16816.F32 R16, R12, R8, R16 ;  /* 0x000000080c10723c */ /* 0x004ff00000001810 */
[----:B------:R-:W-:Y:S08]  /*26b0*/  HMMA.16816.F32 R40, R60, R52, R40 ;  /* 0x000000343c28723c */ /* 0x000ff00000001828 */
[----:B------:R-:W-:Y:S08]  /*26c0*/  HMMA.16816.F32 R72, R80, R86, R72 ;  /* 0x000000565048723c */ /* 0x000ff00000001848 */
[----:B------:R-:W-:Y:S01]  /*26d0*/  HMMA.16816.F32 R48, R36, R32, R48 ;  /* 0x000000202430723c */ /* 0x000fe20000001830 */
[----:B------:R-:W-:-:S07]  /*26e0*/  FMUL.FTZ R16, R16, c[0x0][0x320] ;  /* 0x0000c80010107a20 */ /* 0x000fce0000410000 */
[----:B------:R-:W-:Y:S01]  /*26f0*/  HMMA.16816.F32 R44, R36, R34, R44 ;  /* 0x00000022242c723c */ /* 0x000fe2000000182c */
[----:B------:R-:W2:Y:S07]  /*2700*/  LDSM.16.M88.4 R32, [R205+0xb900] ;  /* 0x00b90000cd20783b */ /* 0x000eae0000000200 */
[----:B------:R-:W-:Y:S01]  /*2710*/  HMMA.16816.F32 R28, R24, R22, R28 ;  /* 0x00000016181c723c */ /* 0x000fe2000000181c */
[----:B------:R-:W4:Y:S07]  /*2720*/  LDSM.16.M88.4 R20, [R192+0x4800] ;  /* 0x00480000c014783b */ /* 0x000f2e0000000200 */
[C---:B------:R-:W-:Y:S01]  /*2730*/  HMMA.16816.F32 R68, R80.reuse, R76, R68 ;  /* 0x0000004c5044723c */ /* 0x040fe20000001844 */
[----:B------:R5:W2:Y:S06]  /*2740*/  MUFU.TANH R76, R16 ;  /* 0x00000010004c7308 */ /* 0x000aac0000002400 */
[----:B------:R-:W-:Y:S01]  /*2750*/  FMUL.FTZ R77, R19, c[0x0][0x320] ;  /* 0x0000c800134d7a20 */ /* 0x000fe20000410000 */
[----:B------:R-:W-:Y:S05]  /*2760*/  HMMA.16816.F32 R64, R80, R78, R64 ;  /* 0x0000004e5040723c */ /* 0x000fea0000001840 */
[----:B------:R-:W2:Y:S03]  /*2770*/  MUFU.TANH R77, R77 ;  /* 0x0000004d004d7308 */ /* 0x000ea60000002400 */
[----:B-1----:R-:W-:Y:S07]  /*2780*/  HMMA.16816.F32 R40, R36, R56, R40 ;  /* 0x000000382428723c */ /* 0x002fee0000001828 */
[----:B------:R-:W-:Y:S01]  /*2790*/  FMUL.FTZ R56, R17, c[0x0][0x320] ;  /* 0x0000c80011387a20 */ /* 0x000fe20000410000 */
[----:B------:R-:W-:Y:S01]  /*27a0*/  HMMA.16816.F32 R72, R60, R54, R72 ;  /* 0x000000363c48723c */ /* 0x000fe20000001848 */
[----:B------:R-:W-:Y:S01]  /*27b0*/  FMUL.FTZ R57, R18, c[0x0][0x320] ;  /* 0x0000c80012397a20 */ /* 0x000fe20000410000 */
[----:B------:R-:W-:Y:S03]  /*27c0*/  LDSM.16.M88.4 R52, [R192+0x5000] ;  /* 0x00500000c034783b */ /* 0x000fe60000000200 */
[----:B------:R-:W1:Y:S01]  /*27d0*/  MUFU.TANH R56, R56 ;  /* 0x0000003800387308 */ /* 0x000e620000002400 */
[----:B-----5:R-:W5:Y:S02]  /*27e0*/  LDSM.16.M88.4 R16, [R204+0x5800] ;  /* 0x00580000cc10783b */ /* 0x020f640000000200 */
[C---:B---3--:R-:W-:Y:S05]  /*27f0*/  HMMA.16816.F32 R48, R24.reuse, R88, R48 ;  /* 0x000000581830723c */ /* 0x048fea0000001830 */
[----:B------:R-:W3:Y:S03]  /*2800*/  MUFU.TANH R57, R57 ;  /* 0x0000003900397308 */ /* 0x000ee60000002400 */
[----:B------:R-:W-:Y:S08]  /*2810*/  HMMA.16816.F32 R44, R24, R90, R44 ;  /* 0x0000005a182c723c */ /* 0x000ff0000000182c */
[----:B------:R-:W-:Y:S01]  /*2820*/  HMMA.16816.F32 R28, R12, R10, R28 ;  /* 0x0000000a0c1c723c */ /* 0x000fe2000000181c */
[----:B------:R-:W1:Y:S07]  /*2830*/  LDSM.16.M88.4 R8, [R200+0xb100] ;  /* 0x00b10000c808783b */ /* 0x000e6e0000000200 */
[C---:B--2---:R-:W-:Y:S08]  /*2840*/  HMMA.16816.F32 R68, R60.reuse, R32, R68 ;  /* 0x000000203c44723c */ /* 0x044ff00000001844 */
[----:B------:R-:W-:Y:S08]  /*2850*/  HMMA.16816.F32 R64, R60, R34, R64 ;  /* 0x000000223c40723c */ /* 0x000ff00000001840 */
[----:B----4-:R-:W-:Y:S01]  /*2860*/  HMMA.16816.F32 R48, R12, R20, R48 ;  /* 0x000000140c30723c */ /* 0x010fe20000001830 */
[----:B------:R-:W-:-:S02]  /*2870*/  FMUL.FTZ R28, R28, c[0x0][0x320] ;  /* 0x0000c8001c1c7a20 */ /* 0x000fc40000410000 */
[----:B------:R-:W-:Y:S02]  /*2880*/  FMUL.FTZ R29, R29, c[0x0][0x320] ;  /* 0x0000c8001d1d7a20 */ /* 0x000fe40000410000 */
[----:B------:R-:W-:Y:S02]  /*2890*/  FMUL.FTZ R30, R30, c[0x0][0x320] ;  /* 0x0000c8001e1e7a20 */ /* 0x000fe40000410000 */
[----:B------:R-:W-:Y:S01]  /*28a0*/  FMUL.FTZ R31, R31, c[0x0][0x320] ;  /* 0x0000c8001f1f7a20 */ /* 0x000fe20000410000 */
[----:B------:R-:W-:Y:S01]  /*28b0*/  HMMA.16816.F32 R72, R36, R58, R72 ;  /* 0x0000003a2448723c */ /* 0x000fe20000001848 */
[----:B------:R-:W2:Y:S07]  /*28c0*/  MUFU.TANH R28, R28 ;  /* 0x0000001c001c7308 */ /* 0x000eae0000002400 */
[----:B------:R-:W-:Y:S01]  /*28d0*/  HMMA.16816.F32 R44, R12, R22, R44 ;  /* 0x000000160c2c723c */ /* 0x000fe2000000182c */
[----:B------:R-:W4:Y:S01]  /*28e0*/  LDSM.16.M88.4 R20, [R200+0xb900] ;  /* 0x00b90000c814783b */ /* 0x000f220000000200 */
[----:B------:R-:W1:Y:S06]  /*28f0*/  MUFU.TANH R29, R29 ;  /* 0x0000001d001d7308 */ /* 0x000e6c0000002400 */
[----:B-----5:R-:W-:Y:S01]  /*2900*/  HMMA.16816.F32 R68, R36, R16, R68 ;  /* 0x000000102444723c */ /* 0x020fe20000001844 */
[----:B------:R-:W-:Y:S01]  /*2910*/  FMUL.FTZ R32, R48, c[0x0][0x320] ;  /* 0x0000c80030207a20 */ /* 0x000fe20000410000 */
[----:B------:R-:W2:Y:S01]  /*2920*/  MUFU.TANH R30, R30 ;  /* 0x0000001e001e7308 */ /* 0x000ea20000002400 */
[----:B------:R-:W-:-:S04]  /*2930*/  FMUL.FTZ R33, R49, c[0x0][0x320] ;  /* 0x0000c80031217a20 */ /* 0x000fc80000410000 */
[----:B------:R-:W-:Y:S01]  /*2940*/  FMUL.FTZ R16, R50, c[0x0][0x320] ;  /* 0x0000c80032107a20 */ /* 0x000fe20000410000 */
[----:B------:R-:W-:Y:S01]  /*2950*/  HMMA.16816.F32 R64, R36, R18, R64 ;  /* 0x000000122440723c */ /* 0x000fe20000001840 */
[----:B------:R-:W-:Y:S01]  /*2960*/  FMUL.FTZ R17, R51, c[0x0][0x320] ;  /* 0x0000c80033117a20 */ /* 0x000fe20000410000 */
[----:B------:R-:W2:Y:S06]  /*2970*/  MUFU.TANH R31, R31 ;  /* 0x0000001f001f7308 */ /* 0x000eac0000002400 */
[----:B-1----:R-:W-:Y:S01]  /*2980*/  HMMA.16816.F32 R40, R24, R8, R40 ;  /* 0x000000081828723c */ /* 0x002fe20000001828 */
[----:B------:R-:W-:Y:S01]  /*2990*/  FMUL.FTZ R35, R44, c[0x0][0x320] ;  /* 0x0000c8002c237a20 */ /* 0x000fe20000410000 */
[----:B------:R-:W1:Y:S01]  /*29a0*/  MUFU.TANH R32, R32 ;  /* 0x0000002000207308 */ /* 0x000e620000002400 */
[----:B------:R-:W-:-:S02]  /*29b0*/  FMUL.FTZ R34, R45, c[0x0][0x320] ;  /* 0x0000c8002d227a20 */ /* 0x000fc40000410000 */
[----:B------:R-:W-:Y:S02]  /*29c0*/  FMUL.FTZ R18, R46, c[0x0][0x320] ;  /* 0x0000c8002e127a20 */ /* 0x000fe40000410000 */
[----:B------:R-:W-:Y:S01]  /*29d0*/  FMUL.FTZ R19, R47, c[0x0][0x320] ;  /* 0x0000c8002f137a20 */ /* 0x000fe20000410000 */
[----:B------:R-:W-:Y:S01]  /*29e0*/  HMMA.16816.F32 R72, R24, R10, R72 ;  /* 0x0000000a1848723c */ /* 0x000fe20000001848 */
[----:B------:R-:W5:Y:S01]  /*29f0*/  LDSM.16.M88.4 R8, [R192+0x5800] ;  /* 0x00580000c008783b */ /* 0x000f620000000200 */
[----:B------:R-:W1:Y:S01]  /*2a00*/  MUFU.TANH R33, R33 ;  /* 0x0000002100217308 */ /* 0x000e620000002400 */
[----:B------:R-:W-:-:S05]  /*2a10*/  DEPBAR.LE SB0, 0x0 ;  /* 0x000080000000791a */ /* 0x000fca0000000000 */
[C---:B----4-:R-:W-:Y:S02]  /*2a20*/  HMMA.16816.F32 R68, R24.reuse, R20, R68 ;  /* 0x000000141844723c */ /* 0x050fe40000001844 */
[----:B------:R-:W4:Y:S06]  /*2a30*/  MUFU.TANH R16, R16 ;  /* 0x0000001000107308 */ /* 0x000f2c0000002400 */
[----:B------:R-:W-:Y:S02]  /*2a40*/  HMMA.16816.F32 R64, R24, R22, R64 ;  /* 0x000000161840723c */ /* 0x000fe40000001840 */
[----:B------:R-:W1:Y:S06]  /*2a50*/  MUFU.TANH R17, R17 ;  /* 0x0000001100117308 */ /* 0x000e6c0000002400 */
[C---:B------:R-:W-:Y:S02]  /*2a60*/  HMMA.16816.F32 R40, R12.reuse, R52, R40 ;  /* 0x000000340c28723c */ /* 0x040fe40000001828 */
[----:B------:R-:W1:Y:S06]  /*2a70*/  MUFU.TANH R35, R35 ;  /* 0x0000002300237308 */ /* 0x000e6c0000002400 */
[C---:B------:R-:W-:Y:S02]  /*2a80*/  HMMA.16816.F32 R72, R12.reuse, R54, R72 ;  /* 0x000000360c48723c */ /* 0x040fe40000001848 */
[----:B------:R-:W1:Y:S06]  /*2a90*/  MUFU.TANH R34, R34 ;  /* 0x0000002200227308 */ /* 0x000e6c0000002400 */
[C---:B-----5:R-:W-:Y:S02]  /*2aa0*/  HMMA.16816.F32 R68, R12.reuse, R8, R68 ;  /* 0x000000080c44723c */ /* 0x060fe40000001844 */
[----:B------:R-:W1:Y:S06]  /*2ab0*/  MUFU.TANH R18, R18 ;  /* 0x0000001200127308 */ /* 0x000e6c0000002400 */
[----:B------:R-:W-:Y:S01]  /*2ac0*/  HMMA.16816.F32 R64, R12, R10, R64 ;  /* 0x0000000a0c40723c */ /* 0x000fe20000001840 */
[----:B------:R-:W-:Y:S01]  /*2ad0*/  FMUL.FTZ R40, R40, c[0x0][0x320] ;  /* 0x0000c80028287a20 */ /* 0x000fe20000410000 */
[----:B------:R-:W1:Y:S01]  /*2ae0*/  MUFU.TANH R19, R19 ;  /* 0x0000001300137308 */ /* 0x000e620000002400 */
[----:B------:R-:W-:-:S02]  /*2af0*/  FMUL.FTZ R41, R41, c[0x0][0x320] ;  /* 0x0000c80029297a20 */ /* 0x000fc40000410000 */
[----:B------:R-:W-:Y:S02]  /*2b00*/  FMUL.FTZ R42, R42, c[0x0][0x320] ;  /* 0x0000c8002a2a7a20 */ /* 0x000fe40000410000 */
[----:B------:R-:W-:Y:S02]  /*2b10*/  FMUL.FTZ R43, R43, c[0x0][0x320] ;  /* 0x0000c8002b2b7a20 */ /* 0x000fe40000410000 */
[----:B------:R-:W-:Y:S01]  /*2b20*/  FMUL.FTZ R72, R72, c[0x0][0x320] ;  /* 0x0000c80048487a20 */ /* 0x000fe20000410000 */
[----:B------:R1:W1:Y:S01]  /*2b30*/  MUFU.TANH R171, R40 ;  /* 0x0000002800ab7308 */ /* 0x0002620000002400 */
[----:B------:R-:W-:Y:S02]  /*2b40*/  FMUL.FTZ R73, R73, c[0x0][0x320] ;  /* 0x0000c80049497a20 */ /* 0x000fe40000410000 */
[----:B------:R-:W-:Y:S02]  /*2b50*/  FMUL.FTZ R74, R74, c[0x0][0x320] ;  /* 0x0000c8004a4a7a20 */ /* 0x000fe40000410000 */
[----:B------:R-:W-:-:S02]  /*2b60*/  FMUL.FTZ R75, R75, c[0x0][0x320] ;  /* 0x0000c8004b4b7a20 */ /* 0x000fc40000410000 */
[----:B------:R-:W-:Y:S01]  /*2b70*/  FMUL.FTZ R68, R68, c[0x0][0x320] ;  /* 0x0000c80044447a20 */ /* 0x000fe20000410000 */
[----:B------:R1:W1:Y:S01]  /*2b80*/  MUFU.TANH R163, R41 ;  /* 0x0000002900a37308 */ /* 0x0002620000002400 */
[----:B------:R-:W-:Y:S02]  /*2b90*/  FMUL.FTZ R69, R69, c[0x0][0x320] ;  /* 0x0000c80045457a20 */ /* 0x000fe40000410000 */
[----:B------:R-:W-:Y:S02]  /*2ba0*/  FMUL.FTZ R70, R70, c[0x0][0x320] ;  /* 0x0000c80046467a20 */ /* 0x000fe40000410000 */
[----:B------:R-:W-:Y:S02]  /*2bb0*/  FMUL.FTZ R71, R71, c[0x0][0x320] ;  /* 0x0000c80047477a20 */ /* 0x000fe40000410000 */
[----:B------:R-:W-:Y:S01]  /*2bc0*/  FMUL.FTZ R64, R64, c[0x0][0x320] ;  /* 0x0000c80040407a20 */ /* 0x000fe20000410000 */
[----:B------:R1:W1:Y:S01]  /*2bd0*/  MUFU.TANH R166, R42 ;  /* 0x0000002a00a67308 */ /* 0x0002620000002400 */
[----:B------:R-:W-:-:S02]  /*2be0*/  FMUL.FTZ R65, R65, c[0x0][0x320] ;  /* 0x0000c80041417a20 */ /* 0x000fc40000410000 */
[----:B------:R-:W-:Y:S02]  /*2bf0*/  FMUL.FTZ R66, R66, c[0x0][0x320] ;  /* 0x0000c80042427a20 */ /* 0x000fe40000410000 */
[----:B------:R-:W-:-:S03]  /*2c00*/  FMUL.FTZ R67, R67, c[0x0][0x320] ;  /* 0x0000c80043437a20 */ /* 0x000fc60000410000 */
[----:B------:R1:W1:Y:S08]  /*2c10*/  MUFU.TANH R176, R43 ;  /* 0x0000002b00b07308 */ /* 0x0002700000002400 */
        /* <DEDUP_REMOVED lines=11> */
[----:B------:R1:W1:Y:S01]  /*2cd0*/  MUFU.TANH R164, R67 ;  /* 0x0000004300a47308 */ /* 0x0002620000002400 */
[----:B------:R-:W-:Y:S06]  /*2ce0*/  BAR.SYNC.DEFER_BLOCKING 0x0 ;  /* 0x0000000000007b1d */ /* 0x000fec0000010000 */
[----:B------:R-:W-:Y:S05]  /*2cf0*/  @!P4 BRA `(.L_x_10) ;  /* 0x000004300000c947 */ /* 0x000fea0003800000 */
[----:B--234-:R-:W-:Y:S01]  /*2d00*/  ULEA UR11, UR11, UR8, 0x6 ;  /* 0x000000080b0b7291 */ /* 0x01cfe2000f8e303f */
[----:B------:R-:W-:-:S05]  /*2d10*/  IMAD.MOV.U32 R208, RZ, RZ, RZ ;  /* 0x000000ffffd07224 */ /* 0x000fca00078e00ff */
[----:B------:R-:W-:-:S05]  /*2d20*/  IMAD.U32 R209, RZ, RZ, UR11 ;  /* 0x0000000bffd17e24 */ /* 0x000fca000f8e00ff */
[----:B------:R-:W-:-:S05]  /*2d30*/  IADD3 R209, R209, -0x40, R210 ;  /* 0xffffffc0d1d17810 */ /* 0x000fca0007ffe0d2 */
[----:B------:R-:W-:-:S04]  /*2d40*/  @P0 IMAD.HI.U32 R7, R209, c[0x0][0x2bc], RZ ;  /* 0x0000af00d1070a27 */ /* 0x000fc800078e00ff */
[----:B------:R-:W-:Y:S01]  /*2d50*/  IMAD.MOV.U32 R6, RZ, RZ, R209 ;  /* 0x000000ffff067224 */ /* 0x000fe200078e00d1 */
[----:B------:R-:W-:-:S04]  /*2d60*/  @P0 SHF.R.U32.HI R6, RZ, c[0x0][0x2c0], R7 ;  /* 0x0000b000ff060a19 */ /* 0x000fc80000011607 */
[----:B------:R-:W-:-:S04]  /*2d70*/  @!P6 IADD3 R10, P4, R6, UR16, RZ ;  /* 0x00000010060aec10 */ /* 0x000fc8000ff9e0ff */
[----:B------:R-:W-:Y:S02]  /*2d80*/  @!P6 LEA.HI.X.SX32 R7, R6, UR15, 0x1, P4 ;  /* 0x0000000f0607ec11 */ /* 0x000fe4000a0f0eff */
[----:B------:R-:W-:-:S04]  /*2d90*/  @!P6 LEA R8, P4, R10, c[0x0][0x2a0], 0x2 ;  /* 0x0000a8000a08ea11 */ /* 0x000fc800078810ff */
[----:B------:R-:W-:-:S05]  /*2da0*/  @!P6 LEA.HI.X R9, R10, c[0x0][0x2a4], R7, 0x2, P4 ;  /* 0x0000a9000a09ea11 */ /* 0x000fca00020f1407 */
[----:B------:R-:W2:Y:S01]  /*2db0*/  @!P6 LDG.E R208, [R8.64] ;  /* 0x0000000c08d0e981 */ /* 0x000ea2000c1e1900 */
[----:B------:R-:W-:Y:S01]  /*2dc0*/  IMAD.MOV R6, RZ, RZ, -R6 ;  /* 0x000000ffff067224 */ /* 0x000fe200078e0a06 */
[----:B------:R-:W-:Y:S02]  /*2dd0*/  SEL R22, RZ, 0x10, P1 ;  /* 0x00000010ff167807 */ /* 0x000fe40000800000 */
[----:B------:R-:W-:Y:S01]  /*2de0*/  SHF.L.U64.HI R12, R135, 0x1, R144 ;  /* 0x00000001870c7819 */ /* 0x000fe20000010290 */
[----:B------:R-:W-:Y:S01]  /*2df0*/  IMAD R209, R6, c[0x0][0x2b8], R209 ;  /* 0x0000ae0006d17a24 */ /* 0x000fe200078e02d1 */
[----:B------:R-:W-:-:S03]  /*2e00*/  IADD3 R13, -R22, 0x10, RZ ;  /* 0x00000010160d7810 */ /* 0x000fc60007ffe1ff */
[----:B------:R-:W-:Y:S01]  /*2e10*/  IMAD.WIDE.U32 R10, R209, c[0x0][0x1e0], RZ ;  /* 0x00007800d10a7a25 */ /* 0x000fe200078e00ff */
[----:B------:R-:W-:Y:S02]  /*2e20*/  SHF.R.S32.HI R6, RZ, 0x1f, R209 ;  /* 0x0000001fff067819 */ /* 0x000fe400000114d1 */
[----:B------:R-:W-:-:S03]  /*2e30*/  LOP3.LUT R13, R13, 0xf, RZ, 0xc0, !PT ;  /* 0x0000000f0d0d7812 */ /* 0x000fc600078ec0ff */
[----:B------:R-:W-:-:S04]  /*2e40*/  IMAD R6, R6, c[0x0][0x1e0], RZ ;  /* 0x0000780006067a24 */ /* 0x000fc800078e02ff */
[----:B------:R-:W-:-:S04]  /*2e50*/  IMAD R7, R209, c[0x0][0x1e4], R6 ;  /* 0x00007900d1077a24 */ /* 0x000fc800078e0206 */
[----:B------:R-:W-:Y:S01]  /*2e60*/  IMAD.IADD R11, R11, 0x1, R7 ;  /* 0x000000010b0b7824 */ /* 0x000fe200078e0207 */
[----:B--2---:R-:W-:-:S03]  /*2e70*/  SHF.R.S32.HI R7, RZ, 0x1f, R208 ;  /* 0x0000001fff077819 */ /* 0x004fc600000114d0 */
[----:B------:R-:W-:Y:S01]  /*2e80*/  IMAD.WIDE.U32 R8, R208, c[0x0][0x1f0], R10 ;  /* 0x00007c00d0087a25 */ /* 0x000fe200078e000a */
[----:B------:R-:W-:-:S03]  /*2e90*/  SEL R10, RZ, 0x10, P3 ;  /* 0x00000010ff0a7807 */ /* 0x000fc60001800000 */
[----:B------:R-:W-:Y:S01]  /*2ea0*/  IMAD R7, R7, c[0x0][0x1f0], RZ ;  /* 0x00007c0007077a24 */ /* 0x000fe200078e02ff */
[----:B------:R-:W-:Y:S01]  /*2eb0*/  IADD3 R23, P4, R8, UR20, RZ ;  /* 0x0000001408177c10 */ /* 0x000fe2000ff9e0ff */
[----:B------:R-:W-:Y:S01]  /*2ec0*/  IMAD.SHL.U32 R11, R135, 0x2, RZ ;  /* 0x00000002870b7824 */ /* 0x000fe200078e00ff */
[----:B------:R-:W-:Y:S01]  /*2ed0*/  IADD3 R26, -R10, 0x10, RZ ;  /* 0x000000100a1a7810 */ /* 0x000fe20007ffe1ff */
[----:B------:R-:W-:Y:S01]  /*2ee0*/  IMAD R6, R208, c[0x0][0x1f4], R7 ;  /* 0x00007d00d0067a24 */ /* 0x000fe200078e0207 */
[----:B------:R-:W-:Y:S02]  /*2ef0*/  SEL R7, RZ, 0x10, P2 ;  /* 0x00000010ff077807 */ /* 0x000fe40001000000 */
[----:B------:R-:W-:Y:S02]  /*2f00*/  LOP3.LUT R26, R26, 0xf, RZ, 0xc0, !PT ;  /* 0x0000000f1a1a7812 */ /* 0x000fe400078ec0ff */
[----:B------:R-:W-:Y:S02]  /*2f10*/  IADD3.X R8, R9, UR18, R6, P4, !PT ;  /* 0x0000001209087c10 */ /* 0x000fe4000a7fe406 */
[----:B------:R-:W-:-:S02]  /*2f20*/  LEA R6, P4, R23, c[0x0][0x1c8], 0x1 ;  /* 0x0000720017067a11 */ /* 0x000fc400078808ff */
[----:B------:R-:W-:Y:S02]  /*2f30*/  IADD3 R25, -R7, 0x10, RZ ;  /* 0x0000001007197810 */ /* 0x000fe40007ffe1ff */
[----:B------:R-:W-:Y:S01]  /*2f40*/  LEA.HI.X R23, R23, c[0x0][0x1cc], R8, 0x1, P4 ;  /* 0x0000730017177a11 */ /* 0x000fe200020f0c08 */
[----:B------:R-:W2:Y:S01]  /*2f50*/  SHFL.IDX PT, R14, R6, 0x1, 0x181f ;  /* 0x00381f00060e7f89 */ /* 0x000ea200000e0000 */
[C---:B------:R-:W-:Y:S01]  /*2f60*/  IMAD.SHL.U32 R8, R134.reuse, 0x2, RZ ;  /* 0x0000000286087824 */ /* 0x040fe200078e00ff */
[----:B------:R-:W-:Y:S02]  /*2f70*/  LOP3.LUT R25, R25, 0xf, RZ, 0xc0, !PT ;  /* 0x0000000f19197812 */ /* 0x000fe400078ec0ff */
[----:B------:R-:W3:Y:S01]  /*2f80*/  SHFL.IDX PT, R15, R23, 0x1, 0x181f ;  /* 0x00381f00170f7f89 */ /* 0x000ee200000e0000 */
[----:B------:R-:W-:-:S03]  /*2f90*/  SHF.L.U64.HI R9, R134, 0x1, R145 ;  /* 0x0000000186097819 */ /* 0x000fc60000010291 */
[----:B------:R4:W5:Y:S04]  /*2fa0*/  SHFL.IDX PT, R21, R6, RZ, 0x181f ;  /* 0x00181fff06157589 */ /* 0x00096800000e0000 */
[----:B------:R-:W1:Y:S01]  /*2fb0*/  SHFL.IDX PT, R20, R23, RZ, 0x181f ;  /* 0x00181fff17147589 */ /* 0x000e6200000e0000 */
[----:B--2---:R-:W-:-:S04]  /*2fc0*/  IADD3 R26, P5, P4, R26, R14, R11 ;  /* 0x0000000e1a1a7210 */ /* 0x004fc80007cbe00b */
[----:B---3--:R-:W-:Y:S02]  /*2fd0*/  IADD3.X R27, RZ, R15, R12, P5, P4 ;  /* 0x0000000fff1b7210 */ /* 0x008fe40002fe840c */
[----:B------:R-:W-:Y:S01]  /*2fe0*/  IADD3 R24, P5, P4, R25, R14, R8 ;  /* 0x0000000e19187210 */ /* 0x000fe20007cbe008 */
[----:B----4-:R-:W-:-:S03]  /*2ff0*/  IMAD.SHL.U32 R6, R133, 0x2, RZ ;  /* 0x0000000285067824 */ /* 0x010fc600078e00ff */
[----:B------:R-:W-:Y:S02]  /*3000*/  IADD3.X R25, RZ, R15, R9, P5, P4 ;  /* 0x0000000fff197210 */ /* 0x000fe40002fe8409 */
[----:B------:R-:W-:Y:S02]  /*3010*/  IADD3 R14, P5, P4, R13, R14, R6 ;  /* 0x0000000e0d0e7210 */ /* 0x000fe40007cbe006 */
[----:B------:R-:W-:-:S04]  /*3020*/  SHF.L.U64.HI R13, R133, 0x1, R2 ;  /* 0x00000001850d7819 */ /* 0x000fc80000010202 */
[----:B------:R-:W-:Y:S02]  /*3030*/  IADD3.X R15, RZ, R15, R13, P5, P4 ;  /* 0x0000000fff0f7210 */ /* 0x000fe40002fe840d */
[C---:B-----5:R-:W-:Y:S02]  /*3040*/  IADD3 R36, P5, R21.reuse, R11, RZ ;  /* 0x0000000b15247210 */ /* 0x060fe40007fbe0ff */
[----:B------:R-:W-:-:S03]  /*3050*/  IADD3 R8, P4, R21, R8, RZ ;  /* 0x0000000815087210 */ /* 0x000fc60007f9e0ff */
[----:B-1----:R-:W-:Y:S01]  /*3060*/  IMAD.X R37, R20, 0x1, R12, P5 ;  /* 0x0000000114257824 */ /* 0x002fe200028e060c */
[----:B------:R-:W-:Y:S01]  /*3070*/  ISETP.NE.U32.AND P5, PT, R10, RZ, PT ;  /* 0x000000ff0a00720c */ /* 0x000fe20003fa5070 */
[C---:B------:R-:W-:Y:S01]  /*3080*/  IMAD.X R9, R20.reuse, 0x1, R9, P4 ;  /* 0x0000000114097824 */ /* 0x040fe200020e0609 */
[----:B------:R-:W-:Y:S02]  /*3090*/  IADD3 R10, P4, R21, R6, RZ ;  /* 0x00000006150a7210 */ /* 0x000fe40007f9e0ff */
[----:B------:R1:W-:Y:S03]  /*30a0*/  LDGSTS.E.BYPASS.LTC128B.128 [R207+0x6100], [R36.64], !P3 ;  /* 0x0610000024cf7fae */ /* 0x0003e6000d901d4c */
[----:B------:R-:W-:Y:S01]  /*30b0*/  IMAD.X R11, R20, 0x1, R13, P4 ;  /* 0x00000001140b7824 */ /* 0x000fe200020e060d */
[----:B------:R1:W-:Y:S01]  /*30c0*/  LDGSTS.E.BYPASS.LTC128B.128 [R207+0x8100], [R8.64], !P2 ;  /* 0x0810000008cf7fae */ /* 0x0003e2000d101d4c */
[----:B------:R-:W-:-:S03]  /*30d0*/  ISETP.NE.U32.AND P4, PT, R7, RZ, PT ;  /* 0x000000ff0700720c */ /* 0x000fc60003f85070 */
[----:B------:R1:W-:Y:S04]  /*30e0*/  LDGSTS.E.BYPASS.LTC128B.128 [R207+0xa100], [R10.64], !P1 ;  /* 0x0a1000000acf7fae */ /* 0x0003e8000c901d4c */
[----:B------:R1:W-:Y:S01]  /*30f0*/  LDGSTS.E.BYPASS.LTC128B.128.ZFILL [R207+0x7100], [R26.64], P5 ;  /* 0x071000001acf7fae */ /* 0x0003e2000a941d4c */
[----:B------:R-:W-:-:S05]  /*3100*/  ISETP.NE.U32.AND P5, PT, R22, RZ, PT ;  /* 0x000000ff1600720c */ /* 0x000fca0003fa5070 */
[----:B------:R1:W-:Y:S08]  /*3110*/  LDGSTS.E.BYPASS.LTC128B.128.ZFILL [R207+0x9100], [R24.64], P4 ;  /* 0x0910000018cf7fae */ /* 0x0003f0000a141d4c */
[----:B------:R1:W-:Y:S02]  /*3120*/  LDGSTS.E.BYPASS.LTC128B.128.ZFILL [R207+0xb100], [R14.64], P5 ;  /* 0x0b1000000ecf7fae */ /* 0x0003e4000a941d4c */
.L_x_10:
[----:B--234-:R-:W-:Y:S01]  /*3130*/  LOP3.LUT R4, R4, 0xffffffe0, RZ, 0xc0, !PT ;  /* 0xffffffe004047812 */ /* 0x01cfe200078ec0ff */
[----:B------:R-:W-:Y:S01]  /*3140*/  IMAD.SHL.U32 R203, R203, 0x2, RZ ;  /* 0x00000002cbcb7824 */ /* 0x000fe200078e00ff */
[----:B------:R-:W-:Y:S01]  /*3150*/  UIADD3 UR6, UR6, -0x2, URZ ;  /* 0xfffffffe06067890 */ /* 0x000fe2000fffe03f */
[----:B------:R-:W0:Y:S02]  /*3160*/  LDGDEPBAR ;  /* 0x00000000000079af */ /* 0x000e240000000000 */
[----:B------:R-:W-:Y:S01]  /*3170*/  IMAD.IADD R7, R3, 0x1, -R4 ;  /* 0x0000000103077824 */ /* 0x000fe200078e0a04 */
[----:B------:R-:W-:Y:S01]  /*3180*/  UISETP.GE.AND UP0, UPT, UR6, UR7, UPT ;  /* 0x000000070600728c */ /* 0x000fe2000bf06270 */
[----:B------:R-:W-:Y:S01]  /*3190*/  IMAD.U32 R3, RZ, RZ, UR9 ;  /* 0x00000009ff037e24 */ /* 0x000fe2000f8e00ff */
[----:B-1----:R-:W-:Y:S01]  /*31a0*/  LDSM.16.MT88.4 R40, [R203+0x2100] ;  /* 0x00210000cb28783b */ /* 0x002fe20000004200 */
[C---:B------:R-:W-:Y:S01]  /*31b0*/  IMAD R197, R5.reuse, 0x2, R203 ;  /* 0x0000000205c57824 */ /* 0x040fe200078e02cb */
[----:B------:R-:W-:Y:S01]  /*31c0*/  SHF.R.S32.HI R4, RZ, 0x1f, R7 ;  /* 0x0000001fff047819 */ /* 0x000fe20000011407 */
[----:B------:R-:W-:Y:S01]  /*31d0*/  IMAD R198, R0, 0x2, R203 ;  /* 0x0000000200c67824 */ /* 0x000fe200078e02cb */
[----:B------:R-:W-:Y:S02]  /*31e0*/  LDSM.16.MT88.4 R124, [R203+0x100] ;  /* 0x00010000cb7c783b */ /* 0x000fe40000004200 */
[----:B------:R-:W-:Y:S01]  /*31f0*/  LEA.HI R4, R4, R7, RZ, 0x2 ;  /* 0x0000000704047211 */ /* 0x000fe200078f10ff */
[----:B------:R-:W-:Y:S01]  /*3200*/  IMAD R196, R5, 0x2, R198 ;  /* 0x0000000205c47824 */ /* 0x000fe200078e02c6 */
[----:B------:R-:W-:Y:S02]  /*3210*/  LDSM.16.MT88.4 R116, [R198+0x100] ;  /* 0x00010000c674783b */ /* 0x000fe40000004200 */
[----:B------:R-:W-:-:S02]  /*3220*/  LOP3.LUT R4, R4, 0x7ffffffc, RZ, 0xc0, !PT ;  /* 0x7ffffffc04047812 */ /* 0x000fc400078ec0ff */
[----:B------:R-:W-:Y:S03]  /*3230*/  LDSM.16.MT88.4 R108, [R197+0x100] ;  /* 0x00010000c56c783b */ /* 0x000fe60000004200 */
[----:B------:R-:W-:Y:S01]  /*3240*/  IMAD.IADD R4, R7, 0x1, -R4 ;  /* 0x0000000107047824 */ /* 0x000fe200078e0a04 */
[----:B------:R-:W-:Y:S03]  /*3250*/  LDSM.16.MT88.4 R100, [R196+0x100] ;  /* 0x00010000c464783b */ /* 0x000fe60000004200 */
[----:B------:R-:W-:Y:S01]  /*3260*/  IMAD R3, R4, -0x2, R3 ;  /* 0xfffffffe04037824 */ /* 0x000fe200078e0203 */
[----:B------:R-:W-:Y:S04]  /*3270*/  LDSM.16.MT88.4 R48, [R198+0x2100] ;  /* 0x00210000c630783b */ /* 0x000fe80000004200 */
[C---:B------:R-:W-:Y:S01]  /*3280*/  ISETP.GT.AND P5, PT, R3.reuse, RZ, PT ;  /* 0x000000ff0300720c */ /* 0x040fe20003fa4270 */
[----:B------:R-:W-:Y:S01]  /*3290*/  LDSM.16.MT88.4 R64, [R196+0x2100] ;  /* 0x00210000c440783b */ /* 0x000fe20000004200 */
[----:B------:R-:W-:-:S02]  /*32a0*/  ISETP.GT.AND P4, PT, R3, 0x1, PT ;  /* 0x000000010300780c */ /* 0x000fc40003f84270 */
[----:B------:R-:W-:Y:S01]  /*32b0*/  FSEL R57, R57, -INF , P5 ;  /* 0xff80000039397808 */ /* 0x000fe20002800000 */
[----:B------:R-:W-:Y:S01]  /*32c0*/  LDSM.16.MT88.4 R72, [R203+0x4100] ;  /* 0x00410000cb48783b */ /* 0x000fe20000004200 */
[----:B------:R-:W-:Y:S02]  /*32d0*/  FSEL R76, R76, -INF , P5 ;  /* 0xff8000004c4c7808 */ /* 0x000fe40002800000 */
[----:B------:R-:W-:Y:S01]  /*32e0*/  ISETP.GT.AND P5, PT, R3, 0x8, PT ;  /* 0x000000080300780c */ /* 0x000fe20003fa4270 */
[----:B------:R-:W-:Y:S01]  /*32f0*/  LDSM.16.MT88.4 R80, [R198+0x4100] ;  /* 0x00410000c650783b */ /* 0x000fe20000004200 */
[----:B------:R-:W-:Y:S02]  /*3300*/  FSEL R6, R77, -INF , P4 ;  /* 0xff8000004d067808 */ /* 0x000fe40002000000 */
[----:B------:R-:W-:Y:S01]  /*3310*/  FSEL R15, R56, -INF , P4 ;  /* 0xff800000380f7808 */ /* 0x000fe20002000000 */
[----:B------:R-:W-:Y:S01]  /*3320*/  LDSM.16.MT88.4 R88, [R197+0x4100] ;  /* 0x00410000c558783b */ /* 0x000fe20000004200 */
[----:B------:R-:W-:-:S02]  /*3330*/  FSEL R30, R30, -INF , P5 ;  /* 0xff8000001e1e7808 */ /* 0x000fc40002800000 */
[----:B------:R-:W-:Y:S01]  /*3340*/  FSEL R21, R28, -INF , P5 ;  /* 0xff8000001c157808 */ /* 0x000fe20002800000 */
[----:B------:R-:W-:Y:S01]  /*3350*/  LDSM.16.MT88.4 R136, [R198+0x900] ;  /* 0x00090000c688783b */ /* 0x000fe20000004200 */
[C---:B------:R-:W-:Y:S02]  /*3360*/  ISETP.GT.AND P4, PT, R3.reuse, 0x9, PT ;  /* 0x000000090300780c */ /* 0x040fe40003f84270 */
[----:B------:R-:W-:Y:S01]  /*3370*/  ISETP.GT.AND P5, PT, R3, 0x10, PT ;  /* 0x000000100300780c */ /* 0x000fe20003fa4270 */
[----:B------:R-:W-:Y:S01]  /*3380*/  LDSM.16.MT88.4 R24, [R198+0x2900] ;  /* 0x00290000c618783b */ /* 0x000fe20000004200 */
[----:B------:R-:W-:Y:S02]  /*3390*/  FSEL R4, R31, -INF , P4 ;  /* 0xff8000001f047808 */ /* 0x000fe40002000000 */
[----:B------:R-:W-:Y:S02]  /*33a0*/  FSEL R29, R29, -INF , P4 ;  /* 0xff8000001d1d7808 */ /* 0x000fe40002000000 */
[----:B------:R-:W-:-:S02]  /*33b0*/  FSEL R14, R16, -INF , P5 ;  /* 0xff800000100e7808 */ /* 0x000fc40002800000 */
[----:B------:R-:W-:Y:S02]  /*33c0*/  ISETP.GT.AND P4, PT, R3, 0x11, PT ;  /* 0x000000110300780c */ /* 0x000fe40003f84270 */
[----:B------:R-:W-:Y:S02]  /*33d0*/  FMNMX.FTZ R16, R76, R15, !PT ;  /* 0x0000000f4c107209 */ /* 0x000fe40007810000 */
[----:B------:R-:W-:Y:S02]  /*33e0*/  FSEL R12, R17, -INF , P4 ;  /* 0xff800000110c7808 */ /* 0x000fe40002000000 */
[----:B------:R-:W-:Y:S02]  /*33f0*/  FMNMX.FTZ R16, R21, R16, !PT ;  /* 0x0000001015107209 */ /* 0x000fe40007810000 */
[----:B------:R-:W-:Y:S02]  /*3400*/  FMNMX.FTZ R17, R57, R6, !PT ;  /* 0x0000000639117209 */ /* 0x000fe40007810000 */
[----:B------:R-:W-:-:S02]  /*3410*/  FSEL R13, R32, -INF , P5 ;  /* 0xff800000200d7808 */ /* 0x000fc40002800000 */
[----:B------:R-:W-:Y:S02]  /*3420*/  FMNMX.FTZ R16, R29, R16, !PT ;  /* 0x000000101d107209 */ /* 0x000fe40007810000 */
[----:B------:R-:W-:Y:S02]  /*3430*/  FMNMX.FTZ R17, R30, R17, !PT ;  /* 0x000000111e117209 */ /* 0x000fe40007810000 */
[----:B------:R-:W-:Y:S02]  /*3440*/  ISETP.GT.AND P5, PT, R3, 0x18, PT ;  /* 0x000000180300780c */ /* 0x000fe40003fa4270 */
[----:B------:R-:W-:Y:S02]  /*3450*/  FSEL R11, R33, -INF , P4 ;  /* 0xff800000210b7808 */ /* 0x000fe40002000000 */
[----:B------:R-:W-:Y:S02]  /*3460*/  FMNMX.FTZ R16, R13, R16, !PT ;  /* 0x000000100d107209 */ /* 0x000fe40007810000 */
[----:B------:R-:W-:-:S02]  /*3470*/  FMNMX.FTZ R17, R4, R17, !PT ;  /* 0x0000001104117209 */ /* 0x000fc40007810000 */
[----:B------:R-:W-:Y:S02]  /*3480*/  ISETP.GT.AND P4, PT, R3, 0x19, PT ;  /* 0x000000190300780c */ /* 0x000fe40003f84270 */
[----:B------:R-:W-:Y:S02]  /*3490*/  FSEL R9, R35, -INF , P5 ;  /* 0xff80000023097808 */ /* 0x000fe40002800000 */
[----:B------:R-:W-:Y:S02]  /*34a0*/  FMNMX.FTZ R16, R11, R16, !PT ;  /* 0x000000100b107209 */ /* 0x000fe40007810000 */
[----:B------:R-:W-:Y:S02]  /*34b0*/  FMNMX.FTZ R17, R14, R17, !PT ;  /* 0x000000110e117209 */ /* 0x000fe40007810000 */
[----:B------:R-:W-:Y:S02]  /*34c0*/  FSEL R10, R18, -INF , P5 ;  /* 0xff800000120a7808 */ /* 0x000fe40002800000 */
[----:B------:R-:W-:-:S02]  /*34d0*/  ISETP.GT.AND P5, PT, R3, 0x20, PT ;  /* 0x000000200300780c */ /* 0x000fc40003fa4270 */
[----:B------:R-:W-:Y:S02]  /*34e0*/  FSEL R7, R34, -INF , P4 ;  /* 0xff80000022077808 */ /* 0x000fe40002000000 */
[----:B------:R-:W-:Y:S01]  /*34f0*/  FMNMX.FTZ R16, R9, R16, !PT ;  /* 0x0000001009107209 */ /* 0x000fe20007810000 */
[----:B------:R-:W-:Y:S01]  /*3500*/  LDSM.16.MT88.4 R32, [R197+0x900] ;  /* 0x00090000c520783b */ /* 0x000fe20000004200 */
[----:B------:R-:W-:Y:S02]  /*3510*/  FMNMX.FTZ R17, R12, R17, !PT ;  /* 0x000000110c117209 */ /* 0x000fe40007810000 */
[----:B------:R-:W-:Y:S02]  /*3520*/  FSEL R8, R19, -INF , P4 ;  /* 0xff80000013087808 */ /* 0x000fe40002000000 */
[----:B------:R-:W-:Y:S02]  /*3530*/  ISETP.GT.AND P4, PT, R3, 0x21, PT ;  /* 0x000000210300780c */ /* 0x000fe40003f84270 */
[----:B------:R-:W-:-:S02]  /*3540*/  FSEL R171, R171, -INF , P5 ;  /* 0xff800000abab7808 */ /* 0x000fc40002800000 */
[----:B------:R-:W-:Y:S02]  /*3550*/  FMNMX.FTZ R16, R7, R16, !PT ;  /* 0x0000001007107209 */ /* 0x000fe40007810000 */
[----:B------:R-:W-:Y:S02]  /*3560*/  FMNMX.FTZ R17, R10, R17, !PT ;  /* 0x000000110a117209 */ /* 0x000fe40007810000 */
[----:B------:R-:W-:Y:S02]  /*3570*/  FSEL R166, R166, -INF , P5 ;  /* 0xff800000a6a67808 */ /* 0x000fe40002800000 */
[----:B------:R-:W-:Y:S02]  /*3580*/  ISETP.GT.AND P5, PT, R3, 0x28, PT ;  /* 0x000000280300780c */ /* 0x000fe40003fa4270 */
[----:B------:R-:W-:Y:S02]  /*3590*/  FSEL R163, R163, -INF , P4 ;  /* 0xff800000a3a37808 */ /* 0x000fe40002000000 */
[----:B------:R-:W-:-:S02]  /*35a0*/  FMNMX.FTZ R16, R171, R16, !PT ;  /* 0x00000010ab107209 */ /* 0x000fc40007810000 */
[----:B------:R-:W-:Y:S02]  /*35b0*/  FMNMX.FTZ R17, R8, R17, !PT ;  /* 0x0000001108117209 */ /* 0x000fe40007810000 */
[----:B------:R-:W-:Y:S02]  /*35c0*/  FSEL R176, R176, -INF , P4 ;  /* 0xff800000b0b07808 */ /* 0x000fe40002000000 */
[----:B------:R-:W-:Y:S02]  /*35d0*/  ISETP.GT.AND P4, PT, R3, 0x29, PT ;  /* 0x000000290300780c */ /* 0x000fe40003f84270 */
[----:B------:R-:W-:Y:S02]  /*35e0*/  FSEL R169, R169, -INF , P5 ;  /* 0xff800000a9a97808 */ /* 0x000fe40002800000 */
[----:B------:R-:W-:Y:S02]  /*35f0*/  FMNMX.FTZ R16, R163, R16, !PT ;  /* 0x00000010a3107209 */ /* 0x000fe40007810000 */
[----:B------:R-:W-:-:S02]  /*3600*/  FMNMX.FTZ R17, R166, R17, !PT ;  /* 0x00000011a6117209 */ /* 0x000fc40007810000 */
[----:B------:R-:W-:Y:S02]  /*3610*/  FSEL R168, R168, -INF , P5 ;  /* 0xff800000a8a87808 */ /* 0x000fe40002800000 */
[----:B------:R-:W-:Y:S02]  /*3620*/  ISETP.GT.AND P5, PT, R3, 0x30, PT ;  /* 0x000000300300780c */ /* 0x000fe40003fa4270 */
[----:B------:R-:W-:Y:S02]  /*3630*/  FSEL R165, R165, -INF , P4 ;  /* 0xff800000a5a57808 */ /* 0x000fe40002000000 */
[----:B------:R-:W-:Y:S02]  /*3640*/  FMNMX.FTZ R16, R169, R16, !PT ;  /* 0x00000010a9107209 */ /* 0x000fe40007810000 */
[----:B------:R-:W-:Y:S02]  /*3650*/  FMNMX.FTZ R17, R176, R17, !PT ;  /* 0x00000011b0117209 */ /* 0x000fe40007810000 */
[----:B------:R-:W-:-:S02]  /*3660*/  FSEL R174, R174, -INF , P4 ;  /* 0xff800000aeae7808 */ /* 0x000fc40002000000 */
[----:B------:R-:W-:Y:S02]  /*3670*/  ISETP.GT.AND P4, PT, R3, 0x31, PT ;  /* 0x000000310300780c */ /* 0x000fe40003f84270 */
[----:B------:R-:W-:Y:S02]  /*3680*/  FSEL R175, R175, -INF , P5 ;  /* 0xff800000afaf7808 */ /* 0x000fe40002800000 */
[----:B------:R-:W-:Y:S02]  /*3690*/  FMNMX.FTZ R16, R165, R16, !PT ;  /* 0x00000010a5107209 */ /* 0x000fe40007810000 */
[----:B------:R-:W-:Y:S02]  /*36a0*/  FMNMX.FTZ R17, R168, R17, !PT ;  /* 0x00000011a8117209 */ /* 0x000fe40007810000 */
[----:B------:R-:W-:Y:S02]  /*36b0*/  FSEL R170, R170, -INF , P5 ;  /* 0xff800000aaaa7808 */ /* 0x000fe40002800000 */
[----:B------:R-:W-:-:S02]  /*36c0*/  ISETP.GT.AND P5, PT, R3, 0x38, PT ;  /* 0x000000380300780c */ /* 0x000fc40003fa4270 */
[----:B------:R-:W-:Y:S02]  /*36d0*/  FSEL R173, R173, -INF , P4 ;  /* 0xff800000adad7808 */ /* 0x000fe40002000000 */
[----:B------:R-:W-:Y:S02]  /*36e0*/  FMNMX.FTZ R16, R175, R16, !PT ;  /* 0x00000010af107209 */ /* 0x000fe40007810000 */
[----:B------:R-:W-:Y:S02]  /*36f0*/  FMNMX.FTZ R17, R174, R17, !PT ;  /* 0x00000011ae117209 */ /* 0x000fe40007810000 */
[----:B------:R-:W-:Y:S02]  /*3700*/  FSEL R142, R142, -INF , P4 ;  /* 0xff8000008e8e7808 */ /* 0x000fe40002000000 */
[----:B------:R-:W-:Y:S02]  /*3710*/  ISETP.GT.AND P4, PT, R3, 0x39, PT ;  /* 0x000000390300780c */ /* 0x000fe40003f84270 */
[----:B------:R-:W-:-:S02]  /*3720*/  FSEL R143, R143, -INF , P5 ;  /* 0xff8000008f8f7808 */ /* 0x000fc40002800000 */
[----:B------:R-:W-:Y:S02]  /*3730*/  FMNMX.FTZ R16, R173, R16, !PT ;  /* 0x00000010ad107209 */ /* 0x000fe40007810000 */
[----:B------:R-:W-:Y:S02]  /*3740*/  FMNMX.FTZ R17, R170, R17, !PT ;  /* 0x00000011aa117209 */ /* 0x000fe40007810000 */
[----:B------:R-:W-:Y:S02]  /*3750*/  FSEL R141, R141, -INF , P4 ;  /* 0xff8000008d8d7808 */ /* 0x000fe40002000000 */
[----:B------:R-:W-:Y:S02]  /*3760*/  FMNMX.FTZ R16, R143, R16, !PT ;  /* 0x000000108f107209 */ /* 0x000fe40007810000 */
[----:B------:R-:W-:Y:S02]  /*3770*/  FSEL R140, R140, -INF , P5 ;  /* 0xff8000008c8c7808 */ /* 0x000fe40002800000 */
[----:B------:R-:W-:-:S02]  /*3780*/  FMNMX.FTZ R17, R142, R17, !PT ;  /* 0x000000118e117209 */ /* 0x000fc40007810000 */
[----:B------:R-:W-:Y:S02]  /*3790*/  FMNMX.FTZ R3, R141, R16, !PT ;  /* 0x000000108d037209 */ /* 0x000fe40007810000 */
[----:B------:R-:W-:Y:S02]  /*37a0*/  FSEL R164, R164, -INF , P4 ;  /* 0xff800000a4a47808 */ /* 0x000fe40002000000 */
[----:B------:R-:W-:Y:S01]  /*37b0*/  FMNMX.FTZ R17, R140, R17, !PT ;  /* 0x000000118c117209 */ /* 0x000fe20007810000 */
[----:B------:R-:W1:Y:S03]  /*37c0*/  SHFL.BFLY PT, R16, R3, 0x2, 0x1f ;  /* 0x0c401f0003107f89 */ /* 0x000e6600000e0000 */
[----:B------:R-:W-:-:S05]  /*37d0*/  FMNMX.FTZ R18, R164, R17, !PT ;  /* 0x00000011a4127209 */ /* 0x000fca0007810000 */
[----:B------:R-:W2:Y:S01]  /*37e0*/  SHFL.BFLY PT, R19, R18, 0x2, 0x1f ;  /* 0x0c401f0012137f89 */ /* 0x000ea200000e0000 */
[----:B-1----:R-:W-:-:S05]  /*37f0*/  FMNMX.FTZ R17, R3, R16, !PT ;  /* 0x0000001003117209 */ /* 0x002fca0007810000 */
[----:B------:R-:W1:Y:S01]  /*3800*/  SHFL.BFLY PT, R132, R17, 0x1, 0x1f ;  /* 0x0c201f0011847f89 */ /* 0x000e6200000e0000 */
[----:B--2---:R-:W-:-:S05]  /*3810*/  FMNMX.FTZ R16, R18, R19, !PT ;  /* 0x0000001312107209 */ /* 0x004fca0007810000 */
[----:B------:R-:W2:Y:S01]  /*3820*/  SHFL.BFLY PT, R3, R16, 0x1, 0x1f ;  /* 0x0c201f0010037f89 */ /* 0x000ea200000e0000 */
[----:B-1----:R-:W-:-:S04]  /*3830*/  FMNMX.FTZ R132, R17, R132, !PT ;  /* 0x0000008411847209 */ /* 0x002fc80007810000 */
[C---:B------:R-:W-:Y:S01]  /*3840*/  FSETP.NEU.FTZ.AND P4, PT, R132.reuse, -INF , PT ;  /* 0xff8000008400780b */ /* 0x040fe20003f9d000 */
[----:B------:R-:W-:Y:S01]  /*3850*/  FMUL.FTZ R172, R132, c[0x0][0x2d0] ;  /* 0x0000b40084ac7a20 */ /* 0x000fe20000410000 */
[----:B--2---:R-:W-:-:S04]  /*3860*/  FMNMX.FTZ R3, R3, R16, !PT ;  /* 0x0000001003037209 */ /* 0x004fc80007810000 */
[----:B------:R-:W-:Y:S01]  /*3870*/  FSEL R172, R172, RZ, P4 ;  /* 0x000000ffacac7208 */ /* 0x000fe20002000000 */
[----:B------:R-:W-:Y:S01]  /*3880*/  LDSM.16.MT88.4 R16, [R197+0x2900] ;  /* 0x00290000c510783b */ /* 0x000fe20000004200 */
[C---:B------:R-:W-:Y:S01]  /*3890*/  FSETP.NEU.FTZ.AND P4, PT, R3.reuse, -INF , PT ;  /* 0xff8000000300780b */ /* 0x040fe20003f9d000 */
[----:B------:R-:W-:Y:S02]  /*38a0*/  FMUL.FTZ R167, R3, c[0x0][0x2d0] ;  /* 0x0000b40003a77a20 */ /* 0x000fe40000410000 */
[--C-:B------:R-:W-:Y:S02]  /*38b0*/  FFMA.FTZ R157, R76, c[0x0][0x2d0], -R172.reuse ;  /* 0x0000b4004c9d7a23 */ /* 0x100fe400000108ac */
[--C-:B------:R-:W-:Y:S01]  /*38c0*/  FFMA.FTZ R156, R15, c[0x0][0x2d0], -R172.reuse ;  /* 0x0000b4000f9c7a23 */ /* 0x100fe200000108ac */
[----:B------:R-:W-:Y:S01]  /*38d0*/  FSEL R167, R167, RZ, P4 ;  /* 0x000000ffa7a77208 */ /* 0x000fe20002000000 */
[--C-:B------:R-:W-:Y:S01]  /*38e0*/  FFMA.FTZ R154, R21, c[0x0][0x2d0], -R172.reuse ;  /* 0x0000b400159a7a23 */ /* 0x100fe200000108ac */
[----:B------:R-:W-:Y:S01]  /*38f0*/  PLOP3.LUT P4, PT, PT, PT, UP0, 0x80, 0x0 ;  /* 0x000000000000781c */ /* 0x000fe20003f8f008 */
[----:B------:R-:W-:Y:S01]  /*3900*/  FFMA.FTZ R151, R29, c[0x0][0x2d0], -R172 ;  /* 0x0000b4001d977a23 */ /* 0x000fe200000108ac */
[----:B------:R-:W-:Y:S01]  /*3910*/  MUFU.EX2 R157, R157 ;  /* 0x0000009d009d7308 */ /* 0x000fe20000000800 */
[--C-:B------:R-:W-:Y:S01]  /*3920*/  FFMA.FTZ R158, R57, c[0x0][0x2d0], -R167.reuse ;  /* 0x0000b400399e7a23 */ /* 0x100fe200000108a7 */
[----:B------:R-:W-:Y:S01]  /*3930*/  LDSM.16.MT88.4 R20, [R203+0x900] ;  /* 0x00090000cb14783b */ /* 0x000fe20000004200 */
[----:B------:R-:W-:-:S02]  /*3940*/  FFMA.FTZ R159, R6, c[0x0][0x2d0], -R167 ;  /* 0x0000b400069f7a23 */ /* 0x000fc400000108a7 */
[--C-:B------:R-:W-:Y:S01]  /*3950*/  FFMA.FTZ R161, R30, c[0x0][0x2d0], -R167.reuse ;  /* 0x0000b4001ea17a23 */ /* 0x100fe200000108a7 */
[----:B------:R-:W1:Y:S01]  /*3960*/  LDSM.16.MT88.4 R56, [R197+0x2100] ;  /* 0x00210000c538783b */ /* 0x000e620000004200 */
[--C-:B------:R-:W-:Y:S01]  /*3970*/  FFMA.FTZ R152, R4, c[0x0][0x2d0], -R167.reuse ;  /* 0x0000b40004987a23 */ /* 0x100fe200000108a7 */
[----:B------:R-:W2:Y:S01]  /*3980*/  MUFU.EX2 R156, R156 ;  /* 0x0000009c009c7308 */ /* 0x000ea20000000800 */
[--C-:B------:R-:W-:Y:S01]  /*3990*/  FFMA.FTZ R146, R7, c[0x0][0x2d0], -R172.reuse ;  /* 0x0000b40007927a23 */ /* 0x100fe200000108ac */
[----:B------:R-:W-:Y:S01]  /*39a0*/  LDSM.16.MT88.4 R28, [R196+0x900] ;  /* 0x00090000c41c783b */ /* 0x000fe20000004200 */
[--C-:B------:R-:W-:Y:S02]  /*39b0*/  FFMA.FTZ R150, R11, c[0x0][0x2d0], -R172.reuse ;  /* 0x0000b4000b967a23 */ /* 0x100fe400000108ac */
[----:B------:R-:W-:Y:S01]  /*39c0*/  FFMA.FTZ R149, R9, c[0x0][0x2d0], -R172 ;  /* 0x0000b40009957a23 */ /* 0x000fe200000108ac */
[----:B------:R-:W3:Y:S01]  /*39d0*/  LDSM.16.MT88.4 R4, [R196+0x4100] ;  /* 0x00410000c404783b */ /* 0x000ee20000004200 */
[--C-:B------:R-:W-:Y:S01]  /*39e0*/  FFMA.FTZ R147, R10, c[0x0][0x2d0], -R167.reuse ;  /* 0x0000b4000a937a23 */ /* 0x100fe200000108a7 */
[----:B------:R-:W-:Y:S01]  /*39f0*/  MUFU.EX2 R154, R154 ;  /* 0x0000009a009a7308 */ /* 0x000fe20000000800 */
[----:B------:R-:W-:-:S02]  /*3a00*/  FFMA.FTZ R0, R8, c[0x0][0x2d0], -R167 ;  /* 0x0000b40008007a23 */ /* 0x000fc400000108a7 */
[----:B------:R-:W4:Y:S01]  /*3a10*/  LDSM.16.MT88.4 R8, [R203+0x2900] ;  /* 0x00290000cb08783b */ /* 0x000f220000004200 */
[--C-:B------:R-:W-:Y:S02]  /*3a20*/  FFMA.FTZ R155, R13, c[0x0][0x2d0], -R172.reuse ;  /* 0x0000b4000d9b7a23 */ /* 0x100fe400000108ac */
[--C-:B------:R-:W-:Y:S02]  /*3a30*/  FFMA.FTZ R153, R14, c[0x0][0x2d0], -R167.reuse ;  /* 0x0000b4000e997a23 */ /* 0x100fe400000108a7 */
[----:B------:R-:W5:Y:S01]  /*3a40*/  MUFU.EX2 R151, R151 ;  /* 0x0000009700977308 */ /* 0x000f620000000800 */
[----:B--2---:R-:W-:Y:S01]  /*3a50*/  F2FP.PACK_AB R96, R156, R157 ;  /* 0x0000009d9c60723e */ /* 0x004fe200000000ff */
[----:B------:R-:W-:Y:S02]  /*3a60*/  FFMA.FTZ R148, R12, c[0x0][0x2d0], -R167 ;  /* 0x0000b4000c947a23 */ /* 0x000fe400000108a7 */
[----:B------:R-:W2:Y:S01]  /*3a70*/  LDSM.16.MT88.4 R12, [R196+0x2900] ;  /* 0x00290000c40c783b */ /* 0x000ea20000004200 */
[----:B------:R-:W-:-:S02]  /*3a80*/  FFMA.FTZ R160, R171, c[0x0][0x2d0], -R172 ;  /* 0x0000b400aba07a23 */ /* 0x000fc400000108ac */
[--C-:B------:R-:W-:Y:S01]  /*3a90*/  FFMA.FTZ R162, R169, c[0x0][0x2d0], -R172.reuse ;  /* 0x0000b400a9a27a23 */ /* 0x100fe200000108ac */
[----:B------:R-:W-:Y:S01]  /*3aa0*/  MUFU.EX2 R158, R158 ;  /* 0x0000009e009e7308 */ /* 0x000fe20000000800 */
[--C-:B------:R-:W-:Y:S02]  /*3ab0*/  FFMA.FTZ R163, R163, c[0x0][0x2d0], -R172.reuse ;  /* 0x0000b400a3a37a23 */ /* 0x100fe400000108ac */
[----:B------:R-:W-:Y:S02]  /*3ac0*/  FFMA.FTZ R165, R165, c[0x0][0x2d0], -R172 ;  /* 0x0000b400a5a57a23 */ /* 0x000fe400000108ac */
[--C-:B------:R-:W-:Y:S02]  /*3ad0*/  FFMA.FTZ R166, R166, c[0x0][0x2d0], -R167.reuse ;  /* 0x0000b400a6a67a23 */ /* 0x100fe400000108a7 */
[--C-:B------:R-:W-:Y:S01]  /*3ae0*/  FFMA.FTZ R169, R176, c[0x0][0x2d0], -R167.reuse ;  /* 0x0000b400b0a97a23 */ /* 0x100fe200000108a7 */
[----:B------:R-:W1:Y:S01]  /*3af0*/  MUFU.EX2 R159, R159 ;  /* 0x0000009f009f7308 */ /* 0x000e620000000800 */
[----:B-----5:R-:W-:Y:S01]  /*3b00*/  F2FP.PACK_AB R98, R151, R154 ;  /* 0x0000009a9762723e */ /* 0x020fe200000000ff */
[----:B------:R-:W-:-:S02]  /*3b10*/  FFMA.FTZ R168, R168, c[0x0][0x2d0], -R167 ;  /* 0x0000b400a8a87a23 */ /* 0x000fc400000108a7 */
[--C-:B------:R-:W-:Y:S02]  /*3b20*/  FFMA.FTZ R171, R174, c[0x0][0x2d0], -R167.reuse ;  /* 0x0000b400aeab7a23 */ /* 0x100fe400000108a7 */
[--C-:B------:R-:W-:Y:S02]  /*3b30*/  FFMA.FTZ R174, R175, c[0x0][0x2d0], -R172.reuse ;  /* 0x0000b400afae7a23 */ /* 0x100fe400000108ac */
[----:B------:R-:W-:Y:S01]  /*3b40*/  MUFU.EX2 R161, R161 ;  /* 0x000000a100a17308 */ /* 0x000fe20000000800 */
[--C-:B------:R-:W-:Y:S02]  /*3b50*/  FFMA.FTZ R173, R173, c[0x0][0x2d0], -R172.reuse ;  /* 0x0000b400adad7a23 */ /* 0x100fe400000108ac */
[--C-:B------:R-:W-:Y:S02]  /*3b60*/  FFMA.FTZ R175, R143, c[0x0][0x2d0], -R172.reuse ;  /* 0x0000b4008faf7a23 */ /* 0x100fe400000108ac */
[----:B------:R-:W-:Y:S02]  /*3b70*/  FFMA.FTZ R172, R141, c[0x0][0x2d0], -R172 ;  /* 0x0000b4008dac7a23 */ /* 0x000fe400000108ac */
[--C-:B------:R-:W-:Y:S01]  /*3b80*/  FFMA.FTZ R170, R170, c[0x0][0x2d0], -R167.reuse ;  /* 0x0000b400aaaa7a23 */ /* 0x100fe200000108a7 */
[----:B------:R-:W5:Y:S01]  /*3b90*/  MUFU.EX2 R152, R152 ;  /* 0x0000009800987308 */ /* 0x000f620000000800 */
[----:B-1----:R-:W-:Y:S01]  /*3ba0*/  F2FP.PACK_AB R97, R159, R158 ;  /* 0x0000009e9f61723e */ /* 0x002fe200000000ff */
[----:B------:R-:W-:-:S02]  /*3bb0*/  FFMA.FTZ R177, R142, c[0x0][0x2d0], -R167 ;  /* 0x0000b4008eb17a23 */ /* 0x000fc400000108a7 */
[--C-:B------:R-:W-:Y:S02]  /*3bc0*/  FFMA.FTZ R176, R140, c[0x0][0x2d0], -R167.reuse ;  /* 0x0000b4008cb07a23 */ /* 0x100fe400000108a7 */
[----:B------:R-:W-:Y:S01]  /*3bd0*/  FFMA.FTZ R219, R164, c[0x0][0x2d0], -R167 ;  /* 0x0000b400a4db7a23 */ /* 0x000fe200000108a7 */
[----:B------:R-:W-:Y:S01]  /*3be0*/  LDSM.16.MT88.4 R140, [R198+0x1900] ;  /* 0x00190000c68c783b */ /* 0x000fe20000004200 */
[----:B------:R-:W-:Y:S01]  /*3bf0*/  MUFU.EX2 R155, R155 ;  /* 0x0000009b009b7308 */ /* 0x000fe20000000800 */
[----:B------:R-:W-:Y:S02]  /*3c00*/  FADD.FTZ R157, R157, R156 ;  /* 0x0000009c9d9d7221 */ /* 0x000fe40000010000 */
[----:B------:R-:W-:Y:S02]  /*3c10*/  FADD.FTZ R158, R158, R159 ;  /* 0x0000009f9e9e7221 */ /* 0x000fe40000010000 */
[----:B------:R-:W-:Y:S01]  /*3c20*/  FADD.FTZ R154, R154, R157 ;  /* 0x0000009d9a9a7221 */ /* 0x000fe20000010000 */
[----:B-----5:R-:W-:-:S02]  /*3c30*/  F2FP.PACK_AB R99, R152, R161 ;  /* 0x000000a19863723e */ /* 0x020fc400000000ff */
[----:B------:R-:W1:Y:S01]  /*3c40*/  MUFU.EX2 R150, R150 ;  /* 0x0000009600967308 */ /* 0x000e620000000800 */
[----:B------:R-:W-:Y:S02]  /*3c50*/  FADD.FTZ R161, R161, R158 ;  /* 0x0000009ea1a17221 */ /* 0x000fe40000010000 */
[----:B------:R-:W-:Y:S02]  /*3c60*/  FADD.FTZ R154, R151, R154 ;  /* 0x0000009a979a7221 */ /* 0x000fe40000010000 */
[----:B------:R-:W-:Y:S01]  /*3c70*/  FADD.FTZ R152, R152, R161 ;  /* 0x000000a198987221 */ /* 0x000fe20000010000 */
[C---:B------:R-:W-:Y:S02]  /*3c80*/  HMMA.16816.F32 R36, R96.reuse, R40, RZ ;  /* 0x000000286024723c */ /* 0x040fe400000018ff */
[----:B------:R-:W-:Y:S06]  /*3c90*/  MUFU.EX2 R149, R149 ;  /* 0x0000009500957308 */ /* 0x000fec0000000800 */
[C---:B------:R-:W-:Y:S02]  /*3ca0*/  HMMA.16816.F32 R52, R96.reuse, R56, RZ ;  /* 0x000000386034723c */ /* 0x040fe400000018ff */
[----:B------:R-:W-:Y:S06]  /*3cb0*/  MUFU.EX2 R146, R146 ;  /* 0x0000009200927308 */ /* 0x000fec0000000800 */
[C---:B------:R-:W-:Y:S02]  /*3cc0*/  HMMA.16816.F32 R40, R96.reuse, R42, RZ ;  /* 0x0000002a6028723c */ /* 0x040fe400000018ff */
[----:B------:R-:W-:Y:S06]  /*3cd0*/  MUFU.EX2 R153, R153 ;  /* 0x0000009900997308 */ /* 0x000fec0000000800 */
[C---:B------:R-:W-:Y:S02]  /*3ce0*/  HMMA.16816.F32 R56, R96.reuse, R58, RZ ;  /* 0x0000003a6038723c */ /* 0x040fe400000018ff */
[----:B------:R-:W5:Y:S06]  /*3cf0*/  MUFU.EX2 R148, R148 ;  /* 0x0000009400947308 */ /* 0x000f6c0000000800 */
[C---:B------:R-:W-:Y:S02]  /*3d00*/  HMMA.16816.F32 R128, R96.reuse, R124, RZ ;  /* 0x0000007c6080723c */ /* 0x040fe400000018ff */
[----:B------:R-:W-:Y:S06]  /*3d10*/  MUFU.EX2 R147, R147 ;  /* 0x0000009300937308 */ /* 0x000fec0000000800 */
[C---:B------:R-:W-:Y:S02]  /*3d20*/  HMMA.16816.F32 R120, R96.reuse, R116, RZ ;  /* 0x000000746078723c */ /* 0x040fe400000018ff */
[----:B------:R-:W1:Y:S06]  /*3d30*/  MUFU.EX2 R0, R0 ;  /* 0x0000000000007308 */ /* 0x000e6c0000000800 */
        /* <DEDUP_REMOVED lines=31> */
[----:B------:R-:W2:Y:S06]  /*3f30*/  MUFU.EX2 R219, R219 ;  /* 0x000000db00db7308 */ /* 0x000eac0000000800 */
[C---:B---3--:R-:W-:Y:S07]  /*3f40*/  HMMA.16816.F32 R92, R96.reuse, R4, RZ ;  /* 0x00000004605c723c */ /* 0x048fee00000018ff */
[----:B-1----:R-:W-:Y:S01]  /*3f50*/  F2FP.PACK_AB R4, R150, R155 ;  /* 0x0000009b9604723e */ /* 0x002fe200000000ff */
[----:B------:R-:W-:Y:S01]  /*3f60*/  HMMA.16816.F32 R96, R96, R6, RZ ;  /* 0x000000066060723c */ /* 0x000fe200000018ff */
[----:B-----5:R-:W-:Y:S01]  /*3f70*/  F2FP.PACK_AB R5, R148, R153 ;  /* 0x000000999405723e */ /* 0x020fe200000000ff */
[----:B------:R-:W-:-:S02]  /*3f80*/  FADD.FTZ R155, R155, R154 ;  /* 0x0000009a9b9b7221 */ /* 0x000fc40000010000 */
[----:B------:R-:W-:Y:S02]  /*3f90*/  FADD.FTZ R153, R153, R152 ;  /* 0x0000009899997221 */ /* 0x000fe40000010000 */
[----:B------:R-:W-:Y:S01]  /*3fa0*/  FADD.FTZ R150, R150, R155 ;  /* 0x0000009b96967221 */ /* 0x000fe20000010000 */
[----:B------:R-:W-:Y:S01]  /*3fb0*/  F2FP.PACK_AB R6, R146, R149 ;  /* 0x000000959206723e */ /* 0x000fe200000000ff */
[----:B------:R-:W-:Y:S01]  /*3fc0*/  FADD.FTZ R148, R148, R153 ;  /* 0x0000009994947221 */ /* 0x000fe20000010000 */
[----:B------:R-:W-:Y:S01]  /*3fd0*/  F2FP.PACK_AB R7, R0, R147 ;  /* 0x000000930007723e */ /* 0x000fe200000000ff */
[----:B------:R-:W-:Y:S02]  /*3fe0*/  FADD.FTZ R149, R149, R150 ;  /* 0x0000009695957221 */ /* 0x000fe40000010000 */
[----:B------:R-:W-:Y:S02]  /*3ff0*/  FADD.FTZ R147, R147, R148 ;  /* 0x0000009493937221 */ /* 0x000fe40000010000 */
[----:B------:R-:W-:-:S02]  /*4000*/  FADD.FTZ R149, R146, R149 ;  /* 0x0000009592957221 */ /* 0x000fc40000010000 */
[----:B----4-:R-:W-:Y:S01]  /*4010*/  HMMA.16816.F32 R36, R4, R8, R36 ;  /* 0x000000080424723c */ /* 0x010fe20000001824 */
[----:B------:R-:W-:-:S07]  /*4020*/  FADD.FTZ R147, R0, R147 ;  /* 0x0000009300937221 */ /* 0x000fce0000010000 */
[C---:B------:R-:W-:Y:S01]  /*4030*/  HMMA.16816.F32 R40, R4.reuse, R10, R40 ;  /* 0x0000000a0428723c */ /* 0x040fe20000001828 */
[----:B------:R-:W1:Y:S07]  /*4040*/  LDSM.16.MT88.4 R8, [R198+0x4900] ;  /* 0x00490000c608783b */ /* 0x000e6e0000004200 */
[C---:B------:R-:W-:Y:S08]  /*4050*/  HMMA.16816.F32 R52, R4.reuse, R16, R52 ;  /* 0x000000100434723c */ /* 0x040ff00000001834 */
[C---:B------:R-:W-:Y:S01]  /*4060*/  HMMA.16816.F32 R56, R4.reuse, R18, R56 ;  /* 0x000000120438723c */ /* 0x040fe20000001838 */
[----:B------:R-:W3:Y:S07]  /*4070*/  LDSM.16.MT88.4 R16, [R197+0x4900] ;  /* 0x00490000c510783b */ /* 0x000eee0000004200 */
[C---:B------:R-:W-:Y:S08]  /*4080*/  HMMA.16816.F32 R128, R4.reuse, R20, R128 ;  /* 0x000000140480723c */ /* 0x040ff00000001880 */
[C---:B------:R-:W-:Y:S01]  /*4090*/  HMMA.16816.F32 R124, R4.reuse, R22, R124 ;  /* 0x00000016047c723c */ /* 0x040fe2000000187c */
[----:B------:R-:W4:Y:S07]  /*40a0*/  LDSM.16.MT88.4 R20, [R203+0x4900] ;  /* 0x00490000cb14783b */ /* 0x000f2e0000004200 */
[C---:B--2---:R-:W-:Y:S08]  /*40b0*/  HMMA.16816.F32 R60, R4.reuse, R12, R60 ;  /* 0x0000000c043c723c */ /* 0x044ff0000000183c */
[C---:B------:R-:W-:Y:S01]  /*40c0*/  HMMA.16816.F32 R64, R4.reuse, R14, R64 ;  /* 0x0000000e0440723c */ /* 0x040fe20000001840 */
[----:B------:R-:W2:Y:S07]  /*40d0*/  LDSM.16.MT88.4 R12, [R196+0x4900] ;  /* 0x00490000c40c783b */ /* 0x000eae0000004200 */
[C---:B-1----:R-:W-:Y:S08]  /*40e0*/  HMMA.16816.F32 R76, R4.reuse, R8, R76 ;  /* 0x00000008044c723c */ /* 0x042ff0000000184c */
[C---:B------:R-:W-:Y:S01]  /*40f0*/  HMMA.16816.F32 R80, R4.reuse, R10, R80 ;  /* 0x0000000a0450723c */ /* 0x040fe20000001850 */
[----:B------:R-:W1:Y:S07]  /*4100*/  LDSM.16.MT88.4 R8, [R203+0x1100] ;  /* 0x00110000cb08783b */ /* 0x000e6e0000004200 */
[C---:B---3--:R-:W-:Y:S08]  /*4110*/  HMMA.16816.F32 R84, R4.reuse, R16, R84 ;  /* 0x000000100454723c */ /* 0x048ff00000001854 */
[C---:B------:R-:W-:Y:S01]  /*4120*/  HMMA.16816.F32 R88, R4.reuse, R18, R88 ;  /* 0x000000120458723c */ /* 0x040fe20000001858 */
[----:B------:R-:W3:Y:S07]  /*4130*/  LDSM.16.MT88.4 R16, [R198+0x1100] ;  /* 0x00110000c610783b */ /* 0x000eee0000004200 */
[C---:B------:R-:W-:Y:S08]  /*4140*/  HMMA.16816.F32 R120, R4.reuse, R136, R120 ;  /* 0x000000880478723c */ /* 0x040ff00000001878 */
[C---:B------:R-:W-:Y:S01]  /*4150*/  HMMA.16816.F32 R116, R4.reuse, R138, R116 ;  /* 0x0000008a0474723c */ /* 0x040fe20000001874 */
[----:B------:R-:W-:Y:S07]  /*4160*/  LDSM.16.MT88.4 R136, [R197+0x1900] ;  /* 0x00190000c588783b */ /* 0x000fee0000004200 */
        /* <DEDUP_REMOVED lines=9> */
[C---:B----4-:R-:W-:Y:S08]  /*4200*/  HMMA.16816.F32 R68, R4.reuse, R20, R68 ;  /* 0x000000140444723c */ /* 0x050ff00000001844 */
[C---:B------:R-:W-:Y:S01]  /*4210*/  HMMA.16816.F32 R72, R4.reuse, R22, R72 ;  /* 0x000000160448723c */ /* 0x040fe20000001848 */
[----:B------:R-:W-:Y:S07]  /*4220*/  LDSM.16.MT88.4 R20, [R203+0x5100] ;  /* 0x00510000cb14783b */ /* 0x000fee0000004200 */
[C---:B--2---:R-:W-:Y:S08]  /*4230*/  HMMA.16816.F32 R92, R4.reuse, R12, R92 ;  /* 0x0000000c045c723c */ /* 0x044ff0000000185c */
[----:B------:R-:W-:Y:S01]  /*4240*/  HMMA.16816.F32 R96, R4, R14, R96 ;  /* 0x0000000e0460723c */ /* 0x000fe20000001860 */
[----:B------:R-:W2:Y:S06]  /*4250*/  LDSM.16.MT88.4 R12, [R203+0x3100] ;  /* 0x00310000cb0c783b */ /* 0x000eac0000004200 */
[----:B------:R-:W-:Y:S01]  /*4260*/  F2FP.PACK_AB R4, R163, R160 ;  /* 0x000000a0a304723e */ /* 0x000fe200000000ff */
[----:B------:R-:W-:Y:S01]  /*4270*/  FADD.FTZ R160, R160, R149 ;  /* 0x00000095a0a07221 */ /* 0x000fe20000010000 */
[----:B------:R-:W-:-:S02]  /*4280*/  F2FP.PACK_AB R6, R165, R162 ;  /* 0x000000a2a506723e */ /* 0x000fc400000000ff */
[----:B------:R-:W-:Y:S01]  /*4290*/  F2FP.PACK_AB R5, R169, R166 ;  /* 0x000000a6a905723e */ /* 0x000fe200000000ff */
[----:B------:R-:W-:Y:S01]  /*42a0*/  FADD.FTZ R166, R166, R147 ;  /* 0x00000093a6a67221 */ /* 0x000fe20000010000 */
[----:B------:R-:W-:Y:S01]  /*42b0*/  F2FP.PACK_AB R7, R171, R168 ;  /* 0x000000a8ab07723e */ /* 0x000fe200000000ff */
[----:B------:R-:W-:Y:S02]  /*42c0*/  FADD.FTZ R163, R163, R160 ;  /* 0x000000a0a3a37221 */ /* 0x000fe40000010000 */
[----:B------:R-:W-:Y:S02]  /*42d0*/  FADD.FTZ R169, R169, R166 ;  /* 0x000000a6a9a97221 */ /* 0x000fe40000010000 */
[----:B------:R-:W-:Y:S02]  /*42e0*/  FADD.FTZ R162, R162, R163 ;  /* 0x000000a3a2a27221 */ /* 0x000fe40000010000 */
[----:B-1----:R-:W-:Y:S01]  /*42f0*/  HMMA.16816.F32 R128, R4, R8, R128 ;  /* 0x000000080480723c */ /* 0x002fe20000001880 */
[----:B------:R-:W-:-:S02]  /*4300*/  FADD.FTZ R168, R168, R169 ;  /* 0x000000a9a8a87221 */ /* 0x000fc40000010000 */
[----:B------:R-:W-:Y:S02]  /*4310*/  FADD.FTZ R165, R165, R162 ;  /* 0x000000a2a5a57221 */ /* 0x000fe40000010000 */
[----:B------:R-:W-:-:S03]  /*4320*/  FADD.FTZ R171, R171, R168 ;  /* 0x000000a8abab7221 */ /* 0x000fc60000010000 */
[C---:B------:R-:W-:Y:S01]  /*4330*/  HMMA.16816.F32 R124, R4.reuse, R10, R124 ;  /* 0x0000000a047c723c */ /* 0x040fe2000000187c */
[----:B------:R-:W1:Y:S07]  /*4340*/  LDSM.16.MT88.4 R8, [R197+0x3100] ;  /* 0x00310000c508783b */ /* 0x000e6e0000004200 */
[C---:B---3--:R-:W-:Y:S08]  /*4350*/  HMMA.16816.F32 R120, R4.reuse, R16, R120 ;  /* 0x000000100478723c */ /* 0x048ff00000001878 */
[C---:B------:R-:W-:Y:S01]  /*4360*/  HMMA.16816.F32 R116, R4.reuse, R18, R116 ;  /* 0x000000120474723c */ /* 0x040fe20000001874 */
[----:B------:R-:W3:Y:S07]  /*4370*/  LDSM.16.MT88.4 R16, [R196+0x3100] ;  /* 0x00310000c410783b */ /* 0x000eee0000004200 */
[C---:B--2---:R-:W-:Y:S08]  /*4380*/  HMMA.16816.F32 R36, R4.reuse, R12, R36 ;  /* 0x0000000c0424723c */ /* 0x044ff00000001824 */
[C---:B------:R-:W-:Y:S01]  /*4390*/  HMMA.16816.F32 R40, R4.reuse, R14, R40 ;  /* 0x0000000e0428723c */ /* 0x040fe20000001828 */
[----:B------:R-:W2:Y:S07]  /*43a0*/  LDSM.16.MT88.4 R12, [R198+0x5100] ;  /* 0x00510000c60c783b */ /* 0x000eae0000004200 */
[C---:B------:R-:W-:Y:S08]  /*43b0*/  HMMA.16816.F32 R68, R4.reuse, R20, R68 ;  /* 0x000000140444723c */ /* 0x040ff00000001844 */
[C---:B-1----:R-:W-:Y:S08]  /*43c0*/  HMMA.16816.F32 R52, R4.reuse, R8, R52 ;  /* 0x000000080434723c */ /* 0x042ff00000001834 */
        /* <DEDUP_REMOVED lines=8> */
[C---:B------:R-:W-:Y:S01]  /*4450*/  HMMA.16816.F32 R72, R4.reuse, R22, R72 ;  /* 0x000000160448723c */ /* 0x040fe20000001848 */
[----:B------:R-:W-:Y:S07]  /*4460*/  LDSM.16.MT88.4 R20, [R196+0x3900] ;  /* 0x00390000c414783b */ /* 0x000fee0000004200 */
        /* <DEDUP_REMOVED lines=8> */
[----:B------:R-:W4:Y:S07]  /*44f0*/  LDSM.16.MT88.4 R32, [R196+0x1900] ;  /* 0x00190000c420783b */ /* 0x000f2e0000004200 */
[C---:B------:R-:W-:Y:S08]  /*4500*/  HMMA.16816.F32 R104, R4.reuse, R28, R104 ;  /* 0x0000001c0468723c */ /* 0x040ff00000001868 */
[C---:B------:R-:W-:Y:S01]  /*4510*/  HMMA.16816.F32 R100, R4.reuse, R30, R100 ;  /* 0x0000001e0464723c */ /* 0x040fe20000001864 */
[----:B------:R-:W5:Y:S07]  /*4520*/  LDSM.16.MT88.4 R28, [R198+0x3900] ;  /* 0x00390000c61c783b */ /* 0x000f6e0000004200 */
[C---:B------:R-:W-:Y:S08]  /*4530*/  HMMA.16816.F32 R44, R4.reuse, R24, R44 ;  /* 0x00000018042c723c */ /* 0x040ff0000000182c */
[----:B------:R-:W-:Y:S01]  /*4540*/  HMMA.16816.F32 R48, R4, R26, R48 ;  /* 0x0000001a0430723c */ /* 0x000fe20000001830 */
[----:B------:R-:W3:Y:S06]  /*4550*/  LDSM.16.MT88.4 R24, [R197+0x3900] ;  /* 0x00390000c518783b */ /* 0x000eec0000004200 */
        /* <DEDUP_REMOVED lines=9> */
[----:B--2---:R-:W-:Y:S01]  /*45f0*/  HMMA.16816.F32 R128, R4, R12, R128 ;  /* 0x0000000c0480723c */ /* 0x004fe20000001880 */
[----:B------:R-:W-:-:S02]  /*4600*/  FADD.FTZ R176, R176, R177 ;  /* 0x000000b1b0b07221 */ /* 0x000fc40000010000 */
[----:B------:R-:W-:Y:S02]  /*4610*/  FADD.FTZ R221, R172, R175 ;  /* 0x000000afacdd7221 */ /* 0x000fe40000010000 */
[----:B------:R-:W-:-:S03]  /*4620*/  FADD.FTZ R219, R219, R176 ;  /* 0x000000b0dbdb7221 */ /* 0x000fc60000010000 */
        /* <DEDUP_REMOVED lines=9> */
[C---:B------:R-:W-:Y:S08]  /*46c0*/  HMMA.16816.F32 R116, R4.reuse, R142, R116 ;  /* 0x0000008e0474723c */ /* 0x040ff00000001874 */
[C---:B------:R-:W-:Y:S08]  /*46d0*/  HMMA.16816.F32 R112, R4.reuse, R136, R112 ;  /* 0x000000880470723c */ /* 0x040ff00000001870 */
[C---:B------:R-:W-:Y:S08]  /*46e0*/  HMMA.16816.F32 R108, R4.reuse, R138, R108 ;  /* 0x0000008a046c723c */ /* 0x040ff0000000186c */
[C---:B----4-:R-:W-:Y:S08]  /*46f0*/  HMMA.16816.F32 R104, R4.reuse, R32, R104 ;  /* 0x000000200468723c */ /* 0x050ff00000001868 */
[C---:B------:R-:W-:Y:S08]  /*4700*/  HMMA.16816.F32 R100, R4.reuse, R34, R100 ;  /* 0x000000220464723c */ /* 0x040ff00000001864 */
[C---:B-----5:R-:W-:Y:S08]  /*4710*/  HMMA.16816.F32 R44, R4.reuse, R28, R44 ;  /* 0x0000001c042c723c */ /* 0x060ff0000000182c */
[C---:B------:R-:W-:Y:S08]  /*4720*/  HMMA.16816.F32 R48, R4.reuse, R30, R48 ;  /* 0x0000001e0430723c */ /* 0x040ff00000001830 */
[C---:B------:R-:W-:Y:S08]  /*4730*/  HMMA.16816.F32 R52, R4.reuse, R24, R52 ;  /* 0x000000180434723c */ /* 0x040ff00000001834 */
[C---:B------:R-:W-:Y:S08]  /*4740*/  HMMA.16816.F32 R56, R4.reuse, R26, R56 ;  /* 0x0000001a0438723c */ /* 0x040ff00000001838 */
[C---:B------:R-:W-:Y:S08]  /*4750*/  HMMA.16816.F32 R60, R4.reuse, R20, R60 ;  /* 0x00000014043c723c */ /* 0x040ff0000000183c */
[C---:B------:R-:W-:Y:S08]  /*4760*/  HMMA.16816.F32 R64, R4.reuse, R22, R64 ;  /* 0x000000160440723c */ /* 0x040ff00000001840 */
[C---:B--2---:R-:W-:Y:S08]  /*4770*/  HMMA.16816.F32 R76, R4.reuse, R12, R76 ;  /* 0x0000000c044c723c */ /* 0x044ff0000000184c */
[C---:B------:R-:W-:Y:S08]  /*4780*/  HMMA.16816.F32 R80, R4.reuse, R14, R80 ;  /* 0x0000000e0450723c */ /* 0x040ff00000001850 */
[C---:B-1----:R-:W-:Y:S08]  /*4790*/  HMMA.16816.F32 R84, R4.reuse, R8, R84 ;  /* 0x000000080454723c */ /* 0x042ff00000001854 */
[C---:B------:R-:W-:Y:S08]  /*47a0*/  HMMA.16816.F32 R88, R4.reuse, R10, R88 ;  /* 0x0000000a0458723c */ /* 0x040ff00000001858 */
[C---:B---3--:R-:W-:Y:S08]  /*47b0*/  HMMA.16816.F32 R92, R4.reuse, R16, R92 ;  /* 0x00000010045c723c */ /* 0x048ff0000000185c */
[----:B------:R-:W-:Y:S01]  /*47c0*/  HMMA.16816.F32 R96, R4, R18, R96 ;  /* 0x000000120460723c */ /* 0x000fe20000001860 */
[----:B------:R-:W-:Y:S08]  /*47d0*/  @!P4 BRA `(.L_x_11) ;  /* 0x00002dc00000c947 */ /* 0x000ff00003800000 */
[C---:B------:R-:W-:Y:S01]  /*47e0*/  SHF.L.U64.HI R217, R135.reuse, 0x1, R144 ;  /* 0x0000000187d97819 */ /* 0x040fe20000010290 */
[----:B------:R-:W-:Y:S01]  /*47f0*/  IMAD.SHL.U32 R216, R135, 0x2, RZ ;  /* 0x0000000287d87824 */ /* 0x000fe200078e00ff */
[C---:B------:R-:W-:Y:S01]  /*4800*/  SHF.L.U64.HI R215, R134.reuse, 0x1, R145 ;  /* 0x0000000186d77819 */ /* 0x040fe20000010291 */
[----:B------:R-:W-:Y:S01]  /*4810*/  IMAD.SHL.U32 R214, R134, 0x2, RZ ;  /* 0x0000000286d67824 */ /* 0x000fe200078e00ff */
[----:B------:R-:W-:Y:S01]  /*4820*/  MOV R0, R3 ;  /* 0x0000000300007202 */ /* 0x000fe20000000f00 */
[----:B------:R-:W-:Y:S01]  /*4830*/  IMAD.MOV.U32 R135, RZ, RZ, R132 ;  /* 0x000000ffff877224 */ /* 0x000fe200078e0084 */
[----:B------:R-:W-:-:S02]  /*4840*/  SHF.L.U64.HI R213, R133, 0x1, R2 ;  /* 0x0000000185d57819 */ /* 0x000fc40000010202 */
[----:B------:R-:W-:Y:S01]  /*4850*/  SHF.L.U32 R212, R133, 0x1, RZ ;  /* 0x0000000185d47819 */ /* 0x000fe200000006ff */
[----:B------:R-:W-:Y:S06]  /*4860*/  BRA `(.L_x_12) ;  /* 0x0000032000007947 */ /* 0x000fec0003800000 */
.L_x_14:
[----:B------:R-:W-:Y:S01]  /*4870*/  ULEA UR4, UR6, UR8, 0x6 ;  /* 0x0000000806047291 */ /* 0x000fe2000f8e303f */
[----:B------:R-:W-:Y:S05]  /*4880*/  IMAD.MOV.U32 R208, RZ, RZ, RZ ;  /* 0x000000ffffd07224 */ /* 0x000fea00078e00ff */
[----:B------:R-:W-:Y:S05]  /*4890*/  IMAD.U32 R209, RZ, RZ, UR4 ;  /* 0x00000004ffd17e24 */ /* 0x000fea000f8e00ff */
[----:B------:R-:W-:Y:S05]  /*48a0*/  IADD3 R209, R209, -0x40, R210 ;  /* 0xffffffc0d1d17810 */ /* 0x000fea0007ffe0d2 */
[----:B------:R-:W-:Y:S04]  /*48b0*/  @P0 IMAD.HI.U32 R3, R209, c[0x0][0x2bc], RZ ;  /* 0x0000af00d1030a27 */ /* 0x000fe800078e00ff */
[----:B------:R-:W-:Y:S01]  /*48c0*/  IMAD.MOV.U32 R2, RZ, RZ, R209 ;  /* 0x000000ffff027224 */ /* 0x000fe200078e00d1 */
[----:B------:R-:W-:Y:S04]  /*48d0*/  @P0 SHF.R.U32.HI R2, RZ, c[0x0][0x2c0], R3 ;  /* 0x0000b000ff020a19 */ /* 0x000fe80000011603 */
[C---:B------:R-:W-:Y:S04]  /*48e0*/  @!P6 IADD3 R6, P4, R2.reuse, UR16, RZ ;  /* 0x000000100206ec10 */ /* 0x040fe8000ff9e0ff */
[----:B------:R-:W-:Y:S01]  /*48f0*/  @!P6 LEA.HI.X.SX32 R3, R2, UR15, 0x1, P4 ;  /* 0x0000000f0203ec11 */ /* 0x000fe2000a0f0eff */
[----:B------:R-:W-:Y:S01]  /*4900*/  IMAD.MOV R2, RZ, RZ, -R2 ;  /* 0x000000ffff027224 */ /* 0x000fe200078e0a02 */
[----:B------:R-:W-:Y:S03]  /*4910*/  @!P6 LEA R4, P4, R6, c[0x0][0x2a0], 0x2 ;  /* 0x0000a8000604ea11 */ /* 0x000fe600078810ff */
[----:B------:R-:W-:Y:S01]  /*4920*/  IMAD R209, R2, c[0x0][0x2b8], R209 ;  /* 0x0000ae0002d17a24 */ /* 0x000fe200078e02d1 */
[----:B------:R-:W-:Y:S04]  /*4930*/  @!P6 LEA.HI.X R5, R6, c[0x0][0x2a4], R3, 0x2, P4 ;  /* 0x0000a9000605ea11 */ /* 0x000fe800020f1403 */
[----:B------:R-:W-:Y:S01]  /*4940*/  SHF.R.S32.HI R3, RZ, 0x1f, R209 ;  /* 0x0000001fff037819 */ /* 0x000fe200000114d1 */
[----:B------:R1:W2:Y:S04]  /*4950*/  @!P6 LDG.E R208, [R4.64] ;  /* 0x0000000c04d0e981 */ /* 0x0002a8000c1e1900 */
[----:B------:R-:W-:Y:S04]  /*4960*/  IMAD R3, R3, c[0x0][0x1e0], RZ ;  /* 0x0000780003037a24 */ /* 0x000fe800078e02ff */
[C---:B------:R-:W-:Y:S02]  /*4970*/  IMAD R3, R209.reuse, c[0x0][0x1e4], R3 ;  /* 0x00007900d1037a24 */ /* 0x040fe400078e0203 */
[----:B-1----:R-:W-:Y:S04]  /*4980*/  IMAD.WIDE.U32 R4, R209, c[0x0][0x1e0], RZ ;  /* 0x00007800d1047a25 */ /* 0x002fe800078e00ff */
[----:B------:R-:W-:Y:S01]  /*4990*/  IMAD.IADD R5, R5, 0x1, R3 ;  /* 0x0000000105057824 */ /* 0x000fe200078e0203 */
[----:B--2---:R-:W-:Y:S03]  /*49a0*/  SHF.R.S32.HI R2, RZ, 0x1f, R208 ;  /* 0x0000001fff027819 */ /* 0x004fe600000114d0 */
[----:B------:R-:W-:Y:S04]  /*49b0*/  IMAD.WIDE.U32 R4, R208, c[0x0][0x1f0], R4 ;  /* 0x00007c00d0047a25 */ /* 0x000fe800078e0004 */
[----:B------:R-:W-:Y:S01]  /*49c0*/  IMAD R2, R2, c[0x0][0x1f0], RZ ;  /* 0x00007c0002027a24 */ /* 0x000fe200078e02ff */
[----:B------:R-:W-:Y:S03]  /*49d0*/  IADD3 R3, P4, R4, UR20, RZ ;  /* 0x0000001404037c10 */ /* 0x000fe6000ff9e0ff */
[----:B------:R-:W-:Y:S05]  /*49e0*/  IMAD R2, R208, c[0x0][0x1f4], R2 ;  /* 0x00007d00d0027a24 */ /* 0x000fea00078e0202 */
[----:B------:R-:W-:Y:S02]  /*49f0*/  IADD3.X R2, R5, UR18, R2, P4, !PT ;  /* 0x0000001205027c10 */ /* 0x000fe4000a7fe402 */
[C---:B------:R-:W-:Y:S04]  /*4a00*/  LEA R15, P4, R3.reuse, c[0x0][0x1c8], 0x1 ;  /* 0x00007200030f7a11 */ /* 0x040fe800078808ff */
[----:B------:R-:W-:Y:S01]  /*4a10*/  LEA.HI.X R14, R3, c[0x0][0x1cc], R2, 0x1, P4 ;  /* 0x00007300030e7a11 */ /* 0x000fe200020f0c02 */
[----:B------:R-:W1:Y:S04]  /*4a20*/  SHFL.IDX PT, R5, R15, RZ, 0x181f ;  /* 0x00181fff0f057589 */ /* 0x000e6800000e0000 */
[----:B------:R-:W2:Y:S04]  /*4a30*/  SHFL.IDX PT, R4, R14, RZ, 0x181f ;  /* 0x00181fff0e047589 */ /* 0x000ea800000e0000 */
[----:B------:R-:W3:Y:S04]  /*4a40*/  SHFL.IDX PT, R3, R15, 0x1, 0x181f ;  /* 0x00381f000f037f89 */ /* 0x000ee800000e0000 */
[----:B------:R-:W4:Y:S01]  /*4a50*/  SHFL.IDX PT, R2, R14, 0x1, 0x181f ;  /* 0x00381f000e027f89 */ /* 0x000f2200000e0000 */
[C---:B-1----:R-:W-:Y:S02]  /*4a60*/  IADD3 R8, P5, R5.reuse, R216, RZ ;  /* 0x000000d805087210 */ /* 0x042fe40007fbe0ff */
[C---:B------:R-:W-:Y:S02]  /*4a70*/  IADD3 R6, P4, R5.reuse, R214, RZ ;  /* 0x000000d605067210 */ /* 0x040fe40007f9e0ff */
[C---:B--2---:R-:W-:Y:S02]  /*4a80*/  IADD3.X R9, R4.reuse, R217, RZ, P5, !PT ;  /* 0x000000d904097210 */ /* 0x044fe40002ffe4ff */
[----:B------:R-:W-:Y:S01]  /*4a90*/  IADD3 R12, P5, R5, R212, RZ ;  /* 0x000000d4050c7210 */ /* 0x000fe20007fbe0ff */
[C---:B------:R-:W-:Y:S01]  /*4aa0*/  IMAD.X R7, R4.reuse, 0x1, R215, P4 ;  /* 0x0000000104077824 */ /* 0x040fe200020e06d7 */
[C---:B---3--:R-:W-:Y:S01]  /*4ab0*/  IADD3 R10, P4, R3.reuse, R216, RZ ;  /* 0x000000d8030a7210 */ /* 0x048fe20007f9e0ff */
[----:B------:R1:W-:Y:S02]  /*4ac0*/  LDGSTS.E.BYPASS.LTC128B.128 [R207+0x6100], [R8.64], !P3 ;  /* 0x0610000008cf7fae */ /* 0x0003e4000d901d4c */
[----:B------:R-:W-:Y:S01]  /*4ad0*/  IMAD.X R13, R4, 0x1, R213, P5 ;  /* 0x00000001040d7824 */ /* 0x000fe200028e06d5 */
[C---:B------:R-:W-:Y:S01]  /*4ae0*/  IADD3 R4, P5, R3.reuse, R214, RZ ;  /* 0x000000d603047210 */ /* 0x040fe20007fbe0ff */
[----:B------:R1:W-:Y:S01]  /*4af0*/  LDGSTS.E.BYPASS.LTC128B.128 [R207+0x8100], [R6.64], !P2 ;  /* 0x0810000006cf7fae */ /* 0x0003e2000d101d4c */
[C---:B----4-:R-:W-:Y:S01]  /*4b00*/  IMAD.X R11, R2.reuse, 0x1, R217, P4 ;  /* 0x00000001020b7824 */ /* 0x050fe200020e06d9 */
[----:B------:R-:W-:Y:S02]  /*4b10*/  IADD3 R14, P4, R3, R212, RZ ;  /* 0x000000d4030e7210 */ /* 0x000fe40007f9e0ff */
[----:B------:R1:W-:Y:S01]  /*4b20*/  LDGSTS.E.BYPASS.LTC128B.128 [R207+0xa100], [R12.64], !P1 ;  /* 0x0a1000000ccf7fae */ /* 0x0003e2000c901d4c */
[C---:B------:R-:W-:Y:S02]  /*4b30*/  IADD3.X R5, R2.reuse, R215, RZ, P5, !PT ;  /* 0x000000d702057210 */ /* 0x040fe40002ffe4ff */
[----:B------:R-:W-:Y:S01]  /*4b40*/  IMAD.X R15, R2, 0x1, R213, P4 ;  /* 0x00000001020f7824 */ /* 0x000fe200020e06d5 */
[----:B------:R1:W-:Y:S04]  /*4b50*/  LDGSTS.E.BYPASS.LTC128B.128 [R207+0x7100], [R10.64], !P3 ;  /* 0x071000000acf7fae */ /* 0x0003e8000d901d4c */
[----:B------:R1:W-:Y:S04]  /*4b60*/  LDGSTS.E.BYPASS.LTC128B.128 [R207+0x9100], [R4.64], !P2 ;  /* 0x0910000004cf7fae */ /* 0x0003e8000d101d4c */
[----:B------:R1:W-:Y:S01]  /*4b70*/  LDGSTS.E.BYPASS.LTC128B.128 [R207+0xb100], [R14.64], !P1 ;  /* 0x0b1000000ecf7fae */ /* 0x0003e2000c901d4c */
[----:B------:R-:W-:-:S05]  /*4b80*/  BRA `(.L_x_13) ;  /* 0x000010a000007947 */ /* 0x000fca0003800000 */
.L_x_12:
[----:B------:R-:W-:Y:S04]  /*4b90*/  DEPBAR.LE SB0, 0x0 ;  /* 0x000080000000791a */ /* 0x000fe80000000000 */
[----:B------:R-:W-:Y:S01]  /*4ba0*/  BAR.SYNC.DEFER_BLOCKING 0x0 ;  /* 0x0000000000007b1d */ /* 0x000fe20000010000 */
[----:B------:R-:W-:Y:S01]  /*4bb0*/  SHF.R.S32.HI R133, RZ, 0x1f, R209 ;  /* 0x0000001fff857819 */ /* 0x000fe200000114d1 */
[----:B------:R-:W-:Y:S01]  /*4bc0*/  IMAD.WIDE.U32 R222, R209, c[0x0][0x208], RZ ;  /* 0x00008200d1de7a25 */ /* 0x000fe200078e00ff */
[----:B------:R-:W-:Y:S01]  /*4bd0*/  SHF.R.S32.HI R3, RZ, 0x1f, R208 ;  /* 0x0000001fff037819 */ /* 0x000fe200000114d0 */
[----:B------:R-:W-:Y:S02]  /*4be0*/  UISETP.GT.AND UP0, UPT, UR6, UR7, UPT ;  /* 0x000000070600728c */ /* 0x000fe4000bf04270 */
[----:B------:R-:W-:Y:S02]  /*4bf0*/  IMAD R133, R133, c[0x0][0x208], RZ ;  /* 0x0000820085857a24 */ /* 0x000fe400078e02ff */
[----:B------:R-:W-:Y:S02]  /*4c00*/  IMAD R3, R3, c[0x0][0x218], RZ ;  /* 0x0000860003037a24 */ /* 0x000fe400078e02ff */
[----:B------:R-:W-:Y:S02]  /*4c10*/  IMAD R133, R209, c[0x0][0x20c], R133 ;  /* 0x00008300d1857a24 */ /* 0x000fe400078e0285 */
[C---:B------:R-:W-:Y:S03]  /*4c20*/  IMAD R3, R208.reuse, c[0x0][0x21c], R3 ;  /* 0x00008700d0037a24 */ /* 0x040fe600078e0203 */
[----:B------:R-:W-:Y:S05]  /*4c30*/  IADD3 R223, R223, R133, RZ ;  /* 0x00000085dfdf7210 */ /* 0x000fea0007ffe0ff */
[----:B------:R-:W-:Y:S01]  /*4c40*/  IMAD.WIDE.U32 R222, R208, c[0x0][0x218], R222 ;  /* 0x00008600d0de7a25 */ /* 0x000fe200078e00de */
[----:B------:R-:W-:Y:S04]  /*4c50*/  LDSM.16.M88.4 R136, [R206+0xc100] ;  /* 0x00c10000ce88783b */ /* 0x000fe80000000200 */
[----:B------:R-:W-:Y:S04]  /*4c60*/  IADD3 R2, P4, R222, UR22, RZ ;  /* 0x00000016de027c10 */ /* 0x000fe8000ff9e0ff */
[----:B------:R-:W-:Y:S01]  /*4c70*/  IADD3.X R3, R223, UR5, R3, P4, !PT ;  /* 0x00000005df037c10 */ /* 0x000fe2000a7fe403 */
[----:B------:R-:W1:Y:S01]  /*4c80*/  LDSM.16.M88.4 R140, [R205+0x6100] ;  /* 0x00610000cd8c783b */ /* 0x000e620000000200 */
[C---:B------:R-:W-:Y:S04]  /*4c90*/  LEA R133, P4, R2.reuse, c[0x0][0x1f8], 0x1 ;  /* 0x00007e0002857a11 */ /* 0x040fe800078808ff */
[----:B------:R-:W-:Y:S02]  /*4ca0*/  LEA.HI.X R132, R2, c[0x0][0x1fc], R3, 0x1, P4 ;  /* 0x00007f0002847a11 */ /* 0x000fe400020f0c03 */
[----:B------:R-:W2:Y:S07]  /*4cb0*/  LDSM.16.M88.4 R144, [R205+0x6900] ;  /* 0x00690000cd90783b */ /* 0x000eae0000000200 */
[----:B------:R-:W3:Y:S07]  /*4cc0*/  LDSM.16.M88.4 R148, [R205+0x7100] ;  /* 0x00710000cd94783b */ /* 0x000eee0000000200 */
[----:B------:R-:W-:Y:S07]  /*4cd0*/  LDSM.16.M88.4 R152, [R205+0x7900] ;  /* 0x00790000cd98783b */ /* 0x000fee0000000200 */
[----:B------:R-:W-:Y:S07]  /*4ce0*/  LDSM.16.M88.4 R156, [R202+0xc100] ;  /* 0x00c10000ca9c783b */ /* 0x000fee0000000200 */
[----:B------:R-:W-:Y:S01]  /*4cf0*/  LDSM.16.M88.4 R160, [R204] ;  /* 0x00000000cca0783b */ /* 0x000fe20000000200 */
[C---:B-1----:R-:W-:Y:S06]  /*4d00*/  HMMA.16816.F32 R4, R136.reuse, R140, RZ ;  /* 0x0000008c8804723c */ /* 0x042fec00000018ff */
[----:B------:R-:W-:Y:S02]  /*4d10*/  LDSM.16.M88.4 R164, [R195] ;  /* 0x00000000c3a4783b */ /* 0x000fe40000000200 */
[C---:B------:R-:W-:Y:S05]  /*4d20*/  HMMA.16816.F32 R8, R136.reuse, R142, RZ ;  /* 0x0000008e8808723c */ /* 0x040fea00000018ff */
[----:B------:R-:W1:Y:S03]  /*4d30*/  SHFL.IDX PT, R225, R133, RZ, 0x181f ;  /* 0x00181fff85e17589 */ /* 0x000e6600000e0000 */
[C---:B--2---:R-:W-:Y:S04]  /*4d40*/  HMMA.16816.F32 R12, R136.reuse, R144, RZ ;  /* 0x00000090880c723c */ /* 0x044fe800000018ff */
[----:B------:R-:W2:Y:S04]  /*4d50*/  SHFL.IDX PT, R2, R132, RZ, 0x181f ;  /* 0x00181fff84027589 */ /* 0x000ea800000e0000 */
[C---:B------:R-:W-:Y:S03]  /*4d60*/  HMMA.16816.F32 R16, R136.reuse, R146, RZ ;  /* 0x000000928810723c */ /* 0x040fe600000018ff */
[----:B------:R-:W-:Y:S05]  /*4d70*/  LDSM.16.M88.4 R168, [R194] ;  /* 0x00000000c2a8783b */ /* 0x000fea0000000200 */
[C---:B---3--:R-:W-:Y:S02]  /*4d80*/  HMMA.16816.F32 R20, R136.reuse, R148, RZ ;  /* 0x000000948814723c */ /* 0x048fe400000018ff */
[----:B------:R-:W3:Y:S02]  /*4d90*/  SHFL.IDX PT, R3, R133, 0x1, 0x181f ;  /* 0x00381f0085037f89 */ /* 0x000ee400000e0000 */
[C---:B-1----:R-:W-:Y:S02]  /*4da0*/  IADD3 R228, P5, R225.reuse, R216, RZ ;  /* 0x000000d8e1e47210 */ /* 0x042fe40007fbe0ff */
[C---:B------:R-:W-:Y:S02]  /*4db0*/  IADD3 R226, P4, R225.reuse, R214, RZ ;  /* 0x000000d6e1e27210 */ /* 0x040fe40007f9e0ff */
[C---:B------:R-:W-:Y:S01]  /*4dc0*/  HMMA.16816.F32 R24, R136.reuse, R150, RZ ;  /* 0x000000968818723c */ /* 0x040fe200000018ff */
[----:B------:R-:W1:Y:S03]  /*4dd0*/  SHFL.IDX PT, R134, R132, 0x1, 0x181f ;  /* 0x00381f0084867f89 */ /* 0x000e6600000e0000 */
[C---:B--2---:R-:W-:Y:S02]  /*4de0*/  IADD3.X R229, R2.reuse, R217, RZ, P5, !PT ;  /* 0x000000d902e57210 */ /* 0x044fe40002ffe4ff */
[C---:B------:R-:W-:Y:S02]  /*4df0*/  IADD3.X R227, R2.reuse, R215, RZ, P4, !PT ;  /* 0x000000d702e37210 */ /* 0x040fe400027fe4ff */
[C---:B------:R-:W-:Y:S01]  /*4e00*/  HMMA.16816.F32 R28, R136.reuse, R152, RZ ;  /* 0x00000098881c723c */ /* 0x040fe200000018ff */
[----:B------:R-:W2:Y:S03]  /*4e10*/  LDSM.16.M88.4 R172, [R193] ;  /* 0x00000000c1ac783b */ /* 0x000ea60000000200 */
[----:B------:R-:W-:Y:S04]  /*4e20*/  IADD3 R224, P5, R225, R212, RZ ;  /* 0x000000d4e1e07210 */ /* 0x000fe80007fbe0ff */
[----:B------:R-:W-:Y:S01]  /*4e30*/  HMMA.16816.F32 R32, R136, R154, RZ ;  /* 0x0000009a8820723c */ /* 0x000fe200000018ff */
[----:B------:R-:W-:Y:S01]  /*4e40*/  @!PT LDS RZ, [RZ] ;  /* 0x00000000fffff984 */ /* 0x000fe20000000800 */
[----:B------:R-:W-:Y:S01]  /*4e50*/  @!PT LDS RZ, [RZ] ;  /* 0x00000000fffff984 */ /* 0x000fe20000000800 */
[----:B------:R-:W-:Y:S01]  /*4e60*/  @!PT LDS RZ, [RZ] ;  /* 0x00000000fffff984 */ /* 0x000fe20000000800 */
[----:B------:R4:W-:Y:S03]  /*4e70*/  LDGSTS.E.BYPASS.LTC128B.128 [R211], [R228.64], !P3 ;  /* 0x00000000e4d37fae */ /* 0x0009e6000d901d4c */
[----:B------:R-:W-:Y:S02]  /*4e80*/  IADD3.X R225, R2, R213, RZ, P5, !PT ;  /* 0x000000d502e17210 */ /* 0x000fe40002ffe4ff */
[C---:B---3--:R-:W-:Y:S02]  /*4e90*/  IADD3 R222, P4, R3.reuse, R216, RZ ;  /* 0x000000d803de7210 */ /* 0x048fe40007f9e0ff */
[C---:B------:R-:W-:Y:S01]  /*4ea0*/  HMMA.16816.F32 R4, R156.reuse, R160, R4 ;  /* 0x000000a09c04723c */ /* 0x040fe20000001804 */
[----:B------:R3:W-:Y:S04]  /*4eb0*/  LDGSTS.E.BYPASS.LTC128B.128 [R211+0x2000], [R226.64], !P2 ;  /* 0x02000000e2d37fae */ /* 0x0007e8000d101d4c */
[C---:B-1----:R-:W-:Y:S02]  /*4ec0*/  IADD3.X R223, R134.reuse, R217, RZ, P4, !PT ;  /* 0x000000d986df7210 */ /* 0x042fe400027fe4ff */
[C---:B------:R-:W-:Y:S01]  /*4ed0*/  IADD3 R132, P5, R3.reuse, R214, RZ ;  /* 0x000000d603847210 */ /* 0x040fe20007fbe0ff */
[C---:B------:R-:W-:Y:S01]  /*4ee0*/  HMMA.16816.F32 R8, R156.reuse, R162, R8 ;  /* 0x000000a29c08723c */ /* 0x040fe20000001808 */
[----:B------:R1:W-:Y:S03]  /*4ef0*/  LDGSTS.E.BYPASS.LTC128B.128 [R211+0x4000], [R224.64], !P1 ;  /* 0x04000000e0d37fae */ /* 0x0003e6000c901d4c */
[C---:B------:R-:W-:Y:S02]  /*4f00*/  IADD3.X R133, R134.reuse, R215, RZ, P5, !PT ;  /* 0x000000d786857210 */ /* 0x040fe40002ffe4ff */
[----:B------:R-:W-:Y:S02]  /*4f10*/  IADD3 R2, P4, R3, R212, RZ ;  /* 0x000000d403027210 */ /* 0x000fe40007f9e0ff */
[C---:B------:R-:W-:Y:S01]  /*4f20*/  HMMA.16816.F32 R12, R156.reuse, R164, R12 ;  /* 0x000000a49c0c723c */ /* 0x040fe2000000180c */
[----:B------:R5:W-:Y:S03]  /*4f30*/  LDGSTS.E.BYPASS.LTC128B.128 [R211+0x1000], [R222.64], !P3 ;  /* 0x01000000ded37fae */ /* 0x000be6000d901d4c */
[----:B------:R-:W-:Y:S02]  /*4f40*/  IADD3.X R3, R134, R213, RZ, P4, !PT ;  /* 0x000000d586037210 */ /* 0x000fe400027fe4ff */
[----:B------:R-:W-:Y:S02]  /*4f50*/  PLOP3.LUT P4, PT, PT, PT, UP0, 0x80, 0x0 ;  /* 0x000000000000781c */ /* 0x000fe40003f8f008 */
[C---:B------:R-:W-:Y:S01]  /*4f60*/  HMMA.16816.F32 R16, R156.reuse, R166, R16 ;  /* 0x000000a69c10723c */ /* 0x040fe20000001810 */
[----:B------:R1:W-:Y:S07]  /*4f70*/  LDGSTS.E.BYPASS.LTC128B.128 [R211+0x3000], [R132.64], !P2 ;  /* 0x0300000084d37fae */ /* 0x0003ee000d101d4c */
[C---:B------:R-:W-:Y:S01]  /*4f80*/  HMMA.16816.F32 R20, R156.reuse, R168, R20 ;  /* 0x000000a89c14723c */ /* 0x040fe20000001814 */
[----:B------:R1:W-:Y:S07]  /*4f90*/  LDGSTS.E.BYPASS.LTC128B.128 [R211+0x5000], [R2.64], !P1 ;  /* 0x0500000002d37fae */ /* 0x0003ee000c901d4c */
[C---:B------:R-:W-:Y:S01]  /*4fa0*/  HMMA.16816.F32 R24, R156.reuse, R170, R24 ;  /* 0x000000aa9c18723c */ /* 0x040fe20000001818 */
[----:B------:R-:W-:Y:S07]  /*4fb0*/  LDSM.16.M88.4 R176, [R201+0xc100] ;  /* 0x00c10000c9b0783b */ /* 0x000fee0000000200 */
[C---:B--2---:R-:W-:Y:S01]  /*4fc0*/  HMMA.16816.F32 R28, R156.reuse, R172, R28 ;  /* 0x000000ac9c1c723c */ /* 0x044fe2000000181c */
[----:B------:R-:W2:Y:S07]  /*4fd0*/  LDSM.16.M88.4 R180, [R200+0x6100] ;  /* 0x00610000c8b4783b */ /* 0x000eae0000000200 */
[----:B------:R-:W-:Y:S01]  /*4fe0*/  HMMA.16816.F32 R32, R156, R174, R32 ;  /* 0x000000ae9c20723c */ /* 0x000fe20000001820 */
[----:B------:R-:W1:Y:S07]  /*4ff0*/  LDSM.16.M88.4 R136, [R200+0x6900] ;  /* 0x00690000c888783b */ /* 0x000e6e0000000200 */
[----:B------:R-:W1:Y:S07]  /*5000*/  LDSM.16.M88.4 R140, [R200+0x7100] ;  /* 0x00710000c88c783b */ /* 0x000e6e0000000200 */
[----:B------:R-:W0:Y:S07]  /*5010*/  LDGDEPBAR ;  /* 0x00000000000079af */ /* 0x000e2e0000000000 */
[----:B------:R-:W3:Y:S07]  /*5020*/  LDSM.16.M88.4 R144, [R200+0x7900] ;  /* 0x00790000c890783b */ /* 0x000eee0000000200 */
[----:B------:R-:W-:Y:S01]  /*5030*/  LDSM.16.M88.4 R148, [R199+0xc100] ;  /* 0x00c10000c794783b */ /* 0x000fe20000000200 */
[C---:B--2---:R-:W-:Y:S06]  /*5040*/  HMMA.16816.F32 R4, R176.reuse, R180, R4 ;  /* 0x000000b4b004723c */ /* 0x044fec0000001804 */
[----:B------:R-:W2:Y:S02]  /*5050*/  LDSM.16.M88.4 R152, [R192] ;  /* 0x00000000c098783b */ /* 0x000ea40000000200 */
[C---:B------:R-:W-:Y:S05]  /*5060*/  HMMA.16816.F32 R8, R176.reuse, R182, R8 ;  /* 0x000000b6b008723c */ /* 0x040fea0000001808 */
[----:B------:R-:W2:Y:S03]  /*5070*/  LDSM.16.M88.4 R156, [R192+0x800] ;  /* 0x00080000c09c783b */ /* 0x000ea60000000200 */
[C---:B-1----:R-:W-:Y:S04]  /*5080*/  HMMA.16816.F32 R12, R176.reuse, R136, R12 ;  /* 0x00000088b00c723c */ /* 0x042fe8000000180c */
[----:B------:R-:W1:Y:S04]  /*5090*/  LDSM.16.M88.4 R160, [R192+0x1000] ;  /* 0x00100000c0a0783b */ /* 0x000e680000000200 */
[C---:B------:R-:W-:Y:S03]  /*50a0*/  HMMA.16816.F32 R16, R176.reuse, R138, R16 ;  /* 0x0000008ab010723c */ /* 0x040fe60000001810 */
[----:B------:R-:W1:Y:S05]  /*50b0*/  LDSM.16.M88.4 R164, [R192+0x1800] ;  /* 0x00180000c0a4783b */ /* 0x000e6a0000000200 */
[C---:B------:R-:W-:Y:S02]  /*50c0*/  HMMA.16816.F32 R20, R176.reuse, R140, R20 ;  /* 0x0000008cb014723c */ /* 0x040fe40000001814 */
[----:B------:R-:W-:Y:S06]  /*50d0*/  LDSM.16.M88.4 R168, [R206+0x10100] ;  /* 0x01010000cea8783b */ /* 0x000fec0000000200 */
[C---:B------:R-:W-:Y:S01]  /*50e0*/  HMMA.16816.F32 R24, R176.reuse, R142, R24 ;  /* 0x0000008eb018723c */ /* 0x040fe20000001818 */
[----:B------:R-:W1:Y:S07]  /*50f0*/  LDSM.16.M88.4 R172, [R205+0x8100] ;  /* 0x00810000cdac783b */ /* 0x000e6e0000000200 */
[C---:B---3--:R-:W-:Y:S01]  /*5100*/  HMMA.16816.F32 R28, R176.reuse, R144, R28 ;  /* 0x00000090b01c723c */ /* 0x048fe2000000181c */
[----:B------:R-:W3:Y:S07]  /*5110*/  LDSM.16.M88.4 R136, [R205+0x8900] ;  /* 0x00890000cd88783b */ /* 0x000eee0000000200 */
[----:B------:R-:W-:Y:S01]  /*5120*/  HMMA.16816.F32 R32, R176, R146, R32 ;  /* 0x00000092b020723c */ /* 0x000fe20000001820 */
[----:B------:R-:W3:Y:S07]  /*5130*/  LDSM.16.M88.4 R140, [R205+0x9100] ;  /* 0x00910000cd8c783b */ /* 0x000eee0000000200 */
[C---:B--2---:R-:W-:Y:S01]  /*5140*/  HMMA.16816.F32 R4, R148.reuse, R152, R4 ;  /* 0x000000989404723c */ /* 0x044fe20000001804 */
[----:B------:R-:W2:Y:S07]  /*5150*/  LDSM.16.M88.4 R144, [R205+0x9900] ;  /* 0x00990000cd90783b */ /* 0x000eae0000000200 */
[C---:B------:R-:W-:Y:S01]  /*5160*/  HMMA.16816.F32 R8, R148.reuse, R154, R8 ;  /* 0x0000009a9408723c */ /* 0x040fe20000001808 */
[----:B------:R-:W-:Y:S07]  /*5170*/  LDSM.16.M88.4 R176, [R202+0x10100] ;  /* 0x01010000cab0783b */ /* 0x000fee0000000200 */
[C---:B------:R-:W-:Y:S01]  /*5180*/  HMMA.16816.F32 R12, R148.reuse, R156, R12 ;  /* 0x0000009c940c723c */ /* 0x040fe2000000180c */
[----:B------:R-:W2:Y:S07]  /*5190*/  LDSM.16.M88.4 R180, [R191] ;  /* 0x00000000bfb4783b */ /* 0x000eae0000000200 */
[C---:B------:R-:W-:Y:S01]  /*51a0*/  HMMA.16816.F32 R16, R148.reuse, R158, R16 ;  /* 0x0000009e9410723c */ /* 0x040fe20000001810 */
[----:B------:R-:W-:Y:S07]  /*51b0*/  LDSM.16.M88.4 R152, [R189] ;  /* 0x00000000bd98783b */ /* 0x000fee0000000200 */
[C---:B-1----:R-:W-:Y:S01]  /*51c0*/  HMMA.16816.F32 R20, R148.reuse, R160, R20 ;  /* 0x000000a09414723c */ /* 0x042fe20000001814 */
[----:B------:R-:W-:Y:S07]  /*51d0*/  LDSM.16.M88.4 R156, [R188] ;  /* 0x00000000bc9c783b */ /* 0x000fee0000000200 */
[C---:B------:R-:W-:Y:S01]  /*51e0*/  HMMA.16816.F32 R24, R148.reuse, R162, R24 ;  /* 0x000000a29418723c */ /* 0x040fe20000001818 */
[----:B------:R-:W-:Y:S07]  /*51f0*/  LDSM.16.M88.4 R160, [R201+0x10100] ;  /* 0x01010000c9a0783b */ /* 0x000fee0000000200 */
[C---:B------:R-:W-:Y:S08]  /*5200*/  HMMA.16816.F32 R28, R148.reuse, R164, R28 ;  /* 0x000000a4941c723c */ /* 0x040ff0000000181c */
[----:B------:R-:W-:Y:S01]  /*5210*/  HMMA.16816.F32 R32, R148, R166, R32 ;  /* 0x000000a69420723c */ /* 0x000fe20000001820 */
[----:B------:R-:W1:Y:S07]  /*5220*/  LDSM.16.M88.4 R148, [R190] ;  /* 0x00000000be94783b */ /* 0x000e6e0000000200 */
[C---:B------:R-:W-:Y:S01]  /*5230*/  HMMA.16816.F32 R4, R168.reuse, R172, R4 ;  /* 0x000000aca804723c */ /* 0x040fe20000001804 */
[----:B------:R-:W1:Y:S07]  /*5240*/  LDSM.16.M88.4 R164, [R200+0x8100] ;  /* 0x00810000c8a4783b */ /* 0x000e6e0000000200 */
[C---:B------:R-:W-:Y:S01]  /*5250*/  HMMA.16816.F32 R8, R168.reuse, R174, R8 ;  /* 0x000000aea808723c */ /* 0x040fe20000001808 */
[----:B------:R-:W-:Y:S07]  /*5260*/  LDSM.16.M88.4 R172, [R192+0x2000] ;  /* 0x00200000c0ac783b */ /* 0x000fee0000000200 */
[C---:B---3--:R-:W-:Y:S08]  /*5270*/  HMMA.16816.F32 R12, R168.reuse, R136, R12 ;  /* 0x00000088a80c723c */ /* 0x048ff0000000180c */
[C---:B------:R-:W-:Y:S01]  /*5280*/  HMMA.16816.F32 R16, R168.reuse, R138, R16 ;  /* 0x0000008aa810723c */ /* 0x040fe20000001810 */
[----:B------:R-:W3:Y:S07]  /*5290*/  LDSM.16.M88.4 R136, [R200+0x8900] ;  /* 0x00890000c888783b */ /* 0x000eee0000000200 */
[C---:B------:R-:W-:Y:S08]  /*52a0*/  HMMA.16816.F32 R20, R168.reuse, R140, R20 ;  /* 0x0000008ca814723c */ /* 0x040ff00000001814 */
[C---:B------:R-:W-:Y:S01]  /*52b0*/  HMMA.16816.F32 R24, R168.reuse, R142, R24 ;  /* 0x0000008ea818723c */ /* 0x040fe20000001818 */
[----:B------:R-:W3:Y:S07]  /*52c0*/  LDSM.16.M88.4 R140, [R200+0x9100] ;  /* 0x00910000c88c783b */ /* 0x000eee0000000200 */
[C---:B--2---:R-:W-:Y:S08]  /*52d0*/  HMMA.16816.F32 R28, R168.reuse, R144, R28 ;  /* 0x00000090a81c723c */ /* 0x044ff0000000181c */
[----:B------:R-:W-:Y:S01]  /*52e0*/  HMMA.16816.F32 R32, R168, R146, R32 ;  /* 0x00000092a820723c */ /* 0x000fe20000001820 */
[----:B------:R-:W2:Y:S07]  /*52f0*/  LDSM.16.M88.4 R144, [R200+0x9900] ;  /* 0x00990000c890783b */ /* 0x000eae0000000200 */
[C---:B------:R-:W-:Y:S01]  /*5300*/  HMMA.16816.F32 R4, R176.reuse, R180, R4 ;  /* 0x000000b4b004723c */ /* 0x040fe20000001804 */
[----:B------:R-:W2:Y:S07]  /*5310*/  LDSM.16.M88.4 R168, [R199+0x10100] ;  /* 0x01010000c7a8783b */ /* 0x000eae0000000200 */
[C---:B------:R-:W-:Y:S01]  /*5320*/  HMMA.16816.F32 R8, R176.reuse, R182, R8 ;  /* 0x000000b6b008723c */ /* 0x040fe20000001808 */
[----:B------:R-:W-:Y:S07]  /*5330*/  LDSM.16.M88.4 R180, [R205+0xa100] ;  /* 0x00a10000cdb4783b */ /* 0x000fee0000000200 */
[C---:B-1----:R-:W-:Y:S08]  /*5340*/  HMMA.16816.F32 R12, R176.reuse, R148, R12 ;  /* 0x00000094b00c723c */ /* 0x042ff0000000180c */
[C---:B------:R-:W-:Y:S01]  /*5350*/  HMMA.16816.F32 R16, R176.reuse, R150, R16 ;  /* 0x00000096b010723c */ /* 0x040fe20000001810 */
[----:B------:R-:W1:Y:S07]  /*5360*/  LDSM.16.M88.4 R148, [R192+0x2800] ;  /* 0x00280000c094783b */ /* 0x000e6e0000000200 */
[C---:B------:R-:W-:Y:S08]  /*5370*/  HMMA.16816.F32 R20, R176.reuse, R152, R20 ;  /* 0x00000098b014723c */ /* 0x040ff00000001814 */
[C---:B------:R-:W-:Y:S01]  /*5380*/  HMMA.16816.F32 R24, R176.reuse, R154, R24 ;  /* 0x0000009ab018723c */ /* 0x040fe20000001818 */
[----:B------:R-:W1:Y:S07]  /*5390*/  LDSM.16.M88.4 R152, [R192+0x3000] ;  /* 0x00300000c098783b */ /* 0x000e6e0000000200 */
[C---:B------:R-:W-:Y:S08]  /*53a0*/  HMMA.16816.F32 R28, R176.reuse, R156, R28 ;  /* 0x0000009cb01c723c */ /* 0x040ff0000000181c */
[----:B------:R-:W-:Y:S01]  /*53b0*/  HMMA.16816.F32 R32, R176, R158, R32 ;  /* 0x0000009eb020723c */ /* 0x000fe20000001820 */
[----:B------:R-:W1:Y:S07]  /*53c0*/  LDSM.16.M88.4 R156, [R192+0x3800] ;  /* 0x00380000c09c783b */ /* 0x000e6e0000000200 */
[C---:B------:R-:W-:Y:S01]  /*53d0*/  HMMA.16816.F32 R4, R160.reuse, R164, R4 ;  /* 0x000000a4a004723c */ /* 0x040fe20000001804 */
[----:B------:R-:W1:Y:S07]  /*53e0*/  LDSM.16.M88.4 R176, [R206+0x14100] ;  /* 0x01410000ceb0783b */ /* 0x000e6e0000000200 */
[C---:B------:R-:W-:Y:S01]  /*53f0*/  HMMA.16816.F32 R8, R160.reuse, R166, R8 ;  /* 0x000000a6a008723c */ /* 0x040fe20000001808 */
[----:B------:R-:W-:Y:S07]  /*5400*/  LDSM.16.M88.4 R164, [R187] ;  /* 0x00000000bba4783b */ /* 0x000fee0000000200 */
        /* <DEDUP_REMOVED lines=15> */
[----:B------:R-:W1:Y:S07]  /*5500*/  LDSM.16.M88.4 R148, [R186] ;  /* 0x00000000ba94783b */ /* 0x000e6e0000000200 */
[C---:B------:R-:W-:Y:S08]  /*5510*/  HMMA.16816.F32 R20, R168.reuse, R152, R20 ;  /* 0x00000098a814723c */ /* 0x040ff00000001814 */
[C---:B------:R-:W-:Y:S01]  /*5520*/  HMMA.16816.F32 R24, R168.reuse, R154, R24 ;  /* 0x0000009aa818723c */ /* 0x040fe20000001818 */
[----:B------:R-:W1:Y:S07]  /*5530*/  LDSM.16.M88.4 R152, [R185] ;  /* 0x00000000b998783b */ /* 0x000e6e0000000200 */
[C---:B------:R-:W-:Y:S08]  /*5540*/  HMMA.16816.F32 R28, R168.reuse, R156, R28 ;  /* 0x0000009ca81c723c */ /* 0x040ff0000000181c */
[----:B------:R-:W-:Y:S01]  /*5550*/  HMMA.16816.F32 R32, R168, R158, R32 ;  /* 0x0000009ea820723c */ /* 0x000fe20000001820 */
[----:B------:R-:W1:Y:S07]  /*5560*/  LDSM.16.M88.4 R156, [R184] ;  /* 0x00000000b89c783b */ /* 0x000e6e0000000200 */
[----:B------:R-:W1:Y:S01]  /*5570*/  LDSM.16.M88.4 R168, [R201+0x14100] ;  /* 0x01410000c9a8783b */ /* 0x000e620000000200 */
[C---:B------:R-:W-:Y:S08]  /*5580*/  HMMA.16816.F32 R4, R176.reuse, R180, R4 ;  /* 0x000000b4b004723c */ /* 0x040ff00000001804 */
[C---:B------:R-:W-:Y:S01]  /*5590*/  HMMA.16816.F32 R8, R176.reuse, R182, R8 ;  /* 0x000000b6b008723c */ /* 0x040fe20000001808 */
[----:B------:R-:W-:Y:S07]  /*55a0*/  LDSM.16.M88.4 R180, [R192+0x4000] ;  /* 0x00400000c0b4783b */ /* 0x000fee0000000200 */
[C---:B---3--:R-:W-:Y:S08]  /*55b0*/  HMMA.16816.F32 R12, R176.reuse, R136, R12 ;  /* 0x00000088b00c723c */ /* 0x048ff0000000180c */
[C---:B------:R-:W-:Y:S01]  /*55c0*/  HMMA.16816.F32 R16, R176.reuse, R138, R16 ;  /* 0x0000008ab010723c */ /* 0x040fe20000001810 */
[----:B------:R-:W3:Y:S07]  /*55d0*/  LDSM.16.M88.4 R136, [R200+0xa900] ;  /* 0x00a90000c888783b */ /* 0x000eee0000000200 */
[C---:B------:R-:W-:Y:S08]  /*55e0*/  HMMA.16816.F32 R20, R176.reuse, R140, R20 ;  /* 0x0000008cb014723c */ /* 0x040ff00000001814 */
[C---:B------:R-:W-:Y:S01]  /*55f0*/  HMMA.16816.F32 R24, R176.reuse, R142, R24 ;  /* 0x0000008eb018723c */ /* 0x040fe20000001818 */
[----:B------:R-:W1:Y:S07]  /*5600*/  LDSM.16.M88.4 R140, [R200+0xb100] ;  /* 0x00b10000c88c783b */ /* 0x000e6e0000000200 */
[C---:B--2---:R-:W-:Y:S08]  /*5610*/  HMMA.16816.F32 R28, R176.reuse, R144, R28 ;  /* 0x00000090b01c723c */ /* 0x044ff0000000181c */
[----:B------:R-:W-:Y:S01]  /*5620*/  HMMA.16816.F32 R32, R176, R146, R32 ;  /* 0x00000092b020723c */ /* 0x000fe20000001820 */
[----:B------:R-:W2:Y:S07]  /*5630*/  LDSM.16.M88.4 R144, [R200+0xb900] ;  /* 0x00b90000c890783b */ /* 0x000eae0000000200 */
[----:B------:R-:W2:Y:S01]  /*5640*/  LDSM.16.M88.4 R176, [R199+0x14100] ;  /* 0x01410000c7b0783b */ /* 0x000ea20000000200 */
[C---:B------:R-:W-:Y:S08]  /*5650*/  HMMA.16816.F32 R4, R160.reuse, R164, R4 ;  /* 0x000000a4a004723c */ /* 0x040ff00000001804 */
[C---:B------:R-:W-:Y:S08]  /*5660*/  HMMA.16816.F32 R8, R160.reuse, R166, R8 ;  /* 0x000000a6a008723c */ /* 0x040ff00000001808 */
[C---:B-1----:R-:W-:Y:S08]  /*5670*/  HMMA.16816.F32 R12, R160.reuse, R148, R12 ;  /* 0x00000094a00c723c */ /* 0x042ff0000000180c */
[C---:B------:R-:W-:Y:S08]  /*5680*/  HMMA.16816.F32 R16, R160.reuse, R150, R16 ;  /* 0x00000096a010723c */ /* 0x040ff00000001810 */
[C---:B------:R-:W-:Y:S08]  /*5690*/  HMMA.16816.F32 R20, R160.reuse, R152, R20 ;  /* 0x00000098a014723c */ /* 0x040ff00000001814 */
[C---:B------:R-:W-:Y:S08]  /*56a0*/  HMMA.16816.F32 R24, R160.reuse, R154, R24 ;  /* 0x0000009aa018723c */ /* 0x040ff00000001818 */
[C---:B------:R-:W-:Y:S08]  /*56b0*/  HMMA.16816.F32 R28, R160.reuse, R156, R28 ;  /* 0x0000009ca01c723c */ /* 0x040ff0000000181c */
[----:B------:R-:W-:Y:S08]  /*56c0*/  HMMA.16816.F32 R32, R160, R158, R32 ;  /* 0x0000009ea020723c */ /* 0x000ff00000001820 */
[C---:B------:R-:W-:Y:S08]  /*56d0*/  HMMA.16816.F32 R4, R168.reuse, R172, R4 ;  /* 0x000000aca804723c */ /* 0x040ff00000001804 */
[C---:B------:R-:W-:Y:S08]  /*56e0*/  HMMA.16816.F32 R8, R168.reuse, R174, R8 ;  /* 0x000000aea808723c */ /* 0x040ff00000001808 */
[C---:B---3--:R-:W-:Y:S08]  /*56f0*/  HMMA.16816.F32 R12, R168.reuse, R136, R12 ;  /* 0x00000088a80c723c */ /* 0x048ff0000000180c */
[C---:B------:R-:W-:Y:S01]  /*5700*/  HMMA.16816.F32 R16, R168.reuse, R138, R16 ;  /* 0x0000008aa810723c */ /* 0x040fe20000001810 */
[----:B------:R-:W1:Y:S07]  /*5710*/  LDSM.16.M88.4 R136, [R192+0x4800] ;  /* 0x00480000c088783b */ /* 0x000e6e0000000200 */
[C---:B------:R-:W-:Y:S08]  /*5720*/  HMMA.16816.F32 R20, R168.reuse, R140, R20 ;  /* 0x0000008ca814723c */ /* 0x040ff00000001814 */
[C---:B------:R-:W-:Y:S01]  /*5730*/  HMMA.16816.F32 R24, R168.reuse, R142, R24 ;  /* 0x0000008ea818723c */ /* 0x040fe20000001818 */
[----:B------:R-:W3:Y:S07]  /*5740*/  LDSM.16.M88.4 R140, [R192+0x5000] ;  /* 0x00500000c08c783b */ /* 0x000eee0000000200 */
[C---:B--2---:R-:W-:Y:S08]  /*5750*/  HMMA.16816.F32 R28, R168.reuse, R144, R28 ;  /* 0x00000090a81c723c */ /* 0x044ff0000000181c */
[----:B------:R-:W-:Y:S08]  /*5760*/  HMMA.16816.F32 R32, R168, R146, R32 ;  /* 0x00000092a820723c */ /* 0x000ff00000001820 */
[C---:B------:R-:W-:Y:S08]  /*5770*/  HMMA.16816.F32 R4, R176.reuse, R180, R4 ;  /* 0x000000b4b004723c */ /* 0x040ff00000001804 */
[C---:B------:R-:W-:Y:S08]  /*5780*/  HMMA.16816.F32 R8, R176.reuse, R182, R8 ;  /* 0x000000b6b008723c */ /* 0x040ff00000001808 */
[C---:B-1----:R-:W-:Y:S08]  /*5790*/  HMMA.16816.F32 R12, R176.reuse, R136, R12 ;  /* 0x00000088b00c723c */ /* 0x042ff0000000180c */
[C---:B------:R-:W-:Y:S01]  /*57a0*/  HMMA.16816.F32 R16, R176.reuse, R138, R16 ;  /* 0x0000008ab010723c */ /* 0x040fe20000001810 */
[----:B------:R-:W1:Y:S01]  /*57b0*/  LDSM.16.M88.4 R136, [R192+0x5800] ;  /* 0x00580000c088783b */ /* 0x000e620000000200 */
[----:B------:R-:W-:Y:S04]  /*57c0*/  DEPBAR.LE SB0, 0x0 ;  /* 0x000080000000791a */ /* 0x000fe80000000000 */
[----:B------:R-:W-:Y:S02]  /*57d0*/  FMUL.FTZ R244, R4, c[0x0][0x320] ;  /* 0x0000c80004f47a20 */ /* 0x000fe40000410000 */
[C---:B---3--:R-:W-:Y:S04]  /*57e0*/  HMMA.16816.F32 R20, R176.reuse, R140, R20 ;  /* 0x0000008cb014723c */ /* 0x048fe80000001814 */
[----:B------:R-:W2:Y:S01]  /*57f0*/  MUFU.TANH R244, R244 ;  /* 0x000000f400f47308 */ /* 0x000ea20000002400 */
[----:B------:R-:W-:Y:S01]  /*5800*/  BAR.SYNC.DEFER_BLOCKING 0x0 ;  /* 0x0000000000007b1d */ /* 0x000fe20000010000 */
[----:B------:R-:W-:Y:S02]  /*5810*/  FMUL.FTZ R242, R5, c[0x0][0x320] ;  /* 0x0000c80005f27a20 */ /* 0x000fe40000410000 */
[C---:B------:R-:W-:Y:S04]  /*5820*/  HMMA.16816.F32 R24, R176.reuse, R142, R24 ;  /* 0x0000008eb018723c */ /* 0x040fe80000001818 */
[----:B------:R-:W-:Y:S02]  /*5830*/  FMUL.FTZ R245, R6, c[0x0][0x320] ;  /* 0x0000c80006f57a20 */ /* 0x000fe40000410000 */
[----:B------:R-:W3:Y:S01]  /*5840*/  MUFU.TANH R242, R242 ;  /* 0x000000f200f27308 */ /* 0x000ee20000002400 */
[----:B------:R-:W-:Y:S02]  /*5850*/  FMUL.FTZ R243, R7, c[0x0][0x320] ;  /* 0x0000c80007f37a20 */ /* 0x000fe40000410000 */
[----:B------:R-:W-:Y:S03]  /*5860*/  FMUL.FTZ R246, R8, c[0x0][0x320] ;  /* 0x0000c80008f67a20 */ /* 0x000fe60000410000 */
[----:B------:R-:W-:Y:S02]  /*5870*/  FMUL.FTZ R248, R9, c[0x0][0x320] ;  /* 0x0000c80009f87a20 */ /* 0x000fe40000410000 */
[----:B------:R-:W-:Y:S02]  /*5880*/  FMUL.FTZ R249, R10, c[0x0][0x320] ;  /* 0x0000c8000af97a20 */ /* 0x000fe40000410000 */
[----:B------:R-:W2:Y:S01]  /*5890*/  MUFU.TANH R245, R245 ;  /* 0x000000f500f57308 */ /* 0x000ea20000002400 */
[----:B------:R-:W-:Y:S02]  /*58a0*/  FMUL.FTZ R247, R11, c[0x0][0x320] ;  /* 0x0000c8000bf77a20 */ /* 0x000fe40000410000 */
[----:B------:R-:W-:Y:S02]  /*58b0*/  FMUL.FTZ R240, R12, c[0x0][0x320] ;  /* 0x0000c8000cf07a20 */ /* 0x000fe40000410000 */
[----:B------:R-:W-:Y:S02]  /*58c0*/  FMUL.FTZ R238, R13, c[0x0][0x320] ;  /* 0x0000c8000dee7a20 */ /* 0x000fe40000410000 */
[----:B------:R-:W-:Y:S01]  /*58d0*/  FMUL.FTZ R241, R14, c[0x0][0x320] ;  /* 0x0000c8000ef17a20 */ /* 0x000fe20000410000 */
[C---:B-1----:R-:W-:Y:S02]  /*58e0*/  HMMA.16816.F32 R28, R176.reuse, R136, R28 ;  /* 0x00000088b01c723c */ /* 0x042fe4000000181c */
[----:B------:R-:W1:Y:S01]  /*58f0*/  MUFU.TANH R243, R243 ;  /* 0x000000f300f37308 */ /* 0x000e620000002400 */
[----:B------:R-:W-:Y:S02]  /*5900*/  FMUL.FTZ R239, R15, c[0x0][0x320] ;  /* 0x0000c8000fef7a20 */ /* 0x000fe40000410000 */
[----:B------:R-:W-:Y:S02]  /*5910*/  FMUL.FTZ R236, R16, c[0x0][0x320] ;  /* 0x0000c80010ec7a20 */ /* 0x000fe40000410000 */
[----:B------:R-:W-:Y:S01]  /*5920*/  FMUL.FTZ R234, R17, c[0x0][0x320] ;  /* 0x0000c80011ea7a20 */ /* 0x000fe20000410000 */
[----:B------:R-:W-:Y:S04]  /*5930*/  HMMA.16816.F32 R32, R176, R138, R32 ;  /* 0x0000008ab020723c */ /* 0x000fe80000001820 */
[----:B------:R-:W1:Y:S01]  /*5940*/  MUFU.TANH R246, R246 ;  /* 0x000000f600f67308 */ /* 0x000e620000002400 */
[----:B------:R-:W-:Y:S02]  /*5950*/  FMUL.FTZ R237, R18, c[0x0][0x320] ;  /* 0x0000c80012ed7a20 */ /* 0x000fe40000410000 */
[----:B------:R-:W-:Y:S02]  /*5960*/  FMUL.FTZ R235, R19, c[0x0][0x320] ;  /* 0x0000c80013eb7a20 */ /* 0x000fe40000410000 */
[----:B------:R-:W-:Y:S03]  /*5970*/  FMUL.FTZ R232, R20, c[0x0][0x320] ;  /* 0x0000c80014e87a20 */ /* 0x000fe60000410000 */
[----:B------:R-:W-:Y:S02]  /*5980*/  FMUL.FTZ R230, R21, c[0x0][0x320] ;  /* 0x0000c80015e67a20 */ /* 0x000fe40000410000 */
[----:B------:R-:W1:Y:S01]  /*5990*/  MUFU.TANH R248, R248 ;  /* 0x000000f800f87308 */ /* 0x000e620000002400 */
[----:B------:R-:W-:Y:S02]  /*59a0*/  FMUL.FTZ R233, R22, c[0x0][0x320] ;  /* 0x0000c80016e97a20 */ /* 0x000fe40000410000 */
[----:B------:R-:W-:Y:S02]  /*59b0*/  FMUL.FTZ R231, R23, c[0x0][0x320] ;  /* 0x0000c80017e77a20 */ /* 0x000fe40000410000 */
[----:B----4-:R-:W-:Y:S02]  /*59c0*/  FMUL.FTZ R228, R24, c[0x0][0x320] ;  /* 0x0000c80018e47a20 */ /* 0x010fe40000410000 */
[----:B------:R-:W-:Y:S02]  /*59d0*/  FMUL.FTZ R226, R25, c[0x0][0x320] ;  /* 0x0000c80019e27a20 */ /* 0x000fe40000410000 */
[----:B------:R-:W-:Y:S01]  /*59e0*/  FMUL.FTZ R229, R26, c[0x0][0x320] ;  /* 0x0000c8001ae57a20 */ /* 0x000fe20000410000 */
[----:B------:R-:W4:Y:S01]  /*59f0*/  MUFU.TANH R249, R249 ;  /* 0x000000f900f97308 */ /* 0x000f220000002400 */
[----:B------:R-:W-:Y:S02]  /*5a00*/  FMUL.FTZ R227, R27, c[0x0][0x320] ;  /* 0x0000c8001be37a20 */ /* 0x000fe40000410000 */
[----:B-----5:R-:W-:Y:S02]  /*5a10*/  FMUL.FTZ R222, R28, c[0x0][0x320] ;  /* 0x0000c8001cde7a20 */ /* 0x020fe40000410000 */
[----:B------:R-:W-:Y:S02]  /*5a20*/  FMUL.FTZ R224, R29, c[0x0][0x320] ;  /* 0x0000c8001de07a20 */ /* 0x000fe40000410000 */
[----:B------:R-:W-:Y:S02]  /*5a30*/  FMUL.FTZ R225, R30, c[0x0][0x320] ;  /* 0x0000c8001ee17a20 */ /* 0x000fe40000410000 */
[----:B------:R-:W-:Y:S01]  /*5a40*/  FMUL.FTZ R223, R31, c[0x0][0x320] ;  /* 0x0000c8001fdf7a20 */ /* 0x000fe20000410000 */
[----:B------:R-:W1:Y:S01]  /*5a50*/  MUFU.TANH R247, R247 ;  /* 0x000000f700f77308 */ /* 0x000e620000002400 */
[----:B------:R-:W-:Y:S02]  /*5a60*/  FMUL.FTZ R220, R32, c[0x0][0x320] ;  /* 0x0000c80020dc7a20 */ /* 0x000fe40000410000 */
[----:B------:R-:W-:Y:S02]  /*5a70*/  FMUL.FTZ R218, R33, c[0x0][0x320] ;  /* 0x0000c80021da7a20 */ /* 0x000fe40000410000 */
[----:B------:R-:W-:Y:S02]  /*5a80*/  FMUL.FTZ R134, R34, c[0x0][0x320] ;  /* 0x0000c80022867a20 */ /* 0x000fe40000410000 */
[----:B------:R-:W-:Y:S03]  /*5a90*/  FMUL.FTZ R35, R35, c[0x0][0x320] ;  /* 0x0000c80023237a20 */ /* 0x000fe60000410000 */
[----:B------:R-:W1:Y:S10]  /*5aa0*/  MUFU.TANH R240, R240 ;  /* 0x000000f000f07308 */ /* 0x000e740000002400 */
        /* <DEDUP_REMOVED lines=22> */
[----:B------:R1:W1:Y:S02]  /*5c10*/  MUFU.TANH R133, R35 ;  /* 0x0000002300857308 */ /* 0x0002640000002400 */
[----:B-1234-:R-:W-:-:S05]  /*5c20*/  @P4 BRA `(.L_x_14) ;  /* 0xffffec4000004947 */ /* 0x01efca000383ffff */
.L_x_13:
[----:B------:R-:W-:Y:S01]  /*5c30*/  FMNMX.FTZ R2, R245, R0, !PT ;  /* 0x00000000f5027209 */ /* 0x000fe20007810000 */
[----:B-1----:R-:W-:Y:S01]  /*5c40*/  LDSM.16.MT88.4 R12, [R203+0x100] ;  /* 0x00010000cb0c783b */ /* 0x002fe20000004200 */
[----:B------:R-:W-:Y:S01]  /*5c50*/  FMNMX.FTZ R11, R244, R135, !PT ;  /* 0x00000087f40b7209 */ /* 0x000fe20007810000 */
[----:B------:R-:W-:Y:S01]  /*5c60*/  UISETP.GT.AND UP0, UPT, UR6, UR7, UPT ;  /* 0x000000070600728c */ /* 0x000fe2000bf04270 */
[----:B------:R-:W-:Y:S01]  /*5c70*/  FMNMX.FTZ R2, R243, R2, !PT ;  /* 0x00000002f3027209 */ /* 0x000fe20007810000 */
[----:B------:R-:W-:Y:S01]  /*5c80*/  UIADD3 UR6, UR6, -0x1, URZ ;  /* 0xffffffff06067890 */ /* 0x000fe2000fffe03f */
[----:B------:R-:W-:Y:S02]  /*5c90*/  FMNMX.FTZ R11, R242, R11, !PT ;  /* 0x0000000bf20b7209 */ /* 0x000fe40007810000 */
[----:B------:R-:W-:Y:S01]  /*5ca0*/  FMNMX.FTZ R2, R249, R2, !PT ;  /* 0x00000002f9027209 */ /* 0x000fe20007810000 */
[----:B------:R-:W-:Y:S01]  /*5cb0*/  LDSM.16.MT88.4 R20, [R198+0x100] ;  /* 0x00010000c614783b */ /* 0x000fe20000004200 */
[----:B------:R-:W-:Y:S02]  /*5cc0*/  FMNMX.FTZ R11, R246, R11, !PT ;  /* 0x0000000bf60b7209 */ /* 0x000fe40007810000 */
[----:B------:R-:W-:Y:S02]  /*5cd0*/  FMNMX.FTZ R2, R247, R2, !PT ;  /* 0x00000002f7027209 */ /* 0x000fe40007810000 */
        /* <DEDUP_REMOVED lines=31> */
[----:B------:R-:W-:Y:S01]  /*5ed0*/  PLOP3.LUT P4, PT, PT, PT, UP0, 0x80, 0x0 ;  /* 0x000000000000781c */ /* 0x000fe20003f8f008 */
[----:B------:R-:W-:Y:S08]  /*5ee0*/  SHFL.BFLY PT, R2, R7, 0x2, 0x1f ;  /* 0x0c401f0007027f89 */ /* 0x000ff000000e0000 */
[----:B------:R-:W1:Y:S08]  /*5ef0*/  SHFL.BFLY PT, R6, R5, 0x2, 0x1f ;  /* 0x0c401f0005067f89 */ /* 0x000e7000000e0000 */
[----:B------:R-:W-:Y:S08]  /*5f00*/  LDSM.16.MT88.4 R160, [R196+0x3900] ;  /* 0x00390000c4a0783b */ /* 0x000ff00000004200 */
[----:B------:R-:W-:Y:S08]  /*5f10*/  LDSM.16.MT88.4 R164, [R203+0x5900] ;  /* 0x00590000cba4783b */ /* 0x000ff00000004200 */
[----:B------:R-:W0:Y:S01]  /*5f20*/  LDGDEPBAR ;  /* 0x00000000000079af */ /* 0x000e220000000000 */
[----:B-1----:R-:W-:Y:S02]  /*5f30*/  FMNMX.FTZ R9, R5, R6, !PT ;  /* 0x0000000605097209 */ /* 0x002fe40007810000 */
[----:B------:R-:W-:Y:S05]  /*5f40*/  FMNMX.FTZ R4, R7, R2, !PT ;  /* 0x0000000207047209 */ /* 0x000fea0007810000 */
[----:B------:R-:W1:Y:S08]  /*5f50*/  SHFL.BFLY PT, R132, R9, 0x1, 0x1f ;  /* 0x0c201f0009847f89 */ /* 0x000e7000000e0000 */
[----:B------:R-:W2:Y:S01]  /*5f60*/  SHFL.BFLY PT, R3, R4, 0x1, 0x1f ;  /* 0x0c201f0004037f89 */ /* 0x000ea200000e0000 */
[----:B-1----:R-:W-:Y:S05]  /*5f70*/  FMNMX.FTZ R132, R9, R132, !PT ;  /* 0x0000008409847209 */ /* 0x002fea0007810000 */
[C---:B------:R-:W-:Y:S02]  /*5f80*/  FMUL.FTZ R145, R132.reuse, c[0x0][0x2d0] ;  /* 0x0000b40084917a20 */ /* 0x040fe40000410000 */
[----:B------:R-:W-:Y:S01]  /*5f90*/  FADD.FTZ R2, -R132, R135 ;  /* 0x0000008784027221 */ /* 0x000fe20000010100 */
[----:B--2---:R-:W-:Y:S01]  /*5fa0*/  FMNMX.FTZ R3, R3, R4, !PT ;  /* 0x0000000403037209 */ /* 0x004fe20007810000 */
[--C-:B------:R-:W-:Y:S01]  /*5fb0*/  FFMA.FTZ R175, R244, c[0x0][0x2d0], -R145.reuse ;  /* 0x0000b400f4af7a23 */ /* 0x100fe20000010891 */
[----:B------:R-:W-:Y:S01]  /*5fc0*/  MOV R135, R132 ;  /* 0x0000008400877202 */ /* 0x000fe20000000f00 */
[--C-:B------:R-:W-:Y:S02]  /*5fd0*/  FFMA.FTZ R174, R242, c[0x0][0x2d0], -R145.reuse ;  /* 0x0000b400f2ae7a23 */ /* 0x100fe40000010891 */
[C---:B------:R-:W-:Y:S02]  /*5fe0*/  FMUL.FTZ R144, R3.reuse, c[0x0][0x2d0] ;  /* 0x0000b40003907a20 */ /* 0x040fe40000410000 */
[----:B------:R-:W-:Y:S01]  /*5ff0*/  FADD.FTZ R5, -R3, R0 ;  /* 0x0000000003057221 */ /* 0x000fe20000010100 */
[----:B------:R-:W-:Y:S01]  /*6000*/  MUFU.EX2 R175, R175 ;  /* 0x000000af00af7308 */ /* 0x000fe20000000800 */
[--C-:B------:R-:W-:Y:S02]  /*6010*/  FFMA.FTZ R173, R246, c[0x0][0x2d0], -R145.reuse ;  /* 0x0000b400f6ad7a23 */ /* 0x100fe40000010891 */
[--C-:B------:R-:W-:Y:S02]  /*6020*/  FFMA.FTZ R172, R248, c[0x0][0x2d0], -R145.reuse ;  /* 0x0000b400f8ac7a23 */ /* 0x100fe40000010891 */
[--C-:B------:R-:W-:Y:S02]  /*6030*/  FFMA.FTZ R171, R245, c[0x0][0x2d0], -R144.reuse ;  /* 0x0000b400f5ab7a23 */ /* 0x100fe40000010890 */
[--C-:B------:R-:W-:Y:S02]  /*6040*/  FFMA.FTZ R170, R243, c[0x0][0x2d0], -R144.reuse ;  /* 0x0000b400f3aa7a23 */ /* 0x100fe40000010890 */
[--C-:B------:R-:W-:Y:S01]  /*6050*/  FFMA.FTZ R169, R249, c[0x0][0x2d0], -R144.reuse ;  /* 0x0000b400f9a97a23 */ /* 0x100fe20000010890 */
[----:B------:R-:W-:Y:S01]  /*6060*/  MUFU.EX2 R174, R174 ;  /* 0x000000ae00ae7308 */ /* 0x000fe20000000800 */
[--C-:B------:R-:W-:Y:S02]  /*6070*/  FFMA.FTZ R168, R247, c[0x0][0x2d0], -R144.reuse ;  /* 0x0000b400f7a87a23 */ /* 0x100fe40000010890 */
[----:B------:R-:W-:Y:S02]  /*6080*/  FMUL.FTZ R0, R5, c[0x0][0x2d0] ;  /* 0x0000b40005007a20 */ /* 0x000fe40000410000 */
[----:B------:R-:W-:Y:S02]  /*6090*/  FMUL.FTZ R6, R2, c[0x0][0x2d0] ;  /* 0x0000b40002067a20 */ /* 0x000fe40000410000 */
[--C-:B------:R-:W-:Y:S02]  /*60a0*/  FFMA.FTZ R176, R240, c[0x0][0x2d0], -R145.reuse ;  /* 0x0000b400f0b07a23 */ /* 0x100fe40000010891 */
[--C-:B------:R-:W-:Y:S01]  /*60b0*/  FFMA.FTZ R177, R238, c[0x0][0x2d0], -R145.reuse ;  /* 0x0000b400eeb17a23 */ /* 0x100fe20000010891 */
[----:B------:R-:W1:Y:S01]  /*60c0*/  MUFU.EX2 R2, R6 ;  /* 0x0000000600027308 */ /* 0x000e620000000800 */
[--C-:B------:R-:W-:Y:S02]  /*60d0*/  FFMA.FTZ R178, R241, c[0x0][0x2d0], -R144.reuse ;  /* 0x0000b400f1b27a23 */ /* 0x100fe40000010890 */
[--C-:B------:R-:W-:Y:S02]  /*60e0*/  FFMA.FTZ R179, R239, c[0x0][0x2d0], -R144.reuse ;  /* 0x0000b400efb37a23 */ /* 0x100fe40000010890 */
[--C-:B------:R-:W-:Y:S02]  /*60f0*/  FFMA.FTZ R180, R236, c[0x0][0x2d0], -R145.reuse ;  /* 0x0000b400ecb47a23 */ /* 0x100fe40000010891 */
[--C-:B------:R-:W-:Y:S02]  /*6100*/  FFMA.FTZ R181, R234, c[0x0][0x2d0], -R145.reuse ;  /* 0x0000b400eab57a23 */ /* 0x100fe40000010891 */
[--C-:B------:R-:W-:Y:S01]  /*6110*/  FFMA.FTZ R182, R237, c[0x0][0x2d0], -R144.reuse ;  /* 0x0000b400edb67a23 */ /* 0x100fe20000010890 */
[----:B------:R-:W2:Y:S01]  /*6120*/  MUFU.EX2 R0, R0 ;  /* 0x0000000000007308 */ /* 0x000ea20000000800 */
[--C-:B------:R-:W-:Y:S02]  /*6130*/  FFMA.FTZ R183, R235, c[0x0][0x2d0], -R144.reuse ;  /* 0x0000b400ebb77a23 */ /* 0x100fe40000010890 */
[--C-:B------:R-:W-:Y:S02]  /*6140*/  FFMA.FTZ R232, R232, c[0x0][0x2d0], -R145.reuse ;  /* 0x0000b400e8e87a23 */ /* 0x100fe40000010891 */
[--C-:B------:R-:W-:Y:S02]  /*6150*/  FFMA.FTZ R235, R230, c[0x0][0x2d0], -R145.reuse ;  /* 0x0000b400e6eb7a23 */ /* 0x100fe40000010891 */
[--C-:B------:R-:W-:Y:S02]  /*6160*/  FFMA.FTZ R230, R233, c[0x0][0x2d0], -R144.reuse ;  /* 0x0000b400e9e67a23 */ /* 0x100fe40000010890 */
[--C-:B------:R-:W-:Y:S01]  /*6170*/  FFMA.FTZ R231, R231, c[0x0][0x2d0], -R144.reuse ;  /* 0x0000b400e7e77a23 */ /* 0x100fe20000010890 */
[----:B------:R-:W-:Y:S01]  /*6180*/  MUFU.EX2 R173, R173 ;  /* 0x000000ad00ad7308 */ /* 0x000fe20000000800 */
[--C-:B------:R-:W-:Y:S02]  /*6190*/  FFMA.FTZ R228, R228, c[0x0][0x2d0], -R145.reuse ;  /* 0x0000b400e4e47a23 */ /* 0x100fe40000010891 */
[--C-:B------:R-:W-:Y:S02]  /*61a0*/  FFMA.FTZ R233, R226, c[0x0][0x2d0], -R145.reuse ;  /* 0x0000b400e2e97a23 */ /* 0x100fe40000010891 */
[----:B-1----:R-:W-:Y:S01]  /*61b0*/  FMUL.FTZ R4, R2, R128 ;  /* 0x0000008002047220 */ /* 0x002fe20000410000 */
[----:B------:R-:W-:Y:S01]  /*61c0*/  F2FP.PACK_AB R128, R174, R175 ;  /* 0x000000afae80723e */ /* 0x000fe200000000ff */
[C---:B------:R-:W-:Y:S02]  /*61d0*/  FMUL.FTZ R5, R2.reuse, R129 ;  /* 0x0000008102057220 */ /* 0x040fe40000410000 */
[C---:B------:R-:W-:Y:S01]  /*61e0*/  FMUL.FTZ R8, R2.reuse, R124 ;  /* 0x0000007c02087220 */ /* 0x040fe20000410000 */
[----:B------:R-:W1:Y:S01]  /*61f0*/  MUFU.EX2 R172, R172 ;  /* 0x000000ac00ac7308 */ /* 0x000e620000000800 */
[C---:B------:R-:W-:Y:S02]  /*6200*/  FMUL.FTZ R9, R2.reuse, R125 ;  /* 0x0000007d02097220 */ /* 0x040fe40000410000 */
[----:B------:R-:W-:Y:S02]  /*6210*/  FMUL.FTZ R16, R2, R116 ;  /* 0x0000007402107220 */ /* 0x000fe40000410000 */
[C---:B--2---:R-:W-:Y:S02]  /*6220*/  FMUL.FTZ R6, R0.reuse, R130 ;  /* 0x0000008200067220 */ /* 0x044fe40000410000 */
[C---:B------:R-:W-:Y:S02]  /*6230*/  FMUL.FTZ R7, R0.reuse, R131 ;  /* 0x0000008300077220 */ /* 0x040fe40000410000 */
[C---:B------:R-:W-:Y:S01]  /*6240*/  FMUL.FTZ R10, R0.reuse, R126 ;  /* 0x0000007e000a7220 */ /* 0x040fe20000410000 */
[----:B------:R-:W-:Y:S01]  /*6250*/  MUFU.EX2 R171, R171 ;  /* 0x000000ab00ab7308 */ /* 0x000fe20000000800 */
[----:B------:R-:W-:Y:S02]  /*6260*/  FMUL.FTZ R11, R0, R127 ;  /* 0x0000007f000b7220 */ /* 0x000fe40000410000 */
[----:B------:R-:W-:Y:S01]  /*6270*/  FMUL.FTZ R17, R2, R117 ;  /* 0x0000007502117220 */ /* 0x000fe20000410000 */
[----:B------:R-:W-:Y:S01]  /*6280*/  LDSM.16.MT88.4 R124, [R203+0x2900] ;  /* 0x00290000cb7c783b */ /* 0x000fe20000004200 */
[C---:B------:R-:W-:Y:S02]  /*6290*/  FMUL.FTZ R18, R0.reuse, R118 ;  /* 0x0000007600127220 */ /* 0x040fe40000410000 */
[----:B------:R-:W-:Y:S02]  /*62a0*/  FMUL.FTZ R19, R0, R119 ;  /* 0x0000007700137220 */ /* 0x000fe40000410000 */
[C---:B------:R-:W-:Y:S01]  /*62b0*/  FMUL.FTZ R24, R2.reuse, R108 ;  /* 0x0000006c02187220 */ /* 0x040fe20000410000 */
[----:B------:R-:W2:Y:S01]  /*62c0*/  MUFU.EX2 R170, R170 ;  /* 0x000000aa00aa7308 */ /* 0x000ea20000000800 */
[----:B------:R-:W-:Y:S01]  /*62d0*/  FMUL.FTZ R25, R2, R109 ;  /* 0x0000006d02197220 */ /* 0x000fe20000410000 */
[----:B------:R-:W-:Y:S01]  /*62e0*/  LDSM.16.MT88.4 R116, [R198+0x900] ;  /* 0x00090000c674783b */ /* 0x000fe20000004200 */
[----:B------:R-:W-:Y:S01]  /*62f0*/  FMUL.FTZ R26, R0, R110 ;  /* 0x0000006e001a7220 */ /* 0x000fe20000410000 */
[----:B-1----:R-:W-:Y:S01]  /*6300*/  F2FP.PACK_AB R130, R172, R173 ;  /* 0x000000adac82723e */ /* 0x002fe200000000ff */
[----:B------:R-:W-:Y:S02]  /*6310*/  FMUL.FTZ R27, R0, R111 ;  /* 0x0000006f001b7220 */ /* 0x000fe40000410000 */
[C---:B------:R-:W-:Y:S02]  /*6320*/  FMUL.FTZ R32, R2.reuse, R100 ;  /* 0x0000006402207220 */ /* 0x040fe40000410000 */
[----:B------:R-:W-:Y:S01]  /*6330*/  FMUL.FTZ R33, R2, R101 ;  /* 0x0000006502217220 */ /* 0x000fe20000410000 */
[----:B------:R-:W-:Y:S01]  /*6340*/  MUFU.EX2 R169, R169 ;  /* 0x000000a900a97308 */ /* 0x000fe20000000800 */
[----:B------:R-:W-:Y:S01]  /*6350*/  LDSM.16.MT88.4 R108, [R196+0x2100] ;  /* 0x00210000c46c783b */ /* 0x000fe20000004200 */
[C---:B------:R-:W-:Y:S02]  /*6360*/  FMUL.FTZ R34, R0.reuse, R102 ;  /* 0x0000006600227220 */ /* 0x040fe40000410000 */
[----:B------:R-:W-:Y:S02]  /*6370*/  FMUL.FTZ R35, R0, R103 ;  /* 0x0000006700237220 */ /* 0x000fe40000410000 */
[C---:B------:R-:W-:Y:S02]  /*6380*/  FMUL.FTZ R36, R2.reuse, R36 ;  /* 0x0000002402247220 */ /* 0x040fe40000410000 */
[----:B------:R-:W-:Y:S01]  /*6390*/  FMUL.FTZ R37, R2, R37 ;  /* 0x0000002502257220 */ /* 0x000fe20000410000 */
[----:B------:R-:W-:Y:S01]  /*63a0*/  LDSM.16.MT88.4 R100, [R197+0x2100] ;  /* 0x00210000c564783b */ /* 0x000fe20000004200 */
[----:B------:R-:W1:Y:S01]  /*63b0*/  MUFU.EX2 R168, R168 ;  /* 0x000000a800a87308 */ /* 0x000e620000000800 */
[C---:B------:R-:W-:Y:S02]  /*63c0*/  FMUL.FTZ R38, R0.reuse, R38 ;  /* 0x0000002600267220 */ /* 0x040fe40000410000 */
[----:B------:R-:W-:Y:S01]  /*63d0*/  FMUL.FTZ R39, R0, R39 ;  /* 0x0000002700277220 */ /* 0x000fe20000410000 */
[----:B--2---:R-:W-:Y:S01]  /*63e0*/  F2FP.PACK_AB R129, R170, R171 ;  /* 0x000000abaa81723e */ /* 0x004fe200000000ff */
[C---:B------:R-:W-:Y:S02]  /*63f0*/  FMUL.FTZ R40, R2.reuse, R40 ;  /* 0x0000002802287220 */ /* 0x040fe40000410000 */
[----:B------:R-:W-:Y:S02]  /*6400*/  FMUL.FTZ R41, R2, R41 ;  /* 0x0000002902297220 */ /* 0x000fe40000410000 */
[C---:B------:R-:W-:Y:S01]  /*6410*/  FMUL.FTZ R42, R0.reuse, R42 ;  /* 0x0000002a002a7220 */ /* 0x040fe20000410000 */
[----:B------:R-:W-:Y:S01]  /*6420*/  MUFU.EX2 R176, R176 ;  /* 0x000000b000b07308 */ /* 0x000fe20000000800 */
[----:B------:R-:W-:Y:S02]  /*6430*/  FMUL.FTZ R43, R0, R43 ;  /* 0x0000002b002b7220 */ /* 0x000fe40000410000 */
[C---:B------:R-:W-:Y:S02]  /*6440*/  FMUL.FTZ R44, R2.reuse, R44 ;  /* 0x0000002c022c7220 */ /* 0x040fe40000410000 */
[----:B------:R-:W-:Y:S02]  /*6450*/  FMUL.FTZ R45, R2, R45 ;  /* 0x0000002d022d7220 */ /* 0x000fe40000410000 */
[C---:B------:R-:W-:Y:S02]  /*6460*/  FMUL.FTZ R46, R0.reuse, R46 ;  /* 0x0000002e002e7220 */ /* 0x040fe40000410000 */
[----:B------:R-:W-:Y:S01]  /*6470*/  FMUL.FTZ R47, R0, R47 ;  /* 0x0000002f002f7220 */ /* 0x000fe20000410000 */
[----:B------:R-:W2:Y:S01]  /*6480*/  MUFU.EX2 R177, R177 ;  /* 0x000000b100b17308 */ /* 0x000ea20000000800 */
[C---:B------:R-:W-:Y:S02]  /*6490*/  FMUL.FTZ R48, R2.reuse, R48 ;  /* 0x0000003002307220 */ /* 0x040fe40000410000 */
[----:B------:R-:W-:Y:S01]  /*64a0*/  FMUL.FTZ R49, R2, R49 ;  /* 0x0000003102317220 */ /* 0x000fe20000410000 */
[----:B-1----:R-:W-:Y:S01]  /*64b0*/  F2FP.PACK_AB R131, R168, R169 ;  /* 0x000000a9a883723e */ /* 0x002fe200000000ff */
[C---:B------:R-:W-:Y:S02]  /*64c0*/  FMUL.FTZ R50, R0.reuse, R50 ;  /* 0x0000003200327220 */ /* 0x040fe40000410000 */
[----:B------:R-:W-:Y:S02]  /*64d0*/  FMUL.FTZ R51, R0, R51 ;  /* 0x0000003300337220 */ /* 0x000fe40000410000 */
[C---:B------:R-:W-:Y:S01]  /*64e0*/  FMUL.FTZ R52, R2.reuse, R52 ;  /* 0x0000003402347220 */ /* 0x040fe20000410000 */
[----:B------:R-:W-:Y:S01]  /*64f0*/  MUFU.EX2 R178, R178 ;  /* 0x000000b200b27308 */ /* 0x000fe20000000800 */
[C---:B------:R-:W-:Y:S05]  /*6500*/  HMMA.16816.F32 R4, R128.reuse, R12, R4 ;  /* 0x0000000c8004723c */ /* 0x040fea0000001804 */
[C---:B------:R-:W-:Y:S02]  /*6510*/  FMUL.FTZ R53, R2.reuse, R53 ;  /* 0x0000003502357220 */ /* 0x040fe40000410000 */
[C---:B------:R-:W-:Y:S01]  /*6520*/  FMUL.FTZ R12, R2.reuse, R120 ;  /* 0x00000078020c7220 */ /* 0x040fe20000410000 */
[C---:B------:R-:W-:Y:S01]  /*6530*/  HMMA.16816.F32 R8, R128.reuse, R14, R8 ;  /* 0x0000000e8008723c */ /* 0x040fe20000001808 */
[----:B------:R-:W1:Y:S03]  /*6540*/  MUFU.EX2 R179, R179 ;  /* 0x000000b300b37308 */ /* 0x000e660000000800 */
[----:B------:R-:W-:Y:S02]  /*6550*/  FMUL.FTZ R13, R2, R121 ;  /* 0x00000079020d7220 */ /* 0x000fe40000410000 */
[C---:B------:R-:W-:Y:S02]  /*6560*/  FMUL.FTZ R54, R0.reuse, R54 ;  /* 0x0000003600367220 */ /* 0x040fe40000410000 */
[C---:B------:R-:W-:Y:S03]  /*6570*/  FMUL.FTZ R14, R0.reuse, R122 ;  /* 0x0000007a000e7220 */ /* 0x040fe60000410000 */
[----:B------:R-:W-:Y:S01]  /*6580*/  MUFU.EX2 R180, R180 ;  /* 0x000000b400b47308 */ /* 0x000fe20000000800 */
[C---:B------:R-:W-:Y:S02]  /*6590*/  FMUL.FTZ R15, R0.reuse, R123 ;  /* 0x0000007b000f7220 */ /* 0x040fe40000410000 */
[----:B------:R-:W3:Y:S01]  /*65a0*/  LDSM.16.MT88.4 R120, [R196+0x100] ;  /* 0x00010000c478783b */ /* 0x000ee20000004200 */
[----:B------:R-:W-:Y:S02]  /*65b0*/  FMUL.FTZ R55, R0, R55 ;  /* 0x0000003700377220 */ /* 0x000fe40000410000 */
[C---:B------:R-:W-:Y:S02]  /*65c0*/  FMUL.FTZ R56, R2.reuse, R56 ;  /* 0x0000003802387220 */ /* 0x040fe40000410000 */
[C---:B------:R-:W-:Y:S02]  /*65d0*/  HMMA.16816.F32 R12, R128.reuse, R20, R12 ;  /* 0x00000014800c723c */ /* 0x040fe4000000180c */
[----:B------:R-:W4:Y:S01]  /*65e0*/  MUFU.EX2 R181, R181 ;  /* 0x000000b500b57308 */ /* 0x000f220000000800 */
[----:B------:R-:W-:Y:S02]  /*65f0*/  FMUL.FTZ R57, R2, R57 ;  /* 0x0000003902397220 */ /* 0x000fe40000410000 */
[----:B------:R-:W-:Y:S02]  /*6600*/  FMUL.FTZ R58, R0, R58 ;  /* 0x0000003a003a7220 */ /* 0x000fe40000410000 */
[C---:B------:R-:W-:Y:S01]  /*6610*/  FMUL.FTZ R20, R2.reuse, R112 ;  /* 0x0000007002147220 */ /* 0x040fe20000410000 */
[C---:B------:R-:W-:Y:S04]  /*6620*/  HMMA.16816.F32 R16, R128.reuse, R22, R16 ;  /* 0x000000168010723c */ /* 0x040fe80000001810 */
[----:B------:R-:W-:Y:S01]  /*6630*/  FMUL.FTZ R21, R2, R113 ;  /* 0x0000007102157220 */ /* 0x000fe20000410000 */
[----:B------:R-:W-:Y:S01]  /*6640*/  MUFU.EX2 R182, R182 ;  /* 0x000000b600b67308 */ /* 0x000fe20000000800 */
[C---:B------:R-:W-:Y:S02]  /*6650*/  FMUL.FTZ R59, R0.reuse, R59 ;  /* 0x0000003b003b7220 */ /* 0x040fe40000410000 */
[C---:B------:R-:W-:Y:S04]  /*6660*/  FMUL.FTZ R22, R0.reuse, R114 ;  /* 0x0000007200167220 */ /* 0x040fe80000410000 */
[----:B------:R-:W-:Y:S02]  /*6670*/  FMUL.FTZ R23, R0, R115 ;  /* 0x0000007300177220 */ /* 0x000fe40000410000 */
[----:B------:R-:W5:Y:S01]  /*6680*/  LDSM.16.MT88.4 R112, [R203+0x2100] ;  /* 0x00210000cb70783b */ /* 0x000f620000004200 */
[C---:B------:R-:W-:Y:S01]  /*6690*/  FMUL.FTZ R60, R2.reuse, R60 ;  /* 0x0000003c023c7220 */ /* 0x040fe20000410000 */
[----:B------:R-:W1:Y:S01]  /*66a0*/  MUFU.EX2 R183, R183 ;  /* 0x000000b700b77308 */ /* 0x000e620000000800 */
[----:B------:R-:W-:Y:S02]  /*66b0*/  FMUL.FTZ R61, R2, R61 ;  /* 0x0000003d023d7220 */ /* 0x000fe40000410000 */
[C---:B------:R-:W-:Y:S03]  /*66c0*/  HMMA.16816.F32 R20, R128.reuse, R28, R20 ;  /* 0x0000001c8014723c */ /* 0x040fe60000001814 */
[C---:B------:R-:W-:Y:S02]  /*66d0*/  FMUL.FTZ R62, R0.reuse, R62 ;  /* 0x0000003e003e7220 */ /* 0x040fe40000410000 */
[----:B------:R-:W-:Y:S02]  /*66e0*/  FMUL.FTZ R63, R0, R63 ;  /* 0x0000003f003f7220 */ /* 0x000fe40000410000 */
[C---:B------:R-:W-:Y:S01]  /*66f0*/  FMUL.FTZ R28, R2.reuse, R104 ;  /* 0x00000068021c7220 */ /* 0x040fe20000410000 */
[C---:B------:R-:W-:Y:S01]  /*6700*/  HMMA.16816.F32 R24, R128.reuse, R30, R24 ;  /* 0x0000001e8018723c */ /* 0x040fe20000001818 */
[----:B------:R-:W-:Y:S03]  /*6710*/  MUFU.EX2 R232, R232 ;  /* 0x000000e800e87308 */ /* 0x000fe60000000800 */
[C---:B------:R-:W-:Y:S02]  /*6720*/  FMUL.FTZ R29, R2.reuse, R105 ;  /* 0x00000069021d7220 */ /* 0x040fe40000410000 */
[----:B------:R-:W-:Y:S02]  /*6730*/  FMUL.FTZ R64, R2, R64 ;  /* 0x0000004002407220 */ /* 0x000fe40000410000 */
[C---:B------:R-:W-:Y:S03]  /*6740*/  FMUL.FTZ R30, R0.reuse, R106 ;  /* 0x0000006a001e7220 */ /* 0x040fe60000410000 */
[----:B------:R-:W1:Y:S01]  /*6750*/  MUFU.EX2 R235, R235 ;  /* 0x000000eb00eb7308 */ /* 0x000e620000000800 */
[----:B------:R-:W-:Y:S02]  /*6760*/  FMUL.FTZ R31, R0, R107 ;  /* 0x0000006b001f7220 */ /* 0x000fe40000410000 */
[----:B------:R-:W1:Y:S01]  /*6770*/  LDSM.16.MT88.4 R104, [R198+0x2100] ;  /* 0x00210000c668783b */ /* 0x000e620000004200 */
[----:B------:R-:W-:Y:S02]  /*6780*/  FMUL.FTZ R65, R2, R65 ;  /* 0x0000004102417220 */ /* 0x000fe40000410000 */
[C---:B------:R-:W-:Y:S02]  /*6790*/  FMUL.FTZ R66, R0.reuse, R66 ;  /* 0x0000004200427220 */ /* 0x040fe40000410000 */
[C---:B---3--:R-:W-:Y:S02]  /*67a0*/  HMMA.16816.F32 R28, R128.reuse, R120, R28 ;  /* 0x00000078801c723c */ /* 0x048fe4000000181c */
[----:B------:R-:W-:Y:S01]  /*67b0*/  MUFU.EX2 R230, R230 ;  /* 0x000000e600e67308 */ /* 0x000fe20000000800 */
[----:B------:R-:W-:Y:S02]  /*67c0*/  FMUL.FTZ R67, R0, R67 ;  /* 0x0000004300437220 */ /* 0x000fe40000410000 */
[C---:B------:R-:W-:Y:S02]  /*67d0*/  FMUL.FTZ R68, R2.reuse, R68 ;  /* 0x0000004402447220 */ /* 0x040fe40000410000 */
[----:B------:R-:W-:Y:S01]  /*67e0*/  FMUL.FTZ R69, R2, R69 ;  /* 0x0000004502457220 */ /* 0x000fe20000410000 */
[C---:B------:R-:W-:Y:S01]  /*67f0*/  HMMA.16816.F32 R32, R128.reuse, R122, R32 ;  /* 0x0000007a8020723c */ /* 0x040fe20000001820 */
[----:B------:R-:W-:Y:S03]  /*6800*/  LDSM.16.MT88.4 R120, [R196+0x900] ;  /* 0x00090000c478783b */ /* 0x000fe60000004200 */
[C---:B------:R-:W-:Y:S01]  /*6810*/  FMUL.FTZ R70, R0.reuse, R70 ;  /* 0x0000004600467220 */ /* 0x040fe20000410000 */
[----:B------:R-:W3:Y:S01]  /*6820*/  MUFU.EX2 R231, R231 ;  /* 0x000000e700e77308 */ /* 0x000ee20000000800 */
[----:B------:R-:W-:Y:S02]  /*6830*/  FMUL.FTZ R71, R0, R71 ;  /* 0x0000004700477220 */ /* 0x000fe40000410000 */
[C---:B-----5:R-:W-:Y:S04]  /*6840*/  HMMA.16816.F32 R36, R128.reuse, R112, R36 ;  /* 0x000000708024723c */ /* 0x060fe80000001824 */
[C---:B------:R-:W-:Y:S02]  /*6850*/  FMUL.FTZ R72, R2.reuse, R72 ;  /* 0x0000004802487220 */ /* 0x040fe40000410000 */
[----:B------:R-:W-:Y:S01]  /*6860*/  FMUL.FTZ R73, R2, R73 ;  /* 0x0000004902497220 */ /* 0x000fe20000410000 */
[----:B------:R-:W-:Y:S01]  /*6870*/  MUFU.EX2 R228, R228 ;  /* 0x000000e400e47308 */ /* 0x000fe20000000800 */
[C---:B------:R-:W-:Y:S01]  /*6880*/  HMMA.16816.F32 R40, R128.reuse, R114, R40 ;  /* 0x000000728028723c */ /* 0x040fe20000001828 */
[----:B------:R-:W-:Y:S03]  /*6890*/  LDSM.16.MT88.4 R112, [R203+0x900] ;  /* 0x00090000cb70783b */ /* 0x000fe60000004200 */
[C---:B------:R-:W-:Y:S02]  /*68a0*/  FMUL.FTZ R74, R0.reuse, R74 ;  /* 0x0000004a004a7220 */ /* 0x040fe40000410000 */
[----:B------:R-:W-:Y:S02]  /*68b0*/  FMUL.FTZ R75, R0, R75 ;  /* 0x0000004b004b7220 */ /* 0x000fe40000410000 */
[C---:B------:R-:W-:Y:S01]  /*68c0*/  FMUL.FTZ R76, R2.reuse, R76 ;  /* 0x0000004c024c7220 */ /* 0x040fe20000410000 */
[----:B------:R-:W5:Y:S01]  /*68d0*/  MUFU.EX2 R233, R233 ;  /* 0x000000e900e97308 */ /* 0x000f620000000800 */
[C---:B-1----:R-:W-:Y:S03]  /*68e0*/  HMMA.16816.F32 R44, R128.reuse, R104, R44 ;  /* 0x00000068802c723c */ /* 0x042fe6000000182c */
[----:B------:R-:W-:Y:S02]  /*68f0*/  FMUL.FTZ R77, R2, R77 ;  /* 0x0000004d024d7220 */ /* 0x000fe40000410000 */
[C---:B------:R-:W-:Y:S02]  /*6900*/  FMUL.FTZ R78, R0.reuse, R78 ;  /* 0x0000004e004e7220 */ /* 0x040fe40000410000 */
[----:B------:R-:W-:Y:S01]  /*6910*/  FMUL.FTZ R79, R0, R79 ;  /* 0x0000004f004f7220 */ /* 0x000fe20000410000 */
[C---:B------:R-:W-:Y:S01]  /*6920*/  HMMA.16816.F32 R48, R128.reuse, R106, R48 ;  /* 0x0000006a8030723c */ /* 0x040fe20000001830 */
[----:B------:R-:W1:Y:S03]  /*6930*/  LDSM.16.MT88.4 R104, [R203+0x4100] ;  /* 0x00410000cb68783b */ /* 0x000e660000004200 */
[C---:B------:R-:W-:Y:S02]  /*6940*/  FMUL.FTZ R80, R2.reuse, R80 ;  /* 0x0000005002507220 */ /* 0x040fe40000410000 */
[----:B------:R-:W-:Y:S02]  /*6950*/  FMUL.FTZ R81, R2, R81 ;  /* 0x0000005102517220 */ /* 0x000fe40000410000 */
[C---:B------:R-:W-:Y:S04]  /*6960*/  HMMA.16816.F32 R52, R128.reuse, R100, R52 ;  /* 0x000000648034723c */ /* 0x040fe80000001834 */
[C---:B------:R-:W-:Y:S02]  /*6970*/  FMUL.FTZ R82, R0.reuse, R82 ;  /* 0x0000005200527220 */ /* 0x040fe40000410000 */
[----:B------:R-:W-:Y:S02]  /*6980*/  FMUL.FTZ R83, R0, R83 ;  /* 0x0000005300537220 */ /* 0x000fe40000410000 */
[C---:B------:R-:W-:Y:S01]  /*6990*/  HMMA.16816.F32 R56, R128.reuse, R102, R56 ;  /* 0x000000668038723c */ /* 0x040fe20000001838 */
[----:B------:R-:W2:Y:S03]  /*69a0*/  LDSM.16.MT88.4 R100, [R198+0x4100] ;  /* 0x00410000c664783b */ /* 0x000ea60000004200 */
[C---:B------:R-:W-:Y:S02]  /*69b0*/  FMUL.FTZ R84, R2.reuse, R84 ;  /* 0x0000005402547220 */ /* 0x040fe40000410000 */
[----:B------:R-:W-:Y:S02]  /*69c0*/  FMUL.FTZ R85, R2, R85 ;  /* 0x0000005502557220 */ /* 0x000fe40000410000 */
[C---:B------:R-:W-:Y:S04]  /*69d0*/  HMMA.16816.F32 R60, R128.reuse, R108, R60 ;  /* 0x0000006c803c723c */ /* 0x040fe8000000183c */
[C---:B------:R-:W-:Y:S02]  /*69e0*/  FMUL.FTZ R86, R0.reuse, R86 ;  /* 0x0000005600567220 */ /* 0x040fe40000410000 */
[----:B------:R-:W-:Y:S02]  /*69f0*/  FMUL.FTZ R87, R0, R87 ;  /* 0x0000005700577220 */ /* 0x000fe40000410000 */
[C---:B------:R-:W-:Y:S01]  /*6a00*/  HMMA.16816.F32 R64, R128.reuse, R110, R64 ;  /* 0x0000006e8040723c */ /* 0x040fe20000001840 */
[----:B------:R-:W3:Y:S03]  /*6a10*/  LDSM.16.MT88.4 R108, [R197+0x4100] ;  /* 0x00410000c56c783b */ /* 0x000ee60000004200 */
[C---:B------:R-:W-:Y:S02]  /*6a20*/  FMUL.FTZ R88, R2.reuse, R88 ;  /* 0x0000005802587220 */ /* 0x040fe40000410000 */
[----:B------:R-:W-:Y:S02]  /*6a30*/  FMUL.FTZ R89, R2, R89 ;  /* 0x0000005902597220 */ /* 0x000fe40000410000 */
[C---:B------:R-:W-:Y:S01]  /*6a40*/  FMUL.FTZ R90, R0.reuse, R90 ;  /* 0x0000005a005a7220 */ /* 0x040fe20000410000 */
        /* <DEDUP_REMOVED lines=8> */
[C---:B--2---:R-:W-:Y:S04]  /*6ad0*/  HMMA.16816.F32 R76, R128.reuse, R100, R76 ;  /* 0x00000064804c723c */ /* 0x044fe8000000184c */
[C---:B------:R-:W-:Y:S02]  /*6ae0*/  FMUL.FTZ R96, R2.reuse, R96 ;  /* 0x0000006002607220 */ /* 0x040fe40000410000 */
[----:B------:R-:W-:Y:S01]  /*6af0*/  FMUL.FTZ R97, R2, R97 ;  /* 0x0000006102617220 */ /* 0x000fe20000410000 */
[----:B------:R-:W-:Y:S01]  /*6b00*/  F2FP.PACK_AB R100, R177, R176 ;  /* 0x000000b0b164723e */ /* 0x000fe200000000ff */
[C---:B------:R-:W-:Y:S04]  /*6b10*/  HMMA.16816.F32 R80, R128.reuse, R102, R80 ;  /* 0x000000668050723c */ /* 0x040fe80000001850 */
[C---:B------:R-:W-:Y:S01]  /*6b20*/  FMUL.FTZ R98, R0.reuse, R98 ;  /* 0x0000006200627220 */ /* 0x040fe20000410000 */
[----:B------:R-:W-:Y:S01]  /*6b30*/  F2FP.PACK_AB R101, R179, R178 ;  /* 0x000000b2b365723e */ /* 0x000fe200000000ff */
[----:B------:R-:W-:Y:S01]  /*6b40*/  FMUL.FTZ R99, R0, R99 ;  /* 0x0000006300637220 */ /* 0x000fe20000410000 */
[----:B----4-:R-:W-:Y:S01]  /*6b50*/  F2FP.PACK_AB R102, R181, R180 ;  /* 0x000000b4b566723e */ /* 0x010fe200000000ff */
[C---:B---3--:R-:W-:Y:S04]  /*6b60*/  HMMA.16816.F32 R84, R128.reuse, R108, R84 ;  /* 0x0000006c8054723c */ /* 0x048fe80000001854 */
[----:B------:R-:W-:Y:S01]  /*6b70*/  F2FP.PACK_AB R103, R183, R182 ;  /* 0x000000b6b767723e */ /* 0x000fe200000000ff */
[--C-:B------:R-:W-:Y:S02]  /*6b80*/  FFMA.FTZ R226, R229, c[0x0][0x2d0], -R144.reuse ;  /* 0x0000b400e5e27a23 */ /* 0x100fe40000010890 */
[--C-:B------:R-:W-:Y:S01]  /*6b90*/  FFMA.FTZ R227, R227, c[0x0][0x2d0], -R144.reuse ;  /* 0x0000b400e3e37a23 */ /* 0x100fe20000010890 */
[C---:B------:R-:W-:Y:S01]  /*6ba0*/  HMMA.16816.F32 R88, R128.reuse, R110, R88 ;  /* 0x0000006e8058723c */ /* 0x040fe20000001858 */
[----:B------:R-:W2:Y:S02]  /*6bb0*/  LDSM.16.MT88.4 R108, [R197+0x900] ;  /* 0x00090000c56c783b */ /* 0x000ea40000004200 */
[----:B------:R-:W-:Y:S01]  /*6bc0*/  MUFU.EX2 R226, R226 ;  /* 0x000000e200e27308 */ /* 0x000fe20000000800 */
[--C-:B------:R-:W-:Y:S02]  /*6bd0*/  FFMA.FTZ R222, R222, c[0x0][0x2d0], -R145.reuse ;  /* 0x0000b400dede7a23 */ /* 0x100fe40000010891 */
[--C-:B------:R-:W-:Y:S02]  /*6be0*/  FFMA.FTZ R229, R224, c[0x0][0x2d0], -R145.reuse ;  /* 0x0000b400e0e57a23 */ /* 0x100fe40000010891 */
[--C-:B------:R-:W-:Y:S01]  /*6bf0*/  FFMA.FTZ R224, R225, c[0x0][0x2d0], -R144.reuse ;  /* 0x0000b400e1e07a23 */ /* 0x100fe20000010890 */
[C---:B-1----:R-:W-:Y:S03]  /*6c00*/  HMMA.16816.F32 R92, R128.reuse, R104, R92 ;  /* 0x00000068805c723c */ /* 0x042fe6000000185c */
[--C-:B------:R-:W-:Y:S01]  /*6c10*/  FFMA.FTZ R223, R223, c[0x0][0x2d0], -R144.reuse ;  /* 0x0000b400dfdf7a23 */ /* 0x100fe20000010890 */
[----:B------:R-:W1:Y:S01]  /*6c20*/  MUFU.EX2 R227, R227 ;  /* 0x000000e300e37308 */ /* 0x000e620000000800 */
[--C-:B------:R-:W-:Y:S02]  /*6c30*/  FFMA.FTZ R220, R220, c[0x0][0x2d0], -R145.reuse ;  /* 0x0000b400dcdc7a23 */ /* 0x100fe40000010891 */
[----:B------:R-:W-:Y:S01]  /*6c40*/  FFMA.FTZ R145, R218, c[0x0][0x2d0], -R145 ;  /* 0x0000b400da917a23 */ /* 0x000fe20000010891 */
[----:B------:R-:W-:Y:S01]  /*6c50*/  HMMA.16816.F32 R96, R128, R106, R96 ;  /* 0x0000006a8060723c */ /* 0x000fe20000001860 */
[----:B------:R-:W3:Y:S03]  /*6c60*/  LDSM.16.MT88.4 R104, [R196+0x2900] ;  /* 0x00290000c468783b */ /* 0x000ee60000004200 */
[--C-:B------:R-:W-:Y:S02]  /*6c70*/  FFMA.FTZ R134, R134, c[0x0][0x2d0], -R144.reuse ;  /* 0x0000b40086867a23 */ /* 0x100fe40000010890 */
[----:B------:R-:W-:Y:S01]  /*6c80*/  FFMA.FTZ R144, R133, c[0x0][0x2d0], -R144 ;  /* 0x0000b40085907a23 */ /* 0x000fe20000010890 */
[----:B------:R-:W-:Y:S01]  /*6c90*/  MUFU.EX2 R225, R145 ;  /* 0x0000009100e17308 */ /* 0x000fe20000000800 */
[C---:B------:R-:W-:Y:S01]  /*6ca0*/  HMMA.16816.F32 R4, R100.reuse, R112, R4 ;  /* 0x000000706404723c */ /* 0x040fe20000001804 */
[----:B------:R-:W-:Y:S04]  /*6cb0*/  LDSM.16.MT88.4 R128, [R198+0x3100] ;  /* 0x00310000c680783b */ /* 0x000fe80000004200 */
[----:B------:R-:W-:Y:S02]  /*6cc0*/  FFMA.FTZ R175, R2, R221, R175 ;  /* 0x000000dd02af7223 */ /* 0x000fe400000100af */
[----:B------:R-:W-:Y:S01]  /*6cd0*/  FFMA.FTZ R171, R0, R219, R171 ;  /* 0x000000db00ab7223 */ /* 0x000fe200000100ab */
[C---:B------:R-:W-:Y:S01]  /*6ce0*/  HMMA.16816.F32 R8, R100.reuse, R114, R8 ;  /* 0x000000726408723c */ /* 0x040fe20000001808 */
[----:B------:R-:W-:Y:S01]  /*6cf0*/  LDSM.16.MT88.4 R112, [R198+0x4900] ;  /* 0x00490000c670783b */ /* 0x000fe20000004200 */
[----:B------:R4:W-:Y:S02]  /*6d00*/  MUFU.EX2 R133, R144 ;  /* 0x0000009000857308 */ /* 0x0009e40000000800 */
[----:B------:R-:W-:Y:S01]  /*6d10*/  MOV R0, R3 ;  /* 0x0000000300007202 */ /* 0x000fe20000000f00 */
[----:B------:R-:W-:Y:S02]  /*6d20*/  FADD.FTZ R174, R174, R175 ;  /* 0x000000afaeae7221 */ /* 0x000fe40000010000 */
[----:B------:R-:W-:Y:S01]  /*6d30*/  FADD.FTZ R170, R170, R171 ;  /* 0x000000abaaaa7221 */ /* 0x000fe20000010000 */
[C---:B------:R-:W-:Y:S04]  /*6d40*/  HMMA.16816.F32 R12, R100.reuse, R116, R12 ;  /* 0x00000074640c723c */ /* 0x040fe8000000180c */
[----:B------:R-:W-:Y:S01]  /*6d50*/  MUFU.EX2 R222, R222 ;  /* 0x000000de00de7308 */ /* 0x000fe20000000800 */
[----:B------:R-:W-:Y:S03]  /*6d60*/  FADD.FTZ R173, R173, R174 ;  /* 0x000000aeadad7221 */ /* 0x000fe60000010000 */
[C---:B------:R-:W-:Y:S01]  /*6d70*/  HMMA.16816.F32 R16, R100.reuse, R118, R16 ;  /* 0x000000766410723c */ /* 0x040fe20000001810 */
[----:B------:R-:W-:Y:S03]  /*6d80*/  LDSM.16.MT88.4 R116, [R197+0x4900] ;  /* 0x00490000c574783b */ /* 0x000fe60000004200 */
[----:B------:R-:W-:Y:S02]  /*6d90*/  FADD.FTZ R173, R172, R173 ;  /* 0x000000adacad7221 */ /* 0x000fe40000010000 */
[----:B------:R-:W1:Y:S02]  /*6da0*/  MUFU.EX2 R229, R229 ;  /* 0x000000e500e57308 */ /* 0x000e640000000800 */
[C---:B--2---:R-:W-:Y:S01]  /*6db0*/  HMMA.16816.F32 R20, R100.reuse, R108, R20 ;  /* 0x0000006c6414723c */ /* 0x044fe20000001814 */
[----:B----4-:R-:W-:Y:S03]  /*6dc0*/  LDSM.16.MT88.4 R144, [R196+0x1900] ;  /* 0x00190000c490783b */ /* 0x010fe60000004200 */
[----:B------:R-:W-:Y:S04]  /*6dd0*/  FADD.FTZ R176, R176, R173 ;  /* 0x000000adb0b07221 */ /* 0x000fe80000010000 */
[C---:B------:R-:W-:Y:S01]  /*6de0*/  HMMA.16816.F32 R24, R100.reuse, R110, R24 ;  /* 0x0000006e6418723c */ /* 0x040fe20000001818 */
[----:B------:R-:W-:Y:S01]  /*6df0*/  MUFU.EX2 R224, R224 ;  /* 0x000000e000e07308 */ /* 0x000fe20000000800 */
[----:B------:R-:W2:Y:S02]  /*6e00*/  LDSM.16.MT88.4 R108, [R203+0x4900] ;  /* 0x00490000cb6c783b */ /* 0x000ea40000004200 */
[----:B------:R-:W-:Y:S04]  /*6e10*/  FADD.FTZ R177, R177, R176 ;  /* 0x000000b0b1b17221 */ /* 0x000fe80000010000 */
[C---:B------:R-:W-:Y:S03]  /*6e20*/  HMMA.16816.F32 R28, R100.reuse, R120, R28 ;  /* 0x00000078641c723c */ /* 0x040fe6000000181c */
[----:B------:R-:W4:Y:S01]  /*6e30*/  MUFU.EX2 R223, R223 ;  /* 0x000000df00df7308 */ /* 0x000f220000000800 */
[----:B------:R-:W-:Y:S04]  /*6e40*/  FADD.FTZ R180, R180, R177 ;  /* 0x000000b1b4b47221 */ /* 0x000fe80000010000 */
[C---:B------:R-:W-:Y:S01]  /*6e50*/  HMMA.16816.F32 R32, R100.reuse, R122, R32 ;  /* 0x0000007a6420723c */ /* 0x040fe20000001820 */
[----:B------:R-:W-:Y:S03]  /*6e60*/  LDSM.16.MT88.4 R120, [R198+0x1100] ;  /* 0x00110000c678783b */ /* 0x000fe60000004200 */
[----:B------:R-:W-:Y:S01]  /*6e70*/  FADD.FTZ R181, R181, R180 ;  /* 0x000000b4b5b57221 */ /* 0x000fe20000010000 */
[----:B------:R-:W1:Y:S03]  /*6e80*/  MUFU.EX2 R220, R220 ;  /* 0x000000dc00dc7308 */ /* 0x000e660000000800 */
[C---:B------:R-:W-:Y:S07]  /*6e90*/  HMMA.16816.F32 R36, R100.reuse, R124, R36 ;  /* 0x0000007c6424723c */ /* 0x040fee0000001824 */
[----:B------:R-:W1:Y:S01]  /*6ea0*/  MUFU.EX2 R134, R134 ;  /* 0x0000008600867308 */ /* 0x000e620000000800 */
        /* <DEDUP_REMOVED lines=8> */
[C---:B---3--:R-:W-:Y:S08]  /*6f30*/  HMMA.16816.F32 R60, R100.reuse, R104, R60 ;  /* 0x00000068643c723c */ /* 0x048ff0000000183c */
[C---:B------:R-:W-:Y:S01]  /*6f40*/  HMMA.16816.F32 R64, R100.reuse, R106, R64 ;  /* 0x0000006a6440723c */ /* 0x040fe20000001840 */
[----:B------:R-:W3:Y:S07]  /*6f50*/  LDSM.16.MT88.4 R104, [R196+0x4900] ;  /* 0x00490000c468783b */ /* 0x000eee0000004200 */
[C---:B--2---:R-:W-:Y:S08]  /*6f60*/  HMMA.16816.F32 R68, R100.reuse, R108, R68 ;  /* 0x0000006c6444723c */ /* 0x044ff00000001844 */
[C---:B------:R-:W-:Y:S01]  /*6f70*/  HMMA.16816.F32 R72, R100.reuse, R110, R72 ;  /* 0x0000006e6448723c */ /* 0x040fe20000001848 */
[----:B------:R-:W2:Y:S07]  /*6f80*/  LDSM.16.MT88.4 R108, [R203+0x1100] ;  /* 0x00110000cb6c783b */ /* 0x000eae0000004200 */
[C---:B------:R-:W-:Y:S08]  /*6f90*/  HMMA.16816.F32 R76, R100.reuse, R112, R76 ;  /* 0x00000070644c723c */ /* 0x040ff0000000184c */
[C---:B------:R-:W-:Y:S01]  /*6fa0*/  HMMA.16816.F32 R80, R100.reuse, R114, R80 ;  /* 0x000000726450723c */ /* 0x040fe20000001850 */
[----:B------:R-:W1:Y:S07]  /*6fb0*/  LDSM.16.MT88.4 R112, [R197+0x1100] ;  /* 0x00110000c570783b */ /* 0x000e6e0000004200 */
[C---:B------:R-:W-:Y:S08]  /*6fc0*/  HMMA.16816.F32 R84, R100.reuse, R116, R84 ;  /* 0x000000746454723c */ /* 0x040ff00000001854 */
[C---:B------:R-:W-:Y:S01]  /*6fd0*/  HMMA.16816.F32 R88, R100.reuse, R118, R88 ;  /* 0x000000766458723c */ /* 0x040fe20000001858 */
[----:B------:R-:W4:Y:S07]  /*6fe0*/  LDSM.16.MT88.4 R116, [R203+0x3100] ;  /* 0x00310000cb74783b */ /* 0x000f2e0000004200 */
[C---:B---3--:R-:W-:Y:S08]  /*6ff0*/  HMMA.16816.F32 R92, R100.reuse, R104, R92 ;  /* 0x00000068645c723c */ /* 0x048ff0000000185c */
[----:B------:R-:W-:Y:S01]  /*7000*/  HMMA.16816.F32 R96, R100, R106, R96 ;  /* 0x0000006a6460723c */ /* 0x000fe20000001860 */
[----:B------:R-:W3:Y:S06]  /*7010*/  LDSM.16.MT88.4 R104, [R196+0x3100] ;  /* 0x00310000c468783b */ /* 0x000eec0000004200 */
[----:B------:R-:W-:Y:S01]  /*7020*/  F2FP.PACK_AB R100, R235, R232 ;  /* 0x000000e8eb64723e */ /* 0x000fe200000000ff */
[----:B------:R-:W-:Y:S01]  /*7030*/  FADD.FTZ R232, R232, R181 ;  /* 0x000000b5e8e87221 */ /* 0x000fe20000010000 */
[----:B------:R-:W-:Y:S03]  /*7040*/  F2FP.PACK_AB R101, R231, R230 ;  /* 0x000000e6e765723e */ /* 0x000fe600000000ff */
[----:B-----5:R-:W-:Y:S01]  /*7050*/  F2FP.PACK_AB R102, R233, R228 ;  /* 0x000000e4e966723e */ /* 0x020fe200000000ff */
[----:B------:R-:W-:Y:S01]  /*7060*/  FADD.FTZ R235, R235, R232 ;  /* 0x000000e8ebeb7221 */ /* 0x000fe20000010000 */
[----:B-1----:R-:W-:Y:S03]  /*7070*/  F2FP.PACK_AB R103, R227, R226 ;  /* 0x000000e2e367723e */ /* 0x002fe600000000ff */
[----:B------:R-:W-:Y:S04]  /*7080*/  FADD.FTZ R228, R228, R235 ;  /* 0x000000ebe4e47221 */ /* 0x000fe80000010000 */
[C---:B--2---:R-:W-:Y:S03]  /*7090*/  HMMA.16816.F32 R4, R100.reuse, R108, R4 ;  /* 0x0000006c6404723c */ /* 0x044fe60000001804 */
[----:B------:R-:W-:Y:S05]  /*70a0*/  FADD.FTZ R233, R233, R228 ;  /* 0x000000e4e9e97221 */ /* 0x000fea0000010000 */
[C---:B------:R-:W-:Y:S01]  /*70b0*/  HMMA.16816.F32 R8, R100.reuse, R110, R8 ;  /* 0x0000006e6408723c */ /* 0x040fe20000001808 */
[----:B------:R-:W1:Y:S07]  /*70c0*/  LDSM.16.MT88.4 R108, [R203+0x5100] ;  /* 0x00510000cb6c783b */ /* 0x000e6e0000004200 */
[C---:B------:R-:W-:Y:S08]  /*70d0*/  HMMA.16816.F32 R12, R100.reuse, R120, R12 ;  /* 0x00000078640c723c */ /* 0x040ff0000000180c */
[C---:B------:R-:W-:Y:S08]  /*70e0*/  HMMA.16816.F32 R16, R100.reuse, R122, R16 ;  /* 0x0000007a6410723c */ /* 0x040ff00000001810 */
[C---:B------:R-:W-:Y:S08]  /*70f0*/  HMMA.16816.F32 R20, R100.reuse, R112, R20 ;  /* 0x000000706414723c */ /* 0x040ff00000001814 */
[C---:B------:R-:W-:Y:S01]  /*7100*/  HMMA.16816.F32 R24, R100.reuse, R114, R24 ;  /* 0x000000726418723c */ /* 0x040fe20000001818 */
[----:B------:R-:W2:Y:S07]  /*7110*/  LDSM.16.MT88.4 R112, [R198+0x5100] ;  /* 0x00510000c670783b */ /* 0x000eae0000004200 */
[C---:B------:R-:W-:Y:S08]  /*7120*/  HMMA.16816.F32 R28, R100.reuse, R124, R28 ;  /* 0x0000007c641c723c */ /* 0x040ff0000000181c */
[C---:B------:R-:W-:Y:S01]  /*7130*/  HMMA.16816.F32 R32, R100.reuse, R126, R32 ;  /* 0x0000007e6420723c */ /* 0x040fe20000001820 */
[----:B------:R-:W-:Y:S07]  /*7140*/  LDSM.16.MT88.4 R124, [R203+0x1900] ;  /* 0x00190000cb7c783b */ /* 0x000fee0000004200 */
[C---:B----4-:R-:W-:Y:S08]  /*7150*/  HMMA.16816.F32 R36, R100.reuse, R116, R36 ;  /* 0x000000746424723c */ /* 0x050ff00000001824 */
[C---:B------:R-:W-:Y:S01]  /*7160*/  HMMA.16816.F32 R40, R100.reuse, R118, R40 ;  /* 0x000000766428723c */ /* 0x040fe20000001828 */
[----:B------:R-:W4:Y:S07]  /*7170*/  LDSM.16.MT88.4 R116, [R197+0x5100] ;  /* 0x00510000c574783b */ /* 0x000f2e0000004200 */
[C---:B------:R-:W-:Y:S08]  /*7180*/  HMMA.16816.F32 R44, R100.reuse, R128, R44 ;  /* 0x00000080642c723c */ /* 0x040ff0000000182c */
[C---:B------:R-:W-:Y:S08]  /*7190*/  HMMA.16816.F32 R48, R100.reuse, R130, R48 ;  /* 0x000000826430723c */ /* 0x040ff00000001830 */
[C---:B------:R-:W-:Y:S07]  /*71a0*/  HMMA.16816.F32 R52, R100.reuse, R136, R52 ;  /* 0x000000886434723c */ /* 0x040fee0000001834 */
[----:B------:R-:W-:Y:S01]  /*71b0*/  F2FP.PACK_AB R136, R229, R222 ;  /* 0x000000dee588723e */ /* 0x000fe200000000ff */
[C---:B------:R-:W-:Y:S04]  /*71c0*/  HMMA.16816.F32 R56, R100.reuse, R138, R56 ;  /* 0x0000008a6438723c */ /* 0x040fe80000001838 */
[----:B------:R-:W-:Y:S01]  /*71d0*/  F2FP.PACK_AB R137, R223, R224 ;  /* 0x000000e0df89723e */ /* 0x000fe200000000ff */
[----:B------:R-:W-:Y:S02]  /*71e0*/  FADD.FTZ R222, R222, R233 ;  /* 0x000000e9dede7221 */ /* 0x000fe40000010000 */
[----:B------:R-:W-:Y:S01]  /*71f0*/  F2FP.PACK_AB R138, R225, R220 ;  /* 0x000000dce18a723e */ /* 0x000fe200000000ff */
[C---:B---3--:R-:W-:Y:S04]  /*7200*/  HMMA.16816.F32 R60, R100.reuse, R104, R60 ;  /* 0x00000068643c723c */ /* 0x048fe8000000183c */
[----:B------:R-:W-:Y:S01]  /*7210*/  F2FP.PACK_AB R139, R133, R134 ;  /* 0x00000086858b723e */ /* 0x000fe200000000ff */
[----:B------:R-:W-:Y:S03]  /*7220*/  FADD.FTZ R229, R229, R222 ;  /* 0x000000dee5e57221 */ /* 0x000fe60000010000 */
[C---:B------:R-:W-:Y:S01]  /*7230*/  HMMA.16816.F32 R64, R100.reuse, R106, R64 ;  /* 0x0000006a6440723c */ /* 0x040fe20000001840 */
[----:B------:R-:W3:Y:S03]  /*7240*/  LDSM.16.MT88.4 R104, [R196+0x5100] ;  /* 0x00510000c468783b */ /* 0x000ee60000004200 */
[----:B------:R-:W-:Y:S04]  /*7250*/  FADD.FTZ R220, R220, R229 ;  /* 0x000000e5dcdc7221 */ /* 0x000fe80000010000 */
[C---:B-1----:R-:W-:Y:S04]  /*7260*/  HMMA.16816.F32 R68, R100.reuse, R108, R68 ;  /* 0x0000006c6444723c */ /* 0x042fe80000001844 */
[----:B------:R-:W-:Y:S04]  /*7270*/  FADD.FTZ R221, R225, R220 ;  /* 0x000000dce1dd7221 */ /* 0x000fe80000010000 */
[C---:B------:R-:W-:Y:S01]  /*7280*/  HMMA.16816.F32 R72, R100.reuse, R110, R72 ;  /* 0x0000006e6448723c */ /* 0x040fe20000001848 */
[----:B------:R-:W1:Y:S07]  /*7290*/  LDSM.16.MT88.4 R108, [R198+0x1900] ;  /* 0x00190000c66c783b */ /* 0x000e6e0000004200 */
[C---:B--2---:R-:W-:Y:S08]  /*72a0*/  HMMA.16816.F32 R76, R100.reuse, R112, R76 ;  /* 0x00000070644c723c */ /* 0x044ff0000000184c */
[C---:B------:R-:W-:Y:S08]  /*72b0*/  HMMA.16816.F32 R80, R100.reuse, R114, R80 ;  /* 0x000000726450723c */ /* 0x040ff00000001850 */
[C---:B----4-:R-:W-:Y:S08]  /*72c0*/  HMMA.16816.F32 R84, R100.reuse, R116, R84 ;  /* 0x000000746454723c */ /* 0x050ff00000001854 */
[C---:B------:R-:W-:Y:S08]  /*72d0*/  HMMA.16816.F32 R88, R100.reuse, R118, R88 ;  /* 0x000000766458723c */ /* 0x040ff00000001858 */
[C---:B---3--:R-:W-:Y:S08]  /*72e0*/  HMMA.16816.F32 R92, R100.reuse, R104, R92 ;  /* 0x00000068645c723c */ /* 0x048ff0000000185c */
[----:B------:R-:W-:Y:S08]  /*72f0*/  HMMA.16816.F32 R96, R100, R106, R96 ;  /* 0x0000006a6460723c */ /* 0x000ff00000001860 */
[C---:B------:R-:W-:Y:S01]  /*7300*/  HMMA.16816.F32 R128, R136.reuse, R124, R4 ;  /* 0x0000007c8880723c */ /* 0x040fe20000001804 */
[----:B------:R-:W2:Y:S07]  /*7310*/  LDSM.16.MT88.4 R4, [R198+0x5900] ;  /* 0x00590000c604783b */ /* 0x000eae0000004200 */
[C---:B------:R-:W-:Y:S01]  /*7320*/  HMMA.16816.F32 R124, R136.reuse, R126, R8 ;  /* 0x0000007e887c723c */ /* 0x040fe20000001808 */
[----:B------:R-:W3:Y:S07]  /*7330*/  LDSM.16.MT88.4 R8, [R197+0x5900] ;  /* 0x00590000c508783b */ /* 0x000eee0000004200 */
[C---:B-1----:R-:W-:Y:S01]  /*7340*/  HMMA.16816.F32 R120, R136.reuse, R108, R12 ;  /* 0x0000006c8878723c */ /* 0x042fe2000000180c */
[----:B------:R-:W1:Y:S07]  /*7350*/  LDSM.16.MT88.4 R12, [R196+0x5900] ;  /* 0x00590000c40c783b */ /* 0x000e6e0000004200 */
[C---:B------:R-:W-:Y:S08]  /*7360*/  HMMA.16816.F32 R116, R136.reuse, R110, R16 ;  /* 0x0000006e8874723c */ /* 0x040ff00000001810 */
        /* <DEDUP_REMOVED lines=14> */
[C---:B--2---:R-:W-:Y:S07]  /*7450*/  HMMA.16816.F32 R76, R136.reuse, R4, R76 ;  /* 0x00000004884c723c */ /* 0x044fee000000184c */
[----:B------:R-:W-:Y:S01]  /*7460*/  FADD.FTZ R5, R169, R170 ;  /* 0x000000aaa9057221 */ /* 0x000fe20000010000 */
[C---:B------:R-:W-:Y:S04]  /*7470*/  HMMA.16816.F32 R80, R136.reuse, R6, R80 ;  /* 0x000000068850723c */ /* 0x040fe80000001850 */
[----:B------:R-:W-:Y:S04]  /*7480*/  FADD.FTZ R5, R168, R5 ;  /* 0x00000005a8057221 */ /* 0x000fe80000010000 */
[C---:B---3--:R-:W-:Y:S04]  /*7490*/  HMMA.16816.F32 R84, R136.reuse, R8, R84 ;  /* 0x000000088854723c */ /* 0x048fe80000001854 */
[----:B------:R-:W-:Y:S04]  /*74a0*/  FADD.FTZ R178, R178, R5 ;  /* 0x00000005b2b27221 */ /* 0x000fe80000010000 */
[C---:B------:R-:W-:Y:S04]  /*74b0*/  HMMA.16816.F32 R88, R136.reuse, R10, R88 ;  /* 0x0000000a8858723c */ /* 0x040fe80000001858 */
[----:B------:R-:W-:Y:S04]  /*74c0*/  FADD.FTZ R179, R179, R178 ;  /* 0x000000b2b3b37221 */ /* 0x000fe80000010000 */
[----:B------:R-:W-:Y:S01]  /*74d0*/  FADD.FTZ R182, R182, R179 ;  /* 0x000000b3b6b67221 */ /* 0x000fe20000010000 */
[C---:B-1----:R-:W-:Y:S03]  /*74e0*/  HMMA.16816.F32 R92, R136.reuse, R12, R92 ;  /* 0x0000000c885c723c */ /* 0x042fe6000000185c */
[----:B------:R-:W-:Y:S04]  /*74f0*/  FADD.FTZ R183, R183, R182 ;  /* 0x000000b6b7b77221 */ /* 0x000fe80000010000 */
[----:B------:R-:W-:Y:S01]  /*7500*/  FADD.FTZ R230, R230, R183 ;  /* 0x000000b7e6e67221 */ /* 0x000fe20000010000 */
[----:B------:R-:W-:Y:S04]  /*7510*/  HMMA.16816.F32 R96, R136, R14, R96 ;  /* 0x0000000e8860723c */ /* 0x000fe80000001860 */
[----:B------:R-:W-:Y:S04]  /*7520*/  FADD.FTZ R231, R231, R230 ;  /* 0x000000e6e7e77221 */ /* 0x000fe80000010000 */
[----:B------:R-:W-:Y:S04]  /*7530*/  FADD.FTZ R226, R226, R231 ;  /* 0x000000e7e2e27221 */ /* 0x000fe80000010000 */
[----:B------:R-:W-:Y:S04]  /*7540*/  FADD.FTZ R227, R227, R226 ;  /* 0x000000e2e3e37221 */ /* 0x000fe80000010000 */
[----:B------:R-:W-:Y:S04]  /*7550*/  FADD.FTZ R224, R224, R227 ;  /* 0x000000e3e0e07221 */ /* 0x000fe80000010000 */
[----:B------:R-:W-:Y:S04]  /*7560*/  FADD.FTZ R223, R223, R224 ;  /* 0x000000e0dfdf7221 */ /* 0x000fe80000010000 */
[----:B------:R-:W-:Y:S04]  /*7570*/  FADD.FTZ R134, R134, R223 ;  /* 0x000000df86867221 */ /* 0x000fe80000010000 */
[----:B------:R-:W-:Y:S01]  /*7580*/  FADD.FTZ R219, R133, R134 ;  /* 0x0000008685db7221 */ /* 0x000fe20000010000 */
[----:B------:R-:W-:-:S05]  /*7590*/  @P4 BRA `(.L_x_12) ;  /* 0xffffd5f000004947 */ /* 0x000fca000383ffff */
.L_x_11:
[----:B------:R-:W1:Y:S01]  /*75a0*/  SHFL.BFLY PT, R6, R221, 0x2, 0x1f ;  /* 0x0c401f00dd067f89 */ /* 0x000e6200000e0000 */
[----:B------:R-:W-:-:S03]  /*75b0*/  PLOP3.LUT P2, PT, PT, PT, PT, 0x8, 0x0 ;  /* 0x000000000000781c */ /* 0x000fc60003f4e170 */
[----:B------:R-:W2:Y:S01]  /*75c0*/  SHFL.BFLY PT, R0, R219, 0x2, 0x1f ;  /* 0x0c401f00db007f89 */ /* 0x000ea200000e0000 */
[----:B-1----:R-:W-:Y:S02]  /*75d0*/  FADD.FTZ R6, R6, R221 ;  /* 0x000000dd06067221 */ /* 0x002fe40000010000 */
[----:B--2---:R-:W-:-:S03]  /*75e0*/  FADD.FTZ R7, R0, R219 ;  /* 0x000000db00077221 */ /* 0x004fc60000010000 */
[----:B------:R-:W1:Y:S01]  /*75f0*/  SHFL.BFLY PT, R5, R6, 0x1, 0x1f ;  /* 0x0c201f0006057f89 */ /* 0x000e6200000e0000 */
[----:B------:R-:W-:-:S03]  /*7600*/  MOV R0, RZ ;  /* 0x000000ff00007202 */ /* 0x000fc60000000f00 */
[----:B------:R-:W2:Y:S01]  /*7610*/  SHFL.BFLY PT, R2, R7, 0x1, 0x1f ;  /* 0x0c201f0007027f89 */ /* 0x000ea200000e0000 */
[----:B-1----:R-:W-:Y:S01]  /*7620*/  FADD.FTZ R4, R6, R5 ;  /* 0x0000000506047221 */ /* 0x002fe20000010000 */
[----:B------:R-:W-:Y:S01]  /*7630*/  MOV R5, RZ ;  /* 0x000000ff00057202 */ /* 0x000fe20000000f00 */
[----:B--2---:R-:W-:-:S03]  /*7640*/  FADD.FTZ R2, R2, R7 ;  /* 0x0000000702027221 */ /* 0x004fc60000010000 */
[----:B------:R-:W-:Y:S02]  /*7650*/  FSETP.NE.FTZ.AND P1, PT, R4, RZ, PT ;  /* 0x000000ff0400720b */ /* 0x000fe40003f35000 */
[----:B------:R-:W-:-:S11]  /*7660*/  FSETP.NE.FTZ.AND P0, PT, R2, RZ, PT ;  /* 0x000000ff0200720b */ /* 0x000fd60003f15000 */
[----:B------:R-:W1:Y:S01]  /*7670*/  @P1 MUFU.RCP R5, R4 ;  /* 0x0000000400051308 */ /* 0x000e620000001000 */
[----:B------:R-:W-:Y:S02]  /*7680*/  @P1 MOV R8, 0x3f317218 ;  /* 0x3f31721800081802 */ /* 0x000fe40000000f00 */
[----:B------:R-:W-:-:S05]  /*7690*/  @P0 MOV R9, 0x3f317218 ;  /* 0x3f31721800090802 */ /* 0x000fca0000000f00 */
[----:B------:R-:W2:Y:S08]  /*76a0*/  @P1 MUFU.LG2 R4, R4 ;  /* 0x0000000400041308 */ /* 0x000eb00000000c00 */
[----:B------:R-:W3:Y:S01]  /*76b0*/  @P0 MUFU.LG2 R6, R2 ;  /* 0x0000000200060308 */ /* 0x000ee20000000c00 */
[C---:B-1----:R-:W-:Y:S02]  /*76c0*/  FMUL.FTZ R128, R5.reuse, R128 ;  /* 0x0000008005807220 */ /* 0x042fe40000410000 */
[----:B------:R-:W-:-:S02]  /*76d0*/  FMUL.FTZ R129, R5, R129 ;  /* 0x0000008105817220 */ /* 0x000fc40000410000 */
[C---:B------:R-:W-:Y:S02]  /*76e0*/  FMUL.FTZ R124, R5.reuse, R124 ;  /* 0x0000007c057c7220 */ /* 0x040fe40000410000 */
[C---:B------:R-:W-:Y:S01]  /*76f0*/  FMUL.FTZ R125, R5.reuse, R125 ;  /* 0x0000007d057d7220 */ /* 0x040fe20000410000 */
[----:B------:R1:W4:Y:S01]  /*7700*/  @P0 MUFU.RCP R0, R2 ;  /* 0x0000000200000308 */ /* 0x0003220000001000 */
[----:B--2---:R-:W-:Y:S02]  /*7710*/  @P1 FMUL.FTZ R7, R4, 0.69314718246459960938 ;  /* 0x3f31721804071820 */ /* 0x004fe40000410000 */
[----:B------:R-:W-:Y:S02]  /*7720*/  @P1 FMUL.FTZ R4, R8, c[0x0][0x2d0] ;  /* 0x0000b40008041a20 */ /* 0x000fe40000410000 */
[C---:B------:R-:W-:Y:S02]  /*7730*/  FMUL.FTZ R120, R5.reuse, R120 ;  /* 0x0000007805787220 */ /* 0x040fe40000410000 */
[----:B------:R-:W-:-:S02]  /*7740*/  FMUL.FTZ R121, R5, R121 ;  /* 0x0000007905797220 */ /* 0x000fc40000410000 */
[----:B---3--:R-:W-:Y:S02]  /*7750*/  @P0 FMUL.FTZ R8, R6, 0.69314718246459960938 ;  /* 0x3f31721806080820 */ /* 0x008fe40000410000 */
[----:B------:R-:W-:Y:S02]  /*7760*/  @P0 FMUL.FTZ R6, R9, c[0x0][0x2d0] ;  /* 0x0000b40009060a20 */ /* 0x000fe40000410000 */
[C---:B------:R-:W-:Y:S02]  /*7770*/  FMUL.FTZ R116, R5.reuse, R116 ;  /* 0x0000007405747220 */ /* 0x040fe40000410000 */
[C---:B------:R-:W-:Y:S01]  /*7780*/  FMUL.FTZ R117, R5.reuse, R117 ;  /* 0x0000007505757220 */ /* 0x040fe20000410000 */
[----:B-1----:R-:W-:Y:S01]  /*7790*/  MOV R2, 0xff800000 ;  /* 0xff80000000027802 */ /* 0x002fe20000000f00 */
[C---:B------:R-:W-:Y:S02]  /*77a0*/  FMUL.FTZ R112, R5.reuse, R112 ;  /* 0x0000007005707220 */ /* 0x040fe40000410000 */
[----:B------:R-:W-:-:S02]  /*77b0*/  FMUL.FTZ R113, R5, R113 ;  /* 0x0000007105717220 */ /* 0x000fc40000410000 */
[C---:B------:R-:W-:Y:S02]  /*77c0*/  FMUL.FTZ R108, R5.reuse, R108 ;  /* 0x0000006c056c7220 */ /* 0x040fe40000410000 */
[C---:B------:R-:W-:Y:S02]  /*77d0*/  FMUL.FTZ R109, R5.reuse, R109 ;  /* 0x0000006d056d7220 */ /* 0x040fe40000410000 */
[C---:B------:R-:W-:Y:S02]  /*77e0*/  FMUL.FTZ R104, R5.reuse, R104 ;  /* 0x0000006805687220 */ /* 0x040fe40000410000 */
[C---:B------:R-:W-:Y:S02]  /*77f0*/  FMUL.FTZ R105, R5.reuse, R105 ;  /* 0x0000006905697220 */ /* 0x040fe40000410000 */
        /* <DEDUP_REMOVED lines=33> */
[----:B------:R-:W-:Y:S01]  /*7a10*/  FMUL.FTZ R97, R5, R97 ;  /* 0x0000006105617220 */ /* 0x000fe20000410000 */
[----:B------:R-:W-:Y:S01]  /*7a20*/  MOV R5, 0xff800000 ;  /* 0xff80000000057802 */ /* 0x000fe20000000f00 */
[C---:B----4-:R-:W-:Y:S02]  /*7a30*/  FMUL.FTZ R130, R0.reuse, R130 ;  /* 0x0000008200827220 */ /* 0x050fe40000410000 */
        /* <DEDUP_REMOVED lines=46> */
[----:B------:R-:W-:Y:S02]  /*7d20*/  FMUL.FTZ R99, R0, R99 ;  /* 0x0000006300637220 */ /* 0x000fe40000410000 */
[----:B------:R-:W-:Y:S02]  /*7d30*/  @P1 FFMA.FTZ R2, R4, R132, R7 ;  /* 0x0000008404021223 */ /* 0x000fe40000010007 */
[----:B------:R-:W-:Y:S02]  /*7d40*/  @P0 FFMA.FTZ R5, R6, R3, R8 ;  /* 0x0000000306050223 */ /* 0x000fe40000010008 */
.L_x_3:
[----:B------:R-:W-:Y:S05]  /*7d50*/  @P2 BRA `(.L_x_15) ;  /* 0x0000196000002947 */ /* 0x000fea0003800000 */
[----:B------:R-:W3:Y:S01]  /*7d60*/  S2R R11, SR_TID.X ;  /* 0x00000000000b7919 */ /* 0x000ee20000002100 */
[----:B------:R-:W-:Y:S01]  /*7d70*/  USHF.R.S32.HI UR6, URZ, 0x1f, UR10 ;  /* 0x0000001f3f067899 */ /* 0x000fe2000801140a */
[----:B------:R-:W-:Y:S01]  /*7d80*/  IMAD R6, RZ, RZ, -UR10 ;  /* 0x8000000aff067e24 */ /* 0x000fe2000f8e02ff */
[----:B------:R-:W-:Y:S01]  /*7d90*/  ULDC.64 UR4, c[0x0][0x4d0] ;  /* 0x0001340000047ab9 */ /* 0x000fe20000000a00 */
[----:B------:R-:W4:Y:S01]  /*7da0*/  S2R R3, SR_CTAID.Y ;  /* 0x0000000000037919 */ /* 0x000f220000002600 */
[----:B------:R-:W-:Y:S01]  /*7db0*/  UIMAD UR7, UR6, UR4, URZ ;  /* 0x00000004060772a4 */ /* 0x000fe2000f8e023f */
[----:B------:R-:W-:Y:S01]  /*7dc0*/  IMAD.MOV.U32 R9, RZ, RZ, c[0x0][0x4e8] ;  /* 0x00013a00ff097624 */ /* 0x000fe200078e00ff */
[----:B--2---:R-:W-:Y:S01]  /*7dd0*/  UIMAD.WIDE.U32 UR8, UR10, UR4, URZ ;  /* 0x000000040a0872a5 */ /* 0x004fe2000f8e003f */
[----:B------:R-:W2:Y:S01]  /*7de0*/  S2R R8, SR_CTAID.Z ;  /* 0x0000000000087919 */ /* 0x000ea20000002700 */
[----:B------:R-:W-:Y:S01]  /*7df0*/  UIMAD UR7, UR10, UR5, UR7 ;  /* 0x000000050a0772a4 */ /* 0x000fe2000f8e0207 */
[----:B------:R-:W-:Y:S01]  /*7e00*/  BSSY B0, `(.L_x_16) ;  /* 0x00000f9000007945 */ /* 0x000fe20003800000 */
[C---:B------:R-:W-:Y:S01]  /*7e10*/  ISETP.NE.AND P1, PT, R9.reuse, 0x1, PT ;  /* 0x000000010900780c */ /* 0x040fe20003f25270 */
[----:B------:R-:W-:Y:S01]  /*7e20*/  ULDC.64 UR4, c[0x0][0x438] ;  /* 0x00010e0000047ab9 */ /* 0x000fe20000000a00 */
[----:B------:R-:W-:Y:S01]  /*7e30*/  MOV R17, UR9 ;  /* 0x0000000900117c02 */ /* 0x000fe20008000f00 */
[----:B------:R-:W-:Y:S01]  /*7e40*/  UIMAD.WIDE.U32 UR14, UR10, UR4, URZ ;  /* 0x000000040a0e72a5 */ /* 0x000fe2000f8e003f */
[----:B------:R-:W-:Y:S01]  /*7e50*/  IMAD.U32 R16, RZ, RZ, UR8 ;  /* 0x00000008ff107e24 */ /* 0x000fe2000f8e00ff */
[----:B------:R-:W-:Y:S01]  /*7e60*/  UIMAD UR4, UR6, UR4, URZ ;  /* 0x00000004060472a4 */ /* 0x000fe2000f8e023f */
[----:B------:R-:W-:Y:S01]  /*7e70*/  IMAD R9, R9, c[0x0][0x388], RZ ;  /* 0x0000e20009097a24 */ /* 0x000fe200078e02ff */
[----:B------:R-:W-:-:S02]  /*7e80*/  UIADD3 UR7, UR9, UR7, URZ ;  /* 0x0000000709077290 */ /* 0x000fc4000fffe03f */
[----:B------:R-:W-:Y:S01]  /*7e90*/  UIMAD UR4, UR10, UR5, UR4 ;  /* 0x000000050a0472a4 */ /* 0x000fe2000f8e0204 */
[----:B------:R-:W-:Y:S01]  /*7ea0*/  MOV R14, UR14 ;  /* 0x0000000e000e7c02 */ /* 0x000fe20008000f00 */
[----:B------:R-:W-:Y:S01]  /*7eb0*/  IMAD.U32 R15, RZ, RZ, UR15 ;  /* 0x0000000fff0f7e24 */ /* 0x000fe2000f8e00ff */
[----:B---3--:R-:W-:Y:S01]  /*7ec0*/  SHF.R.S32.HI R0, RZ, 0x1f, R11 ;  /* 0x0000001fff007819 */ /* 0x008fe2000001140b */
[----:B------:R-:W-:Y:S01]  /*7ed0*/  UIADD3 UR4, UR15, UR4, URZ ;  /* 0x000000040f047290 */ /* 0x000fe2000fffe03f */
[----:B------:R-:W-:Y:S02]  /*7ee0*/  IMAD.U32 R17, RZ, RZ, UR7 ;  /* 0x00000007ff117e24 */ /* 0x000fe4000f8e00ff */
[-C--:B------:R-:W-:Y:S01]  /*7ef0*/  LEA.HI R13, R0, R11.reuse, RZ, 0x5 ;  /* 0x0000000b000d7211 */ /* 0x080fe200078f28ff */
[----:B----4-:R-:W-:Y:S01]  /*7f00*/  IMAD R6, R6, c[0x0][0x550], R3 ;  /* 0x0001540006067a24 */ /* 0x010fe200078e0203 */
[----:B------:R-:W-:Y:S01]  /*7f10*/  LEA.HI R0, R0, R11, RZ, 0x2 ;  /* 0x0000000b00007211 */ /* 0x000fe200078f10ff */
[----:B------:R-:W-:Y:S01]  /*7f20*/  IMAD.U32 R15, RZ, RZ, UR4 ;  /* 0x00000004ff0f7e24 */ /* 0x000fe2000f8e00ff */
[----:B-1----:R-:W-:Y:S01]  /*7f30*/  LOP3.LUT R4, R13, 0xffffffe0, RZ, 0xc0, !PT ;  /* 0xffffffe00d047812 */ /* 0x002fe200078ec0ff */
[----:B--2---:R-:W-:Y:S01]  /*7f40*/  IMAD.WIDE.U32 R16, R8, c[0x0][0x4d8], R16 ;  /* 0x0001360008107a25 */ /* 0x004fe200078e0010 */
[----:B------:R-:W-:-:S02]  /*7f50*/  SHF.R.S32.HI R10, RZ, 0x5, R13 ;  /* 0x00000005ff0a7819 */ /* 0x000fc4000001140d */
[----:B------:R-:W-:Y:S01]  /*7f60*/  SHF.R.S32.HI R13, RZ, 0x1f, R13 ;  /* 0x0000001fff0d7819 */ /* 0x000fe2000001140d */
[----:B------:R-:W-:Y:S01]  /*7f70*/  IMAD.IADD R4, R11, 0x1, -R4 ;  /* 0x000000010b047824 */ /* 0x000fe200078e0a04 */
[----:B------:R-:W-:Y:S01]  /*7f80*/  LOP3.LUT R0, R0, 0xfffffffc, RZ, 0xc0, !PT ;  /* 0xfffffffc00007812 */ /* 0x000fe200078ec0ff */
[----:B------:R-:W-:Y:S01]  /*7f90*/  IMAD.WIDE.U32 R14, R8, c[0x0][0x440], R14 ;  /* 0x00011000080e7a25 */ /* 0x000fe200078e000e */
[----:B------:R-:W-:Y:S02]  /*7fa0*/  LEA.HI R13, R13, R10, RZ, 0x3 ;  /* 0x0000000a0d0d7211 */ /* 0x000fe400078f18ff */
[----:B------:R-:W-:Y:S01]  /*7fb0*/  IADD3 R11, -R0, R11, RZ ;  /* 0x0000000b000b7210 */ /* 0x000fe20007ffe1ff */
[----:B------:R-:W-:Y:S01]  /*7fc0*/  IMAD.MOV.U32 R20, RZ, RZ, R14 ;  /* 0x000000ffff147224 */ /* 0x000fe200078e000e */
[----:B------:R-:W-:Y:S01]  /*7fd0*/  LOP3.LUT R13, R13, 0xffffff8, RZ, 0xc0, !PT ;  /* 0x0ffffff80d0d7812 */ /* 0x000fe200078ec0ff */
[----:B------:R-:W1:Y:S01]  /*7fe0*/  S2R R0, SR_CTAID.X ;  /* 0x0000000000007919 */ /* 0x000e620000002500 */
[----:B------:R-:W-:-:S02]  /*7ff0*/  SHF.R.S32.HI R3, RZ, 0x1f, R4 ;  /* 0x0000001fff037819 */ /* 0x000fc40000011404 */
[----:B------:R-:W-:Y:S01]  /*8000*/  SHF.R.S32.HI R7, RZ, 0x1f, R8 ;  /* 0x0000001fff077819 */ /* 0x000fe20000011408 */
[----:B------:R-:W-:Y:S01]  /*8010*/  IMAD.IADD R13, R10, 0x1, -R13 ;  /* 0x000000010a0d7824 */ /* 0x000fe200078e0a0d */
[----:B------:R-:W-:Y:S02]  /*8020*/  LEA.HI R10, R11, R11, RZ, 0x1 ;  /* 0x0000000b0b0a7211 */ /* 0x000fe400078f08ff */
[----:B------:R-:W-:Y:S02]  /*8030*/  LEA.HI R3, R3, R4, RZ, 0x2 ;  /* 0x0000000403037211 */ /* 0x000fe400078f10ff */
[----:B------:R-:W-:Y:S02]  /*8040*/  LOP3.LUT R10, R10, 0x1ffffffe, RZ, 0xc0, !PT ;  /* 0x1ffffffe0a0a7812 */ /* 0x000fe400078ec0ff */
[----:B------:R-:W-:Y:S02]  /*8050*/  SHF.R.S32.HI R12, RZ, 0x2, R3 ;  /* 0x00000002ff0c7819 */ /* 0x000fe40000011403 */
[----:B------:R-:W-:Y:S01]  /*8060*/  IADD3 R10, R11, -R10, RZ ;  /* 0x8000000a0b0a7210 */ /* 0x000fe20007ffe0ff */
[----:B------:R-:W-:Y:S01]  /*8070*/  IMAD R11, R7, c[0x0][0x4d8], RZ ;  /* 0x00013600070b7a24 */ /* 0x000fe200078e02ff */
[----:B------:R-:W-:Y:S01]  /*8080*/  LOP3.LUT R3, R3, 0x7ffffffc, RZ, 0xc0, !PT ;  /* 0x7ffffffc03037812 */ /* 0x000fe200078ec0ff */
[----:B------:R-:W-:-:S02]  /*8090*/  IMAD R13, R13, 0x10, R12 ;  /* 0x000000100d0d7824 */ /* 0x000fc400078e020c */
[----:B------:R-:W-:Y:S02]  /*80a0*/  IMAD R7, R7, c[0x0][0x440], RZ ;  /* 0x0001100007077a24 */ /* 0x000fe400078e02ff */
[----:B------:R-:W-:Y:S02]  /*80b0*/  IMAD R19, R10, 0x8, R13 ;  /* 0x000000080a137824 */ /* 0x000fe400078e020d */
[C---:B------:R-:W-:Y:S02]  /*80c0*/  IMAD R7, R8.reuse, c[0x0][0x444], R7 ;  /* 0x0001110008077a24 */ /* 0x040fe400078e0207 */
[----:B------:R-:W-:Y:S01]  /*80d0*/  IMAD R11, R8, c[0x0][0x4dc], R11 ;  /* 0x00013700080b7a24 */ /* 0x000fe200078e020b */
[C---:B-1----:R-:W-:Y:S01]  /*80e0*/  LEA R19, R0.reuse, R19, 0x7 ;  /* 0x0000001300137211 */ /* 0x042fe200078e38ff */
[----:B------:R-:W-:Y:S01]  /*80f0*/  IMAD.IADD R21, R15, 0x1, R7 ;  /* 0x000000010f157824 */ /* 0x000fe200078e0207 */
[----:B------:R-:W-:Y:S01]  /*8100*/  SHF.R.S32.HI R8, RZ, 0x1f, R6 ;  /* 0x0000001fff087819 */ /* 0x000fe20000011406 */
[----:B------:R-:W-:Y:S01]  /*8110*/  IMAD.IADD R17, R17, 0x1, R11 ;  /* 0x0000000111117824 */ /* 0x000fe200078e020b */
[----:B------:R-:W-:Y:S01]  /*8120*/  MOV R10, R19 ;  /* 0x00000013000a7202 */ /* 0x000fe20000000f00 */
[----:B------:R-:W-:Y:S01]  /*8130*/  @P1 IMAD.HI.U32 R7, R19, c[0x0][0x4ec], RZ ;  /* 0x00013b0013071a27 */ /* 0x000fe200078e00ff */
[----:B------:R-:W-:-:S03]  /*8140*/  LEA R0, R0, R13, 0x7 ;  /* 0x0000000d00007211 */ /* 0x000fc600078e38ff */
[C---:B------:R-:W-:Y:S01]  /*8150*/  IMAD R11, R8.reuse, c[0x0][0x4e0], RZ ;  /* 0x00013800080b7a24 */ /* 0x040fe200078e02ff */
[----:B------:R-:W-:Y:S01]  /*8160*/  @P1 SHF.R.U32.HI R10, RZ, c[0x0][0x4f0], R7 ;  /* 0x00013c00ff0a1a19 */ /* 0x000fe20000011607 */
[----:B------:R-:W-:Y:S01]  /*8170*/  IMAD R15, R8, c[0x0][0x448], RZ ;  /* 0x00011200080f7a24 */ /* 0x000fe200078e02ff */
[----:B------:R-:W-:Y:S01]  /*8180*/  MOV R7, R19 ;  /* 0x0000001300077202 */ /* 0x000fe20000000f00 */
[C---:B------:R-:W-:Y:S01]  /*8190*/  IMAD R11, R6.reuse, c[0x0][0x4e4], R11 ;  /* 0x00013900060b7a24 */ /* 0x040fe200078e020b */
[--C-:B------:R-:W-:Y:S01]  /*81a0*/  SHF.R.S32.HI R12, RZ, 0x1f, R10.reuse ;  /* 0x0000001fff0c7819 */ /* 0x100fe2000001140a */
[----:B------:R-:W-:Y:S02]  /*81b0*/  IMAD.MOV R8, RZ, RZ, -R10 ;  /* 0x000000ffff087224 */ /* 0x000fe400078e0a0a */
[C---:B------:R-:W-:Y:S02]  /*81c0*/  IMAD R15, R6.reuse, c[0x0][0x44c], R15 ;  /* 0x00011300060f7a24 */ /* 0x040fe400078e020f */
[----:B------:R-:W-:-:S04]  /*81d0*/  IMAD.WIDE.U32 R20, R6, c[0x0][0x448], R20 ;  /* 0x0001120006147a25 */ /* 0x000fc800078e0014 */
[----:B------:R-:W-:-:S04]  /*81e0*/  IMAD.WIDE.U32 R16, R6, c[0x0][0x4e0], R16 ;  /* 0x0001380006107a25 */ /* 0x000fc800078e0010 */
[----:B------:R-:W-:Y:S01]  /*81f0*/  @P1 IMAD.HI.U32 R6, R19, c[0x0][0x4ec], RZ ;  /* 0x00013b0013061a27 */ /* 0x000fe200078e00ff */
[----:B------:R-:W-:Y:S01]  /*8200*/  BAR.SYNC.DEFER_BLOCKING 0x1, 0x100 ;  /* 0x0044000000007b1d */ /* 0x000fe20000010000 */
[----:B------:R-:W-:Y:S02]  /*8210*/  IADD3 R10, P0, R10, R16, RZ ;  /* 0x000000100a0a7210 */ /* 0x000fe40007f1e0ff */
[----:B------:R-:W-:Y:S01]  /*8220*/  IMAD R8, R8, c[0x0][0x4e8], R19 ;  /* 0x00013a0008087a24 */ /* 0x000fe200078e0213 */
[----:B------:R-:W-:Y:S01]  /*8230*/  @P1 SHF.R.U32.HI R7, RZ, c[0x0][0x4f0], R6 ;  /* 0x00013c00ff071a19 */ /* 0x000fe20000011606 */
[----:B------:R-:W-:Y:S01]  /*8240*/  IMAD.IADD R21, R21, 0x1, R15 ;  /* 0x0000000115157824 */ /* 0x000fe200078e020f */
[----:B------:R-:W-:Y:S01]  /*8250*/  IADD3.X R11, R12, R17, R11, P0, !PT ;  /* 0x000000110c0b7210 */ /* 0x000fe200007fe40b */
[----:B------:R-:W-:Y:S01]  /*8260*/  IMAD.IADD R3, R4, 0x1, -R3 ;  /* 0x0000000104037824 */ /* 0x000fe200078e0a03 */
[----:B------:R-:W-:Y:S01]  /*8270*/  SHF.R.S32.HI R6, RZ, 0x1f, R8 ;  /* 0x0000001fff067819 */ /* 0x000fe20000011408 */
[C---:B------:R-:W-:Y:S01]  /*8280*/  IMAD.WIDE.U32 R20, R7.reuse, c[0x0][0x430], R20 ;  /* 0x00010c0007147a25 */ /* 0x040fe200078e0014 */
[----:B------:R-:W-:-:S02]  /*8290*/  IADD3 R12, -R7, RZ, RZ ;  /* 0x000000ff070c7210 */ /* 0x000fc40007ffe1ff */
[----:B------:R-:W-:Y:S01]  /*82a0*/  LOP3.LUT P1, RZ, R4, 0x3, RZ, 0xc0, !PT ;  /* 0x0000000304ff7812 */ /* 0x000fe2000782c0ff */
[----:B------:R-:W-:Y:S01]  /*82b0*/  IMAD R15, R6, c[0x0][0x4c8], RZ ;  /* 0x00013200060f7a24 */ /* 0x000fe200078e02ff */
[----:B------:R-:W-:Y:S01]  /*82c0*/  SHF.R.S32.HI R6, RZ, 0x1f, R7 ;  /* 0x0000001fff067819 */ /* 0x000fe20000011407 */
[----:B------:R-:W-:Y:S01]  /*82d0*/  IMAD.WIDE.U32 R10, R8, c[0x0][0x4c8], R10 ;  /* 0x00013200080a7a25 */ /* 0x000fe200078e000a */
[----:B------:R-:W-:-:S03]  /*82e0*/  ISETP.GE.OR P2, PT, R0, R9, P1 ;  /* 0x000000090000720c */ /* 0x000fc60000f46670 */
[----:B------:R-:W-:Y:S01]  /*82f0*/  IMAD R15, R8, c[0x0][0x4cc], R15 ;  /* 0x00013300080f7a24 */ /* 0x000fe200078e020f */
[----:B------:R-:W-:Y:S01]  /*8300*/  LEA R8, P0, R10, c[0x0][0x4a8], 0x2 ;  /* 0x00012a000a087a11 */ /* 0x000fe200078010ff */
[----:B------:R-:W-:Y:S02]  /*8310*/  IMAD R12, R12, c[0x0][0x4e8], R19 ;  /* 0x00013a000c0c7a24 */ /* 0x000fe400078e0213 */
[----:B------:R-:W-:Y:S02]  /*8320*/  IMAD.IADD R15, R11, 0x1, R15 ;  /* 0x000000010b0f7824 */ /* 0x000fe400078e020f */
[----:B------:R-:W-:Y:S01]  /*8330*/  IMAD R6, R6, c[0x0][0x430], RZ ;  /* 0x00010c0006067a24 */ /* 0x000fe200078e02ff */
[----:B------:R-:W-:Y:S02]  /*8340*/  SHFL.IDX PT, R16, R8, 0x1, 0x1c1f ;  /* 0x003c1f0008107f89 */ /* 0x000fe400000e0000 */
[----:B------:R-:W-:Y:S01]  /*8350*/  LEA.HI.X R15, R10, c[0x0][0x4ac], R15, 0x2, P0 ;  /* 0x00012b000a0f7a11 */ /* 0x000fe200000f140f */
[----:B------:R-:W-:Y:S01]  /*8360*/  IMAD R7, R7, c[0x0][0x434], R6 ;  /* 0x00010d0007077a24 */ /* 0x000fe200078e0206 */
[----:B------:R-:W-:Y:S01]  /*8370*/  SHFL.IDX PT, R10, R8, RZ, 0x1c1f ;  /* 0x001c1fff080a7589 */ /* 0x000fe200000e0000 */
[----:B------:R-:W-:-:S02]  /*8380*/  SHF.R.S32.HI R6, RZ, 0x1f, R12 ;  /* 0x0000001fff067819 */ /* 0x000fc4000001140c */
[----:B------:R-:W-:Y:S01]  /*8390*/  IMAD.IADD R21, R21, 0x1, R7 ;  /* 0x0000000115157824 */ /* 0x000fe200078e0207 */
[----:B------:R-:W1:Y:S02]  /*83a0*/  SHFL.IDX PT, R11, R15, RZ, 0x1c1f ;  /* 0x001c1fff0f0b7589 */ /* 0x000e6400000e0000 */
[----:B------:R-:W-:Y:S01]  /*83b0*/  IMAD R7, R6, c[0x0][0x428], RZ ;  /* 0x00010a0006077a24 */ /* 0x000fe200078e02ff */
[----:B------:R-:W-:Y:S01]  /*83c0*/  IADD3 R6, R0, 0x8, RZ ;  /* 0x0000000800067810 */ /* 0x000fe20007ffe0ff */
[----:B------:R-:W2:Y:S01]  /*83d0*/  SHFL.IDX PT, R17, R15, 0x1, 0x1c1f ;  /* 0x003c1f000f117f89 */ /* 0x000ea200000e0000 */
[----:B------:R-:W-:Y:S02]  /*83e0*/  IMAD.WIDE.U32 R20, R12, c[0x0][0x428], R20 ;  /* 0x00010a000c147a25 */ /* 0x000fe400078e0014 */
[----:B------:R-:W-:Y:S02]  /*83f0*/  ISETP.GE.OR P1, PT, R6, R9, P1 ;  /* 0x000000090600720c */ /* 0x000fe40000f26670 */
[----:B------:R-:W-:-:S05]  /*8400*/  IMAD R7, R12, c[0x0][0x42c], R7 ;  /* 0x00010b000c077a24 */ /* 0x000fca00078e0207 */
[----:B------:R-:W-:Y:S02]  /*8410*/  IADD3 R12, R21, R7, RZ ;  /* 0x00000007150c7210 */ /* 0x000fe40007ffe0ff */
[----:B------:R-:W-:-:S04]  /*8420*/  LEA R7, P0, R20, c[0x0][0x400], 0x2 ;  /* 0x0001000014077a11 */ /* 0x000fc800078010ff */
[----:B------:R-:W-:Y:S01]  /*8430*/  LEA.HI.X R12, R20, c[0x0][0x404], R12, 0x2, P0 ;  /* 0x00010100140c7a11 */ /* 0x000fe200000f140c */
[----:B------:R3:W4:Y:S01]  /*8440*/  SHFL.IDX PT, R14, R7, RZ, 0x1c1f ;  /* 0x001c1fff070e7589 */ /* 0x00072200000e0000 */
[----:B------:R-:W-:-:S03]  /*8450*/  ISETP.GE.AND P0, PT, R6, R9, PT ;  /* 0x000000090600720c */ /* 0x000fc60003f06270 */
[----:B-1----:R3:W-:Y:S04]  /*8460*/  @!P2 ST.E [R10.64], R2 ;  /* 0x000000020a00a985 */ /* 0x0027e8000c10190c */
[----:B--2---:R3:W-:Y:S01]  /*8470*/  @!P1 ST.E [R16.64], R5 ;  /* 0x0000000510009985 */ /* 0x0047e2000c10190c */
[----:B------:R-:W-:Y:S02]  /*8480*/  ISETP.GE.AND P1, PT, R0, R9, PT ;  /* 0x000000090000720c */ /* 0x000fe40003f26270 */
[----:B------:R-:W-:Y:S01]  /*8490*/  SHF.L.U32 R9, R3, 0x1, RZ ;  /* 0x0000000103097819 */ /* 0x000fe200000006ff */
[----:B------:R3:W1:Y:S10]  /*84a0*/  SHFL.IDX PT, R15, R12, RZ, 0x1c1f ;  /* 0x001c1fff0c0f7589 */ /* 0x00067400000e0000 */
[----:B------:R-:W-:Y:S05]  /*84b0*/  @P1 BRA `(.L_x_17) ;  /* 0x000008d000001947 */ /* 0x000fea0003800000 */
[C---:B------:R-:W-:Y:S02]  /*84c0*/  ISETP.GE.AND P1, PT, R9.reuse, c[0x0][0x3c8], PT ;  /* 0x0000f20009007a0c */ /* 0x040fe40003f26270 */
[----:B---3--:R-:W-:-:S02]  /*84d0*/  IADD3 R5, R9, 0x8, RZ ;  /* 0x0000000809057810 */ /* 0x008fc40007ffe0ff */
[C---:B------:R-:W-:Y:S02]  /*84e0*/  IADD3 R4, R9.reuse, 0x10, RZ ;  /* 0x0000001009047810 */ /* 0x040fe40007ffe0ff */
[----:B------:R-:W-:Y:S02]  /*84f0*/  IADD3 R3, R9, 0x18, RZ ;  /* 0x0000001809037810 */ /* 0x000fe40007ffe0ff */
[----:B------:R-:W-:Y:S02]  /*8500*/  ISETP.GE.AND P5, PT, R5, c[0x0][0x3c8], PT ;  /* 0x0000f20005007a0c */ /* 0x000fe40003fa6270 */
[----:B------:R-:W-:Y:S02]  /*8510*/  ISETP.GE.AND P4, PT, R4, c[0x0][0x3c8], PT ;  /* 0x0000f20004007a0c */ /* 0x000fe40003f86270 */
[C---:B------:R-:W-:Y:S01]  /*8520*/  IADD3 R2, R9.reuse, 0x20, RZ ;  /* 0x0000002009027810 */ /* 0x040fe20007ffe0ff */
[----:B-1--4-:R-:W-:Y:S01]  /*8530*/  @!P1 IMAD.WIDE R10, R9, 0x4, R14 ;  /* 0x00000004090a9825 */ /* 0x012fe200078e020e */
[----:B------:R-:W-:-:S02]  /*8540*/  ISETP.GE.AND P3, PT, R3, c[0x0][0x3c8], PT ;  /* 0x0000f20003007a0c */ /* 0x000fc40003f66270 */
[----:B------:R-:W-:Y:S02]  /*8550*/  ISETP.GE.AND P2, PT, R2, c[0x0][0x3c8], PT ;  /* 0x0000f20002007a0c */ /* 0x000fe40003f46270 */
[C---:B------:R-:W-:Y:S01]  /*8560*/  IADD3 R0, R9.reuse, 0x28, RZ ;  /* 0x0000002809007810 */ /* 0x040fe20007ffe0ff */
[----:B------:R1:W-:Y:S01]  /*8570*/  @!P1 ST.E.64 [R10.64], R128 ;  /* 0x000000800a009985 */ /* 0x0003e2000c101b0c */
[----:B------:R-:W-:Y:S02]  /*8580*/  IADD3 R6, R9, 0x30, RZ ;  /* 0x0000003009067810 */ /* 0x000fe40007ffe0ff */
[----:B------:R-:W-:Y:S02]  /*8590*/  ISETP.GE.AND P6, PT, R0, c[0x0][0x3c8], PT ;  /* 0x0000f20000007a0c */ /* 0x000fe40003fc6270 */
[----:B------:R-:W-:Y:S02]  /*85a0*/  @!P5 LEA.HI R5, R5, R5, RZ, 0x1 ;  /* 0x000000050505d211 */ /* 0x000fe400078f08ff */
[----:B------:R-:W-:-:S02]  /*85b0*/  ISETP.GE.AND P1, PT, R6, c[0x0][0x3c8], PT ;  /* 0x0000f20006007a0c */ /* 0x000fc40003f26270 */
[----:B------:R-:W-:Y:S02]  /*85c0*/  @!P4 LEA.HI R4, R4, R4, RZ, 0x1 ;  /* 0x000000040404c211 */ /* 0x000fe400078f08ff */
[----:B------:R-:W-:Y:S02]  /*85d0*/  @!P3 LEA.HI R3, R3, R3, RZ, 0x1 ;  /* 0x000000030303b211 */ /* 0x000fe400078f08ff */
[----:B------:R-:W-:Y:S02]  /*85e0*/  @!P5 LOP3.LUT R5, R5, 0xfffffffe, RZ, 0xc0, !PT ;  /* 0xfffffffe0505d812 */ /* 0x000fe400078ec0ff */
[----:B------:R-:W-:Y:S02]  /*85f0*/  @!P4 LOP3.LUT R13, R4, 0xfffffffe, RZ, 0xc0, !PT ;  /* 0xfffffffe040dc812 */ /* 0x000fe400078ec0ff */
[----:B------:R-:W-:Y:S01]  /*8600*/  @!P2 LEA.HI R2, R2, R2, RZ, 0x1 ;  /* 0x000000020202a211 */ /* 0x000fe200078f08ff */
[----:B------:R-:W-:Y:S01]  /*8610*/  @!P5 IMAD.WIDE R4, R5, 0x4, R14 ;  /* 0x000000040504d825 */ /* 0x000fe200078e020e */
[----:B------:R-:W-:-:S02]  /*8620*/  @!P3 LOP3.LUT R3, R3, 0xfffffffe, RZ, 0xc0, !PT ;  /* 0xfffffffe0303b812 */ /* 0x000fc400078ec0ff */
[----:B------:R-:W-:Y:S02]  /*8630*/  @!P2 LOP3.LUT R17, R2, 0xfffffffe, RZ, 0xc0, !PT ;  /* 0xfffffffe0211a812 */ /* 0x000fe400078ec0ff */
[----:B------:R-:W-:Y:S01]  /*8640*/  @!P6 LEA.HI R0, R0, R0, RZ, 0x1 ;  /* 0x000000000000e211 */ /* 0x000fe200078f08ff */
[--C-:B------:R-:W-:Y:S01]  /*8650*/  @!P3 IMAD.WIDE R2, R3, 0x4, R14.reuse ;  /* 0x000000040302b825 */ /* 0x100fe200078e020e */
[----:B------:R-:W-:Y:S01]  /*8660*/  @!P1 LEA.HI R6, R6, R6, RZ, 0x1 ;  /* 0x0000000606069211 */ /* 0x000fe200078f08ff */
[----:B------:R2:W-:Y:S01]  /*8670*/  @!P5 ST.E.64 [R4.64], R124 ;  /* 0x0000007c0400d985 */ /* 0x0005e2000c101b0c */
[----:B------:R-:W-:Y:S01]  /*8680*/  IADD3 R19, R9, 0x38, RZ ;  /* 0x0000003809137810 */ /* 0x000fe20007ffe0ff */
[--C-:B------:R-:W-:Y:S01]  /*8690*/  @!P2 IMAD.WIDE R16, R17, 0x4, R14.reuse ;  /* 0x000000041110a825 */ /* 0x100fe200078e020e */
[----:B------:R-:W-:Y:S02]  /*86a0*/  IADD3 R18, R9, 0x40, RZ ;  /* 0x0000004009127810 */ /* 0x000fe40007ffe0ff */
[----:B------:R-:W-:Y:S01]  /*86b0*/  ISETP.GE.AND P5, PT, R19, c[0x0][0x3c8], PT ;  /* 0x0000f20013007a0c */ /* 0x000fe20003fa6270 */
[----:B-1----:R-:W-:Y:S01]  /*86c0*/  @!P4 IMAD.WIDE R10, R13, 0x4, R14 ;  /* 0x000000040d0ac825 */ /* 0x002fe200078e020e */
[----:B------:R-:W-:-:S02]  /*86d0*/  IADD3 R13, R9, 0x48, RZ ;  /* 0x00000048090d7810 */ /* 0x000fc40007ffe0ff */
[----:B------:R-:W-:Y:S02]  /*86e0*/  IADD3 R8, R9, 0x50, RZ ;  /* 0x0000005009087810 */ /* 0x000fe40007ffe0ff */
[----:B------:R1:W-:Y:S01]  /*86f0*/  @!P4 ST.E.64 [R10.64], R120 ;  /* 0x000000780a00c985 */ /* 0x0003e2000c101b0c */
[----:B------:R-:W-:-:S03]  /*8700*/  ISETP.GE.AND P4, PT, R18, c[0x0][0x3c8], PT ;  /* 0x0000f20012007a0c */ /* 0x000fc60003f86270 */
[----:B------:R3:W-:Y:S01]  /*8710*/  @!P3 ST.E.64 [R2.64], R116 ;  /* 0x000000740200b985 */ /* 0x0007e2000c101b0c */
[----:B------:R-:W-:Y:S02]  /*8720*/  ISETP.GE.AND P3, PT, R13, c[0x0][0x3c8], PT ;  /* 0x0000f2000d007a0c */ /* 0x000fe40003f66270 */
[----:B------:R-:W-:Y:S01]  /*8730*/  @!P5 LEA.HI R19, R19, R19, RZ, 0x1 ;  /* 0x000000131313d211 */ /* 0x000fe200078f08ff */
[----:B------:R4:W-:Y:S01]  /*8740*/  @!P2 ST.E.64 [R16.64], R112 ;  /* 0x000000701000a985 */ /* 0x0009e2000c101b0c */
[----:B------:R-:W-:Y:S02]  /*8750*/  ISETP.GE.AND P2, PT, R8, c[0x0][0x3c8], PT ;  /* 0x0000f20008007a0c */ /* 0x000fe40003f46270 */
[----:B------:R-:W-:-:S03]  /*8760*/  @!P5 LOP3.LUT R19, R19, 0xfffffffe, RZ, 0xc0, !PT ;  /* 0xfffffffe1313d812 */ /* 0x000fc600078ec0ff */
[----:B------:R-:W-:Y:S02]  /*8770*/  @!P4 LEA.HI R18, R18, R18, RZ, 0x1 ;  /* 0x000000121212c211 */ /* 0x000fe400078f08ff */
[----:B--2---:R-:W-:Y:S02]  /*8780*/  @!P6 LOP3.LUT R5, R0, 0xfffffffe, RZ, 0xc0, !PT ;  /* 0xfffffffe0005e812 */ /* 0x004fe400078ec0ff */
[----:B------:R-:W-:Y:S02]  /*8790*/  IADD3 R0, R9, 0x58, RZ ;  /* 0x0000005809007810 */ /* 0x000fe40007ffe0ff */
[----:B------:R-:W-:Y:S01]  /*87a0*/  @!P3 LEA.HI R13, R13, R13, RZ, 0x1 ;  /* 0x0000000d0d0db211 */ /* 0x000fe200078f08ff */
[----:B------:R-:W-:Y:S01]  /*87b0*/  @!P6 IMAD.WIDE R4, R5, 0x4, R14 ;  /* 0x000000040504e825 */ /* 0x000fe200078e020e */
[----:B------:R-:W-:Y:S02]  /*87c0*/  @!P2 LEA.HI R8, R8, R8, RZ, 0x1 ;  /* 0x000000080808a211 */ /* 0x000fe400078f08ff */
[----:B------:R-:W-:-:S02]  /*87d0*/  @!P3 LOP3.LUT R13, R13, 0xfffffffe, RZ, 0xc0, !PT ;  /* 0xfffffffe0d0db812 */ /* 0x000fc400078ec0ff */
[----:B------:R2:W-:Y:S01]  /*87e0*/  @!P6 ST.E.64 [R4.64], R108 ;  /* 0x0000006c0400e985 */ /* 0x0005e2000c101b0c */
[----:B-1----:R-:W-:Y:S02]  /*87f0*/  @!P4 LOP3.LUT R11, R18, 0xfffffffe, RZ, 0xc0, !PT ;  /* 0xfffffffe120bc812 */ /* 0x002fe400078ec0ff */
[----:B------:R-:W-:Y:S02]  /*8800*/  IADD3 R18, R9, 0x68, RZ ;  /* 0x0000006809127810 */ /* 0x000fe40007ffe0ff */
[----:B---3--:R-:W-:Y:S01]  /*8810*/  @!P1 LOP3.LUT R3, R6, 0xfffffffe, RZ, 0xc0, !PT ;  /* 0xfffffffe06039812 */ /* 0x008fe200078ec0ff */
[----:B------:R-:W-:Y:S01]  /*8820*/  @!P4 IMAD.WIDE R10, R11, 0x4, R14 ;  /* 0x000000040b0ac825 */ /* 0x000fe200078e020e */
[----:B------:R-:W-:-:S03]  /*8830*/  IADD3 R6, R9, 0x60, RZ ;  /* 0x0000006009067810 */ /* 0x000fc60007ffe0ff */
[----:B------:R-:W-:Y:S01]  /*8840*/  @!P1 IMAD.WIDE R2, R3, 0x4, R14 ;  /* 0x0000000403029825 */ /* 0x000fe200078e020e */
[----:B------:R-:W-:-:S03]  /*8850*/  ISETP.GE.AND P6, PT, R6, c[0x0][0x3c8], PT ;  /* 0x0000f20006007a0c */ /* 0x000fc60003fc6270 */
[----:B----4-:R-:W-:Y:S01]  /*8860*/  @!P3 IMAD.WIDE R16, R13, 0x4, R14 ;  /* 0x000000040d10b825 */ /* 0x010fe200078e020e */
[----:B------:R1:W-:Y:S01]  /*8870*/  @!P1 ST.E.64 [R2.64], R104 ;  /* 0x0000006802009985 */ /* 0x0003e2000c101b0c */
[----:B------:R-:W-:Y:S02]  /*8880*/  ISETP.GE.AND P1, PT, R0, c[0x0][0x3c8], PT ;  /* 0x0000f20000007a0c */ /* 0x000fe40003f26270 */
[----:B------:R-:W-:-:S06]  /*8890*/  IADD3 R13, R9, 0x70, RZ ;  /* 0x00000070090d7810 */ /* 0x000fcc0007ffe0ff */
[----:B------:R-:W-:-:S05]  /*88a0*/  @!P6 LEA.HI R6, R6, R6, RZ, 0x1 ;  /* 0x000000060606e211 */ /* 0x000fca00078f08ff */
[----:B------:R-:W-:Y:S02]  /*88b0*/  @!P1 LEA.HI R0, R0, R0, RZ, 0x1 ;  /* 0x0000000000009211 */ /* 0x000fe400078f08ff */
[----:B--2---:R-:W-:Y:S02]  /*88c0*/  @!P2 LOP3.LUT R5, R8, 0xfffffffe, RZ, 0xc0, !PT ;  /* 0xfffffffe0805a812 */ /* 0x004fe400078ec0ff */
[----:B------:R-:W-:Y:S02]  /*88d0*/  @!P1 LOP3.LUT R21, R0, 0xfffffffe, RZ, 0xc0, !PT ;  /* 0xfffffffe00159812 */ /* 0x000fe400078ec0ff */
[----:B------:R-:W-:Y:S01]  /*88e0*/  IADD3 R8, R9, 0x78, RZ ;  /* 0x0000007809087810 */ /* 0x000fe20007ffe0ff */
[----:B------:R-:W-:Y:S01]  /*88f0*/  @!P2 IMAD.WIDE R4, R5, 0x4, R14 ;  /* 0x000000040504a825 */ /* 0x000fe200078e020e */
[----:B------:R-:W-:-:S03]  /*8900*/  IADD3 R0, R9, 0x88, RZ ;  /* 0x0000008809007810 */ /* 0x000fc60007ffe0ff */
[----:B-1----:R-:W-:Y:S01]  /*8910*/  @!P5 IMAD.WIDE R2, R19, 0x4, R14 ;  /* 0x000000041302d825 */ /* 0x002fe200078e020e */
[----:B------:R-:W-:-:S04]  /*8920*/  IADD3 R19, R9, 0x80, RZ ;  /* 0x0000008009137810 */ /* 0x000fc80007ffe0ff */
[----:B------:R1:W-:Y:S01]  /*8930*/  @!P5 ST.E.64 [R2.64], R100 ;  /* 0x000000640200d985 */ /* 0x0003e2000c101b0c */
[----:B------:R-:W-:-:S03]  /*8940*/  ISETP.GE.AND P5, PT, R18, c[0x0][0x3c8], PT ;  /* 0x0000f20012007a0c */ /* 0x000fc60003fa6270 */
[----:B------:R2:W-:Y:S01]  /*8950*/  @!P4 ST.E.64 [R10.64], R36 ;  /* 0x000000240a00c985 */ /* 0x0005e2000c101b0c */
[----:B------:R-:W-:-:S03]  /*8960*/  ISETP.GE.AND P4, PT, R13, c[0x0][0x3c8], PT ;  /* 0x0000f2000d007a0c */ /* 0x000fc60003f86270 */
[----:B------:R-:W-:Y:S01]  /*8970*/  @!P3 ST.E.64 [R16.64], R40 ;  /* 0x000000281000b985 */ /* 0x000fe2000c101b0c */
[----:B------:R-:W-:-:S03]  /*8980*/  ISETP.GE.AND P3, PT, R8, c[0x0][0x3c8], PT ;  /* 0x0000f20008007a0c */ /* 0x000fc60003f66270 */
[----:B------:R3:W-:Y:S01]  /*8990*/  @!P2 ST.E.64 [R4.64], R44 ;  /* 0x0000002c0400a985 */ /* 0x0007e2000c101b0c */
[----:B------:R-:W-:Y:S02]  /*89a0*/  ISETP.GE.AND P2, PT, R19, c[0x0][0x3c8], PT ;  /* 0x0000f20013007a0c */ /* 0x000fe40003f46270 */
[----:B------:R-:W-:-:S03]  /*89b0*/  @!P5 LEA.HI R18, R18, R18, RZ, 0x1 ;  /* 0x000000121212d211 */ /* 0x000fc600078f08ff */
[----:B------:R-:W-:-:S04]  /*89c0*/  @!P4 LEA.HI R13, R13, R13, RZ, 0x1 ;  /* 0x0000000d0d0dc211 */ /* 0x000fc800078f08ff */
[----:B------:R-:W-:Y:S02]  /*89d0*/  @!P3 LEA.HI R8, R8, R8, RZ, 0x1 ;  /* 0x000000080808b211 */ /* 0x000fe400078f08ff */
[----:B------:R-:W-:Y:S02]  /*89e0*/  @!P4 LOP3.LUT R13, R13, 0xfffffffe, RZ, 0xc0, !PT ;  /* 0xfffffffe0d0dc812 */ /* 0x000fe400078ec0ff */
[----:B------:R-:W-:Y:S02]  /*89f0*/  @!P2 LEA.HI R19, R19, R19, RZ, 0x1 ;  /* 0x000000131313a211 */ /* 0x000fe400078f08ff */
[----:B-1----:R-:W-:Y:S02]  /*8a00*/  @!P6 LOP3.LUT R3, R6, 0xfffffffe, RZ, 0xc0, !PT ;  /* 0xfffffffe0603e812 */ /* 0x002fe400078ec0ff */
[----:B------:R-:W-:Y:S01]  /*8a10*/  @!P2 LOP3.LUT R19, R19, 0xfffffffe, RZ, 0xc0, !PT ;  /* 0xfffffffe1313a812 */ /* 0x000fe200078ec0ff */
[----:B--2---:R-:W-:Y:S01]  /*8a20*/  @!P1 IMAD.WIDE R10, R21, 0x4, R14 ;  /* 0x00000004150a9825 */ /* 0x004fe200078e020e */
[----:B------:R-:W-:-:S03]  /*8a30*/  IADD3 R6, R9, 0x98, RZ ;  /* 0x0000009809067810 */ /* 0x000fc60007ffe0ff */
[--C-:B------:R-:W-:Y:S01]  /*8a40*/  @!P6 IMAD.WIDE R2, R3, 0x4, R14.reuse ;  /* 0x000000040302e825 */ /* 0x100fe200078e020e */
[----:B------:R1:W-:Y:S01]  /*8a50*/  @!P1 ST.E.64 [R10.64], R48 ;  /* 0x000000300a009985 */ /* 0x0003e2000c101b0c */
[----:B------:R-:W-:Y:S02]  /*8a60*/  ISETP.GE.AND P1, PT, R0, c[0x0][0x3c8], PT ;  /* 0x0000f20000007a0c */ /* 0x000fe40003f26270 */
[----:B---3--:R-:W-:Y:S01]  /*8a70*/  @!P5 LOP3.LUT R5, R18, 0xfffffffe, RZ, 0xc0, !PT ;  /* 0xfffffffe1205d812 */ /* 0x008fe200078ec0ff */
[----:B------:R2:W-:Y:S01]  /*8a80*/  @!P6 ST.E.64 [R2.64], R52 ;  /* 0x000000340200e985 */ /* 0x0005e2000c101b0c */
[----:B------:R-:W-:Y:S01]  /*8a90*/  @!P4 IMAD.WIDE R16, R13, 0x4, R14 ;  /* 0x000000040d10c825 */ /* 0x000fe200078e020e */
[----:B------:R-:W-:-:S03]  /*8aa0*/  IADD3 R13, R9, 0xa0, RZ ;  /* 0x000000a0090d7810 */ /* 0x000fc60007ffe0ff */
[----:B------:R-:W-:-:S04]  /*8ab0*/  @!P5 IMAD.WIDE R4, R5, 0x4, R14 ;  /* 0x000000040504d825 */ /* 0x000fc800078e020e */
[----:B------:R-:W-:Y:S01]  /*8ac0*/  @!P2 IMAD.WIDE R18, R19, 0x4, R14 ;  /* 0x000000041312a825 */ /* 0x000fe200078e020e */
[----:B------:R-:W-:Y:S01]  /*8ad0*/  @!P1 LEA.HI R0, R0, R0, RZ, 0x1 ;  /* 0x0000000000009211 */ /* 0x000fe200078f08ff */
[----:B------:R3:W-:Y:S01]  /*8ae0*/  @!P5 ST.E.64 [R4.64], R56 ;  /* 0x000000380400d985 */ /* 0x0007e2000c101b0c */
[----:B------:R-:W-:-:S03]  /*8af0*/  ISETP.GE.AND P5, PT, R6, c[0x0][0x3c8], PT ;  /* 0x0000f20006007a0c */ /* 0x000fc60003fa6270 */
[----:B------:R4:W-:Y:S01]  /*8b00*/  @!P4 ST.E.64 [R16.64], R60 ;  /* 0x0000003c1000c985 */ /* 0x0009e2000c101b0c */
[----:B------:R-:W-:Y:S02]  /*8b10*/  ISETP.GE.AND P4, PT, R13, c[0x0][0x3c8], PT ;  /* 0x0000f2000d007a0c */ /* 0x000fe40003f86270 */
[----:B-1----:R-:W-:Y:S02]  /*8b20*/  @!P3 LOP3.LUT R11, R8, 0xfffffffe, RZ, 0xc0, !PT ;  /* 0xfffffffe080bb812 */ /* 0x002fe400078ec0ff */
[----:B------:R-:W-:Y:S02]  /*8b30*/  IADD3 R8, R9, 0xa8, RZ ;  /* 0x000000a809087810 */ /* 0x000fe40007ffe0ff */
[----:B--2---:R-:W-:Y:S01]  /*8b40*/  @!P1 LOP3.LUT R3, R0, 0xfffffffe, RZ, 0xc0, !PT ;  /* 0xfffffffe00039812 */ /* 0x004fe200078ec0ff */
[--C-:B------:R-:W-:Y:S01]  /*8b50*/  @!P3 IMAD.WIDE R10, R11, 0x4, R14.reuse ;  /* 0x000000040b0ab825 */ /* 0x100fe200078e020e */
[----:B------:R-:W-:Y:S02]  /*8b60*/  IADD3 R0, R9, 0x90, RZ ;  /* 0x0000009009007810 */ /* 0x000fe40007ffe0ff */
[----:B------:R-:W-:Y:S01]  /*8b70*/  @!P5 LEA.HI R6, R6, R6, RZ, 0x1 ;  /* 0x000000060606d211 */ /* 0x000fe200078f08ff */
[----:B------:R-:W-:Y:S01]  /*8b80*/  @!P1 IMAD.WIDE R2, R3, 0x4, R14 ;  /* 0x0000000403029825 */ /* 0x000fe200078e020e */
[----:B------:R-:W-:Y:S01]  /*8b90*/  ISETP.GE.AND P6, PT, R0, c[0x0][0x3c8], PT ;  /* 0x0000f20000007a0c */ /* 0x000fe20003fc6270 */
[----:B------:R1:W-:Y:S01]  /*8ba0*/  @!P3 ST.E.64 [R10.64], R64 ;  /* 0x000000400a00b985 */ /* 0x0003e2000c101b0c */
[----:B------:R-:W-:-:S02]  /*8bb0*/  ISETP.GE.AND P3, PT, R8, c[0x0][0x3c8], PT ;  /* 0x0000f20008007a0c */ /* 0x000fc40003f66270 */
[----:B------:R-:W-:Y:S01]  /*8bc0*/  @!P4 LEA.HI R13, R13, R13, RZ, 0x1 ;  /* 0x0000000d0d0dc211 */ /* 0x000fe200078f08ff */
[----:B------:R2:W-:Y:S01]  /*8bd0*/  @!P2 ST.E.64 [R18.64], R68 ;  /* 0x000000441200a985 */ /* 0x0005e2000c101b0c */
[C---:B---3--:R-:W-:Y:S02]  /*8be0*/  IADD3 R5, R9.reuse, 0xb0, RZ ;  /* 0x000000b009057810 */ /* 0x048fe40007ffe0ff */
[----:B------:R-:W-:Y:S01]  /*8bf0*/  IADD3 R4, R9, 0xb8, RZ ;  /* 0x000000b809047810 */ /* 0x000fe20007ffe0ff */
[----:B------:R3:W-:Y:S01]  /*8c00*/  @!P1 ST.E.64 [R2.64], R72 ;  /* 0x0000004802009985 */ /* 0x0007e2000c101b0c */
[----:B------:R-:W-:Y:S02]  /*8c10*/  ISETP.GE.AND P2, PT, R5, c[0x0][0x3c8], PT ;  /* 0x0000f20005007a0c */ /* 0x000fe40003f46270 */
[----:B------:R-:W-:Y:S02]  /*8c20*/  ISETP.GE.AND P1, PT, R4, c[0x0][0x3c8], PT ;  /* 0x0000f20004007a0c */ /* 0x000fe40003f26270 */
[----:B------:R-:W-:-:S02]  /*8c30*/  @!P6 LEA.HI R0, R0, R0, RZ, 0x1 ;  /* 0x000000000000e211 */ /* 0x000fc400078f08ff */
[----:B------:R-:W-:Y:S02]  /*8c40*/  @!P3 LEA.HI R8, R8, R8, RZ, 0x1 ;  /* 0x000000080808b211 */ /* 0x000fe400078f08ff */
[----:B------:R-:W-:Y:S02]  /*8c50*/  @!P4 LOP3.LUT R13, R13, 0xfffffffe, RZ, 0xc0, !PT ;  /* 0xfffffffe0d0dc812 */ /* 0x000fe400078ec0ff */
[----:B----4-:R-:W-:-:S03]  /*8c60*/  @!P3 LOP3.LUT R17, R8, 0xfffffffe, RZ, 0xc0, !PT ;  /* 0xfffffffe0811b812 */ /* 0x010fc600078ec0ff */
[----:B------:R-:W-:Y:S01]  /*8c70*/  @!P2 LEA.HI R5, R5, R5, RZ, 0x1 ;  /* 0x000000050505a211 */ /* 0x000fe200078f08ff */
[--C-:B------:R-:W-:Y:S01]  /*8c80*/  @!P4 IMAD.WIDE R20, R13, 0x4, R14.reuse ;  /* 0x000000040d14c825 */ /* 0x100fe200078e020e */
[----:B------:R-:W-:Y:S02]  /*8c90*/  @!P1 LEA.HI R4, R4, R4, RZ, 0x1 ;  /* 0x0000000404049211 */ /* 0x000fe400078f08ff */
[----:B------:R-:W-:Y:S01]  /*8ca0*/  @!P2 LOP3.LUT R5, R5, 0xfffffffe, RZ, 0xc0, !PT ;  /* 0xfffffffe0505a812 */ /* 0x000fe200078ec0ff */
[----:B------:R-:W-:Y:S01]  /*8cb0*/  @!P3 IMAD.WIDE R16, R17, 0x4, R14 ;  /* 0x000000041110b825 */ /* 0x000fe200078e020e */
[----:B-1----:R-:W-:Y:S02]  /*8cc0*/  @!P5 LOP3.LUT R11, R6, 0xfffffffe, RZ, 0xc0, !PT ;  /* 0xfffffffe060bd812 */ /* 0x002fe400078ec0ff */
[----:B--2---:R-:W-:-:S03]  /*8cd0*/  @!P1 LOP3.LUT R19, R4, 0xfffffffe, RZ, 0xc0, !PT ;  /* 0xfffffffe04139812 */ /* 0x004fc600078ec0ff */
[----:B------:R-:W-:Y:S01]  /*8ce0*/  @!P5 IMAD.WIDE R10, R11, 0x4, R14 ;  /* 0x000000040b0ad825 */ /* 0x000fe200078e020e */
[----:B---3--:R-:W-:-:S03]  /*8cf0*/  @!P6 LOP3.LUT R3, R0, 0xfffffffe, RZ, 0xc0, !PT ;  /* 0xfffffffe0003e812 */ /* 0x008fc600078ec0ff */
[----:B------:R-:W-:-:S04]  /*8d00*/  @!P2 IMAD.WIDE R4, R5, 0x4, R14 ;  /* 0x000000040504a825 */ /* 0x000fc800078e020e */
[----:B------:R-:W-:-:S04]  /*8d10*/  @!P6 IMAD.WIDE R2, R3, 0x4, R14 ;  /* 0x000000040302e825 */ /* 0x000fc800078e020e */
[----:B------:R-:W-:Y:S01]  /*8d20*/  @!P1 IMAD.WIDE R14, R19, 0x4, R14 ;  /* 0x00000004130e9825 */ /* 0x000fe200078e020e */
[----:B------:R1:W-:Y:S04]  /*8d30*/  @!P6 ST.E.64 [R2.64], R76 ;  /* 0x0000004c0200e985 */ /* 0x0003e8000c101b0c */
[----:B------:R1:W-:Y:S04]  /*8d40*/  @!P5 ST.E.64 [R10.64], R80 ;  /* 0x000000500a00d985 */ /* 0x0003e8000c101b0c */
[----:B------:R1:W-:Y:S04]  /*8d50*/  @!P4 ST.E.64 [R20.64], R84 ;  /* 0x000000541400c985 */ /* 0x0003e8000c101b0c */
[----:B------:R1:W-:Y:S04]  /*8d60*/  @!P3 ST.E.64 [R16.64], R88 ;  /* 0x000000581000b985 */ /* 0x0003e8000c101b0c */
[----:B------:R1:W-:Y:S04]  /*8d70*/  @!P2 ST.E.64 [R4.64], R92 ;  /* 0x0000005c0400a985 */ /* 0x0003e8000c101b0c */
[----:B------:R1:W-:Y:S02]  /*8d80*/  @!P1 ST.E.64 [R14.64], R96 ;  /* 0x000000600e009985 */ /* 0x0003e4000c101b0c */
.L_x_17:
[----:B------:R-:W-:Y:S05]  /*8d90*/  BSYNC B0 ;  /* 0x0000000000007941 */ /* 0x000fea0003800000 */
.L_x_16:
[----:B-1-3--:R1:W2:Y:S04]  /*8da0*/  SHFL.IDX PT, R5, R12, 0x1, 0x1c1f ;  /* 0x003c1f000c057f89 */ /* 0x00a2a800000e0000 */
[----:B------:R1:W3:Y:S01]  /*8db0*/  SHFL.IDX PT, R4, R7, 0x1, 0x1c1f ;  /* 0x003c1f0007047f89 */ /* 0x0002e200000e0000 */
[----:B------:R-:W-:Y:S05]  /*8dc0*/  @P0 EXIT ;  /* 0x000000000000094d */ /* 0x000fea0003800000 */
[C---:B------:R-:W-:Y:S02]  /*8dd0*/  IADD3 R3, R9.reuse, 0x8, RZ ;  /* 0x0000000809037810 */ /* 0x040fe40007ffe0ff */
[----:B------:R-:W-:-:S02]  /*8de0*/  ISETP.GE.AND P1, PT, R9, c[0x0][0x3c8], PT ;  /* 0x0000f20009007a0c */ /* 0x000fc40003f26270 */
[----:B------:R-:W-:Y:S02]  /*8df0*/  ISETP.GE.AND P0, PT, R3, c[0x0][0x3c8], PT ;  /* 0x0000f20003007a0c */ /* 0x000fe40003f06270 */
[C---:B------:R-:W-:Y:S02]  /*8e00*/  IADD3 R2, R9.reuse, 0x10, RZ ;  /* 0x0000001009027810 */ /* 0x040fe40007ffe0ff */
[C---:B------:R-:W-:Y:S02]  /*8e10*/  IADD3 R0, R9.reuse, 0x18, RZ ;  /* 0x0000001809007810 */ /* 0x040fe40007ffe0ff */
[----:B------:R-:W-:Y:S02]  /*8e20*/  ISETP.GE.AND P6, PT, R2, c[0x0][0x3c8], PT ;  /* 0x0000f20002007a0c */ /* 0x000fe40003fc6270 */
[----:B------:R-:W-:Y:S02]  /*8e30*/  ISETP.GE.AND P5, PT, R0, c[0x0][0x3c8], PT ;  /* 0x0000f20000007a0c */ /* 0x000fe40003fa6270 */
[C---:B------:R-:W-:Y:S01]  /*8e40*/  IADD3 R10, R9.reuse, 0x20, RZ ;  /* 0x00000020090a7810 */ /* 0x040fe20007ffe0ff */
[C---:B-123--:R-:W-:Y:S01]  /*8e50*/  @!P1 IMAD.WIDE R12, R9.reuse, 0x4, R4 ;  /* 0x00000004090c9825 */ /* 0x04efe200078e0204 */
[----:B------:R-:W-:-:S02]  /*8e60*/  IADD3 R8, R9, 0x28, RZ ;  /* 0x0000002809087810 */ /* 0x000fc40007ffe0ff */
[----:B------:R-:W-:Y:S02]  /*8e70*/  @!P0 LEA.HI R3, R3, R3, RZ, 0x1 ;  /* 0x0000000303038211 */ /* 0x000fe400078f08ff */
[----:B------:R-:W-:Y:S01]  /*8e80*/  IADD3 R7, R9, 0x30, RZ ;  /* 0x0000003009077810 */ /* 0x000fe20007ffe0ff */
[----:B------:R1:W-:Y:S01]  /*8e90*/  @!P1 ST.E.64 [R12.64], R130 ;  /* 0x000000820c009985 */ /* 0x0003e2000c101b0c */
[----:B------:R-:W-:Y:S02]  /*8ea0*/  @!P0 LOP3.LUT R3, R3, 0xfffffffe, RZ, 0xc0, !PT ;  /* 0xfffffffe03038812 */ /* 0x000fe400078ec0ff */
[----:B------:R-:W-:Y:S02]  /*8eb0*/  IADD3 R6, R9, 0x38, RZ ;  /* 0x0000003809067810 */ /* 0x000fe40007ffe0ff */
[----:B------:R-:W-:Y:S01]  /*8ec0*/  ISETP.GE.AND P4, PT, R10, c[0x0][0x3c8], PT ;  /* 0x0000f2000a007a0c */ /* 0x000fe20003f86270 */
[----:B----4-:R-:W-:Y:S01]  /*8ed0*/  @!P0 IMAD.WIDE R14, R3, 0x4, R4 ;  /* 0x00000004030e8825 */ /* 0x010fe200078e0204 */
[----:B------:R-:W-:-:S02]  /*8ee0*/  IADD3 R3, R9, 0x40, RZ ;  /* 0x0000004009037810 */ /* 0x000fc40007ffe0ff */
[----:B------:R-:W-:Y:S02]  /*8ef0*/  ISETP.GE.AND P3, PT, R8, c[0x0][0x3c8], PT ;  /* 0x0000f20008007a0c */ /* 0x000fe40003f66270 */
[----:B------:R-:W-:Y:S01]  /*8f00*/  ISETP.GE.AND P2, PT, R7, c[0x0][0x3c8], PT ;  /* 0x0000f20007007a0c */ /* 0x000fe20003f46270 */
[----:B------:R2:W-:Y:S01]  /*8f10*/  @!P0 ST.E.64 [R14.64], R126 ;  /* 0x0000007e0e008985 */ /* 0x0005e2000c101b0c */
[----:B------:R-:W-:Y:S02]  /*8f20*/  ISETP.GE.AND P1, PT, R6, c[0x0][0x3c8], PT ;  /* 0x0000f20006007a0c */ /* 0x000fe40003f26270 */
[----:B------:R-:W-:Y:S02]  /*8f30*/  @!P6 LEA.HI R2, R2, R2, RZ, 0x1 ;  /* 0x000000020202e211 */ /* 0x000fe400078f08ff */
[----:B------:R-:W-:Y:S02]  /*8f40*/  ISETP.GE.AND P0, PT, R3, c[0x0][0x3c8], PT ;  /* 0x0000f20003007a0c */ /* 0x000fe40003f06270 */
[----:B------:R-:W-:-:S02]  /*8f50*/  @!P5 LEA.HI R0, R0, R0, RZ, 0x1 ;  /* 0x000000000000d211 */ /* 0x000fc400078f08ff */
[----:B------:R-:W-:Y:S02]  /*8f60*/  @!P6 LOP3.LUT R11, R2, 0xfffffffe, RZ, 0xc0, !PT ;  /* 0xfffffffe020be812 */ /* 0x000fe400078ec0ff */
[----:B------:R-:W-:Y:S02]  /*8f70*/  @!P4 LEA.HI R10, R10, R10, RZ, 0x1 ;  /* 0x0000000a0a0ac211 */ /* 0x000fe400078f08ff */
[----:B------:R-:W-:Y:S02]  /*8f80*/  @!P3 LEA.HI R8, R8, R8, RZ, 0x1 ;  /* 0x000000080808b211 */ /* 0x000fe400078f08ff */
[----:B------:R-:W-:Y:S02]  /*8f90*/  IADD3 R2, R9, 0x48, RZ ;  /* 0x0000004809027810 */ /* 0x000fe40007ffe0ff */
[----:B-1----:R-:W-:Y:S02]  /*8fa0*/  @!P5 LOP3.LUT R13, R0, 0xfffffffe, RZ, 0xc0, !PT ;  /* 0xfffffffe000dd812 */ /* 0x002fe400078ec0ff */
[----:B------:R-:W-:-:S02]  /*8fb0*/  @!P2 LEA.HI R7, R7, R7, RZ, 0x1 ;  /* 0x000000070707a211 */ /* 0x000fc400078f08ff */
[----:B------:R-:W-:Y:S01]  /*8fc0*/  IADD3 R0, R9, 0x50, RZ ;  /* 0x0000005009007810 */ /* 0x000fe20007ffe0ff */
[--C-:B------:R-:W-:Y:S01]  /*8fd0*/  @!P5 IMAD.WIDE R12, R13, 0x4, R4.reuse ;  /* 0x000000040d0cd825 */ /* 0x100fe200078e0204 */
[----:B------:R-:W-:Y:S02]  /*8fe0*/  @!P1 LEA.HI R6, R6, R6, RZ, 0x1 ;  /* 0x0000000606069211 */ /* 0x000fe400078f08ff */
[----:B------:R-:W-:Y:S02]  /*8ff0*/  @!P0 LEA.HI R3, R3, R3, RZ, 0x1 ;  /* 0x0000000303038211 */ /* 0x000fe400078f08ff */
[----:B------:R-:W-:Y:S01]  /*9000*/  @!P3 LOP3.LUT R17, R8, 0xfffffffe, RZ, 0xc0, !PT ;  /* 0xfffffffe0811b812 */ /* 0x000fe200078ec0ff */
[----:B--2---:R-:W-:Y:S01]  /*9010*/  @!P6 IMAD.WIDE R14, R11, 0x4, R4 ;  /* 0x000000040b0ee825 */ /* 0x004fe200078e0204 */
[----:B------:R-:W-:Y:S02]  /*9020*/  @!P4 LOP3.LUT R11, R10, 0xfffffffe, RZ, 0xc0, !PT ;  /* 0xfffffffe0a0bc812 */ /* 0x000fe400078ec0ff */
[----:B------:R-:W-:-:S02]  /*9030*/  @!P2 LOP3.LUT R7, R7, 0xfffffffe, RZ, 0xc0, !PT ;  /* 0xfffffffe0707a812 */ /* 0x000fc400078ec0ff */
[----:B------:R1:W-:Y:S01]  /*9040*/  @!P6 ST.E.64 [R14.64], R122 ;  /* 0x0000007a0e00e985 */ /* 0x0003e2000c101b0c */
[----:B------:R-:W-:Y:S01]  /*9050*/  ISETP.GE.AND P6, PT, R2, c[0x0][0x3c8], PT ;  /* 0x0000f20002007a0c */ /* 0x000fe20003fc6270 */
[----:B------:R-:W-:Y:S01]  /*9060*/  @!P4 IMAD.WIDE R10, R11, 0x4, R4 ;  /* 0x000000040b0ac825 */ /* 0x000fe200078e0204 */
[----:B------:R-:W-:Y:S01]  /*9070*/  @!P0 LOP3.LUT R3, R3, 0xfffffffe, RZ, 0xc0, !PT ;  /* 0xfffffffe03038812 */ /* 0x000fe200078ec0ff */
[----:B------:R2:W-:Y:S01]  /*9080*/  @!P5 ST.E.64 [R12.64], R118 ;  /* 0x000000760c00d985 */ /* 0x0005e2000c101b0c */
[----:B------:R-:W-:Y:S02]  /*9090*/  ISETP.GE.AND P5, PT, R0, c[0x0][0x3c8], PT ;  /* 0x0000f20000007a0c */ /* 0x000fe40003fa6270 */
[C---:B------:R-:W-:Y:S01]  /*90a0*/  IADD3 R20, R9.reuse, 0x58, RZ ;  /* 0x0000005809147810 */ /* 0x040fe20007ffe0ff */
[----:B------:R3:W-:Y:S01]  /*90b0*/  @!P4 ST.E.64 [R10.64], R114 ;  /* 0x000000720a00c985 */ /* 0x0007e2000c101b0c */
[C---:B------:R-:W-:Y:S02]  /*90c0*/  IADD3 R19, R9.reuse, 0x60, RZ ;  /* 0x0000006009137810 */ /* 0x040fe40007ffe0ff */
[----:B------:R-:W-:-:S02]  /*90d0*/  IADD3 R18, R9, 0x68, RZ ;  /* 0x0000006809127810 */ /* 0x000fc40007ffe0ff */
[----:B------:R-:W-:Y:S02]  /*90e0*/  IADD3 R8, R9, 0x70, RZ ;  /* 0x0000007009087810 */ /* 0x000fe40007ffe0ff */
[----:B------:R-:W-:Y:S02]  /*90f0*/  ISETP.GE.AND P4, PT, R20, c[0x0][0x3c8], PT ;  /* 0x0000f20014007a0c */ /* 0x000fe40003f86270 */
[----:B------:R-:W-:Y:S02]  /*9100*/  @!P6 LEA.HI R2, R2, R2, RZ, 0x1 ;  /* 0x000000020202e211 */ /* 0x000fe400078f08ff */
[----:B------:R-:W-:-:S09]  /*9110*/  @!P5 LEA.HI R0, R0, R0, RZ, 0x1 ;  /* 0x000000000000d211 */ /* 0x000fd200078f08ff */
[----:B------:R-:W-:Y:S01]  /*9120*/  @!P4 LEA.HI R20, R20, R20, RZ, 0x1 ;  /* 0x000000141414c211 */ /* 0x000fe200078f08ff */
[----:B-1----:R-:W-:Y:S01]  /*9130*/  @!P3 IMAD.WIDE R14, R17, 0x4, R4 ;  /* 0x00000004110eb825 */ /* 0x002fe200078e0204 */
[----:B--2---:R-:W-:-:S03]  /*9140*/  @!P1 LOP3.LUT R13, R6, 0xfffffffe, RZ, 0xc0, !PT ;  /* 0xfffffffe060d9812 */ /* 0x004fc600078ec0ff */
[--C-:B------:R-:W-:Y:S01]  /*9150*/  @!P2 IMAD.WIDE R6, R7, 0x4, R4.reuse ;  /* 0x000000040706a825 */ /* 0x100fe200078e0204 */
[----:B------:R1:W-:Y:S01]  /*9160*/  @!P3 ST.E.64 [R14.64], R110 ;  /* 0x0000006e0e00b985 */ /* 0x0003e2000c101b0c */
[----:B------:R-:W-:Y:S02]  /*9170*/  ISETP.GE.AND P3, PT, R19, c[0x0][0x3c8], PT ;  /* 0x0000f20013007a0c */ /* 0x000fe40003f66270 */
[--C-:B------:R-:W-:Y:S01]  /*9180*/  @!P1 IMAD.WIDE R12, R13, 0x4, R4.reuse ;  /* 0x000000040d0c9825 */ /* 0x100fe200078e0204 */
[----:B------:R2:W-:Y:S01]  /*9190*/  @!P2 ST.E.64 [R6.64], R106 ;  /* 0x0000006a0600a985 */ /* 0x0005e2000c101b0c */
[----:B------:R-:W-:Y:S02]  /*91a0*/  ISETP.GE.AND P2, PT, R18, c[0x0][0x3c8], PT ;  /* 0x0000f20012007a0c */ /* 0x000fe40003f46270 */
[----:B------:R-:W-:Y:S01]  /*91b0*/  @!P0 IMAD.WIDE R16, R3, 0x4, R4 ;  /* 0x0000000403108825 */ /* 0x000fe200078e0204 */
[----:B------:R-:W-:Y:S01]  /*91c0*/  IADD3 R3, R9, 0x78, RZ ;  /* 0x0000007809037810 */ /* 0x000fe20007ffe0ff */
[----:B------:R4:W-:Y:S01]  /*91d0*/  @!P1 ST.E.64 [R12.64], R102 ;  /* 0x000000660c009985 */ /* 0x0009e2000c101b0c */
[----:B------:R-:W-:-:S02]  /*91e0*/  ISETP.GE.AND P1, PT, R8, c[0x0][0x3c8], PT ;  /* 0x0000f20008007a0c */ /* 0x000fc40003f26270 */
[----:B---3--:R-:W-:Y:S01]  /*91f0*/  @!P5 LOP3.LUT R11, R0, 0xfffffffe, RZ, 0xc0, !PT ;  /* 0xfffffffe000bd812 */ /* 0x008fe200078ec0ff */
[----:B------:R3:W-:Y:S01]  /*9200*/  @!P0 ST.E.64 [R16.64], R38 ;  /* 0x0000002610008985 */ /* 0x0007e2000c101b0c */
[----:B------:R-:W-:Y:S02]  /*9210*/  ISETP.GE.AND P0, PT, R3, c[0x0][0x3c8], PT ;  /* 0x0000f20003007a0c */ /* 0x000fe40003f06270 */
[----:B------:R-:W-:Y:S01]  /*9220*/  @!P3 LEA.HI R19, R19, R19, RZ, 0x1 ;  /* 0x000000131313b211 */ /* 0x000fe200078f08ff */
[----:B------:R-:W-:Y:S01]  /*9230*/  @!P5 IMAD.WIDE R10, R11, 0x4, R4 ;  /* 0x000000040b0ad825 */ /* 0x000fe200078e0204 */
[----:B------:R-:W-:Y:S02]  /*9240*/  @!P2 LEA.HI R18, R18, R18, RZ, 0x1 ;  /* 0x000000121212a211 */ /* 0x000fe400078f08ff */
[----:B------:R-:W-:Y:S02]  /*9250*/  @!P3 LOP3.LUT R19, R19, 0xfffffffe, RZ, 0xc0, !PT ;  /* 0xfffffffe1313b812 */ /* 0x000fe400078ec0ff */
[----:B------:R-:W-:-:S02]  /*9260*/  IADD3 R0, R9, 0x88, RZ ;  /* 0x0000008809007810 */ /* 0x000fc40007ffe0ff */
[----:B------:R-:W-:-:S03]  /*9270*/  @!P1 LEA.HI R8, R8, R8, RZ, 0x1 ;  /* 0x0000000808089211 */ /* 0x000fc600078f08ff */
[----:B------:R-:W-:Y:S01]  /*9280*/  @!P0 LEA.HI R3, R3, R3, RZ, 0x1 ;  /* 0x0000000303038211 */ /* 0x000fe200078f08ff */
[--C-:B-1----:R-:W-:Y:S01]  /*9290*/  @!P3 IMAD.WIDE R14, R19, 0x4, R4.reuse ;  /* 0x00000004130eb825 */ /* 0x102fe200078e0204 */
[----:B------:R-:W-:Y:S02]  /*92a0*/  IADD3 R19, R9, 0x98, RZ ;  /* 0x0000009809137810 */ /* 0x000fe40007ffe0ff */
[----:B------:R-:W-:Y:S02]  /*92b0*/  @!P0 LOP3.LUT R3, R3, 0xfffffffe, RZ, 0xc0, !PT ;  /* 0xfffffffe03038812 */ /* 0x000fe400078ec0ff */
[----:B--2---:R-:W-:Y:S02]  /*92c0*/  @!P6 LOP3.LUT R7, R2, 0xfffffffe, RZ, 0xc0, !PT ;  /* 0xfffffffe0207e812 */ /* 0x004fe400078ec0ff */
[----:B------:R-:W-:Y:S02]  /*92d0*/  IADD3 R2, R9, 0x80, RZ ;  /* 0x0000008009027810 */ /* 0x000fe40007ffe0ff */
[----:B----4-:R-:W-:Y:S01]  /*92e0*/  @!P4 LOP3.LUT R13, R20, 0xfffffffe, RZ, 0xc0, !PT ;  /* 0xfffffffe140dc812 */ /* 0x010fe200078ec0ff */
[----:B------:R-:W-:Y:S01]  /*92f0*/  @!P6 IMAD.WIDE R6, R7, 0x4, R4 ;  /* 0x000000040706e825 */ /* 0x000fe200078e0204 */
[----:B------:R-:W-:-:S03]  /*9300*/  IADD3 R20, R9, 0x90, RZ ;  /* 0x0000009009147810 */ /* 0x000fc60007ffe0ff */
[--C-:B------:R-:W-:Y:S01]  /*9310*/  @!P4 IMAD.WIDE R12, R13, 0x4, R4.reuse ;  /* 0x000000040d0cc825 */ /* 0x100fe200078e0204 */
[----:B------:R1:W-:Y:S01]  /*9320*/  @!P6 ST.E.64 [R6.64], R42 ;  /* 0x0000002a0600e985 */ /* 0x0003e2000c101b0c */
[----:B------:R-:W-:Y:S02]  /*9330*/  ISETP.GE.AND P6, PT, R2, c[0x0][0x3c8], PT ;  /* 0x0000f20002007a0c */ /* 0x000fe40003fc6270 */
[----:B---3--:R-:W-:Y:S01]  /*9340*/  @!P0 IMAD.WIDE R16, R3, 0x4, R4 ;  /* 0x0000000403108825 */ /* 0x008fe200078e0204 */
[----:B------:R2:W-:Y:S01]  /*9350*/  @!P5 ST.E.64 [R10.64], R46 ;  /* 0x0000002e0a00d985 */ /* 0x0005e2000c101b0c */
[----:B------:R-:W-:Y:S02]  /*9360*/  ISETP.GE.AND P5, PT, R0, c[0x0][0x3c8], PT ;  /* 0x0000f20000007a0c */ /* 0x000fe40003fa6270 */
[----:B------:R-:W-:Y:S01]  /*9370*/  IADD3 R3, R9, 0xb0, RZ ;  /* 0x000000b009037810 */ /* 0x000fe20007ffe0ff */
[----:B------:R3:W-:Y:S01]  /*9380*/  @!P4 ST.E.64 [R12.64], R50 ;  /* 0x000000320c00c985 */ /* 0x0007e2000c101b0c */
[----:B------:R-:W-:-:S03]  /*9390*/  ISETP.GE.AND P4, PT, R20, c[0x0][0x3c8], PT ;  /* 0x0000f20014007a0c */ /* 0x000fc60003f86270 */
[----:B------:R4:W-:Y:S01]  /*93a0*/  @!P3 ST.E.64 [R14.64], R54 ;  /* 0x000000360e00b985 */ /* 0x0009e2000c101b0c */
[----:B------:R-:W-:Y:S02]  /*93b0*/  ISETP.GE.AND P3, PT, R19, c[0x0][0x3c8], PT ;  /* 0x0000f20013007a0c */ /* 0x000fe40003f66270 */
[----:B------:R-:W-:-:S03]  /*93c0*/  @!P6 LEA.HI R2, R2, R2, RZ, 0x1 ;  /* 0x000000020202e211 */ /* 0x000fc600078f08ff */
[----:B------:R-:W-:-:S04]  /*93d0*/  @!P5 LEA.HI R0, R0, R0, RZ, 0x1 ;  /* 0x000000000000d211 */ /* 0x000fc800078f08ff */
[----:B------:R-:W-:-:S04]  /*93e0*/  @!P4 LEA.HI R20, R20, R20, RZ, 0x1 ;  /* 0x000000141414c211 */ /* 0x000fc800078f08ff */
[----:B------:R-:W-:Y:S02]  /*93f0*/  @!P3 LEA.HI R19, R19, R19, RZ, 0x1 ;  /* 0x000000131313b211 */ /* 0x000fe400078f08ff */
[----:B-1----:R-:W-:Y:S02]  /*9400*/  @!P2 LOP3.LUT R7, R18, 0xfffffffe, RZ, 0xc0, !PT ;  /* 0xfffffffe1207a812 */ /* 0x002fe400078ec0ff */
[----:B------:R-:W-:Y:S02]  /*9410*/  IADD3 R18, R9, 0xa0, RZ ;  /* 0x000000a009127810 */ /* 0x000fe40007ffe0ff */
[----:B--2---:R-:W-:Y:S01]  /*9420*/  @!P1 LOP3.LUT R11, R8, 0xfffffffe, RZ, 0xc0, !PT ;  /* 0xfffffffe080b9812 */ /* 0x004fe200078ec0ff */
[--C-:B------:R-:W-:Y:S01]  /*9430*/  @!P2 IMAD.WIDE R6, R7, 0x4, R4.reuse ;  /* 0x000000040706a825 */ /* 0x100fe200078e0204 */
[----:B------:R-:W-:Y:S02]  /*9440*/  IADD3 R8, R9, 0xa8, RZ ;  /* 0x000000a809087810 */ /* 0x000fe40007ffe0ff */
[----:B---3--:R-:W-:Y:S01]  /*9450*/  @!P4 LOP3.LUT R13, R20, 0xfffffffe, RZ, 0xc0, !PT ;  /* 0xfffffffe140dc812 */ /* 0x008fe200078ec0ff */
[----:B------:R-:W-:Y:S01]  /*9460*/  @!P1 IMAD.WIDE R10, R11, 0x4, R4 ;  /* 0x000000040b0a9825 */ /* 0x000fe200078e0204 */
[----:B------:R1:W-:Y:S01]  /*9470*/  @!P2 ST.E.64 [R6.64], R58 ;  /* 0x0000003a0600a985 */ /* 0x0003e2000c101b0c */
[----:B------:R-:W-:-:S02]  /*9480*/  ISETP.GE.AND P2, PT, R18, c[0x0][0x3c8], PT ;  /* 0x0000f20012007a0c */ /* 0x000fc40003f46270 */
[----:B------:R-:W-:Y:S01]  /*9490*/  @!P3 LOP3.LUT R19, R19, 0xfffffffe, RZ, 0xc0, !PT ;  /* 0xfffffffe1313b812 */ /* 0x000fe200078ec0ff */
[----:B------:R2:W-:Y:S01]  /*94a0*/  @!P1 ST.E.64 [R10.64], R62 ;  /* 0x0000003e0a009985 */ /* 0x0005e2000c101b0c */
[----:B------:R-:W-:Y:S02]  /*94b0*/  ISETP.GE.AND P1, PT, R8, c[0x0][0x3c8], PT ;  /* 0x0000f20008007a0c */ /* 0x000fe40003f26270 */
[----:B------:R-:W-:Y:S01]  /*94c0*/  IADD3 R9, R9, 0xb8, RZ ;  /* 0x000000b809097810 */ /* 0x000fe20007ffe0ff */
[----:B------:R3:W-:Y:S01]  /*94d0*/  @!P0 ST.E.64 [R16.64], R66 ;  /* 0x0000004210008985 */ /* 0x0007e2000c101b0c */
[----:B------:R-:W-:-:S05]  /*94e0*/  ISETP.GE.AND P0, PT, R3, c[0x0][0x3c8], PT ;  /* 0x0000f20003007a0c */ /* 0x000fca0003f06270 */
[----:B------:R-:W-:-:S04]  /*94f0*/  @!P2 LEA.HI R18, R18, R18, RZ, 0x1 ;  /* 0x000000121212a211 */ /* 0x000fc800078f08ff */
[----:B------:R-:W-:Y:S02]  /*9500*/  @!P1 LEA.HI R8, R8, R8, RZ, 0x1 ;  /* 0x0000000808089211 */ /* 0x000fe400078f08ff */
[----:B----4-:R-:W-:Y:S02]  /*9510*/  @!P2 LOP3.LUT R15, R18, 0xfffffffe, RZ, 0xc0, !PT ;  /* 0xfffffffe120fa812 */ /* 0x010fe400078ec0ff */
[----:B------:R-:W-:-:S04]  /*9520*/  @!P0 LEA.HI R3, R3, R3, RZ, 0x1 ;  /* 0x0000000303038211 */ /* 0x000fc800078f08ff */
[----:B------:R-:W-:Y:S02]  /*9530*/  @!P0 LOP3.LUT R3, R3, 0xfffffffe, RZ, 0xc0, !PT ;  /* 0xfffffffe03038812 */ /* 0x000fe400078ec0ff */
[----:B-1----:R-:W-:-:S03]  /*9540*/  @!P6 LOP3.LUT R7, R2, 0xfffffffe, RZ, 0xc0, !PT ;  /* 0xfffffffe0207e812 */ /* 0x002fc600078ec0ff */
[----:B------:R-:W-:Y:S01]  /*9550*/  @!P0 IMAD.WIDE R2, R3, 0x4, R4 ;  /* 0x0000000403028825 */ /* 0x000fe200078e0204 */
[----:B--2---:R-:W-:-:S03]  /*9560*/  @!P5 LOP3.LUT R11, R0, 0xfffffffe, RZ, 0xc0, !PT ;  /* 0xfffffffe000bd812 */ /* 0x004fc600078ec0ff */
[----:B------:R-:W-:Y:S01]  /*9570*/  @!P6 IMAD.WIDE R6, R7, 0x4, R4 ;  /* 0x000000040706e825 */ /* 0x000fe200078e0204 */
[----:B---3--:R-:W-:-:S03]  /*9580*/  @!P1 LOP3.LUT R17, R8, 0xfffffffe, RZ, 0xc0, !PT ;  /* 0xfffffffe08119812 */ /* 0x008fc600078ec0ff */
[--C-:B------:R-:W-:Y:S01]  /*9590*/  @!P5 IMAD.WIDE R10, R11, 0x4, R4.reuse ;  /* 0x000000040b0ad825 */ /* 0x100fe200078e0204 */
[----:B------:R1:W-:Y:S04]  /*95a0*/  @!P6 ST.E.64 [R6.64], R70 ;  /* 0x000000460600e985 */ /* 0x0003e8000c101b0c */
[----:B------:R2:W-:Y:S01]  /*95b0*/  @!P5 ST.E.64 [R10.64], R74 ;  /* 0x0000004a0a00d985 */ /* 0x0005e2000c101b0c */
[----:B-1----:R-:W-:-:S04]  /*95c0*/  @!P4 IMAD.WIDE R6, R13, 0x4, R4 ;  /* 0x000000040d06c825 */ /* 0x002fc800078e0204 */
[--C-:B--2---:R-:W-:Y:S01]  /*95d0*/  @!P3 IMAD.WIDE R10, R19, 0x4, R4.reuse ;  /* 0x00000004130ab825 */ /* 0x104fe200078e0204 */
[----:B------:R1:W-:Y:S03]  /*95e0*/  @!P4 ST.E.64 [R6.64], R78 ;  /* 0x0000004e0600c985 */ /* 0x0003e6000c101b0c */
[--C-:B------:R-:W-:Y:S01]  /*95f0*/  @!P2 IMAD.WIDE R12, R15, 0x4, R4.reuse ;  /* 0x000000040f0ca825 */ /* 0x100fe200078e0204 */
[----:B------:R1:W-:Y:S03]  /*9600*/  @!P3 ST.E.64 [R10.64], R82 ;  /* 0x000000520a00b985 */ /* 0x0003e6000c101b0c */
[----:B------:R-:W-:Y:S01]  /*9610*/  @!P1 IMAD.WIDE R14, R17, 0x4, R4 ;  /* 0x00000004110e9825 */ /* 0x000fe200078e0204 */
[----:B------:R1:W-:Y:S04]  /*9620*/  @!P2 ST.E.64 [R12.64], R86 ;  /* 0x000000560c00a985 */ /* 0x0003e8000c101b0c */
[----:B------:R1:W-:Y:S04]  /*9630*/  @!P1 ST.E.64 [R14.64], R90 ;  /* 0x0000005a0e009985 */ /* 0x0003e8000c101b0c */
[----:B------:R1:W-:Y:S01]  /*9640*/  @!P0 ST.E.64 [R2.64], R94 ;  /* 0x0000005e02008985 */ /* 0x0003e2000c101b0c */
[----:B------:R-:W-:-:S13]  /*9650*/  ISETP.GE.AND P0, PT, R9, c[0x0][0x3c8], PT ;  /* 0x0000f20009007a0c */ /* 0x000fda0003f06270 */
[----:B------:R-:W-:Y:S05]  /*9660*/  @P0 EXIT ;  /* 0x000000000000094d */ /* 0x000fea0003800000 */
[----:B-1----:R-:W-:-:S04]  /*9670*/  LEA.HI R3, R9, R9, RZ, 0x1 ;  /* 0x0000000909037211 */ /* 0x002fc800078f08ff */
[----:B------:R-:W-:-:S05]  /*9680*/  LOP3.LUT R3, R3, 0xfffffffe, RZ, 0xc0, !PT ;  /* 0xfffffffe03037812 */ /* 0x000fca00078ec0ff */
[----:B------:R-:W-:-:S05]  /*9690*/  IMAD.WIDE R4, R3, 0x4, R4 ;  /* 0x0000000403047825 */ /* 0x000fca00078e0204 */
[----:B------:R-:W-:Y:S01]  /*96a0*/  ST.E.64 [R4.64], R98 ;  /* 0x0000006204007985 */ /* 0x000fe2000c101b0c */
[----:B------:R-:W-:Y:S05]  /*96b0*/  EXIT ;  /* 0x000000000000794d */ /* 0x000fea0003800000 */
.L_x_15:
[----:B-1----:R-:W1:Y:S02]  /*96c0*/  S2R R4, SR_TID.X ;  /* 0x0000000000047919 */ /* 0x002e640000002100 */
[----:B-1----:R-:W-:-:S13]  /*96d0*/  ISETP.GT.AND P0, PT, R4, 0x7f, PT ;  /* 0x0000007f0400780c */ /* 0x002fda0003f04270 */
[----:B------:R-:W-:Y:S05]  /*96e0*/  @P0 EXIT ;  /* 0x000000000000094d */ /* 0x000fea0003800000 */
[----:B------:R-:W1:Y:S01]  /*96f0*/  S2R R7, SR_CTAID.X ;  /* 0x0000000000077919 */ /* 0x000e620000002500 */
[----:B------:R-:W-:-:S05]  /*9700*/  MOV R0, c[0x0][0x4e8] ;  /* 0x00013a0000007a02 */ /* 0x000fca0000000f00 */
[----:B------:R-:W-:Y:S01]  /*9710*/  IMAD R2, R0, c[0x0][0x388], RZ ;  /* 0x0000e20000027a24 */ /* 0x000fe200078e02ff */
[----:B-1----:R-:W-:-:S04]  /*9720*/  LEA R7, R7, R4, 0x7 ;  /* 0x0000000407077211 */ /* 0x002fc800078e38ff */
[----:B------:R-:W-:-:S13]  /*9730*/  ISETP.GE.AND P0, PT, R7, R2, PT ;  /* 0x000000020700720c */ /* 0x000fda0003f06270 */
[----:B------:R-:W-:Y:S05]  /*9740*/  @P0 EXIT ;  /* 0x000000000000094d */ /* 0x000fea0003800000 */
[----:B------:R-:W1:Y:S01]  /*9750*/  S2R R5, SR_CTAID.Z ;  /* 0x0000000000057919 */ /* 0x000e620000002700 */
[----:B------:R-:W-:Y:S01]  /*9760*/  USHF.R.S32.HI UR6, URZ, 0x1f, UR10 ;  /* 0x0000001f3f067899 */ /* 0x000fe2000801140a */
[----:B------:R-:W-:Y:S01]  /*9770*/  ISETP.NE.AND P0, PT, R0, 0x1, PT ;  /* 0x000000010000780c */ /* 0x000fe20003f05270 */
[----:B------:R-:W-:Y:S01]  /*9780*/  ULDC.64 UR4, c[0x0][0x4d0] ;  /* 0x0001340000047ab9 */ /* 0x000fe20000000a00 */
[----:B------:R-:W3:Y:S01]  /*9790*/  S2R R3, SR_CTAID.Y ;  /* 0x0000000000037919 */ /* 0x000ee20000002600 */
[----:B------:R-:W-:Y:S01]  /*97a0*/  UIMAD UR6, UR6, UR4, URZ ;  /* 0x00000004060672a4 */ /* 0x000fe2000f8e023f */
[----:B------:R-:W-:Y:S01]  /*97b0*/  IADD3 R2, RZ, -UR10, RZ ;  /* 0x8000000aff027c10 */ /* 0x000fe2000fffe0ff */
[----:B--2---:R-:W-:Y:S01]  /*97c0*/  UIMAD.WIDE.U32 UR8, UR10, UR4, URZ ;  /* 0x000000040a0872a5 */ /* 0x004fe2000f8e003f */
[----:B------:R-:W-:Y:S01]  /*97d0*/  MOV R6, R7 ;  /* 0x0000000700067202 */ /* 0x000fe20000000f00 */
[----:B------:R-:W-:-:S04]  /*97e0*/  UIMAD UR4, UR10, UR5, UR6 ;  /* 0x000000050a0472a4 */ /* 0x000fc8000f8e0206 */
[----:B------:R-:W-:Y:S01]  /*97f0*/  UIADD3 UR4, UR9, UR4, URZ ;  /* 0x0000000409047290 */ /* 0x000fe2000fffe03f */
[----:B------:R-:W-:Y:S01]  /*9800*/  MOV R9, UR9 ;  /* 0x0000000900097c02 */ /* 0x000fe20008000f00 */
[----:B------:R-:W-:-:S04]  /*9810*/  @P0 IMAD.HI.U32 R4, R7, c[0x0][0x4ec], RZ ;  /* 0x00013b0007040a27 */ /* 0x000fc800078e00ff */
[----:B------:R-:W-:Y:S01]  /*9820*/  IMAD.U32 R8, RZ, RZ, UR8 ;  /* 0x00000008ff087e24 */ /* 0x000fe2000f8e00ff */
[----:B------:R-:W-:Y:S01]  /*9830*/  @P0 SHF.R.U32.HI R6, RZ, c[0x0][0x4f0], R4 ;  /* 0x00013c00ff060a19 */ /* 0x000fe20000011604 */
[----:B------:R-:W-:Y:S01]  /*9840*/  IMAD.U32 R9, RZ, RZ, UR4 ;  /* 0x00000004ff097e24 */ /* 0x000fe2000f8e00ff */
[----:B-1----:R-:W-:-:S03]  /*9850*/  SHF.R.S32.HI R0, RZ, 0x1f, R5 ;  /* 0x0000001fff007819 */ /* 0x002fc60000011405 */
[----:B------:R-:W-:Y:S01]  /*9860*/  IMAD.WIDE.U32 R8, R5, c[0x0][0x4d8], R8 ;  /* 0x0001360005087a25 */ /* 0x000fe200078e0008 */
[----:B------:R-:W-:-:S03]  /*9870*/  IADD3 R4, -R6, RZ, RZ ;  /* 0x000000ff06047210 */ /* 0x000fc60007ffe1ff */
[----:B------:R-:W-:Y:S02]  /*9880*/  IMAD R0, R0, c[0x0][0x4d8], RZ ;  /* 0x0001360000007a24 */ /* 0x000fe400078e02ff */
[----:B---3--:R-:W-:Y:S02]  /*9890*/  IMAD R2, R2, c[0x0][0x550], R3 ;  /* 0x0001540002027a24 */ /* 0x008fe400078e0203 */
[----:B------:R-:W-:Y:S02]  /*98a0*/  IMAD R0, R5, c[0x0][0x4dc], R0 ;  /* 0x0001370005007a24 */ /* 0x000fe400078e0200 */
[----:B------:R-:W-:Y:S01]  /*98b0*/  IMAD R4, R4, c[0x0][0x4e8], R7 ;  /* 0x00013a0004047a24 */ /* 0x000fe200078e0207 */
[----:B------:R-:W-:Y:S01]  /*98c0*/  SHF.R.S32.HI R3, RZ, 0x1f, R2 ;  /* 0x0000001fff037819 */ /* 0x000fe20000011402 */
[----:B------:R-:W-:Y:S01]  /*98d0*/  IMAD.IADD R9, R0, 0x1, R9 ;  /* 0x0000000100097824 */ /* 0x000fe200078e0209 */
[----:B------:R-:W-:-:S03]  /*98e0*/  SHF.R.S32.HI R0, RZ, 0x1f, R6 ;  /* 0x0000001fff007819 */ /* 0x000fc60000011406 */
[----:B------:R-:W-:Y:S02]  /*98f0*/  IMAD R3, R3, c[0x0][0x4e0], RZ ;  /* 0x0001380003037a24 */ /* 0x000fe400078e02ff */
[----:B------:R-:W-:-:S04]  /*9900*/  IMAD.WIDE.U32 R8, R2, c[0x0][0x4e0], R8 ;  /* 0x0001380002087a25 */ /* 0x000fc800078e0008 */
[----:B------:R-:W-:Y:S01]  /*9910*/  IMAD R3, R2, c[0x0][0x4e4], R3 ;  /* 0x0001390002037a24 */ /* 0x000fe200078e0203 */
[----:B------:R-:W-:Y:S02]  /*9920*/  SHF.R.S32.HI R2, RZ, 0x1f, R4 ;  /* 0x0000001fff027819 */ /* 0x000fe40000011404 */
[----:B------:R-:W-:-:S03]  /*9930*/  IADD3 R6, P0, R6, R8, RZ ;  /* 0x0000000806067210 */ /* 0x000fc60007f1e0ff */
[----:B------:R-:W-:Y:S01]  /*9940*/  IMAD R5, R2, c[0x0][0x4c8], RZ ;  /* 0x0001320002057a24 */ /* 0x000fe200078e02ff */
[----:B------:R-:W-:-:S03]  /*9950*/  IADD3.X R7, R0, R9, R3, P0, !PT ;  /* 0x0000000900077210 */ /* 0x000fc600007fe403 */
[C---:B------:R-:W-:Y:S02]  /*9960*/  IMAD R5, R4.reuse, c[0x0][0x4cc], R5 ;  /* 0x0001330004057a24 */ /* 0x040fe400078e0205 */
[----:B------:R-:W-:-:S05]  /*9970*/  IMAD.WIDE.U32 R6, R4, c[0x0][0x4c8], R6 ;  /* 0x0001320004067a25 */ /* 0x000fca00078e0006 */
[----:B------:R-:W-:Y:S02]  /*9980*/  IADD3 R5, R7, R5, RZ ;  /* 0x0000000507057210 */ /* 0x000fe40007ffe0ff */
[----:B------:R-:W-:-:S04]  /*9990*/  LEA R2, P0, R6, c[0x0][0x4a8], 0x2 ;  /* 0x00012a0006027a11 */ /* 0x000fc800078010ff */
[----:B------:R-:W-:Y:S02]  /*99a0*/  LEA.HI.X R3, R6, c[0x0][0x4ac], R5, 0x2, P0 ;  /* 0x00012b0006037a11 */ /* 0x000fe400000f1405 */
[----:B------:R-:W-:-:S05]  /*99b0*/  MOV R5, 0xff800000 ;  /* 0xff80000000057802 */ /* 0x000fca0000000f00 */
[----:B------:R-:W-:Y:S01]  /*99c0*/  STG.E [R2.64], R5 ;  /* 0x0000000502007986 */ /* 0x000fe2000c10190c */
[----:B------:R-:W-:Y:S05]  /*99d0*/  EXIT ;  /* 0x000000000000794d */ /* 0x000fea0003800000 */
.L_x_18:
[----:B------:R-:W-:-:S00]  /*99e0*/  BRA `(.L_x_18) ;  /* 0xfffffff000007947 */ /* 0x000fc0000383ffff */
[----:B------:R-:W-:-:S00]  /*99f0*/  NOP ;  /* 0x0000000000007918 */ /* 0x000fc00000000000 */
        /* <DEDUP_REMOVED lines=8> */
.L_x_6170:


//--------------------- .text._ZN7cutlass13device_kernelIN5flash19enable_sm80_to_sm89INS1_16FlashAttnFwdSm80INS1_25CollectiveMainloopFwdSm80ILi8ELi1ELb0EN4cute5tupleIJNS5_1CILi128EEENS7_ILi64EEENS7_ILi192EEEEEELi192ENS_6half_tEfNS_4arch4Sm80ELb0ELb0ELb1ELb1ELb1ELb0ELb1ELb1EEENS1_21CollectiveEpilogueFwdINS6_IJS8_SA_S9_EEENS6_IJNS7_ILi1EEESI_SI_EEESC_SE_Li256ELb1ELb1ELb1ELb0EEENS1_36VarlenDynamicPersistentTileSchedulerILi128ELi64ELi256ELi256ELb1ELb1ELb0ELb0ELb1ELb1EEEEEEEEEvNT_6ParamsE --------------------------
	.section	.text._ZN7cutlass13device_kernelIN5flash19enable_sm80_to_sm89INS1_16FlashAttnFwdSm80INS1_25CollectiveMainloopFwdSm80ILi8ELi1ELb0EN4cute5tupleIJNS5_1CILi128EEENS7_ILi64EEENS7_ILi192EEEEEELi192ENS_6half_tEfNS_4arch4Sm80ELb0ELb0ELb1ELb1ELb1ELb0ELb1ELb1EEENS1_21CollectiveEpilogueFwdINS6_IJS8_SA_S9_EEENS6_IJNS7_ILi1EEESI_SI_EEESC_SE_Li256ELb1ELb1ELb1ELb0EEENS1_36VarlenDynamicPersistentTileSchedulerILi128ELi64ELi256ELi256ELb1ELb1ELb0ELb0ELb1ELb1EEEEEEEEEvNT_6ParamsE,"ax",@progbits
	.sectioninfo	@"SHI_REGISTERS=255"
	.align	128
.text._ZN7cutlass13device_kernelIN5flash19enable_sm80_to_sm89INS1_16FlashAttnFwdSm80INS1_25CollectiveMainloopFwdSm80ILi8ELi1ELb0EN4cute5tupleIJNS5_1CILi128EEENS7_ILi64EEENS7_ILi192EEEEEELi192ENS_6half_tEfNS_4arch4Sm80ELb0ELb0ELb1ELb1ELb1ELb0ELb1ELb1EEENS1_21CollectiveEpilogueFwdINS6_IJS8_SA_S9_EEENS6_IJNS7_ILi1EEESI_SI_EEESC_SE_Li256ELb1ELb1ELb1ELb0EEENS1_36VarlenDynamicPersistentTileSchedulerILi128ELi64ELi256ELi256ELb1ELb1ELb0ELb0ELb1ELb1EEEEEEEEEvNT_6ParamsE:
        .type           _ZN7cutlass13device_kernelIN5flash19enable_sm80_to_sm89INS1_16FlashAttnFwdSm80INS1_25CollectiveMainloopFwdSm80ILi8ELi1ELb0EN4cute5tupleIJNS5_1CILi128EEENS7_ILi64EEENS7_ILi192EEEEEELi192ENS_6half_tEfNS_4arch4Sm80ELb0ELb0ELb1ELb1ELb1ELb0ELb1ELb1EEENS1_21CollectiveEpilogueFwdINS6_IJS8_SA_S9_EEENS6_IJNS7_ILi1EEESI_SI_EEESC_SE_Li256ELb1ELb1ELb1ELb0EEENS1_36VarlenDynamicPersistentTileSchedulerILi128ELi64ELi256ELi256ELb1ELb1ELb0ELb0ELb1ELb1EEEEEEEEEvNT_6ParamsE,@function
        .size           _ZN7cutlass13device_kernelIN5flash19enable_sm80_to_sm89INS1_16FlashAttnFwdSm80INS1_25CollectiveMainloopFwdSm80ILi8ELi1ELb0EN4cute5tupleIJNS5_1CILi128EEENS7_ILi64EEENS7_ILi192EEEEEELi192ENS_6half_tEfNS_4arch4Sm80ELb0ELb0ELb1ELb1ELb1ELb0ELb1ELb1EEENS1_21CollectiveEpilogueFwdINS6_IJS8_SA_S9_EEENS6_IJNS7_ILi1EEESI_SI_EEESC_SE_Li256ELb1ELb1ELb1ELb0EEENS1_36VarlenDynamicPersistentTileSchedulerILi128ELi64ELi256ELi256ELb1ELb1ELb0ELb0ELb1ELb1EEEEEEEEEvNT_6ParamsE,(.L_x_6171 - _ZN7cutlass13device_kernelIN5flash19enable_sm80_to_sm89INS1_16FlashAttnFwdSm80INS1_25CollectiveMainloopFwdSm80ILi8ELi1ELb0EN4cute5tupleIJNS5_1CILi128EEENS7_ILi64EEENS7_ILi192EEEEEELi192ENS_6half_tEfNS_4arch4Sm80ELb0ELb0ELb1ELb1ELb1ELb0ELb1ELb1EEENS1_21CollectiveEpilogueFwdINS6_IJS8_SA_S9_EEENS6_IJNS7_ILi1EEESI_SI_EEESC_SE_Li256ELb1ELb1ELb1ELb0EEENS1_36VarlenDynamicPersistentTileSchedulerILi128ELi64ELi256ELi256ELb1ELb1ELb0ELb0ELb1ELb1EEEEEEEEEvNT_6ParamsE)
        .other          _ZN7cutlass13device_kernelIN5flash19enable_sm80_to_sm89INS1_16FlashAttnFwdSm80INS1_25CollectiveMainloopFwdSm80ILi8ELi1ELb0EN4cute5tupleIJNS5_1CILi128EEENS7_ILi64EEENS7_ILi192EEEEEELi192ENS_6half_tEfNS_4arch4Sm80ELb0ELb0ELb1ELb1ELb1ELb0ELb1ELb1EEENS1_21CollectiveEpilogueFwdINS6_IJS8_SA_S9_EEENS6_IJNS7_ILi1EEESI_SI_EEESC_SE_Li256ELb1ELb1ELb1ELb0EEENS1_36VarlenDynamicPersistentTileSchedulerILi128ELi64ELi256ELi256ELb1ELb1ELb0ELb0ELb1ELb1EEEEEEEEEvNT_6ParamsE,@"STO_CUDA_ENTRY STV_DEFAULT"
_ZN7cutlass13device_kernelIN5flash19enable_sm80_to_sm89INS1_16FlashAttnFwdSm80INS1_25CollectiveMainloopFwdSm80ILi8ELi1ELb0EN4cute5tupleIJNS5_1CILi128EEENS7_ILi64EEENS7_ILi192EEEEEELi192ENS_6half_tEfNS_4arch4Sm80ELb0ELb0ELb1ELb1ELb1ELb0ELb1ELb1EEENS1_21CollectiveEpilogueFwdINS6_IJS8_SA_S9_EEENS6_IJNS7_ILi1EEESI_SI_EEESC_SE_Li256ELb1ELb1ELb1ELb0EEENS1_36VarlenDynamicPersistentTileSchedulerILi128ELi64ELi256ELi256ELb1ELb1ELb0ELb0ELb1ELb1EEEEEEEEEvNT_6ParamsE:
[----:B------:R-:W-:-:S03]  /*0000*/  MOV R1, c[0x0][0x28] ;  /* 0x00000a0000017a02 */ /* 0x000fc60000000f00 */
[----:B------:R-:W1:Y:S01]  /*0010*/  S2R R2, SR_TID.X ;  /* 0x0000000000027919 */ /* 0x000e620000002100 */
[----:B------:R-:W-:Y:S01]  /*0020*/  IADD3 R1, R1, -0x10, RZ ;  /* 0xfffffff001017810 */ /* 0x000fe20007ffe0ff */
[----:B------:R-:W-:Y:S01]  /*0030*/  ULDC.64 UR6, c[0x0][0x118] ;  /* 0x0000460000067ab9 */ /* 0x000fe20000000a00 */
[----:B-1----:R-:W-:-:S05]  /*0040*/  SHF.R.U32.HI R0, RZ, 0x5, R2 ;  /* 0x00000005ff007819 */ /* 0x002fca0000011602 */
[----:B------:R-:W1:Y:S02]  /*0050*/  SHFL.IDX PT, R3, R0, RZ, 0x1f ;  /* 0x00001fff00037589 */ /* 0x000e6400000e0000 */
[----:B-1----:R-:W-:Y:S02]  /*0060*/  ISETP.NE.AND P0, PT, R3, RZ, PT ;  /* 0x000000ff0300720c */ /* 0x002fe40003f05270 */
[----:B------:R1:W-:Y:S11]  /*0070*/  STL [R1+0x4], R3 ;  /* 0x0000040301007387 */ /* 0x0003f60000100800 */
[----:B------:R-:W-:Y:S06]  /*0080*/  @P0 BAR.SYNC.DEFER_BLOCKING 0x5, 0x100 ;  /* 0x0144000000000b1d */ /* 0x000fec0000010000 */
[----:B------:R-:W2:Y:S04]  /*0090*/  @P0 LDS.128 R212, [0x18100] ;  /* 0x01810000ffd40984 */ /* 0x000ea80000000c00 */
[----:B------:R-:W-:Y:S06]  /*00a0*/  @P0 BAR.ARV 0x4, 0x100 ;  /* 0x0104000000000b1d */ /* 0x000fec0000002000 */
[----:B------:R-:W-:Y:S05]  /*00b0*/  @P0 BRA `(.L_x_19) ;  /* 0x00000a7000000947 */ /* 0x000fea0003800000 */
[----:B-1----:R-:W-:Y:S01]  /*00c0*/  LOP3.LUT R12, R2, 0x1f, RZ, 0xc0, !PT ;  /* 0x0000001f020c7812 */ /* 0x002fe200078ec0ff */
[----:B------:R-:W-:Y:S01]  /*00d0*/  CS2R R8, SRZ ;  /* 0x0000000000087805 */ /* 0x000fe2000001ff00 */
[----:B------:R-:W-:-:S02]  /*00e0*/  IMAD.MOV.U32 R7, RZ, RZ, RZ ;  /* 0x000000ffff077224 */ /* 0x000fc400078e00ff */
[----:B------:R-:W-:-:S04]  /*00f0*/  ISETP.NE.AND P6, PT, R12, 0x1f, PT ;  /* 0x0000001f0c00780c */ /* 0x000fc80003fc5270 */
[----:B------:R-:W-:-:S13]  /*0100*/  ISETP.GE.OR P0, PT, R12, c[0x0][0x53c], !P6 ;  /* 0x00014f000c007a0c */ /* 0x000fda0007706670 */
[----:B------:R-:W-:Y:S02]  /*0110*/  @!P0 IMAD.MOV.U32 R4, RZ, RZ, 0x4 ;  /* 0x00000004ff048424 */ /* 0x000fe400078e00ff */
[----:B------:R-:W-:Y:S02]  /*0120*/  @!P0 IMAD.MOV.U32 R2, RZ, RZ, 0x4 ;  /* 0x00000004ff028424 */ /* 0x000fe400078e00ff */
[----:B------:R-:W-:-:S04]  /*0130*/  @!P0 IMAD.WIDE.U32 R4, R12, R4, c[0x0][0x580] ;  /* 0x000160000c048625 */ /* 0x000fc800078e0004 */
[C---:B------:R-:W-:Y:S01]  /*0140*/  @!P0 IMAD.WIDE.U32 R2, R12.reuse, R2, c[0x0][0x578] ;  /* 0x00015e000c028625 */ /* 0x040fe200078e0002 */
[----:B------:R-:W3:Y:S04]  /*0150*/  @!P0 LDG.E R8, [R4.64] ;  /* 0x0000000604088981 */ /* 0x000ee8000c1e1900 */
[----:B------:R-:W3:Y:S01]  /*0160*/  @!P0 LDG.E R7, [R2.64] ;  /* 0x0000000602078981 */ /* 0x000ee2000c1e1900 */
[C---:B------:R-:W-:Y:S01]  /*0170*/  ISETP.NE.AND P5, PT, R12.reuse, RZ, PT ;  /* 0x000000ff0c00720c */ /* 0x040fe20003fa5270 */
[----:B------:R-:W1:Y:S01]  /*0180*/  S2UR UR4, SR_CTAID.X ;  /* 0x00000000000479c3 */ /* 0x000e620000002500 */
[C---:B------:R-:W-:Y:S02]  /*0190*/  ISETP.GE.U32.AND P4, PT, R12.reuse, 0x2, PT ;  /* 0x000000020c00780c */ /* 0x040fe40003f86070 */
[----:B------:R-:W-:-:S02]  /*01a0*/  ISETP.GE.U32.AND P3, PT, R12, 0x4, PT ;  /* 0x000000040c00780c */ /* 0x000fc40003f66070 */
[C---:B------:R-:W-:Y:S02]  /*01b0*/  ISETP.GE.U32.AND P2, PT, R12.reuse, 0x8, PT ;  /* 0x000000080c00780c */ /* 0x040fe40003f46070 */
[----:B------:R-:W-:Y:S01]  /*01c0*/  ISETP.GE.U32.AND P1, PT, R12, 0x10, PT ;  /* 0x000000100c00780c */ /* 0x000fe20003f26070 */
[----:B---3--:R-:W-:-:S05]  /*01d0*/  IMAD R4, R8, R7, RZ ;  /* 0x0000000708047224 */ /* 0x008fca00078e02ff */
[----:B------:R-:W3:Y:S02]  /*01e0*/  SHFL.UP PT, R0, R4, 0x1, RZ ;  /* 0x0420000004007989 */ /* 0x000ee400000e00ff */
[----:B---3--:R-:W-:-:S05]  /*01f0*/  SEL R0, R0, RZ, P5 ;  /* 0x000000ff00007207 */ /* 0x008fca0002800000 */
[----:B------:R-:W-:-:S05]  /*0200*/  IMAD.IADD R4, R4, 0x1, R0 ;  /* 0x0000000104047824 */ /* 0x000fca00078e0200 */
        /* <DEDUP_REMOVED lines=12> */
[----:B------:R-:W3:Y:S02]  /*02d0*/  SHFL.IDX PT, R6, R4, 0x1f, 0x1f ;  /* 0x03e01f0004067f89 */ /* 0x000ee400000e0000 */
[----:B---3--:R-:W-:-:S04]  /*02e0*/  IMAD R6, R6, c[0x0][0x538], RZ ;  /* 0x00014e0006067a24 */ /* 0x008fc800078e02ff */
[----:B------:R-:W-:Y:S01]  /*02f0*/  IMAD.MOV.U32 R0, RZ, RZ, R6 ;  /* 0x000000ffff007224 */ /* 0x000fe200078e0006 */
[----:B-1----:R-:W-:-:S13]  /*0300*/  ISETP.GT.AND P0, PT, R6, UR4, PT ;  /* 0x0000000406007c0c */ /* 0x002fda000bf04270 */
[----:B------:R-:W-:Y:S05]  /*0310*/  @P0 BRA `(.L_x_20) ;  /* 0x0000027000000947 */ /* 0x000fea0003800000 */
[----:B------:R-:W-:Y:S02]  /*0320*/  MOV R6, R0 ;  /* 0x0000000000067202 */ /* 0x000fe40000000f00 */
[----:B------:R-:W-:-:S04]  /*0330*/  MOV R9, RZ ;  /* 0x000000ff00097202 */ /* 0x000fc80000000f00 */
.L_x_24:
[----:B------:R-:W-:-:S04]  /*0340*/  IADD3 R0, R9, 0x1f, RZ ;  /* 0x0000001f09007810 */ /* 0x000fc80007ffe0ff */
[----:B------:R-:W-:-:S13]  /*0350*/  ISETP.GE.AND P0, PT, R0, c[0x0][0x53c], PT ;  /* 0x00014f0000007a0c */ /* 0x000fda0003f06270 */
[----:B------:R-:W-:Y:S05]  /*0360*/  @P0 BRA `(.L_x_21) ;  /* 0x0000074000000947 */ /* 0x000fea0003800000 */
[----:B------:R-:W-:Y:S01]  /*0370*/  MOV R9, R0 ;  /* 0x0000000000097202 */ /* 0x000fe20000000f00 */
[----:B------:R-:W-:Y:S01]  /*0380*/  IMAD.MOV.U32 R7, RZ, RZ, RZ ;  /* 0x000000ffff077224 */ /* 0x000fe200078e00ff */
[----:B------:R-:W-:Y:S02]  /*0390*/  MOV R8, RZ ;  /* 0x000000ff00087202 */ /* 0x000fe40000000f00 */
[----:B------:R-:W-:-:S04]  /*03a0*/  IADD3 R0, R12, R9, RZ ;  /* 0x000000090c007210 */ /* 0x000fc80007ffe0ff */
[----:B------:R-:W-:-:S13]  /*03b0*/  ISETP.GE.OR P0, PT, R0, c[0x0][0x53c], !P6 ;  /* 0x00014f0000007a0c */ /* 0x000fda0007706670 */
[----:B------:R-:W-:Y:S01]  /*03c0*/  @!P0 MOV R2, 0x4 ;  /* 0x0000000400028802 */ /* 0x000fe20000000f00 */
[----:B------:R-:W-:-:S04]  /*03d0*/  @!P0 IMAD.MOV.U32 R3, RZ, RZ, 0x4 ;  /* 0x00000004ff038424 */ /* 0x000fc800078e00ff */
[----:B------:R-:W-:-:S04]  /*03e0*/  @!P0 IMAD.WIDE R4, R0, R2, c[0x0][0x580] ;  /* 0x0001600000048625 */ /* 0x000fc800078e0202 */
[----:B------:R-:W-:Y:S01]  /*03f0*/  @!P0 IMAD.WIDE R2, R0, R3, c[0x0][0x578] ;  /* 0x00015e0000028625 */ /* 0x000fe200078e0203 */
[----:B------:R-:W3:Y:S04]  /*0400*/  @!P0 LDG.E R8, [R4.64] ;  /* 0x0000000604088981 */ /* 0x000ee8000c1e1900 */
[----:B------:R-:W3:Y:S02]  /*0410*/  @!P0 LDG.E R7, [R2.64] ;  /* 0x0000000602078981 */ /* 0x000ee4000c1e1900 */
[----:B---3--:R-:W-:Y:S01]  /*0420*/  IMAD R5, R8, R7, RZ ;  /* 0x0000000708057224 */ /* 0x008fe200078e02ff */
[----:B------:R-:W-:Y:S05]  /*0430*/  BRA.DIV ~URZ, `(.L_x_22) ;  /* 0x0000cda27f007947 */ /* 0x000fea000b800000 */
[----:B------:R1:W3:Y:S02]  /*0440*/  SHFL.UP PT, R0, R5, 0x1, RZ ;  /* 0x0420000005007989 */ /* 0x0002e400000e00ff */
.L_x_122:
[----:B---3--:R-:W-:-:S04]  /*0450*/  SEL R0, R0, RZ, P5 ;  /* 0x000000ff00007207 */ /* 0x008fc80002800000 */
[----:B-1----:R-:W-:Y:S01]  /*0460*/  IADD3 R5, R5, R0, RZ ;  /* 0x0000000005057210 */ /* 0x002fe20007ffe0ff */
[----:B------:R-:W-:Y:S05]  /*0470*/  BRA.DIV ~URZ, `(.L_x_23) ;  /* 0x0000cdc27f007947 */ /* 0x000fea000b800000 */
[----:B------:R-:W1:Y:S02]  /*0480*/  SHFL.UP PT, R0, R5, 0x2, RZ ;  /* 0x0440000005007989 */ /* 0x000e6400000e00ff */
[----:B-1----:R-:W-:-:S05]  /*0490*/  SEL R0, R0, RZ, P4 ;  /* 0x000000ff00007207 */ /* 0x002fca0002000000 */
[----:B------:R-:W-:-:S05]  /*04a0*/  IMAD.IADD R0, R5, 0x1, R0 ;  /* 0x0000000105007824 */ /* 0x000fca00078e0200 */
        /* <DEDUP_REMOVED lines=9> */
[----:B------:R1:W3:Y:S02]  /*0540*/  SHFL.IDX PT, R0, R4, 0x1f, 0x1f ;  /* 0x03e01f0004007f89 */ /* 0x0002e400000e0000 */
.L_x_123:
[----:B---3--:R-:W-:-:S05]  /*0550*/  IMAD R0, R0, c[0x0][0x538], RZ ;  /* 0x00014e0000007a24 */ /* 0x008fca00078e02ff */
[----:B------:R-:W-:-:S04]  /*0560*/  IADD3 R6, R0, R6, RZ ;  /* 0x0000000600067210 */ /* 0x000fc80007ffe0ff */
[----:B------:R-:W-:-:S13]  /*0570*/  ISETP.GT.AND P0, PT, R6, UR4, PT ;  /* 0x0000000406007c0c */ /* 0x000fda000bf04270 */
[----:B-12---:R-:W-:Y:S05]  /*0580*/  @!P0 BRA `(.L_x_24) ;  /* 0xfffffdb000008947 */ /* 0x006fea000383ffff */
.L_x_20:
[----:B--2---:R-:W-:-:S05]  /*0590*/  IADD3 R212, -R0, R6, RZ ;  /* 0x0000000600d47210 */ /* 0x004fca0007ffe1ff */
[----:B------:R-:W-:-:S05]  /*05a0*/  IMAD R0, R4, c[0x0][0x538], R212 ;  /* 0x00014e0004007a24 */ /* 0x000fca00078e02d4 */
[----:B------:R-:W-:Y:S01]  /*05b0*/  ISETP.GT.AND P0, PT, R0, UR4, PT ;  /* 0x0000000400007c0c */ /* 0x000fe2000bf04270 */
[----:B------:R-:W-:-:S12]  /*05c0*/  BRA.DIV ~URZ, `(.L_x_25) ;  /* 0x0000ce327f007947 */ /* 0x000fd8000b800000 */
[----:B------:R-:W-:-:S04]  /*05d0*/  VOTE.ANY R0, PT, !P0 ;  /* 0x0000000000007806 */ /* 0x000fc800040e0100 */
.L_x_124:
[----:B------:R1:W2:Y:S01]  /*05e0*/  POPC R215, R0 ;  /* 0x0000000000d77309 */ /* 0x0002a20000000000 */
[----:B------:R-:W-:Y:S05]  /*05f0*/  BRA.DIV ~URZ, `(.L_x_26) ;  /* 0x0000ce427f007947 */ /* 0x000fea000b800000 */
[----:B--2---:R2:W3:Y:S01]  /*0600*/  SHFL.IDX PT, R11, R8, R215, 0x1f ;  /* 0x00001fd7080b7589 */ /* 0x0044e200000e0000 */
[----:B------:R-:W-:-:S03]  /*0610*/  MOV R6, RZ ;  /* 0x000000ff00067202 */ /* 0x000fc60000000f00 */
[----:B------:R2:W4:Y:S04]  /*0620*/  SHFL.IDX PT, R10, R7, R215, 0x1f ;  /* 0x00001fd7070a7589 */ /* 0x00052800000e0000 */
.L_x_125:
[----:B------:R-:W-:Y:S01]  /*0630*/  ISETP.NE.AND P0, PT, R0, RZ, PT ;  /* 0x000000ff0000720c */ /* 0x000fe20003f05270 */
[----:B------:R-:W-:-:S12]  /*0640*/  BSSY B0, `(.L_x_27) ;  /* 0x0000005000007945 */ /* 0x000fd80003800000 */
[----:B------:R-:W-:Y:S05]  /*0650*/  @!P0 BRA `(.L_x_28) ;  /* 0x0000003000008947 */ /* 0x000fea0003800000 */
[----:B------:R-:W-:Y:S01]  /*0660*/  IADD3 R20, R215, -0x1, RZ ;  /* 0xffffffffd7147810 */ /* 0x000fe20007ffe0ff */
[----:B------:R-:W-:Y:S05]  /*0670*/  BRA.DIV ~URZ, `(.L_x_29) ;  /* 0x0000cea27f007947 */ /* 0x000fea000b800000 */
[----:B------:R1:W2:Y:S02]  /*0680*/  SHFL.IDX PT, R6, R4, R20, 0x1f ;  /* 0x00001f1404067589 */ /* 0x0002a400000e0000 */
.L_x_28:
[----:B------:R-:W-:Y:S05]  /*0690*/  BSYNC B0 ;  /* 0x0000000000007941 */ /* 0x000fea0003800000 */
.L_x_27:
[----:B-1-3--:R-:W-:Y:S01]  /*06a0*/  IABS R0, R11 ;  /* 0x0000000b00007213 */ /* 0x00afe20000000000 */
[----:B--2---:R-:W-:Y:S02]  /*06b0*/  IMAD R212, R6, c[0x0][0x538], R212 ;  /* 0x00014e0006d47a24 */ /* 0x004fe400078e02d4 */
[----:B------:R-:W-:Y:S02]  /*06c0*/  IMAD.IADD R215, R215, 0x1, R9 ;  /* 0x00000001d7d77824 */ /* 0x000fe400078e0209 */
[----:B------:R-:W-:Y:S01]  /*06d0*/  IMAD.MOV.U32 R5, RZ, RZ, R0 ;  /* 0x000000ffff057224 */ /* 0x000fe200078e0000 */
[----:B----4-:R-:W-:Y:S02]  /*06e0*/  IABS R0, R10 ;  /* 0x0000000a00007213 */ /* 0x010fe40000000000 */
[----:B------:R-:W-:Y:S01]  /*06f0*/  IADD3 R213, -R212, UR4, RZ ;  /* 0x00000004d4d57c10 */ /* 0x000fe2000fffe1ff */
[----:B------:R-:W1:Y:S02]  /*0700*/  I2F.RP R2, R5 ;  /* 0x0000000500027306 */ /* 0x000e640000209400 */
[----:B------:R-:W-:Y:S01]  /*0710*/  IMAD.MOV.U32 R7, RZ, RZ, R0 ;  /* 0x000000ffff077224 */ /* 0x000fe200078e0000 */
[----:B------:R-:W-:-:S02]  /*0720*/  IABS R6, R213 ;  /* 0x000000d500067213 */ /* 0x000fc40000000000 */
[----:B------:R-:W-:-:S03]  /*0730*/  IABS R0, R11 ;  /* 0x0000000b00007213 */ /* 0x000fc60000000000 */
[----:B------:R-:W-:Y:S01]  /*0740*/  I2F.RP R8, R7 ;  /* 0x0000000700087306 */ /* 0x000fe20000209400 */
[----:B------:R-:W-:-:S07]  /*0750*/  IADD3 R0, RZ, -R0, RZ ;  /* 0x80000000ff007210 */ /* 0x000fce0007ffe0ff */
[----:B-1----:R-:W1:Y:S02]  /*0760*/  MUFU.RCP R2, R2 ;  /* 0x0000000200027308 */ /* 0x002e640000001000 */
[----:B-1----:R-:W-:-:S06]  /*0770*/  IADD3 R2, R2, 0xffffffe, RZ ;  /* 0x0ffffffe02027810 */ /* 0x002fcc0007ffe0ff */
[----:B------:R-:W1:Y:S02]  /*0780*/  F2I.FTZ.U32.TRUNC.NTZ R3, R2 ;  /* 0x0000000200037305 */ /* 0x000e64000021f000 */
[----:B-1----:R-:W-:-:S04]  /*0790*/  IMAD.MOV R2, RZ, RZ, -R3 ;  /* 0x000000ffff027224 */ /* 0x002fc800078e0a03 */
[----:B------:R-:W-:Y:S02]  /*07a0*/  IMAD R4, R2, R5, RZ ;  /* 0x0000000502047224 */ /* 0x000fe400078e02ff */
[----:B------:R-:W-:-:S04]  /*07b0*/  IMAD.MOV.U32 R2, RZ, RZ, RZ ;  /* 0x000000ffff027224 */ /* 0x000fc800078e00ff */
[----:B------:R-:W-:-:S04]  /*07c0*/  IMAD.HI.U32 R2, R3, R4, R2 ;  /* 0x0000000403027227 */ /* 0x000fc800078e0002 */
[----:B------:R-:W-:-:S04]  /*07d0*/  IMAD.MOV.U32 R3, RZ, RZ, R6 ;  /* 0x000000ffff037224 */ /* 0x000fc800078e0006 */
[----:B------:R-:W-:-:S04]  /*07e0*/  IMAD.HI.U32 R2, R2, R3, RZ ;  /* 0x0000000302027227 */ /* 0x000fc800078e00ff */
[----:B------:R-:W-:Y:S02]  /*07f0*/  IMAD R0, R2, R0, R3 ;  /* 0x0000000002007224 */ /* 0x000fe400078e0203 */
[----:B------:R-:W1:Y:S03]  /*0800*/  MUFU.RCP R3, R8 ;  /* 0x0000000800037308 */ /* 0x000e660000001000 */
[----:B------:R-:W-:Y:S02]  /*0810*/  ISETP.GT.U32.AND P1, PT, R5, R0, PT ;  /* 0x000000000500720c */ /* 0x000fe40003f24070 */
[----:B-1----:R-:W-:-:S11]  /*0820*/  IADD3 R3, R3, 0xffffffe, RZ ;  /* 0x0ffffffe03037810 */ /* 0x002fd60007ffe0ff */
[----:B------:R-:W-:Y:S01]  /*0830*/  @!P1 IMAD.IADD R0, R0, 0x1, -R5 ;  /* 0x0000000100009824 */ /* 0x000fe200078e0a05 */
[----:B------:R-:W-:Y:S02]  /*0840*/  @!P1 IADD3 R2, R2, 0x1, RZ ;  /* 0x0000000102029810 */ /* 0x000fe40007ffe0ff */
[----:B------:R-:W-:Y:S01]  /*0850*/  ISETP.NE.AND P1, PT, R11, RZ, PT ;  /* 0x000000ff0b00720c */ /* 0x000fe20003f25270 */
[----:B------:R-:W1:Y:S01]  /*0860*/  F2I.FTZ.U32.TRUNC.NTZ R3, R3 ;  /* 0x0000000300037305 */ /* 0x000e62000021f000 */
[----:B------:R-:W-:Y:S02]  /*0870*/  ISETP.GE.U32.AND P2, PT, R0, R5, PT ;  /* 0x000000050000720c */ /* 0x000fe40003f46070 */
[----:B------:R-:W-:-:S04]  /*0880*/  LOP3.LUT R0, R213, R11, RZ, 0x3c, !PT ;  /* 0x0000000bd5007212 */ /* 0x000fc800078e3cff */
[----:B------:R-:W-:-:S07]  /*0890*/  ISETP.GE.AND P0, PT, R0, RZ, PT ;  /* 0x000000ff0000720c */ /* 0x000fce0003f06270 */
[----:B------:R-:W-:Y:S02]  /*08a0*/  @P2 IADD3 R2, R2, 0x1, RZ ;  /* 0x0000000102022810 */ /* 0x000fe40007ffe0ff */
[----:B-1----:R-:W-:-:S03]  /*08b0*/  IADD3 R0, RZ, -R3, RZ ;  /* 0x80000003ff007210 */ /* 0x002fc60007ffe0ff */
[----:B------:R-:W-:Y:S02]  /*08c0*/  IMAD.MOV.U32 R4, RZ, RZ, R2 ;  /* 0x000000ffff047224 */ /* 0x000fe400078e0002 */
[----:B------:R-:W-:Y:S01]  /*08d0*/  IMAD.MOV.U32 R2, RZ, RZ, R0 ;  /* 0x000000ffff027224 */ /* 0x000fe200078e0000 */
[----:B------:R-:W-:Y:S01]  /*08e0*/  IABS R0, R10 ;  /* 0x0000000a00007213 */ /* 0x000fe20000000000 */
[----:B------:R-:W-:Y:S01]  /*08f0*/  @!P0 IMAD.MOV R4, RZ, RZ, -R4 ;  /* 0x000000ffff048224 */ /* 0x000fe200078e0a04 */
[----:B------:R-:W-:Y:S01]  /*0900*/  @!P1 LOP3.LUT R4, RZ, R11, RZ, 0x33, !PT ;  /* 0x0000000bff049212 */ /* 0x000fe200078e33ff */
[----:B------:R-:W-:Y:S01]  /*0910*/  IMAD R5, R2, R7, RZ ;  /* 0x0000000702057224 */ /* 0x000fe200078e02ff */
[----:B------:R-:W-:Y:S01]  /*0920*/  MOV R2, RZ ;  /* 0x000000ff00027202 */ /* 0x000fe20000000f00 */
[----:B------:R-:W-:Y:S01]  /*0930*/  IMAD.MOV R6, RZ, RZ, -R0 ;  /* 0x000000ffff067224 */ /* 0x000fe200078e0a00 */
[----:B------:R-:W-:-:S03]  /*0940*/  IABS R8, R4 ;  /* 0x0000000400087213 */ /* 0x000fc60000000000 */
[----:B------:R-:W-:-:S04]  /*0950*/  IMAD.HI.U32 R0, R3, R5, R2 ;  /* 0x0000000503007227 */ /* 0x000fc800078e0002 */
[----:B------:R-:W-:Y:S02]  /*0960*/  IMAD.MOV.U32 R2, RZ, RZ, R8 ;  /* 0x000000ffff027224 */ /* 0x000fe400078e0008 */
[----:B------:R-:W-:Y:S02]  /*0970*/  IMAD.MOV.U32 R3, RZ, RZ, R6 ;  /* 0x000000ffff037224 */ /* 0x000fe400078e0006 */
[----:B------:R-:W-:-:S04]  /*0980*/  IMAD.HI.U32 R0, R0, R2, RZ ;  /* 0x0000000200007227 */ /* 0x000fc800078e00ff */
[----:B------:R-:W-:Y:S02]  /*0990*/  IMAD R2, R0, R3, R2 ;  /* 0x0000000300027224 */ /* 0x000fe400078e0202 */
[----:B------:R-:W-:-:S03]  /*09a0*/  IMAD R3, R4, R11, RZ ;  /* 0x0000000b04037224 */ /* 0x000fc600078e02ff */
[----:B------:R-:W-:Y:S02]  /*09b0*/  ISETP.GT.U32.AND P1, PT, R7, R2, PT ;  /* 0x000000020700720c */ /* 0x000fe40003f24070 */
[----:B------:R-:W-:-:S11]  /*09c0*/  IADD3 R213, R213, -R3, RZ ;  /* 0x80000003d5d57210 */ /* 0x000fd60007ffe0ff */
[----:B------:R-:W-:Y:S01]  /*09d0*/  @!P1 IMAD.IADD R2, R2, 0x1, -R7 ;  /* 0x0000000102029824 */ /* 0x000fe200078e0a07 */
[----:B------:R-:W-:Y:S02]  /*09e0*/  @!P1 IADD3 R0, R0, 0x1, RZ ;  /* 0x0000000100009810 */ /* 0x000fe40007ffe0ff */
[----:B------:R-:W-:Y:S02]  /*09f0*/  ISETP.NE.AND P1, PT, R10, RZ, PT ;  /* 0x000000ff0a00720c */ /* 0x000fe40003f25270 */
[----:B------:R-:W-:Y:S02]  /*0a00*/  ISETP.GE.U32.AND P2, PT, R2, R7, PT ;  /* 0x000000070200720c */ /* 0x000fe40003f46070 */
[----:B------:R-:W-:-:S04]  /*0a10*/  LOP3.LUT R2, R4, R10, RZ, 0x3c, !PT ;  /* 0x0000000a04027212 */ /* 0x000fc800078e3cff */
[----:B------:R-:W-:-:S07]  /*0a20*/  ISETP.GE.AND P0, PT, R2, RZ, PT ;  /* 0x000000ff0200720c */ /* 0x000fce0003f06270 */
[----:B------:R-:W-:-:S06]  /*0a30*/  @P2 IADD3 R0, R0, 0x1, RZ ;  /* 0x0000000100002810 */ /* 0x000fcc0007ffe0ff */
[----:B------:R-:W-:Y:S02]  /*0a40*/  @!P0 IADD3 R0, -R0, RZ, RZ ;  /* 0x000000ff00008210 */ /* 0x000fe40007ffe1ff */
[----:B------:R-:W-:-:S05]  /*0a50*/  @!P1 LOP3.LUT R0, RZ, R10, RZ, 0x33, !PT ;  /* 0x0000000aff009212 */ /* 0x000fca00078e33ff */
[--C-:B------:R-:W-:Y:S02]  /*0a60*/  IMAD.MOV R2, RZ, RZ, -R0.reuse ;  /* 0x000000ffff027224 */ /* 0x100fe400078e0a00 */
[C---:B------:R-:W-:Y:S02]  /*0a70*/  IMAD R0, R10.reuse, 0x1000000, R0 ;  /* 0x010000000a007824 */ /* 0x040fe400078e0200 */
[----:B------:R-:W-:-:S04]  /*0a80*/  IMAD R2, R10, R2, R4 ;  /* 0x000000020a027224 */ /* 0x000fc800078e0204 */
[----:B------:R-:W-:Y:S01]  /*0a90*/  IMAD R214, R2, 0x10000, R0 ;  /* 0x0001000002d67824 */ /* 0x000fe200078e0200 */
[----:B------:R-:W-:Y:S05]  /*0aa0*/  BRA `(.L_x_30) ;  /* 0x0000004000007947 */ /* 0x000fea0003800000 */
.L_x_21:
[----:B--2---:R-:W-:Y:S01]  /*0ab0*/  IMAD.MOV.U32 R213, RZ, RZ, RZ ;  /* 0x000000ffffd57224 */ /* 0x004fe200078e00ff */
[----:B------:R-:W-:Y:S01]  /*0ac0*/  MOV R214, RZ ;  /* 0x000000ff00d67202 */ /* 0x000fe20000000f00 */
[----:B------:R-:W-:Y:S01]  /*0ad0*/  IMAD.U32 R212, RZ, RZ, UR4 ;  /* 0x00000004ffd47e24 */ /* 0x000fe2000f8e00ff */
[----:B------:R-:W-:Y:S02]  /*0ae0*/  MOV R215, c[0x0][0x53c] ;  /* 0x00014f0000d77a02 */ /* 0x000fe40000000f00 */
.L_x_30:
[----:B------:R-:W-:Y:S01]  /*0af0*/  ISETP.NE.AND P0, PT, R12, RZ, PT ;  /* 0x000000ff0c00720c */ /* 0x000fe20003f05270 */
[----:B------:R-:W-:-:S12]  /*0b00*/  WARPSYNC 0xffffffff ;  /* 0xffffffff00007948 */ /* 0x000fd80003800000 */
[----:B------:R1:W-:Y:S04]  /*0b10*/  @!P0 STS.128 [0x18100], R212 ;  /* 0x018100d4ff008388 */ /* 0x0003e80000000c00 */
[----:B------:R-:W-:Y:S06]  /*0b20*/  BAR.ARV 0x5, 0x100 ;  /* 0x0144000000007b1d */ /* 0x000fec0000002000 */
.L_x_19:
[----:B-12---:R-:W-:-:S13]  /*0b30*/  ISETP.GE.AND P0, PT, R215, c[0x0][0x53c], PT ;  /* 0x00014f00d7007a0c */ /* 0x006fda0003f06270 */
[----:B------:R-:W-:Y:S05]  /*0b40*/  @P0 EXIT ;  /* 0x000000000000094d */ /* 0x000fea0003800000 */
[----:B------:R-:W1:Y:S01]  /*0b50*/  S2R R17, SR_TID.X ;  /* 0x0000000000117919 */ /* 0x000e620000002100 */
[----:B------:R-:W-:Y:S02]  /*0b60*/  ULDC UR5, c[0x0][0x2ac] ;  /* 0x0000ab0000057ab9 */ /* 0x000fe40000000800 */
[----:B------:R-:W-:Y:S02]  /*0b70*/  ULDC UR4, c[0x0][0x1d0] ;  /* 0x0000740000047ab9 */ /* 0x000fe40000000800 */
[----:B------:R-:W-:Y:S01]  /*0b80*/  UIMAD UR5, UR5, UR4, URZ ;  /* 0x00000004050572a4 */ /* 0x000fe2000f8e023f */
[----:B-1----:R-:W-:-:S04]  /*0b90*/  SHF.R.S32.HI R9, RZ, 0x1f, R17 ;  /* 0x0000001fff097819 */ /* 0x002fc80000011411 */
[CC--:B------:R-:W-:Y:S02]  /*0ba0*/  LEA.HI R2, R9.reuse, R17.reuse, RZ, 0x4 ;  /* 0x0000001109027211 */ /* 0x0c0fe400078f20ff */
[CC--:B------:R-:W-:Y:S02]  /*0bb0*/  LEA.HI R15, R9.reuse, R17.reuse, RZ, 0x3 ;  /* 0x00000011090f7211 */ /* 0x0c0fe400078f18ff */
[----:B------:R-:W-:Y:S02]  /*0bc0*/  SHF.R.S32.HI R3, RZ, 0x4, R2 ;  /* 0x00000004ff037819 */ /* 0x000fe40000011402 */
[----:B------:R-:W-:Y:S02]  /*0bd0*/  LEA.HI R13, R9, R17, RZ, 0x2 ;  /* 0x00000011090d7211 */ /* 0x000fe400078f10ff */
[----:B------:R-:W-:Y:S02]  /*0be0*/  LEA.HI R0, R2, R3, RZ, 0x1 ;  /* 0x0000000302007211 */ /* 0x000fe400078f08ff */
[----:B------:R-:W-:-:S02]  /*0bf0*/  SHF.R.S32.HI R200, RZ, 0x3, R15 ;  /* 0x00000003ffc87819 */ /* 0x000fc4000001140f */
[----:B------:R-:W-:Y:S02]  /*0c00*/  LOP3.LUT R0, R0, 0xfffffffe, RZ, 0xc0, !PT ;  /* 0xfffffffe00007812 */ /* 0x000fe400078ec0ff */
[--C-:B------:R-:W-:Y:S02]  /*0c10*/  SHF.R.S32.HI R8, RZ, 0x2, R13.reuse ;  /* 0x00000002ff087819 */ /* 0x100fe4000001140d */
[----:B------:R-:W-:Y:S01]  /*0c20*/  LOP3.LUT R196, R15, 0xfffffff8, RZ, 0xc0, !PT ;  /* 0xfffffff80fc47812 */ /* 0x000fe200078ec0ff */
[----:B------:R-:W-:Y:S01]  /*0c30*/  IMAD.IADD R14, R3, 0x1, -R0 ;  /* 0x00000001030e7824 */ /* 0x000fe200078e0a00 */
[----:B------:R-:W-:Y:S01]  /*0c40*/  LOP3.LUT R0, R2, 0xfffffff0, RZ, 0xc0, !PT ;  /* 0xfffffff002007812 */ /* 0x000fe200078ec0ff */
[----:B------:R-:W-:Y:S01]  /*0c50*/  IMAD.SHL.U32 R3, R200, 0x40, RZ ;  /* 0x00000040c8037824 */ /* 0x000fe200078e00ff */
[----:B------:R-:W-:Y:S01]  /*0c60*/  SHF.R.S32.HI R2, RZ, 0x1f, R13 ;  /* 0x0000001fff027819 */ /* 0x000fe2000001140d */
[----:B------:R-:W-:Y:S01]  /*0c70*/  IMAD.IADD R196, R17, 0x1, -R196 ;  /* 0x0000000111c47824 */ /* 0x000fe200078e0ac4 */
[-C--:B------:R-:W-:Y:S01]  /*0c80*/  LEA.HI R7, R9, R17.reuse, RZ, 0x5 ;  /* 0x0000001109077211 */ /* 0x080fe200078f28ff */
[----:B------:R-:W-:Y:S01]  /*0c90*/  IMAD.IADD R0, R17, 0x1, -R0 ;  /* 0x0000000111007824 */ /* 0x000fe200078e0a00 */
[----:B------:R-:W-:Y:S01]  /*0ca0*/  LEA.HI R2, R2, R8, RZ, 0x3 ;  /* 0x0000000802027211 */ /* 0x000fe200078f18ff */
[----:B------:R-:W-:Y:S01]  /*0cb0*/  IMAD.SHL.U32 R192, R196, 0x8, RZ ;  /* 0x00000008c4c07824 */ /* 0x000fe200078e00ff */
[----:B------:R-:W-:-:S02]  /*0cc0*/  LEA.HI R9, R9, R17, RZ, 0x6 ;  /* 0x0000001109097211 */ /* 0x000fc400078f30ff */
[----:B------:R-:W-:Y:S02]  /*0cd0*/  SHF.R.S32.HI R5, RZ, 0x1f, R0 ;  /* 0x0000001fff057819 */ /* 0x000fe40000011400 */
[----:B------:R-:W-:Y:S01]  /*0ce0*/  LOP3.LUT R4, R2, 0xfffffff8, RZ, 0xc0, !PT ;  /* 0xfffffff802047812 */ /* 0x000fe200078ec0ff */
[----:B------:R-:W-:Y:S01]  /*0cf0*/  IMAD.SHL.U32 R9, R9, 0x8, RZ ;  /* 0x0000000809097824 */ /* 0x000fe200078e00ff */
[----:B------:R-:W-:Y:S02]  /*0d00*/  LEA.HI R10, R5, R0, RZ, 0x3 ;  /* 0x00000000050a7211 */ /* 0x000fe400078f18ff */
[----:B------:R-:W-:Y:S01]  /*0d10*/  LOP3.LUT R2, R3, 0x1c0, RZ, 0xc0, !PT ;  /* 0x000001c003027812 */ /* 0x000fe200078ec0ff */
[----:B------:R-:W-:Y:S01]  /*0d20*/  IMAD.IADD R8, R8, 0x1, -R4 ;  /* 0x0000000108087824 */ /* 0x000fe200078e0a04 */
[----:B------:R-:W-:Y:S02]  /*0d30*/  LOP3.LUT R3, R10, 0xfffffff8, RZ, 0xc0, !PT ;  /* 0xfffffff80a037812 */ /* 0x000fe400078ec0ff */
[----:B------:R-:W-:-:S02]  /*0d40*/  SHF.R.U32.HI R4, RZ, 0x3, R2 ;  /* 0x00000003ff047819 */ /* 0x000fc40000011602 */
[----:B------:R-:W-:Y:S01]  /*0d50*/  LOP3.LUT R2, R2, 0x38, R192, 0xf8, !PT ;  /* 0x0000003802027812 */ /* 0x000fe200078ef8c0 */
[----:B------:R-:W-:Y:S01]  /*0d60*/  IMAD.IADD R5, R0, 0x1, -R3 ;  /* 0x0000000100057824 */ /* 0x000fe200078e0a03 */
[----:B------:R-:W-:Y:S02]  /*0d70*/  LOP3.LUT R0, R7, 0xffffffe0, RZ, 0xc0, !PT ;  /* 0xffffffe007007812 */ /* 0x000fe400078ec0ff */
[----:B------:R-:W-:Y:S02]  /*0d80*/  LOP3.LUT R12, R2, R4, RZ, 0x3c, !PT ;  /* 0x00000004020c7212 */ /* 0x000fe400078e3cff */
[--C-:B------:R-:W-:Y:S01]  /*0d90*/  SHF.R.S32.HI R4, RZ, 0x5, R7.reuse ;  /* 0x00000005ff047819 */ /* 0x100fe20000011407 */
[----:B------:R-:W-:Y:S01]  /*0da0*/  IMAD.IADD R16, R17, 0x1, -R0 ;  /* 0x0000000111107824 */ /* 0x000fe200078e0a00 */
[----:B------:R-:W-:Y:S01]  /*0db0*/  SHF.R.S32.HI R2, RZ, 0x1f, R7 ;  /* 0x0000001fff027819 */ /* 0x000fe20000011407 */
[----:B------:R-:W-:Y:S01]  /*0dc0*/  IMAD.SHL.U32 R0, R196, 0x40, RZ ;  /* 0x00000040c4007824 */ /* 0x000fe200078e00ff */
[----:B------:R-:W-:-:S02]  /*0dd0*/  LOP3.LUT R6, R8, 0x1, RZ, 0xc0, !PT ;  /* 0x0000000108067812 */ /* 0x000fc400078ec0ff */
[----:B------:R-:W-:Y:S02]  /*0de0*/  LEA.HI R2, R2, R4, RZ, 0x3 ;  /* 0x0000000402027211 */ /* 0x000fe400078f18ff */
[----:B------:R-:W-:Y:S02]  /*0df0*/  SHF.R.S32.HI R11, RZ, 0x1f, R16 ;  /* 0x0000001fff0b7819 */ /* 0x000fe40000011410 */
[----:B------:R-:W-:Y:S02]  /*0e00*/  LOP3.LUT R0, R0, 0x1c0, RZ, 0xc0, !PT ;  /* 0x000001c000007812 */ /* 0x000fe400078ec0ff */
[----:B------:R-:W-:Y:S02]  /*0e10*/  LOP3.LUT R2, R2, 0xffffff8, RZ, 0xc0, !PT ;  /* 0x0ffffff802027812 */ /* 0x000fe400078ec0ff */
[----:B------:R-:W-:Y:S02]  /*0e20*/  ISETP.NE.U32.AND P0, PT, R6, 0x1, PT ;  /* 0x000000010600780c */ /* 0x000fe40003f05070 */
[----:B------:R-:W-:Y:S01]  /*0e30*/  LEA.HI R11, R11, R16, RZ, 0x2 ;  /* 0x000000100b0b7211 */ /* 0x000fe200078f10ff */
[----:B------:R-:W-:Y:S01]  /*0e40*/  IMAD.IADD R3, R4, 0x1, -R2 ;  /* 0x0000000104037824 */ /* 0x000fe200078e0a02 */
[----:B------:R-:W-:-:S02]  /*0e50*/  LOP3.LUT R7, R0, 0x8, R15, 0xf8, !PT ;  /* 0x0000000800077812 */ /* 0x000fc400078ef80f */
[----:B------:R-:W-:Y:S02]  /*0e60*/  SHF.R.U32.HI R6, RZ, 0x3, R0 ;  /* 0x00000003ff067819 */ /* 0x000fe40000011600 */
[----:B------:R-:W-:Y:S02]  /*0e70*/  LOP3.LUT R0, R13, 0xfffffffc, RZ, 0xc0, !PT ;  /* 0xfffffffc0d007812 */ /* 0x000fe400078ec0ff */
[----:B------:R-:W-:Y:S02]  /*0e80*/  SHF.R.S32.HI R2, RZ, 0x2, R11 ;  /* 0x00000002ff027819 */ /* 0x000fe4000001140b */
[----:B------:R-:W-:Y:S01]  /*0e90*/  LOP3.LUT R13, R7, R6, RZ, 0x3c, !PT ;  /* 0x00000006070d7212 */ /* 0x000fe200078e3cff */
[----:B------:R-:W-:Y:S01]  /*0ea0*/  IMAD.IADD R0, R17, 0x1, -R0 ;  /* 0x0000000111007824 */ /* 0x000fe200078e0a00 */
[----:B------:R-:W-:Y:S01]  /*0eb0*/  LOP3.LUT P4, RZ, R5, 0x2, RZ, 0xc0, !PT ;  /* 0x0000000205ff7812 */ /* 0x000fe2000788c0ff */
[----:B------:R-:W-:Y:S01]  /*0ec0*/  IMAD R15, R3, 0x10, R2 ;  /* 0x00000010030f7824 */ /* 0x000fe200078e0202 */
[C---:B------:R-:W-:Y:S01]  /*0ed0*/  LOP3.LUT P3, RZ, R5.reuse, 0x4, RZ, 0xc0, !PT ;  /* 0x0000000405ff7812 */ /* 0x040fe2000786c0ff */
[----:B------:R-:W-:Y:S01]  /*0ee0*/  IMAD.SHL.U32 R2, R5, 0x40, RZ ;  /* 0x0000004005027824 */ /* 0x000fe200078e00ff */
[----:B------:R-:W-:Y:S01]  /*0ef0*/  LEA.HI R3, R0, R0, RZ, 0x1 ;  /* 0x0000000000037211 */ /* 0x000fe200078f08ff */
[----:B------:R-:W-:Y:S01]  /*0f00*/  IMAD.SHL.U32 R7, R4, 0x400, RZ ;  /* 0x0000040004077824 */ /* 0x000fe200078e00ff */
[C---:B------:R-:W-:Y:S01]  /*0f10*/  R2P PR, R8.reuse, 0x6 ;  /* 0x0000000608007804 */ /* 0x040fe20000000000 */
[----:B------:R-:W-:Y:S01]  /*0f20*/  IMAD.SHL.U32 R4, R8, 0x40, RZ ;  /* 0x0000004008047824 */ /* 0x000fe200078e00ff */
[----:B------:R-:W-:Y:S01]  /*0f30*/  LOP3.LUT R2, R2, 0x1c0, RZ, 0xc0, !PT ;  /* 0x000001c002027812 */ /* 0x000fe200078ec0ff */
[----:B------:R-:W-:Y:S01]  /*0f40*/  IMAD.SHL.U32 R6, R14, 0x8, RZ ;  /* 0x000000080e067824 */ /* 0x000fe200078e00ff */
[----:B------:R-:W-:Y:S01]  /*0f50*/  LOP3.LUT R3, R3, 0x1ffffffe, RZ, 0xc0, !PT ;  /* 0x1ffffffe03037812 */ /* 0x000fe200078ec0ff */
[----:B------:R-:W-:Y:S01]  /*0f60*/  IMAD.SHL.U32 R8, R10, 0x40, RZ ;  /* 0x000000400a087824 */ /* 0x000fe200078e00ff */
[----:B------:R-:W-:Y:S01]  /*0f70*/  LOP3.LUT R4, R4, 0x1c0, RZ, 0xc0, !PT ;  /* 0x000001c004047812 */ /* 0x000fe200078ec0ff */
[----:B------:R-:W-:Y:S01]  /*0f80*/  IMAD R5, R0, 0x2, R7 ;  /* 0x0000000200057824 */ /* 0x000fe200078e0207 */
[----:B------:R-:W-:Y:S01]  /*0f90*/  LOP3.LUT R6, R2, 0x8, R6, 0xf8, !PT ;  /* 0x0000000802067812 */ /* 0x000fe200078ef806 */
[----:B------:R-:W-:Y:S01]  /*0fa0*/  IMAD.MOV.U32 R10, RZ, RZ, 0x40 ;  /* 0x00000040ff0a7424 */ /* 0x000fe200078e00ff */
[----:B------:R-:W-:Y:S01]  /*0fb0*/  LOP3.LUT R12, R12, 0x7ffffe00, R9, 0xf8, !PT ;  /* 0x7ffffe000c0c7812 */ /* 0x000fe200078ef809 */
[----:B------:R-:W-:Y:S01]  /*0fc0*/  IMAD.IADD R9, R0, 0x1, -R3 ;  /* 0x0000000100097824 */ /* 0x000fe200078e0a03 */
[----:B------:R-:W-:Y:S01]  /*0fd0*/  SHF.R.U32.HI R2, RZ, 0x3, R2 ;  /* 0x00000003ff027819 */ /* 0x000fe20000011602 */
[----:B------:R-:W-:Y:S01]  /*0fe0*/  STL [R1+0x8], R15 ;  /* 0x0000080f01007387 */ /* 0x000fe20000100800 */
[----:B------:R-:W-:Y:S01]  /*0ff0*/  LEA.HI R3, R4, R4, RZ, 0x1d ;  /* 0x0000000404037211 */ /* 0x000fe200078fe8ff */
[----:B------:R-:W-:Y:S01]  /*1000*/  IMAD R9, R9, 0x8, R15 ;  /* 0x0000000809097824 */ /* 0x000fe200078e020f */
[----:B------:R-:W-:Y:S01]  /*1010*/  LOP3.LUT R2, R6, R2, RZ, 0x3c, !PT ;  /* 0x0000000206027212 */ /* 0x000fe200078e3cff */
[----:B------:R-:W-:Y:S01]  /*1020*/  IMAD R0, R14, 0x200, R13 ;  /* 0x000002000e007824 */ /* 0x000fe200078e020d */
[----:B------:R-:W-:Y:S01]  /*1030*/  LOP3.LUT R4, R8, 0xfffffe00, RZ, 0xc0, !PT ;  /* 0xfffffe0008047812 */ /* 0x000fe200078ec0ff */
[----:B------:R-:W-:Y:S01]  /*1040*/  IMAD.IADD R8, R5, 0x1, R3 ;  /* 0x0000000105087824 */ /* 0x000fe200078e0203 */
[----:B------:R-:W-:Y:S01]  /*1050*/  IADD3 R197, R192, 0x40, RZ ;  /* 0x00000040c0c57810 */ /* 0x000fe20007ffe0ff */
[----:B------:R1:W-:Y:S01]  /*1060*/  STL [R1+0xc], R9 ;  /* 0x00000c0901007387 */ /* 0x0003e20000100800 */
[CC--:B------:R-:W-:Y:S01]  /*1070*/  IADD3 R3, R2.reuse, R4.reuse, R7 ;  /* 0x0000000402037210 */ /* 0x0c0fe20007ffe007 */
[----:B------:R-:W-:Y:S01]  /*1080*/  IMAD.MOV.U32 R7, RZ, RZ, 0x20 ;  /* 0x00000020ff077424 */ /* 0x000fe200078e00ff */
[----:B------:R-:W-:Y:S01]  /*1090*/  LOP3.LUT R4, R2, R4, RZ, 0xfc, !PT ;  /* 0x0000000402047212 */ /* 0x000fe200078efcff */
[----:B------:R-:W-:Y:S01]  /*10a0*/  IMAD.SHL.U32 R187, R12, 0x2, RZ ;  /* 0x000000020cbb7824 */ /* 0x000fe200078e00ff */
[----:B------:R-:W-:-:S02]  /*10b0*/  LOP3.LUT R2, R11, 0x7ffffffc, RZ, 0xc0, !PT ;  /* 0x7ffffffc0b027812 */ /* 0x000fc400078ec0ff */
[----:B------:R-:W-:Y:S02]  /*10c0*/  IADD3 R198, R192, 0x80, RZ ;  /* 0x00000080c0c67810 */ /* 0x000fe40007ffe0ff */
[----:B------:R-:W-:Y:S01]  /*10d0*/  SHF.R.S32.HI R5, RZ, 0x1f, R197 ;  /* 0x0000001fff057819 */ /* 0x000fe200000114c5 */
[----:B------:R-:W-:Y:S01]  /*10e0*/  IMAD.IADD R2, R16, 0x1, -R2 ;  /* 0x0000000110027824 */ /* 0x000fe200078e0a02 */
[C---:B------:R-:W-:Y:S02]  /*10f0*/  SEL R5, R7.reuse, 0xffffffe0, !P1 ;  /* 0xffffffe007057807 */ /* 0x040fe40004800000 */
[----:B------:R-:W-:Y:S01]  /*1100*/  SHF.R.S32.HI R6, RZ, 0x1f, R198 ;  /* 0x0000001fff067819 */ /* 0x000fe200000114c6 */
[----:B------:R-:W-:Y:S01]  /*1110*/  IMAD.SHL.U32 R222, R2, 0x2, RZ ;  /* 0x0000000202de7824 */ /* 0x000fe200078e00ff */
[----:B------:R-:W-:Y:S02]  /*1120*/  SEL R2, R7, 0xffffffe0, !P4 ;  /* 0xffffffe007027807 */ /* 0x000fe40006000000 */
[----:B------:R-:W-:-:S02]  /*1130*/  SEL R6, R10, 0xffffffc0, !P2 ;  /* 0xffffffc00a067807 */ /* 0x000fc40005000000 */
[C---:B------:R-:W-:Y:S02]  /*1140*/  IADD3 R249, R222.reuse, 0x8, RZ ;  /* 0x00000008def97810 */ /* 0x040fe40007ffe0ff */
[C---:B------:R-:W-:Y:S02]  /*1150*/  IADD3 R246, R222.reuse, 0x20, RZ ;  /* 0x00000020def67810 */ /* 0x040fe40007ffe0ff */
[C---:B------:R-:W-:Y:S02]  /*1160*/  IADD3 R243, R222.reuse, 0x38, RZ ;  /* 0x00000038def37810 */ /* 0x040fe40007ffe0ff */
[C---:B------:R-:W-:Y:S02]  /*1170*/  IADD3 R240, R222.reuse, 0x50, RZ ;  /* 0x00000050def07810 */ /* 0x040fe40007ffe0ff */
[----:B------:R-:W-:Y:S02]  /*1180*/  IADD3 R237, R222, 0x68, RZ ;  /* 0x00000068deed7810 */ /* 0x000fe40007ffe0ff */
[----:B------:R-:W-:-:S02]  /*1190*/  SHF.R.S32.HI R7, RZ, 0x1f, R249 ;  /* 0x0000001fff077819 */ /* 0x000fc400000114f9 */
[C---:B------:R-:W-:Y:S02]  /*11a0*/  IADD3 R234, R222.reuse, 0x80, RZ ;  /* 0x00000080deea7810 */ /* 0x040fe40007ffe0ff */
[----:B------:R-:W-:Y:S02]  /*11b0*/  SHF.R.S32.HI R7, RZ, 0x1f, R246 ;  /* 0x0000001fff077819 */ /* 0x000fe400000114f6 */
[C---:B------:R-:W-:Y:S02]  /*11c0*/  IADD3 R231, R222.reuse, 0x98, RZ ;  /* 0x00000098dee77810 */ /* 0x040fe40007ffe0ff */
[----:B------:R-:W-:Y:S02]  /*11d0*/  SHF.R.S32.HI R7, RZ, 0x1f, R243 ;  /* 0x0000001fff077819 */ /* 0x000fe400000114f3 */
[----:B------:R-:W-:Y:S02]  /*11e0*/  IADD3 R228, R222, 0xb0, RZ ;  /* 0x000000b0dee47810 */ /* 0x000fe40007ffe0ff */
[----:B------:R-:W-:-:S02]  /*11f0*/  LEA R223, R8, 0x80, 0x1 ;  /* 0x0000008008df7811 */ /* 0x000fc400078e08ff */
[----:B------:R-:W-:Y:S02]  /*1200*/  SHF.R.S32.HI R7, RZ, 0x1f, R240 ;  /* 0x0000001fff077819 */ /* 0x000fe400000114f0 */
[----:B------:R-:W-:Y:S01]  /*1210*/  SHF.R.S32.HI R7, RZ, 0x1f, R237 ;  /* 0x0000001fff077819 */ /* 0x000fe200000114ed */
[C---:B------:R-:W-:Y:S01]  /*1220*/  IMAD.IADD R226, R223.reuse, 0x1, R5 ;  /* 0x00000001dfe27824 */ /* 0x040fe200078e0205 */
[----:B------:R-:W-:Y:S02]  /*1230*/  SHF.R.S32.HI R7, RZ, 0x1f, R234 ;  /* 0x0000001fff077819 */ /* 0x000fe400000114ea */
[----:B------:R-:W-:Y:S01]  /*1240*/  SHF.R.S32.HI R7, RZ, 0x1f, R231 ;  /* 0x0000001fff077819 */ /* 0x000fe200000114e7 */
[----:B------:R-:W-:Y:S01]  /*1250*/  IMAD.IADD R252, R226, 0x1, R6 ;  /* 0x00000001e2fc7824 */ /* 0x000fe200078e0206 */
[----:B------:R-:W-:Y:S01]  /*1260*/  SHF.R.S32.HI R7, RZ, 0x1f, R228 ;  /* 0x0000001fff077819 */ /* 0x000fe200000114e4 */
[----:B------:R-:W-:Y:S01]  /*1270*/  IMAD.IADD R7, R223, 0x1, R6 ;  /* 0x00000001df077824 */ /* 0x000fe200078e0206 */
[----:B------:R-:W-:-:S02]  /*1280*/  IADD3 R247, R222, 0x18, RZ ;  /* 0x00000018def77810 */ /* 0x000fc40007ffe0ff */
[C---:B------:R-:W-:Y:S02]  /*1290*/  IADD3 R248, R222.reuse, 0x10, RZ ;  /* 0x00000010def87810 */ /* 0x040fe40007ffe0ff */
[----:B------:R2:W-:Y:S01]  /*12a0*/  STL [R1], R7 ;  /* 0x0000000701007387 */ /* 0x0005e20000100800 */
[C---:B------:R-:W-:Y:S02]  /*12b0*/  IADD3 R244, R222.reuse, 0x30, RZ ;  /* 0x00000030def47810 */ /* 0x040fe40007ffe0ff */
[C---:B------:R-:W-:Y:S02]  /*12c0*/  IADD3 R224, R223.reuse, -0x10, RZ ;  /* 0xfffffff0dfe07810 */ /* 0x040fe40007ffe0ff */
[C---:B------:R-:W-:Y:S02]  /*12d0*/  IADD3 R245, R222.reuse, 0x28, RZ ;  /* 0x00000028def57810 */ /* 0x040fe40007ffe0ff */
[----:B------:R-:W-:Y:S02]  /*12e0*/  IADD3 R241, R222, 0x48, RZ ;  /* 0x00000048def17810 */ /* 0x000fe40007ffe0ff */
[----:B------:R-:W-:-:S02]  /*12f0*/  @P0 IADD3 R224, R223, 0x10, RZ ;  /* 0x00000010dfe00810 */ /* 0x000fc40007ffe0ff */
[----:B------:R-:W-:Y:S02]  /*1300*/  LEA R183, R3, 0xc100, 0x1 ;  /* 0x0000c10003b77811 */ /* 0x000fe400078e08ff */
[----:B------:R-:W-:Y:S01]  /*1310*/  LEA R177, R4, 0x100, 0x1 ;  /* 0x0000010004b17811 */ /* 0x000fe200078e08ff */
[----:B------:R-:W-:Y:S01]  /*1320*/  IMAD.IADD R225, R5, 0x1, R224 ;  /* 0x0000000105e17824 */ /* 0x000fe200078e02e0 */
[C---:B------:R-:W-:Y:S01]  /*1330*/  IADD3 R242, R222.reuse, 0x40, RZ ;  /* 0x00000040def27810 */ /* 0x040fe20007ffe0ff */
[----:B------:R-:W-:Y:S01]  /*1340*/  IMAD.IADD R184, R183, 0x1, R2 ;  /* 0x00000001b7b87824 */ /* 0x000fe200078e0202 */
[----:B------:R-:W-:Y:S01]  /*1350*/  IADD3 R238, R222, 0x60, RZ ;  /* 0x00000060deee7810 */ /* 0x000fe20007ffe0ff */
[----:B------:R-:W-:Y:S01]  /*1360*/  IMAD.IADD R178, R2, 0x1, R177 ;  /* 0x0000000102b27824 */ /* 0x000fe200078e02b1 */
[----:B------:R-:W-:Y:S01]  /*1370*/  IADD3 R239, R222, 0x58, RZ ;  /* 0x00000058deef7810 */ /* 0x000fe20007ffe0ff */
[----:B------:R-:W-:Y:S01]  /*1380*/  IMAD.IADD R251, R6, 0x1, R224 ;  /* 0x0000000106fb7824 */ /* 0x000fe200078e02e0 */
[----:B------:R-:W-:Y:S01]  /*1390*/  IADD3 R235, R222, 0x78, RZ ;  /* 0x00000078deeb7810 */ /* 0x000fe20007ffe0ff */
[----:B------:R-:W-:Y:S01]  /*13a0*/  IMAD.IADD R250, R225, 0x1, R6 ;  /* 0x00000001e1fa7824 */ /* 0x000fe200078e0206 */
[----:B------:R-:W-:-:S02]  /*13b0*/  SHF.R.S32.HI R8, RZ, 0x1f, R247 ;  /* 0x0000001fff087819 */ /* 0x000fc400000114f7 */
[----:B------:R-:W-:Y:S02]  /*13c0*/  LEA R103, R0, 0x6100, 0x1 ;  /* 0x0000610000677811 */ /* 0x000fe400078e08ff */
[C---:B------:R-:W-:Y:S02]  /*13d0*/  IADD3 R236, R222.reuse, 0x70, RZ ;  /* 0x00000070deec7810 */ /* 0x040fe40007ffe0ff */
[----:B------:R-:W-:Y:S02]  /*13e0*/  IADD3 R232, R222, 0x90, RZ ;  /* 0x00000090dee87810 */ /* 0x000fe40007ffe0ff */
[----:B-1----:R-:W-:Y:S02]  /*13f0*/  SHF.R.S32.HI R9, RZ, 0x1f, R248 ;  /* 0x0000001fff097819 */ /* 0x002fe400000114f8 */
[----:B------:R-:W-:Y:S02]  /*1400*/  SHF.R.S32.HI R8, RZ, 0x1f, R244 ;  /* 0x0000001fff087819 */ /* 0x000fe400000114f4 */
[----:B------:R-:W-:-:S02]  /*1410*/  SEL R0, R10, 0xffffffc0, !P3 ;  /* 0xffffffc00a007807 */ /* 0x000fc40005800000 */
[C---:B------:R-:W-:Y:S02]  /*1420*/  IADD3 R233, R222.reuse, 0x88, RZ ;  /* 0x00000088dee97810 */ /* 0x040fe40007ffe0ff */
[----:B------:R-:W-:Y:S01]  /*1430*/  IADD3 R229, R222, 0xa8, RZ ;  /* 0x000000a8dee57810 */ /* 0x000fe20007ffe0ff */
[--C-:B------:R-:W-:Y:S01]  /*1440*/  IMAD.IADD R186, R183, 0x1, R0.reuse ;  /* 0x00000001b7ba7824 */ /* 0x100fe200078e0200 */
[----:B------:R-:W-:Y:S01]  /*1450*/  SHF.R.S32.HI R9, RZ, 0x1f, R245 ;  /* 0x0000001fff097819 */ /* 0x000fe200000114f5 */
[----:B------:R-:W-:Y:S01]  /*1460*/  IMAD.IADD R180, R0, 0x1, R177 ;  /* 0x0000000100b47824 */ /* 0x000fe200078e02b1 */
[----:B------:R-:W-:Y:S01]  /*1470*/  SHF.R.S32.HI R8, RZ, 0x1f, R241 ;  /* 0x0000001fff087819 */ /* 0x000fe200000114f1 */
[----:B------:R-:W-:Y:S01]  /*1480*/  IMAD.IADD R185, R184, 0x1, R0 ;  /* 0x00000001b8b97824 */ /* 0x000fe200078e0200 */
[----:B------:R-:W-:Y:S01]  /*1490*/  IADD3 R230, R222, 0xa0, RZ ;  /* 0x000000a0dee67810 */ /* 0x000fe20007ffe0ff */
[----:B------:R-:W-:Y:S01]  /*14a0*/  IMAD.IADD R179, R0, 0x1, R178 ;  /* 0x0000000100b37824 */ /* 0x000fe200078e02b2 */
[----:B------:R-:W-:-:S02]  /*14b0*/  IADD3 R227, R222, 0xb8, RZ ;  /* 0x000000b8dee37810 */ /* 0x000fc40007ffe0ff */
[----:B------:R-:W-:Y:S02]  /*14c0*/  SHF.R.S32.HI R9, RZ, 0x1f, R242 ;  /* 0x0000001fff097819 */ /* 0x000fe400000114f2 */
[----:B------:R-:W-:Y:S02]  /*14d0*/  SHF.R.S32.HI R8, RZ, 0x1f, R238 ;  /* 0x0000001fff087819 */ /* 0x000fe400000114ee */
[----:B------:R-:W-:Y:S02]  /*14e0*/  SHF.R.S32.HI R9, RZ, 0x1f, R239 ;  /* 0x0000001fff097819 */ /* 0x000fe400000114ef */
[----:B------:R-:W-:Y:S02]  /*14f0*/  SHF.R.S32.HI R8, RZ, 0x1f, R235 ;  /* 0x0000001fff087819 */ /* 0x000fe400000114eb */
[----:B------:R-:W-:Y:S02]  /*1500*/  SHF.R.S32.HI R9, RZ, 0x1f, R236 ;  /* 0x0000001fff097819 */ /* 0x000fe400000114ec */
[----:B------:R-:W-:-:S02]  /*1510*/  SHF.R.S32.HI R8, RZ, 0x1f, R232 ;  /* 0x0000001fff087819 */ /* 0x000fc400000114e8 */
[----:B------:R-:W-:Y:S02]  /*1520*/  SHF.R.S32.HI R9, RZ, 0x1f, R233 ;  /* 0x0000001fff097819 */ /* 0x000fe400000114e9 */
[----:B------:R-:W-:Y:S02]  /*1530*/  SHF.R.S32.HI R8, RZ, 0x1f, R229 ;  /* 0x0000001fff087819 */ /* 0x000fe400000114e5 */
[----:B------:R-:W-:Y:S02]  /*1540*/  SHF.R.S32.HI R11, RZ, 0x1f, R192 ;  /* 0x0000001fff0b7819 */ /* 0x000fe400000114c0 */
[----:B------:R-:W-:Y:S02]  /*1550*/  SHF.R.S32.HI R9, RZ, 0x1f, R230 ;  /* 0x0000001fff097819 */ /* 0x000fe400000114e6 */
[----:B--2---:R-:W-:Y:S02]  /*1560*/  SHF.R.S32.HI R8, RZ, 0x1f, R227 ;  /* 0x0000001fff087819 */ /* 0x004fe400000114e3 */
.L_x_121:
[----:B------:R-:W-:-:S04]  /*1570*/  IMAD.MOV.U32 R8, RZ, RZ, 0x4 ;  /* 0x00000004ff087424 */ /* 0x000fc800078e00ff */
[----:B------:R-:W-:-:S05]  /*1580*/  IMAD.WIDE R2, R215, R8, c[0x0][0x588] ;  /* 0x00016200d7027625 */ /* 0x000fca00078e0208 */
[----:B------:R-:W2:Y:S01]  /*1590*/  LDG.E R211, [R2.64] ;  /* 0x0000000602d37981 */ /* 0x000ea2000c1e1900 */
[----:B------:R-:W-:Y:S01]  /*15a0*/  ISETP.NE.U32.AND P4, PT, RZ, c[0x0][0x370], PT ;  /* 0x0000dc00ff007a0c */ /* 0x000fe20003f85070 */
[----:B------:R-:W-:Y:S01]  /*15b0*/  IMAD.MOV.U32 R201, RZ, RZ, RZ ;  /* 0x000000ffffc97224 */ /* 0x000fe200078e00ff */
[----:B------:R-:W-:Y:S01]  /*15c0*/  ISETP.NE.U32.AND P3, PT, RZ, c[0x0][0x360], PT ;  /* 0x0000d800ff007a0c */ /* 0x000fe20003f65070 */
[----:B------:R-:W-:Y:S01]  /*15d0*/  IMAD.MOV.U32 R11, RZ, RZ, RZ ;  /* 0x000000ffff0b7224 */ /* 0x000fe200078e00ff */
[----:B------:R-:W-:Y:S02]  /*15e0*/  ISETP.NE.AND.EX P4, PT, RZ, c[0x0][0x374], PT, P4 ;  /* 0x0000dd00ff007a0c */ /* 0x000fe40003f85340 */
[----:B------:R-:W-:Y:S02]  /*15f0*/  ISETP.NE.AND.EX P3, PT, RZ, c[0x0][0x364], PT, P3 ;  /* 0x0000d900ff007a0c */ /* 0x000fe40003f65330 */
[----:B------:R-:W-:-:S04]  /*1600*/  ISETP.NE.U32.AND P0, PT, RZ, c[0x0][0x348], PT ;  /* 0x0000d200ff007a0c */ /* 0x000fc80003f05070 */
[----:B------:R-:W-:Y:S02]  /*1610*/  ISETP.NE.AND.EX P0, PT, RZ, c[0x0][0x34c], PT, P0 ;  /* 0x0000d300ff007a0c */ /* 0x000fe40003f05300 */
[----:B--2---:R-:W-:Y:S01]  /*1620*/  SHF.R.S32.HI R220, RZ, 0x1f, R211 ;  /* 0x0000001fffdc7819 */ /* 0x004fe200000114d3 */
[C---:B------:R-:W-:Y:S02]  /*1630*/  IMAD.SHL.U32 R216, R211.reuse, 0x4, RZ ;  /* 0x00000004d3d87824 */ /* 0x040fe400078e00ff */
[C---:B------:R-:W-:Y:S02]  /*1640*/  @P4 LEA R6, P2, R211.reuse, c[0x0][0x370], 0x2 ;  /* 0x0000dc00d3064a11 */ /* 0x040fe400078410ff */
[C-C-:B------:R-:W-:Y:S02]  /*1650*/  SHF.L.U64.HI R217, R211.reuse, 0x2, R220.reuse ;  /* 0x00000002d3d97819 */ /* 0x140fe400000102dc */
[----:B------:R-:W-:Y:S02]  /*1660*/  @P4 LEA.HI.X R7, R211, c[0x0][0x374], R220, 0x2, P2 ;  /* 0x0000dd00d3074a11 */ /* 0x000fe400010f14dc */
[----:B------:R-:W-:-:S02]  /*1670*/  @P3 IADD3 R4, P1, R216, c[0x0][0x360], RZ ;  /* 0x0000d800d8043a10 */ /* 0x000fc40007f3e0ff */
[----:B------:R-:W-:Y:S01]  /*1680*/  IADD3 R2, P2, R216, c[0x0][0x348], RZ ;  /* 0x0000d200d8027a10 */ /* 0x000fe20007f5e0ff */
[----:B------:R1:W5:Y:S01]  /*1690*/  @P4 LDG.E R201, [R6.64] ;  /* 0x0000000606c94981 */ /* 0x000362000c1e1900 */
[C---:B------:R-:W-:Y:S02]  /*16a0*/  @P3 IADD3.X R5, R217.reuse, c[0x0][0x364], RZ, P1, !PT ;  /* 0x0000d900d9053a10 */ /* 0x040fe40000ffe4ff */
[----:B------:R-:W-:-:S03]  /*16b0*/  IADD3.X R3, R217, c[0x0][0x34c], RZ, P2, !PT ;  /* 0x0000d300d9037a10 */ /* 0x000fc600017fe4ff */
[----:B------:R1:W5:Y:S04]  /*16c0*/  @P3 LDG.E R15, [R4.64] ;  /* 0x00000006040f3981 */ /* 0x000368000c1e1900 */
[----:B------:R1:W5:Y:S01]  /*16d0*/  @P0 LDG.E R11, [R2.64] ;  /* 0x00000006020b0981 */ /* 0x000362000c1e1900 */
[----:B------:R-:W-:Y:S01]  /*16e0*/  YIELD ;  /* 0x0000000000007946 */ /* 0x000fe20003800000 */
[----:B------:R-:W-:Y:S05]  /*16f0*/  @P3 BRA `(.L_x_31) ;  /* 0x0000005000003947 */ /* 0x000fea0003800000 */
[----:B-----5:R-:W-:Y:S01]  /*1700*/  MOV R15, c[0x0][0x168] ;  /* 0x00005a00000f7a02 */ /* 0x020fe20000000f00 */
[----:B------:R-:W-:Y:S05]  /*1710*/  @!P0 BRA `(.L_x_31) ;  /* 0x0000003000008947 */ /* 0x000fea0003800000 */
[----:B------:R2:W3:Y:S04]  /*1720*/  LDG.E R0, [R2.64] ;  /* 0x0000000602007981 */ /* 0x0004e8000c1e1900 */
[----:B-12---:R-:W3:Y:S02]  /*1730*/  LDG.E R2, [R2.64+0x4] ;  /* 0x0000040602027981 */ /* 0x006ee4000c1e1900 */
[----:B---3--:R-:W-:-:S02]  /*1740*/  IADD3 R15, -R0, R2, RZ ;  /* 0x00000002000f7210 */ /* 0x008fc40007ffe1ff */
.L_x_31:
[----:B------:R-:W-:-:S04]  /*1750*/  ISETP.NE.U32.AND P1, PT, RZ, c[0x0][0x368], PT ;  /* 0x0000da00ff007a0c */ /* 0x000fc80003f25070 */
[----:B------:R-:W-:-:S13]  /*1760*/  ISETP.NE.AND.EX P1, PT, RZ, c[0x0][0x36c], PT, P1 ;  /* 0x0000db00ff007a0c */ /* 0x000fda0003f25310 */
[----:B------:R-:W-:Y:S05]  /*1770*/  @!P1 BRA `(.L_x_32) ;  /* 0x0000004000009947 */ /* 0x000fea0003800000 */
[----:B-1----:R-:W-:-:S04]  /*1780*/  IADD3 R2, P1, R216, c[0x0][0x368], RZ ;  /* 0x0000da00d8027a10 */ /* 0x002fc80007f3e0ff */
[----:B------:R-:W-:-:S05]  /*1790*/  IADD3.X R3, R217, c[0x0][0x36c], RZ, P1, !PT ;  /* 0x0000db00d9037a10 */ /* 0x000fca0000ffe4ff */
[----:B------:R1:W5:Y:S01]  /*17a0*/  LDG.E R0, [R2.64] ;  /* 0x0000000602007981 */ /* 0x000362000c1e1900 */
[----:B------:R-:W-:Y:S05]  /*17b0*/  BRA `(.L_x_33) ;  /* 0x0000008000007947 */ /* 0x000fea0003800000 */
.L_x_32:
[----:B------:R-:W-:Y:S01]  /*17c0*/  ISETP.NE.U32.AND P1, PT, RZ, c[0x0][0x350], PT ;  /* 0x0000d400ff007a0c */ /* 0x000fe20003f25070 */
[----:B------:R-:W-:-:S03]  /*17d0*/  IMAD.U32 R0, RZ, RZ, UR5 ;  /* 0x00000005ff007e24 */ /* 0x000fc6000f8e00ff */
[----:B------:R-:W-:-:S13]  /*17e0*/  ISETP.NE.AND.EX P1, PT, RZ, c[0x0][0x354], PT, P1 ;  /* 0x0000d500ff007a0c */ /* 0x000fda0003f25310 */
[----:B------:R-:W-:Y:S05]  /*17f0*/  @!P1 BRA `(.L_x_33) ;  /* 0x0000004000009947 */ /* 0x000fea0003800000 */
[----:B-1----:R-:W-:-:S05]  /*1800*/  IMAD.WIDE R2, R211, R8, c[0x0][0x350] ;  /* 0x0000d400d3027625 */ /* 0x002fca00078e0208 */
[----:B------:R-:W2:Y:S04]  /*1810*/  LDG.E R4, [R2.64] ;  /* 0x0000000602047981 */ /* 0x000ea8000c1e1900 */
[----:B------:R-:W2:Y:S02]  /*1820*/  LDG.E R0, [R2.64+0x4] ;  /* 0x0000040602007981 */ /* 0x000ea4000c1e1900 */
[----:B--2---:R-:W-:-:S05]  /*1830*/  IADD3 R0, -R4, R0, RZ ;  /* 0x0000000004007210 */ /* 0x004fca0007ffe1ff */
.L_x_33:
[----:B-----5:R-:W-:Y:S01]  /*1840*/  IMAD.IADD R16, R0, 0x1, -R201 ;  /* 0x0000000100107824 */ /* 0x020fe200078e0ac9 */
[C---:B-1----:R-:W-:Y:S01]  /*1850*/  LOP3.LUT R3, R214.reuse, 0xff000000, RZ, 0xc0, !PT ;  /* 0xff000000d6037812 */ /* 0x042fe200078ec0ff */
[----:B------:R-:W-:Y:S01]  /*1860*/  BSSY B0, `(.L_x_34) ;  /* 0x000002b000007945 */ /* 0x000fe20003800000 */
[----:B------:R-:W-:Y:S02]  /*1870*/  LOP3.LUT R4, R214, 0xff0000, RZ, 0xc0, !PT ;  /* 0x00ff0000d6047812 */ /* 0x000fe400078ec0ff */
[----:B------:R-:W-:-:S02]  /*1880*/  ISETP.GE.AND P1, PT, R16, 0x1, PT ;  /* 0x000000011000780c */ /* 0x000fc40003f26270 */
[----:B------:R-:W-:Y:S02]  /*1890*/  IADD3 R0, R16, 0x3f, RZ ;  /* 0x0000003f10007810 */ /* 0x000fe40007ffe0ff */
[----:B------:R-:W-:Y:S02]  /*18a0*/  SHF.R.U32.HI R3, RZ, 0x8, R3 ;  /* 0x00000008ff037819 */ /* 0x000fe40000011603 */
[----:B------:R-:W-:Y:S02]  /*18b0*/  SHF.R.S32.HI R2, RZ, 0x1f, R0 ;  /* 0x0000001fff027819 */ /* 0x000fe40000011400 */
[----:B------:R-:W-:Y:S02]  /*18c0*/  LEA.HI R3, R4, R3, RZ, 0x10 ;  /* 0x0000000304037211 */ /* 0x000fe400078f80ff */
[----:B------:R-:W-:Y:S01]  /*18d0*/  LEA.HI R0, R2, R0, RZ, 0x6 ;  /* 0x0000000002007211 */ /* 0x000fe200078f30ff */
[----:B------:R-:W-:Y:S01]  /*18e0*/  IMAD.MOV.U32 R2, RZ, RZ, RZ ;  /* 0x000000ffff027224 */ /* 0x000fe200078e00ff */
[----:B------:R-:W-:-:S02]  /*18f0*/  LOP3.LUT R221, R3, 0xff, RZ, 0xc0, !PT ;  /* 0x000000ff03dd7812 */ /* 0x000fc400078ec0ff */
[----:B------:R-:W-:Y:S02]  /*1900*/  SHF.R.U32.HI R218, RZ, 0x10, R3 ;  /* 0x00000010ffda7819 */ /* 0x000fe40000011603 */
[----:B------:R-:W-:Y:S01]  /*1910*/  SHF.R.S32.HI R10, RZ, 0x6, R0 ;  /* 0x00000006ff0a7819 */ /* 0x000fe20000011400 */
[----:B------:R-:W-:Y:S05]  /*1920*/  @!P1 BRA `(.L_x_35) ;  /* 0x000001e000009947 */ /* 0x000fea0003800000 */
[----:B------:R-:W-:Y:S01]  /*1930*/  ISETP.NE.AND P1, PT, R218, RZ, PT ;  /* 0x000000ffda00720c */ /* 0x000fe20003f25270 */
[----:B------:R-:W-:-:S03]  /*1940*/  IMAD.MOV.U32 R4, RZ, RZ, RZ ;  /* 0x000000ffff047224 */ /* 0x000fc600078e00ff */
[----:B------:R-:W-:-:S04]  /*1950*/  SEL R0, R218, c[0x0][0x338], P1 ;  /* 0x0000ce00da007a07 */ /* 0x000fc80000800000 */
[----:B------:R-:W-:Y:S02]  /*1960*/  IABS R3, R0 ;  /* 0x0000000000037213 */ /* 0x000fe40000000000 */
[----:B------:R-:W-:Y:S02]  /*1970*/  IADD3 R6, R10, -0x1, R0 ;  /* 0xffffffff0a067810 */ /* 0x000fe40007ffe000 */
[----:B------:R-:W1:Y:S02]  /*1980*/  I2F.RP R2, R3 ;  /* 0x0000000300027306 */ /* 0x000e640000209400 */
[----:B------:R-:W-:-:S06]  /*1990*/  IABS R9, R6 ;  /* 0x0000000600097213 */ /* 0x000fcc0000000000 */
[----:B-1----:R-:W1:Y:S02]  /*19a0*/  MUFU.RCP R2, R2 ;  /* 0x0000000200027308 */ /* 0x002e640000001000 */
[----:B-1----:R-:W-:-:S06]  /*19b0*/  IADD3 R2, R2, 0xffffffe, RZ ;  /* 0x0ffffffe02027810 */ /* 0x002fcc0007ffe0ff */
[----:B------:R-:W1:Y:S02]  /*19c0*/  F2I.FTZ.U32.TRUNC.NTZ R5, R2 ;  /* 0x0000000200057305 */ /* 0x000e64000021f000 */
[----:B-1----:R-:W-:-:S04]  /*19d0*/  IMAD.MOV R2, RZ, RZ, -R5 ;  /* 0x000000ffff027224 */ /* 0x002fc800078e0a05 */
[----:B------:R-:W-:Y:S01]  /*19e0*/  IMAD.MOV.U32 R7, RZ, RZ, R2 ;  /* 0x000000ffff077224 */ /* 0x000fe200078e0002 */
[----:B------:R-:W-:-:S03]  /*19f0*/  IABS R2, R0 ;  /* 0x0000000000027213 */ /* 0x000fc60000000000 */
[----:B------:R-:W-:Y:S02]  /*1a00*/  IMAD R7, R7, R3, RZ ;  /* 0x0000000307077224 */ /* 0x000fe400078e02ff */
[----:B------:R-:W-:Y:S02]  /*1a10*/  IMAD.MOV R8, RZ, RZ, -R2 ;  /* 0x000000ffff087224 */ /* 0x000fe400078e0a02 */
[----:B------:R-:W-:-:S04]  /*1a20*/  IMAD.HI.U32 R2, R5, R7, R4 ;  /* 0x0000000705027227 */ /* 0x000fc800078e0004 */
[----:B------:R-:W-:Y:S02]  /*1a30*/  IMAD.MOV.U32 R4, RZ, RZ, R9 ;  /* 0x000000ffff047224 */ /* 0x000fe400078e0009 */
[----:B------:R-:W-:Y:S02]  /*1a40*/  IMAD.MOV.U32 R5, RZ, RZ, R8 ;  /* 0x000000ffff057224 */ /* 0x000fe400078e0008 */
[----:B------:R-:W-:-:S04]  /*1a50*/  IMAD.HI.U32 R2, R2, R4, RZ ;  /* 0x0000000402027227 */ /* 0x000fc800078e00ff */
[----:B------:R-:W-:-:S05]  /*1a60*/  IMAD R4, R2, R5, R4 ;  /* 0x0000000502047224 */ /* 0x000fca00078e0204 */
[----:B------:R-:W-:-:S13]  /*1a70*/  ISETP.GT.U32.AND P2, PT, R3, R4, PT ;  /* 0x000000040300720c */ /* 0x000fda0003f44070 */
[----:B------:R-:W-:Y:S01]  /*1a80*/  @!P2 IMAD.IADD R4, R4, 0x1, -R3 ;  /* 0x000000010404a824 */ /* 0x000fe200078e0a03 */
[----:B------:R-:W-:Y:S02]  /*1a90*/  @!P2 IADD3 R2, R2, 0x1, RZ ;  /* 0x000000010202a810 */ /* 0x000fe40007ffe0ff */
[----:B------:R-:W-:Y:S02]  /*1aa0*/  ISETP.NE.AND P2, PT, R0, RZ, PT ;  /* 0x000000ff0000720c */ /* 0x000fe40003f45270 */
[----:B------:R-:W-:Y:S02]  /*1ab0*/  ISETP.GE.U32.AND P3, PT, R4, R3, PT ;  /* 0x000000030400720c */ /* 0x000fe40003f66070 */
[----:B------:R-:W-:-:S04]  /*1ac0*/  LOP3.LUT R3, R6, R0, RZ, 0x3c, !PT ;  /* 0x0000000006037212 */ /* 0x000fc800078e3cff */
[----:B------:R-:W-:-:S07]  /*1ad0*/  ISETP.GE.AND P1, PT, R3, RZ, PT ;  /* 0x000000ff0300720c */ /* 0x000fce0003f26270 */
[----:B------:R-:W-:-:S06]  /*1ae0*/  @P3 IADD3 R2, R2, 0x1, RZ ;  /* 0x0000000102023810 */ /* 0x000fcc0007ffe0ff */
[----:B------:R-:W-:Y:S01]  /*1af0*/  @!P1 IMAD.MOV R2, RZ, RZ, -R2 ;  /* 0x000000ffff029224 */ /* 0x000fe200078e0a02 */
[----:B------:R-:W-:Y:S02]  /*1b00*/  @!P2 LOP3.LUT R2, RZ, R0, RZ, 0x33, !PT ;  /* 0x00000000ff02a212 */ /* 0x000fe400078e33ff */
.L_x_35:
[----:B------:R-:W-:Y:S05]  /*1b10*/  BSYNC B0 ;  /* 0x0000000000007941 */ /* 0x000fea0003800000 */
.L_x_34:
[----:B------:R-:W-:Y:S01]  /*1b20*/  IMAD R199, R221, R2, RZ ;  /* 0x00000002ddc77224 */ /* 0x000fe200078e02ff */
[----:B------:R-:W-:Y:S01]  /*1b30*/  PRMT R0, RZ, 0x7610, R0 ;  /* 0x00007610ff007816 */ /* 0x000fe20000000000 */
[----:B------:R-:W-:Y:S01]  /*1b40*/  CS2R R22, SRZ ;  /* 0x0000000000167805 */ /* 0x000fe2000001ff00 */
[----:B------:R-:W-:Y:S01]  /*1b50*/  CS2R R26, SRZ ;  /* 0x00000000001a7805 */ /* 0x000fe2000001ff00 */
[----:B------:R-:W-:Y:S01]  /*1b60*/  IMAD.IADD R2, R199, 0x1, R2 ;  /* 0x00000001c7027824 */ /* 0x000fe200078e0202 */
[----:B------:R-:W-:Y:S01]  /*1b70*/  CS2R R24, SRZ ;  /* 0x0000000000187805 */ /* 0x000fe2000001ff00 */
[----:B------:R-:W-:Y:S01]  /*1b80*/  CS2R R42, SRZ ;  /* 0x00000000002a7805 */ /* 0x000fe2000001ff00 */
[----:B------:R-:W-:Y:S01]  /*1b90*/  CS2R R80, SRZ ;  /* 0x0000000000507805 */ /* 0x000fe2000001ff00 */
[----:B------:R-:W-:Y:S01]  /*1ba0*/  CS2R R62, SRZ ;  /* 0x00000000003e7805 */ /* 0x000fe2000001ff00 */
[----:B------:R-:W-:Y:S01]  /*1bb0*/  IMNMX R167, R10, R2, PT ;  /* 0x000000020aa77217 */ /* 0x000fe20003800200 */
[----:B------:R-:W-:Y:S01]  /*1bc0*/  CS2R R116, SRZ ;  /* 0x0000000000747805 */ /* 0x000fe2000001ff00 */
[----:B------:R-:W-:Y:S01]  /*1bd0*/  CS2R R70, SRZ ;  /* 0x0000000000467805 */ /* 0x000fe2000001ff00 */
[----:B------:R-:W-:Y:S01]  /*1be0*/  CS2R R120, SRZ ;  /* 0x0000000000787805 */ /* 0x000fe2000001ff00 */
[----:B------:R-:W-:Y:S01]  /*1bf0*/  ISETP.GT.AND P1, PT, R167, R199, PT ;  /* 0x000000c7a700720c */ /* 0x000fe20003f24270 */
        /* <DEDUP_REMOVED lines=41> */
[----:B------:R-:W-:-:S04]  /*1e90*/  ISETP.NE.U32.AND P1, PT, RZ, c[0x0][0x340], PT ;  /* 0x0000d000ff007a0c */ /* 0x000fc80003f25070 */
[----:B------:R-:W-:-:S13]  /*1ea0*/  ISETP.NE.AND.EX P1, PT, RZ, c[0x0][0x344], PT, P1 ;  /* 0x0000d100ff007a0c */ /* 0x000fda0003f25310 */
[----:B------:R-:W-:-:S04]  /*1eb0*/  @P1 IADD3 R2, P2, R216, c[0x0][0x340], RZ ;  /* 0x0000d000d8021a10 */ /* 0x000fc80007f5e0ff */
[----:B------:R-:W-:-:S05]  /*1ec0*/  @P1 IADD3.X R3, R217, c[0x0][0x344], RZ, P2, !PT ;  /* 0x0000d100d9031a10 */ /* 0x000fca00017fe4ff */
[----:B------:R1:W5:Y:S01]  /*1ed0*/  @P1 LDG.E R14, [R2.64] ;  /* 0x00000006020e1981 */ /* 0x000362000c1e1900 */
[----:B------:R-:W-:Y:S01]  /*1ee0*/  SHF.R.S32.HI R0, RZ, 0x1f, R11 ;  /* 0x0000001fff007819 */ /* 0x000fe2000001140b */
[----:B------:R-:W-:Y:S01]  /*1ef0*/  IMAD.MOV.U32 R4, RZ, RZ, c[0x0][0x2c4] ;  /* 0x0000b100ff047624 */ /* 0x000fe200078e00ff */
[----:B------:R-:W-:Y:S01]  /*1f00*/  LOP3.LUT R13, R214, 0xffff, RZ, 0xc0, !PT ;  /* 0x0000ffffd60d7812 */ /* 0x000fe200078ec0ff */
[----:B------:R-:W-:Y:S01]  /*1f10*/  IMAD R5, R196, 0x20, R200 ;  /* 0x00000020c4057824 */ /* 0x000fe200078e02c8 */
[----:B------:R-:W-:Y:S01]  /*1f20*/  SEL R6, R220, RZ, !P0 ;  /* 0x000000ffdc067207 */ /* 0x000fe20004000000 */
[----:B------:R-:W-:Y:S01]  /*1f30*/  IMAD R0, R0, c[0x0][0x178], RZ ;  /* 0x00005e0000007a24 */ /* 0x000fe200078e02ff */
[----:B------:R-:W-:Y:S01]  /*1f40*/  ISETP.NE.AND P2, PT, R4, 0x1, PT ;  /* 0x000000010400780c */ /* 0x000fe20003f45270 */
[----:B------:R-:W-:Y:S01]  /*1f50*/  IMAD R5, R213, 0x80, R5 ;  /* 0x00000080d5057824 */ /* 0x000fe200078e0205 */
[----:B------:R-:W-:Y:S01]  /*1f60*/  SEL R4, R211, RZ, !P0 ;  /* 0x000000ffd3047207 */ /* 0x000fe20004000000 */
[----:B------:R-:W-:Y:S01]  /*1f70*/  IMAD R0, R11, c[0x0][0x17c], R0 ;  /* 0x00005f000b007a24 */ /* 0x000fe200078e0200 */
[----:B------:R-:W-:Y:S01]  /*1f80*/  ISETP.GE.AND P6, PT, R192, c[0x0][0x198], PT ;  /* 0x00006600c0007a0c */ /* 0x000fe20003fc6270 */
[----:B------:R-:W-:Y:S01]  /*1f90*/  IMAD R6, R6, c[0x0][0x1c0], RZ ;  /* 0x0000700006067a24 */ /* 0x000fe200078e02ff */
[----:B------:R-:W-:-:S02]  /*1fa0*/  ISETP.GE.AND P5, PT, R197, c[0x0][0x198], PT ;  /* 0x00006600c5007a0c */ /* 0x000fc40003fa6270 */
[----:B------:R-:W-:Y:S01]  /*1fb0*/  ISETP.GE.AND P4, PT, R198, c[0x0][0x198], PT ;  /* 0x00006600c6007a0c */ /* 0x000fe20003f86270 */
[----:B------:R-:W-:Y:S01]  /*1fc0*/  IMAD R6, R4, c[0x0][0x1c4], R6 ;  /* 0x0000710004067a24 */ /* 0x000fe200078e0206 */
[----:B------:R-:W-:-:S03]  /*1fd0*/  IADD3 R104, R167, -0x1, RZ ;  /* 0xffffffffa7687810 */ /* 0x000fc60007ffe0ff */
[----:B------:R-:W-:-:S04]  /*1fe0*/  @P2 IMAD.HI.U32 R7, R5, c[0x0][0x2c8], RZ ;  /* 0x0000b20005072a27 */ /* 0x000fc800078e00ff */
[----:B-1----:R-:W-:-:S05]  /*1ff0*/  IMAD.WIDE.U32 R2, R11, c[0x0][0x178], RZ ;  /* 0x00005e000b027a25 */ /* 0x002fca00078e00ff */
[----:B------:R-:W-:Y:S02]  /*2000*/  IADD3 R3, R3, R0, RZ ;  /* 0x0000000003037210 */ /* 0x000fe40007ffe0ff */
[----:B------:R-:W-:Y:S02]  /*2010*/  MOV R0, R5 ;  /* 0x0000000500007202 */ /* 0x000fe40000000f00 */
[----:B------:R-:W-:Y:S01]  /*2020*/  @P2 SHF.R.U32.HI R0, RZ, c[0x0][0x2cc], R7 ;  /* 0x0000b300ff002a19 */ /* 0x000fe20000011607 */
[----:B------:R-:W-:-:S03]  /*2030*/  IMAD.WIDE.U32 R2, R13, c[0x0][0x1b8], R2 ;  /* 0x00006e000d027a25 */ /* 0x000fc600078e0002 */
[----:B------:R-:W-:Y:S01]  /*2040*/  SHF.R.S32.HI R7, RZ, 0x1f, R0 ;  /* 0x0000001fff077819 */ /* 0x000fe20000011400 */
[----:B------:R-:W-:-:S04]  /*2050*/  IMAD R3, R13, c[0x0][0x1bc], R3 ;  /* 0x00006f000d037a24 */ /* 0x000fc800078e0203 */
[----:B------:R-:W-:-:S04]  /*2060*/  IMAD.WIDE.U32 R2, R4, c[0x0][0x1c0], R2 ;  /* 0x0000700004027a25 */ /* 0x000fc800078e0002 */
[----:B------:R-:W-:Y:S01]  /*2070*/  IMAD.MOV R4, RZ, RZ, -R0 ;  /* 0x000000ffff047224 */ /* 0x000fe200078e0a00 */
[----:B------:R-:W-:-:S03]  /*2080*/  IADD3 R3, R3, R6, RZ ;  /* 0x0000000603037210 */ /* 0x000fc60007ffe0ff */
[----:B------:R-:W-:Y:S02]  /*2090*/  IMAD R4, R4, c[0x0][0x2c4], R5 ;  /* 0x0000b10004047a24 */ /* 0x000fe400078e0205 */
[----:B------:R-:W-:Y:S02]  /*20a0*/  IMAD R5, R7, c[0x0][0x1b0], RZ ;  /* 0x00006c0007057a24 */ /* 0x000fe400078e02ff */
[----:B------:R-:W-:-:S04]  /*20b0*/  IMAD.WIDE.U32 R2, R0, c[0x0][0x1b0], R2 ;  /* 0x00006c0000027a25 */ /* 0x000fc800078e0002 */
[----:B------:R-:W-:Y:S01]  /*20c0*/  IMAD R6, R0, c[0x0][0x1b4], R5 ;  /* 0x00006d0000067a24 */ /* 0x000fe200078e0205 */
[----:B------:R-:W-:-:S03]  /*20d0*/  SHF.R.S32.HI R5, RZ, 0x1f, R4 ;  /* 0x0000001fff057819 */ /* 0x000fc60000011404 */
[----:B------:R-:W-:Y:S02]  /*20e0*/  IMAD.IADD R3, R3, 0x1, R6 ;  /* 0x0000000103037824 */ /* 0x000fe400078e0206 */
[----:B------:R-:W-:Y:S02]  /*20f0*/  IMAD R0, R5, c[0x0][0x1a8], RZ ;  /* 0x00006a0005007a24 */ /* 0x000fe400078e02ff */
[----:B------:R-:W-:-:S04]  /*2100*/  IMAD.WIDE.U32 R2, R4, c[0x0][0x1a8], R2 ;  /* 0x00006a0004027a25 */ /* 0x000fc800078e0002 */
[----:B------:R-:W-:Y:S01]  /*2110*/  IMAD R0, R4, c[0x0][0x1ac], R0 ;  /* 0x00006b0004007a24 */ /* 0x000fe200078e0200 */
[----:B------:R-:W-:-:S04]  /*2120*/  LEA R12, P0, R2, c[0x0][0x160], 0x1 ;  /* 0x00005800020c7a11 */ /* 0x000fc800078008ff */
[----:B------:R-:W-:-:S04]  /*2130*/  IADD3 R0, R3, R0, RZ ;  /* 0x0000000003007210 */ /* 0x000fc80007ffe0ff */
[----:B------:R-:W-:Y:S01]  /*2140*/  LEA.HI.X R9, R2, c[0x0][0x164], R0, 0x1, P0 ;  /* 0x0000590002097a11 */ /* 0x000fe200000f0c00 */
[----:B------:R-:W-:Y:S01]  /*2150*/  @!P1 IMAD.MOV.U32 R14, RZ, RZ, R211 ;  /* 0x000000ffff0e9224 */ /* 0x000fe200078e00d3 */
[----:B------:R-:W-:Y:S05]  /*2160*/  BRA.DIV ~URZ, `(.L_x_37) ;  /* 0x0000b4127f007947 */ /* 0x000fea000b800000 */
[----:B------:R1:W2:Y:S02]  /*2170*/  SHFL.IDX PT, R8, R9, RZ, 0x181f ;  /* 0x00181fff09087589 */ /* 0x0002a400000e0000 */
.L_x_126:
[----:B------:R-:W-:Y:S05]  /*2180*/  BRA.DIV ~URZ, `(.L_x_38) ;  /* 0x0000b4627f007947 */ /* 0x000fea000b800000 */
[----:B------:R3:W4:Y:S02]  /*2190*/  SHFL.IDX PT, R0, R12, RZ, 0x181f ;  /* 0x00181fff0c007589 */ /* 0x00072400000e0000 */
.L_x_127:
[----:B------:R-:W-:Y:S01]  /*21a0*/  IMAD R11, R15, c[0x0][0x2c4], RZ ;  /* 0x0000b1000f0b7a24 */ /* 0x000fe200078e02ff */
[----:B------:R-:W-:Y:S01]  /*21b0*/  LEA R10, R213, R200, 0x7 ;  /* 0x000000c8d50a7211 */ /* 0x000fe200078e38ff */
[----:B------:R-:W-:Y:S03]  /*21c0*/  BSSY B0, `(.L_x_39) ;  /* 0x0000012000007945 */ /* 0x000fe60003800000 */
[----:B------:R-:W-:-:S13]  /*21d0*/  ISETP.GE.AND P0, PT, R10, R11, PT ;  /* 0x0000000b0a00720c */ /* 0x000fda0003f06270 */
[----:B------:R-:W-:Y:S05]  /*21e0*/  @P0 BRA `(.L_x_40) ;  /* 0x000000f000000947 */ /* 0x000fea0003800000 */
[-C--:B----4-:R-:W-:Y:S02]  /*21f0*/  LEA R6, P2, R192, R0.reuse, 0x1 ;  /* 0x00000000c0067211 */ /* 0x090fe400078408ff */
[----:B------:R-:W-:Y:S02]  /*2200*/  SHF.R.S32.HI R19, RZ, 0x1f, R192 ;  /* 0x0000001fff137819 */ /* 0x000fe400000114c0 */
[-C--:B------:R-:W-:Y:S02]  /*2210*/  LEA R4, P1, R197, R0.reuse, 0x1 ;  /* 0x00000000c5047211 */ /* 0x080fe400078208ff */
[----:B------:R-:W-:Y:S02]  /*2220*/  SHF.R.S32.HI R18, RZ, 0x1f, R197 ;  /* 0x0000001fff127819 */ /* 0x000fe400000114c5 */
[----:B------:R-:W-:Y:S02]  /*2230*/  SHF.R.S32.HI R17, RZ, 0x1f, R198 ;  /* 0x0000001fff117819 */ /* 0x000fe400000114c6 */
[----:B------:R-:W-:-:S02]  /*2240*/  LEA R2, P0, R198, R0, 0x1 ;  /* 0x00000000c6027211 */ /* 0x000fc400078008ff */
[-C--:B--2---:R-:W-:Y:S02]  /*2250*/  LEA.HI.X R7, R192, R8.reuse, R19, 0x1, P2 ;  /* 0x00000008c0077211 */ /* 0x084fe400010f0c13 */
[-C--:B------:R-:W-:Y:S02]  /*2260*/  LEA.HI.X R5, R197, R8.reuse, R18, 0x1, P1 ;  /* 0x00000008c5057211 */ /* 0x080fe400008f0c12 */
[----:B------:R-:W-:Y:S01]  /*2270*/  LEA.HI.X R3, R198, R8, R17, 0x1, P0 ;  /* 0x00000008c6037211 */ /* 0x000fe200000f0c11 */
[----:B------:R-:W-:Y:S01]  /*2280*/  @!PT LDS RZ, [RZ] ;  /* 0x00000000fffff984 */ /* 0x000fe20000000800 */
[----:B------:R-:W-:Y:S01]  /*2290*/  @!PT LDS RZ, [RZ] ;  /* 0x00000000fffff984 */ /* 0x000fe20000000800 */
[----:B------:R-:W-:Y:S01]  /*22a0*/  @!PT LDS RZ, [RZ] ;  /* 0x00000000fffff984 */ /* 0x000fe20000000800 */
[----:B------:R2:W-:Y:S04]  /*22b0*/  LDGSTS.E.BYPASS.LTC128B.128 [R187+0xc100], [R6.64], !P6 ;  /* 0x0c10000006bb7fae */ /* 0x0005e8000f101d46 */
[----:B------:R2:W-:Y:S04]  /*22c0*/  LDGSTS.E.BYPASS.LTC128B.128 [R187+0x10100], [R4.64], !P5 ;  /* 0x1010000004bb7fae */ /* 0x0005e8000e901d46 */
[----:B------:R2:W-:Y:S02]  /*22d0*/  LDGSTS.E.BYPASS.LTC128B.128 [R187+0x14100], [R2.64], !P4 ;  /* 0x1410000002bb7fae */ /* 0x0005e4000e101d46 */
.L_x_40:
[----:B------:R-:W-:Y:S05]  /*22e0*/  BSYNC B0 ;  /* 0x0000000000007941 */ /* 0x000fea0003800000 */
.L_x_39:
[----:B------:R-:W-:Y:S05]  /*22f0*/  BRA.DIV ~URZ, `(.L_x_41) ;  /* 0x0000b3627f007947 */ /* 0x000fea000b800000 */
[----:B--2---:R2:W1:Y:S04]  /*2300*/  SHFL.IDX PT, R8, R9, 0x1, 0x181f ;  /* 0x00381f0009087f89 */ /* 0x00446800000e0000 */
[----:B----4-:R2:W4:Y:S02]  /*2310*/  SHFL.IDX PT, R0, R12, 0x1, 0x181f ;  /* 0x00381f000c007f89 */ /* 0x01052400000e0000 */
.L_x_128:
[----:B------:R-:W-:Y:S01]  /*2320*/  IADD3 R2, R10, 0x20, RZ ;  /* 0x000000200a027810 */ /* 0x000fe20007ffe0ff */
        /* <DEDUP_REMOVED lines=9> */
[-C--:B-1----:R-:W-:Y:S02]  /*23c0*/  LEA.HI.X R7, R192, R8.reuse, R18, 0x1, P2 ;  /* 0x00000008c0077211 */ /* 0x082fe400010f0c12 */
        /* <DEDUP_REMOVED lines=8> */
.L_x_43:
[----:B------:R-:W-:Y:S05]  /*2450*/  BSYNC B0 ;  /* 0x0000000000007941 */ /* 0x000fea0003800000 */
.L_x_42:
[----:B------:R-:W-:Y:S05]  /*2460*/  BRA.DIV ~URZ, `(.L_x_44) ;  /* 0x0000b2c27f007947 */ /* 0x000fea000b800000 */
[----:B-1----:R1:W2:Y:S02]  /*2470*/  SHFL.IDX PT, R8, R9, 0x2, 0x181f ;  /* 0x00581f0009087f89 */ /* 0x0022a400000e0000 */
.L_x_129:
[----:B------:R-:W-:Y:S05]  /*2480*/  BRA.DIV ~URZ, `(.L_x_45) ;  /* 0x0000b3127f007947 */ /* 0x000fea000b800000 */
[----:B----4-:R4:W1:Y:S02]  /*2490*/  SHFL.IDX PT, R0, R12, 0x2, 0x181f ;  /* 0x00581f000c007f89 */ /* 0x01086400000e0000 */
.L_x_130:
[----:B------:R-:W-:Y:S01]  /*24a0*/  IADD3 R2, R10, 0x40, RZ ;  /* 0x000000400a027810 */ /* 0x000fe20007ffe0ff */
[----:B------:R-:W-:Y:S03]  /*24b0*/  BSSY B0, `(.L_x_46) ;  /* 0x0000012000007945 */ /* 0x000fe60003800000 */
[----:B------:R-:W-:-:S13]  /*24c0*/  ISETP.GE.AND P0, PT, R2, R11, PT ;  /* 0x0000000b0200720c */ /* 0x000fda0003f06270 */
[----:B------:R-:W-:Y:S05]  /*24d0*/  @P0 BRA `(.L_x_47) ;  /* 0x000000f000000947 */ /* 0x000fea0003800000 */
[-C--:B-1----:R-:W-:Y:S02]  /*24e0*/  LEA R6, P2, R192, R0.reuse, 0x1 ;  /* 0x00000000c0067211 */ /* 0x082fe400078408ff */
        /* <DEDUP_REMOVED lines=14> */
.L_x_47:
[----:B------:R-:W-:Y:S05]  /*25d0*/  BSYNC B0 ;  /* 0x0000000000007941 */ /* 0x000fea0003800000 */
.L_x_46:
[----:B------:R-:W-:Y:S05]  /*25e0*/  BRA.DIV ~URZ, `(.L_x_48) ;  /* 0x0000b2227f007947 */ /* 0x000fea000b800000 */
[----:B--2---:R2:W3:Y:S04]  /*25f0*/  SHFL.IDX PT, R8, R9, 0x3, 0x181f ;  /* 0x00781f0009087f89 */ /* 0x0044e800000e0000 */
[----:B-1----:R2:W1:Y:S02]  /*2600*/  SHFL.IDX PT, R0, R12, 0x3, 0x181f ;  /* 0x00781f000c007f89 */ /* 0x00246400000e0000 */
.L_x_131:
[----:B------:R-:W-:Y:S01]  /*2610*/  IADD3 R2, R10, 0x60, RZ ;  /* 0x000000600a027810 */ /* 0x000fe20007ffe0ff */
[----:B-----5:R-:W-:Y:S01]  /*2620*/  IMAD.WIDE.U32 R204, R14, c[0x0][0x2b0], RZ ;  /* 0x0000ac000ecc7a25 */ /* 0x020fe200078e00ff */
[----:B------:R-:W-:-:S02]  /*2630*/  SHF.R.S32.HI R18, RZ, 0x1f, R192 ;  /* 0x0000001fff127819 */ /* 0x000fc400000114c0 */
[----:B------:R-:W-:Y:S01]  /*2640*/  ISETP.GE.AND P3, PT, R2, R11, PT ;  /* 0x0000000b0200720c */ /* 0x000fe20003f66270 */
[----:B------:R-:W-:Y:S01]  /*2650*/  IMAD R105, R196, 0x20, R200 ;  /* 0x00000020c4697824 */ /* 0x000fe200078e02c8 */
[----:B------:R-:W-:Y:S02]  /*2660*/  SHF.R.S32.HI R17, RZ, 0x1f, R197 ;  /* 0x0000001fff117819 */ /* 0x000fe400000114c5 */
[----:B------:R-:W-:-:S09]  /*2670*/  SHF.R.S32.HI R15, RZ, 0x1f, R198 ;  /* 0x0000001fff0f7819 */ /* 0x000fd200000114c6 */
[-C--:B-1----:R-:W-:Y:S02]  /*2680*/  @!P3 LEA R6, P2, R192, R0.reuse, 0x1 ;  /* 0x00000000c006b211 */ /* 0x082fe400078408ff */
[CC--:B------:R-:W-:Y:S02]  /*2690*/  @!P3 LEA R4, P1, R197.reuse, R0.reuse, 0x1 ;  /* 0x00000000c504b211 */ /* 0x0c0fe400078208ff */
[----:B------:R-:W-:Y:S02]  /*26a0*/  @!P3 LEA R2, P0, R198, R0, 0x1 ;  /* 0x00000000c602b211 */ /* 0x000fe400078008ff */
[----:B------:R-:W-:Y:S02]  /*26b0*/  SHF.R.S32.HI R0, RZ, 0x1f, R14 ;  /* 0x0000001fff007819 */ /* 0x000fe4000001140e */
[-C--:B---3--:R-:W-:Y:S02]  /*26c0*/  @!P3 LEA.HI.X R7, R192, R8.reuse, R18, 0x1, P2 ;  /* 0x00000008c007b211 */ /* 0x088fe400010f0c12 */
[-C--:B------:R-:W-:Y:S01]  /*26d0*/  @!P3 LEA.HI.X R5, R197, R8.reuse, R17, 0x1, P1 ;  /* 0x00000008c505b211 */ /* 0x080fe200008f0c11 */
[----:B------:R-:W-:Y:S01]  /*26e0*/  IMAD R0, R0, c[0x0][0x2b0], RZ ;  /* 0x0000ac0000007a24 */ /* 0x000fe200078e02ff */
[----:B------:R-:W-:Y:S01]  /*26f0*/  @!P3 LEA.HI.X R3, R198, R8, R15, 0x1, P0 ;  /* 0x00000008c603b211 */ /* 0x000fe200000f0c0f */
[----:B------:R-:W-:Y:S01]  /*2700*/  @!PT LDS RZ, [RZ] ;  /* 0x00000000fffff984 */ /* 0x000fe20000000800 */
[----:B------:R-:W-:Y:S01]  /*2710*/  @!PT LDS RZ, [RZ] ;  /* 0x00000000fffff984 */ /* 0x000fe20000000800 */
[----:B------:R-:W-:Y:S01]  /*2720*/  @!PT LDS RZ, [RZ] ;  /* 0x00000000fffff984 */ /* 0x000fe20000000800 */
[----:B------:R1:W-:Y:S02]  /*2730*/  @!P3 LDGSTS.E.BYPASS.LTC128B.128 [R187+0xf100], [R6.64], !P6 ;  /* 0x0f10000006bbbfae */ /* 0x0003e4000f101d46 */
[----:B------:R-:W-:-:S02]  /*2740*/  IMAD R0, R14, c[0x0][0x2b4], R0 ;  /* 0x0000ad000e007a24 */ /* 0x000fc400078e0200 */
[----:B------:R1:W-:Y:S01]  /*2750*/  @!P3 LDGSTS.E.BYPASS.LTC128B.128 [R187+0x13100], [R4.64], !P5 ;  /* 0x1310000004bbbfae */ /* 0x0003e2000e901d46 */
[----:B------:R-:W-:Y:S01]  /*2760*/  ISETP.GE.AND P5, PT, R192, c[0x0][0x1d4], PT ;  /* 0x00007500c0007a0c */ /* 0x000fe20003fa6270 */
[----:B------:R-:W-:Y:S02]  /*2770*/  IMAD.IADD R209, R205, 0x1, R0 ;  /* 0x00000001cdd17824 */ /* 0x000fe400078e0200 */
[----:B------:R1:W-:Y:S01]  /*2780*/  @!P3 LDGSTS.E.BYPASS.LTC128B.128 [R187+0x17100], [R2.64], !P4 ;  /* 0x1710000002bbbfae */ /* 0x0003e2000e101d46 */
[----:B------:R-:W-:Y:S02]  /*2790*/  ISETP.GE.AND P4, PT, R197, c[0x0][0x1d4], PT ;  /* 0x00007500c5007a0c */ /* 0x000fe40003f86270 */
[----:B------:R-:W-:Y:S01]  /*27a0*/  ISETP.GE.AND P3, PT, R198, c[0x0][0x1d4], PT ;  /* 0x00007500c6007a0c */ /* 0x000fe20003f66270 */
[----:B------:R-:W0:Y:S01]  /*27b0*/  LDGDEPBAR ;  /* 0x00000000000079af */ /* 0x000e220000000000 */
[----:B------:R-:W-:Y:S03]  /*27c0*/  WARPSYNC 0xffffffff ;  /* 0xffffffff00007948 */ /* 0x000fe60003800000 */
[----:B------:R-:W-:Y:S01]  /*27d0*/  IMAD.MOV.U32 R0, RZ, RZ, c[0x0][0x2b8] ;  /* 0x0000ae00ff007624 */ /* 0x000fe200078e00ff */
[----:B------:R-:W-:Y:S01]  /*27e0*/  BAR.SYNC.DEFER_BLOCKING 0x0 ;  /* 0x0000000000007b1d */ /* 0x000fe20000010000 */
[----:B-1----:R-:W-:-:S02]  /*27f0*/  IMAD R2, R104, 0x40, R105 ;  /* 0x0000004068027824 */ /* 0x002fc400078e0269 */
[----:B------:R-:W-:Y:S01]  /*2800*/  IMAD.MOV.U32 R188, RZ, RZ, RZ ;  /* 0x000000ffffbc7224 */ /* 0x000fe200078e00ff */
[----:B------:R-:W-:Y:S02]  /*2810*/  ISETP.NE.AND P0, PT, R0, 0x1, PT ;  /* 0x000000010000780c */ /* 0x000fe40003f05270 */
[C---:B------:R-:W-:Y:S02]  /*2820*/  ISETP.GE.AND P2, PT, R2.reuse, R16, PT ;  /* 0x000000100200720c */ /* 0x040fe40003f46270 */
[----:B------:R-:W-:Y:S02]  /*2830*/  IADD3 R2, R2, R201, RZ ;  /* 0x000000c902027210 */ /* 0x000fe40007ffe0ff */
[----:B------:R-:W-:-:S03]  /*2840*/  ISETP.GT.OR P2, PT, R105, 0x3f, P2 ;  /* 0x0000003f6900780c */ /* 0x000fc60001744670 */
[----:B------:R-:W-:-:S04]  /*2850*/  IMAD.MOV.U32 R0, RZ, RZ, R2 ;  /* 0x000000ffff007224 */ /* 0x000fc800078e0002 */
[----:B------:R-:W-:-:S05]  /*2860*/  @P0 IMAD.HI.U32 R3, R2, c[0x0][0x2bc], RZ ;  /* 0x0000af0002030a27 */ /* 0x000fca00078e00ff */
[----:B------:R-:W-:-:S04]  /*2870*/  @P0 SHF.R.U32.HI R0, RZ, c[0x0][0x2c0], R3 ;  /* 0x0000b000ff000a19 */ /* 0x000fc80000011603 */
[----:B------:R-:W-:-:S04]  /*2880*/  @!P2 IADD3 R3, P1, R0, R204, RZ ;  /* 0x000000cc0003a210 */ /* 0x000fc80007f3e0ff */
[----:B------:R-:W-:Y:S02]  /*2890*/  @!P2 LEA.HI.X.SX32 R5, R0, R209, 0x1, P1 ;  /* 0x000000d10005a211 */ /* 0x000fe400008f0eff */
[----:B------:R-:W-:-:S04]  /*28a0*/  @!P2 LEA R4, P1, R3, c[0x0][0x2a0], 0x2 ;  /* 0x0000a8000304aa11 */ /* 0x000fc800078210ff */
[----:B------:R-:W-:-:S05]  /*28b0*/  @!P2 LEA.HI.X R5, R3, c[0x0][0x2a4], R5, 0x2, P1 ;  /* 0x0000a9000305aa11 */ /* 0x000fca00008f1405 */
[----:B------:R-:W3:Y:S01]  /*28c0*/  @!P2 LDG.E R188, [R4.64] ;  /* 0x0000000604bca981 */ /* 0x000ee2000c1e1900 */
[----:B------:R-:W-:Y:S01]  /*28d0*/  IADD3 R0, -R0, RZ, RZ ;  /* 0x000000ff00007210 */ /* 0x000fe20007ffe1ff */
[----:B------:R-:W-:Y:S01]  /*28e0*/  IMAD.WIDE.U32 R202, R13, c[0x0][0x1e8], RZ ;  /* 0x00007a000dca7a25 */ /* 0x000fe200078e00ff */
[----:B------:R-:W-:Y:S01]  /*28f0*/  SHF.L.U64.HI R100, R192, 0x1, R18 ;  /* 0x00000001c0647819 */ /* 0x000fe20000010212 */
[----:B------:R-:W-:Y:S01]  /*2900*/  BSSY B0, `(.L_x_49) ;  /* 0x0000193000007945 */ /* 0x000fe20003800000 */
[----:B------:R-:W-:Y:S01]  /*2910*/  SHF.L.U32 R109, R198, 0x1, RZ ;  /* 0x00000001c66d7819 */ /* 0x000fe200000006ff */
[----:B------:R-:W-:Y:S01]  /*2920*/  IMAD R189, R0, c[0x0][0x2b8], R2 ;  /* 0x0000ae0000bd7a24 */ /* 0x000fe200078e0202 */
[----:B------:R-:W-:Y:S01]  /*2930*/  SHF.L.U64.HI R101, R197, 0x1, R17 ;  /* 0x00000001c5657819 */ /* 0x000fe20000010211 */
[----:B------:R-:W-:Y:S01]  /*2940*/  IMAD R208, R13, c[0x0][0x1ec], R203 ;  /* 0x00007b000dd07a24 */ /* 0x000fe200078e02cb */
[----:B------:R-:W-:Y:S01]  /*2950*/  SHF.L.U64.HI R102, R198, 0x1, R15 ;  /* 0x00000001c6667819 */ /* 0x000fe2000001020f */
[----:B------:R-:W-:Y:S01]  /*2960*/  IMAD.WIDE.U32 R2, R189, c[0x0][0x1e0], RZ ;  /* 0x00007800bd027a25 */ /* 0x000fe200078e00ff */
[----:B------:R-:W-:-:S03]  /*2970*/  SHF.R.S32.HI R6, RZ, 0x1f, R189 ;  /* 0x0000001fff067819 */ /* 0x000fc600000114bd */
[----:B------:R-:W-:Y:S02]  /*2980*/  IMAD R106, R104, -0x40, R16 ;  /* 0xffffffc0686a7824 */ /* 0x000fe400078e0210 */
[----:B------:R-:W-:Y:S02]  /*2990*/  IMAD R0, R6, c[0x0][0x1e0], RZ ;  /* 0x0000780006007a24 */ /* 0x000fe400078e02ff */
[----:B------:R-:W-:Y:S02]  /*29a0*/  IMAD.IADD R22, R106, 0x1, -R200 ;  /* 0x000000016a167824 */ /* 0x000fe400078e0ac8 */
[----:B------:R-:W-:Y:S02]  /*29b0*/  IMAD R0, R189, c[0x0][0x1e4], R0 ;  /* 0x00007900bd007a24 */ /* 0x000fe400078e0200 */
[----:B------:R-:W-:Y:S01]  /*29c0*/  IMAD R6, R6, c[0x0][0x208], RZ ;  /* 0x0000820006067a24 */ /* 0x000fe200078e02ff */
[----:B------:R-:W-:Y:S01]  /*29d0*/  ISETP.GE.AND P2, PT, R22, 0x1, PT ;  /* 0x000000011600780c */ /* 0x000fe20003f46270 */
[----:B------:R-:W-:-:S02]  /*29e0*/  IMAD.IADD R3, R3, 0x1, R0 ;  /* 0x0000000103037824 */ /* 0x000fc400078e0200 */
[----:B------:R-:W-:Y:S02]  /*29f0*/  IMAD R6, R189, c[0x0][0x20c], R6 ;  /* 0x00008300bd067a24 */ /* 0x000fe400078e0206 */
[----:B------:R-:W-:-:S04]  /*2a00*/  IMAD.WIDE.U32 R206, R13, c[0x0][0x210], RZ ;  /* 0x000084000dce7a25 */ /* 0x000fc800078e00ff */
[----:B------:R-:W-:Y:S02]  /*2a10*/  IMAD R210, R13, c[0x0][0x214], R207 ;  /* 0x000085000dd27a24 */ /* 0x000fe400078e02cf */
[----:B------:R-:W-:Y:S02]  /*2a20*/  IMAD.SHL.U32 R107, R192, 0x2, RZ ;  /* 0x00000002c06b7824 */ /* 0x000fe400078e00ff */
[----:B------:R-:W-:Y:S01]  /*2a30*/  IMAD.SHL.U32 R108, R197, 0x2, RZ ;  /* 0x00000002c56c7824 */ /* 0x000fe200078e00ff */
[----:B---3--:R-:W-:Y:S01]  /*2a40*/  SHF.R.S32.HI R7, RZ, 0x1f, R188 ;  /* 0x0000001fff077819 */ /* 0x008fe200000114bc */
[----:B------:R-:W-:-:S04]  /*2a50*/  IMAD.WIDE.U32 R2, R188, c[0x0][0x1f0], R2 ;  /* 0x00007c00bc027a25 */ /* 0x000fc800078e0002 */
[C---:B------:R-:W-:Y:S02]  /*2a60*/  IMAD R0, R7.reuse, c[0x0][0x1f0], RZ ;  /* 0x00007c0007007a24 */ /* 0x040fe400078e02ff */
[----:B------:R-:W-:Y:S02]  /*2a70*/  IMAD R7, R7, c[0x0][0x218], RZ ;  /* 0x0000860007077a24 */ /* 0x000fe400078e02ff */
[----:B------:R-:W-:Y:S01]  /*2a80*/  IMAD R4, R188, c[0x0][0x1f4], R0 ;  /* 0x00007d00bc047a24 */ /* 0x000fe200078e0200 */
[----:B------:R-:W-:Y:S01]  /*2a90*/  IADD3 R0, P1, R2, R202, RZ ;  /* 0x000000ca02007210 */ /* 0x000fe20007f3e0ff */
[----:B--2-4-:R-:W-:-:S03]  /*2aa0*/  IMAD R12, R188, c[0x0][0x21c], R7 ;  /* 0x00008700bc0c7a24 */ /* 0x014fc600078e0207 */
[----:B------:R-:W-:Y:S02]  /*2ab0*/  IADD3.X R2, R208, R3, R4, P1, !PT ;  /* 0x00000003d0027210 */ /* 0x000fe40000ffe404 */
[----:B------:R-:W-:-:S04]  /*2ac0*/  LEA R4, P1, R0, c[0x0][0x1c8], 0x1 ;  /* 0x0000720000047a11 */ /* 0x000fc800078208ff */
[----:B------:R-:W-:Y:S01]  /*2ad0*/  LEA.HI.X R11, R0, c[0x0][0x1cc], R2, 0x1, P1 ;  /* 0x00007300000b7a11 */ /* 0x000fe200008f0c02 */
[----:B------:R-:W-:Y:S01]  /*2ae0*/  IMAD.WIDE.U32 R2, R189, c[0x0][0x208], RZ ;  /* 0x00008200bd027a25 */ /* 0x000fe200078e00ff */
[----:B------:R-:W1:Y:S04]  /*2af0*/  SHFL.IDX PT, R0, R4, RZ, 0x181f ;  /* 0x00181fff04007589 */ /* 0x000e6800000e0000 */
[----:B------:R-:W2:Y:S01]  /*2b00*/  SHFL.IDX PT, R5, R11, RZ, 0x181f ;  /* 0x00181fff0b057589 */ /* 0x000ea200000e0000 */
[----:B------:R-:W-:-:S03]  /*2b10*/  IADD3 R3, R3, R6, RZ ;  /* 0x0000000603037210 */ /* 0x000fc60007ffe0ff */
[----:B------:R3:W4:Y:S02]  /*2b20*/  SHFL.IDX PT, R10, R4, 0x1, 0x181f ;  /* 0x00381f00040a7f89 */ /* 0x00072400000e0000 */
[----:B------:R-:W-:Y:S02]  /*2b30*/  IMAD.WIDE.U32 R2, R188, c[0x0][0x218], R2 ;  /* 0x00008600bc027a25 */ /* 0x000fe400078e0002 */
[----:B------:R-:W5:Y:S01]  /*2b40*/  SHFL.IDX PT, R11, R11, 0x1, 0x181f ;  /* 0x00381f000b0b7f89 */ /* 0x000f6200000e0000 */
[CC--:B-1----:R-:W-:Y:S02]  /*2b50*/  @P2 LEA R8, P6, R192.reuse, R0.reuse, 0x1 ;  /* 0x00000000c0082211 */ /* 0x0c2fe400078c08ff */
[C---:B------:R-:W-:Y:S02]  /*2b60*/  @P2 LEA R6, P1, R197.reuse, R0, 0x1 ;  /* 0x00000000c5062211 */ /* 0x040fe400078208ff */
[-C--:B--2---:R-:W-:Y:S02]  /*2b70*/  @P2 LEA.HI.X R9, R192, R5.reuse, R18, 0x1, P6 ;  /* 0x00000005c0092211 */ /* 0x084fe400030f0c12 */
[----:B------:R-:W-:-:S02]  /*2b80*/  @P2 LEA.HI.X R7, R197, R5, R17, 0x1, P1 ;  /* 0x00000005c5072211 */ /* 0x000fc400008f0c11 */
[----:B---3--:R-:W-:Y:S01]  /*2b90*/  @P2 LEA R4, P6, R198, R0, 0x1 ;  /* 0x00000000c6042211 */ /* 0x008fe200078c08ff */
[----:B------:R4:W-:Y:S01]  /*2ba0*/  @P2 LDGSTS.E.BYPASS.LTC128B.128 [R187+0x6100], [R8.64], !P5 ;  /* 0x0610000008bb2fae */ /* 0x0009e2000e901d46 */
[----:B------:R-:W-:Y:S02]  /*2bb0*/  IADD3 R0, P1, R2, R206, RZ ;  /* 0x000000ce02007210 */ /* 0x000fe40007f3e0ff */
[----:B------:R-:W-:Y:S01]  /*2bc0*/  @P2 LEA.HI.X R5, R198, R5, R15, 0x1, P6 ;  /* 0x00000005c6052211 */ /* 0x000fe200030f0c0f */
[----:B------:R1:W-:Y:S01]  /*2bd0*/  @P2 LDGSTS.E.BYPASS.LTC128B.128 [R187+0x8100], [R6.64], !P4 ;  /* 0x0810000006bb2fae */ /* 0x0003e2000e101d46 */
[----:B------:R-:W-:Y:S02]  /*2be0*/  ISETP.GE.AND P6, PT, R22, 0x21, PT ;  /* 0x000000211600780c */ /* 0x000fe40003fc6270 */
[----:B------:R-:W-:Y:S01]  /*2bf0*/  IADD3.X R2, R210, R3, R12, P1, !PT ;  /* 0x00000003d2027210 */ /* 0x000fe20000ffe40c */
[----:B------:R2:W-:Y:S01]  /*2c00*/  @P2 LDGSTS.E.BYPASS.LTC128B.128 [R187+0xa100], [R4.64], !P3 ;  /* 0x0a10000004bb2fae */ /* 0x0005e2000d901d46 */
[----:B------:R-:W-:-:S04]  /*2c10*/  LEA R3, P1, R0, c[0x0][0x1f8], 0x1 ;  /* 0x00007e0000037a11 */ /* 0x000fc800078208ff */
[----:B------:R-:W-:Y:S01]  /*2c20*/  LEA.HI.X R12, R0, c[0x0][0x1fc], R2, 0x1, P1 ;  /* 0x00007f00000c7a11 */ /* 0x000fe200008f0c02 */
[----:B------:R-:W-:Y:S04]  /*2c30*/  SHFL.IDX PT, R21, R3, 0x1, 0x181f ;  /* 0x00381f0003157f89 */ /* 0x000fe800000e0000 */
[----:B------:R3:W3:Y:S04]  /*2c40*/  SHFL.IDX PT, R0, R3, RZ, 0x181f ;  /* 0x00181fff03007589 */ /* 0x0006e800000e0000 */
[----:B------:R-:W3:Y:S04]  /*2c50*/  SHFL.IDX PT, R2, R12, RZ, 0x181f ;  /* 0x00181fff0c027589 */ /* 0x000ee800000e0000 */
[----:B------:R3:W3:Y:S01]  /*2c60*/  SHFL.IDX PT, R20, R12, 0x1, 0x181f ;  /* 0x00381f000c147f89 */ /* 0x0006e200000e0000 */
[----:B----4-:R-:W-:-:S04]  /*2c70*/  @P6 LEA R8, P2, R192, R10, 0x1 ;  /* 0x0000000ac0086211 */ /* 0x010fc800078408ff */
[-C--:B-----5:R-:W-:Y:S02]  /*2c80*/  @P6 LEA.HI.X R9, R192, R11.reuse, R18, 0x1, P2 ;  /* 0x0000000bc0096211 */ /* 0x0a0fe400010f0c12 */
[CC--:B-1----:R-:W-:Y:S02]  /*2c90*/  @P6 LEA R6, P2, R197.reuse, R10.reuse, 0x1 ;  /* 0x0000000ac5066211 */ /* 0x0c2fe400078408ff */
[C---:B--2---:R-:W-:Y:S01]  /*2ca0*/  @P6 LEA R4, P1, R198.reuse, R10, 0x1 ;  /* 0x0000000ac6046211 */ /* 0x044fe200078208ff */
[----:B------:R1:W-:Y:S01]  /*2cb0*/  @P6 LDGSTS.E.BYPASS.LTC128B.128 [R187+0x7100], [R8.64], !P5 ;  /* 0x0710000008bb6fae */ /* 0x0003e2000e901d46 */
[-C--:B------:R-:W-:Y:S02]  /*2cc0*/  @P6 LEA.HI.X R7, R197, R11.reuse, R17, 0x1, P2 ;  /* 0x0000000bc5076211 */ /* 0x080fe400010f0c11 */
[----:B------:R-:W-:Y:S02]  /*2cd0*/  @P6 LEA.HI.X R5, R198, R11, R15, 0x1, P1 ;  /* 0x0000000bc6056211 */ /* 0x000fe400008f0c0f */
[----:B---3--:R-:W-:Y:S01]  /*2ce0*/  IADD3 R3, R103, 0x20, RZ ;  /* 0x0000002067037810 */ /* 0x008fe20007ffe0ff */
[----:B------:R2:W-:Y:S04]  /*2cf0*/  @P6 LDGSTS.E.BYPASS.LTC128B.128 [R187+0x9100], [R6.64], !P4 ;  /* 0x0910000006bb6fae */ /* 0x0005e8000e101d46 */
[----:B------:R2:W-:Y:S02]  /*2d00*/  @P6 LDGSTS.E.BYPASS.LTC128B.128 [R187+0xb100], [R4.64], !P3 ;  /* 0x0b10000004bb6fae */ /* 0x0005e4000d901d46 */
[----:B------:R-:W-:-:S02]  /*2d10*/  R2P PR, R196, 0x6 ;  /* 0x00000006c4007804 */ /* 0x000fc40000000000 */
[----:B------:R-:W0:Y:S01]  /*2d20*/  LDGDEPBAR ;  /* 0x00000000000079af */ /* 0x000e220000000000 */
[----:B------:R-:W-:-:S05]  /*2d30*/  IADD3 R16, P6, R0, R107, RZ ;  /* 0x0000006b00107210 */ /* 0x000fca0007fde0ff */
[----:B------:R-:W-:Y:S01]  /*2d40*/  IMAD.X R17, R2, 0x1, R100, P6 ;  /* 0x0000000102117824 */ /* 0x000fe200030e0664 */
[----:B------:R-:W-:-:S04]  /*2d50*/  IADD3 R12, P6, R0, R109, RZ ;  /* 0x0000006d000c7210 */ /* 0x000fc80007fde0ff */
[----:B------:R-:W-:Y:S02]  /*2d60*/  @P1 IADD3 R3, R103, -0x20, RZ ;  /* 0xffffffe067031810 */ /* 0x000fe40007ffe0ff */
[----:B------:R-:W-:Y:S02]  /*2d70*/  IADD3 R14, P1, R0, R108, RZ ;  /* 0x0000006c000e7210 */ /* 0x000fe40007f3e0ff */
[----:B------:R-:W-:Y:S02]  /*2d80*/  IADD3.X R13, R2, R102, RZ, P6, !PT ;  /* 0x00000066020d7210 */ /* 0x000fe400037fe4ff */
[----:B------:R-:W-:Y:S01]  /*2d90*/  ISETP.GE.AND P6, PT, R192, c[0x0][0x1d4], PT ;  /* 0x00007500c0007a0c */ /* 0x000fe20003fc6270 */
[----:B------:R-:W-:Y:S01]  /*2da0*/  IMAD.X R15, R2, 0x1, R101, P1 ;  /* 0x00000001020f7824 */ /* 0x000fe200008e0665 */
[----:B------:R-:W-:Y:S02]  /*2db0*/  IADD3 R18, P1, R21, R107, RZ ;  /* 0x0000006b15127210 */ /* 0x000fe40007f3e0ff */
[----:B------:R-:W-:-:S02]  /*2dc0*/  MOV R0, 0x40 ;  /* 0x0000004000007802 */ /* 0x000fc40000000f00 */
[----:B------:R-:W-:Y:S01]  /*2dd0*/  IADD3 R2, R3, 0x4000, RZ ;  /* 0x0000400003027810 */ /* 0x000fe20007ffe0ff */
[----:B------:R-:W-:-:S04]  /*2de0*/  DEPBAR.LE SB0, 0x1 ;  /* 0x000080400000791a */ /* 0x000fc80000000000 */
[----:B------:R-:W-:-:S04]  /*2df0*/  DEPBAR.LE SB0, 0x0 ;  /* 0x000080000000791a */ /* 0x000fc80000000000 */
[----:B------:R-:W-:Y:S01]  /*2e00*/  BAR.SYNC.DEFER_BLOCKING 0x0 ;  /* 0x0000000000007b1d */ /* 0x000fe20000010000 */
[----:B------:R-:W-:Y:S01]  /*2e10*/  IMAD.X R19, R20, 0x1, R100, P1 ;  /* 0x0000000114137824 */ /* 0x000fe200008e0664 */
[----:B------:R-:W-:Y:S02]  /*2e20*/  ISETP.LT.OR P1, PT, R22, 0x1, P6 ;  /* 0x000000011600780c */ /* 0x000fe40003721670 */
[----:B------:R-:W-:Y:S02]  /*2e30*/  ISETP.GE.AND P6, PT, R197, c[0x0][0x1d4], PT ;  /* 0x00007500c5007a0c */ /* 0x000fe40003fc6270 */
[----:B------:R-:W-:-:S04]  /*2e40*/  SEL R0, R0, 0xffffffc0, !P2 ;  /* 0xffffffc000007807 */ /* 0x000fc80005000000 */
[----:B------:R-:W-:Y:S01]  /*2e50*/  IADD3 R176, R2, R0, RZ ;  /* 0x0000000002b07210 */ /* 0x000fe20007ffe0ff */
[----:B--2---:R-:W-:Y:S04]  /*2e60*/  LDSM.16.M88.4 R4, [R183] ;  /* 0x00000000b704783b */ /* 0x004fe80000000200 */
[----:B------:R-:W2:Y:S04]  /*2e70*/  LDSM.16.M88.4 R24, [R103] ;  /* 0x000000006718783b */ /* 0x000ea80000000200 */
[----:B------:R-:W3:Y:S04]  /*2e80*/  LDSM.16.M88.4 R40, [R103+0x800] ;  /* 0x000800006728783b */ /* 0x000ee80000000200 */
[----:B------:R-:W4:Y:S04]  /*2e90*/  LDSM.16.M88.4 R36, [R103+0x1000] ;  /* 0x001000006724783b */ /* 0x000f280000000200 */
[----:B------:R-:W5:Y:S04]  /*2ea0*/  LDSM.16.M88.4 R32, [R103+0x1800] ;  /* 0x001800006720783b */ /* 0x000f680000000200 */
[----:B-1----:R-:W-:Y:S04]  /*2eb0*/  LDSM.16.M88.4 R8, [R184] ;  /* 0x00000000b808783b */ /* 0x002fe80000000200 */
[----:B------:R-:W1:Y:S04]  /*2ec0*/  LDSM.16.M88.4 R48, [R3] ;  /* 0x000000000330783b */ /* 0x000e680000000200 */
[----:B------:R-:W1:Y:S04]  /*2ed0*/  LDSM.16.M88.4 R68, [R3+0x800] ;  /* 0x000800000344783b */ /* 0x000e680000000200 */
[----:B------:R-:W1:Y:S04]  /*2ee0*/  LDSM.16.M88.4 R84, [R3+0x1000] ;  /* 0x001000000354783b */ /* 0x000e680000000200 */
[----:B------:R-:W1:Y:S04]  /*2ef0*/  LDSM.16.M88.4 R92, [R3+0x1800] ;  /* 0x00180000035c783b */ /* 0x000e680000000200 */
[----:B------:R-:W-:Y:S01]  /*2f00*/  @!PT LDS RZ, [RZ] ;  /* 0x00000000fffff984 */ /* 0x000fe20000000800 */
[----:B------:R-:W-:Y:S01]  /*2f10*/  @!PT LDS RZ, [RZ] ;  /* 0x00000000fffff984 */ /* 0x000fe20000000800 */
[----:B------:R-:W-:Y:S01]  /*2f20*/  @!PT LDS RZ, [RZ] ;  /* 0x00000000fffff984 */ /* 0x000fe20000000800 */
[----:B------:R1:W-:Y:S01]  /*2f30*/  LDGSTS.E.BYPASS.LTC128B.128 [R187+0x100], [R16.64], !P1 ;  /* 0x0010000010bb7fae */ /* 0x0003e2000c901d46 */
[----:B------:R-:W-:-:S02]  /*2f40*/  ISETP.LT.OR P1, PT, R22, 0x1, P6 ;  /* 0x000000011600780c */ /* 0x000fc40003721670 */
[----:B------:R-:W-:Y:S01]  /*2f50*/  ISETP.GE.AND P6, PT, R198, c[0x0][0x1d4], PT ;  /* 0x00007500c6007a0c */ /* 0x000fe20003fc6270 */
[C---:B--2---:R-:W-:Y:S08]  /*2f60*/  HMMA.16816.F32 R28, R4.reuse, R26, RZ ;  /* 0x0000001a041c723c */ /* 0x044ff000000018ff */
[C---:B---3--:R-:W-:Y:S02]  /*2f70*/  HMMA.16816.F32 R44, R4.reuse, R40, RZ ;  /* 0x00000028042c723c */ /* 0x048fe400000018ff */
[----:B------:R2:W-:Y:S06]  /*2f80*/  LDGSTS.E.BYPASS.LTC128B.128 [R187+0x2100], [R14.64], !P1 ;  /* 0x021000000ebb7fae */ /* 0x0005ec000c901d46 */
[C---:B------:R-:W-:Y:S08]  /*2f90*/  HMMA.16816.F32 R40, R4.reuse, R42, RZ ;  /* 0x0000002a0428723c */ /* 0x040ff000000018ff */
[C---:B----4-:R-:W-:Y:S08]  /*2fa0*/  HMMA.16816.F32 R52, R4.reuse, R36, RZ ;  /* 0x000000240434723c */ /* 0x050ff000000018ff */
[----:B------:R-:W-:Y:S01]  /*2fb0*/  HMMA.16816.F32 R60, R4, R38, RZ ;  /* 0x00000026043c723c */ /* 0x000fe200000018ff */
[----:B--2---:R-:W-:-:S07]  /*2fc0*/  IADD3 R14, P1, R21, R108, RZ ;  /* 0x0000006c150e7210 */ /* 0x004fce0007f3e0ff */
[----:B-----5:R-:W-:Y:S01]  /*2fd0*/  HMMA.16816.F32 R64, R4, R32, RZ ;  /* 0x000000200440723c */ /* 0x020fe200000018ff */
[----:B------:R-:W-:Y:S02]  /*2fe0*/  IADD3.X R15, R20, R101, RZ, P1, !PT ;  /* 0x00000065140f7210 */ /* 0x000fe40000ffe4ff */
[C---:B------:R-:W-:Y:S02]  /*2ff0*/  ISETP.LT.OR P1, PT, R22.reuse, 0x1, P6 ;  /* 0x000000011600780c */ /* 0x040fe40003721670 */
[----:B------:R-:W-:-:S03]  /*3000*/  ISETP.LT.OR P6, PT, R22, 0x21, P6 ;  /* 0x000000211600780c */ /* 0x000fc600037c1670 */
[----:B------:R-:W-:Y:S08]  /*3010*/  HMMA.16816.F32 R56, R4, R34, RZ ;  /* 0x000000220438723c */ /* 0x000ff000000018ff */
[----:B------:R2:W-:Y:S01]  /*3020*/  LDGSTS.E.BYPASS.LTC128B.128 [R187+0x4100], [R12.64], !P1 ;  /* 0x041000000cbb7fae */ /* 0x0005e2000c901d46 */
[C---:B-1----:R-:W-:Y:S08]  /*3030*/  HMMA.16816.F32 R28, R8.reuse, R50, R28 ;  /* 0x00000032081c723c */ /* 0x042ff0000000181c */
[C---:B------:R-:W-:Y:S08]  /*3040*/  HMMA.16816.F32 R32, R8.reuse, R68, R44 ;  /* 0x000000440820723c */ /* 0x040ff0000000182c */
[C---:B------:R-:W-:Y:S08]  /*3050*/  HMMA.16816.F32 R36, R8.reuse, R70, R40 ;  /* 0x000000460824723c */ /* 0x040ff00000001828 */
[----:B------:R-:W-:Y:S01]  /*3060*/  HMMA.16816.F32 R40, R8, R84, R52 ;  /* 0x000000540828723c */ /* 0x000fe20000001834 */
[----:B--2---:R-:W-:-:S05]  /*3070*/  IADD3 R12, P1, R21, R109, RZ ;  /* 0x0000006d150c7210 */ /* 0x004fca0007f3e0ff */
[----:B------:R-:W-:Y:S01]  /*3080*/  IMAD.X R13, R20, 0x1, R102, P1 ;  /* 0x00000001140d7824 */ /* 0x000fe200008e0666 */
[----:B------:R-:W-:Y:S01]  /*3090*/  ISETP.GE.AND P1, PT, R192, c[0x0][0x1d4], PT ;  /* 0x00007500c0007a0c */ /* 0x000fe20003f26270 */
[----:B------:R-:W-:Y:S03]  /*30a0*/  HMMA.16816.F32 R52, R8, R92, R64 ;  /* 0x0000005c0834723c */ /* 0x000fe60000001840 */
[----:B------:R-:W-:-:S05]  /*30b0*/  ISETP.LT.OR P1, PT, R22, 0x21, P1 ;  /* 0x000000211600780c */ /* 0x000fca0000f21670 */
[----:B------:R-:W-:Y:S08]  /*30c0*/  HMMA.16816.F32 R44, R8, R94, R56 ;  /* 0x0000005e082c723c */ /* 0x000ff00000001838 */
[----:B------:R1:W-:Y:S01]  /*30d0*/  LDGSTS.E.BYPASS.LTC128B.128 [R187+0x1100], [R18.64], !P1 ;  /* 0x0110000012bb7fae */ /* 0x0003e2000c901d46 */
[----:B------:R-:W-:-:S04]  /*30e0*/  ISETP.GE.AND P1, PT, R197, c[0x0][0x1d4], PT ;  /* 0x00007500c5007a0c */ /* 0x000fc80003f26270 */
[----:B------:R-:W-:Y:S11]  /*30f0*/  ISETP.LT.OR P1, PT, R22, 0x21, P1 ;  /* 0x000000211600780c */ /* 0x000ff60000f21670 */
[----:B------:R-:W-:Y:S02]  /*3100*/  @!UPT UIADD3 URZ, URZ, URZ, URZ ;  /* 0x0000003f3f3ff290 */ /* 0x000fe4000fffe03f */
[----:B------:R2:W-:Y:S01]  /*3110*/  LDGSTS.E.BYPASS.LTC128B.128 [R187+0x3100], [R14.64], !P1 ;  /* 0x031000000ebb7fae */ /* 0x0005e2000c901d46 */
[----:B------:R-:W-:-:S03]  /*3120*/  ISETP.GT.AND P1, PT, R104, R199, PT ;  /* 0x000000c76800720c */ /* 0x000fc60003f24270 */
[----:B------:R2:W-:Y:S01]  /*3130*/  LDGSTS.E.BYPASS.LTC128B.128 [R187+0x5100], [R12.64], !P6 ;  /* 0x051000000cbb7fae */ /* 0x0005e2000f101d46 */
[----:B------:R-:W-:-:S03]  /*3140*/  ISETP.GT.AND P6, PT, R105, 0x3f, PT ;  /* 0x0000003f6900780c */ /* 0x000fc60003fc4270 */
[----:B------:R-:W-:Y:S01]  /*3150*/  LDSM.16.M88.4 R80, [R176+-0x4000] ;  /* 0xffc00000b050783b */ /* 0x000fe20000000200 */
[----:B-1----:R-:W-:Y:S03]  /*3160*/  HMMA.16816.F32 R16, R4, R24, RZ ;  /* 0x000000180410723c */ /* 0x002fe600000018ff */
[----:B------:R-:W-:Y:S04]  /*3170*/  LDSM.16.M88.4 R4, [R186] ;  /* 0x00000000ba04783b */ /* 0x000fe80000000200 */
[----:B------:R-:W-:Y:S01]  /*3180*/  IMAD.IADD R24, R103, 0x1, R0 ;  /* 0x0000000167187824 */ /* 0x000fe200078e0200 */
[----:B------:R-:W-:Y:S04]  /*3190*/  LDSM.16.M88.4 R88, [R176+-0x3800] ;  /* 0xffc80000b058783b */ /* 0x000fe80000000200 */
[----:B------:R-:W1:Y:S04]  /*31a0*/  LDSM.16.M88.4 R72, [R24+0x800] ;  /* 0x000800001848783b */ /* 0x000e680000000200 */
[----:B------:R-:W-:Y:S04]  /*31b0*/  LDSM.16.M88.4 R76, [R24+0x1000] ;  /* 0x00100000184c783b */ /* 0x000fe80000000200 */
[----:B------:R-:W-:Y:S04]  /*31c0*/  LDSM.16.M88.4 R68, [R24+0x1800] ;  /* 0x001800001844783b */ /* 0x000fe80000000200 */
[----:B--2---:R-:W2:Y:S01]  /*31d0*/  LDSM.16.M88.4 R12, [R24] ;  /* 0x00000000180c783b */ /* 0x004ea20000000200 */
[C---:B------:R-:W-:Y:S03]  /*31e0*/  HMMA.16816.F32 R20, R8.reuse, R48, R16 ;  /* 0x000000300814723c */ /* 0x040fe60000001810 */
[----:B------:R-:W3:Y:S04]  /*31f0*/  LDSM.16.M88.4 R16, [R185] ;  /* 0x00000000b910783b */ /* 0x000ee80000000200 */
[----:B------:R-:W4:Y:S01]  /*3200*/  LDSM.16.M88.4 R96, [R176+-0x3000] ;  /* 0xffd00000b060783b */ /* 0x000f220000000200 */
[----:B------:R-:W-:Y:S03]  /*3210*/  HMMA.16816.F32 R48, R8, R86, R60 ;  /* 0x000000560830723c */ /* 0x000fe6000000183c */
[----:B------:R-:W5:Y:S04]  /*3220*/  LDSM.16.M88.4 R60, [R176+-0x2800] ;  /* 0xffd80000b03c783b */ /* 0x000f680000000200 */
[----:B------:R-:W-:Y:S04]  /*3230*/  LDSM.16.M88.4 R64, [R103+0x2000] ;  /* 0x002000006740783b */ /* 0x000fe80000000200 */
[----:B------:R-:W-:Y:S04]  /*3240*/  LDSM.16.M88.4 R84, [R103+0x2800] ;  /* 0x002800006754783b */ /* 0x000fe80000000200 */
[----:B------:R-:W-:Y:S01]  /*3250*/  LDSM.16.M88.4 R92, [R103+0x3000] ;  /* 0x00300000675c783b */ /* 0x000fe20000000200 */
[C---:B-1----:R-:W-:Y:S03]  /*3260*/  HMMA.16816.F32 R32, R4.reuse, R72, R32 ;  /* 0x000000480420723c */ /* 0x042fe60000001820 */
[----:B------:R-:W0:Y:S05]  /*3270*/  LDGDEPBAR ;  /* 0x00000000000079af */ /* 0x000e2a0000000000 */
[C---:B------:R-:W-:Y:S01]  /*3280*/  HMMA.16816.F32 R36, R4.reuse, R74, R36 ;  /* 0x0000004a0424723c */ /* 0x040fe20000001824 */
[----:B------:R-:W-:Y:S07]  /*3290*/  LDSM.16.M88.4 R72, [R3+0x2000] ;  /* 0x002000000348783b */ /* 0x000fee0000000200 */
[C---:B--2---:R-:W-:Y:S08]  /*32a0*/  HMMA.16816.F32 R20, R4.reuse, R12, R20 ;  /* 0x0000000c0414723c */ /* 0x044ff00000001814 */
[C---:B------:R-:W-:Y:S01]  /*32b0*/  HMMA.16816.F32 R8, R4.reuse, R14, R28 ;  /* 0x0000000e0408723c */ /* 0x040fe2000000181c */
[----:B------:R-:W1:Y:S07]  /*32c0*/  LDSM.16.M88.4 R12, [R183+0x4000] ;  /* 0x00400000b70c783b */ /* 0x000e6e0000000200 */
[C---:B------:R-:W-:Y:S08]  /*32d0*/  HMMA.16816.F32 R40, R4.reuse, R76, R40 ;  /* 0x0000004c0428723c */ /* 0x040ff00000001828 */
[C---:B------:R-:W-:Y:S01]  /*32e0*/  HMMA.16816.F32 R48, R4.reuse, R78, R48 ;  /* 0x0000004e0430723c */ /* 0x040fe20000001830 */
[----:B------:R-:W-:Y:S07]  /*32f0*/  LDSM.16.M88.4 R76, [R24+0x2000] ;  /* 0x00200000184c783b */ /* 0x000fee0000000200 */
[C---:B------:R-:W-:Y:S08]  /*3300*/  HMMA.16816.F32 R56, R4.reuse, R68, R52 ;  /* 0x000000440438723c */ /* 0x040ff00000001834 */
[----:B------:R-:W-:Y:S01]  /*3310*/  HMMA.16816.F32 R44, R4, R70, R44 ;  /* 0x00000046042c723c */ /* 0x000fe2000000182c */
[----:B------:R-:W2:Y:S07]  /*3320*/  LDSM.16.M88.4 R68, [R103+0x3800] ;  /* 0x003800006744783b */ /* 0x000eae0000000200 */
[C---:B---3--:R-:W-:Y:S08]  /*3330*/  HMMA.16816.F32 R28, R16.reuse, R80, R20 ;  /* 0x00000050101c723c */ /* 0x048ff00000001814 */
[C---:B------:R-:W-:Y:S01]  /*3340*/  HMMA.16816.F32 R20, R16.reuse, R82, R8 ;  /* 0x000000521014723c */ /* 0x040fe20000001808 */
[----:B------:R-:W3:Y:S04]  /*3350*/  LDSM.16.M88.4 R8, [R184+0x4000] ;  /* 0x00400000b808783b */ /* 0x000ee80000000200 */
[----:B------:R-:W1:Y:S03]  /*3360*/  LDSM.16.M88.4 R80, [R3+0x2800] ;  /* 0x002800000350783b */ /* 0x000e660000000200 */
[C---:B------:R-:W-:Y:S08]  /*3370*/  HMMA.16816.F32 R4, R16.reuse, R88, R32 ;  /* 0x000000581004723c */ /* 0x040ff00000001820 */
[C---:B------:R-:W-:Y:S01]  /*3380*/  HMMA.16816.F32 R36, R16.reuse, R90, R36 ;  /* 0x0000005a1024723c */ /* 0x040fe20000001824 */
[----:B------:R-:W-:Y:S07]  /*3390*/  LDSM.16.M88.4 R88, [R24+0x3000] ;  /* 0x003000001858783b */ /* 0x000fee0000000200 */
[C---:B----4-:R-:W-:Y:S08]  /*33a0*/  HMMA.16816.F32 R40, R16.reuse, R96, R40 ;  /* 0x000000601028723c */ /* 0x050ff00000001828 */
[C---:B------:R-:W-:Y:S01]  /*33b0*/  HMMA.16816.F32 R48, R16.reuse, R98, R48 ;  /* 0x000000621030723c */ /* 0x040fe20000001830 */
[----:B------:R-:W4:Y:S07]  /*33c0*/  LDSM.16.M88.4 R96, [R3+0x3000] ;  /* 0x003000000360783b */ /* 0x000f2e0000000200 */
[C---:B-----5:R-:W-:Y:S08]  /*33d0*/  HMMA.16816.F32 R56, R16.reuse, R60, R56 ;  /* 0x0000003c1038723c */ /* 0x060ff00000001838 */
[----:B------:R-:W-:Y:S08]  /*33e0*/  HMMA.16816.F32 R44, R16, R62, R44 ;  /* 0x0000003e102c723c */ /* 0x000ff0000000182c */
[C---:B-1----:R-:W-:Y:S08]  /*33f0*/  HMMA.16816.F32 R32, R12.reuse, R64, R28 ;  /* 0x000000400c20723c */ /* 0x042ff0000000181c */
[C---:B------:R-:W-:Y:S01]  /*3400*/  HMMA.16816.F32 R28, R12.reuse, R66, R20 ;  /* 0x000000420c1c723c */ /* 0x040fe20000001814 */
[----:B------:R-:W1:Y:S07]  /*3410*/  LDSM.16.M88.4 R64, [R3+0x3800] ;  /* 0x003800000340783b */ /* 0x000e6e0000000200 */
[C---:B------:R-:W-:Y:S01]  /*3420*/  HMMA.16816.F32 R20, R12.reuse, R84, R4 ;  /* 0x000000540c14723c */ /* 0x040fe20000001804 */
[----:B------:R-:W5:Y:S07]  /*3430*/  LDSM.16.M88.4 R4, [R186+0x4000] ;  /* 0x00400000ba04783b */ /* 0x000f6e0000000200 */
[C---:B------:R-:W-:Y:S01]  /*3440*/  HMMA.16816.F32 R16, R12.reuse, R86, R36 ;  /* 0x000000560c10723c */ /* 0x040fe20000001824 */
[----:B------:R-:W1:Y:S07]  /*3450*/  LDSM.16.M88.4 R84, [R24+0x2800] ;  /* 0x002800001854783b */ /* 0x000e6e0000000200 */
[C---:B------:R-:W-:Y:S08]  /*3460*/  HMMA.16816.F32 R40, R12.reuse, R92, R40 ;  /* 0x0000005c0c28723c */ /* 0x040ff00000001828 */
[C---:B------:R-:W-:Y:S08]  /*3470*/  HMMA.16816.F32 R52, R12.reuse, R94, R48 ;  /* 0x0000005e0c34723c */ /* 0x040ff00000001830 */
[C---:B--2---:R-:W-:Y:S08]  /*3480*/  HMMA.16816.F32 R48, R12.reuse, R68, R56 ;  /* 0x000000440c30723c */ /* 0x044ff00000001838 */
[----:B------:R-:W-:Y:S01]  /*3490*/  HMMA.16816.F32 R44, R12, R70, R44 ;  /* 0x000000460c2c723c */ /* 0x000fe2000000182c */
[----:B------:R-:W2:Y:S07]  /*34a0*/  LDSM.16.M88.4 R68, [R24+0x3800] ;  /* 0x003800001844783b */ /* 0x000eae0000000200 */
[C---:B---3--:R-:W-:Y:S08]  /*34b0*/  HMMA.16816.F32 R36, R8.reuse, R72, R32 ;  /* 0x000000480824723c */ /* 0x048ff00000001820 */
[C---:B------:R-:W-:Y:S01]  /*34c0*/  HMMA.16816.F32 R32, R8.reuse, R74, R28 ;  /* 0x0000004a0820723c */ /* 0x040fe2000000181c */
[----:B------:R-:W-:Y:S07]  /*34d0*/  LDSM.16.M88.4 R72, [R176+-0x2000] ;  /* 0xffe00000b048783b */ /* 0x000fee0000000200 */
[C---:B------:R-:W-:Y:S01]  /*34e0*/  HMMA.16816.F32 R28, R8.reuse, R80, R20 ;  /* 0x00000050081c723c */ /* 0x040fe20000001814 */
[----:B------:R-:W3:Y:S07]  /*34f0*/  LDSM.16.M88.4 R20, [R185+0x4000] ;  /* 0x00400000b914783b */ /* 0x000eee0000000200 */
[C---:B------:R-:W-:Y:S01]  /*3500*/  HMMA.16816.F32 R16, R8.reuse, R82, R16 ;  /* 0x000000520810723c */ /* 0x040fe20000001810 */
[----:B------:R-:W2:Y:S07]  /*3510*/  LDSM.16.M88.4 R80, [R176+-0x1800] ;  /* 0xffe80000b050783b */ /* 0x000eae0000000200 */
[C---:B----4-:R-:W-:Y:S08]  /*3520*/  HMMA.16816.F32 R12, R8.reuse, R96, R40 ;  /* 0x00000060080c723c */ /* 0x050ff00000001828 */
[C---:B------:R-:W-:Y:S08]  /*3530*/  HMMA.16816.F32 R60, R8.reuse, R98, R52 ;  /* 0x00000062083c723c */ /* 0x040ff00000001834 */
[C---:B-1----:R-:W-:Y:S08]  /*3540*/  HMMA.16816.F32 R52, R8.reuse, R64, R48 ;  /* 0x000000400834723c */ /* 0x042ff00000001830 */
[----:B------:R-:W-:Y:S01]  /*3550*/  HMMA.16816.F32 R48, R8, R66, R44 ;  /* 0x000000420830723c */ /* 0x000fe2000000182c */
[----:B------:R-:W-:Y:S04]  /*3560*/  LDSM.16.M88.4 R64, [R103+0x4000] ;  /* 0x004000006740783b */ /* 0x000fe80000000200 */
[----:B------:R-:W-:Y:S03]  /*3570*/  LDSM.16.M88.4 R44, [R176+-0x1000] ;  /* 0xfff00000b02c783b */ /* 0x000fe60000000200 */
[C---:B-----5:R-:W-:Y:S08]  /*3580*/  HMMA.16816.F32 R40, R4.reuse, R76, R36 ;  /* 0x0000004c0428723c */ /* 0x060ff00000001824 */
[C---:B------:R-:W-:Y:S01]  /*3590*/  HMMA.16816.F32 R56, R4.reuse, R86, R16 ;  /* 0x000000560438723c */ /* 0x040fe20000001810 */
[----:B------:R-:W1:Y:S07]  /*35a0*/  LDSM.16.M88.4 R16, [R183+0x8000] ;  /* 0x00800000b710783b */ /* 0x000e6e0000000200 */
[C---:B------:R-:W-:Y:S08]  /*35b0*/  HMMA.16816.F32 R36, R4.reuse, R84, R28 ;  /* 0x000000540424723c */ /* 0x040ff0000000181c */
[C---:B------:R-:W-:Y:S01]  /*35c0*/  HMMA.16816.F32 R28, R4.reuse, R88, R12 ;  /* 0x00000058041c723c */ /* 0x040fe2000000180c */
[----:B------:R-:W-:Y:S07]  /*35d0*/  LDSM.16.M88.4 R12, [R184+0x8000] ;  /* 0x00800000b80c783b */ /* 0x000fee0000000200 */
[C---:B------:R-:W-:Y:S01]  /*35e0*/  HMMA.16816.F32 R8, R4.reuse, R90, R60 ;  /* 0x0000005a0408723c */ /* 0x040fe2000000183c */
[----:B------:R-:W4:Y:S04]  /*35f0*/  LDSM.16.M88.4 R88, [R176+-0x800] ;  /* 0xfff80000b058783b */ /* 0x000f280000000200 */
[----:B------:R-:W-:Y:S03]  /*3600*/  LDSM.16.M88.4 R60, [R176] ;  /* 0x00000000b03c783b */ /* 0x000fe60000000200 */
[C---:B------:R-:W-:Y:S01]  /*3610*/  HMMA.16816.F32 R32, R4.reuse, R78, R32 ;  /* 0x0000004e0420723c */ /* 0x040fe20000001820 */
[----:B------:R-:W-:Y:S07]  /*3620*/  LDSM.16.M88.4 R76, [R103+0x5800] ;  /* 0x00580000674c783b */ /* 0x000fee0000000200 */
[C---:B--2---:R-:W-:Y:S08]  /*3630*/  HMMA.16816.F32 R52, R4.reuse, R68, R52 ;  /* 0x000000440434723c */ /* 0x044ff00000001834 */
[----:B------:R-:W-:Y:S01]  /*3640*/  HMMA.16816.F32 R96, R4, R70, R48 ;  /* 0x000000460460723c */ /* 0x000fe20000001830 */
[----:B------:R-:W-:Y:S07]  /*3650*/  LDSM.16.M88.4 R48, [R103+0x5000] ;  /* 0x005000006730783b */ /* 0x000fee0000000200 */
[C---:B---3--:R-:W-:Y:S01]  /*3660*/  HMMA.16816.F32 R4, R20.reuse, R72, R40 ;  /* 0x000000481404723c */ /* 0x048fe20000001828 */
[----:B------:R-:W2:Y:S07]  /*3670*/  LDSM.16.M88.4 R40, [R3+0x4000] ;  /* 0x004000000328783b */ /* 0x000eae0000000200 */
[C---:B------:R-:W-:Y:S01]  /*3680*/  HMMA.16816.F32 R32, R20.reuse, R74, R32 ;  /* 0x0000004a1420723c */ /* 0x040fe20000001820 */
[----:B------:R-:W-:Y:S07]  /*3690*/  LDSM.16.M88.4 R72, [R3+0x4800] ;  /* 0x004800000348783b */ /* 0x000fee0000000200 */
[----:B------:R-:W-:Y:S01]  /*36a0*/  HMMA.16816.F32 R68, R20, R82, R56 ;  /* 0x000000521444723c */ /* 0x000fe20000001838 */
[----:B------:R-:W3:Y:S07]  /*36b0*/  LDSM.16.M88.4 R56, [R103+0x4800] ;  /* 0x004800006738783b */ /* 0x000eee0000000200 */
[----:B-1----:R-:W-:Y:S08]  /*36c0*/  HMMA.16816.F32 R4, R16, R64, R4 ;  /* 0x000000401004723c */ /* 0x002ff00000001804 */
[C---:B------:R-:W-:Y:S08]  /*36d0*/  HMMA.16816.F32 R36, R20.reuse, R80, R36 ;  /* 0x000000501424723c */ /* 0x040ff00000001824 */
[C---:B------:R-:W-:Y:S01]  /*36e0*/  HMMA.16816.F32 R80, R20.reuse, R46, R8 ;  /* 0x0000002e1450723c */ /* 0x040fe20000001808 */
[----:B------:R-:W-:Y:S07]  /*36f0*/  LDSM.16.M88.4 R8, [R186+0x8000] ;  /* 0x00800000ba08783b */ /* 0x000fee0000000200 */
[----:B----4-:R-:W-:Y:S01]  /*3700*/  HMMA.16816.F32 R92, R20, R88, R52 ;  /* 0x00000058145c723c */ /* 0x010fe20000001834 */
[----:B------:R-:W1:Y:S07]  /*3710*/  LDSM.16.M88.4 R52, [R24+0x4000] ;  /* 0x004000001834783b */ /* 0x000e6e0000000200 */
[----:B------:R-:W-:Y:S01]  /*3720*/  HMMA.16816.F32 R32, R16, R66, R32 ;  /* 0x000000421020723c */ /* 0x000fe20000001820 */
[----:B------:R-:W-:Y:S07]  /*3730*/  LDSM.16.M88.4 R64, [R24+0x4800] ;  /* 0x004800001840783b */ /* 0x000fee0000000200 */
[----:B------:R-:W-:Y:S08]  /*3740*/  HMMA.16816.F32 R84, R20, R44, R28 ;  /* 0x0000002c1454723c */ /* 0x000ff0000000181c */
[----:B--2---:R-:W-:Y:S01]  /*3750*/  HMMA.16816.F32 R28, R12, R40, R4 ;  /* 0x000000280c1c723c */ /* 0x004fe20000001804 */
[----:B------:R-:W2:Y:S07]  /*3760*/  LDSM.16.M88.4 R4, [R185+0x8000] ;  /* 0x00800000b904783b */ /* 0x000eae0000000200 */
[----:B---3--:R-:W-:Y:S08]  /*3770*/  HMMA.16816.F32 R36, R16, R56, R36 ;  /* 0x000000381024723c */ /* 0x008ff00000001824 */
[----:B------:R-:W-:Y:S08]  /*3780*/  HMMA.16816.F32 R32, R12, R42, R32 ;  /* 0x0000002a0c20723c */ /* 0x000ff00000001820 */
[----:B-1----:R-:W-:Y:S08]  /*3790*/  HMMA.16816.F32 R28, R8, R52, R28 ;  /* 0x00000034081c723c */ /* 0x002ff0000000181c */
[----:B------:R-:W-:Y:S01]  /*37a0*/  HMMA.16816.F32 R44, R16, R58, R68 ;  /* 0x0000003a102c723c */ /* 0x000fe20000001844 */
[----:B------:R-:W1:Y:S04]  /*37b0*/  LDSM.16.M88.4 R68, [R3+0x5000] ;  /* 0x005000000344783b */ /* 0x000e680000000200 */
[----:B------:R-:W3:Y:S03]  /*37c0*/  LDSM.16.M88.4 R56, [R176+0x800] ;  /* 0x00080000b038783b */ /* 0x000ee60000000200 */
[----:B------:R-:W-:Y:S08]  /*37d0*/  HMMA.16816.F32 R40, R12, R72, R36 ;  /* 0x000000480c28723c */ /* 0x000ff00000001824 */
[----:B------:R-:W-:Y:S08]  /*37e0*/  HMMA.16816.F32 R36, R8, R54, R32 ;  /* 0x000000360824723c */ /* 0x000ff00000001820 */
[----:B--2---:R-:W-:Y:S08]  /*37f0*/  HMMA.16816.F32 R52, R4, R60, R28 ;  /* 0x0000003c0434723c */ /* 0x004ff0000000181c */
[----:B------:R-:W-:Y:S08]  /*3800*/  HMMA.16816.F32 R28, R16, R48, R84 ;  /* 0x00000030101c723c */ /* 0x000ff00000001854 */
[----:B------:R-:W-:Y:S08]  /*3810*/  HMMA.16816.F32 R88, R20, R90, R96 ;  /* 0x0000005a1458723c */ /* 0x000ff00000001860 */
[----:B------:R-:W-:Y:S01]  /*3820*/  HMMA.16816.F32 R20, R12, R74, R44 ;  /* 0x0000004a0c14723c */ /* 0x000fe2000000182c */
[----:B------:R-:W-:-:S07]  /*3830*/  FMUL.FTZ R0, R52, c[0x0][0x320] ;  /* 0x0000c80034007a20 */ /* 0x000fce0000410000 */
[----:B------:R-:W-:Y:S08]  /*3840*/  HMMA.16816.F32 R32, R8, R64, R40 ;  /* 0x000000400820723c */ /* 0x000ff00000001828 */
[----:B------:R-:W-:Y:S01]  /*3850*/  HMMA.16816.F32 R48, R16, R50, R80 ;  /* 0x000000321030723c */ /* 0x000fe20000001850 */
[----:B------:R2:W4:Y:S07]  /*3860*/  MUFU.TANH R80, R0 ;  /* 0x0000000000507308 */ /* 0x00052e0000002400 */
[----:B------:R-:W-:Y:S01]  /*3870*/  HMMA.16816.F32 R40, R4, R62, R36 ;  /* 0x0000003e0428723c */ /* 0x000fe20000001824 */
[----:B------:R-:W5:Y:S07]  /*3880*/  LDSM.16.M88.4 R60, [R24+0x5000] ;  /* 0x00500000183c783b */ /* 0x000f6e0000000200 */
[----:B------:R-:W-:Y:S01]  /*3890*/  HMMA.16816.F32 R72, R16, R76, R92 ;  /* 0x0000004c1048723c */ /* 0x000fe2000000185c */
[----:B--2---:R-:W-:-:S04]  /*38a0*/  FMUL.FTZ R0, R53, c[0x0][0x320] ;  /* 0x0000c80035007a20 */ /* 0x004fc80000410000 */
[----:B------:R2:W2:Y:S03]  /*38b0*/  MUFU.TANH R76, R0 ;  /* 0x00000000004c7308 */ /* 0x0004a60000002400 */
[----:B-1----:R-:W-:Y:S08]  /*38c0*/  HMMA.16816.F32 R36, R12, R68, R28 ;  /* 0x000000440c24723c */ /* 0x002ff0000000181c */
[----:B------:R-:W-:Y:S01]  /*38d0*/  HMMA.16816.F32 R20, R8, R66, R20 ;  /* 0x000000420814723c */ /* 0x000fe20000001814 */
[----:B--2---:R-:W-:-:S07]  /*38e0*/  FMUL.FTZ R0, R54, c[0x0][0x320] ;  /* 0x0000c80036007a20 */ /* 0x004fce0000410000 */
[----:B------:R-:W-:Y:S01]  /*38f0*/  HMMA.16816.F32 R44, R12, R70, R48 ;  /* 0x000000460c2c723c */ /* 0x000fe20000001830 */
[----:B------:R1:W2:Y:S01]  /*3900*/  MUFU.TANH R68, R0 ;  /* 0x0000000000447308 */ /* 0x0002a20000002400 */
[----:B------:R-:W-:Y:S06]  /*3910*/  LDSM.16.M88.4 R48, [R176+0x1000] ;  /* 0x00100000b030783b */ /* 0x000fec0000000200 */
[----:B---3--:R-:W-:Y:S08]  /*3920*/  HMMA.16816.F32 R28, R4, R56, R32 ;  /* 0x00000038041c723c */ /* 0x008ff00000001820 */
[----:B-----5:R-:W-:Y:S01]  /*3930*/  HMMA.16816.F32 R36, R8, R60, R36 ;  /* 0x0000003c0824723c */ /* 0x020fe20000001824 */
[----:B-1----:R-:W-:-:S02]  /*3940*/  FMUL.FTZ R0, R55, c[0x0][0x320] ;  /* 0x0000c80037007a20 */ /* 0x002fc40000410000 */
[----:B------:R-:W1:Y:S02]  /*3950*/  LDSM.16.M88.4 R52, [R3+0x5800] ;  /* 0x005800000334783b */ /* 0x000e640000000200 */
[----:B------:R3:W1:Y:S03]  /*3960*/  MUFU.TANH R67, R0 ;  /* 0x0000000000437308 */ /* 0x0006660000002400 */
[----:B------:R-:W-:Y:S08]  /*3970*/  HMMA.16816.F32 R32, R4, R58, R20 ;  /* 0x0000003a0420723c */ /* 0x000ff00000001814 */
[----:B------:R-:W-:Y:S01]  /*3980*/  HMMA.16816.F32 R16, R16, R78, R88 ;  /* 0x0000004e1010723c */ /* 0x000fe20000001858 */
[----:B---3--:R-:W-:-:S04]  /*3990*/  FMUL.FTZ R0, R40, c[0x0][0x320] ;  /* 0x0000c80028007a20 */ /* 0x008fc80000410000 */
[----:B------:R3:W1:Y:S02]  /*39a0*/  MUFU.TANH R66, R0 ;  /* 0x0000000000427308 */ /* 0x0006640000002400 */
[----:B---3--:R-:W-:Y:S01]  /*39b0*/  FMUL.FTZ R0, R41, c[0x0][0x320] ;  /* 0x0000c80029007a20 */ /* 0x008fe20000410000 */
[C---:B-1----:R-:W-:Y:S05]  /*39c0*/  HMMA.16816.F32 R20, R12.reuse, R52, R72 ;  /* 0x000000340c14723c */ /* 0x042fea0000001848 */
[----:B------:R1:W3:Y:S11]  /*39d0*/  MUFU.TANH R65, R0 ;  /* 0x0000000000417308 */ /* 0x0002f60000002400 */
[----:B------:R-:W-:Y:S01]  /*39e0*/  HMMA.16816.F32 R12, R12, R54, R16 ;  /* 0x000000360c0c723c */ /* 0x000fe20000001810 */
[----:B-1----:R-:W-:-:S04]  /*39f0*/  FMUL.FTZ R0, R42, c[0x0][0x320] ;  /* 0x0000c8002a007a20 */ /* 0x002fc80000410000 */
[----:B------:R1:W1:Y:S02]  /*3a00*/  MUFU.TANH R64, R0 ;  /* 0x0000000000407308 */ /* 0x0002640000002400 */
[----:B-1----:R-:W-:Y:S02]  /*3a10*/  FMUL.FTZ R0, R43, c[0x0][0x320] ;  /* 0x0000c8002b007a20 */ /* 0x002fe40000410000 */
[----:B------:R1:W5:Y:S04]  /*3a20*/  LDSM.16.M88.4 R40, [R24+0x5800] ;  /* 0x005800001828783b */ /* 0x0003680000000200 */
[----:B------:R2:W1:Y:S02]  /*3a30*/  MUFU.TANH R60, R0 ;  /* 0x00000000003c7308 */ /* 0x0004640000002400 */
[----:B--2---:R-:W-:-:S06]  /*3a40*/  FMUL.FTZ R0, R28, c[0x0][0x320] ;  /* 0x0000c8001c007a20 */ /* 0x004fcc0000410000 */
[----:B------:R2:W2:Y:S01]  /*3a50*/  MUFU.TANH R57, R0 ;  /* 0x0000000000397308 */ /* 0x0004a20000002400 */
[----:B-1----:R-:W-:Y:S01]  /*3a60*/  HMMA.16816.F32 R24, R8, R62, R44 ;  /* 0x0000003e0818723c */ /* 0x002fe2000000182c */
[----:B--2---:R-:W-:-:S07]  /*3a70*/  FMUL.FTZ R0, R29, c[0x0][0x320] ;  /* 0x0000c8001d007a20 */ /* 0x004fce0000410000 */
[----:B-----5:R-:W-:Y:S01]  /*3a80*/  HMMA.16816.F32 R16, R8, R40, R20 ;  /* 0x000000280810723c */ /* 0x020fe20000001814 */
[----:B------:R1:W2:Y:S11]  /*3a90*/  MUFU.TANH R56, R0 ;  /* 0x0000000000387308 */ /* 0x0002b60000002400 */
[----:B------:R-:W-:Y:S04]  /*3aa0*/  @!UPT UIADD3 URZ, URZ, URZ, URZ ;  /* 0x0000003f3f3ff290 */ /* 0x000fe8000fffe03f */
[----:B------:R-:W-:Y:S08]  /*3ab0*/  HMMA.16816.F32 R20, R4, R50, R24 ;  /* 0x000000320414723c */ /* 0x000ff00000001818 */
[----:B------:R-:W-:Y:S01]  /*3ac0*/  HMMA.16816.F32 R8, R8, R42, R12 ;  /* 0x0000002a0808723c */ /* 0x000fe2000000180c */
[----:B-1----:R-:W-:-:S04]  /*3ad0*/  FMUL.FTZ R0, R30, c[0x0][0x320] ;  /* 0x0000c8001e007a20 */ /* 0x002fc80000410000 */
[----:B------:R1:W1:Y:S02]  /*3ae0*/  MUFU.TANH R52, R0 ;  /* 0x0000000000347308 */ /* 0x0002640000002400 */
[----:B-1----:R-:W-:Y:S02]  /*3af0*/  FMUL.FTZ R0, R31, c[0x0][0x320] ;  /* 0x0000c8001f007a20 */ /* 0x002fe40000410000 */
[----:B------:R-:W-:Y:S01]  /*3b00*/  HMMA.16816.F32 R28, R4, R48, R36 ;  /* 0x00000030041c723c */ /* 0x000fe20000001824 */
[----:B------:R-:W1:Y:S03]  /*3b10*/  LDSM.16.M88.4 R36, [R176+0x1800] ;  /* 0x00180000b024783b */ /* 0x000e660000000200 */
[----:B------:R5:W1:Y:S01]  /*3b20*/  MUFU.TANH R47, R0 ;  /* 0x00000000002f7308 */ /* 0x000a620000002400 */
[----:B------:R-:W-:-:S04]  /*3b30*/  DEPBAR.LE SB0, 0x0 ;  /* 0x000080000000791a */ /* 0x000fc80000000000 */
[----:B-----5:R-:W-:-:S04]  /*3b40*/  FMUL.FTZ R0, R32, c[0x0][0x320] ;  /* 0x0000c80020007a20 */ /* 0x020fc80000410000 */
[----:B------:R5:W1:Y:S02]  /*3b50*/  MUFU.TANH R46, R0 ;  /* 0x00000000002e7308 */ /* 0x000a640000002400 */
[----:B-----5:R-:W-:Y:S01]  /*3b60*/  FMUL.FTZ R0, R33, c[0x0][0x320] ;  /* 0x0000c80021007a20 */ /* 0x020fe20000410000 */
[C---:B-1----:R-:W-:Y:S05]  /*3b70*/  HMMA.16816.F32 R12, R4.reuse, R36, R16 ;  /* 0x00000024040c723c */ /* 0x042fea0000001810 */
[----:B------:R1:W1:Y:S03]  /*3b80*/  MUFU.TANH R48, R0 ;  /* 0x0000000000307308 */ /* 0x0002660000002400 */
[----:B------:R-:W-:Y:S01]  /*3b90*/  HMMA.16816.F32 R4, R4, R38, R8 ;  /* 0x000000260404723c */ /* 0x000fe20000001808 */
[----:B-1----:R-:W-:-:S04]  /*3ba0*/  FMUL.FTZ R0, R34, c[0x0][0x320] ;  /* 0x0000c80022007a20 */ /* 0x002fc80000410000 */
[----:B------:R1:W1:Y:S02]  /*3bb0*/  MUFU.TANH R45, R0 ;  /* 0x00000000002d7308 */ /* 0x0002640000002400 */
[----:B-1----:R-:W-:-:S06]  /*3bc0*/  FMUL.FTZ R0, R35, c[0x0][0x320] ;  /* 0x0000c80023007a20 */ /* 0x002fcc0000410000 */
        /* <DEDUP_REMOVED lines=32> */
[----:B------:R1:W1:Y:S01]  /*3dd0*/  MUFU.TANH R12, R0 ;  /* 0x00000000000c7308 */ /* 0x0002620000002400 */
[----:B------:R-:W-:Y:S06]  /*3de0*/  BAR.SYNC.DEFER_BLOCKING 0x0 ;  /* 0x0000000000007b1d */ /* 0x000fec0000010000 */
[----:B------:R-:W-:Y:S05]  /*3df0*/  @!P1 BRA `(.L_x_50) ;  /* 0x0000043000009947 */ /* 0x000fea0003800000 */
[----:B--234-:R-:W-:Y:S02]  /*3e00*/  IMAD R2, R104, 0x40, R201 ;  /* 0x0000004068027824 */ /* 0x01cfe400078e02c9 */
[----:B------:R-:W-:-:S03]  /*3e10*/  IMAD.MOV.U32 R188, RZ, RZ, RZ ;  /* 0x000000ffffbc7224 */ /* 0x000fc600078e00ff */
[----:B------:R-:W-:-:S05]  /*3e20*/  IADD3 R2, R2, -0x40, R105 ;  /* 0xffffffc002027810 */ /* 0x000fca0007ffe069 */
[----:B------:R-:W-:-:S04]  /*3e30*/  @P0 IMAD.HI.U32 R3, R2, c[0x0][0x2bc], RZ ;  /* 0x0000af0002030a27 */ /* 0x000fc800078e00ff */
[----:B-1----:R-:W-:Y:S01]  /*3e40*/  IMAD.MOV.U32 R0, RZ, RZ, R2 ;  /* 0x000000ffff007224 */ /* 0x002fe200078e0002 */
[----:B------:R-:W-:-:S04]  /*3e50*/  @P0 SHF.R.U32.HI R0, RZ, c[0x0][0x2c0], R3 ;  /* 0x0000b000ff000a19 */ /* 0x000fc80000011603 */
[----:B------:R-:W-:-:S04]  /*3e60*/  @!P6 IADD3 R3, P0, R0, R204, RZ ;  /* 0x000000cc0003e210 */ /* 0x000fc80007f1e0ff */
[----:B------:R-:W-:Y:S02]  /*3e70*/  @!P6 LEA.HI.X.SX32 R5, R0, R209, 0x1, P0 ;  /* 0x000000d10005e211 */ /* 0x000fe400000f0eff */
[----:B------:R-:W-:-:S04]  /*3e80*/  @!P6 LEA R4, P0, R3, c[0x0][0x2a0], 0x2 ;  /* 0x0000a8000304ea11 */ /* 0x000fc800078010ff */
[----:B------:R-:W-:-:S05]  /*3e90*/  @!P6 LEA.HI.X R5, R3, c[0x0][0x2a4], R5, 0x2, P0 ;  /* 0x0000a9000305ea11 */ /* 0x000fca00000f1405 */
[----:B------:R-:W2:Y:S01]  /*3ea0*/  @!P6 LDG.E R188, [R4.64] ;  /* 0x0000000604bce981 */ /* 0x000ea2000c1e1900 */
[----:B------:R-:W-:Y:S01]  /*3eb0*/  IMAD.MOV R0, RZ, RZ, -R0 ;  /* 0x000000ffff007224 */ /* 0x000fe200078e0a00 */
[----:B------:R-:W-:-:S03]  /*3ec0*/  SEL R11, RZ, 0x10, P3 ;  /* 0x00000010ff0b7807 */ /* 0x000fc60001800000 */
[----:B------:R-:W-:-:S04]  /*3ed0*/  IMAD R189, R0, c[0x0][0x2b8], R2 ;  /* 0x0000ae0000bd7a24 */ /* 0x000fc800078e0202 */
[----:B------:R-:W-:Y:S01]  /*3ee0*/  IMAD.WIDE.U32 R2, R189, c[0x0][0x1e0], RZ ;  /* 0x00007800bd027a25 */ /* 0x000fe200078e00ff */
[----:B------:R-:W-:-:S05]  /*3ef0*/  SHF.R.S32.HI R0, RZ, 0x1f, R189 ;  /* 0x0000001fff007819 */ /* 0x000fca00000114bd */
[----:B------:R-:W-:-:S04]  /*3f00*/  IMAD R0, R0, c[0x0][0x1e0], RZ ;  /* 0x0000780000007a24 */ /* 0x000fc800078e02ff */
[----:B------:R-:W-:-:S04]  /*3f10*/  IMAD R0, R189, c[0x0][0x1e4], R0 ;  /* 0x00007900bd007a24 */ /* 0x000fc800078e0200 */
[----:B------:R-:W-:Y:S01]  /*3f20*/  IMAD.IADD R3, R3, 0x1, R0 ;  /* 0x0000000103037824 */ /* 0x000fe200078e0200 */
[----:B--2---:R-:W-:-:S03]  /*3f30*/  SHF.R.S32.HI R0, RZ, 0x1f, R188 ;  /* 0x0000001fff007819 */ /* 0x004fc600000114bc */
[----:B------:R-:W-:-:S04]  /*3f40*/  IMAD.WIDE.U32 R2, R188, c[0x0][0x1f0], R2 ;  /* 0x00007c00bc027a25 */ /* 0x000fc800078e0002 */
[----:B------:R-:W-:Y:S01]  /*3f50*/  IMAD R4, R0, c[0x0][0x1f0], RZ ;  /* 0x00007c0000047a24 */ /* 0x000fe200078e02ff */
[----:B------:R-:W-:-:S03]  /*3f60*/  IADD3 R0, P1, R202, R2, RZ ;  /* 0x00000002ca007210 */ /* 0x000fc60007f3e0ff */
[----:B------:R-:W-:Y:S01]  /*3f70*/  IMAD R2, R188, c[0x0][0x1f4], R4 ;  /* 0x00007d00bc027a24 */ /* 0x000fe200078e0204 */
[----:B------:R-:W-:-:S04]  /*3f80*/  LEA R10, P0, R0, c[0x0][0x1c8], 0x1 ;  /* 0x00007200000a7a11 */ /* 0x000fc800078008ff */
[----:B------:R-:W-:-:S04]  /*3f90*/  IADD3.X R2, R208, R3, R2, P1, !PT ;  /* 0x00000003d0027210 */ /* 0x000fc80000ffe402 */
[----:B------:R-:W-:Y:S01]  /*3fa0*/  LEA.HI.X R5, R0, c[0x0][0x1cc], R2, 0x1, P0 ;  /* 0x0000730000057a11 */ /* 0x000fe200000f0c02 */
[----:B------:R-:W-:Y:S05]  /*3fb0*/  BRA.DIV ~URZ, `(.L_x_51) ;  /* 0x000099227f007947 */ /* 0x000fea000b800000 */
[----:B------:R1:W2:Y:S02]  /*3fc0*/  SHFL.IDX PT, R4, R5, RZ, 0x181f ;  /* 0x00181fff05047589 */ /* 0x0002a400000e0000 */
.L_x_132:
[----:B------:R-:W-:Y:S05]  /*3fd0*/  BRA.DIV ~URZ, `(.L_x_52) ;  /* 0x000099727f007947 */ /* 0x000fea000b800000 */
[----:B------:R-:W3:Y:S02]  /*3fe0*/  SHFL.IDX PT, R0, R10, RZ, 0x181f ;  /* 0x00181fff0a007589 */ /* 0x000ee400000e0000 */
[C---:B---3--:R-:W-:Y:S02]  /*3ff0*/  IADD3 R8, P2, R0.reuse, R107, RZ ;  /* 0x0000006b00087210 */ /* 0x048fe40007f5e0ff */
[C---:B------:R-:W-:Y:S02]  /*4000*/  IADD3 R6, P1, R0.reuse, R108, RZ ;  /* 0x0000006c00067210 */ /* 0x040fe40007f3e0ff */
[----:B------:R-:W-:Y:S01]  /*4010*/  IADD3 R2, P0, R0, R109, RZ ;  /* 0x0000006d00027210 */ /* 0x000fe20007f1e0ff */
[C---:B--2---:R-:W-:Y:S01]  /*4020*/  IMAD.X R9, R4.reuse, 0x1, R100, P2 ;  /* 0x0000000104097824 */ /* 0x044fe200010e0664 */
[----:B------:R-:W2:Y:S01]  /*4030*/  SHFL.IDX PT, R0, R10, 0x1, 0x181f ;  /* 0x00381f000a007f89 */ /* 0x000ea200000e0000 */
[----:B------:R-:W-:-:S02]  /*4040*/  IMAD.X R7, R4, 0x1, R101, P1 ;  /* 0x0000000104077824 */ /* 0x000fc400008e0665 */
[----:B------:R-:W-:Y:S01]  /*4050*/  IMAD.X R3, R4, 0x1, R102, P0 ;  /* 0x0000000104037824 */ /* 0x000fe200000e0666 */
[----:B------:R-:W-:Y:S01]  /*4060*/  @!PT LDS RZ, [RZ] ;  /* 0x00000000fffff984 */ /* 0x000fe20000000800 */
[----:B------:R3:W-:Y:S01]  /*4070*/  LDGSTS.E.BYPASS.LTC128B.128 [R187+0x6100], [R8.64], !P5 ;  /* 0x0610000008bb7fae */ /* 0x0007e2000e901d46 */
[----:B------:R-:W-:-:S03]  /*4080*/  SEL R4, RZ, 0x10, P5 ;  /* 0x00000010ff047807 */ /* 0x000fc60002800000 */
[----:B------:R4:W-:Y:S04]  /*4090*/  LDGSTS.E.BYPASS.LTC128B.128 [R187+0x8100], [R6.64], !P4 ;  /* 0x0810000006bb7fae */ /* 0x0009e8000e101d46 */
[----:B------:R4:W-:Y:S04]  /*40a0*/  LDGSTS.E.BYPASS.LTC128B.128 [R187+0xa100], [R2.64], !P3 ;  /* 0x0a10000002bb7fae */ /* 0x0009e8000d901d46 */
[----:B---3--:R3:W1:Y:S01]  /*40b0*/  SHFL.IDX PT, R8, R5, 0x1, 0x181f ;  /* 0x00381f0005087f89 */ /* 0x00866200000e0000 */
[----:B------:R-:W-:Y:S01]  /*40c0*/  IMAD.MOV.U32 R9, RZ, RZ, R11 ;  /* 0x000000ffff097224 */ /* 0x000fe200078e000b */
[----:B-1-3--:R-:W-:-:S02]  /*40d0*/  SEL R5, RZ, 0x10, P4 ;  /* 0x00000010ff057807 */ /* 0x00afc40002000000 */
.L_x_133:
[----:B--2-4-:R-:W-:Y:S02]  /*40e0*/  IADD3 R2, -R4, 0x10, RZ ;  /* 0x0000001004027810 */ /* 0x014fe40007ffe1ff */
[----:B------:R-:W-:-:S02]  /*40f0*/  IADD3 R3, -R5, 0x10, RZ ;  /* 0x0000001005037810 */ /* 0x000fc40007ffe1ff */
[----:B------:R-:W-:Y:S02]  /*4100*/  LOP3.LUT R2, R2, 0xf, RZ, 0xc0, !PT ;  /* 0x0000000f02027812 */ /* 0x000fe400078ec0ff */
[----:B------:R-:W-:Y:S02]  /*4110*/  IADD3 R7, -R9, 0x10, RZ ;  /* 0x0000001009077810 */ /* 0x000fe40007ffe1ff */
[----:B------:R-:W-:Y:S02]  /*4120*/  IADD3 R6, P3, P2, R2, R0, R107 ;  /* 0x0000000002067210 */ /* 0x000fe40007a7e06b */
[----:B------:R-:W-:Y:S02]  /*4130*/  LOP3.LUT R3, R3, 0xf, RZ, 0xc0, !PT ;  /* 0x0000000f03037812 */ /* 0x000fe400078ec0ff */
[----:B------:R-:W-:Y:S02]  /*4140*/  LOP3.LUT R2, R7, 0xf, RZ, 0xc0, !PT ;  /* 0x0000000f07027812 */ /* 0x000fe400078ec0ff */
[----:B------:R-:W-:-:S02]  /*4150*/  ISETP.NE.U32.AND P4, PT, R4, RZ, PT ;  /* 0x000000ff0400720c */ /* 0x000fc40003f85070 */
[----:B------:R-:W-:Y:S02]  /*4160*/  IADD3.X R7, RZ, R8, R100, P3, P2 ;  /* 0x00000008ff077210 */ /* 0x000fe40001fe4464 */
[----:B------:R-:W-:Y:S02]  /*4170*/  IADD3 R4, P1, P0, R3, R0, R108 ;  /* 0x0000000003047210 */ /* 0x000fe4000783e06c */
[----:B------:R-:W-:Y:S02]  /*4180*/  ISETP.NE.U32.AND P3, PT, R5, RZ, PT ;  /* 0x000000ff0500720c */ /* 0x000fe40003f65070 */
[----:B------:R-:W-:Y:S02]  /*4190*/  ISETP.NE.U32.AND P2, PT, R9, RZ, PT ;  /* 0x000000ff0900720c */ /* 0x000fe40003f45070 */
[----:B------:R-:W-:Y:S02]  /*41a0*/  IADD3.X R5, RZ, R8, R101, P1, P0 ;  /* 0x00000008ff057210 */ /* 0x000fe40000fe0465 */
[----:B------:R-:W-:Y:S01]  /*41b0*/  IADD3 R2, P1, P0, R2, R0, R109 ;  /* 0x0000000002027210 */ /* 0x000fe2000783e06d */
[----:B------:R-:W-:Y:S01]  /*41c0*/  @!PT LDS RZ, [RZ] ;  /* 0x00000000fffff984 */ /* 0x000fe20000000800 */
[----:B------:R-:W-:Y:S01]  /*41d0*/  @!PT LDS RZ, [RZ] ;  /* 0x00000000fffff984 */ /* 0x000fe20000000800 */
[----:B------:R-:W-:Y:S01]  /*41e0*/  @!PT LDS RZ, [RZ] ;  /* 0x00000000fffff984 */ /* 0x000fe20000000800 */
[----:B------:R1:W-:Y:S03]  /*41f0*/  LDGSTS.E.BYPASS.LTC128B.128.ZFILL [R187+0x7100], [R6.64], P4 ;  /* 0x0710000006bb7fae */ /* 0x0003e6000a141d46 */
[----:B------:R-:W-:-:S03]  /*4200*/  IADD3.X R3, RZ, R8, R102, P1, P0 ;  /* 0x00000008ff037210 */ /* 0x000fc60000fe0466 */
[----:B------:R1:W-:Y:S04]  /*4210*/  LDGSTS.E.BYPASS.LTC128B.128.ZFILL [R187+0x9100], [R4.64], P3 ;  /* 0x0910000004bb7fae */ /* 0x0003e80009941d46 */
[----:B------:R1:W-:Y:S02]  /*4220*/  LDGSTS.E.BYPASS.LTC128B.128.ZFILL [R187+0xb100], [R2.64], P2 ;  /* 0x0b10000002bb7fae */ /* 0x0003e40009141d46 */
.L_x_50:
[----:B--234-:R-:W-:Y:S05]  /*4230*/  BSYNC B0 ;  /* 0x0000000000007941 */ /* 0x01cfea0003800000 */
.L_x_49:
[----:B-1----:R-:W-:Y:S01]  /*4240*/  IMAD.IADD R0, R106, 0x1, -R222 ;  /* 0x000000016a007824 */ /* 0x002fe200078e0ade */
[----:B------:R-:W0:Y:S04]  /*4250*/  LDGDEPBAR ;  /* 0x00000000000079af */ /* 0x000e280000000000 */
[C---:B------:R-:W-:Y:S02]  /*4260*/  ISETP.GT.AND P0, PT, R0.reuse, RZ, PT ;  /* 0x000000ff0000720c */ /* 0x040fe40003f04270 */
[----:B------:R-:W-:-:S02]  /*4270*/  ISETP.GT.AND P4, PT, R0, 0x1, PT ;  /* 0x000000010000780c */ /* 0x000fc40003f84270 */
[----:B------:R-:W-:Y:S02]  /*4280*/  ISETP.GT.AND P3, PT, R0, 0x8, PT ;  /* 0x000000080000780c */ /* 0x000fe40003f64270 */
[----:B------:R-:W-:Y:S02]  /*4290*/  FSEL R6, R80, -INF , P0 ;  /* 0xff80000050067808 */ /* 0x000fe40000000000 */
[----:B------:R-:W-:Y:S02]  /*42a0*/  FSEL R7, R76, -INF , P4 ;  /* 0xff8000004c077808 */ /* 0x000fe40002000000 */
[----:B------:R-:W-:Y:S02]  /*42b0*/  FSEL R10, R68, -INF , P0 ;  /* 0xff800000440a7808 */ /* 0x000fe40000000000 */
[----:B------:R-:W-:Y:S02]  /*42c0*/  FSEL R11, R67, -INF , P4 ;  /* 0xff800000430b7808 */ /* 0x000fe40002000000 */
[----:B------:R-:W-:-:S02]  /*42d0*/  ISETP.GT.AND P2, PT, R0, 0x9, PT ;  /* 0x000000090000780c */ /* 0x000fc40003f44270 */
[----:B------:R-:W-:Y:S02]  /*42e0*/  FSEL R8, R66, -INF , P3 ;  /* 0xff80000042087808 */ /* 0x000fe40001800000 */
[----:B------:R-:W-:Y:S02]  /*42f0*/  FMNMX.FTZ R2, R6, R7, !PT ;  /* 0x0000000706027209 */ /* 0x000fe40007810000 */
[----:B------:R-:W-:Y:S02]  /*4300*/  FSEL R13, R64, -INF , P3 ;  /* 0xff800000400d7808 */ /* 0x000fe40001800000 */
[----:B------:R-:W-:Y:S02]  /*4310*/  FMNMX.FTZ R3, R10, R11, !PT ;  /* 0x0000000b0a037209 */ /* 0x000fe40007810000 */
[----:B------:R-:W-:Y:S02]  /*4320*/  ISETP.GT.AND P1, PT, R0, 0x10, PT ;  /* 0x000000100000780c */ /* 0x000fe40003f24270 */
[----:B------:R-:W-:-:S02]  /*4330*/  FSEL R9, R65, -INF , P2 ;  /* 0xff80000041097808 */ /* 0x000fc40001000000 */
[----:B------:R-:W-:Y:S02]  /*4340*/  FMNMX.FTZ R2, R8, R2, !PT ;  /* 0x0000000208027209 */ /* 0x000fe40007810000 */
[----:B------:R-:W-:Y:S02]  /*4350*/  FSEL R14, R60, -INF , P2 ;  /* 0xff8000003c0e7808 */ /* 0x000fe40001000000 */
[----:B------:R-:W-:Y:S02]  /*4360*/  FMNMX.FTZ R3, R13, R3, !PT ;  /* 0x000000030d037209 */ /* 0x000fe40007810000 */
[----:B------:R-:W-:Y:S02]  /*4370*/  ISETP.GT.AND P0, PT, R0, 0x11, PT ;  /* 0x000000110000780c */ /* 0x000fe40003f04270 */
[----:B------:R-:W-:Y:S02]  /*4380*/  FSEL R15, R57, -INF , P1 ;  /* 0xff800000390f7808 */ /* 0x000fe40000800000 */
[----:B------:R-:W-:-:S02]  /*4390*/  FMNMX.FTZ R2, R9, R2, !PT ;  /* 0x0000000209027209 */ /* 0x000fc40007810000 */
[----:B------:R-:W-:Y:S02]  /*43a0*/  FSEL R23, R52, -INF , P1 ;  /* 0xff80000034177808 */ /* 0x000fe40000800000 */
[----:B------:R-:W-:Y:S02]  /*43b0*/  FMNMX.FTZ R3, R14, R3, !PT ;  /* 0x000000030e037209 */ /* 0x000fe40007810000 */
[----:B------:R-:W-:Y:S02]  /*43c0*/  ISETP.GT.AND P4, PT, R0, 0x18, PT ;  /* 0x000000180000780c */ /* 0x000fe40003f84270 */
[----:B------:R-:W-:Y:S02]  /*43d0*/  FSEL R20, R56, -INF , P0 ;  /* 0xff80000038147808 */ /* 0x000fe40000000000 */
[----:B------:R-:W-:Y:S02]  /*43e0*/  FMNMX.FTZ R2, R15, R2, !PT ;  /* 0x000000020f027209 */ /* 0x000fe40007810000 */
[----:B------:R-:W-:-:S02]  /*43f0*/  FSEL R24, R47, -INF , P0 ;  /* 0xff8000002f187808 */ /* 0x000fc40000000000 */
[----:B------:R-:W-:Y:S02]  /*4400*/  FMNMX.FTZ R3, R23, R3, !PT ;  /* 0x0000000317037209 */ /* 0x000fe40007810000 */
[----:B------:R-:W-:Y:S02]  /*4410*/  ISETP.GT.AND P3, PT, R0, 0x19, PT ;  /* 0x000000190000780c */ /* 0x000fe40003f64270 */
[----:B------:R-:W-:Y:S02]  /*4420*/  FSEL R22, R46, -INF , P4 ;  /* 0xff8000002e167808 */ /* 0x000fe40002000000 */
[----:B------:R-:W-:Y:S02]  /*4430*/  FMNMX.FTZ R2, R20, R2, !PT ;  /* 0x0000000214027209 */ /* 0x000fe40007810000 */
[----:B------:R-:W-:Y:S02]  /*4440*/  FSEL R26, R45, -INF , P4 ;  /* 0xff8000002d1a7808 */ /* 0x000fe40002000000 */
[----:B------:R-:W-:-:S02]  /*4450*/  FMNMX.FTZ R3, R24, R3, !PT ;  /* 0x0000000318037209 */ /* 0x000fc40007810000 */
[----:B------:R-:W-:Y:S02]  /*4460*/  ISETP.GT.AND P2, PT, R0, 0x20, PT ;  /* 0x000000200000780c */ /* 0x000fe40003f44270 */
[----:B------:R-:W-:Y:S02]  /*4470*/  FSEL R21, R48, -INF , P3 ;  /* 0xff80000030157808 */ /* 0x000fe40001800000 */
[----:B------:R-:W-:Y:S02]  /*4480*/  FMNMX.FTZ R2, R22, R2, !PT ;  /* 0x0000000216027209 */ /* 0x000fe40007810000 */
[----:B------:R-:W-:Y:S02]  /*4490*/  FSEL R25, R44, -INF , P3 ;  /* 0xff8000002c197808 */ /* 0x000fe40001800000 */
[----:B------:R-:W-:Y:S02]  /*44a0*/  FMNMX.FTZ R3, R26, R3, !PT ;  /* 0x000000031a037209 */ /* 0x000fe40007810000 */
        /* <DEDUP_REMOVED lines=10> */
[----:B------:R-:W-:Y:S02]  /*4550*/  FSEL R89, R30, -INF , P0 ;  /* 0xff8000001e597808 */ /* 0x000fe40000000000 */
[----:B------:R-:W-:Y:S02]  /*4560*/  FSEL R73, R32, -INF , P0 ;  /* 0xff80000020497808 */ /* 0x000fe40000000000 */
[----:B------:R-:W-:-:S02]  /*4570*/  ISETP.GT.AND P4, PT, R0, 0x29, PT ;  /* 0x000000290000780c */ /* 0x000fc40003f84270 */
[C---:B------:R-:W-:Y:S02]  /*4580*/  ISETP.GT.AND P3, PT, R0.reuse, 0x30, PT ;  /* 0x000000300000780c */ /* 0x040fe40003f64270 */
[C---:B------:R-:W-:Y:S02]  /*4590*/  ISETP.GT.AND P2, PT, R0.reuse, 0x31, PT ;  /* 0x000000310000780c */ /* 0x040fe40003f44270 */
[C---:B------:R-:W-:Y:S02]  /*45a0*/  ISETP.GT.AND P1, PT, R0.reuse, 0x38, PT ;  /* 0x000000380000780c */ /* 0x040fe40003f24270 */
[----:B------:R-:W-:Y:S02]  /*45b0*/  ISETP.GT.AND P0, PT, R0, 0x39, PT ;  /* 0x000000390000780c */ /* 0x000fe40003f04270 */
[----:B------:R-:W-:Y:S02]  /*45c0*/  FMNMX.FTZ R0, R75, R2, !PT ;  /* 0x000000024b007209 */ /* 0x000fe40007810000 */
[----:B------:R-:W-:-:S02]  /*45d0*/  FMNMX.FTZ R2, R90, R3, !PT ;  /* 0x000000035a027209 */ /* 0x000fc40007810000 */
[----:B------:R-:W-:Y:S02]  /*45e0*/  FSEL R74, R31, -INF , P4 ;  /* 0xff8000001f4a7808 */ /* 0x000fe40002000000 */
[----:B------:R-:W-:Y:S02]  /*45f0*/  FSEL R72, R33, -INF , P4 ;  /* 0xff80000021487808 */ /* 0x000fe40002000000 */
[----:B------:R-:W-:Y:S02]  /*4600*/  FMNMX.FTZ R0, R73, R0, !PT ;  /* 0x0000000049007209 */ /* 0x000fe40007810000 */
[----:B------:R-:W-:Y:S02]  /*4610*/  FMNMX.FTZ R2, R89, R2, !PT ;  /* 0x0000000259027209 */ /* 0x000fe40007810000 */
[----:B------:R-:W-:Y:S02]  /*4620*/  FSEL R157, R27, -INF , P3 ;  /* 0xff8000001b9d7808 */ /* 0x000fe40001800000 */
[----:B------:R-:W-:-:S02]  /*4630*/  FSEL R155, R29, -INF , P3 ;  /* 0xff8000001d9b7808 */ /* 0x000fc40001800000 */
[----:B------:R-:W-:Y:S02]  /*4640*/  FMNMX.FTZ R0, R72, R0, !PT ;  /* 0x0000000048007209 */ /* 0x000fe40007810000 */
[----:B------:R-:W-:Y:S02]  /*4650*/  FMNMX.FTZ R2, R74, R2, !PT ;  /* 0x000000024a027209 */ /* 0x000fe40007810000 */
[----:B------:R-:W-:Y:S02]  /*4660*/  FSEL R156, R19, -INF , P2 ;  /* 0xff800000139c7808 */ /* 0x000fe40001000000 */
[----:B------:R-:W-:Y:S02]  /*4670*/  FSEL R153, R28, -INF , P2 ;  /* 0xff8000001c997808 */ /* 0x000fe40001000000 */
        /* <DEDUP_REMOVED lines=10> */
[----:B------:R-:W-:Y:S02]  /*4720*/  FMNMX.FTZ R4, R101, R0, !PT ;  /* 0x0000000065047209 */ /* 0x000fe40007810000 */
[----:B------:R-:W-:Y:S01]  /*4730*/  FMNMX.FTZ R5, R152, R2, !PT ;  /* 0x0000000298057209 */ /* 0x000fe20007810000 */
[----:B------:R-:W-:Y:S05]  /*4740*/  BRA.DIV ~URZ, `(.L_x_53) ;  /* 0x000094127f007947 */ /* 0x000fea000b800000 */
[----:B------:R-:W1:Y:S04]  /*4750*/  SHFL.BFLY PT, R0, R4, 0x2, 0x1f ;  /* 0x0c401f0004007f89 */ /* 0x000e6800000e0000 */
[----:B------:R-:W2:Y:S01]  /*4760*/  SHFL.BFLY PT, R3, R5, 0x2, 0x1f ;  /* 0x0c401f0005037f89 */ /* 0x000ea200000e0000 */
[----:B-1----:R-:W-:-:S02]  /*4770*/  FMNMX.FTZ R0, R4, R0, !PT ;  /* 0x0000000004007209 */ /* 0x002fc40007810000 */
[----:B--2---:R-:W-:-:S03]  /*4780*/  FMNMX.FTZ R5, R5, R3, !PT ;  /* 0x0000000305057209 */ /* 0x004fc60007810000 */
[----:B------:R-:W1:Y:S04]  /*4790*/  SHFL.BFLY PT, R2, R0, 0x1, 0x1f ;  /* 0x0c201f0000027f89 */ /* 0x000e6800000e0000 */
[----:B------:R2:W3:Y:S01]  /*47a0*/  SHFL.BFLY PT, R3, R5, 0x1, 0x1f ;  /* 0x0c201f0005037f89 */ /* 0x0004e200000e0000 */
[----:B-1----:R-:W-:-:S05]  /*47b0*/  FMNMX.FTZ R100, R0, R2, !PT ;  /* 0x0000000200647209 */ /* 0x002fca0007810000 */
.L_x_134:
[C---:B------:R-:W-:Y:S01]  /*47c0*/  FMUL.FTZ R2, R100.reuse, c[0x0][0x2d0] ;  /* 0x0000b40064027a20 */ /* 0x040fe20000410000 */
[----:B------:R-:W-:Y:S01]  /*47d0*/  FSETP.NEU.FTZ.AND P0, PT, R100, -INF , PT ;  /* 0xff8000006400780b */ /* 0x000fe20003f1d000 */
[----:B------:R-:W-:Y:S01]  /*47e0*/  WARPSYNC 0xffffffff ;  /* 0xffffffff00007948 */ /* 0x000fe20003800000 */
[----:B---3--:R-:W-:Y:S01]  /*47f0*/  FMNMX.FTZ R12, R3, R5, !PT ;  /* 0x00000005030c7209 */ /* 0x008fe20007810000 */
[----:B------:R-:W-:Y:S01]  /*4800*/  LDSM.16.MT88.4 R16, [R177] ;  /* 0x00000000b110783b */ /* 0x000fe20000004200 */
[----:B------:R-:W-:-:S02]  /*4810*/  FSEL R2, R2, RZ, P0 ;  /* 0x000000ff02027208 */ /* 0x000fc40000000000 */
[----:B------:R-:W-:Y:S01]  /*4820*/  FSETP.NEU.FTZ.AND P0, PT, R12, -INF , PT ;  /* 0xff8000000c00780b */ /* 0x000fe20003f1d000 */
[----:B------:R-:W-:Y:S02]  /*4830*/  LDSM.16.MT88.4 R32, [R180] ;  /* 0x00000000b420783b */ /* 0x000fe40000004200 */
[--C-:B------:R-:W-:Y:S02]  /*4840*/  FFMA.FTZ R0, R6, c[0x0][0x2d0], -R2.reuse ;  /* 0x0000b40006007a23 */ /* 0x100fe40000010802 */
[--C-:B------:R-:W-:Y:S01]  /*4850*/  FFMA.FTZ R3, R8, c[0x0][0x2d0], -R2.reuse ;  /* 0x0000b40008037a23 */ /* 0x100fe20000010802 */
[----:B------:R-:W-:Y:S01]  /*4860*/  LDSM.16.MT88.4 R44, [R178+0x800] ;  /* 0x00080000b22c783b */ /* 0x000fe20000004200 */
[----:B------:R1:W-:Y:S03]  /*4870*/  MUFU.EX2 R169, R0 ;  /* 0x0000000000a97308 */ /* 0x0003e60000000800 */
[----:B------:R-:W-:Y:S04]  /*4880*/  LDSM.16.MT88.4 R48, [R177+0x800] ;  /* 0x00080000b130783b */ /* 0x000fe80000004200 */
[----:B------:R-:W-:Y:S01]  /*4890*/  LDSM.16.MT88.4 R40, [R180+0x800] ;  /* 0x00080000b428783b */ /* 0x000fe20000004200 */
[----:B------:R3:W-:Y:S03]  /*48a0*/  MUFU.EX2 R173, R3 ;  /* 0x0000000300ad7308 */ /* 0x0007e60000000800 */
[----:B------:R-:W-:Y:S04]  /*48b0*/  LDSM.16.MT88.4 R64, [R178+0x2000] ;  /* 0x00200000b240783b */ /* 0x000fe80000004200 */
[----:B------:R-:W-:Y:S01]  /*48c0*/  LDSM.16.MT88.4 R60, [R177+0x2000] ;  /* 0x00200000b13c783b */ /* 0x000fe20000004200 */
[----:B-1----:R-:W-:-:S03]  /*48d0*/  FFMA.FTZ R0, R7, c[0x0][0x2d0], -R2 ;  /* 0x0000b40007007a23 */ /* 0x002fc60000010802 */
[----:B--2---:R-:W1:Y:S01]  /*48e0*/  LDSM.16.MT88.4 R4, [R178] ;  /* 0x00000000b204783b */ /* 0x004e620000004200 */
[----:B------:R2:W4:Y:S03]  /*48f0*/  MUFU.EX2 R168, R0 ;  /* 0x0000000000a87308 */ /* 0x0005260000000800 */
[----:B------:R-:W-:Y:S01]  /*4900*/  LDSM.16.MT88.4 R68, [R177+0x4000] ;  /* 0x00400000b144783b */ /* 0x000fe20000004200 */
[----:B---3--:R-:W-:-:S04]  /*4910*/  FFMA.FTZ R3, R9, c[0x0][0x2d0], -R2 ;  /* 0x0000b40009037a23 */ /* 0x008fc80000010802 */
[----:B------:R3:W5:Y:S01]  /*4920*/  MUFU.EX2 R172, R3 ;  /* 0x0000000300ac7308 */ /* 0x0007620000000800 */
[----:B--2---:R-:W-:Y:S01]  /*4930*/  FMUL.FTZ R0, R12, c[0x0][0x2d0] ;  /* 0x0000b4000c007a20 */ /* 0x004fe20000410000 */
[----:B----4-:R-:W-:-:S04]  /*4940*/  F2FP.PACK_AB R8, R168, R169 ;  /* 0x000000a9a808723e */ /* 0x010fc800000000ff */
[----:B------:R-:W-:-:S05]  /*4950*/  FSEL R0, R0, RZ, P0 ;  /* 0x000000ff00007208 */ /* 0x000fca0000000000 */
[----:B---3--:R-:W-:Y:S01]  /*4960*/  FFMA.FTZ R3, R10, c[0x0][0x2d0], -R0 ;  /* 0x0000b4000a037a23 */ /* 0x008fe20000010800 */
[----:B-----5:R-:W-:-:S03]  /*4970*/  F2FP.PACK_AB R10, R172, R173 ;  /* 0x000000adac0a723e */ /* 0x020fc600000000ff */
[----:B------:R2:W-:Y:S02]  /*4980*/  MUFU.EX2 R166, R3 ;  /* 0x0000000300a67308 */ /* 0x0005e40000000800 */
[----:B--2---:R-:W-:-:S06]  /*4990*/  FFMA.FTZ R3, R11, c[0x0][0x2d0], -R0 ;  /* 0x0000b4000b037a23 */ /* 0x004fcc0000010800 */
[----:B------:R2:W3:Y:S02]  /*49a0*/  MUFU.EX2 R165, R3 ;  /* 0x0000000300a57308 */ /* 0x0004e40000000800 */
[----:B--2---:R-:W-:Y:S01]  /*49b0*/  FFMA.FTZ R3, R13, c[0x0][0x2d0], -R0 ;  /* 0x0000b4000d037a23 */ /* 0x004fe20000010800 */
[----:B---3--:R-:W-:-:S05]  /*49c0*/  F2FP.PACK_AB R9, R165, R166 ;  /* 0x000000a6a509723e */ /* 0x008fca00000000ff */
[----:B------:R2:W-:Y:S02]  /*49d0*/  MUFU.EX2 R171, R3 ;  /* 0x0000000300ab7308 */ /* 0x0005e40000000800 */
[----:B--2---:R-:W-:-:S06]  /*49e0*/  FFMA.FTZ R3, R14, c[0x0][0x2d0], -R0 ;  /* 0x0000b4000e037a23 */ /* 0x004fcc0000010800 */
[----:B------:R2:W3:Y:S02]  /*49f0*/  MUFU.EX2 R170, R3 ;  /* 0x0000000300aa7308 */ /* 0x0004e40000000800 */
[----:B--2---:R-:W-:Y:S01]  /*4a00*/  FFMA.FTZ R3, R15, c[0x0][0x2d0], -R2 ;  /* 0x0000b4000f037a23 */ /* 0x004fe20000010802 */
[----:B---3--:R-:W-:-:S05]  /*4a10*/  F2FP.PACK_AB R11, R170, R171 ;  /* 0x000000abaa0b723e */ /* 0x008fca00000000ff */
[----:B------:R2:W-:Y:S02]  /*4a20*/  MUFU.EX2 R190, R3 ;  /* 0x0000000300be7308 */ /* 0x0005e40000000800 */
[C---:B-1----:R-:W-:Y:S08]  /*4a30*/  HMMA.16816.F32 R36, R8.reuse, R4, RZ ;  /* 0x000000040824723c */ /* 0x042ff000000018ff */
[----:B------:R-:W-:Y:S01]  /*4a40*/  HMMA.16816.F32 R56, R8, R16, RZ ;  /* 0x000000100838723c */ /* 0x000fe200000018ff */
[----:B--2---:R-:W-:-:S04]  /*4a50*/  FFMA.FTZ R3, R20, c[0x0][0x2d0], -R2 ;  /* 0x0000b40014037a23 */ /* 0x004fc80000010802 */
[----:B------:R1:W2:Y:S03]  /*4a60*/  MUFU.EX2 R195, R3 ;  /* 0x0000000300c37308 */ /* 0x0002a60000000800 */
[C---:B------:R-:W-:Y:S08]  /*4a70*/  HMMA.16816.F32 R52, R8.reuse, R18, RZ ;  /* 0x000000120834723c */ /* 0x040ff000000018ff */
[----:B------:R-:W-:Y:S01]  /*4a80*/  HMMA.16816.F32 R28, R8, R6, RZ ;  /* 0x00000006081c723c */ /* 0x000fe200000018ff */
[----:B-1----:R-:W-:-:S07]  /*4a90*/  FFMA.FTZ R3, R22, c[0x0][0x2d0], -R2 ;  /* 0x0000b40016037a23 */ /* 0x002fce0000010802 */
[----:B------:R-:W-:Y:S01]  /*4aa0*/  HMMA.16816.F32 R16, R8, R34, RZ ;  /* 0x000000220810723c */ /* 0x000fe200000018ff */
[----:B--2---:R-:W-:Y:S01]  /*4ab0*/  F2FP.PACK_AB R4, R195, R190 ;  /* 0x000000bec304723e */ /* 0x004fe200000000ff */
[----:B------:R1:W-:Y:S02]  /*4ac0*/  MUFU.EX2 R191, R3 ;  /* 0x0000000300bf7308 */ /* 0x0003e40000000800 */
[----:B-1----:R-:W-:-:S06]  /*4ad0*/  FFMA.FTZ R3, R21, c[0x0][0x2d0], -R2 ;  /* 0x0000b40015037a23 */ /* 0x002fcc0000010802 */
[----:B------:R1:W2:Y:S02]  /*4ae0*/  MUFU.EX2 R219, R3 ;  /* 0x0000000300db7308 */ /* 0x0002a40000000800 */
[--C-:B-1----:R-:W-:Y:S01]  /*4af0*/  FFMA.FTZ R3, R23, c[0x0][0x2d0], -R0.reuse ;  /* 0x0000b40017037a23 */ /* 0x102fe20000010800 */
[----:B--2---:R-:W-:Y:S01]  /*4b00*/  F2FP.PACK_AB R6, R219, R191 ;  /* 0x000000bfdb06723e */ /* 0x004fe200000000ff */
[----:B------:R-:W-:Y:S04]  /*4b10*/  HMMA.16816.F32 R20, R8, R32, RZ ;  /* 0x000000200814723c */ /* 0x000fe800000018ff */
[----:B------:R1:W-:Y:S02]  /*4b20*/  MUFU.EX2 R175, R3 ;  /* 0x0000000300af7308 */ /* 0x0003e40000000800 */
[----:B-1----:R-:W-:-:S06]  /*4b30*/  FFMA.FTZ R3, R24, c[0x0][0x2d0], -R0 ;  /* 0x0000b40018037a23 */ /* 0x002fcc0000010800 */
[----:B------:R1:W2:Y:S02]  /*4b40*/  MUFU.EX2 R182, R3 ;  /* 0x0000000300b67308 */ /* 0x0002a40000000800 */
[----:B-1----:R-:W-:Y:S01]  /*4b50*/  FFMA.FTZ R3, R26, c[0x0][0x2d0], -R0 ;  /* 0x0000b4001a037a23 */ /* 0x002fe20000010800 */
[----:B--2---:R-:W-:-:S05]  /*4b60*/  F2FP.PACK_AB R5, R182, R175 ;  /* 0x000000afb605723e */ /* 0x004fca00000000ff */
[----:B------:R1:W-:Y:S02]  /*4b70*/  MUFU.EX2 R174, R3 ;  /* 0x0000000300ae7308 */ /* 0x0003e40000000800 */
[----:B-1----:R-:W-:Y:S02]  /*4b80*/  FFMA.FTZ R3, R25, c[0x0][0x2d0], -R0 ;  /* 0x0000b40019037a23 */ /* 0x002fe40000010800 */
[----:B------:R-:W1:Y:S04]  /*4b90*/  LDSM.16.MT88.4 R24, [R179] ;  /* 0x00000000b318783b */ /* 0x000e680000004200 */
[----:B------:R-:W2:Y:S02]  /*4ba0*/  MUFU.EX2 R181, R3 ;  /* 0x0000000300b57308 */ /* 0x000ea40000000800 */
[----:B--2---:R-:W-:Y:S01]  /*4bb0*/  F2FP.PACK_AB R7, R181, R174 ;  /* 0x000000aeb507723e */ /* 0x004fe200000000ff */
[----:B------:R-:W-:-:S05]  /*4bc0*/  FFMA.FTZ R3, R88, c[0x0][0x2d0], -R2 ;  /* 0x0000b40058037a23 */ /* 0x000fca0000010802 */
[----:B------:R2:W-:Y:S01]  /*4bd0*/  MUFU.EX2 R160, R3 ;  /* 0x0000000300a07308 */ /* 0x0005e20000000800 */
[C---:B------:R-:W-:Y:S01]  /*4be0*/  HMMA.16816.F32 R144, R4.reuse, R44, R36 ;  /* 0x0000002c0490723c */ /* 0x040fe20000001824 */
[----:B------:R-:W3:Y:S07]  /*4bf0*/  LDSM.16.MT88.4 R36, [R178+0x2800] ;  /* 0x00280000b224783b */ /* 0x000eee0000004200 */
[----:B------:R-:W-:Y:S01]  /*4c00*/  HMMA.16816.F32 R132, R4, R48, R56 ;  /* 0x000000300484723c */ /* 0x000fe20000001838 */
[----:B------:R-:W4:Y:S01]  /*4c10*/  LDSM.16.MT88.4 R56, [R179+0x2000] ;  /* 0x00200000b338783b */ /* 0x000f220000004200 */
[----:B--2---:R-:W-:-:S06]  /*4c20*/  FFMA.FTZ R3, R75, c[0x0][0x2d0], -R2 ;  /* 0x0000b4004b037a23 */ /* 0x004fcc0000010802 */
[C---:B------:R-:W-:Y:S01]  /*4c30*/  HMMA.16816.F32 R124, R4.reuse, R50, R52 ;  /* 0x00000032047c723c */ /* 0x040fe20000001834 */
[----:B------:R-:W2:Y:S01]  /*4c40*/  LDSM.16.MT88.4 R52, [R179+0x800] ;  /* 0x00080000b334783b */ /* 0x000ea20000004200 */
[----:B------:R5:W1:Y:S03]  /*4c50*/  MUFU.EX2 R163, R3 ;  /* 0x0000000300a37308 */ /* 0x000a660000000800 */
[----:B------:R-:W-:Y:S03]  /*4c60*/  LDSM.16.MT88.4 R48, [R180+0x2000] ;  /* 0x00200000b430783b */ /* 0x000fe60000004200 */
[----:B------:R-:W-:Y:S08]  /*4c70*/  HMMA.16816.F32 R136, R4, R42, R16 ;  /* 0x0000002a0488723c */ /* 0x000ff00000001810 */
[----:B------:R-:W-:Y:S01]  /*4c80*/  HMMA.16816.F32 R16, R8, R66, RZ ;  /* 0x000000420810723c */ /* 0x000fe200000018ff */
[----:B-----5:R-:W-:-:S04]  /*4c90*/  FFMA.FTZ R3, R73, c[0x0][0x2d0], -R2 ;  /* 0x0000b40049037a23 */ /* 0x020fc80000010802 */
[----:B------:R5:W-:Y:S03]  /*4ca0*/  MUFU.EX2 R162, R3 ;  /* 0x0000000300a27308 */ /* 0x000be60000000800 */
[----:B------:R-:W-:Y:S01]  /*4cb0*/  HMMA.16816.F32 R140, R4, R40, R20 ;  /* 0x00000028048c723c */ /* 0x000fe20000001814 */
[----:B------:R-:W-:Y:S07]  /*4cc0*/  LDSM.16.MT88.4 R40, [R177+0x2800] ;  /* 0x00280000b128783b */ /* 0x000fee0000004200 */
[----:B------:R-:W-:Y:S01]  /*4cd0*/  HMMA.16816.F32 R20, R8, R64, RZ ;  /* 0x000000400814723c */ /* 0x000fe200000018ff */
[----:B------:R-:W2:Y:S01]  /*4ce0*/  LDSM.16.MT88.4 R64, [R179+0x2800] ;  /* 0x00280000b340783b */ /* 0x000ea20000004200 */
[----:B-----5:R-:W-:-:S06]  /*4cf0*/  FFMA.FTZ R3, R72, c[0x0][0x2d0], -R2 ;  /* 0x0000b40048037a23 */ /* 0x020fcc0000010802 */
[----:B-1----:R-:W-:Y:S01]  /*4d00*/  HMMA.16816.F32 R32, R8, R26, RZ ;  /* 0x0000001a0820723c */ /* 0x002fe200000018ff */
[----:B------:R1:W5:Y:S07]  /*4d10*/  MUFU.EX2 R164, R3 ;  /* 0x0000000300a47308 */ /* 0x00036e0000000800 */
[----:B---3--:R-:W-:Y:S08]  /*4d20*/  HMMA.16816.F32 R104, R4, R38, R16 ;  /* 0x000000260468723c */ /* 0x008ff00000001810 */
[----:B----4-:R-:W-:Y:S01]  /*4d30*/  HMMA.16816.F32 R16, R8, R56, RZ ;  /* 0x000000380810723c */ /* 0x010fe200000018ff */
[----:B-1----:R-:W-:-:S04]  /*4d40*/  FFMA.FTZ R3, R91, c[0x0][0x2d0], -R0 ;  /* 0x0000b4005b037a23 */ /* 0x002fc80000010800 */
[----:B------:R1:W-:Y:S03]  /*4d50*/  MUFU.EX2 R15, R3 ;  /* 0x00000003000f7308 */ /* 0x0003e60000000800 */
[C---:B------:R-:W-:Y:S08]  /*4d60*/  HMMA.16816.F32 R116, R4.reuse, R46, R28 ;  /* 0x0000002e0474723c */ /* 0x040ff0000000181c */
[----:B------:R-:W-:Y:S01]  /*4d70*/  HMMA.16816.F32 R120, R4, R36, R20 ;  /* 0x000000240478723c */ /* 0x000fe20000001814 */
[----:B------:R-:W3:Y:S01]  /*4d80*/  LDSM.16.MT88.4 R36, [R177+0x4800] ;  /* 0x00480000b124783b */ /* 0x000ee20000004200 */
[----:B-1----:R-:W-:-:S06]  /*4d90*/  FFMA.FTZ R3, R90, c[0x0][0x2d0], -R0 ;  /* 0x0000b4005a037a23 */ /* 0x002fcc0000010800 */
[----:B------:R-:W-:Y:S01]  /*4da0*/  HMMA.16816.F32 R28, R8, R60, RZ ;  /* 0x0000003c081c723c */ /* 0x000fe200000018ff */
[----:B------:R1:W4:Y:S07]  /*4db0*/  MUFU.EX2 R159, R3 ;  /* 0x00000003009f7308 */ /* 0x00032e0000000800 */
[----:B--2---:R-:W-:Y:S01]  /*4dc0*/  HMMA.16816.F32 R112, R4, R54, R32 ;  /* 0x000000360470723c */ /* 0x004fe20000001820 */
[----:B------:R-:W2:Y:S07]  /*4dd0*/  LDSM.16.MT88.4 R32, [R178+0x4000] ;  /* 0x00400000b220783b */ /* 0x000eae0000004200 */
[----:B------:R-:W-:Y:S01]  /*4de0*/  HMMA.16816.F32 R44, R8, R24, RZ ;  /* 0x00000018082c723c */ /* 0x000fe200000018ff */
[----:B-1----:R-:W-:-:S04]  /*4df0*/  FFMA.FTZ R3, R89, c[0x0][0x2d0], -R0 ;  /* 0x0000b40059037a23 */ /* 0x002fc80000010800 */
[----:B------:R1:W-:Y:S03]  /*4e00*/  MUFU.EX2 R158, R3 ;  /* 0x00000003009e7308 */ /* 0x0003e60000000800 */
[----:B------:R-:W-:Y:S08]  /*4e10*/  HMMA.16816.F32 R84, R4, R64, R16 ;  /* 0x000000400454723c */ /* 0x000ff00000001810 */
[----:B------:R-:W-:Y:S01]  /*4e20*/  HMMA.16816.F32 R16, R8, R68, RZ ;  /* 0x000000440810723c */ /* 0x000fe200000018ff */
[----:B-1----:R-:W-:-:S07]  /*4e30*/  FFMA.FTZ R3, R74, c[0x0][0x2d0], -R0 ;  /* 0x0000b4004a037a23 */ /* 0x002fce0000010800 */
[----:B------:R-:W-:Y:S01]  /*4e40*/  HMMA.16816.F32 R24, R8, R62, RZ ;  /* 0x0000003e0818723c */ /* 0x000fe200000018ff */
[----:B------:R-:W1:Y:S01]  /*4e50*/  LDSM.16.MT88.4 R60, [R180+0x2800] ;  /* 0x00280000b43c783b */ /* 0x000e620000004200 */
[----:B------:R2:W1:Y:S06]  /*4e60*/  MUFU.EX2 R161, R3 ;  /* 0x0000000300a17308 */ /* 0x00046c0000000800 */
[C---:B------:R-:W-:Y:S01]  /*4e70*/  HMMA.16816.F32 R128, R4.reuse, R40, R28 ;  /* 0x000000280480723c */ /* 0x040fe2000000181c */
[----:B------:R-:W1:Y:S07]  /*4e80*/  LDSM.16.MT88.4 R28, [R178+0x4800] ;  /* 0x00480000b21c783b */ /* 0x000e6e0000004200 */
[----:B------:R-:W-:Y:S01]  /*4e90*/  HMMA.16816.F32 R148, R4, R52, R44 ;  /* 0x000000340494723c */ /* 0x000fe2000000182c */
[----:B--2---:R-:W-:-:S07]  /*4ea0*/  FFMA.FTZ R3, R155, c[0x0][0x2d0], -R2 ;  /* 0x0000b4009b037a23 */ /* 0x004fce0000010802 */
[C---:B------:R-:W-:Y:S08]  /*4eb0*/  HMMA.16816.F32 R20, R8.reuse, R50, RZ ;  /* 0x000000320814723c */ /* 0x040ff000000018ff */
[----:B------:R-:W-:Y:S08]  /*4ec0*/  HMMA.16816.F32 R44, R8, R48, RZ ;  /* 0x00000030082c723c */ /* 0x000ff000000018ff */
[----:B---3--:R-:W-:Y:S08]  /*4ed0*/  HMMA.16816.F32 R76, R4, R36, R16 ;  /* 0x00000024044c723c */ /* 0x008ff00000001810 */
[----:B------:R-:W-:Y:S08]  /*4ee0*/  HMMA.16816.F32 R16, R8, R34, RZ ;  /* 0x000000220810723c */ /* 0x000ff000000018ff */
[----:B------:R-:W-:Y:S08]  /*4ef0*/  HMMA.16816.F32 R108, R4, R42, R24 ;  /* 0x0000002a046c723c */ /* 0x000ff00000001818 */
[----:B------:R-:W-:Y:S08]  /*4f00*/  HMMA.16816.F32 R24, R8, R58, RZ ;  /* 0x0000003a0818723c */ /* 0x000ff000000018ff */
[C---:B-1----:R-:W-:Y:S08]  /*4f10*/  HMMA.16816.F32 R92, R4.reuse, R62, R20 ;  /* 0x0000003e045c723c */ /* 0x042ff00000001814 */
[----:B------:R-:W-:Y:S08]  /*4f20*/  HMMA.16816.F32 R96, R4, R60, R44 ;  /* 0x0000003c0460723c */ /* 0x000ff0000000182c */
[----:B------:R-:W-:Y:S01]  /*4f30*/  HMMA.16816.F32 R20, R8, R32, RZ ;  /* 0x000000200814723c */ /* 0x000fe200000018ff */
[----:B------:R-:W1:Y:S07]  /*4f40*/  LDSM.16.MT88.4 R32, [R180+0x4000] ;  /* 0x00400000b420783b */ /* 0x000e6e0000004200 */
[C---:B------:R-:W-:Y:S01]  /*4f50*/  HMMA.16816.F32 R44, R4.reuse, R30, R16 ;  /* 0x0000001e042c723c */ /* 0x040fe20000001810 */
[----:B------:R-:W2:Y:S07]  /*4f60*/  LDSM.16.MT88.4 R16, [R179+0x4000] ;  /* 0x00400000b310783b */ /* 0x000eae0000004200 */
[----:B------:R-:W-:Y:S08]  /*4f70*/  HMMA.16816.F32 R80, R4, R66, R24 ;  /* 0x000000420450723c */ /* 0x000ff00000001818 */
[----:B------:R-:W-:Y:S08]  /*4f80*/  HMMA.16816.F32 R24, R8, R70, RZ ;  /* 0x000000460818723c */ /* 0x000ff000000018ff */
[----:B------:R-:W-:Y:S01]  /*4f90*/  HMMA.16816.F32 R48, R4, R28, R20 ;  /* 0x0000001c0430723c */ /* 0x000fe20000001814 */
[----:B------:R-:W3:Y:S07]  /*4fa0*/  LDSM.16.MT88.4 R28, [R180+0x4800] ;  /* 0x00480000b41c783b */ /* 0x000eee0000004200 */
[----:B-1----:R-:W-:Y:S08]  /*4fb0*/  HMMA.16816.F32 R20, R8, R34, RZ ;  /* 0x000000220814723c */ /* 0x002ff000000018ff */
[----:B------:R-:W-:Y:S08]  /*4fc0*/  HMMA.16816.F32 R52, R4, R38, R24 ;  /* 0x000000260434723c */ /* 0x000ff00000001818 */
[C---:B------:R-:W-:Y:S08]  /*4fd0*/  HMMA.16816.F32 R24, R8.reuse, R32, RZ ;  /* 0x000000200818723c */ /* 0x040ff000000018ff */
[C---:B--2---:R-:W-:Y:S08]  /*4fe0*/  HMMA.16816.F32 R32, R8.reuse, R16, RZ ;  /* 0x000000100820723c */ /* 0x044ff000000018ff */
[----:B------:R-:W-:Y:S01]  /*4ff0*/  HMMA.16816.F32 R8, R8, R18, RZ ;  /* 0x000000120808723c */ /* 0x000fe200000018ff */
[----:B------:R-:W1:Y:S07]  /*5000*/  LDSM.16.MT88.4 R16, [R179+0x4800] ;  /* 0x00480000b310783b */ /* 0x000e6e0000004200 */
[C---:B---3--:R-:W-:Y:S08]  /*5010*/  HMMA.16816.F32 R24, R4.reuse, R28, R24 ;  /* 0x0000001c0418723c */ /* 0x048ff00000001818 */
[C---:B------:R-:W-:Y:S08]  /*5020*/  HMMA.16816.F32 R20, R4.reuse, R30, R20 ;  /* 0x0000001e0414723c */ /* 0x040ff00000001814 */
[C---:B-1----:R-:W-:Y:S08]  /*5030*/  HMMA.16816.F32 R32, R4.reuse, R16, R32 ;  /* 0x000000100420723c */ /* 0x042ff00000001820 */
[----:B------:R-:W-:Y:S01]  /*5040*/  HMMA.16816.F32 R16, R4, R18, R8 ;  /* 0x000000120410723c */ /* 0x000fe20000001808 */
[----:B------:R-:W1:Y:S06]  /*5050*/  LDSM.16.MT88.4 R8, [R177+0x1000] ;  /* 0x00100000b108783b */ /* 0x000e6c0000004200 */
[----:B------:R-:W-:-:S02]  /*5060*/  F2FP.PACK_AB R4, R163, R160 ;  /* 0x000000a0a304723e */ /* 0x000fc400000000ff */
[----:B-----5:R-:W-:Y:S02]  /*5070*/  F2FP.PACK_AB R6, R164, R162 ;  /* 0x000000a2a406723e */ /* 0x020fe400000000ff */
[----:B----4-:R-:W-:Y:S02]  /*5080*/  F2FP.PACK_AB R5, R159, R15 ;  /* 0x0000000f9f05723e */ /* 0x010fe400000000ff */
[----:B------:R-:W-:-:S07]  /*5090*/  F2FP.PACK_AB R7, R161, R158 ;  /* 0x0000009ea107723e */ /* 0x000fce00000000ff */
[C---:B-1----:R-:W-:Y:S08]  /*50a0*/  HMMA.16816.F32 R132, R4.reuse, R8, R132 ;  /* 0x000000080484723c */ /* 0x042ff00000001884 */
[C---:B------:R-:W-:Y:S01]  /*50b0*/  HMMA.16816.F32 R28, R4.reuse, R10, R124 ;  /* 0x0000000a041c723c */ /* 0x040fe2000000187c */
[----:B------:R-:W1:Y:S07]  /*50c0*/  LDSM.16.MT88.4 R8, [R178+0x1000] ;  /* 0x00100000b208783b */ /* 0x000e6e0000004200 */
        /* <DEDUP_REMOVED lines=8> */
[----:B------:R-:W1:Y:S04]  /*5150*/  LDSM.16.MT88.4 R8, [R177+0x3000] ;  /* 0x00300000b108783b */ /* 0x000e680000004200 */
[----:B------:R-:W-:Y:S03]  /*5160*/  LDSM.16.MT88.4 R112, [R180+0x1800] ;  /* 0x00180000b470783b */ /* 0x000fe60000004200 */
[C---:B-1----:R-:W-:Y:S01]  /*5170*/  HMMA.16816.F32 R60, R4.reuse, R8, R128 ;  /* 0x00000008043c723c */ /* 0x042fe20000001880 */
[----:B------:R-:W-:Y:S07]  /*5180*/  LDSM.16.MT88.4 R128, [R177+0x1800] ;  /* 0x00180000b180783b */ /* 0x000fee0000004200 */
[C---:B------:R-:W-:Y:S01]  /*5190*/  HMMA.16816.F32 R64, R4.reuse, R10, R108 ;  /* 0x0000000a0440723c */ /* 0x040fe2000000186c */
[----:B------:R-:W1:Y:S07]  /*51a0*/  LDSM.16.MT88.4 R8, [R178+0x3000] ;  /* 0x00300000b208783b */ /* 0x000e6e0000004200 */
[C---:B-1----:R-:W-:Y:S01]  /*51b0*/  HMMA.16816.F32 R68, R4.reuse, R8, R120 ;  /* 0x000000080444723c */ /* 0x042fe20000001878 */
[----:B------:R-:W-:Y:S07]  /*51c0*/  LDSM.16.MT88.4 R120, [R178+0x1800] ;  /* 0x00180000b278783b */ /* 0x000fee0000004200 */
[C---:B------:R-:W-:Y:S01]  /*51d0*/  HMMA.16816.F32 R72, R4.reuse, R10, R104 ;  /* 0x0000000a0448723c */ /* 0x040fe20000001868 */
[----:B------:R-:W1:Y:S04]  /*51e0*/  LDSM.16.MT88.4 R8, [R180+0x3000] ;  /* 0x00300000b408783b */ /* 0x000e680000004200 */
[----:B------:R-:W-:Y:S03]  /*51f0*/  LDSM.16.MT88.4 R104, [R179+0x1800] ;  /* 0x00180000b368783b */ /* 0x000fe60000004200 */
        /* <DEDUP_REMOVED lines=9> */
[C---:B-1----:R-:W-:Y:S01]  /*5290*/  HMMA.16816.F32 R140, R4.reuse, R8, R48 ;  /* 0x00000008048c723c */ /* 0x042fe20000001830 */
[----:B------:R-:W-:Y:S07]  /*52a0*/  LDSM.16.MT88.4 R48, [R178+0x3800] ;  /* 0x00380000b230783b */ /* 0x000fee0000004200 */
[C---:B------:R-:W-:Y:S01]  /*52b0*/  HMMA.16816.F32 R92, R4.reuse, R10, R44 ;  /* 0x0000000a045c723c */ /* 0x040fe2000000182c */
[----:B------:R-:W1:Y:S07]  /*52c0*/  LDSM.16.MT88.4 R8, [R180+0x5000] ;  /* 0x00500000b408783b */ /* 0x000e6e0000004200 */
[C---:B-1----:R-:W-:Y:S08]  /*52d0*/  HMMA.16816.F32 R24, R4.reuse, R8, R24 ;  /* 0x000000080418723c */ /* 0x042ff00000001818 */
[C---:B------:R-:W-:Y:S01]  /*52e0*/  HMMA.16816.F32 R20, R4.reuse, R10, R20 ;  /* 0x0000000a0414723c */ /* 0x040fe20000001814 */
[----:B------:R-:W1:Y:S07]  /*52f0*/  LDSM.16.MT88.4 R8, [R179+0x5000] ;  /* 0x00500000b308783b */ /* 0x000e6e0000004200 */
[C---:B-1----:R-:W-:Y:S01]  /*5300*/  HMMA.16816.F32 R16, R4.reuse, R10, R16 ;  /* 0x0000000a0410723c */ /* 0x042fe20000001810 */
[----:B------:R1:W-:Y:S07]  /*5310*/  MUFU.EX2 R11, R3 ;  /* 0x00000003000b7308 */ /* 0x0003ee0000000800 */
[----:B------:R-:W-:Y:S07]  /*5320*/  HMMA.16816.F32 R32, R4, R8, R32 ;  /* 0x000000080420723c */ /* 0x000fee0000001820 */
[----:B------:R-:W-:-:S02]  /*5330*/  FADD.FTZ R4, R166, R165 ;  /* 0x000000a5a6047221 */ /* 0x000fc40000010000 */
[----:B-1----:R-:W-:-:S04]  /*5340*/  FFMA.FTZ R3, R153, c[0x0][0x2d0], -R2 ;  /* 0x0000b40099037a23 */ /* 0x002fc80000010802 */
[----:B------:R1:W2:Y:S02]  /*5350*/  MUFU.EX2 R14, R3 ;  /* 0x00000003000e7308 */ /* 0x0002a40000000800 */
[--C-:B-1----:R-:W-:Y:S01]  /*5360*/  FFMA.FTZ R3, R102, c[0x0][0x2d0], -R2.reuse ;  /* 0x0000b40066037a23 */ /* 0x102fe20000010802 */
[----:B--2---:R-:W-:Y:S01]  /*5370*/  F2FP.PACK_AB R96, R14, R11 ;  /* 0x0000000b0e60723e */ /* 0x004fe200000000ff */
[----:B------:R-:W-:-:S04]  /*5380*/  FFMA.FTZ R2, R101, c[0x0][0x2d0], -R2 ;  /* 0x0000b40065027a23 */ /* 0x000fc80000010802 */
[----:B------:R1:W-:Y:S08]  /*5390*/  MUFU.EX2 R13, R3 ;  /* 0x00000003000d7308 */ /* 0x0003f00000000800 */
[----:B------:R2:W3:Y:S01]  /*53a0*/  MUFU.EX2 R193, R2 ;  /* 0x0000000200c17308 */ /* 0x0004e20000000800 */
[----:B-1----:R-:W-:Y:S02]  /*53b0*/  FADD.FTZ R3, R169, R168 ;  /* 0x000000a8a9037221 */ /* 0x002fe40000010000 */
[----:B--2---:R-:W-:Y:S01]  /*53c0*/  FFMA.FTZ R2, R157, c[0x0][0x2d0], -R0 ;  /* 0x0000b4009d027a23 */ /* 0x004fe20000010800 */
[----:B---3--:R-:W-:-:S04]  /*53d0*/  F2FP.PACK_AB R98, R193, R13 ;  /* 0x0000000dc162723e */ /* 0x008fc800000000ff */
[----:B------:R1:W-:Y:S02]  /*53e0*/  MUFU.EX2 R9, R2 ;  /* 0x0000000200097308 */ /* 0x0003e40000000800 */
[----:B-1----:R-:W-:-:S06]  /*53f0*/  FFMA.FTZ R2, R156, c[0x0][0x2d0], -R0 ;  /* 0x0000b4009c027a23 */ /* 0x002fcc0000010800 */
[----:B------:R1:W2:Y:S02]  /*5400*/  MUFU.EX2 R10, R2 ;  /* 0x00000002000a7308 */ /* 0x0002a40000000800 */
[--C-:B-1----:R-:W-:Y:S01]  /*5410*/  FFMA.FTZ R2, R154, c[0x0][0x2d0], -R0.reuse ;  /* 0x0000b4009a027a23 */ /* 0x102fe20000010800 */
[----:B--2---:R-:W-:Y:S01]  /*5420*/  F2FP.PACK_AB R97, R10, R9 ;  /* 0x000000090a61723e */ /* 0x004fe200000000ff */
[----:B------:R-:W-:-:S04]  /*5430*/  FFMA.FTZ R0, R152, c[0x0][0x2d0], -R0 ;  /* 0x0000b40098007a23 */ /* 0x000fc80000010800 */
[----:B------:R1:W-:Y:S08]  /*5440*/  MUFU.EX2 R8, R2 ;  /* 0x0000000200087308 */ /* 0x0003f00000000800 */
[----:B------:R-:W2:Y:S01]  /*5450*/  MUFU.EX2 R194, R0 ;  /* 0x0000000000c27308 */ /* 0x000ea20000000800 */
[----:B-1----:R-:W-:-:S04]  /*5460*/  FADD.FTZ R2, R173, R3 ;  /* 0x00000003ad027221 */ /* 0x002fc80000010000 */
[----:B------:R-:W-:Y:S01]  /*5470*/  FADD.FTZ R2, R172, R2 ;  /* 0x00000002ac027221 */ /* 0x000fe20000010000 */
[----:B--2---:R-:W-:Y:S01]  /*5480*/  F2FP.PACK_AB R99, R194, R8 ;  /* 0x00000008c263723e */ /* 0x004fe200000000ff */
[----:B------:R-:W-:Y:S02]  /*5490*/  FADD.FTZ R0, R171, R4 ;  /* 0x00000004ab007221 */ /* 0x000fe40000010000 */
[----:B------:R-:W-:Y:S01]  /*54a0*/  FADD.FTZ R2, R190, R2 ;  /* 0x00000002be027221 */ /* 0x000fe20000010000 */
[----:B------:R-:W-:Y:S01]  /*54b0*/  LDSM.16.MT88.4 R4, [R179+0x5800] ;  /* 0x00580000b304783b */ /* 0x000fe20000004200 */
[----:B------:R-:W-:Y:S02]  /*54c0*/  FADD.FTZ R0, R170, R0 ;  /* 0x00000000aa007221 */ /* 0x000fe40000010000 */
[----:B------:R-:W-:Y:S01]  /*54d0*/  HMMA.16816.F32 R116, R96, R112, R116 ;  /* 0x000000706074723c */ /* 0x000fe20000001874 */
[----:B------:R-:W-:Y:S02]  /*54e0*/  FADD.FTZ R2, R195, R2 ;  /* 0x00000002c3027221 */ /* 0x000fe40000010000 */
[----:B------:R-:W-:-:S02]  /*54f0*/  FADD.FTZ R0, R175, R0 ;  /* 0x00000000af007221 */ /* 0x000fc40000010000 */
[----:B------:R-:W-:Y:S02]  /*5500*/  FADD.FTZ R2, R191, R2 ;  /* 0x00000002bf027221 */ /* 0x000fe40000010000 */
[----:B------:R-:W-:Y:S01]  /*5510*/  FADD.FTZ R0, R182, R0 ;  /* 0x00000000b6007221 */ /* 0x000fe20000010000 */
[C---:B------:R-:W-:Y:S01]  /*5520*/  HMMA.16816.F32 R112, R96.reuse, R114, R40 ;  /* 0x000000726070723c */ /* 0x040fe20000001828 */
[----:B------:R-:W1:Y:S01]  /*5530*/  LDSM.16.MT88.4 R40, [R177+0x3800] ;  /* 0x00380000b128783b */ /* 0x000e620000004200 */
[----:B------:R-:W-:Y:S02]  /*5540*/  FADD.FTZ R2, R219, R2 ;  /* 0x00000002db027221 */ /* 0x000fe40000010000 */
[----:B------:R-:W-:Y:S02]  /*5550*/  FADD.FTZ R0, R174, R0 ;  /* 0x00000000ae007221 */ /* 0x000fe40000010000 */
[----:B------:R-:W-:Y:S02]  /*5560*/  FADD.FTZ R2, R160, R2 ;  /* 0x00000002a0027221 */ /* 0x000fe40000010000 */
[----:B------:R-:W-:Y:S01]  /*5570*/  HMMA.16816.F32 R124, R96, R120, R124 ;  /* 0x00000078607c723c */ /* 0x000fe2000000187c */
[----:B------:R-:W-:-:S02]  /*5580*/  FADD.FTZ R0, R181, R0 ;  /* 0x00000000b5007221 */ /* 0x000fc40000010000 */
[----:B------:R-:W-:Y:S02]  /*5590*/  FADD.FTZ R2, R163, R2 ;  /* 0x00000002a3027221 */ /* 0x000fe40000010000 */
[----:B------:R-:W-:Y:S02]  /*55a0*/  FADD.FTZ R0, R15, R0 ;  /* 0x000000000f007221 */ /* 0x000fe40000010000 */
[----:B------:R-:W-:Y:S01]  /*55b0*/  FADD.FTZ R2, R162, R2 ;  /* 0x00000002a2027221 */ /* 0x000fe20000010000 */
[----:B------:R-:W-:Y:S01]  /*55c0*/  HMMA.16816.F32 R120, R96, R122, R36 ;  /* 0x0000007a6078723c */ /* 0x000fe20000001824 */
[----:B------:R-:W-:Y:S02]  /*55d0*/  FADD.FTZ R0, R159, R0 ;  /* 0x000000009f007221 */ /* 0x000fe40000010000 */
[----:B------:R-:W-:Y:S02]  /*55e0*/  FADD.FTZ R2, R164, R2 ;  /* 0x00000002a4027221 */ /* 0x000fe40000010000 */
[----:B------:R-:W-:-:S02]  /*55f0*/  FADD.FTZ R0, R158, R0 ;  /* 0x000000009e007221 */ /* 0x000fc40000010000 */
[----:B------:R-:W-:Y:S01]  /*5600*/  FADD.FTZ R3, R11, R2 ;  /* 0x000000020b037221 */ /* 0x000fe20000010000 */
[C---:B------:R-:W-:Y:S01]  /*5610*/  HMMA.16816.F32 R108, R96.reuse, R104, R148 ;  /* 0x00000068606c723c */ /* 0x040fe20000001894 */
[----:B------:R-:W-:Y:S02]  /*5620*/  FADD.FTZ R0, R161, R0 ;  /* 0x00000000a1007221 */ /* 0x000fe40000010000 */
[----:B------:R-:W-:Y:S02]  /*5630*/  FADD.FTZ R3, R14, R3 ;  /* 0x000000030e037221 */ /* 0x000fe40000010000 */
[----:B------:R-:W-:Y:S01]  /*5640*/  FADD.FTZ R2, R9, R0 ;  /* 0x0000000009027221 */ /* 0x000fe20000010000 */
[----:B------:R-:W-:Y:S01]  /*5650*/  IADD3 R0, R167, -0x2, RZ ;  /* 0xfffffffea7007810 */ /* 0x000fe20007ffe0ff */
[----:B------:R-:W-:Y:S01]  /*5660*/  FADD.FTZ R3, R13, R3 ;  /* 0x000000030d037221 */ /* 0x000fe20000010000 */
[----:B------:R-:W-:Y:S01]  /*5670*/  HMMA.16816.F32 R104, R96, R106, R56 ;  /* 0x0000006a6068723c */ /* 0x000fe20000001838 */
[----:B------:R-:W2:Y:S01]  /*5680*/  LDSM.16.MT88.4 R56, [R180+0x3800] ;  /* 0x00380000b438783b */ /* 0x000ea20000004200 */
[----:B------:R-:W-:Y:S01]  /*5690*/  ISETP.GE.AND P0, PT, R0, R199, PT ;  /* 0x000000c70000720c */ /* 0x000fe20003f06270 */
[----:B------:R-:W-:-:S02]  /*56a0*/  FADD.FTZ R2, R10, R2 ;  /* 0x000000020a027221 */ /* 0x000fc40000010000 */
[----:B------:R-:W-:Y:S02]  /*56b0*/  FADD.FTZ R193, R193, R3 ;  /* 0x00000003c1c17221 */ /* 0x000fe40000010000 */
[----:B------:R-:W-:Y:S01]  /*56c0*/  FADD.FTZ R2, R8, R2 ;  /* 0x0000000208027221 */ /* 0x000fe20000010000 */
[----:B------:R-:W-:Y:S03]  /*56d0*/  HMMA.16816.F32 R44, R96, R48, R68 ;  /* 0x00000030602c723c */ /* 0x000fe60000001844 */
[----:B------:R-:W-:-:S05]  /*56e0*/  FADD.FTZ R194, R194, R2 ;  /* 0x00000002c2c27221 */ /* 0x000fca0000010000 */
[C---:B-1----:R-:W-:Y:S08]  /*56f0*/  HMMA.16816.F32 R36, R96.reuse, R40, R60 ;  /* 0x000000286024723c */ /* 0x042ff0000000183c */
[C---:B------:R-:W-:Y:S01]  /*5700*/  HMMA.16816.F32 R40, R96.reuse, R42, R64 ;  /* 0x0000002a6028723c */ /* 0x040fe20000001840 */
[----:B------:R-:W1:Y:S07]  /*5710*/  LDSM.16.MT88.4 R64, [R179+0x3800] ;  /* 0x00380000b340783b */ /* 0x000e6e0000004200 */
[C---:B------:R-:W-:Y:S01]  /*5720*/  HMMA.16816.F32 R48, R96.reuse, R50, R72 ;  /* 0x000000326030723c */ /* 0x040fe20000001848 */
[----:B------:R-:W3:Y:S07]  /*5730*/  LDSM.16.MT88.4 R72, [R177+0x5800] ;  /* 0x00580000b148783b */ /* 0x000eee0000004200 */
[C---:B------:R-:W-:Y:S08]  /*5740*/  HMMA.16816.F32 R132, R96.reuse, R128, R132 ;  /* 0x000000806084723c */ /* 0x040ff00000001884 */
        /* <DEDUP_REMOVED lines=8> */
[C---:B------:R-:W-:Y:S08]  /*57d0*/  HMMA.16816.F32 R72, R96.reuse, R74, R136 ;  /* 0x0000004a6048723c */ /* 0x040ff00000001888 */
[C---:B--2---:R-:W-:Y:S08]  /*57e0*/  HMMA.16816.F32 R84, R96.reuse, R88, R24 ;  /* 0x000000586054723c */ /* 0x044ff00000001818 */
[C---:B------:R-:W-:Y:S08]  /*57f0*/  HMMA.16816.F32 R88, R96.reuse, R90, R20 ;  /* 0x0000005a6058723c */ /* 0x040ff00000001814 */
[C---:B-1----:R-:W-:Y:S08]  /*5800*/  HMMA.16816.F32 R76, R96.reuse, R80, R140 ;  /* 0x00000050604c723c */ /* 0x042ff0000000188c */
[C---:B------:R-:W-:Y:S08]  /*5810*/  HMMA.16816.F32 R80, R96.reuse, R82, R92 ;  /* 0x000000526050723c */ /* 0x040ff0000000185c */
[C---:B------:R-:W-:Y:S08]  /*5820*/  HMMA.16816.F32 R92, R96.reuse, R4, R32 ;  /* 0x00000004605c723c */ /* 0x040ff00000001820 */
[----:B------:R-:W-:Y:S01]  /*5830*/  HMMA.16816.F32 R96, R96, R6, R16 ;  /* 0x000000066060723c */ /* 0x000fe20000001810 */
[----:B------:R-:W-:Y:S07]  /*5840*/  @!UPT UIADD3 URZ, URZ, URZ, URZ ;  /* 0x0000003f3f3ff290 */ /* 0x000fee000fffe03f */
[----:B------:R-:W-:Y:S11]  /*5850*/  @!P0 BRA `(.L_x_54) ;  /* 0x0000321000008947 */ /* 0x000ff60003800000 */
[----:B------:R-:W-:Y:S02]  /*5860*/  MOV R191, R0 ;  /* 0x0000000000bf7202 */ /* 0x000fe40000000f00 */
[----:B------:R-:W-:-:S02]  /*5870*/  MOV R102, R12 ;  /* 0x0000000c00667202 */ /* 0x000fc40000000f00 */
[----:B------:R-:W-:Y:S02]  /*5880*/  MOV R101, R100 ;  /* 0x0000006400657202 */ /* 0x000fe40000000f00 */
.L_x_61:
[----:B------:R-:W-:Y:S01]  /*5890*/  SHF.R.S32.HI R0, RZ, 0x1f, R189 ;  /* 0x0000001fff007819 */ /* 0x000fe200000114bd */
[----:B------:R-:W-:Y:S04]  /*58a0*/  DEPBAR.LE SB0, 0x0 ;  /* 0x000080000000791a */ /* 0x000fe80000000000 */
[----:B------:R-:W-:Y:S01]  /*58b0*/  SHF.R.S32.HI R4, RZ, 0x1f, R188 ;  /* 0x0000001fff047819 */ /* 0x000fe200000114bc */
[----:B------:R-:W-:Y:S01]  /*58c0*/  WARPSYNC 0xffffffff ;  /* 0xffffffff00007948 */ /* 0x000fe20003800000 */
[----:B------:R-:W-:Y:S01]  /*58d0*/  R2P PR, R196, 0x6 ;  /* 0x00000006c4007804 */ /* 0x000fe20000000000 */
[----:B------:R-:W-:Y:S01]  /*58e0*/  BAR.SYNC.DEFER_BLOCKING 0x0 ;  /* 0x0000000000007b1d */ /* 0x000fe20000010000 */
[----:B------:R-:W-:Y:S01]  /*58f0*/  SHF.R.S32.HI R5, RZ, 0x1f, R198 ;  /* 0x0000001fff057819 */ /* 0x000fe200000114c6 */
[----:B------:R-:W-:Y:S01]  /*5900*/  IMAD R0, R0, c[0x0][0x208], RZ ;  /* 0x0000820000007a24 */ /* 0x000fe200078e02ff */
[----:B------:R-:W-:Y:S01]  /*5910*/  IADD3 R100, R103, 0x40, RZ ;  /* 0x0000004067647810 */ /* 0x000fe20007ffe0ff */
[C---:B------:R-:W-:Y:S01]  /*5920*/  IMAD.WIDE.U32 R2, R189.reuse, c[0x0][0x208], RZ ;  /* 0x00008200bd027a25 */ /* 0x040fe200078e00ff */
[----:B------:R-:W-:Y:S02]  /*5930*/  SHF.R.S32.HI R12, RZ, 0x1f, R197 ;  /* 0x0000001fff0c7819 */ /* 0x000fe400000114c5 */
[----:B------:R-:W-:Y:S01]  /*5940*/  SHF.L.U64.HI R22, R198, 0x1, R5 ;  /* 0x00000001c6167819 */ /* 0x000fe20000010205 */
[----:B------:R-:W-:Y:S01]  /*5950*/  IMAD R0, R189, c[0x0][0x20c], R0 ;  /* 0x00008300bd007a24 */ /* 0x000fe200078e0200 */
[----:B------:R-:W-:Y:S01]  /*5960*/  SHF.R.S32.HI R5, RZ, 0x1f, R192 ;  /* 0x0000001fff057819 */ /* 0x000fe200000114c0 */
[----:B------:R-:W-:Y:S01]  /*5970*/  IMAD R4, R4, c[0x0][0x218], RZ ;  /* 0x0000860004047a24 */ /* 0x000fe200078e02ff */
[----:B------:R-:W-:Y:S01]  /*5980*/  SHF.L.U64.HI R14, R197, 0x1, R12 ;  /* 0x00000001c50e7819 */ /* 0x000fe2000001020c */
[----:B------:R-:W-:Y:S01]  /*5990*/  IMAD.IADD R3, R3, 0x1, R0 ;  /* 0x0000000103037824 */ /* 0x000fe200078e0200 */
[C---:B------:R-:W-:Y:S01]  /*59a0*/  IADD3 R0, R103.reuse, 0x20, RZ ;  /* 0x0000002067007810 */ /* 0x040fe20007ffe0ff */
[C---:B------:R-:W-:Y:S01]  /*59b0*/  IMAD R4, R188.reuse, c[0x0][0x21c], R4 ;  /* 0x00008700bc047a24 */ /* 0x040fe200078e0204 */
[C---:B------:R-:W-:Y:S01]  /*59c0*/  @P2 IADD3 R100, R103.reuse, -0x40, RZ ;  /* 0xffffffc067642810 */ /* 0x040fe20007ffe0ff */
[----:B------:R-:W-:Y:S01]  /*59d0*/  IMAD.WIDE.U32 R2, R188, c[0x0][0x218], R2 ;  /* 0x00008600bc027a25 */ /* 0x000fe200078e0002 */
[----:B------:R-:W-:Y:S02]  /*59e0*/  @P1 IADD3 R0, R103, -0x20, RZ ;  /* 0xffffffe067001810 */ /* 0x000fe40007ffe0ff */
[C---:B------:R-:W-:Y:S01]  /*59f0*/  ISETP.GE.AND P1, PT, R198.reuse, c[0x0][0x1d4], PT ;  /* 0x00007500c6007a0c */ /* 0x040fe20003f26270 */
[----:B------:R-:W-:Y:S01]  /*5a00*/  IMAD.SHL.U32 R28, R198, 0x2, RZ ;  /* 0x00000002c61c7824 */ /* 0x000fe200078e00ff */
[----:B------:R-:W-:Y:S01]  /*5a10*/  IADD3 R2, P0, R206, R2, RZ ;  /* 0x00000002ce027210 */ /* 0x000fe20007f1e0ff */
[C---:B------:R-:W-:Y:S01]  /*5a20*/  IMAD.SHL.U32 R15, R197.reuse, 0x2, RZ ;  /* 0x00000002c50f7824 */ /* 0x040fe200078e00ff */
[----:B------:R-:W-:Y:S01]  /*5a30*/  SHF.L.U64.HI R13, R192, 0x1, R5 ;  /* 0x00000001c00d7819 */ /* 0x000fe20000010205 */
[----:B------:R-:W1:Y:S01]  /*5a40*/  LDSM.16.M88.4 R32, [R183] ;  /* 0x00000000b720783b */ /* 0x000e620000000200 */
[----:B------:R-:W-:Y:S01]  /*5a50*/  IADD3.X R3, R210, R3, R4, P0, !PT ;  /* 0x00000003d2037210 */ /* 0x000fe200007fe404 */
[----:B------:R-:W-:Y:S01]  /*5a60*/  IMAD.SHL.U32 R12, R192, 0x2, RZ ;  /* 0x00000002c00c7824 */ /* 0x000fe200078e00ff */
[----:B------:R-:W-:Y:S01]  /*5a70*/  LEA R6, P0, R2, c[0x0][0x1f8], 0x1 ;  /* 0x00007e0002067a11 */ /* 0x000fe200078008ff */
[----:B------:R-:W2:Y:S01]  /*5a80*/  LDSM.16.M88.4 R8, [R103] ;  /* 0x000000006708783b */ /* 0x000ea20000000200 */
[----:B------:R-:W-:Y:S02]  /*5a90*/  IADD3 R173, R0, 0x5800, RZ ;  /* 0x0000580000ad7810 */ /* 0x000fe40007ffe0ff */
[----:B------:R-:W-:Y:S01]  /*5aa0*/  LEA.HI.X R7, R2, c[0x0][0x1fc], R3, 0x1, P0 ;  /* 0x00007f0002077a11 */ /* 0x000fe200000f0c03 */
[----:B------:R-:W3:Y:S01]  /*5ab0*/  LDSM.16.M88.4 R16, [R103+0x800] ;  /* 0x000800006710783b */ /* 0x000ee20000000200 */
[----:B------:R-:W-:Y:S02]  /*5ac0*/  ISETP.GE.AND P0, PT, R197, c[0x0][0x1d4], PT ;  /* 0x00007500c5007a0c */ /* 0x000fe40003f06270 */
[C---:B------:R-:W-:Y:S01]  /*5ad0*/  IADD3 R172, R0.reuse, 0x5000, RZ ;  /* 0x0000500000ac7810 */ /* 0x040fe20007ffe0ff */
[----:B------:R-:W4:Y:S01]  /*5ae0*/  LDSM.16.M88.4 R24, [R103+0x1000] ;  /* 0x001000006718783b */ /* 0x000f220000000200 */
[C---:B------:R-:W-:Y:S02]  /*5af0*/  IADD3 R171, R0.reuse, 0x4800, RZ ;  /* 0x0000480000ab7810 */ /* 0x040fe40007ffe0ff */
[C---:B------:R-:W-:Y:S01]  /*5b00*/  IADD3 R170, R0.reuse, 0x4000, RZ ;  /* 0x0000400000aa7810 */ /* 0x040fe20007ffe0ff */
[----:B------:R-:W1:Y:S01]  /*5b10*/  LDSM.16.M88.4 R136, [R103+0x1800] ;  /* 0x001800006788783b */ /* 0x000e620000000200 */
[C---:B------:R-:W-:Y:S02]  /*5b20*/  IADD3 R165, R0.reuse, 0x3800, RZ ;  /* 0x0000380000a57810 */ /* 0x040fe40007ffe0ff */
[C---:B------:R-:W-:Y:S01]  /*5b30*/  IADD3 R164, R0.reuse, 0x3000, RZ ;  /* 0x0000300000a47810 */ /* 0x040fe20007ffe0ff */
[----:B------:R-:W1:Y:S01]  /*5b40*/  LDSM.16.M88.4 R140, [R184] ;  /* 0x00000000b88c783b */ /* 0x000e620000000200 */
[C---:B------:R-:W-:Y:S02]  /*5b50*/  IADD3 R163, R0.reuse, 0x2800, RZ ;  /* 0x0000280000a37810 */ /* 0x040fe40007ffe0ff */
[----:B------:R-:W-:Y:S01]  /*5b60*/  IADD3 R162, R0, 0x2000, RZ ;  /* 0x0000200000a27810 */ /* 0x000fe20007ffe0ff */
[----:B------:R-:W1:Y:S01]  /*5b70*/  LDSM.16.M88.4 R144, [R0] ;  /* 0x000000000090783b */ /* 0x000e620000000200 */
[C---:B------:R-:W-:Y:S02]  /*5b80*/  IADD3 R182, R100.reuse, 0x5800, RZ ;  /* 0x0000580064b67810 */ /* 0x040fe40007ffe0ff */
[C---:B------:R-:W-:Y:S01]  /*5b90*/  IADD3 R181, R100.reuse, 0x5000, RZ ;  /* 0x0000500064b57810 */ /* 0x040fe20007ffe0ff */
[----:B------:R-:W1:Y:S01]  /*5ba0*/  LDSM.16.M88.4 R148, [R0+0x800] ;  /* 0x000800000094783b */ /* 0x000e620000000200 */
[C---:B------:R-:W-:Y:S02]  /*5bb0*/  IADD3 R175, R100.reuse, 0x4800, RZ ;  /* 0x0000480064af7810 */ /* 0x040fe40007ffe0ff */
[C---:B------:R-:W-:Y:S01]  /*5bc0*/  IADD3 R174, R100.reuse, 0x4000, RZ ;  /* 0x0000400064ae7810 */ /* 0x040fe20007ffe0ff */
[----:B------:R-:W1:Y:S01]  /*5bd0*/  LDSM.16.M88.4 R152, [R0+0x1000] ;  /* 0x001000000098783b */ /* 0x000e620000000200 */
[C---:B------:R-:W-:Y:S02]  /*5be0*/  IADD3 R169, R100.reuse, 0x3800, RZ ;  /* 0x0000380064a97810 */ /* 0x040fe40007ffe0ff */
[C---:B------:R-:W-:Y:S01]  /*5bf0*/  IADD3 R168, R100.reuse, 0x3000, RZ ;  /* 0x0000300064a87810 */ /* 0x040fe20007ffe0ff */
[----:B------:R5:W1:Y:S01]  /*5c00*/  LDSM.16.M88.4 R156, [R0+0x1800] ;  /* 0x00180000009c783b */ /* 0x000a620000000200 */
[C---:B------:R-:W-:Y:S02]  /*5c10*/  IADD3 R167, R100.reuse, 0x2800, RZ ;  /* 0x0000280064a77810 */ /* 0x040fe40007ffe0ff */
[C---:B------:R-:W-:Y:S02]  /*5c20*/  IADD3 R166, R100.reuse, 0x2000, RZ ;  /* 0x0000200064a67810 */ /* 0x040fe40007ffe0ff */
[C---:B------:R-:W-:Y:S02]  /*5c30*/  IADD3 R161, R100.reuse, 0x1800, RZ ;  /* 0x0000180064a17810 */ /* 0x040fe40007ffe0ff */
[C---:B------:R-:W-:Y:S02]  /*5c40*/  IADD3 R160, R100.reuse, 0x1000, RZ ;  /* 0x0000100064a07810 */ /* 0x040fe40007ffe0ff */
[----:B-----5:R-:W-:Y:S01]  /*5c50*/  IADD3 R0, R100, 0x800, RZ ;  /* 0x0000080064007810 */ /* 0x020fe20007ffe0ff */
[----:B------:R-:W-:-:S05]  /*5c60*/  BRA.DIV ~URZ, `(.L_x_55) ;  /* 0x000080227f007947 */ /* 0x000fca000b800000 */
[----:B--234-:R2:W3:Y:S02]  /*5c70*/  SHFL.IDX PT, R2, R7, RZ, 0x181f ;  /* 0x00181fff07027589 */ /* 0x01c4e400000e0000 */
.L_x_135:
[----:B------:R-:W4:Y:S01]  /*5c80*/  SHFL.IDX PT, R3, R6, RZ, 0x181f ;  /* 0x00181fff06037589 */ /* 0x000f2200000e0000 */
[----:B------:R-:W-:Y:S01]  /*5c90*/  SEL R190, RZ, 0x10, P5 ;  /* 0x00000010ffbe7807 */ /* 0x000fe20002800000 */
[----:B------:R-:W-:Y:S06]  /*5ca0*/  BSSY B0, `(.L_x_56) ;  /* 0x0000141000007945 */ /* 0x000fec0003800000 */
[----:B------:R-:W5:Y:S08]  /*5cb0*/  SHFL.IDX PT, R20, R6, 0x1, 0x181f ;  /* 0x00381f0006147f89 */ /* 0x000f7000000e0000 */
[----:B------:R-:W2:Y:S01]  /*5cc0*/  SHFL.IDX PT, R21, R7, 0x1, 0x181f ;  /* 0x00381f0007157f89 */ /* 0x000ea200000e0000 */
[C---:B----4-:R-:W-:Y:S04]  /*5cd0*/  IADD3 R4, P2, R3.reuse, R12, RZ ;  /* 0x0000000c03047210 */ /* 0x050fe80007f5e0ff */
[C---:B---3--:R-:W-:Y:S05]  /*5ce0*/  IADD3.X R5, R2.reuse, R13, RZ, P2, !PT ;  /* 0x0000000d02057210 */ /* 0x048fea00017fe4ff */
[----:B------:R3:W-:Y:S02]  /*5cf0*/  LDGSTS.E.BYPASS.LTC128B.128 [R187+0x100], [R4.64], !P5 ;  /* 0x0010000004bb7fae */ /* 0x0007e4000e901d46 */
[C---:B---3--:R-:W-:Y:S04]  /*5d00*/  IADD3 R4, P2, R3.reuse, R15, RZ ;  /* 0x0000000f03047210 */ /* 0x048fe80007f5e0ff */
[----:B------:R-:W-:Y:S05]  /*5d10*/  IADD3.X R5, R2, R14, RZ, P2, !PT ;  /* 0x0000000e02057210 */ /* 0x000fea00017fe4ff */
[----:B------:R3:W-:Y:S02]  /*5d20*/  LDGSTS.E.BYPASS.LTC128B.128 [R187+0x2100], [R4.64], !P0 ;  /* 0x0210000004bb7fae */ /* 0x0007e4000c101d46 */
[----:B---3--:R-:W-:Y:S02]  /*5d30*/  IADD3 R5, -R190, 0x10, RZ ;  /* 0x00000010be057810 */ /* 0x008fe40007ffe1ff */
[----:B------:R-:W-:Y:S02]  /*5d40*/  IADD3 R4, P3, R3, R28, RZ ;  /* 0x0000001c03047210 */ /* 0x000fe40007f7e0ff */
[----:B------:R-:W-:Y:S04]  /*5d50*/  LOP3.LUT R5, R5, 0xf, RZ, 0xc0, !PT ;  /* 0x0000000f05057812 */ /* 0x000fe800078ec0ff */
[----:B-----5:R-:W-:Y:S02]  /*5d60*/  IADD3 R12, P4, P2, R5, R20, R12 ;  /* 0x00000014050c7210 */ /* 0x020fe40007a9e00c */
[----:B------:R-:W-:Y:S02]  /*5d70*/  IADD3.X R5, R2, R22, RZ, P3, !PT ;  /* 0x0000001602057210 */ /* 0x000fe40001ffe4ff */
[----:B------:R-:W-:Y:S02]  /*5d80*/  ISETP.NE.U32.AND P3, PT, R190, RZ, PT ;  /* 0x000000ffbe00720c */ /* 0x000fe40003f65070 */
[----:B------:R-:W-:Y:S01]  /*5d90*/  SEL R2, RZ, 0x10, P0 ;  /* 0x00000010ff027807 */ /* 0x000fe20000000000 */
[----:B------:R3:W-:Y:S01]  /*5da0*/  LDGSTS.E.BYPASS.LTC128B.128 [R187+0x4100], [R4.64], !P1 ;  /* 0x0410000004bb7fae */ /* 0x0007e2000c901d46 */
[-C--:B--2---:R-:W-:Y:S02]  /*5db0*/  IADD3.X R13, RZ, R21.reuse, R13, P4, P2 ;  /* 0x00000015ff0d7210 */ /* 0x084fe400027e440d */
[C---:B------:R-:W-:Y:S02]  /*5dc0*/  ISETP.NE.U32.AND P2, PT, R2.reuse, RZ, PT ;  /* 0x000000ff0200720c */ /* 0x040fe40003f45070 */
[----:B------:R-:W-:Y:S04]  /*5dd0*/  IADD3 R2, -R2, 0x10, RZ ;  /* 0x0000001002027810 */ /* 0x000fe80007ffe1ff */
[----:B------:R-:W-:Y:S01]  /*5de0*/  LOP3.LUT R2, R2, 0xf, RZ, 0xc0, !PT ;  /* 0x0000000f02027812 */ /* 0x000fe200078ec0ff */
[----:B------:R2:W-:Y:S03]  /*5df0*/  LDGSTS.E.BYPASS.LTC128B.128.ZFILL [R187+0x1100], [R12.64], P3 ;  /* 0x011000000cbb7fae */ /* 0x0005e60009941d46 */
[-C--:B------:R-:W-:Y:S04]  /*5e00*/  IADD3 R2, P4, P3, R2, R20.reuse, R15 ;  /* 0x0000001402027210 */ /* 0x080fe80007b9e00f */
[-C--:B------:R-:W-:Y:S05]  /*5e10*/  IADD3.X R3, RZ, R21.reuse, R14, P4, P3 ;  /* 0x00000015ff037210 */ /* 0x080fea00027e640e */
[----:B------:R4:W-:Y:S01]  /*5e20*/  LDGSTS.E.BYPASS.LTC128B.128.ZFILL [R187+0x3100], [R2.64], P2 ;  /* 0x0310000002bb7fae */ /* 0x0009e20009141d46 */
[C---:B-1-3--:R-:W-:Y:S08]  /*5e30*/  HMMA.16816.F32 R4, R32.reuse, R8, RZ ;  /* 0x000000082004723c */ /* 0x04aff000000018ff */
[C---:B------:R-:W-:Y:S01]  /*5e40*/  HMMA.16816.F32 R8, R32.reuse, R10, RZ ;  /* 0x0000000a2008723c */ /* 0x040fe200000018ff */
[----:B--2---:R-:W-:Y:S04]  /*5e50*/  SEL R12, RZ, 0x10, P1 ;  /* 0x00000010ff0c7807 */ /* 0x004fe80000800000 */
[C---:B------:R-:W-:Y:S02]  /*5e60*/  ISETP.NE.U32.AND P4, PT, R12.reuse, RZ, PT ;  /* 0x000000ff0c00720c */ /* 0x040fe40003f85070 */
[----:B------:R-:W-:Y:S02]  /*5e70*/  IADD3 R23, -R12, 0x10, RZ ;  /* 0x000000100c177810 */ /* 0x000fe40007ffe1ff */
[C---:B------:R-:W-:Y:S03]  /*5e80*/  HMMA.16816.F32 R12, R32.reuse, R16, RZ ;  /* 0x00000010200c723c */ /* 0x040fe600000018ff */
[----:B----4-:R-:W-:Y:S04]  /*5e90*/  LOP3.LUT R2, R23, 0xf, RZ, 0xc0, !PT ;  /* 0x0000000f17027812 */ /* 0x010fe800078ec0ff */
[----:B------:R-:W-:Y:S01]  /*5ea0*/  IADD3 R2, P3, P2, R2, R20, R28 ;  /* 0x0000001402027210 */ /* 0x000fe20007a7e01c */
[C---:B------:R-:W-:Y:S04]  /*5eb0*/  HMMA.16816.F32 R16, R32.reuse, R18, RZ ;  /* 0x000000122010723c */ /* 0x040fe800000018ff */
[----:B------:R-:W-:Y:S02]  /*5ec0*/  IADD3.X R3, RZ, R21, R22, P3, P2 ;  /* 0x00000015ff037210 */ /* 0x000fe40001fe4416 */
[----:B------:R-:W-:Y:S02]  /*5ed0*/  ISETP.GT.AND P2, PT, R191, R199, PT ;  /* 0x000000c7bf00720c */ /* 0x000fe40003f44270 */
[C---:B------:R-:W-:Y:S01]  /*5ee0*/  HMMA.16816.F32 R20, R32.reuse, R24, RZ ;  /* 0x000000182014723c */ /* 0x040fe200000018ff */
[----:B------:R1:W-:Y:S07]  /*5ef0*/  LDGSTS.E.BYPASS.LTC128B.128.ZFILL [R187+0x5100], [R2.64], P4 ;  /* 0x0510000002bb7fae */ /* 0x0003ee000a141d46 */
[C---:B------:R-:W-:Y:S01]  /*5f00*/  HMMA.16816.F32 R24, R32.reuse, R26, RZ ;  /* 0x0000001a2018723c */ /* 0x040fe200000018ff */
[----:B------:R-:W0:Y:S07]  /*5f10*/  LDGDEPBAR ;  /* 0x00000000000079af */ /* 0x000e2e0000000000 */
[C---:B------:R-:W-:Y:S08]  /*5f20*/  HMMA.16816.F32 R28, R32.reuse, R136, RZ ;  /* 0x00000088201c723c */ /* 0x040ff000000018ff */
[----:B------:R-:W-:Y:S01]  /*5f30*/  HMMA.16816.F32 R32, R32, R138, RZ ;  /* 0x0000008a2020723c */ /* 0x000fe200000018ff */
[----:B------:R-:W-:Y:S07]  /*5f40*/  LDSM.16.M88.4 R136, [R186] ;  /* 0x00000000ba88783b */ /* 0x000fee0000000200 */
[C---:B------:R-:W-:Y:S08]  /*5f50*/  HMMA.16816.F32 R4, R140.reuse, R144, R4 ;  /* 0x000000908c04723c */ /* 0x040ff00000001804 */
[C---:B------:R-:W-:Y:S01]  /*5f60*/  HMMA.16816.F32 R8, R140.reuse, R146, R8 ;  /* 0x000000928c08723c */ /* 0x040fe20000001808 */
[----:B------:R-:W2:Y:S07]  /*5f70*/  LDSM.16.M88.4 R144, [R100] ;  /* 0x000000006490783b */ /* 0x000eae0000000200 */
[C---:B------:R-:W-:Y:S08]  /*5f80*/  HMMA.16816.F32 R12, R140.reuse, R148, R12 ;  /* 0x000000948c0c723c */ /* 0x040ff0000000180c */
[C---:B------:R-:W-:Y:S01]  /*5f90*/  HMMA.16816.F32 R16, R140.reuse, R150, R16 ;  /* 0x000000968c10723c */ /* 0x040fe20000001810 */
[----:B------:R-:W3:Y:S07]  /*5fa0*/  LDSM.16.M88.4 R148, [R0] ;  /* 0x000000000094783b */ /* 0x000eee0000000200 */
[C---:B------:R-:W-:Y:S08]  /*5fb0*/  HMMA.16816.F32 R20, R140.reuse, R152, R20 ;  /* 0x000000988c14723c */ /* 0x040ff00000001814 */
[C---:B------:R-:W-:Y:S01]  /*5fc0*/  HMMA.16816.F32 R24, R140.reuse, R154, R24 ;  /* 0x0000009a8c18723c */ /* 0x040fe20000001818 */
[----:B------:R-:W4:Y:S07]  /*5fd0*/  LDSM.16.M88.4 R152, [R160] ;  /* 0x00000000a098783b */ /* 0x000f2e0000000200 */
[C---:B------:R-:W-:Y:S08]  /*5fe0*/  HMMA.16816.F32 R28, R140.reuse, R156, R28 ;  /* 0x0000009c8c1c723c */ /* 0x040ff0000000181c */
[----:B------:R-:W-:Y:S01]  /*5ff0*/  HMMA.16816.F32 R32, R140, R158, R32 ;  /* 0x0000009e8c20723c */ /* 0x000fe20000001820 */
[----:B------:R-:W5:Y:S07]  /*6000*/  LDSM.16.M88.4 R140, [R161] ;  /* 0x00000000a18c783b */ /* 0x000f6e0000000200 */
[C---:B--2---:R-:W-:Y:S01]  /*6010*/  HMMA.16816.F32 R4, R136.reuse, R144, R4 ;  /* 0x000000908804723c */ /* 0x044fe20000001804 */
[----:B------:R-:W-:Y:S07]  /*6020*/  LDSM.16.M88.4 R156, [R176+-0x3000] ;  /* 0xffd00000b09c783b */ /* 0x000fee0000000200 */
[C---:B------:R-:W-:Y:S01]  /*6030*/  HMMA.16816.F32 R8, R136.reuse, R146, R8 ;  /* 0x000000928808723c */ /* 0x040fe20000001808 */
[----:B------:R-:W-:Y:S07]  /*6040*/  LDSM.16.M88.4 R144, [R185] ;  /* 0x00000000b990783b */ /* 0x000fee0000000200 */
[C---:B---3--:R-:W-:Y:S08]  /*6050*/  HMMA.16816.F32 R12, R136.reuse, R148, R12 ;  /* 0x00000094880c723c */ /* 0x048ff0000000180c */
[C---:B------:R-:W-:Y:S01]  /*6060*/  HMMA.16816.F32 R16, R136.reuse, R150, R16 ;  /* 0x000000968810723c */ /* 0x040fe20000001810 */
[----:B------:R-:W2:Y:S07]  /*6070*/  LDSM.16.M88.4 R148, [R176+-0x4000] ;  /* 0xffc00000b094783b */ /* 0x000eae0000000200 */
[C---:B----4-:R-:W-:Y:S08]  /*6080*/  HMMA.16816.F32 R20, R136.reuse, R152, R20 ;  /* 0x000000988814723c */ /* 0x050ff00000001814 */
[C---:B------:R-:W-:Y:S01]  /*6090*/  HMMA.16816.F32 R24, R136.reuse, R154, R24 ;  /* 0x0000009a8818723c */ /* 0x040fe20000001818 */
[----:B------:R-:W3:Y:S07]  /*60a0*/  LDSM.16.M88.4 R152, [R176+-0x3800] ;  /* 0xffc80000b098783b */ /* 0x000eee0000000200 */
[C---:B-----5:R-:W-:Y:S08]  /*60b0*/  HMMA.16816.F32 R28, R136.reuse, R140, R28 ;  /* 0x0000008c881c723c */ /* 0x060ff0000000181c */
[----:B------:R-:W-:Y:S01]  /*60c0*/  HMMA.16816.F32 R32, R136, R142, R32 ;  /* 0x0000008e8820723c */ /* 0x000fe20000001820 */
[----:B------:R-:W4:Y:S07]  /*60d0*/  LDSM.16.M88.4 R136, [R176+-0x2800] ;  /* 0xffd80000b088783b */ /* 0x000f2e0000000200 */
[C---:B--2---:R-:W-:Y:S01]  /*60e0*/  HMMA.16816.F32 R4, R144.reuse, R148, R4 ;  /* 0x000000949004723c */ /* 0x044fe20000001804 */
[----:B------:R-:W-:Y:S07]  /*60f0*/  LDSM.16.M88.4 R140, [R183+0x4000] ;  /* 0x00400000b78c783b */ /* 0x000fee0000000200 */
[C---:B------:R-:W-:Y:S01]  /*6100*/  HMMA.16816.F32 R8, R144.reuse, R150, R8 ;  /* 0x000000969008723c */ /* 0x040fe20000001808 */
[----:B------:R-:W2:Y:S07]  /*6110*/  LDSM.16.M88.4 R148, [R103+0x2000] ;  /* 0x002000006794783b */ /* 0x000eae0000000200 */
[C---:B---3--:R-:W-:Y:S08]  /*6120*/  HMMA.16816.F32 R12, R144.reuse, R152, R12 ;  /* 0x00000098900c723c */ /* 0x048ff0000000180c */
[C---:B------:R-:W-:Y:S01]  /*6130*/  HMMA.16816.F32 R16, R144.reuse, R154, R16 ;  /* 0x0000009a9010723c */ /* 0x040fe20000001810 */
[----:B------:R-:W3:Y:S07]  /*6140*/  LDSM.16.M88.4 R152, [R103+0x2800] ;  /* 0x002800006798783b */ /* 0x000eee0000000200 */
[C---:B------:R-:W-:Y:S08]  /*6150*/  HMMA.16816.F32 R20, R144.reuse, R156, R20 ;  /* 0x0000009c9014723c */ /* 0x040ff00000001814 */
[C---:B------:R-:W-:Y:S01]  /*6160*/  HMMA.16816.F32 R24, R144.reuse, R158, R24 ;  /* 0x0000009e9018723c */ /* 0x040fe20000001818 */
[----:B------:R-:W5:Y:S07]  /*6170*/  LDSM.16.M88.4 R156, [R103+0x3000] ;  /* 0x00300000679c783b */ /* 0x000f6e0000000200 */
[C---:B----4-:R-:W-:Y:S08]  /*6180*/  HMMA.16816.F32 R28, R144.reuse, R136, R28 ;  /* 0x00000088901c723c */ /* 0x050ff0000000181c */
[----:B------:R-:W-:Y:S01]  /*6190*/  HMMA.16816.F32 R32, R144, R138, R32 ;  /* 0x0000008a9020723c */ /* 0x000fe20000001820 */
[----:B------:R-:W4:Y:S07]  /*61a0*/  LDSM.16.M88.4 R136, [R103+0x3800] ;  /* 0x003800006788783b */ /* 0x000f2e0000000200 */
[C---:B--2---:R-:W-:Y:S01]  /*61b0*/  HMMA.16816.F32 R4, R140.reuse, R148, R4 ;  /* 0x000000948c04723c */ /* 0x044fe20000001804 */
[----:B------:R-:W-:Y:S07]  /*61c0*/  LDSM.16.M88.4 R144, [R184+0x4000] ;  /* 0x00400000b890783b */ /* 0x000fee0000000200 */
[C---:B------:R-:W-:Y:S01]  /*61d0*/  HMMA.16816.F32 R8, R140.reuse, R150, R8 ;  /* 0x000000968c08723c */ /* 0x040fe20000001808 */
[----:B------:R-:W2:Y:S07]  /*61e0*/  LDSM.16.M88.4 R148, [R162] ;  /* 0x00000000a294783b */ /* 0x000eae0000000200 */
[C---:B---3--:R-:W-:Y:S08]  /*61f0*/  HMMA.16816.F32 R12, R140.reuse, R152, R12 ;  /* 0x000000988c0c723c */ /* 0x048ff0000000180c */
[C---:B------:R-:W-:Y:S01]  /*6200*/  HMMA.16816.F32 R16, R140.reuse, R154, R16 ;  /* 0x0000009a8c10723c */ /* 0x040fe20000001810 */
[----:B------:R-:W3:Y:S07]  /*6210*/  LDSM.16.M88.4 R152, [R163] ;  /* 0x00000000a398783b */ /* 0x000eee0000000200 */
[C---:B-----5:R-:W-:Y:S01]  /*6220*/  HMMA.16816.F32 R20, R140.reuse, R156, R20 ;  /* 0x0000009c8c14723c */ /* 0x060fe20000001814 */
[----:B------:R-:W-:Y:S07]  /*6230*/  LDSM.16.M88.4 R160, [R165] ;  /* 0x00000000a5a0783b */ /* 0x000fee0000000200 */
[C---:B------:R-:W-:Y:S01]  /*6240*/  HMMA.16816.F32 R24, R140.reuse, R158, R24 ;  /* 0x0000009e8c18723c */ /* 0x040fe20000001818 */
[----:B------:R-:W5:Y:S07]  /*6250*/  LDSM.16.M88.4 R156, [R164] ;  /* 0x00000000a49c783b */ /* 0x000f6e0000000200 */
[C---:B----4-:R-:W-:Y:S08]  /*6260*/  HMMA.16816.F32 R28, R140.reuse, R136, R28 ;  /* 0x000000888c1c723c */ /* 0x050ff0000000181c */
[----:B------:R-:W-:Y:S01]  /*6270*/  HMMA.16816.F32 R32, R140, R138, R32 ;  /* 0x0000008a8c20723c */ /* 0x000fe20000001820 */
[----:B------:R-:W-:Y:S07]  /*6280*/  LDSM.16.M88.4 R140, [R166] ;  /* 0x00000000a68c783b */ /* 0x000fee0000000200 */
[C---:B--2---:R-:W-:Y:S01]  /*6290*/  HMMA.16816.F32 R4, R144.reuse, R148, R4 ;  /* 0x000000949004723c */ /* 0x044fe20000001804 */
[----:B------:R-:W2:Y:S07]  /*62a0*/  LDSM.16.M88.4 R136, [R186+0x4000] ;  /* 0x00400000ba88783b */ /* 0x000eae0000000200 */
[C---:B------:R-:W-:Y:S01]  /*62b0*/  HMMA.16816.F32 R8, R144.reuse, R150, R8 ;  /* 0x000000969008723c */ /* 0x040fe20000001808 */
[----:B------:R-:W4:Y:S07]  /*62c0*/  LDSM.16.M88.4 R148, [R167] ;  /* 0x00000000a794783b */ /* 0x000f2e0000000200 */
[C---:B---3--:R-:W-:Y:S01]  /*62d0*/  HMMA.16816.F32 R12, R144.reuse, R152, R12 ;  /* 0x00000098900c723c */ /* 0x048fe2000000180c */
[----:B------:R-:W3:Y:S07]  /*62e0*/  LDSM.16.M88.4 R164, [R168] ;  /* 0x00000000a8a4783b */ /* 0x000eee0000000200 */
[C---:B------:R-:W-:Y:S01]  /*62f0*/  HMMA.16816.F32 R16, R144.reuse, R154, R16 ;  /* 0x0000009a9010723c */ /* 0x040fe20000001810 */
[----:B------:R-:W-:Y:S07]  /*6300*/  LDSM.16.M88.4 R152, [R185+0x4000] ;  /* 0x00400000b998783b */ /* 0x000fee0000000200 */
[C---:B-----5:R-:W-:Y:S08]  /*6310*/  HMMA.16816.F32 R20, R144.reuse, R156, R20 ;  /* 0x0000009c9014723c */ /* 0x060ff00000001814 */
[C---:B------:R-:W-:Y:S01]  /*6320*/  HMMA.16816.F32 R24, R144.reuse, R158, R24 ;  /* 0x0000009e9018723c */ /* 0x040fe20000001818 */
[----:B------:R-:W-:Y:S07]  /*6330*/  LDSM.16.M88.4 R156, [R176+-0x2000] ;  /* 0xffe00000b09c783b */ /* 0x000fee0000000200 */
[C---:B------:R-:W-:Y:S08]  /*6340*/  HMMA.16816.F32 R28, R144.reuse, R160, R28 ;  /* 0x000000a0901c723c */ /* 0x040ff0000000181c */
[----:B------:R-:W-:Y:S01]  /*6350*/  HMMA.16816.F32 R32, R144, R162, R32 ;  /* 0x000000a29020723c */ /* 0x000fe20000001820 */
[----:B------:R-:W5:Y:S07]  /*6360*/  LDSM.16.M88.4 R144, [R169] ;  /* 0x00000000a990783b */ /* 0x000f6e0000000200 */
[C---:B--2---:R-:W-:Y:S01]  /*6370*/  HMMA.16816.F32 R4, R136.reuse, R140, R4 ;  /* 0x0000008c8804723c */ /* 0x044fe20000001804 */
[----:B------:R-:W2:Y:S07]  /*6380*/  LDSM.16.M88.4 R160, [R176+-0x1800] ;  /* 0xffe80000b0a0783b */ /* 0x000eae0000000200 */
[C---:B------:R-:W-:Y:S01]  /*6390*/  HMMA.16816.F32 R8, R136.reuse, R142, R8 ;  /* 0x0000008e8808723c */ /* 0x040fe20000001808 */
[----:B------:R-:W1:Y:S07]  /*63a0*/  LDSM.16.M88.4 R140, [R176+-0x1000] ;  /* 0xfff00000b08c783b */ /* 0x000e6e0000000200 */
[C---:B----4-:R-:W-:Y:S08]  /*63b0*/  HMMA.16816.F32 R12, R136.reuse, R148, R12 ;  /* 0x00000094880c723c */ /* 0x050ff0000000180c */
[C---:B------:R-:W-:Y:S01]  /*63c0*/  HMMA.16816.F32 R16, R136.reuse, R150, R16 ;  /* 0x000000968810723c */ /* 0x040fe20000001810 */
[----:B------:R-:W4:Y:S07]  /*63d0*/  LDSM.16.M88.4 R148, [R176+-0x800] ;  /* 0xfff80000b094783b */ /* 0x000f2e0000000200 */
[C---:B---3--:R-:W-:Y:S08]  /*63e0*/  HMMA.16816.F32 R20, R136.reuse, R164, R20 ;  /* 0x000000a48814723c */ /* 0x048ff00000001814 */
[C---:B------:R-:W-:Y:S01]  /*63f0*/  HMMA.16816.F32 R24, R136.reuse, R166, R24 ;  /* 0x000000a68818723c */ /* 0x040fe20000001818 */
[----:B------:R-:W-:Y:S07]  /*6400*/  LDSM.16.M88.4 R164, [R103+0x5000] ;  /* 0x0050000067a4783b */ /* 0x000fee0000000200 */
[C---:B-----5:R-:W-:Y:S08]  /*6410*/  HMMA.16816.F32 R28, R136.reuse, R144, R28 ;  /* 0x00000090881c723c */ /* 0x060ff0000000181c */
[----:B------:R-:W-:Y:S01]  /*6420*/  HMMA.16816.F32 R32, R136, R146, R32 ;  /* 0x000000928820723c */ /* 0x000fe20000001820 */
[----:B------:R-:W-:Y:S07]  /*6430*/  LDSM.16.M88.4 R136, [R183+0x8000] ;  /* 0x00800000b788783b */ /* 0x000fee0000000200 */
[C---:B------:R-:W-:Y:S01]  /*6440*/  HMMA.16816.F32 R4, R152.reuse, R156, R4 ;  /* 0x0000009c9804723c */ /* 0x040fe20000001804 */
[----:B------:R-:W3:Y:S07]  /*6450*/  LDSM.16.M88.4 R144, [R103+0x4000] ;  /* 0x004000006790783b */ /* 0x000eee0000000200 */
[C---:B------:R-:W-:Y:S01]  /*6460*/  HMMA.16816.F32 R8, R152.reuse, R158, R8 ;  /* 0x0000009e9808723c */ /* 0x040fe20000001808 */
[----:B------:R-:W5:Y:S07]  /*6470*/  LDSM.16.M88.4 R156, [R103+0x4800] ;  /* 0x00480000679c783b */ /* 0x000f6e0000000200 */
[C---:B--2---:R-:W-:Y:S08]  /*6480*/  HMMA.16816.F32 R12, R152.reuse, R160, R12 ;  /* 0x000000a0980c723c */ /* 0x044ff0000000180c */
[C---:B------:R-:W-:Y:S01]  /*6490*/  HMMA.16816.F32 R16, R152.reuse, R162, R16 ;  /* 0x000000a29810723c */ /* 0x040fe20000001810 */
[----:B------:R-:W-:Y:S07]  /*64a0*/  LDSM.16.M88.4 R160, [R171] ;  /* 0x00000000aba0783b */ /* 0x000fee0000000200 */
[C---:B-1----:R-:W-:Y:S08]  /*64b0*/  HMMA.16816.F32 R20, R152.reuse, R140, R20 ;  /* 0x0000008c9814723c */ /* 0x042ff00000001814 */
[C---:B------:R-:W-:Y:S01]  /*64c0*/  HMMA.16816.F32 R24, R152.reuse, R142, R24 ;  /* 0x0000008e9818723c */ /* 0x040fe20000001818 */
[----:B------:R-:W1:Y:S07]  /*64d0*/  LDSM.16.M88.4 R140, [R103+0x5800] ;  /* 0x00580000678c783b */ /* 0x000e6e0000000200 */
[C---:B----4-:R-:W-:Y:S08]  /*64e0*/  HMMA.16816.F32 R28, R152.reuse, R148, R28 ;  /* 0x00000094981c723c */ /* 0x050ff0000000181c */
[----:B------:R-:W-:Y:S01]  /*64f0*/  HMMA.16816.F32 R32, R152, R150, R32 ;  /* 0x000000969820723c */ /* 0x000fe20000001820 */
[----:B------:R-:W-:Y:S07]  /*6500*/  LDSM.16.M88.4 R152, [R170] ;  /* 0x00000000aa98783b */ /* 0x000fee0000000200 */
[C---:B---3--:R-:W-:Y:S01]  /*6510*/  HMMA.16816.F32 R4, R136.reuse, R144, R4 ;  /* 0x000000908804723c */ /* 0x048fe20000001804 */
[----:B------:R-:W2:Y:S07]  /*6520*/  LDSM.16.M88.4 R148, [R184+0x8000] ;  /* 0x00800000b894783b */ /* 0x000eae0000000200 */
[C---:B------:R-:W-:Y:S01]  /*6530*/  HMMA.16816.F32 R8, R136.reuse, R146, R8 ;  /* 0x000000928808723c */ /* 0x040fe20000001808 */
[----:B------:R-:W3:Y:S07]  /*6540*/  LDSM.16.M88.4 R168, [R172] ;  /* 0x00000000aca8783b */ /* 0x000eee0000000200 */
[C---:B-----5:R-:W-:Y:S01]  /*6550*/  HMMA.16816.F32 R12, R136.reuse, R156, R12 ;  /* 0x0000009c880c723c */ /* 0x060fe2000000180c */
[----:B------:R-:W4:Y:S07]  /*6560*/  LDSM.16.M88.4 R144, [R173] ;  /* 0x00000000ad90783b */ /* 0x000f2e0000000200 */
[C---:B------:R-:W-:Y:S01]  /*6570*/  HMMA.16816.F32 R16, R136.reuse, R158, R16 ;  /* 0x0000009e8810723c */ /* 0x040fe20000001810 */
[----:B------:R-:W-:Y:S07]  /*6580*/  LDSM.16.M88.4 R156, [R186+0x8000] ;  /* 0x00800000ba9c783b */ /* 0x000fee0000000200 */
[C---:B------:R-:W-:Y:S08]  /*6590*/  HMMA.16816.F32 R20, R136.reuse, R164, R20 ;  /* 0x000000a48814723c */ /* 0x040ff00000001814 */
[C---:B------:R-:W-:Y:S01]  /*65a0*/  HMMA.16816.F32 R24, R136.reuse, R166, R24 ;  /* 0x000000a68818723c */ /* 0x040fe20000001818 */
[----:B------:R-:W5:Y:S07]  /*65b0*/  LDSM.16.M88.4 R164, [R174] ;  /* 0x00000000aea4783b */ /* 0x000f6e0000000200 */
[C---:B-1----:R-:W-:Y:S08]  /*65c0*/  HMMA.16816.F32 R28, R136.reuse, R140, R28 ;  /* 0x0000008c881c723c */ /* 0x042ff0000000181c */
[----:B------:R-:W-:Y:S01]  /*65d0*/  HMMA.16816.F32 R32, R136, R142, R32 ;  /* 0x0000008e8820723c */ /* 0x000fe20000001820 */
[----:B------:R-:W1:Y:S07]  /*65e0*/  LDSM.16.M88.4 R136, [R175] ;  /* 0x00000000af88783b */ /* 0x000e6e0000000200 */
[C---:B--2---:R-:W-:Y:S01]  /*65f0*/  HMMA.16816.F32 R4, R148.reuse, R152, R4 ;  /* 0x000000989404723c */ /* 0x044fe20000001804 */
[----:B------:R-:W2:Y:S07]  /*6600*/  LDSM.16.M88.4 R140, [R181] ;  /* 0x00000000b58c783b */ /* 0x000eae0000000200 */
[C---:B------:R-:W-:Y:S01]  /*6610*/  HMMA.16816.F32 R8, R148.reuse, R154, R8 ;  /* 0x0000009a9408723c */ /* 0x040fe20000001808 */
[----:B------:R-:W1:Y:S07]  /*6620*/  LDSM.16.M88.4 R152, [R182] ;  /* 0x00000000b698783b */ /* 0x000e6e0000000200 */
[C---:B------:R-:W-:Y:S01]  /*6630*/  HMMA.16816.F32 R12, R148.reuse, R160, R12 ;  /* 0x000000a0940c723c */ /* 0x040fe2000000180c */
[----:B------:R-:W-:Y:S07]  /*6640*/  LDSM.16.M88.4 R172, [R176] ;  /* 0x00000000b0ac783b */ /* 0x000fee0000000200 */
[C---:B------:R-:W-:Y:S01]  /*6650*/  HMMA.16816.F32 R16, R148.reuse, R162, R16 ;  /* 0x000000a29410723c */ /* 0x040fe20000001810 */
[----:B------:R-:W1:Y:S07]  /*6660*/  LDSM.16.M88.4 R160, [R185+0x8000] ;  /* 0x00800000b9a0783b */ /* 0x000e6e0000000200 */
[C---:B---3--:R-:W-:Y:S08]  /*6670*/  HMMA.16816.F32 R20, R148.reuse, R168, R20 ;  /* 0x000000a89414723c */ /* 0x048ff00000001814 */
[C---:B------:R-:W-:Y:S08]  /*6680*/  HMMA.16816.F32 R24, R148.reuse, R170, R24 ;  /* 0x000000aa9418723c */ /* 0x040ff00000001818 */
[C---:B----4-:R-:W-:Y:S08]  /*6690*/  HMMA.16816.F32 R28, R148.reuse, R144, R28 ;  /* 0x00000090941c723c */ /* 0x050ff0000000181c */
[----:B------:R-:W-:Y:S08]  /*66a0*/  HMMA.16816.F32 R32, R148, R146, R32 ;  /* 0x000000929420723c */ /* 0x000ff00000001820 */
[C---:B-----5:R-:W-:Y:S08]  /*66b0*/  HMMA.16816.F32 R4, R156.reuse, R164, R4 ;  /* 0x000000a49c04723c */ /* 0x060ff00000001804 */
[C---:B------:R-:W-:Y:S08]  /*66c0*/  HMMA.16816.F32 R8, R156.reuse, R166, R8 ;  /* 0x000000a69c08723c */ /* 0x040ff00000001808 */
[C---:B-1----:R-:W-:Y:S08]  /*66d0*/  HMMA.16816.F32 R12, R156.reuse, R136, R12 ;  /* 0x000000889c0c723c */ /* 0x042ff0000000180c */
[C---:B------:R-:W-:Y:S01]  /*66e0*/  HMMA.16816.F32 R16, R156.reuse, R138, R16 ;  /* 0x0000008a9c10723c */ /* 0x040fe20000001810 */
[----:B------:R-:W1:Y:S07]  /*66f0*/  LDSM.16.M88.4 R136, [R176+0x800] ;  /* 0x00080000b088783b */ /* 0x000e6e0000000200 */
[C---:B--2---:R-:W-:Y:S08]  /*6700*/  HMMA.16816.F32 R20, R156.reuse, R140, R20 ;  /* 0x0000008c9c14723c */ /* 0x044ff00000001814 */
[C---:B------:R-:W-:Y:S08]  /*6710*/  HMMA.16816.F32 R24, R156.reuse, R142, R24 ;  /* 0x0000008e9c18723c */ /* 0x040ff00000001818 */
[C---:B------:R-:W-:Y:S08]  /*6720*/  HMMA.16816.F32 R28, R156.reuse, R152, R28 ;  /* 0x000000989c1c723c */ /* 0x040ff0000000181c */
[----:B------:R-:W-:Y:S08]  /*6730*/  HMMA.16816.F32 R32, R156, R154, R32 ;  /* 0x0000009a9c20723c */ /* 0x000ff00000001820 */
[C---:B------:R-:W-:Y:S08]  /*6740*/  HMMA.16816.F32 R4, R160.reuse, R172, R4 ;  /* 0x000000aca004723c */ /* 0x040ff00000001804 */
[C---:B------:R-:W-:Y:S08]  /*6750*/  HMMA.16816.F32 R8, R160.reuse, R174, R8 ;  /* 0x000000aea008723c */ /* 0x040ff00000001808 */
[C---:B-1----:R-:W-:Y:S08]  /*6760*/  HMMA.16816.F32 R12, R160.reuse, R136, R12 ;  /* 0x00000088a00c723c */ /* 0x042ff0000000180c */
[----:B------:R-:W-:Y:S01]  /*6770*/  FMUL.FTZ R0, R4, c[0x0][0x320] ;  /* 0x0000c80004007a20 */ /* 0x000fe20000410000 */
[C---:B------:R-:W-:Y:S03]  /*6780*/  HMMA.16816.F32 R16, R160.reuse, R138, R16 ;  /* 0x0000008aa010723c */ /* 0x040fe60000001810 */
[----:B------:R1:W2:Y:S04]  /*6790*/  MUFU.TANH R140, R0 ;  /* 0x00000000008c7308 */ /* 0x0002a80000002400 */
[----:B------:R-:W-:Y:S02]  /*67a0*/  FMUL.FTZ R10, R10, c[0x0][0x320] ;  /* 0x0000c8000a0a7a20 */ /* 0x000fe40000410000 */
[----:B------:R-:W-:Y:S04]  /*67b0*/  FMUL.FTZ R3, R11, c[0x0][0x320] ;  /* 0x0000c8000b037a20 */ /* 0x000fe80000410000 */
[----:B------:R-:W3:Y:S02]  /*67c0*/  MUFU.TANH R141, R10 ;  /* 0x0000000a008d7308 */ /* 0x000ee40000002400 */
[----:B------:R-:W-:Y:S08]  /*67d0*/  FMUL.FTZ R2, R12, c[0x0][0x320] ;  /* 0x0000c8000c027a20 */ /* 0x000ff00000410000 */
[----:B------:R4:W2:Y:S01]  /*67e0*/  MUFU.TANH R152, R2 ;  /* 0x0000000200987308 */ /* 0x0008a20000002400 */
[----:B-1----:R-:W-:Y:S09]  /*67f0*/  FMUL.FTZ R0, R5, c[0x0][0x320] ;  /* 0x0000c80005007a20 */ /* 0x002ff20000410000 */
[----:B------:R1:W1:Y:S10]  /*6800*/  MUFU.TANH R144, R0 ;  /* 0x0000000000907308 */ /* 0x0002740000002400 */
[----:B------:R-:W2:Y:S01]  /*6810*/  MUFU.TANH R137, R3 ;  /* 0x0000000300897308 */ /* 0x000ea20000002400 */
[----:B----4-:R-:W-:Y:S09]  /*6820*/  FMUL.FTZ R2, R19, c[0x0][0x320] ;  /* 0x0000c80013027a20 */ /* 0x010ff20000410000 */
[----:B------:R-:W4:Y:S01]  /*6830*/  MUFU.TANH R154, R2 ;  /* 0x00000002009a7308 */ /* 0x000f220000002400 */
[----:B-1----:R-:W-:Y:S09]  /*6840*/  FMUL.FTZ R0, R6, c[0x0][0x320] ;  /* 0x0000c80006007a20 */ /* 0x002ff20000410000 */
[----:B------:R1:W1:Y:S02]  /*6850*/  MUFU.TANH R143, R0 ;  /* 0x00000000008f7308 */ /* 0x0002640000002400 */
[----:B-1----:R-:W-:Y:S02]  /*6860*/  FMUL.FTZ R0, R7, c[0x0][0x320] ;  /* 0x0000c80007007a20 */ /* 0x002fe40000410000 */
[----:B------:R-:W1:Y:S06]  /*6870*/  LDSM.16.M88.4 R4, [R176+0x1000] ;  /* 0x00100000b004783b */ /* 0x000e6c0000000200 */
[----:B------:R5:W1:Y:S02]  /*6880*/  MUFU.TANH R145, R0 ;  /* 0x0000000000917308 */ /* 0x000a640000002400 */
[----:B-----5:R-:W-:Y:S08]  /*6890*/  FMUL.FTZ R0, R8, c[0x0][0x320] ;  /* 0x0000c80008007a20 */ /* 0x020ff00000410000 */
[----:B------:R5:W2:Y:S01]  /*68a0*/  MUFU.TANH R142, R0 ;  /* 0x00000000008e7308 */ /* 0x000aa20000002400 */
[C---:B-1----:R-:W-:Y:S08]  /*68b0*/  HMMA.16816.F32 R20, R160.reuse, R4, R20 ;  /* 0x00000004a014723c */ /* 0x042ff00000001814 */
[C---:B------:R-:W-:Y:S04]  /*68c0*/  HMMA.16816.F32 R24, R160.reuse, R6, R24 ;  /* 0x00000006a018723c */ /* 0x040fe80000001818 */
[----:B-----5:R-:W-:Y:S02]  /*68d0*/  FMUL.FTZ R0, R9, c[0x0][0x320] ;  /* 0x0000c80009007a20 */ /* 0x020fe40000410000 */
[----:B------:R-:W1:Y:S02]  /*68e0*/  LDSM.16.M88.4 R8, [R176+0x1800] ;  /* 0x00180000b008783b */ /* 0x000e640000000200 */
[----:B------:R-:W-:Y:S04]  /*68f0*/  DEPBAR.LE SB0, 0x0 ;  /* 0x000080000000791a */ /* 0x000fe80000000000 */
[----:B------:R5:W1:Y:S02]  /*6900*/  MUFU.TANH R136, R0 ;  /* 0x0000000000887308 */ /* 0x000a640000002400 */
[----:B------:R-:W-:Y:S01]  /*6910*/  BAR.SYNC.DEFER_BLOCKING 0x0 ;  /* 0x0000000000007b1d */ /* 0x000fe20000010000 */
[----:B-----5:R-:W-:Y:S07]  /*6920*/  FMUL.FTZ R0, R13, c[0x0][0x320] ;  /* 0x0000c8000d007a20 */ /* 0x020fee0000410000 */
[----:B------:R5:W2:Y:S01]  /*6930*/  MUFU.TANH R150, R0 ;  /* 0x0000000000967308 */ /* 0x000aa20000002400 */
[C---:B-1----:R-:W-:Y:S08]  /*6940*/  HMMA.16816.F32 R28, R160.reuse, R8, R28 ;  /* 0x00000008a01c723c */ /* 0x042ff0000000181c */
[----:B------:R-:W-:Y:S04]  /*6950*/  HMMA.16816.F32 R32, R160, R10, R32 ;  /* 0x0000000aa020723c */ /* 0x000fe80000001820 */
[----:B-----5:R-:W-:Y:S04]  /*6960*/  FMUL.FTZ R0, R14, c[0x0][0x320] ;  /* 0x0000c8000e007a20 */ /* 0x020fe80000410000 */
[----:B------:R1:W1:Y:S04]  /*6970*/  MUFU.TANH R151, R0 ;  /* 0x0000000000977308 */ /* 0x0002680000002400 */
[----:B-1----:R-:W-:Y:S06]  /*6980*/  FMUL.FTZ R0, R15, c[0x0][0x320] ;  /* 0x0000c8000f007a20 */ /* 0x002fec0000410000 */
[----:B------:R1:W1:Y:S02]  /*6990*/  MUFU.TANH R153, R0 ;  /* 0x0000000000997308 */ /* 0x0002640000002400 */
[----:B-1----:R-:W-:Y:S08]  /*69a0*/  FMUL.FTZ R0, R16, c[0x0][0x320] ;  /* 0x0000c80010007a20 */ /* 0x002ff00000410000 */
        /* <DEDUP_REMOVED lines=36> */
[----:B------:R1:W1:Y:S01]  /*6bf0*/  MUFU.TANH R161, R0 ;  /* 0x0000000000a17308 */ /* 0x0002620000002400 */
[----:B------:R-:W-:-:S05]  /*6c00*/  @!P2 BRA `(.L_x_57) ;  /* 0x000004a00000a947 */ /* 0x000fca0003800000 */
[----:B-1234-:R-:W-:Y:S01]  /*6c10*/  IMAD.MOV.U32 R0, RZ, RZ, 0x1 ;  /* 0x00000001ff007424 */ /* 0x01efe200078e00ff */
[----:B------:R-:W-:Y:S01]  /*6c20*/  SHF.R.S32.HI R195, RZ, 0x1f, R198 ;  /* 0x0000001fffc37819 */ /* 0x000fe200000114c6 */
[----:B------:R-:W-:Y:S01]  /*6c30*/  IMAD R2, R191, 0x40, R201 ;  /* 0x00000040bf027824 */ /* 0x000fe200078e02c9 */
[----:B------:R-:W-:Y:S01]  /*6c40*/  SHF.R.S32.HI R219, RZ, 0x1f, R197 ;  /* 0x0000001fffdb7819 */ /* 0x000fe200000114c5 */
[----:B------:R-:W-:Y:S01]  /*6c50*/  IMAD.MOV.U32 R188, RZ, RZ, RZ ;  /* 0x000000ffffbc7224 */ /* 0x000fe200078e00ff */
[----:B------:R-:W-:Y:S01]  /*6c60*/  ISETP.NE.AND P2, PT, R0, c[0x0][0x2b8], PT ;  /* 0x0000ae0000007a0c */ /* 0x000fe20003f45270 */
[----:B------:R-:W-:Y:S01]  /*6c70*/  IMAD R0, R196, 0x20, R200 ;  /* 0x00000020c4007824 */ /* 0x000fe200078e02c8 */
[C---:B------:R-:W-:Y:S01]  /*6c80*/  SHF.L.U64.HI R11, R198.reuse, 0x1, R195 ;  /* 0x00000001c60b7819 */ /* 0x040fe200000102c3 */
[----:B------:R-:W-:Y:S01]  /*6c90*/  IMAD.SHL.U32 R14, R198, 0x2, RZ ;  /* 0x00000002c60e7824 */ /* 0x000fe200078e00ff */
[----:B------:R-:W-:Y:S01]  /*6ca0*/  SHF.R.S32.HI R195, RZ, 0x1f, R192 ;  /* 0x0000001fffc37819 */ /* 0x000fe200000114c0 */
[C---:B------:R-:W-:Y:S01]  /*6cb0*/  IMAD.SHL.U32 R13, R197.reuse, 0x2, RZ ;  /* 0x00000002c50d7824 */ /* 0x040fe200078e00ff */
[----:B------:R-:W-:Y:S01]  /*6cc0*/  IADD3 R2, R2, -0x40, R0 ;  /* 0xffffffc002027810 */ /* 0x000fe20007ffe000 */
[C---:B------:R-:W-:Y:S01]  /*6cd0*/  IMAD.SHL.U32 R12, R192.reuse, 0x2, RZ ;  /* 0x00000002c00c7824 */ /* 0x040fe200078e00ff */
[----:B------:R-:W-:Y:S02]  /*6ce0*/  SHF.L.U64.HI R9, R197, 0x1, R219 ;  /* 0x00000001c5097819 */ /* 0x000fe400000102db */
[----:B------:R-:W-:Y:S01]  /*6cf0*/  SHF.L.U64.HI R10, R192, 0x1, R195 ;  /* 0x00000001c00a7819 */ /* 0x000fe200000102c3 */
[----:B------:R-:W-:Y:S02]  /*6d00*/  IMAD.MOV.U32 R0, RZ, RZ, R2 ;  /* 0x000000ffff007224 */ /* 0x000fe400078e0002 */
[----:B------:R-:W-:Y:S05]  /*6d10*/  @P2 IMAD.HI.U32 R3, R2, c[0x0][0x2bc], RZ ;  /* 0x0000af0002032a27 */ /* 0x000fea00078e00ff */
[----:B------:R-:W-:Y:S04]  /*6d20*/  @P2 SHF.R.U32.HI R0, RZ, c[0x0][0x2c0], R3 ;  /* 0x0000b000ff002a19 */ /* 0x000fe80000011603 */
[C---:B------:R-:W-:Y:S04]  /*6d30*/  @!P6 IADD3 R3, P2, R0.reuse, R204, RZ ;  /* 0x000000cc0003e210 */ /* 0x040fe80007f5e0ff */
[----:B------:R-:W-:Y:S01]  /*6d40*/  @!P6 LEA.HI.X.SX32 R5, R0, R209, 0x1, P2 ;  /* 0x000000d10005e211 */ /* 0x000fe200010f0eff */
[----:B------:R-:W-:Y:S01]  /*6d50*/  IMAD.MOV R0, RZ, RZ, -R0 ;  /* 0x000000ffff007224 */ /* 0x000fe200078e0a00 */
[C---:B------:R-:W-:Y:S03]  /*6d60*/  @!P6 LEA R4, P2, R3.reuse, c[0x0][0x2a0], 0x2 ;  /* 0x0000a8000304ea11 */ /* 0x040fe600078410ff */
[----:B------:R-:W-:Y:S01]  /*6d70*/  IMAD R189, R0, c[0x0][0x2b8], R2 ;  /* 0x0000ae0000bd7a24 */ /* 0x000fe200078e0202 */
[----:B------:R-:W-:Y:S03]  /*6d80*/  @!P6 LEA.HI.X R5, R3, c[0x0][0x2a4], R5, 0x2, P2 ;  /* 0x0000a9000305ea11 */ /* 0x000fe600010f1405 */
[C---:B------:R-:W-:Y:S01]  /*6d90*/  IMAD.WIDE.U32 R2, R189.reuse, c[0x0][0x1e0], RZ ;  /* 0x00007800bd027a25 */ /* 0x040fe200078e00ff */
[----:B------:R-:W-:Y:S01]  /*6da0*/  SHF.R.S32.HI R0, RZ, 0x1f, R189 ;  /* 0x0000001fff007819 */ /* 0x000fe200000114bd */
[----:B------:R-:W2:Y:S04]  /*6db0*/  @!P6 LDG.E R188, [R4.64] ;  /* 0x0000000604bce981 */ /* 0x000ea8000c1e1900 */
[----:B------:R-:W-:Y:S04]  /*6dc0*/  IMAD R0, R0, c[0x0][0x1e0], RZ ;  /* 0x0000780000007a24 */ /* 0x000fe800078e02ff */
[----:B------:R-:W-:Y:S04]  /*6dd0*/  IMAD R0, R189, c[0x0][0x1e4], R0 ;  /* 0x00007900bd007a24 */ /* 0x000fe800078e0200 */
[----:B------:R-:W-:Y:S01]  /*6de0*/  IMAD.IADD R3, R3, 0x1, R0 ;  /* 0x0000000103037824 */ /* 0x000fe200078e0200 */
[----:B--2---:R-:W-:Y:S03]  /*6df0*/  SHF.R.S32.HI R0, RZ, 0x1f, R188 ;  /* 0x0000001fff007819 */ /* 0x004fe600000114bc */
[----:B------:R-:W-:Y:S04]  /*6e00*/  IMAD.WIDE.U32 R2, R188, c[0x0][0x1f0], R2 ;  /* 0x00007c00bc027a25 */ /* 0x000fe800078e0002 */
[----:B------:R-:W-:Y:S01]  /*6e10*/  IMAD R4, R0, c[0x0][0x1f0], RZ ;  /* 0x00007c0000047a24 */ /* 0x000fe200078e02ff */
[----:B------:R-:W-:Y:S03]  /*6e20*/  IADD3 R0, P2, R202, R2, RZ ;  /* 0x00000002ca007210 */ /* 0x000fe60007f5e0ff */
[----:B------:R-:W-:Y:S05]  /*6e30*/  IMAD R4, R188, c[0x0][0x1f4], R4 ;  /* 0x00007d00bc047a24 */ /* 0x000fea00078e0204 */
[----:B------:R-:W-:Y:S02]  /*6e40*/  IADD3.X R2, R208, R3, R4, P2, !PT ;  /* 0x00000003d0027210 */ /* 0x000fe400017fe404 */
[C---:B------:R-:W-:Y:S04]  /*6e50*/  LEA R8, P2, R0.reuse, c[0x0][0x1c8], 0x1 ;  /* 0x0000720000087a11 */ /* 0x040fe800078408ff */
[----:B------:R-:W-:Y:S01]  /*6e60*/  LEA.HI.X R5, R0, c[0x0][0x1cc], R2, 0x1, P2 ;  /* 0x0000730000057a11 */ /* 0x000fe200010f0c02 */
[----:B------:R-:W-:-:S06]  /*6e70*/  BRA.DIV ~URZ, `(.L_x_58) ;  /* 0x00006e827f007947 */ /* 0x000fcc000b800000 */
[----:B------:R1:W2:Y:S02]  /*6e80*/  SHFL.IDX PT, R4, R5, RZ, 0x181f ;  /* 0x00181fff05047589 */ /* 0x0002a400000e0000 */
.L_x_136:
[----:B------:R-:W-:-:S05]  /*6e90*/  BRA.DIV ~URZ, `(.L_x_59) ;  /* 0x00006ed27f007947 */ /* 0x000fca000b800000 */
[----:B------:R-:W3:Y:S01]  /*6ea0*/  SHFL.IDX PT, R0, R8, RZ, 0x181f ;  /* 0x00181fff08007589 */ /* 0x000ee200000e0000 */
[C---:B------:R-:W-:Y:S02]  /*6eb0*/  IADD3 R2, -R190.reuse, 0x10, RZ ;  /* 0x00000010be027810 */ /* 0x040fe40007ffe1ff */
[----:B------:R-:W-:Y:S02]  /*6ec0*/  ISETP.NE.U32.AND P2, PT, R190, RZ, PT ;  /* 0x000000ffbe00720c */ /* 0x000fe40003f45070 */
[----:B------:R-:W-:Y:S04]  /*6ed0*/  LOP3.LUT R2, R2, 0xf, RZ, 0xc0, !PT ;  /* 0x0000000f02027812 */ /* 0x000fe800078ec0ff */
[----:B---3--:R-:W-:Y:S04]  /*6ee0*/  IADD3 R2, P4, P3, R2, R0, R12 ;  /* 0x0000000002027210 */ /* 0x008fe80007b9e00c */
[----:B--2---:R-:W-:Y:S05]  /*6ef0*/  IADD3.X R3, RZ, R4, R10, P4, P3 ;  /* 0x00000004ff037210 */ /* 0x004fea00027e640a */
[----:B------:R-:W-:Y:S01]  /*6f00*/  @!PT LDS RZ, [RZ] ;  /* 0x00000000fffff984 */ /* 0x000fe20000000800 */
[----:B------:R-:W-:Y:S01]  /*6f10*/  @!PT LDS RZ, [RZ] ;  /* 0x00000000fffff984 */ /* 0x000fe20000000800 */
[----:B------:R2:W-:Y:S01]  /*6f20*/  LDGSTS.E.BYPASS.LTC128B.128.ZFILL [R187+0x6100], [R2.64], P2 ;  /* 0x0610000002bb7fae */ /* 0x0005e20009141d46 */
[----:B------:R-:W-:Y:S05]  /*6f30*/  IADD3 R6, P2, R0, R13, RZ ;  /* 0x0000000d00067210 */ /* 0x000fea0007f5e0ff */
[----:B------:R-:W-:Y:S05]  /*6f40*/  IMAD.X R7, R4, 0x1, R9, P2 ;  /* 0x0000000104077824 */ /* 0x000fea00010e0609 */
[----:B------:R3:W-:Y:S01]  /*6f50*/  LDGSTS.E.BYPASS.LTC128B.128 [R187+0x8100], [R6.64], !P0 ;  /* 0x0810000006bb7fae */ /* 0x0007e2000c101d46 */
[----:B--2---:R-:W-:Y:S03]  /*6f60*/  IADD3 R2, P2, R0, R14, RZ ;  /* 0x0000000e00027210 */ /* 0x004fe60007f5e0ff */
[----:B------:R3:W2:Y:S02]  /*6f70*/  SHFL.IDX PT, R0, R8, 0x1, 0x181f ;  /* 0x00381f0008007f89 */ /* 0x0006a400000e0000 */
[----:B------:R-:W-:Y:S02]  /*6f80*/  IMAD.X R3, R4, 0x1, R11, P2 ;  /* 0x0000000104037824 */ /* 0x000fe400010e060b */
[----:B------:R3:W4:Y:S04]  /*6f90*/  SHFL.IDX PT, R4, R5, 0x1, 0x181f ;  /* 0x00381f0005047f89 */ /* 0x00072800000e0000 */
[----:B------:R3:W-:Y:S02]  /*6fa0*/  LDGSTS.E.BYPASS.LTC128B.128 [R187+0xa100], [R2.64], !P1 ;  /* 0x0a10000002bb7fae */ /* 0x0007e4000c901d46 */
.L_x_137:
[----:B---3--:R-:W-:Y:S02]  /*6fb0*/  IADD3 R2, -R190, 0x10, RZ ;  /* 0x00000010be027810 */ /* 0x008fe40007ffe1ff */
[----:B--2---:R-:W-:Y:S02]  /*6fc0*/  IADD3 R6, P2, R0, R13, RZ ;  /* 0x0000000d00067210 */ /* 0x004fe40007f5e0ff */
[----:B------:R-:W-:Y:S03]  /*6fd0*/  LOP3.LUT R2, R2, 0xf, RZ, 0xc0, !PT ;  /* 0x0000000f02027812 */ /* 0x000fe600078ec0ff */
[----:B----4-:R-:W-:Y:S01]  /*6fe0*/  IMAD.X R7, R4, 0x1, R9, P2 ;  /* 0x0000000104077824 */ /* 0x010fe200010e0609 */
[----:B------:R-:W-:Y:S02]  /*6ff0*/  IADD3 R8, P4, P3, R2, R0, R12 ;  /* 0x0000000002087210 */ /* 0x000fe40007b9e00c */
[----:B------:R-:W-:Y:S02]  /*7000*/  IADD3 R2, P2, R0, R14, RZ ;  /* 0x0000000e00027210 */ /* 0x000fe40007f5e0ff */
[----:B------:R-:W-:Y:S03]  /*7010*/  IADD3.X R9, RZ, R4, R10, P4, P3 ;  /* 0x00000004ff097210 */ /* 0x000fe600027e640a */
[----:B------:R-:W-:Y:S01]  /*7020*/  IMAD.X R3, R4, 0x1, R11, P2 ;  /* 0x0000000104037824 */ /* 0x000fe200010e060b */
[----:B------:R-:W-:Y:S11]  /*7030*/  ISETP.NE.U32.AND P2, PT, R190, RZ, PT ;  /* 0x000000ffbe00720c */ /* 0x000ff60003f45070 */
[----:B------:R-:W-:Y:S02]  /*7040*/  @!UPT UIADD3 URZ, URZ, URZ, URZ ;  /* 0x0000003f3f3ff290 */ /* 0x000fe4000fffe03f */
[----:B------:R-:W-:Y:S01]  /*7050*/  @!PT LDS RZ, [RZ] ;  /* 0x00000000fffff984 */ /* 0x000fe20000000800 */
[----:B------:R-:W-:Y:S01]  /*7060*/  @!PT LDS RZ, [RZ] ;  /* 0x00000000fffff984 */ /* 0x000fe20000000800 */
[----:B------:R-:W-:Y:S01]  /*7070*/  @!PT LDS RZ, [RZ] ;  /* 0x00000000fffff984 */ /* 0x000fe20000000800 */
[----:B------:R2:W-:Y:S04]  /*7080*/  LDGSTS.E.BYPASS.LTC128B.128.ZFILL [R187+0x7100], [R8.64], P2 ;  /* 0x0710000008bb7fae */ /* 0x0005e80009141d46 */
[----:B------:R2:W-:Y:S04]  /*7090*/  LDGSTS.E.BYPASS.LTC128B.128 [R187+0x9100], [R6.64], !P0 ;  /* 0x0910000006bb7fae */ /* 0x0005e8000c101d46 */
[----:B------:R2:W-:Y:S02]  /*70a0*/  LDGSTS.E.BYPASS.LTC128B.128 [R187+0xb100], [R2.64], !P1 ;  /* 0x0b10000002bb7fae */ /* 0x0005e4000c901d46 */
.L_x_57:
[----:B--234-:R-:W-:Y:S05]  /*70b0*/  BSYNC B0 ;  /* 0x0000000000007941 */ /* 0x01cfea0003800000 */
.L_x_56:
[----:B------:R-:W-:Y:S01]  /*70c0*/  FMNMX.FTZ R2, R140, R101, !PT ;  /* 0x000000658c027209 */ /* 0x000fe20007810000 */
[----:B------:R-:W0:Y:S01]  /*70d0*/  LDGDEPBAR ;  /* 0x00000000000079af */ /* 0x000e220000000000 */
[----:B-1----:R-:W-:Y:S02]  /*70e0*/  FMNMX.FTZ R0, R143, R102, !PT ;  /* 0x000000668f007209 */ /* 0x002fe40007810000 */
[----:B------:R-:W-:Y:S02]  /*70f0*/  FMNMX.FTZ R2, R144, R2, !PT ;  /* 0x0000000290027209 */ /* 0x000fe40007810000 */
        /* <DEDUP_REMOVED lines=28> */
[----:B------:R-:W-:Y:S01]  /*72c0*/  FMNMX.FTZ R5, R161, R0, !PT ;  /* 0x00000000a1057209 */ /* 0x000fe20007810000 */
[----:B------:R-:W-:-:S05]  /*72d0*/  BRA.DIV ~URZ, `(.L_x_60) ;  /* 0x00006ca27f007947 */ /* 0x000fca000b800000 */
[----:B------:R-:W1:Y:S04]  /*72e0*/  SHFL.BFLY PT, R2, R4, 0x2, 0x1f ;  /* 0x0c401f0004027f89 */ /* 0x000e6800000e0000 */
[----:B------:R-:W2:Y:S01]  /*72f0*/  SHFL.BFLY PT, R0, R5, 0x2, 0x1f ;  /* 0x0c401f0005007f89 */ /* 0x000ea200000e0000 */
[----:B-1----:R-:W-:Y:S02]  /*7300*/  FMNMX.FTZ R2, R4, R2, !PT ;  /* 0x0000000204027209 */ /* 0x002fe40007810000 */
[----:B--2---:R-:W-:Y:S03]  /*7310*/  FMNMX.FTZ R4, R5, R0, !PT ;  /* 0x0000000005047209 */ /* 0x004fe60007810000 */
[----:B------:R-:W1:Y:S04]  /*7320*/  SHFL.BFLY PT, R3, R2, 0x1, 0x1f ;  /* 0x0c201f0002037f89 */ /* 0x000e6800000e0000 */
[----:B------:R2:W3:Y:S01]  /*7330*/  SHFL.BFLY PT, R0, R4, 0x1, 0x1f ;  /* 0x0c201f0004007f89 */ /* 0x0004e200000e0000 */
[----:B-1----:R-:W-:Y:S05]  /*7340*/  FMNMX.FTZ R100, R2, R3, !PT ;  /* 0x0000000302647209 */ /* 0x002fea0007810000 */
.L_x_138:
[C---:B------:R-:W-:Y:S01]  /*7350*/  FMUL.FTZ R147, R100.reuse, c[0x0][0x2d0] ;  /* 0x0000b40064937a20 */ /* 0x040fe20000410000 */
[----:B------:R-:W-:Y:S01]  /*7360*/  WARPSYNC 0xffffffff ;  /* 0xffffffff00007948 */ /* 0x000fe20003800000 */
[----:B------:R-:W-:Y:S01]  /*7370*/  FADD.FTZ R2, -R100, R101 ;  /* 0x0000006564027221 */ /* 0x000fe20000010100 */
[----:B------:R-:W-:Y:S01]  /*7380*/  ISETP.GT.AND P0, PT, R191, R199, PT ;  /* 0x000000c7bf00720c */ /* 0x000fe20003f04270 */
[--C-:B------:R-:W-:Y:S02]  /*7390*/  FFMA.FTZ R3, R140, c[0x0][0x2d0], -R147.reuse ;  /* 0x0000b4008c037a23 */ /* 0x100fe40000010893 */
[----:B------:R-:W-:Y:S02]  /*73a0*/  FMUL.FTZ R2, R2, c[0x0][0x2d0] ;  /* 0x0000b40002027a20 */ /* 0x000fe40000410000 */
[----:B------:R1:W-:Y:S10]  /*73b0*/  MUFU.EX2 R6, R3 ;  /* 0x0000000300067308 */ /* 0x0003f40000000800 */
[----:B------:R-:W4:Y:S01]  /*73c0*/  MUFU.EX2 R2, R2 ;  /* 0x0000000200027308 */ /* 0x000f220000000800 */
[--C-:B-1----:R-:W-:Y:S09]  /*73d0*/  FFMA.FTZ R3, R144, c[0x0][0x2d0], -R147.reuse ;  /* 0x0000b40090037a23 */ /* 0x102ff20000010893 */
[----:B------:R1:W5:Y:S02]  /*73e0*/  MUFU.EX2 R172, R3 ;  /* 0x0000000300ac7308 */ /* 0x0003640000000800 */
[--C-:B-1----:R-:W-:Y:S02]  /*73f0*/  FFMA.FTZ R3, R142, c[0x0][0x2d0], -R147.reuse ;  /* 0x0000b4008e037a23 */ /* 0x102fe40000010893 */
[C---:B----4-:R-:W-:Y:S06]  /*7400*/  FMUL.FTZ R8, R2.reuse, R128 ;  /* 0x0000008002087220 */ /* 0x050fec0000410000 */
[----:B------:R1:W-:Y:S01]  /*7410*/  MUFU.EX2 R174, R3 ;  /* 0x0000000300ae7308 */ /* 0x0003e20000000800 */
[C---:B------:R-:W-:Y:S02]  /*7420*/  FMUL.FTZ R9, R2.reuse, R129 ;  /* 0x0000008102097220 */ /* 0x040fe40000410000 */
        /* <DEDUP_REMOVED lines=10> */
[----:B------:R-:W-:Y:S01]  /*74d0*/  FMUL.FTZ R20, R2, R116 ;  /* 0x0000007402147220 */ /* 0x000fe20000410000 */
[----:B-1-3--:R-:W-:Y:S01]  /*74e0*/  FMNMX.FTZ R3, R0, R4, !PT ;  /* 0x0000000400037209 */ /* 0x00afe20007810000 */
[--C-:B------:R-:W-:Y:S01]  /*74f0*/  FFMA.FTZ R0, R136, c[0x0][0x2d0], -R147.reuse ;  /* 0x0000b40088007a23 */ /* 0x100fe20000010893 */
[----:B-----5:R-:W-:Y:S01]  /*7500*/  F2FP.PACK_AB R136, R172, R6 ;  /* 0x00000006ac88723e */ /* 0x020fe200000000ff */
[C---:B------:R-:W-:Y:S02]  /*7510*/  FMUL.FTZ R28, R2.reuse, R108 ;  /* 0x0000006c021c7220 */ /* 0x040fe40000410000 */
[----:B------:R-:W-:Y:S01]  /*7520*/  FMUL.FTZ R144, R3, c[0x0][0x2d0] ;  /* 0x0000b40003907a20 */ /* 0x000fe20000410000 */
[----:B------:R-:W1:Y:S01]  /*7530*/  MUFU.EX2 R175, R0 ;  /* 0x0000000000af7308 */ /* 0x000e620000000800 */
[C---:B------:R-:W-:Y:S02]  /*7540*/  FMUL.FTZ R29, R2.reuse, R109 ;  /* 0x0000006d021d7220 */ /* 0x040fe40000410000 */
[----:B--2---:R-:W-:Y:S02]  /*7550*/  FFMA.FTZ R4, R143, c[0x0][0x2d0], -R144 ;  /* 0x0000b4008f047a23 */ /* 0x004fe40000010890 */
[C---:B------:R-:W-:Y:S02]  /*7560*/  FMUL.FTZ R36, R2.reuse, R36 ;  /* 0x0000002402247220 */ /* 0x040fe40000410000 */
[C---:B------:R-:W-:Y:S02]  /*7570*/  FMUL.FTZ R37, R2.reuse, R37 ;  /* 0x0000002502257220 */ /* 0x040fe40000410000 */
[C---:B------:R-:W-:Y:S01]  /*7580*/  FMUL.FTZ R40, R2.reuse, R40 ;  /* 0x0000002802287220 */ /* 0x040fe20000410000 */
[----:B------:R2:W-:Y:S01]  /*7590*/  MUFU.EX2 R171, R4 ;  /* 0x0000000400ab7308 */ /* 0x0005e20000000800 */
[C---:B------:R-:W-:Y:S02]  /*75a0*/  FMUL.FTZ R41, R2.reuse, R41 ;  /* 0x0000002902297220 */ /* 0x040fe40000410000 */
[C---:B------:R-:W-:Y:S02]  /*75b0*/  FMUL.FTZ R44, R2.reuse, R44 ;  /* 0x0000002c022c7220 */ /* 0x040fe40000410000 */
[C---:B------:R-:W-:Y:S02]  /*75c0*/  FMUL.FTZ R45, R2.reuse, R45 ;  /* 0x0000002d022d7220 */ /* 0x040fe40000410000 */
[C---:B------:R-:W-:Y:S02]  /*75d0*/  FMUL.FTZ R48, R2.reuse, R48 ;  /* 0x0000003002307220 */ /* 0x040fe40000410000 */
[C---:B------:R-:W-:Y:S02]  /*75e0*/  FMUL.FTZ R49, R2.reuse, R49 ;  /* 0x0000003102317220 */ /* 0x040fe40000410000 */
[C---:B------:R-:W-:Y:S02]  /*75f0*/  FMUL.FTZ R52, R2.reuse, R52 ;  /* 0x0000003402347220 */ /* 0x040fe40000410000 */
[C---:B------:R-:W-:Y:S01]  /*7600*/  FMUL.FTZ R53, R2.reuse, R53 ;  /* 0x0000003502357220 */ /* 0x040fe20000410000 */
[----:B-1----:R-:W-:Y:S01]  /*7610*/  F2FP.PACK_AB R138, R175, R174 ;  /* 0x000000aeaf8a723e */ /* 0x002fe200000000ff */
[----:B------:R-:W-:Y:S02]  /*7620*/  FADD.FTZ R0, -R3, R102 ;  /* 0x0000006603007221 */ /* 0x000fe40000010100 */
[----:B------:R-:W-:Y:S02]  /*7630*/  FFMA.FTZ R102, R2, R193, R6 ;  /* 0x000000c102667223 */ /* 0x000fe40000010006 */
[----:B------:R-:W-:Y:S02]  /*7640*/  FMUL.FTZ R0, R0, c[0x0][0x2d0] ;  /* 0x0000b40000007a20 */ /* 0x000fe40000410000 */
[C---:B------:R-:W-:Y:S02]  /*7650*/  FMUL.FTZ R56, R2.reuse, R56 ;  /* 0x0000003802387220 */ /* 0x040fe40000410000 */
[C---:B------:R-:W-:Y:S02]  /*7660*/  FMUL.FTZ R57, R2.reuse, R57 ;  /* 0x0000003902397220 */ /* 0x040fe40000410000 */
[--C-:B--2---:R-:W-:Y:S01]  /*7670*/  FFMA.FTZ R4, R145, c[0x0][0x2d0], -R144.reuse ;  /* 0x0000b40091047a23 */ /* 0x104fe20000010890 */
[----:B------:R-:W1:Y:S01]  /*7680*/  MUFU.EX2 R0, R0 ;  /* 0x0000000000007308 */ /* 0x000e620000000800 */
[C---:B------:R-:W-:Y:S02]  /*7690*/  FMUL.FTZ R60, R2.reuse, R60 ;  /* 0x0000003c023c7220 */ /* 0x040fe40000410000 */
[C---:B------:R-:W-:Y:S02]  /*76a0*/  FMUL.FTZ R61, R2.reuse, R61 ;  /* 0x0000003d023d7220 */ /* 0x040fe40000410000 */
[C---:B------:R-:W-:Y:S02]  /*76b0*/  FMUL.FTZ R64, R2.reuse, R64 ;  /* 0x0000004002407220 */ /* 0x040fe40000410000 */
[C---:B------:R-:W-:Y:S02]  /*76c0*/  FMUL.FTZ R65, R2.reuse, R65 ;  /* 0x0000004102417220 */ /* 0x040fe40000410000 */
[C---:B------:R-:W-:Y:S01]  /*76d0*/  FMUL.FTZ R68, R2.reuse, R68 ;  /* 0x0000004402447220 */ /* 0x040fe20000410000 */
[----:B------:R2:W3:Y:S01]  /*76e0*/  MUFU.EX2 R145, R4 ;  /* 0x0000000400917308 */ /* 0x0004e20000000800 */
[C---:B------:R-:W-:Y:S02]  /*76f0*/  FMUL.FTZ R69, R2.reuse, R69 ;  /* 0x0000004502457220 */ /* 0x040fe40000410000 */
[C---:B------:R-:W-:Y:S02]  /*7700*/  FMUL.FTZ R72, R2.reuse, R72 ;  /* 0x0000004802487220 */ /* 0x040fe40000410000 */
[C---:B------:R-:W-:Y:S02]  /*7710*/  FMUL.FTZ R73, R2.reuse, R73 ;  /* 0x0000004902497220 */ /* 0x040fe40000410000 */
[C---:B------:R-:W-:Y:S02]  /*7720*/  FMUL.FTZ R76, R2.reuse, R76 ;  /* 0x0000004c024c7220 */ /* 0x040fe40000410000 */
[C---:B------:R-:W-:Y:S02]  /*7730*/  FMUL.FTZ R77, R2.reuse, R77 ;  /* 0x0000004d024d7220 */ /* 0x040fe40000410000 */
[C---:B------:R-:W-:Y:S02]  /*7740*/  FMUL.FTZ R80, R2.reuse, R80 ;  /* 0x0000005002507220 */ /* 0x040fe40000410000 */
[----:B------:R-:W-:Y:S02]  /*7750*/  FMUL.FTZ R81, R2, R81 ;  /* 0x0000005102517220 */ /* 0x000fe40000410000 */
[C---:B-1----:R-:W-:Y:S02]  /*7760*/  FMUL.FTZ R10, R0.reuse, R130 ;  /* 0x00000082000a7220 */ /* 0x042fe40000410000 */
[C---:B------:R-:W-:Y:S02]  /*7770*/  FMUL.FTZ R11, R0.reuse, R131 ;  /* 0x00000083000b7220 */ /* 0x040fe40000410000 */
[----:B------:R-:W-:Y:S01]  /*7780*/  LDSM.16.MT88.4 R128, [R178] ;  /* 0x00000000b280783b */ /* 0x000fe20000004200 */
[C---:B------:R-:W-:Y:S02]  /*7790*/  FMUL.FTZ R18, R0.reuse, R122 ;  /* 0x0000007a00127220 */ /* 0x040fe40000410000 */
[C---:B------:R-:W-:Y:S02]  /*77a0*/  FMUL.FTZ R19, R0.reuse, R123 ;  /* 0x0000007b00137220 */ /* 0x040fe40000410000 */
[--C-:B--2---:R-:W-:Y:S02]  /*77b0*/  FFMA.FTZ R4, R141, c[0x0][0x2d0], -R144.reuse ;  /* 0x0000b4008d047a23 */ /* 0x104fe40000010890 */
[C---:B------:R-:W-:Y:S01]  /*77c0*/  FMUL.FTZ R6, R0.reuse, R134 ;  /* 0x0000008600067220 */ /* 0x040fe20000410000 */
[----:B------:R-:W1:Y:S01]  /*77d0*/  LDSM.16.MT88.4 R140, [R177] ;  /* 0x00000000b18c783b */ /* 0x000e620000004200 */
[----:B------:R2:W-:Y:S01]  /*77e0*/  MUFU.EX2 R173, R4 ;  /* 0x0000000400ad7308 */ /* 0x0005e20000000800 */
[C---:B------:R-:W-:Y:S02]  /*77f0*/  FMUL.FTZ R7, R0.reuse, R135 ;  /* 0x0000008700077220 */ /* 0x040fe40000410000 */
[C---:B------:R-:W-:Y:S02]  /*7800*/  FMUL.FTZ R26, R0.reuse, R114 ;  /* 0x00000072001a7220 */ /* 0x040fe40000410000 */
[C---:B------:R-:W-:Y:S02]  /*7810*/  FMUL.FTZ R27, R0.reuse, R115 ;  /* 0x00000073001b7220 */ /* 0x040fe40000410000 */
[----:B------:R-:W4:Y:S01]  /*7820*/  LDSM.16.MT88.4 R120, [R180] ;  /* 0x00000000b478783b */ /* 0x000f220000004200 */
[C---:B------:R-:W-:Y:S02]  /*7830*/  FMUL.FTZ R14, R0.reuse, R126 ;  /* 0x0000007e000e7220 */ /* 0x040fe40000410000 */
[C---:B------:R-:W-:Y:S02]  /*7840*/  FMUL.FTZ R15, R0.reuse, R127 ;  /* 0x0000007f000f7220 */ /* 0x040fe40000410000 */
[C---:B------:R-:W-:Y:S02]  /*7850*/  FMUL.FTZ R34, R0.reuse, R106 ;  /* 0x0000006a00227220 */ /* 0x040fe40000410000 */
[C---:B------:R-:W-:Y:S01]  /*7860*/  FMUL.FTZ R35, R0.reuse, R107 ;  /* 0x0000006b00237220 */ /* 0x040fe20000410000 */
[----:B------:R-:W5:Y:S01]  /*7870*/  LDSM.16.MT88.4 R112, [R179] ;  /* 0x00000000b370783b */ /* 0x000f620000004200 */
[C---:B------:R-:W-:Y:S02]  /*7880*/  FMUL.FTZ R22, R0.reuse, R118 ;  /* 0x0000007600167220 */ /* 0x040fe40000410000 */
[C---:B------:R-:W-:Y:S02]  /*7890*/  FMUL.FTZ R23, R0.reuse, R119 ;  /* 0x0000007700177220 */ /* 0x040fe40000410000 */
[C---:B------:R-:W-:Y:S02]  /*78a0*/  FMUL.FTZ R30, R0.reuse, R110 ;  /* 0x0000006e001e7220 */ /* 0x040fe40000410000 */
[C---:B------:R-:W-:Y:S01]  /*78b0*/  FMUL.FTZ R31, R0.reuse, R111 ;  /* 0x0000006f001f7220 */ /* 0x040fe20000410000 */
[----:B------:R-:W4:Y:S01]  /*78c0*/  LDSM.16.MT88.4 R104, [R177+0x2000] ;  /* 0x00200000b168783b */ /* 0x000f220000004200 */
[--C-:B--2---:R-:W-:Y:S01]  /*78d0*/  FFMA.FTZ R4, R137, c[0x0][0x2d0], -R144.reuse ;  /* 0x0000b40089047a23 */ /* 0x104fe20000010890 */
[----:B---3--:R-:W-:Y:S01]  /*78e0*/  F2FP.PACK_AB R137, R145, R171 ;  /* 0x000000ab9189723e */ /* 0x008fe200000000ff */
[C---:B------:R-:W-:Y:S02]  /*78f0*/  FMUL.FTZ R38, R0.reuse, R38 ;  /* 0x0000002600267220 */ /* 0x040fe40000410000 */
[----:B------:R-:W2:Y:S01]  /*7900*/  MUFU.EX2 R195, R4 ;  /* 0x0000000400c37308 */ /* 0x000ea20000000800 */
[C---:B------:R-:W-:Y:S02]  /*7910*/  FMUL.FTZ R39, R0.reuse, R39 ;  /* 0x0000002700277220 */ /* 0x040fe40000410000 */
[C---:B------:R-:W-:Y:S01]  /*7920*/  FMUL.FTZ R42, R0.reuse, R42 ;  /* 0x0000002a002a7220 */ /* 0x040fe20000410000 */
[----:B------:R-:W-:Y:S01]  /*7930*/  LDSM.16.MT88.4 R108, [R177+0x800] ;  /* 0x00080000b16c783b */ /* 0x000fe20000004200 */
        /* <DEDUP_REMOVED lines=10> */
[----:B--2---:R-:W-:Y:S01]  /*79e0*/  F2FP.PACK_AB R139, R195, R173 ;  /* 0x000000adc38b723e */ /* 0x004fe200000000ff */
[----:B------:R-:W-:Y:S02]  /*79f0*/  FMUL.FTZ R4, R2, R132 ;  /* 0x0000008402047220 */ /* 0x000fe40000410000 */
[C---:B------:R-:W-:Y:S02]  /*7a00*/  FMUL.FTZ R63, R0.reuse, R63 ;  /* 0x0000003f003f7220 */ /* 0x040fe40000410000 */
[C---:B------:R-:W-:Y:S02]  /*7a10*/  FMUL.FTZ R66, R0.reuse, R66 ;  /* 0x0000004200427220 */ /* 0x040fe40000410000 */
[----:B------:R-:W-:Y:S01]  /*7a20*/  FMUL.FTZ R67, R0, R67 ;  /* 0x0000004300437220 */ /* 0x000fe20000410000 */
[C---:B-1----:R-:W-:Y:S05]  /*7a30*/  HMMA.16816.F32 R4, R136.reuse, R140, R4 ;  /* 0x0000008c8804723c */ /* 0x042fea0000001804 */
[C---:B------:R-:W-:Y:S02]  /*7a40*/  FMUL.FTZ R84, R2.reuse, R84 ;  /* 0x0000005402547220 */ /* 0x040fe40000410000 */
[C---:B------:R-:W-:Y:S01]  /*7a50*/  FMUL.FTZ R85, R2.reuse, R85 ;  /* 0x0000005502557220 */ /* 0x040fe20000410000 */
[C---:B------:R-:W-:Y:S04]  /*7a60*/  HMMA.16816.F32 R8, R136.reuse, R142, R8 ;  /* 0x0000008e8808723c */ /* 0x040fe80000001808 */
[C---:B------:R-:W-:Y:S02]  /*7a70*/  FMUL.FTZ R88, R2.reuse, R88 ;  /* 0x0000005802587220 */ /* 0x040fe40000410000 */
[----:B------:R-:W-:Y:S02]  /*7a80*/  FMUL.FTZ R89, R2, R89 ;  /* 0x0000005902597220 */ /* 0x000fe40000410000 */
[C---:B------:R-:W-:Y:S04]  /*7a90*/  HMMA.16816.F32 R12, R136.reuse, R128, R12 ;  /* 0x00000080880c723c */ /* 0x040fe8000000180c */
[C---:B------:R-:W-:Y:S02]  /*7aa0*/  FMUL.FTZ R70, R0.reuse, R70 ;  /* 0x0000004600467220 */ /* 0x040fe40000410000 */
[C---:B------:R-:W-:Y:S02]  /*7ab0*/  FMUL.FTZ R71, R0.reuse, R71 ;  /* 0x0000004700477220 */ /* 0x040fe40000410000 */
[C---:B------:R-:W-:Y:S01]  /*7ac0*/  HMMA.16816.F32 R16, R136.reuse, R130, R16 ;  /* 0x000000828810723c */ /* 0x040fe20000001810 */
[----:B------:R-:W-:Y:S03]  /*7ad0*/  LDSM.16.MT88.4 R128, [R177+0x1800] ;  /* 0x00180000b180783b */ /* 0x000fe60000004200 */
[C---:B------:R-:W-:Y:S02]  /*7ae0*/  FMUL.FTZ R74, R0.reuse, R74 ;  /* 0x0000004a004a7220 */ /* 0x040fe40000410000 */
[C---:B------:R-:W-:Y:S02]  /*7af0*/  FMUL.FTZ R75, R0.reuse, R75 ;  /* 0x0000004b004b7220 */ /* 0x040fe40000410000 */
[C---:B----4-:R-:W-:Y:S04]  /*7b00*/  HMMA.16816.F32 R20, R136.reuse, R120, R20 ;  /* 0x000000788814723c */ /* 0x050fe80000001814 */
[C---:B------:R-:W-:Y:S02]  /*7b10*/  FMUL.FTZ R78, R0.reuse, R78 ;  /* 0x0000004e004e7220 */ /* 0x040fe40000410000 */
[C---:B------:R-:W-:Y:S02]  /*7b20*/  FMUL.FTZ R79, R0.reuse, R79 ;  /* 0x0000004f004f7220 */ /* 0x040fe40000410000 */
[C---:B------:R-:W-:Y:S04]  /*7b30*/  HMMA.16816.F32 R24, R136.reuse, R122, R24 ;  /* 0x0000007a8818723c */ /* 0x040fe80000001818 */
[--C-:B------:R-:W-:Y:S02]  /*7b40*/  FFMA.FTZ R120, R169, c[0x0][0x2d0], -R147.reuse ;  /* 0x0000b400a9787a23 */ /* 0x100fe40000010893 */
[C---:B------:R-:W-:Y:S02]  /*7b50*/  FMUL.FTZ R82, R0.reuse, R82 ;  /* 0x0000005200527220 */ /* 0x040fe40000410000 */
[C---:B-----5:R-:W-:Y:S01]  /*7b60*/  HMMA.16816.F32 R28, R136.reuse, R112, R28 ;  /* 0x00000070881c723c */ /* 0x060fe2000000181c */
[----:B------:R-:W-:Y:S03]  /*7b70*/  MUFU.EX2 R143, R120 ;  /* 0x00000078008f7308 */ /* 0x000fe60000000800 */
[C---:B------:R-:W-:Y:S02]  /*7b80*/  FMUL.FTZ R83, R0.reuse, R83 ;  /* 0x0000005300537220 */ /* 0x040fe40000410000 */
[C---:B------:R-:W-:Y:S02]  /*7b90*/  FMUL.FTZ R86, R0.reuse, R86 ;  /* 0x0000005600567220 */ /* 0x040fe40000410000 */
[C---:B------:R-:W-:Y:S01]  /*7ba0*/  HMMA.16816.F32 R32, R136.reuse, R114, R32 ;  /* 0x000000728820723c */ /* 0x040fe20000001820 */
[----:B------:R-:W-:Y:S03]  /*7bb0*/  LDSM.16.MT88.4 R112, [R178+0x800] ;  /* 0x00080000b270783b */ /* 0x000fe60000004200 */
[C---:B------:R-:W-:Y:S02]  /*7bc0*/  FMUL.FTZ R87, R0.reuse, R87 ;  /* 0x0000005700577220 */ /* 0x040fe40000410000 */
[C---:B------:R-:W-:Y:S02]  /*7bd0*/  FMUL.FTZ R90, R0.reuse, R90 ;  /* 0x0000005a005a7220 */ /* 0x040fe40000410000 */
[C---:B------:R-:W-:Y:S04]  /*7be0*/  HMMA.16816.F32 R36, R136.reuse, R104, R36 ;  /* 0x000000688824723c */ /* 0x040fe80000001824 */
[----:B------:R-:W-:Y:S02]  /*7bf0*/  FMUL.FTZ R91, R0, R91 ;  /* 0x0000005b005b7220 */ /* 0x000fe40000410000 */
[C---:B------:R-:W-:Y:S02]  /*7c00*/  FMUL.FTZ R92, R2.reuse, R92 ;  /* 0x0000005c025c7220 */ /* 0x040fe40000410000 */
[C---:B------:R-:W-:Y:S01]  /*7c10*/  HMMA.16816.F32 R40, R136.reuse, R106, R40 ;  /* 0x0000006a8828723c */ /* 0x040fe20000001828 */
[----:B------:R-:W1:Y:S03]  /*7c20*/  LDSM.16.MT88.4 R104, [R178+0x2000] ;  /* 0x00200000b268783b */ /* 0x000e660000004200 */
[C---:B------:R-:W-:Y:S02]  /*7c30*/  FMUL.FTZ R93, R2.reuse, R93 ;  /* 0x0000005d025d7220 */ /* 0x040fe40000410000 */
[C---:B------:R-:W-:Y:S02]  /*7c40*/  FMUL.FTZ R96, R2.reuse, R96 ;  /* 0x0000006002607220 */ /* 0x040fe40000410000 */
[----:B------:R-:W-:Y:S04]  /*7c50*/  FMUL.FTZ R97, R2, R97 ;  /* 0x0000006102617220 */ /* 0x000fe80000410000 */
[----:B------:R-:W-:Y:S02]  /*7c60*/  FFMA.FTZ R2, R152, c[0x0][0x2d0], -R147 ;  /* 0x0000b40098027a23 */ /* 0x000fe40000010893 */
[----:B------:R-:W-:Y:S02]  /*7c70*/  FFMA.FTZ R101, R153, c[0x0][0x2d0], -R144 ;  /* 0x0000b40099657a23 */ /* 0x000fe40000010890 */
[----:B------:R2:W-:Y:S01]  /*7c80*/  MUFU.EX2 R124, R2 ;  /* 0x00000002007c7308 */ /* 0x0005e20000000800 */
[C---:B------:R-:W-:Y:S02]  /*7c90*/  FMUL.FTZ R94, R0.reuse, R94 ;  /* 0x0000005e005e7220 */ /* 0x040fe40000410000 */
[C---:B------:R-:W-:Y:S02]  /*7ca0*/  FMUL.FTZ R95, R0.reuse, R95 ;  /* 0x0000005f005f7220 */ /* 0x040fe40000410000 */
[C---:B------:R-:W-:Y:S02]  /*7cb0*/  FMUL.FTZ R98, R0.reuse, R98 ;  /* 0x0000006200627220 */ /* 0x040fe40000410000 */
[C---:B------:R-:W-:Y:S02]  /*7cc0*/  FMUL.FTZ R99, R0.reuse, R99 ;  /* 0x0000006300637220 */ /* 0x040fe40000410000 */
[----:B------:R-:W-:Y:S01]  /*7cd0*/  FFMA.FTZ R0, R0, R194, R171 ;  /* 0x000000c200007223 */ /* 0x000fe200000100ab */
[----:B------:R3:W-:Y:S03]  /*7ce0*/  MUFU.EX2 R125, R101 ;  /* 0x00000065007d7308 */ /* 0x0007e60000000800 */
[----:B------:R-:W-:Y:S02]  /*7cf0*/  FADD.FTZ R116, R145, R0 ;  /* 0x0000000091747221 */ /* 0x000fe40000010000 */
[--C-:B------:R-:W-:Y:S02]  /*7d00*/  FFMA.FTZ R0, R168, c[0x0][0x2d0], -R147.reuse ;  /* 0x0000b400a8007a23 */ /* 0x100fe40000010893 */
[----:B------:R-:W-:Y:S02]  /*7d10*/  FADD.FTZ R122, R173, R116 ;  /* 0x00000074ad7a7221 */ /* 0x000fe40000010000 */
[----:B------:R-:W-:Y:S01]  /*7d20*/  LDSM.16.MT88.4 R116, [R180+0x1000] ;  /* 0x00100000b474783b */ /* 0x000fe20000004200 */
[----:B------:R4:W-:Y:S01]  /*7d30*/  MUFU.EX2 R152, R0 ;  /* 0x0000000000987308 */ /* 0x0009e20000000800 */
[--C-:B--2---:R-:W-:Y:S01]  /*7d40*/  FFMA.FTZ R2, R150, c[0x0][0x2d0], -R147.reuse ;  /* 0x0000b40096027a23 */ /* 0x104fe20000010893 */
[C---:B-1----:R-:W-:Y:S08]  /*7d50*/  HMMA.16816.F32 R44, R136.reuse, R104, R44 ;  /* 0x00000068882c723c */ /* 0x042ff0000000182c */
[----:B------:R1:W-:Y:S01]  /*7d60*/  MUFU.EX2 R126, R2 ;  /* 0x00000002007e7308 */ /* 0x0003e20000000800 */
[C---:B------:R-:W-:Y:S01]  /*7d70*/  HMMA.16816.F32 R48, R136.reuse, R106, R48 ;  /* 0x0000006a8830723c */ /* 0x040fe20000001830 */
[----:B------:R-:W2:Y:S02]  /*7d80*/  LDSM.16.MT88.4 R104, [R180+0x2000] ;  /* 0x00200000b468783b */ /* 0x000ea40000004200 */
[--C-:B---3--:R-:W-:Y:S02]  /*7d90*/  FFMA.FTZ R101, R158, c[0x0][0x2d0], -R147.reuse ;  /* 0x0000b4009e657a23 */ /* 0x108fe40000010893 */
[--C-:B----4-:R-:W-:Y:S02]  /*7da0*/  FFMA.FTZ R0, R165, c[0x0][0x2d0], -R147.reuse ;  /* 0x0000b400a5007a23 */ /* 0x110fe40000010893 */
[--C-:B-1----:R-:W-:Y:S04]  /*7db0*/  FFMA.FTZ R2, R148, c[0x0][0x2d0], -R147.reuse ;  /* 0x0000b40094027a23 */ /* 0x102fe80000010893 */
[----:B------:R1:W-:Y:S01]  /*7dc0*/  MUFU.EX2 R182, R2 ;  /* 0x0000000200b67308 */ /* 0x0003e20000000800 */
[C---:B--2---:R-:W-:Y:S08]  /*7dd0*/  HMMA.16816.F32 R52, R136.reuse, R104, R52 ;  /* 0x000000688834723c */ /* 0x044ff00000001834 */
[C---:B------:R-:W-:Y:S01]  /*7de0*/  HMMA.16816.F32 R56, R136.reuse, R106, R56 ;  /* 0x0000006a8838723c */ /* 0x040fe20000001838 */
[----:B------:R-:W2:Y:S03]  /*7df0*/  LDSM.16.MT88.4 R104, [R179+0x2000] ;  /* 0x00200000b368783b */ /* 0x000ea60000004200 */
[--C-:B-1----:R-:W-:Y:S02]  /*7e00*/  FFMA.FTZ R2, R146, c[0x0][0x2d0], -R147.reuse ;  /* 0x0000b40092027a23 */ /* 0x102fe40000010893 */
[----:B------:R1:W-:Y:S10]  /*7e10*/  MUFU.EX2 R146, R101 ;  /* 0x0000006500927308 */ /* 0x0003f40000000800 */
[----:B------:R3:W-:Y:S01]  /*7e20*/  MUFU.EX2 R190, R2 ;  /* 0x0000000200be7308 */ /* 0x0007e20000000800 */
[--C-:B-1----:R-:W-:Y:S09]  /*7e30*/  FFMA.FTZ R101, R161, c[0x0][0x2d0], -R144.reuse ;  /* 0x0000b400a1657a23 */ /* 0x102ff20000010890 */
[----:B------:R-:W-:Y:S01]  /*7e40*/  MUFU.EX2 R101, R101 ;  /* 0x0000006500657308 */ /* 0x000fe20000000800 */
[--C-:B---3--:R-:W-:Y:S01]  /*7e50*/  FFMA.FTZ R2, R151, c[0x0][0x2d0], -R144.reuse ;  /* 0x0000b40097027a23 */ /* 0x108fe20000010890 */
[C---:B--2---:R-:W-:Y:S08]  /*7e60*/  HMMA.16816.F32 R60, R136.reuse, R104, R60 ;  /* 0x00000068883c723c */ /* 0x044ff0000000183c */
[----:B------:R1:W2:Y:S01]  /*7e70*/  MUFU.EX2 R123, R2 ;  /* 0x00000002007b7308 */ /* 0x0002a20000000800 */
[C---:B------:R-:W-:Y:S01]  /*7e80*/  HMMA.16816.F32 R64, R136.reuse, R106, R64 ;  /* 0x0000006a8840723c */ /* 0x040fe20000001840 */
[----:B------:R-:W3:Y:S02]  /*7e90*/  LDSM.16.MT88.4 R104, [R177+0x4000] ;  /* 0x00400000b168783b */ /* 0x000ee40000004200 */
[--C-:B-1----:R-:W-:Y:S06]  /*7ea0*/  FFMA.FTZ R2, R149, c[0x0][0x2d0], -R144.reuse ;  /* 0x0000b40095027a23 */ /* 0x102fec0000010890 */
[----:B------:R1:W-:Y:S01]  /*7eb0*/  MUFU.EX2 R181, R2 ;  /* 0x0000000200b57308 */ /* 0x0003e20000000800 */
[C---:B---3--:R-:W-:Y:S08]  /*7ec0*/  HMMA.16816.F32 R68, R136.reuse, R104, R68 ;  /* 0x000000688844723c */ /* 0x048ff00000001844 */
[C---:B------:R-:W-:Y:S01]  /*7ed0*/  HMMA.16816.F32 R72, R136.reuse, R106, R72 ;  /* 0x0000006a8848723c */ /* 0x040fe20000001848 */
[----:B------:R-:W3:Y:S03]  /*7ee0*/  LDSM.16.MT88.4 R104, [R178+0x4000] ;  /* 0x00400000b268783b */ /* 0x000ee60000004200 */
[----:B-1----:R-:W-:Y:S02]  /*7ef0*/  FFMA.FTZ R2, R154, c[0x0][0x2d0], -R144 ;  /* 0x0000b4009a027a23 */ /* 0x002fe40000010890 */
[----:B------:R1:W-:Y:S10]  /*7f00*/  MUFU.EX2 R154, R0 ;  /* 0x00000000009a7308 */ /* 0x0003f40000000800 */
[----:B------:R4:W5:Y:S01]  /*7f10*/  MUFU.EX2 R171, R2 ;  /* 0x0000000200ab7308 */ /* 0x0009620000000800 */
[--C-:B-1----:R-:W-:Y:S09]  /*7f20*/  FFMA.FTZ R0, R156, c[0x0][0x2d0], -R147.reuse ;  /* 0x0000b4009c007a23 */ /* 0x102ff20000010893 */
[----:B------:R1:W-:Y:S01]  /*7f30*/  MUFU.EX2 R153, R0 ;  /* 0x0000000000997308 */ /* 0x0003e20000000800 */
[----:B----4-:R-:W-:Y:S01]  /*7f40*/  FADD.FTZ R2, R172, R102 ;  /* 0x00000066ac027221 */ /* 0x010fe20000010000 */
[C---:B---3--:R-:W-:Y:S03]  /*7f50*/  HMMA.16816.F32 R76, R136.reuse, R104, R76 ;  /* 0x00000068884c723c */ /* 0x048fe6000000184c */
[--C-:B------:R-:W-:Y:S05]  /*7f60*/  FFMA.FTZ R102, R159, c[0x0][0x2d0], -R147.reuse ;  /* 0x0000b4009f667a23 */ /* 0x100fea0000010893 */
[----:B------:R-:W3:Y:S01]  /*7f70*/  MUFU.EX2 R145, R102 ;  /* 0x0000006600917308 */ /* 0x000ee20000000800 */
[C---:B------:R-:W-:Y:S01]  /*7f80*/  HMMA.16816.F32 R80, R136.reuse, R106, R80 ;  /* 0x0000006a8850723c */ /* 0x040fe20000001850 */
[----:B------:R-:W4:Y:S02]  /*7f90*/  LDSM.16.MT88.4 R104, [R180+0x4000] ;  /* 0x00400000b468783b */ /* 0x000f240000004200 */
[--C-:B-1----:R-:W-:Y:S06]  /*7fa0*/  FFMA.FTZ R0, R155, c[0x0][0x2d0], -R147.reuse ;  /* 0x0000b4009b007a23 */ /* 0x102fec0000010893 */
[----:B------:R1:W-:Y:S03]  /*7fb0*/  MUFU.EX2 R155, R0 ;  /* 0x00000000009b7308 */ /* 0x0003e60000000800 */
[--C-:B-1----:R-:W-:Y:S01]  /*7fc0*/  FFMA.FTZ R0, R166, c[0x0][0x2d0], -R144.reuse ;  /* 0x0000b400a6007a23 */ /* 0x102fe20000010890 */
[C---:B----4-:R-:W-:Y:S06]  /*7fd0*/  HMMA.16816.F32 R84, R136.reuse, R104, R84 ;  /* 0x000000688854723c */ /* 0x050fec0000001854 */
[----:B------:R1:W-:Y:S02]  /*7fe0*/  MUFU.EX2 R151, R0 ;  /* 0x0000000000977308 */ /* 0x0003e40000000800 */
[C---:B------:R-:W-:Y:S01]  /*7ff0*/  HMMA.16816.F32 R88, R136.reuse, R106, R88 ;  /* 0x0000006a8858723c */ /* 0x040fe20000001858 */
[----:B------:R-:W4:Y:S03]  /*8000*/  LDSM.16.MT88.4 R104, [R179+0x4000] ;  /* 0x00400000b368783b */ /* 0x000f260000004200 */
[--C-:B-1----:R-:W-:Y:S04]  /*8010*/  FFMA.FTZ R0, R167, c[0x0][0x2d0], -R144.reuse ;  /* 0x0000b400a7007a23 */ /* 0x102fe80000010890 */
[----:B------:R1:W-:Y:S01]  /*8020*/  MUFU.EX2 R150, R0 ;  /* 0x0000000000967308 */ /* 0x0003e20000000800 */
[C---:B----4-:R-:W-:Y:S03]  /*8030*/  HMMA.16816.F32 R92, R136.reuse, R104, R92 ;  /* 0x00000068885c723c */ /* 0x050fe6000000185c */
[--C-:B-1----:R-:W-:Y:S04]  /*8040*/  FFMA.FTZ R0, R164, c[0x0][0x2d0], -R144.reuse ;  /* 0x0000b400a4007a23 */ /* 0x102fe80000010890 */
[----:B--2---:R-:W-:Y:S01]  /*8050*/  F2FP.PACK_AB R105, R125, R123 ;  /* 0x0000007b7d69723e */ /* 0x004fe200000000ff */
[----:B------:R-:W-:Y:S01]  /*8060*/  HMMA.16816.F32 R96, R136, R106, R96 ;  /* 0x0000006a8860723c */ /* 0x000fe20000001860 */
[----:B------:R1:W-:Y:S03]  /*8070*/  MUFU.EX2 R149, R0 ;  /* 0x0000000000957308 */ /* 0x0003e60000000800 */
[----:B------:R-:W-:Y:S03]  /*8080*/  F2FP.PACK_AB R104, R126, R124 ;  /* 0x0000007c7e68723e */ /* 0x000fe600000000ff */
[----:B------:R-:W-:Y:S02]  /*8090*/  F2FP.PACK_AB R106, R190, R182 ;  /* 0x000000b6be6a723e */ /* 0x000fe400000000ff */
[----:B-----5:R-:W-:Y:S03]  /*80a0*/  F2FP.PACK_AB R107, R171, R181 ;  /* 0x000000b5ab6b723e */ /* 0x020fe600000000ff */
[----:B---3--:R-:W-:Y:S04]  /*80b0*/  F2FP.PACK_AB R136, R145, R143 ;  /* 0x0000008f9188723e */ /* 0x008fe800000000ff */
[C---:B------:R-:W-:Y:S08]  /*80c0*/  HMMA.16816.F32 R4, R104.reuse, R108, R4 ;  /* 0x0000006c6804723c */ /* 0x040ff00000001804 */
[C---:B------:R-:W-:Y:S01]  /*80d0*/  HMMA.16816.F32 R8, R104.reuse, R110, R8 ;  /* 0x0000006e6808723c */ /* 0x040fe20000001808 */
[----:B------:R-:W2:Y:S03]  /*80e0*/  LDSM.16.MT88.4 R108, [R180+0x800] ;  /* 0x00080000b46c783b */ /* 0x000ea60000004200 */
[----:B-1----:R-:W-:Y:S04]  /*80f0*/  FFMA.FTZ R0, R170, c[0x0][0x2d0], -R144 ;  /* 0x0000b400aa007a23 */ /* 0x002fe80000010890 */
[C---:B------:R-:W-:Y:S01]  /*8100*/  HMMA.16816.F32 R12, R104.reuse, R112, R12 ;  /* 0x00000070680c723c */ /* 0x040fe2000000180c */
[----:B------:R1:W-:Y:S07]  /*8110*/  MUFU.EX2 R148, R0 ;  /* 0x0000000000947308 */ /* 0x0003ee0000000800 */
[C---:B------:R-:W-:Y:S01]  /*8120*/  HMMA.16816.F32 R16, R104.reuse, R114, R16 ;  /* 0x000000726810723c */ /* 0x040fe20000001810 */
[----:B------:R-:W3:Y:S03]  /*8130*/  LDSM.16.MT88.4 R112, [R179+0x800] ;  /* 0x00080000b370783b */ /* 0x000ee60000004200 */
[----:B-1----:R-:W-:Y:S02]  /*8140*/  FADD.FTZ R0, R174, R2 ;  /* 0x00000002ae007221 */ /* 0x002fe40000010000 */
[----:B------:R-:W-:Y:S02]  /*8150*/  FFMA.FTZ R2, R157, c[0x0][0x2d0], -R147 ;  /* 0x0000b4009d027a23 */ /* 0x000fe40000010893 */
[----:B------:R-:W-:Y:S02]  /*8160*/  FADD.FTZ R121, R175, R0 ;  /* 0x00000000af797221 */ /* 0x000fe40000010000 */
[----:B------:R1:W4:Y:S02]  /*8170*/  MUFU.EX2 R147, R2 ;  /* 0x0000000200937308 */ /* 0x0003240000000800 */
[----:B------:R-:W-:Y:S01]  /*8180*/  FFMA.FTZ R0, R160, c[0x0][0x2d0], -R144 ;  /* 0x0000b400a0007a23 */ /* 0x000fe20000010890 */
[C---:B--2---:R-:W-:Y:S03]  /*8190*/  HMMA.16816.F32 R20, R104.reuse, R108, R20 ;  /* 0x0000006c6814723c */ /* 0x044fe60000001814 */
[----:B------:R-:W-:Y:S05]  /*81a0*/  FADD.FTZ R102, R124, R121 ;  /* 0x000000797c667221 */ /* 0x000fea0000010000 */
[C---:B------:R-:W-:Y:S01]  /*81b0*/  HMMA.16816.F32 R24, R104.reuse, R110, R24 ;  /* 0x0000006e6818723c */ /* 0x040fe20000001818 */
[----:B------:R-:W2:Y:S01]  /*81c0*/  LDSM.16.MT88.4 R108, [R177+0x2800] ;  /* 0x00280000b16c783b */ /* 0x000ea20000004200 */
[----:B------:R5:W-:Y:S06]  /*81d0*/  MUFU.EX2 R142, R0 ;  /* 0x00000000008e7308 */ /* 0x000bec0000000800 */
[C---:B---3--:R-:W-:Y:S04]  /*81e0*/  HMMA.16816.F32 R28, R104.reuse, R112, R28 ;  /* 0x00000070681c723c */ /* 0x048fe8000000181c */
[----:B-1----:R-:W-:Y:S01]  /*81f0*/  FADD.FTZ R2, R195, R122 ;  /* 0x0000007ac3027221 */ /* 0x002fe20000010000 */
[----:B----4-:R-:W-:Y:S03]  /*8200*/  F2FP.PACK_AB R138, R147, R146 ;  /* 0x00000092938a723e */ /* 0x010fe600000000ff */
[C---:B------:R-:W-:Y:S01]  /*8210*/  HMMA.16816.F32 R32, R104.reuse, R114, R32 ;  /* 0x000000726820723c */ /* 0x040fe20000001820 */
[----:B------:R-:W1:Y:S03]  /*8220*/  LDSM.16.MT88.4 R112, [R178+0x2800] ;  /* 0x00280000b270783b */ /* 0x000e660000004200 */
[----:B------:R-:W-:Y:S04]  /*8230*/  FADD.FTZ R2, R123, R2 ;  /* 0x000000027b027221 */ /* 0x000fe80000010000 */
[----:B------:R-:W-:Y:S01]  /*8240*/  FADD.FTZ R2, R125, R2 ;  /* 0x000000027d027221 */ /* 0x000fe20000010000 */
[----:B------:R-:W-:Y:S03]  /*8250*/  LDSM.16.MT88.4 R120, [R178+0x1800] ;  /* 0x00180000b278783b */ /* 0x000fe60000004200 */
[----:B-----5:R-:W-:Y:S02]  /*8260*/  FFMA.FTZ R0, R163, c[0x0][0x2d0], -R144 ;  /* 0x0000b400a3007a23 */ /* 0x020fe40000010890 */
[----:B------:R-:W-:Y:S02]  /*8270*/  FADD.FTZ R2, R181, R2 ;  /* 0x00000002b5027221 */ /* 0x000fe40000010000 */
[----:B------:R-:W3:Y:S02]  /*8280*/  MUFU.EX2 R141, R0 ;  /* 0x00000000008d7308 */ /* 0x000ee40000000800 */
[----:B------:R-:W-:Y:S04]  /*8290*/  FADD.FTZ R2, R171, R2 ;  /* 0x00000002ab027221 */ /* 0x000fe80000010000 */
[----:B------:R-:W-:Y:S01]  /*82a0*/  FADD.FTZ R2, R151, R2 ;  /* 0x0000000297027221 */ /* 0x000fe20000010000 */
[C---:B--2---:R-:W-:Y:S03]  /*82b0*/  HMMA.16816.F32 R36, R104.reuse, R108, R36 ;  /* 0x0000006c6824723c */ /* 0x044fe60000001824 */
[----:B------:R-:W-:Y:S04]  /*82c0*/  FADD.FTZ R2, R150, R2 ;  /* 0x0000000296027221 */ /* 0x000fe80000010000 */
[----:B------:R-:W-:Y:S01]  /*82d0*/  FADD.FTZ R2, R149, R2 ;  /* 0x0000000295027221 */ /* 0x000fe20000010000 */
[C---:B------:R-:W-:Y:S01]  /*82e0*/  HMMA.16816.F32 R40, R104.reuse, R110, R40 ;  /* 0x0000006e6828723c */ /* 0x040fe20000001828 */
[----:B------:R-:W2:Y:S03]  /*82f0*/  LDSM.16.MT88.4 R108, [R180+0x2800] ;  /* 0x00280000b46c783b */ /* 0x000ea60000004200 */
[----:B---3--:R-:W-:Y:S04]  /*8300*/  F2FP.PACK_AB R137, R141, R142 ;  /* 0x0000008e8d89723e */ /* 0x008fe800000000ff */
[C---:B-1----:R-:W-:Y:S04]  /*8310*/  HMMA.16816.F32 R44, R104.reuse, R112, R44 ;  /* 0x00000070682c723c */ /* 0x042fe8000000182c */
[----:B------:R-:W-:Y:S04]  /*8320*/  FFMA.FTZ R0, R162, c[0x0][0x2d0], -R144 ;  /* 0x0000b400a2007a23 */ /* 0x000fe80000010890 */
[C---:B------:R-:W-:Y:S01]  /*8330*/  HMMA.16816.F32 R48, R104.reuse, R114, R48 ;  /* 0x000000726830723c */ /* 0x040fe20000001830 */
[----:B------:R-:W1:Y:S01]  /*8340*/  LDSM.16.MT88.4 R112, [R179+0x2800] ;  /* 0x00280000b370783b */ /* 0x000e620000004200 */
[----:B------:R-:W3:Y:S06]  /*8350*/  MUFU.EX2 R140, R0 ;  /* 0x00000000008c7308 */ /* 0x000eec0000000800 */
[C---:B--2---:R-:W-:Y:S04]  /*8360*/  HMMA.16816.F32 R52, R104.reuse, R108, R52 ;  /* 0x0000006c6834723c */ /* 0x044fe80000001834 */
[----:B---3--:R-:W-:Y:S01]  /*8370*/  F2FP.PACK_AB R139, R101, R140 ;  /* 0x0000008c658b723e */ /* 0x008fe200000000ff */
[----:B------:R-:W-:Y:S01]  /*8380*/  FADD.FTZ R0, R126, R102 ;  /* 0x000000667e007221 */ /* 0x000fe20000010000 */
[----:B------:R-:W-:Y:S02]  /*8390*/  MOV R102, R3 ;  /* 0x0000000300667202 */ /* 0x000fe40000000f00 */
[C---:B------:R-:W-:Y:S01]  /*83a0*/  HMMA.16816.F32 R56, R104.reuse, R110, R56 ;  /* 0x0000006e6838723c */ /* 0x040fe20000001838 */
[----:B------:R-:W2:Y:S03]  /*83b0*/  LDSM.16.MT88.4 R108, [R177+0x4800] ;  /* 0x00480000b16c783b */ /* 0x000ea60000004200 */
[----:B------:R-:W-:Y:S04]  /*83c0*/  FADD.FTZ R0, R182, R0 ;  /* 0x00000000b6007221 */ /* 0x000fe80000010000 */
[C---:B-1----:R-:W-:Y:S04]  /*83d0*/  HMMA.16816.F32 R60, R104.reuse, R112, R60 ;  /* 0x00000070683c723c */ /* 0x042fe8000000183c */
[----:B------:R-:W-:Y:S04]  /*83e0*/  FADD.FTZ R0, R190, R0 ;  /* 0x00000000be007221 */ /* 0x000fe80000010000 */
[C---:B------:R-:W-:Y:S01]  /*83f0*/  HMMA.16816.F32 R64, R104.reuse, R114, R64 ;  /* 0x000000726840723c */ /* 0x040fe20000001840 */
[----:B------:R-:W1:Y:S03]  /*8400*/  LDSM.16.MT88.4 R112, [R178+0x4800] ;  /* 0x00480000b270783b */ /* 0x000e660000004200 */
[----:B------:R-:W-:Y:S04]  /*8410*/  FADD.FTZ R0, R152, R0 ;  /* 0x0000000098007221 */ /* 0x000fe80000010000 */
[C---:B------:R-:W-:Y:S04]  /*8420*/  FADD.FTZ R0, R154.reuse, R0 ;  /* 0x000000009a007221 */ /* 0x040fe80000010000 */
[----:B------:R-:W-:Y:S04]  /*8430*/  FADD.FTZ R0, R153, R0 ;  /* 0x0000000099007221 */ /* 0x000fe80000010000 */
[C---:B------:R-:W-:Y:S01]  /*8440*/  FADD.FTZ R0, R155.reuse, R0 ;  /* 0x000000009b007221 */ /* 0x040fe20000010000 */
[C---:B--2---:R-:W-:Y:S08]  /*8450*/  HMMA.16816.F32 R68, R104.reuse, R108, R68 ;  /* 0x0000006c6844723c */ /* 0x044ff00000001844 */
[C---:B------:R-:W-:Y:S01]  /*8460*/  HMMA.16816.F32 R72, R104.reuse, R110, R72 ;  /* 0x0000006e6848723c */ /* 0x040fe20000001848 */
[----:B------:R-:W2:Y:S07]  /*8470*/  LDSM.16.MT88.4 R108, [R180+0x4800] ;  /* 0x00480000b46c783b */ /* 0x000eae0000004200 */
[C---:B-1----:R-:W-:Y:S08]  /*8480*/  HMMA.16816.F32 R76, R104.reuse, R112, R76 ;  /* 0x00000070684c723c */ /* 0x042ff0000000184c */
[C---:B------:R-:W-:Y:S01]  /*8490*/  HMMA.16816.F32 R80, R104.reuse, R114, R80 ;  /* 0x000000726850723c */ /* 0x040fe20000001850 */
[----:B------:R-:W1:Y:S07]  /*84a0*/  LDSM.16.MT88.4 R112, [R179+0x4800] ;  /* 0x00480000b370783b */ /* 0x000e6e0000004200 */
[C---:B--2---:R-:W-:Y:S08]  /*84b0*/  HMMA.16816.F32 R84, R104.reuse, R108, R84 ;  /* 0x0000006c6854723c */ /* 0x044ff00000001854 */
[C---:B------:R-:W-:Y:S01]  /*84c0*/  HMMA.16816.F32 R88, R104.reuse, R110, R88 ;  /* 0x0000006e6858723c */ /* 0x040fe20000001858 */
[----:B------:R-:W2:Y:S07]  /*84d0*/  LDSM.16.MT88.4 R108, [R177+0x1000] ;  /* 0x00100000b16c783b */ /* 0x000eae0000004200 */
[C---:B-1----:R-:W-:Y:S08]  /*84e0*/  HMMA.16816.F32 R92, R104.reuse, R112, R92 ;  /* 0x00000070685c723c */ /* 0x042ff0000000185c */
[----:B------:R-:W-:Y:S01]  /*84f0*/  HMMA.16816.F32 R96, R104, R114, R96 ;  /* 0x000000726860723c */ /* 0x000fe20000001860 */
[----:B------:R-:W1:Y:S06]  /*8500*/  LDSM.16.MT88.4 R112, [R178+0x1000] ;  /* 0x00100000b270783b */ /* 0x000e6c0000004200 */
[----:B------:R-:W-:Y:S02]  /*8510*/  F2FP.PACK_AB R104, R154, R152 ;  /* 0x000000989a68723e */ /* 0x000fe400000000ff */
[----:B------:R-:W-:Y:S03]  /*8520*/  F2FP.PACK_AB R106, R155, R153 ;  /* 0x000000999b6a723e */ /* 0x000fe600000000ff */
[----:B------:R-:W-:Y:S02]  /*8530*/  F2FP.PACK_AB R105, R150, R151 ;  /* 0x000000979669723e */ /* 0x000fe400000000ff */
[C---:B------:R-:W-:Y:S07]  /*8540*/  F2FP.PACK_AB R107, R148.reuse, R149 ;  /* 0x00000095946b723e */ /* 0x040fee00000000ff */
[C---:B--2---:R-:W-:Y:S08]  /*8550*/  HMMA.16816.F32 R4, R104.reuse, R108, R4 ;  /* 0x0000006c6804723c */ /* 0x044ff00000001804 */
[C---:B------:R-:W-:Y:S01]  /*8560*/  HMMA.16816.F32 R8, R104.reuse, R110, R8 ;  /* 0x0000006e6808723c */ /* 0x040fe20000001808 */
[----:B------:R-:W2:Y:S07]  /*8570*/  LDSM.16.MT88.4 R108, [R179+0x1000] ;  /* 0x00100000b36c783b */ /* 0x000eae0000004200 */
[C---:B-1----:R-:W-:Y:S08]  /*8580*/  HMMA.16816.F32 R12, R104.reuse, R112, R12 ;  /* 0x00000070680c723c */ /* 0x042ff0000000180c */
[C---:B------:R-:W-:Y:S01]  /*8590*/  HMMA.16816.F32 R16, R104.reuse, R114, R16 ;  /* 0x000000726810723c */ /* 0x040fe20000001810 */
[----:B------:R-:W1:Y:S07]  /*85a0*/  LDSM.16.MT88.4 R112, [R177+0x3000] ;  /* 0x00300000b170783b */ /* 0x000e6e0000004200 */
[C---:B------:R-:W-:Y:S08]  /*85b0*/  HMMA.16816.F32 R20, R104.reuse, R116, R20 ;  /* 0x000000746814723c */ /* 0x040ff00000001814 */
[C---:B------:R-:W-:Y:S01]  /*85c0*/  HMMA.16816.F32 R24, R104.reuse, R118, R24 ;  /* 0x000000766818723c */ /* 0x040fe20000001818 */
[----:B------:R-:W3:Y:S07]  /*85d0*/  LDSM.16.MT88.4 R116, [R178+0x3000] ;  /* 0x00300000b274783b */ /* 0x000eee0000004200 */
        /* <DEDUP_REMOVED lines=19> */
[C---:B------:R-:W-:Y:S08]  /*8710*/  HMMA.16816.F32 R80, R104.reuse, R110, R80 ;  /* 0x0000006e6850723c */ /* 0x040ff00000001850 */
[C---:B-1----:R-:W-:Y:S08]  /*8720*/  HMMA.16816.F32 R84, R104.reuse, R112, R84 ;  /* 0x000000706854723c */ /* 0x042ff00000001854 */
[C---:B------:R-:W-:Y:S01]  /*8730*/  HMMA.16816.F32 R88, R104.reuse, R114, R88 ;  /* 0x000000726858723c */ /* 0x040fe20000001858 */
[----:B------:R-:W1:Y:S07]  /*8740*/  LDSM.16.MT88.4 R112, [R180+0x1800] ;  /* 0x00180000b470783b */ /* 0x000e6e0000004200 */
[C---:B---3--:R-:W-:Y:S08]  /*8750*/  HMMA.16816.F32 R92, R104.reuse, R116, R92 ;  /* 0x00000074685c723c */ /* 0x048ff0000000185c */
[----:B------:R-:W-:Y:S01]  /*8760*/  HMMA.16816.F32 R96, R104, R118, R96 ;  /* 0x000000766860723c */ /* 0x000fe20000001860 */
[----:B------:R-:W2:Y:S07]  /*8770*/  LDSM.16.MT88.4 R104, [R179+0x1800] ;  /* 0x00180000b368783b */ /* 0x000eae0000004200 */
[C---:B------:R-:W-:Y:S01]  /*8780*/  HMMA.16816.F32 R132, R136.reuse, R128, R4 ;  /* 0x000000808884723c */ /* 0x040fe20000001804 */
[----:B------:R-:W3:Y:S07]  /*8790*/  LDSM.16.MT88.4 R4, [R177+0x3800] ;  /* 0x00380000b104783b */ /* 0x000eee0000004200 */
[C---:B------:R-:W-:Y:S01]  /*87a0*/  HMMA.16816.F32 R128, R136.reuse, R130, R8 ;  /* 0x000000828880723c */ /* 0x040fe20000001808 */
[----:B------:R-:W4:Y:S07]  /*87b0*/  LDSM.16.MT88.4 R8, [R178+0x3800] ;  /* 0x00380000b208783b */ /* 0x000f2e0000004200 */
[C---:B------:R-:W-:Y:S01]  /*87c0*/  HMMA.16816.F32 R124, R136.reuse, R120, R12 ;  /* 0x00000078887c723c */ /* 0x040fe2000000180c */
[----:B------:R-:W5:Y:S07]  /*87d0*/  LDSM.16.MT88.4 R12, [R180+0x3800] ;  /* 0x00380000b40c783b */ /* 0x000f6e0000004200 */
[C---:B------:R-:W-:Y:S01]  /*87e0*/  HMMA.16816.F32 R120, R136.reuse, R122, R16 ;  /* 0x0000007a8878723c */ /* 0x040fe20000001810 */
[----:B------:R-:W4:Y:S07]  /*87f0*/  LDSM.16.MT88.4 R16, [R179+0x3800] ;  /* 0x00380000b310783b */ /* 0x000f2e0000004200 */
[C---:B-1----:R-:W-:Y:S08]  /*8800*/  HMMA.16816.F32 R116, R136.reuse, R112, R20 ;  /* 0x000000708874723c */ /* 0x042ff00000001814 */
[C---:B------:R-:W-:Y:S08]  /*8810*/  HMMA.16816.F32 R112, R136.reuse, R114, R24 ;  /* 0x000000728870723c */ /* 0x040ff00000001818 */
[C---:B--2---:R-:W-:Y:S08]  /*8820*/  HMMA.16816.F32 R108, R136.reuse, R104, R28 ;  /* 0x00000068886c723c */ /* 0x044ff0000000181c */
[C---:B------:R-:W-:Y:S08]  /*8830*/  HMMA.16816.F32 R104, R136.reuse, R106, R32 ;  /* 0x0000006a8868723c */ /* 0x040ff00000001820 */
[C---:B---3--:R-:W-:Y:S08]  /*8840*/  HMMA.16816.F32 R36, R136.reuse, R4, R36 ;  /* 0x000000048824723c */ /* 0x048ff00000001824 */
[C---:B------:R-:W-:Y:S01]  /*8850*/  HMMA.16816.F32 R40, R136.reuse, R6, R40 ;  /* 0x000000068828723c */ /* 0x040fe20000001828 */
[----:B------:R-:W1:Y:S07]  /*8860*/  LDSM.16.MT88.4 R4, [R177+0x5800] ;  /* 0x00580000b104783b */ /* 0x000e6e0000004200 */
[C---:B----4-:R-:W-:Y:S08]  /*8870*/  HMMA.16816.F32 R44, R136.reuse, R8, R44 ;  /* 0x00000008882c723c */ /* 0x050ff0000000182c */
[C---:B------:R-:W-:Y:S01]  /*8880*/  HMMA.16816.F32 R48, R136.reuse, R10, R48 ;  /* 0x0000000a8830723c */ /* 0x040fe20000001830 */
[----:B------:R-:W2:Y:S07]  /*8890*/  LDSM.16.MT88.4 R8, [R178+0x5800] ;  /* 0x00580000b208783b */ /* 0x000eae0000004200 */
[C---:B-----5:R-:W-:Y:S08]  /*88a0*/  HMMA.16816.F32 R52, R136.reuse, R12, R52 ;  /* 0x0000000c8834723c */ /* 0x060ff00000001834 */
[C---:B------:R-:W-:Y:S01]  /*88b0*/  HMMA.16816.F32 R56, R136.reuse, R14, R56 ;  /* 0x0000000e8838723c */ /* 0x040fe20000001838 */
[----:B------:R-:W3:Y:S07]  /*88c0*/  LDSM.16.MT88.4 R12, [R180+0x5800] ;  /* 0x00580000b40c783b */ /* 0x000eee0000004200 */
[C---:B------:R-:W-:Y:S08]  /*88d0*/  HMMA.16816.F32 R60, R136.reuse, R16, R60 ;  /* 0x00000010883c723c */ /* 0x040ff0000000183c */
[C---:B------:R-:W-:Y:S01]  /*88e0*/  HMMA.16816.F32 R64, R136.reuse, R18, R64 ;  /* 0x000000128840723c */ /* 0x040fe20000001840 */
[----:B------:R-:W4:Y:S07]  /*88f0*/  LDSM.16.MT88.4 R16, [R179+0x5800] ;  /* 0x00580000b310783b */ /* 0x000f2e0000004200 */
[C---:B-1----:R-:W-:Y:S07]  /*8900*/  HMMA.16816.F32 R68, R136.reuse, R4, R68 ;  /* 0x000000048844723c */ /* 0x042fee0000001844 */
[----:B------:R-:W-:Y:S01]  /*8910*/  FADD.FTZ R4, R148, R2 ;  /* 0x0000000294047221 */ /* 0x000fe20000010000 */
[C---:B------:R-:W-:Y:S04]  /*8920*/  HMMA.16816.F32 R72, R136.reuse, R6, R72 ;  /* 0x000000068848723c */ /* 0x040fe80000001848 */
[----:B------:R-:W-:Y:S02]  /*8930*/  FADD.FTZ R2, R143, R0 ;  /* 0x000000008f027221 */ /* 0x000fe40000010000 */
[----:B------:R-:W-:Y:S02]  /*8940*/  FADD.FTZ R0, R142, R4 ;  /* 0x000000048e007221 */ /* 0x000fe40000010000 */
[C---:B--2---:R-:W-:Y:S04]  /*8950*/  HMMA.16816.F32 R76, R136.reuse, R8, R76 ;  /* 0x00000008884c723c */ /* 0x044fe8000000184c */
[----:B------:R-:W-:Y:S02]  /*8960*/  FADD.FTZ R2, R145, R2 ;  /* 0x0000000291027221 */ /* 0x000fe40000010000 */
[----:B------:R-:W-:Y:S02]  /*8970*/  FADD.FTZ R0, R141, R0 ;  /* 0x000000008d007221 */ /* 0x000fe40000010000 */
[C---:B------:R-:W-:Y:S04]  /*8980*/  HMMA.16816.F32 R80, R136.reuse, R10, R80 ;  /* 0x0000000a8850723c */ /* 0x040fe80000001850 */
[----:B------:R-:W-:Y:S02]  /*8990*/  FADD.FTZ R4, R146, R2 ;  /* 0x0000000292047221 */ /* 0x000fe40000010000 */
[----:B------:R-:W-:Y:S01]  /*89a0*/  FADD.FTZ R2, R140, R0 ;  /* 0x000000008c027221 */ /* 0x000fe20000010000 */
[----:B------:R-:W-:Y:S01]  /*89b0*/  IADD3 R0, R191, -0x1, RZ ;  /* 0xffffffffbf007810 */ /* 0x000fe20007ffe0ff */
[C---:B---3--:R-:W-:Y:S04]  /*89c0*/  HMMA.16816.F32 R84, R136.reuse, R12, R84 ;  /* 0x0000000c8854723c */ /* 0x048fe80000001854 */
[----:B------:R-:W-:Y:S01]  /*89d0*/  FADD.FTZ R193, R147, R4 ;  /* 0x0000000493c17221 */ /* 0x000fe20000010000 */
[----:B------:R-:W-:Y:S01]  /*89e0*/  MOV R191, R0 ;  /* 0x0000000000bf7202 */ /* 0x000fe20000000f00 */
[----:B------:R-:W-:Y:S01]  /*89f0*/  FADD.FTZ R194, R101, R2 ;  /* 0x0000000265c27221 */ /* 0x000fe20000010000 */
[----:B------:R-:W-:Y:S01]  /*8a00*/  MOV R12, R3 ;  /* 0x00000003000c7202 */ /* 0x000fe20000000f00 */
[C---:B------:R-:W-:Y:S04]  /*8a10*/  HMMA.16816.F32 R88, R136.reuse, R14, R88 ;  /* 0x0000000e8858723c */ /* 0x040fe80000001858 */
[----:B------:R-:W-:Y:S04]  /*8a20*/  MOV R101, R100 ;  /* 0x0000006400657202 */ /* 0x000fe80000000f00 */
[C---:B----4-:R-:W-:Y:S08]  /*8a30*/  HMMA.16816.F32 R92, R136.reuse, R16, R92 ;  /* 0x00000010885c723c */ /* 0x050ff0000000185c */
[----:B------:R-:W-:Y:S01]  /*8a40*/  HMMA.16816.F32 R96, R136, R18, R96 ;  /* 0x000000128860723c */ /* 0x000fe20000001860 */
[----:B------:R-:W-:Y:S07]  /*8a50*/  @!UPT UIADD3 URZ, URZ, URZ, URZ ;  /* 0x0000003f3f3ff290 */ /* 0x000fee000fffe03f */
[----:B------:R-:W-:-:S11]  /*8a60*/  @P0 BRA `(.L_x_61) ;  /* 0xffffce2000000947 */ /* 0x000fd6000383ffff */
.L_x_54:
[----:B------:R-:W-:Y:S05]  /*8a70*/  BRA.DIV ~URZ, `(.L_x_62) ;  /* 0x000056127f007947 */ /* 0x000fea000b800000 */
[----:B------:R1:W2:Y:S02]  /*8a80*/  SHFL.BFLY PT, R0, R193, 0x2, 0x1f ;  /* 0x0c401f00c1007f89 */ /* 0x0002a400000e0000 */
.L_x_139:
[----:B--2---:R-:W-:Y:S01]  /*8a90*/  FADD.FTZ R5, R0, R193 ;  /* 0x000000c100057221 */ /* 0x004fe20000010000 */
[----:B------:R-:W-:Y:S05]  /*8aa0*/  BRA.DIV ~URZ, `(.L_x_63) ;  /* 0x000056327f007947 */ /* 0x000fea000b800000 */
[----:B------:R-:W2:Y:S04]  /*8ab0*/  SHFL.BFLY PT, R0, R194, 0x2, 0x1f ;  /* 0x0c401f00c2007f89 */ /* 0x000ea800000e0000 */
[----:B------:R-:W3:Y:S01]  /*8ac0*/  SHFL.BFLY PT, R2, R5, 0x1, 0x1f ;  /* 0x0c201f0005027f89 */ /* 0x000ee200000e0000 */
[----:B--2---:R-:W-:-:S02]  /*8ad0*/  FADD.FTZ R4, R0, R194 ;  /* 0x000000c200047221 */ /* 0x004fc40000010000 */
[----:B---3--:R-:W-:-:S03]  /*8ae0*/  FADD.FTZ R5, R5, R2 ;  /* 0x0000000205057221 */ /* 0x008fc60000010000 */
[----:B------:R2:W3:Y:S04]  /*8af0*/  SHFL.BFLY PT, R3, R4, 0x1, 0x1f ;  /* 0x0c201f0004037f89 */ /* 0x0004e800000e0000 */
.L_x_140:
[----:B------:R-:W-:Y:S01]  /*8b00*/  FSETP.NE.FTZ.AND P1, PT, R5, RZ, PT ;  /* 0x000000ff0500720b */ /* 0x000fe20003f35000 */
[----:B---3--:R-:W-:Y:S01]  /*8b10*/  FADD.FTZ R3, R3, R4 ;  /* 0x0000000403037221 */ /* 0x008fe20000010000 */
[----:B------:R-:W-:Y:S02]  /*8b20*/  MOV R2, RZ ;  /* 0x000000ff00027202 */ /* 0x000fe40000000f00 */
[----:B------:R-:W-:Y:S02]  /*8b30*/  MOV R23, 0xff800000 ;  /* 0xff80000000177802 */ /* 0x000fe40000000f00 */
[----:B------:R-:W-:Y:S02]  /*8b40*/  FSETP.NE.FTZ.AND P0, PT, R3, RZ, PT ;  /* 0x000000ff0300720b */ /* 0x000fe40003f15000 */
[----:B------:R-:W-:Y:S02]  /*8b50*/  MOV R0, RZ ;  /* 0x000000ff00007202 */ /* 0x000fe40000000f00 */
[----:B------:R-:W-:-:S03]  /*8b60*/  MOV R22, 0xff800000 ;  /* 0xff80000000167802 */ /* 0x000fc60000000f00 */
[----:B------:R-:W3:Y:S01]  /*8b70*/  @P1 MUFU.LG2 R6, R5 ;  /* 0x0000000500061308 */ /* 0x000ee20000000c00 */
[----:B--2---:R-:W-:-:S05]  /*8b80*/  @P1 MOV R4, 0x3f317218 ;  /* 0x3f31721800041802 */ /* 0x004fca0000000f00 */
[----:B------:R-:W-:Y:S02]  /*8b90*/  @P1 FMUL.FTZ R4, R4, c[0x0][0x2d0] ;  /* 0x0000b40004041a20 */ /* 0x000fe40000410000 */
[----:B------:R-:W2:Y:S01]  /*8ba0*/  @P1 MUFU.RCP R2, R5 ;  /* 0x0000000500021308 */ /* 0x000ea20000001000 */
[----:B---3--:R-:W-:-:S07]  /*8bb0*/  @P1 FMUL.FTZ R6, R6, 0.69314718246459960938 ;  /* 0x3f31721806061820 */ /* 0x008fce0000410000 */
[----:B------:R-:W3:Y:S01]  /*8bc0*/  @P0 MUFU.RCP R0, R3 ;  /* 0x0000000300000308 */ /* 0x000ee20000001000 */
[----:B------:R-:W-:Y:S01]  /*8bd0*/  @P1 FFMA.FTZ R23, R4, R100, R6 ;  /* 0x0000006404171223 */ /* 0x000fe20000010006 */
[----:B------:R-:W-:Y:S01]  /*8be0*/  MOV R4, 0x1 ;  /* 0x0000000100047802 */ /* 0x000fe20000000f00 */
[C---:B--2---:R-:W-:Y:S02]  /*8bf0*/  FMUL.FTZ R100, R2.reuse, R112 ;  /* 0x0000007002647220 */ /* 0x044fe40000410000 */
        /* <DEDUP_REMOVED lines=46> */
[----:B------:R-:W-:Y:S02]  /*8ee0*/  FMUL.FTZ R25, R2, R97 ;  /* 0x0000006102197220 */ /* 0x000fe40000410000 */
[----:B------:R2:W4:Y:S01]  /*8ef0*/  @P0 MUFU.LG2 R2, R3 ;  /* 0x0000000300020308 */ /* 0x0005220000000c00 */
[C---:B---3--:R-:W-:Y:S02]  /*8f00*/  FMUL.FTZ R88, R0.reuse, R118 ;  /* 0x0000007600587220 */ /* 0x048fe40000410000 */
[C---:B------:R-:W-:Y:S02]  /*8f10*/  FMUL.FTZ R89, R0.reuse, R119 ;  /* 0x0000007700597220 */ /* 0x040fe40000410000 */
[C---:B------:R-:W-:Y:S02]  /*8f20*/  FMUL.FTZ R118, R0.reuse, R114 ;  /* 0x0000007200767220 */ /* 0x040fe40000410000 */
[C---:B------:R-:W-:Y:S02]  /*8f30*/  FMUL.FTZ R119, R0.reuse, R115 ;  /* 0x0000007300777220 */ /* 0x040fe40000410000 */
[----:B------:R-:W-:-:S02]  /*8f40*/  FMUL.FTZ R84, R0, R130 ;  /* 0x0000008200547220 */ /* 0x000fc40000410000 */
[C---:B------:R-:W-:Y:S02]  /*8f50*/  FMUL.FTZ R85, R0.reuse, R131 ;  /* 0x0000008300557220 */ /* 0x040fe40000410000 */
[C---:B------:R-:W-:Y:S02]  /*8f60*/  FMUL.FTZ R92, R0.reuse, R106 ;  /* 0x0000006a005c7220 */ /* 0x040fe40000410000 */
[----:B------:R-:W-:Y:S01]  /*8f70*/  FMUL.FTZ R93, R0, R107 ;  /* 0x0000006b005d7220 */ /* 0x000fe20000410000 */
[----:B--2---:R-:W-:Y:S01]  /*8f80*/  @P0 MOV R3, 0x3f317218 ;  /* 0x3f31721800030802 */ /* 0x004fe20000000f00 */
[----:B----4-:R-:W-:Y:S02]  /*8f90*/  @P0 FMUL.FTZ R2, R2, 0.69314718246459960938 ;  /* 0x3f31721802020820 */ /* 0x010fe40000410000 */
[----:B------:R-:W-:Y:S02]  /*8fa0*/  FMUL.FTZ R124, R0, R38 ;  /* 0x00000026007c7220 */ /* 0x000fe40000410000 */
[----:B------:R-:W-:-:S02]  /*8fb0*/  @P0 FMUL.FTZ R3, R3, c[0x0][0x2d0] ;  /* 0x0000b40003030a20 */ /* 0x000fc40000410000 */
        /* <DEDUP_REMOVED lines=38> */
[----:B------:R-:W-:Y:S01]  /*9220*/  FMUL.FTZ R27, R0, R99 ;  /* 0x00000063001b7220 */ /* 0x000fe20000410000 */
[----:B------:R-:W-:Y:S01]  /*9230*/  PRMT R0, R4, 0x7610, R0 ;  /* 0x0000761004007816 */ /* 0x000fe20000000000 */
[----:B------:R-:W-:Y:S02]  /*9240*/  @P0 FFMA.FTZ R22, R3, R12, R2 ;  /* 0x0000000c03160223 */ /* 0x000fe40000010002 */
.L_x_36:
[----:B------:R-:W2:Y:S01]  /*9250*/  S2R R2, SR_TID.X ;  /* 0x0000000000027919 */ /* 0x000ea20000002100 */
[----:B------:R-:W-:Y:S01]  /*9260*/  BSSY B0, `(.L_x_64) ;  /* 0x0000010000007945 */ /* 0x000fe20003800000 */
[----:B--2---:R-:W-:-:S13]  /*9270*/  LOP3.LUT P0, RZ, R2, 0xff, RZ, 0xc0, !PT ;  /* 0x000000ff02ff7812 */ /* 0x004fda000780c0ff */
[----:B------:R-:W-:Y:S05]  /*9280*/  @P0 BRA `(.L_x_65) ;  /* 0x000000d000000947 */ /* 0x000fea0003800000 */
[----:B------:R-:W2:Y:S01]  /*9290*/  S2R R4, SR_LANEID ;  /* 0x0000000000047919 */ /* 0x000ea20000000000 */
[----:B------:R-:W-:Y:S01]  /*92a0*/  VOTEU.ANY UR4, UPT, PT ;  /* 0x0000000000047886 */ /* 0x000fe200038e0100 */
[----:B------:R-:W-:Y:S01]  /*92b0*/  IMAD.MOV.U32 R5, RZ, RZ, c[0x0][0x564] ;  /* 0x00015900ff057624 */ /* 0x000fe200078e00ff */
[----:B------:R-:W2:Y:S08]  /*92c0*/  FLO.U32 R3, UR4 ;  /* 0x0000000400037d00 */ /* 0x000eb000080e0000 */
[----:B------:R-:W3:Y:S01]  /*92d0*/  POPC R2, UR4 ;  /* 0x0000000400027d09 */ /* 0x000ee20008000000 */
[----:B--2---:R-:W-:Y:S01]  /*92e0*/  ISETP.EQ.U32.AND P0, PT, R3, R4, PT ;  /* 0x000000040300720c */ /* 0x004fe20003f02070 */
[----:B------:R-:W-:-:S12]  /*92f0*/  IMAD.MOV.U32 R4, RZ, RZ, c[0x0][0x560] ;  /* 0x00015800ff047624 */ /* 0x000fd800078e00ff */
[----:B---3--:R2:W3:Y:S04]  /*9300*/  @P0 ATOMG.E.ADD.STRONG.GPU PT, R2, [R4.64], R2 ;  /* 0x00000002040209a8 */ /* 0x0084e800081ee1c6 */
[----:B--2---:R-:W2:Y:S04]  /*9310*/  S2R R4, SR_LTMASK ;  /* 0x0000000000047919 */ /* 0x004ea80000003900 */
[----:B---3--:R2:W3:Y:S02]  /*9320*/  SHFL.IDX PT, R3, R2, R3, 0x1f ;  /* 0x00001f0302037589 */ /* 0x0084e400000e0000 */
[----:B--2---:R-:W-:-:S06]  /*9330*/  LOP3.LUT R2, R4, UR4, RZ, 0xc0, !PT ;  /* 0x0000000404027c12 */ /* 0x004fcc000f8ec0ff */
[----:B------:R-:W3:Y:S02]  /*9340*/  POPC R2, R2 ;  /* 0x0000000200027309 */ /* 0x000ee40000000000 */
[----:B---3--:R-:W-:-:S06]  /*9350*/  IADD3 R212, R3, c[0x0][0xc], R2 ;  /* 0x0000030003d47a10 */ /* 0x008fcc0007ffe002 */
.L_x_65:
[----:B------:R-:W-:Y:S05]  /*9360*/  BSYNC B0 ;  /* 0x0000000000007941 */ /* 0x000fea0003800000 */
.L_x_64:
[----:B------:R-:W-:Y:S01]  /*9370*/  PRMT R0, R0, 0x9910, RZ ;  /* 0x0000991000007816 */ /* 0x000fe200000000ff */
[----:B------:R-:W-:Y:S01]  /*9380*/  BSSY B1, `(.L_x_66) ;  /* 0x000032d000017945 */ /* 0x000fe20003800000 */
[----:B------:R-:W-:Y:S02]  /*9390*/  IMAD.MOV.U32 R78, RZ, RZ, R212 ;  /* 0x000000ffff4e7224 */ /* 0x000fe400078e00d4 */
[----:B------:R-:W-:-:S13]  /*93a0*/  ISETP.NE.AND P0, PT, R0, RZ, PT ;  /* 0x000000ff0000720c */ /* 0x000fda0003f05270 */
[----:B------:R-:W-:Y:S05]  /*93b0*/  @!P0 BRA `(.L_x_67) ;  /* 0x0000260000008947 */ /* 0x000fea0003800000 */
[----:B------:R-:W2:Y:S01]  /*93c0*/  LDL R5, [R1] ;  /* 0x0000000001057983 */ /* 0x000ea20000100800 */
[----:B------:R-:W-:Y:S01]  /*93d0*/  WARPSYNC 0xffffffff ;  /* 0xffffffff00007948 */ /* 0x000fe20003800000 */
[----:B------:R-:W-:Y:S01]  /*93e0*/  F2FP.PACK_AB R0, R133, R132 ;  /* 0x000000848500723e */ /* 0x000fe200000000ff */
[----:B------:R-:W-:Y:S01]  /*93f0*/  IMAD.MOV.U32 R14, RZ, RZ, c[0x0][0x388] ;  /* 0x0000e200ff0e7624 */ /* 0x000fe200078e00ff */
[----:B------:R-:W-:Y:S01]  /*9400*/  BAR.SYNC.DEFER_BLOCKING 0x1, 0x100 ;  /* 0x0044000000007b1d */ /* 0x000fe20000010000 */
[----:B------:R-:W-:Y:S02]  /*9410*/  F2FP.PACK_AB R2, R97, R96 ;  /* 0x000000606102723e */ /* 0x000fe400000000ff */
[----:B------:R-:W-:Y:S02]  /*9420*/  F2FP.PACK_AB R3, R29, R28 ;  /* 0x0000001c1d03723e */ /* 0x000fe400000000ff */
[----:B------:R-:W-:Y:S02]  /*9430*/  F2FP.PACK_AB R4, R57, R56 ;  /* 0x000000383904723e */ /* 0x000fe400000000ff */
[----:B------:R-:W-:-:S02]  /*9440*/  ISETP.NE.U32.AND P2, PT, RZ, c[0x0][0x500], PT ;  /* 0x00014000ff007a0c */ /* 0x000fc40003f45070 */
[----:B------:R-:W-:Y:S02]  /*9450*/  ISETP.NE.U32.AND P3, PT, RZ, c[0x0][0x508], PT ;  /* 0x00014200ff007a0c */ /* 0x000fe40003f65070 */
[----:B------:R-:W-:Y:S02]  /*9460*/  ISETP.NE.AND.EX P2, PT, RZ, c[0x0][0x504], PT, P2 ;  /* 0x00014100ff007a0c */ /* 0x000fe40003f45320 */
[----:B------:R-:W-:Y:S01]  /*9470*/  ISETP.NE.AND.EX P3, PT, RZ, c[0x0][0x50c], PT, P3 ;  /* 0x00014300ff007a0c */ /* 0x000fe20003f65330 */
[----:B------:R3:W-:Y:S04]  /*9480*/  STS [R223], R0 ;  /* 0x00000000df007388 */ /* 0x0007e80000000800 */
[----:B------:R4:W-:Y:S04]  /*9490*/  STS [R223+0x400], R2 ;  /* 0x00040002df007388 */ /* 0x0009e80000000800 */
[----:B------:R1:W-:Y:S01]  /*94a0*/  STS [R224], R3 ;  /* 0x00000003e0007388 */ /* 0x0003e20000000800 */
[----:B---3--:R-:W-:-:S02]  /*94b0*/  F2FP.PACK_AB R0, R85, R84 ;  /* 0x000000545500723e */ /* 0x008fc400000000ff */
[----:B----4-:R-:W-:-:S03]  /*94c0*/  F2FP.PACK_AB R2, R31, R30 ;  /* 0x0000001e1f02723e */ /* 0x010fc600000000ff */
[----:B------:R3:W-:Y:S01]  /*94d0*/  STS [R224+0x400], R0 ;  /* 0x00040000e0007388 */ /* 0x0007e20000000800 */
[----:B-1----:R-:W-:-:S03]  /*94e0*/  F2FP.PACK_AB R3, R127, R126 ;  /* 0x0000007e7f03723e */ /* 0x002fc600000000ff */
[----:B------:R1:W-:Y:S04]  /*94f0*/  STS [R226], R2 ;  /* 0x00000002e2007388 */ /* 0x0003e80000000800 */
[----:B------:R4:W-:Y:S01]  /*9500*/  STS [R226+0x400], R3 ;  /* 0x00040003e2007388 */ /* 0x0009e20000000800 */
[----:B---3--:R-:W-:Y:S02]  /*9510*/  F2FP.PACK_AB R0, R33, R32 ;  /* 0x000000202100723e */ /* 0x008fe400000000ff */
[----:B-1----:R-:W-:-:S03]  /*9520*/  F2FP.PACK_AB R2, R123, R122 ;  /* 0x0000007a7b02723e */ /* 0x002fc600000000ff */
[----:B------:R1:W-:Y:S01]  /*9530*/  STS [R225], R0 ;  /* 0x00000000e1007388 */ /* 0x0003e20000000800 */
[----:B----4-:R-:W-:-:S03]  /*9540*/  F2FP.PACK_AB R3, R35, R34 ;  /* 0x000000222303723e */ /* 0x010fc600000000ff */
[----:B------:R3:W-:Y:S01]  /*9550*/  STS [R225+0x400], R2 ;  /* 0x00040002e1007388 */ /* 0x0007e20000000800 */
[----:B-1----:R-:W-:Y:S02]  /*9560*/  F2FP.PACK_AB R0, R89, R88 ;  /* 0x000000585900723e */ /* 0x002fe400000000ff */
[----:B---3--:R-:W-:Y:S01]  /*9570*/  F2FP.PACK_AB R2, R101, R100 ;  /* 0x000000646502723e */ /* 0x008fe200000000ff */
[----:B--2---:R1:W-:Y:S04]  /*9580*/  STS [R5], R3 ;  /* 0x0000000305007388 */ /* 0x0043e80000000800 */
[----:B------:R2:W-:Y:S04]  /*9590*/  STS [R5+0x400], R0 ;  /* 0x0004000005007388 */ /* 0x0005e80000000800 */
[----:B------:R3:W-:Y:S01]  /*95a0*/  STS [R251], R2 ;  /* 0x00000002fb007388 */ /* 0x0007e20000000800 */
[----:B-1----:R-:W-:-:S02]  /*95b0*/  F2FP.PACK_AB R3, R119, R118 ;  /* 0x000000767703723e */ /* 0x002fc400000000ff */
[----:B--2---:R-:W-:-:S03]  /*95c0*/  F2FP.PACK_AB R0, R109, R108 ;  /* 0x0000006c6d00723e */ /* 0x004fc600000000ff */
[----:B------:R1:W-:Y:S01]  /*95d0*/  STS [R251+0x400], R3 ;  /* 0x00040003fb007388 */ /* 0x0003e20000000800 */
[----:B---3--:R-:W-:-:S03]  /*95e0*/  F2FP.PACK_AB R2, R111, R110 ;  /* 0x0000006e6f02723e */ /* 0x008fc600000000ff */
[----:B------:R2:W-:Y:S04]  /*95f0*/  STS [R252], R0 ;  /* 0x00000000fc007388 */ /* 0x0005e80000000800 */
[----:B------:R3:W-:Y:S01]  /*9600*/  STS [R252+0x400], R2 ;  /* 0x00040002fc007388 */ /* 0x0007e20000000800 */
[----:B-1----:R-:W-:Y:S02]  /*9610*/  F2FP.PACK_AB R3, R105, R104 ;  /* 0x000000686903723e */ /* 0x002fe400000000ff */
[----:B--2---:R-:W-:-:S03]  /*9620*/  F2FP.PACK_AB R0, R93, R92 ;  /* 0x0000005c5d00723e */ /* 0x004fc600000000ff */
[----:B------:R1:W-:Y:S01]  /*9630*/  STS [R250], R3 ;  /* 0x00000003fa007388 */ /* 0x0003e20000000800 */
[----:B---3--:R-:W-:-:S03]  /*9640*/  F2FP.PACK_AB R2, R37, R36 ;  /* 0x000000242502723e */ /* 0x008fc600000000ff */
[----:B------:R2:W-:Y:S04]  /*9650*/  STS [R250+0x400], R0 ;  /* 0x00040000fa007388 */ /* 0x0005e80000000800 */
[----:B------:R3:W-:Y:S01]  /*9660*/  STS [R223+0x4000], R2 ;  /* 0x00400002df007388 */ /* 0x0007e20000000800 */
[----:B-1----:R-:W-:Y:S02]  /*9670*/  F2FP.PACK_AB R3, R125, R124 ;  /* 0x0000007c7d03723e */ /* 0x002fe400000000ff */
[----:B--2---:R-:W-:-:S03]  /*9680*/  F2FP.PACK_AB R0, R41, R40 ;  /* 0x000000282900723e */ /* 0x004fc600000000ff */
[----:B------:R1:W-:Y:S01]  /*9690*/  STS [R223+0x4400], R3 ;  /* 0x00440003df007388 */ /* 0x0003e20000000800 */
        /* <DEDUP_REMOVED lines=14> */
[----:B------:R3:W-:Y:S04]  /*9780*/  STS [R5+0x4400], R2 ;  /* 0x0044000205007388 */ /* 0x0007e80000000800 */
[----:B------:R4:W-:Y:S01]  /*9790*/  STS [R251+0x4000], R4 ;  /* 0x00400004fb007388 */ /* 0x0009e20000000800 */
[----:B-1----:R-:W-:Y:S02]  /*97a0*/  F2FP.PACK_AB R3, R61, R60 ;  /* 0x0000003c3d03723e */ /* 0x002fe400000000ff */
[----:B--2---:R-:W-:-:S02]  /*97b0*/  F2FP.PACK_AB R0, R51, R50 ;  /* 0x000000323300723e */ /* 0x004fc400000000ff */
[----:B---3--:R-:W-:-:S03]  /*97c0*/  F2FP.PACK_AB R2, R65, R64 ;  /* 0x000000404102723e */ /* 0x008fc600000000ff */
[----:B------:R1:W-:Y:S01]  /*97d0*/  STS [R251+0x4400], R0 ;  /* 0x00440000fb007388 */ /* 0x0003e20000000800 */
[----:B----4-:R-:W-:-:S03]  /*97e0*/  F2FP.PACK_AB R4, R131, R130 ;  /* 0x000000828304723e */ /* 0x010fc600000000ff */
[----:B------:R2:W-:Y:S04]  /*97f0*/  STS [R252+0x4000], R3 ;  /* 0x00400003fc007388 */ /* 0x0005e80000000800 */
[----:B------:R3:W-:Y:S04]  /*9800*/  STS [R252+0x4400], R4 ;  /* 0x00440004fc007388 */ /* 0x0007e80000000800 */
[----:B------:R4:W-:Y:S01]  /*9810*/  STS [R250+0x4000], R2 ;  /* 0x00400002fa007388 */ /* 0x0009e20000000800 */
[----:B-1----:R-:W-:Y:S02]  /*9820*/  F2FP.PACK_AB R0, R67, R66 ;  /* 0x000000424300723e */ /* 0x002fe400000000ff */
[----:B--2---:R-:W-:-:S03]  /*9830*/  F2FP.PACK_AB R3, R39, R38 ;  /* 0x000000262703723e */ /* 0x004fc600000000ff */
[----:B------:R1:W-:Y:S01]  /*9840*/  STS [R250+0x4400], R0 ;  /* 0x00440000fa007388 */ /* 0x0003e20000000800 */
[----:B---3--:R-:W-:-:S03]  /*9850*/  F2FP.PACK_AB R4, R113, R112 ;  /* 0x000000707104723e */ /* 0x008fc600000000ff */
[----:B------:R2:W-:Y:S01]  /*9860*/  STS [R223+0x8400], R3 ;  /* 0x00840003df007388 */ /* 0x0005e20000000800 */
[----:B----4-:R-:W-:-:S03]  /*9870*/  F2FP.PACK_AB R2, R69, R68 ;  /* 0x000000444502723e */ /* 0x010fc600000000ff */
        /* <DEDUP_REMOVED lines=13> */
[----:B---3--:R-:W-:Y:S02]  /*9950*/  F2FP.PACK_AB R4, R71, R70 ;  /* 0x000000464704723e */ /* 0x008fe400000000ff */
[----:B----4-:R-:W-:Y:S02]  /*9960*/  F2FP.PACK_AB R2, R63, R62 ;  /* 0x0000003e3f02723e */ /* 0x010fe400000000ff */
[----:B-1----:R-:W-:-:S05]  /*9970*/  F2FP.PACK_AB R0, R121, R120 ;  /* 0x000000787900723e */ /* 0x002fca00000000ff */
[----:B------:R1:W-:Y:S04]  /*9980*/  STS [R5+0x8000], R0 ;  /* 0x0080000005007388 */ /* 0x0003e80000000800 */
[----:B------:R2:W-:Y:S04]  /*9990*/  STS [R5+0x8400], R4 ;  /* 0x0084000405007388 */ /* 0x0005e80000000800 */
[----:B------:R3:W-:Y:S04]  /*99a0*/  STS [R251+0x8000], R3 ;  /* 0x00800003fb007388 */ /* 0x0007e80000000800 */
[----:B------:R4:W-:Y:S01]  /*99b0*/  STS [R251+0x8400], R2 ;  /* 0x00840002fb007388 */ /* 0x0009e20000000800 */
[----:B-1----:R-:W-:-:S02]  /*99c0*/  F2FP.PACK_AB R0, R81, R80 ;  /* 0x000000505100723e */ /* 0x002fc400000000ff */
[----:B--2---:R-:W-:-:S03]  /*99d0*/  @P3 IADD3 R4, P0, R216, c[0x0][0x508], RZ ;  /* 0x00014200d8043a10 */ /* 0x004fc60007f1e0ff */
[----:B------:R1:W-:Y:S01]  /*99e0*/  STS [R252+0x8000], R0 ;  /* 0x00800000fc007388 */ /* 0x0003e20000000800 */
[----:B---3--:R-:W-:Y:S02]  /*99f0*/  F2FP.PACK_AB R3, R27, R26 ;  /* 0x0000001a1b03723e */ /* 0x008fe400000000ff */
[----:B------:R-:W-:Y:S02]  /*9a00*/  @P3 IADD3.X R5, R217, c[0x0][0x50c], RZ, P0, !PT ;  /* 0x00014300d9053a10 */ /* 0x000fe400007fe4ff */
[----:B----4-:R-:W-:-:S05]  /*9a10*/  F2FP.PACK_AB R2, R43, R42 ;  /* 0x0000002a2b02723e */ /* 0x010fca00000000ff */
[----:B------:R2:W-:Y:S04]  /*9a20*/  STS [R252+0x8400], R2 ;  /* 0x00840002fc007388 */ /* 0x0005e80000000800 */
[----:B------:R3:W-:Y:S01]  /*9a30*/  STS [R250+0x8400], R3 ;  /* 0x00840003fa007388 */ /* 0x0007e20000000800 */
[----:B-1----:R-:W-:-:S05]  /*9a40*/  F2FP.PACK_AB R0, R25, R24 ;  /* 0x000000181900723e */ /* 0x002fca00000000ff */
[----:B------:R1:W-:Y:S04]  /*9a50*/  STS [R250+0x8000], R0 ;  /* 0x00800000fa007388 */ /* 0x0003e80000000800 */
[----:B------:R-:W-:Y:S01]  /*9a60*/  BAR.SYNC.DEFER_BLOCKING 0x1, 0x100 ;  /* 0x0044000000007b1d */ /* 0x000fe20000010000 */
[----:B--2---:R-:W-:-:S04]  /*9a70*/  IADD3 R2, P1, R216, c[0x0][0x500], RZ ;  /* 0x00014000d8027a10 */ /* 0x004fc80007f3e0ff */
[----:B---3--:R-:W-:Y:S01]  /*9a80*/  IADD3.X R3, R217, c[0x0][0x504], RZ, P1, !PT ;  /* 0x00014100d9037a10 */ /* 0x008fe20000ffe4ff */
[----:B-1----:R-:W-:Y:S01]  /*9a90*/  IMAD.MOV.U32 R0, RZ, RZ, RZ ;  /* 0x000000ffff007224 */ /* 0x002fe200078e00ff */
[C---:B------:R-:W-:Y:S01]  /*9aa0*/  ISETP.NE.AND P0, PT, R218.reuse, RZ, PT ;  /* 0x000000ffda00720c */ /* 0x040fe20003f05270 */
[----:B------:R1:W5:Y:S04]  /*9ab0*/  @P3 LDG.E R14, [R4.64] ;  /* 0x00000006040e3981 */ /* 0x000368000c1e1900 */
[----:B------:R2:W5:Y:S01]  /*9ac0*/  @P2 LDG.E R0, [R2.64] ;  /* 0x0000000602002981 */ /* 0x000562000c1e1900 */
[----:B-1----:R-:W-:Y:S01]  /*9ad0*/  SEL R5, R218, c[0x0][0x3d4], P0 ;  /* 0x0000f500da057a07 */ /* 0x002fe20000000000 */
[----:B------:R-:W-:Y:S05]  /*9ae0*/  @P3 BRA `(.L_x_68) ;  /* 0x0000004000003947 */ /* 0x000fea0003800000 */
[----:B------:R-:W-:Y:S05]  /*9af0*/  @!P2 BRA `(.L_x_68) ;  /* 0x000000300000a947 */ /* 0x000fea0003800000 */
[----:B------:R1:W3:Y:S04]  /*9b00*/  LDG.E R4, [R2.64] ;  /* 0x0000000602047981 */ /* 0x0002e8000c1e1900 */
[----:B-12---:R-:W3:Y:S02]  /*9b10*/  LDG.E R2, [R2.64+0x4] ;  /* 0x0000040602027981 */ /* 0x006ee4000c1e1900 */
[----:B---3-5:R-:W-:-:S02]  /*9b20*/  IADD3 R14, -R4, R2, RZ ;  /* 0x00000002040e7210 */ /* 0x028fc40007ffe1ff */
.L_x_68:
[----:B--2---:R-:W2:Y:S01]  /*9b30*/  LDL R3, [R1+0xc] ;  /* 0x00000c0001037983 */ /* 0x004ea20000100800 */
[----:B------:R-:W-:Y:S01]  /*9b40*/  IMAD.MOV.U32 R9, RZ, RZ, 0x368 ;  /* 0x00000368ff097424 */ /* 0x000fe200078e00ff */
[----:B------:R-:W-:Y:S01]  /*9b50*/  ISETP.GT.AND P3, PT, R5, 0x1, PT ;  /* 0x000000010500780c */ /* 0x000fe20003f64270 */
[----:B------:R-:W-:Y:S01]  /*9b60*/  IMAD.MOV.U32 R2, RZ, RZ, c[0x0][0x4e8] ;  /* 0x00013a00ff027624 */ /* 0x000fe200078e00ff */
[----:B------:R-:W3:Y:S01]  /*9b70*/  LDL R82, [R1+0x8] ;  /* 0x0000080001527983 */ /* 0x000ee20000100800 */
[----:B------:R-:W-:-:S02]  /*9b80*/  ISETP.NE.U32.AND P0, PT, RZ, c[0x0][0x500], PT ;  /* 0x00014000ff007a0c */ /* 0x000fc40003f05070 */
[----:B------:R-:W-:Y:S02]  /*9b90*/  SEL R9, R9, 0x328, P3 ;  /* 0x0000032809097807 */ /* 0x000fe40001800000 */
[----:B------:R-:W-:Y:S02]  /*9ba0*/  ISETP.NE.AND.EX P0, PT, RZ, c[0x0][0x504], PT, P0 ;  /* 0x00014100ff007a0c */ /* 0x000fe40003f05300 */
[----:B------:R-:W1:Y:S01]  /*9bb0*/  LDC.64 R4, c[0x0][R9+0x170] ;  /* 0x00005c0009047b82 */ /* 0x000e620000000a00 */
[----:B------:R-:W-:Y:S02]  /*9bc0*/  ISETP.NE.AND P2, PT, R2, 0x1, PT ;  /* 0x000000010200780c */ /* 0x000fe40003f45270 */
[----:B------:R-:W-:-:S05]  /*9bd0*/  SEL R8, R211, RZ, !P0 ;  /* 0x000000ffd3087207 */ /* 0x000fca0004000000 */
[----:B------:R-:W4:Y:S08]  /*9be0*/  LDC.64 R16, c[0x0][R9+0x168] ;  /* 0x00005a0009107b82 */ /* 0x000f300000000a00 */
[----:B------:R1:W2:Y:S08]  /*9bf0*/  LDC.64 R18, c[0x0][R9+0x178] ;  /* 0x00005e0009127b82 */ /* 0x0002b00000000a00 */
[----:B------:R1:W2:Y:S01]  /*9c00*/  LDC.64 R20, c[0x0][R9+0x160] ;  /* 0x0000580009147b82 */ /* 0x0002a20000000a00 */
[----:B------:R-:W-:Y:S01]  /*9c10*/  LOP3.LUT R10, R214, 0xffff, RZ, 0xc0, !PT ;  /* 0x0000ffffd60a7812 */ /* 0x000fe200078ec0ff */
[----:B------:R-:W4:Y:S01]  /*9c20*/  S2R R83, SR_TID.X ;  /* 0x0000000000537919 */ /* 0x000f220000002100 */
[----:B-1----:R-:W-:-:S03]  /*9c30*/  IMAD R2, R5, R8, RZ ;  /* 0x0000000805027224 */ /* 0x002fc600078e02ff */
[----:B----4-:R-:W-:-:S04]  /*9c40*/  IMAD.WIDE.U32 R6, R16, R10, RZ ;  /* 0x0000000a10067225 */ /* 0x010fc800078e00ff */
[----:B------:R-:W-:Y:S01]  /*9c50*/  IMAD R9, R17, R10, RZ ;  /* 0x0000000a11097224 */ /* 0x000fe200078e02ff */
[----:B------:R-:W-:-:S04]  /*9c60*/  SHF.R.S32.HI R79, RZ, 0x1f, R83 ;  /* 0x0000001fff4f7819 */ /* 0x000fc80000011453 */
[----:B------:R-:W-:-:S04]  /*9c70*/  LEA.HI R79, R79, R83, RZ, 0x5 ;  /* 0x000000534f4f7211 */ /* 0x000fc800078f28ff */
[----:B------:R-:W-:-:S05]  /*9c80*/  LOP3.LUT R79, R79, 0xffffffe0, RZ, 0xc0, !PT ;  /* 0xffffffe04f4f7812 */ /* 0x000fca00078ec0ff */
[----:B------:R-:W-:Y:S02]  /*9c90*/  IMAD.IADD R79, R83, 0x1, -R79 ;  /* 0x00000001534f7824 */ /* 0x000fe400078e0a4f */
[----:B--2---:R-:W-:Y:S01]  /*9ca0*/  IMAD R12, R213, 0x80, R3 ;  /* 0x00000080d50c7824 */ /* 0x004fe200078e0203 */
[----:B------:R-:W-:-:S05]  /*9cb0*/  SEL R3, R220, RZ, !P0 ;  /* 0x000000ffdc037207 */ /* 0x000fca0004000000 */
[----:B------:R-:W-:Y:S02]  /*9cc0*/  IMAD R11, R4, R3, R2 ;  /* 0x00000003040b7224 */ /* 0x000fe400078e0202 */
[----:B------:R-:W-:-:S04]  /*9cd0*/  @P2 IMAD.HI.U32 R3, R12, c[0x0][0x4ec], RZ ;  /* 0x00013b000c032a27 */ /* 0x000fc800078e00ff */
[----:B------:R-:W-:-:S04]  /*9ce0*/  IMAD.WIDE.U32 R4, R4, R8, RZ ;  /* 0x0000000804047225 */ /* 0x000fc800078e00ff */
[----:B------:R-:W-:Y:S01]  /*9cf0*/  IMAD.MOV.U32 R2, RZ, RZ, R12 ;  /* 0x000000ffff027224 */ /* 0x000fe200078e000c */
[----:B------:R-:W-:Y:S02]  /*9d00*/  @P2 SHF.R.U32.HI R2, RZ, c[0x0][0x4f0], R3 ;  /* 0x00013c00ff022a19 */ /* 0x000fe40000011603 */
[----:B------:R-:W-:Y:S02]  /*9d10*/  SEL R3, R221, RZ, P3 ;  /* 0x000000ffdd037207 */ /* 0x000fe40001800000 */
[--C-:B-----5:R-:W-:Y:S01]  /*9d20*/  IADD3 R15, P1, P0, R4, R6, R0.reuse ;  /* 0x00000006040f7210 */ /* 0x120fe2000783e000 */
[----:B------:R-:W-:Y:S01]  /*9d30*/  IMAD.IADD R6, R7, 0x1, R9 ;  /* 0x0000000107067824 */ /* 0x000fe200078e0209 */
[----:B------:R-:W-:Y:S01]  /*9d40*/  SHF.R.S32.HI R9, RZ, 0x1f, R0 ;  /* 0x0000001fff097819 */ /* 0x000fe20000011400 */
[----:B------:R-:W-:Y:S02]  /*9d50*/  IMAD.IADD R13, R5, 0x1, R11 ;  /* 0x00000001050d7824 */ /* 0x000fe400078e020b */
[----:B------:R-:W-:-:S02]  /*9d60*/  IMAD.MOV R7, RZ, RZ, -R2 ;  /* 0x000000ffff077224 */ /* 0x000fc400078e0a02 */
[-C--:B------:R-:W-:Y:S02]  /*9d70*/  IMAD R11, R19, R3.reuse, RZ ;  /* 0x00000003130b7224 */ /* 0x080fe400078e02ff */
[----:B------:R-:W-:Y:S01]  /*9d80*/  IMAD.WIDE.U32 R4, R18, R3, RZ ;  /* 0x0000000312047225 */ /* 0x000fe200078e00ff */
[----:B------:R-:W-:-:S03]  /*9d90*/  IADD3.X R13, R13, R6, R9, P1, P0 ;  /* 0x000000060d0d7210 */ /* 0x000fc60000fe0409 */
[----:B------:R-:W-:Y:S01]  /*9da0*/  IMAD R3, R7, c[0x0][0x4e8], R12 ;  /* 0x00013a0007037a24 */ /* 0x000fe200078e020c */
[----:B------:R-:W-:Y:S01]  /*9db0*/  IADD3 R4, P1, P0, R2, R15, R4 ;  /* 0x0000000f02047210 */ /* 0x000fe2000783e004 */
[----:B------:R-:W-:Y:S01]  /*9dc0*/  IMAD.IADD R11, R5, 0x1, R11 ;  /* 0x00000001050b7824 */ /* 0x000fe200078e020b */
[----:B------:R-:W-:Y:S01]  /*9dd0*/  SHF.R.S32.HI R5, RZ, 0x1f, R2 ;  /* 0x0000001fff057819 */ /* 0x000fe20000011402 */
[----:B------:R-:W-:Y:S01]  /*9de0*/  IMAD R2, R21, R3, RZ ;  /* 0x0000000315027224 */ /* 0x000fe200078e02ff */
[----:B------:R-:W-:Y:S02]  /*9df0*/  SHF.R.S32.HI R6, RZ, 0x1f, R3 ;  /* 0x0000001fff067819 */ /* 0x000fe40000011403 */
[----:B------:R-:W-:Y:S01]  /*9e00*/  IADD3.X R5, R5, R13, R11, P1, P0 ;  /* 0x0000000d05057210 */ /* 0x000fe20000fe040b */
[----:B------:R-:W-:Y:S02]  /*9e10*/  IMAD.MOV.U32 R7, RZ, RZ, c[0x0][0x4a8] ;  /* 0x00012a00ff077624 */ /* 0x000fe400078e00ff */
[----:B------:R-:W-:-:S02]  /*9e20*/  IMAD R6, R20, R6, R2 ;  /* 0x0000000614067224 */ /* 0x000fc400078e0202 */
[----:B------:R-:W-:Y:S01]  /*9e30*/  IMAD.WIDE.U32 R2, R20, R3, R4 ;  /* 0x0000000314027225 */ /* 0x000fe200078e0004 */
[----:B------:R-:W-:-:S03]  /*9e40*/  SEL R4, R7, c[0x0][0x450], P3 ;  /* 0x0001140007047a07 */ /* 0x000fc60001800000 */
[----:B------:R-:W-:Y:S01]  /*9e50*/  IMAD.MOV.U32 R5, RZ, RZ, c[0x0][0x4ac] ;  /* 0x00012b00ff057624 */ /* 0x000fe200078e00ff */
[----:B------:R-:W-:Y:S01]  /*9e60*/  LEA R4, P0, R2, R4, 0x2 ;  /* 0x0000000402047211 */ /* 0x000fe200078010ff */
[----:B------:R-:W-:-:S03]  /*9e70*/  IMAD.IADD R3, R3, 0x1, R6 ;  /* 0x0000000103037824 */ /* 0x000fc600078e0206 */
[----:B------:R-:W-:-:S04]  /*9e80*/  SEL R5, R5, c[0x0][0x454], P3 ;  /* 0x0001150005057a07 */ /* 0x000fc80001800000 */
[----:B------:R-:W-:Y:S01]  /*9e90*/  LEA.HI.X R2, R2, R5, R3, 0x2, P0 ;  /* 0x0000000502027211 */ /* 0x000fe200000f1403 */
[----:B------:R-:W-:Y:S04]  /*9ea0*/  SHFL.IDX PT, R6, R4, RZ, 0x1c1f ;  /* 0x001c1fff04067589 */ /* 0x000fe800000e0000 */
[----:B------:R-:W1:Y:S04]  /*9eb0*/  SHFL.IDX PT, R7, R2, RZ, 0x1c1f ;  /* 0x001c1fff02077589 */ /* 0x000e6800000e0000 */
[----:B------:R-:W-:Y:S04]  /*9ec0*/  SHFL.IDX PT, R4, R4, 0x1, 0x1c1f ;  /* 0x003c1f0004047f89 */ /* 0x000fe800000e0000 */
[----:B------:R3:W2:Y:S01]  /*9ed0*/  SHFL.IDX PT, R5, R2, 0x1, 0x1c1f ;  /* 0x003c1f0002057f89 */ /* 0x0006a200000e0000 */
[----:B------:R-:W-:Y:S01]  /*9ee0*/  IMAD R11, R14, c[0x0][0x4e8], RZ ;  /* 0x00013a000e0b7a24 */ /* 0x000fe200078e02ff */
[----:B------:R-:W-:Y:S01]  /*9ef0*/  LOP3.LUT P0, RZ, R79, 0x3, RZ, 0xc0, !PT ;  /* 0x000000034fff7812 */ /* 0x000fe2000780c0ff */
[----:B---3--:R-:W-:-:S05]  /*9f00*/  IMAD R2, R213, 0x80, R82 ;  /* 0x00000080d5027824 */ /* 0x008fca00078e0252 */
[C---:B------:R-:W-:Y:S02]  /*9f10*/  IADD3 R3, R2.reuse, 0x8, RZ ;  /* 0x0000000802037810 */ /* 0x040fe40007ffe0ff */
[-C--:B------:R-:W-:Y:S02]  /*9f20*/  ISETP.GE.OR P1, PT, R2, R11.reuse, P0 ;  /* 0x0000000b0200720c */ /* 0x080fe40000726670 */
[----:B------:R-:W-:-:S11]  /*9f30*/  ISETP.GE.OR P0, PT, R3, R11, P0 ;  /* 0x0000000b0300720c */ /* 0x000fd60000706670 */
[----:B-1----:R1:W-:Y:S01]  /*9f40*/  @!P1 ST.E [R6.64], R23 ;  /* 0x0000001706009985 */ /* 0x0023e2000c101906 */
[----:B------:R-:W-:-:S03]  /*9f50*/  ISETP.GE.AND P1, PT, R2, R11, PT ;  /* 0x0000000b0200720c */ /* 0x000fc60003f26270 */
[----:B--2---:R1:W-:Y:S01]  /*9f60*/  @!P0 ST.E [R4.64], R22 ;  /* 0x0000001604008985 */ /* 0x0043e2000c101906 */
[----:B------:R-:W-:Y:S01]  /*9f70*/  ISETP.GE.AND P0, PT, R3, R11, PT ;  /* 0x0000000b0300720c */ /* 0x000fe20003f06270 */
[----:B------:R-:W-:Y:S05]  /*9f80*/  @P3 BRA `(.L_x_69) ;  /* 0x0000088000003947 */ /* 0x000fea0003800000 */
[----:B-1----:R-:W-:Y:S01]  /*9f90*/  IMAD R4, R9, c[0x0][0x3a0], RZ ;  /* 0x0000e80009047a24 */ /* 0x002fe200078e02ff */
[----:B------:R-:W-:Y:S01]  /*9fa0*/  SHF.R.S32.HI R5, RZ, 0x1f, R8 ;  /* 0x0000001fff057819 */ /* 0x000fe20000011408 */
[C---:B------:R-:W-:Y:S01]  /*9fb0*/  IMAD.WIDE.U32 R2, R0.reuse, c[0x0][0x3a0], RZ ;  /* 0x0000e80000027a25 */ /* 0x040fe200078e00ff */
[----:B------:R1:W2:Y:S03]  /*9fc0*/  LDS.128 R28, [R187+0x80] ;  /* 0x00008000bb1c7984 */ /* 0x0002a60000000c00 */
[----:B------:R-:W-:Y:S01]  /*9fd0*/  IMAD R0, R0, c[0x0][0x3a4], R4 ;  /* 0x0000e90000007a24 */ /* 0x000fe200078e0204 */
[----:B------:R-:W-:Y:S01]  /*9fe0*/  LEA R4, R196, R200, 0x5 ;  /* 0x000000c8c4047211 */ /* 0x000fe200078e28ff */
[----:B------:R1:W3:Y:S01]  /*9ff0*/  LDS.128 R40, [R187+0x1080] ;  /* 0x00108000bb287984 */ /* 0x0002e20000000c00 */
[----:B------:R-:W-:-:S02]  /*a000*/  IMAD R5, R5, c[0x0][0x3f0], RZ ;  /* 0x0000fc0005057a24 */ /* 0x000fc400078e02ff */
[----:B------:R-:W-:Y:S01]  /*a010*/  IADD3 R3, R3, R0, RZ ;  /* 0x0000000003037210 */ /* 0x000fe20007ffe0ff */
[----:B------:R1:W4:Y:S01]  /*a020*/  LDS.128 R52, [R187+0x2080] ;  /* 0x00208000bb347984 */ /* 0x0003220000000c00 */
[----:B------:R-:W-:Y:S01]  /*a030*/  LEA R4, R213, R4, 0x7 ;  /* 0x00000004d5047211 */ /* 0x000fe200078e38ff */
[----:B------:R-:W-:Y:S02]  /*a040*/  IMAD R7, R8, c[0x0][0x3f4], R5 ;  /* 0x0000fd0008077a24 */ /* 0x000fe400078e0205 */
[----:B------:R-:W-:Y:S01]  /*a050*/  IMAD.WIDE.U32 R2, R10, c[0x0][0x3e8], R2 ;  /* 0x0000fa000a027a25 */ /* 0x000fe200078e0002 */
[----:B------:R1:W1:Y:S01]  /*a060*/  LDS.128 R60, [R187+0x3080] ;  /* 0x00308000bb3c7984 */ /* 0x0002620000000c00 */
[----:B------:R-:W-:Y:S02]  /*a070*/  MOV R0, R4 ;  /* 0x0000000400007202 */ /* 0x000fe40000000f00 */
[----:B------:R-:W-:Y:S01]  /*a080*/  @P2 IMAD.HI.U32 R6, R4, c[0x0][0x4ec], RZ ;  /* 0x00013b0004062a27 */ /* 0x000fe200078e00ff */
[----:B------:R1:W1:Y:S03]  /*a090*/  LDS.128 R24, [R187+0x4080] ;  /* 0x00408000bb187984 */ /* 0x0002660000000c00 */
[----:B------:R-:W-:Y:S01]  /*a0a0*/  IMAD R3, R10, c[0x0][0x3ec], R3 ;  /* 0x0000fb000a037a24 */ /* 0x000fe200078e0203 */
[----:B------:R1:W1:Y:S01]  /*a0b0*/  LDS.128 R36, [R187+0x5080] ;  /* 0x00508000bb247984 */ /* 0x0002620000000c00 */
[----:B------:R-:W-:-:S02]  /*a0c0*/  @P2 SHF.R.U32.HI R0, RZ, c[0x0][0x4f0], R6 ;  /* 0x00013c00ff002a19 */ /* 0x000fc40000011606 */
[----:B------:R-:W-:Y:S01]  /*a0d0*/  IMAD.WIDE.U32 R2, R8, c[0x0][0x3f0], R2 ;  /* 0x0000fc0008027a25 */ /* 0x000fe200078e0002 */
[----:B------:R1:W1:Y:S01]  /*a0e0*/  LDS.128 R48, [R187+0x6080] ;  /* 0x00608000bb307984 */ /* 0x0002620000000c00 */
[----:B------:R-:W-:Y:S02]  /*a0f0*/  SHF.R.S32.HI R6, RZ, 0x1f, R0 ;  /* 0x0000001fff067819 */ /* 0x000fe40000011400 */
[----:B------:R-:W-:Y:S01]  /*a100*/  IADD3 R5, -R0, RZ, RZ ;  /* 0x000000ff00057210 */ /* 0x000fe20007ffe1ff */
[----:B------:R1:W1:Y:S01]  /*a110*/  LDS.128 R56, [R187+0x7080] ;  /* 0x00708000bb387984 */ /* 0x0002620000000c00 */
[----:B------:R-:W-:Y:S01]  /*a120*/  IADD3 R3, R3, R7, RZ ;  /* 0x0000000703037210 */ /* 0x000fe20007ffe0ff */
[----:B------:R-:W-:Y:S02]  /*a130*/  IMAD R6, R6, c[0x0][0x3e0], RZ ;  /* 0x0000f80006067a24 */ /* 0x000fe400078e02ff */
[----:B------:R1:W1:Y:S01]  /*a140*/  LDS.128 R16, [R187+0x8080] ;  /* 0x00808000bb107984 */ /* 0x0002620000000c00 */
[----:B------:R-:W-:-:S02]  /*a150*/  IMAD R4, R5, c[0x0][0x4e8], R4 ;  /* 0x00013a0005047a24 */ /* 0x000fc400078e0204 */
[C---:B------:R-:W-:Y:S01]  /*a160*/  IMAD R5, R0.reuse, c[0x0][0x3e4], R6 ;  /* 0x0000f90000057a24 */ /* 0x040fe200078e0206 */
[----:B------:R1:W1:Y:S01]  /*a170*/  LDS.128 R32, [R187+0x9080] ;  /* 0x00908000bb207984 */ /* 0x0002620000000c00 */
[----:B------:R-:W-:Y:S01]  /*a180*/  IMAD.WIDE.U32 R2, R0, c[0x0][0x3e0], R2 ;  /* 0x0000f80000027a25 */ /* 0x000fe200078e0002 */
[----:B------:R-:W-:Y:S02]  /*a190*/  SHF.R.S32.HI R0, RZ, 0x1f, R4 ;  /* 0x0000001fff007819 */ /* 0x000fe40000011404 */
[----:B------:R1:W1:Y:S02]  /*a1a0*/  LDS.128 R44, [R187+0xa080] ;  /* 0x00a08000bb2c7984 */ /* 0x0002640000000c00 */
[----:B------:R-:W-:Y:S01]  /*a1b0*/  IADD3 R3, R3, R5, RZ ;  /* 0x0000000503037210 */ /* 0x000fe20007ffe0ff */
[----:B------:R-:W-:Y:S01]  /*a1c0*/  IMAD R0, R0, c[0x0][0x3d8], RZ ;  /* 0x0000f60000007a24 */ /* 0x000fe200078e02ff */
[----:B------:R1:W1:Y:S03]  /*a1d0*/  LDS.128 R64, [R187+0xb080] ;  /* 0x00b08000bb407984 */ /* 0x0002660000000c00 */
[----:B------:R-:W-:-:S04]  /*a1e0*/  IMAD.WIDE.U32 R2, R4, c[0x0][0x3d8], R2 ;  /* 0x0000f60004027a25 */ /* 0x000fc800078e0002 */
[----:B------:R-:W-:Y:S01]  /*a1f0*/  IMAD R0, R4, c[0x0][0x3dc], R0 ;  /* 0x0000f70004007a24 */ /* 0x000fe200078e0200 */
[----:B------:R-:W-:-:S04]  /*a200*/  LEA R12, P0, R2, c[0x0][0x380], 0x1 ;  /* 0x0000e000020c7a11 */ /* 0x000fc800078008ff */
[----:B------:R-:W-:-:S04]  /*a210*/  IADD3 R0, R3, R0, RZ ;  /* 0x0000000003007210 */ /* 0x000fc80007ffe0ff */
[----:B------:R-:W-:Y:S01]  /*a220*/  LEA.HI.X R9, R2, c[0x0][0x384], R0, 0x1, P0 ;  /* 0x0000e10002097a11 */ /* 0x000fe200000f0c00 */
[----:B------:R-:W-:Y:S05]  /*a230*/  BRA.DIV ~URZ, `(.L_x_70) ;  /* 0x00003f927f007947 */ /* 0x000fea000b800000 */
[----:B--234-:R2:W3:Y:S02]  /*a240*/  SHFL.IDX PT, R8, R9, RZ, 0x181f ;  /* 0x00181fff09087589 */ /* 0x01c4e400000e0000 */
.L_x_141:
[----:B------:R-:W-:Y:S05]  /*a250*/  BRA.DIV ~URZ, `(.L_x_71) ;  /* 0x00003fe27f007947 */ /* 0x000fea000b800000 */
[----:B------:R4:W2:Y:S02]  /*a260*/  SHFL.IDX PT, R0, R12, RZ, 0x181f ;  /* 0x00181fff0c007589 */ /* 0x0008a400000e0000 */
.L_x_142:
[----:B------:R-:W-:Y:S01]  /*a270*/  LEA R10, R213, R200, 0x7 ;  /* 0x000000c8d50a7211 */ /* 0x000fe200078e38ff */
[----:B------:R-:W-:Y:S03]  /*a280*/  BSSY B0, `(.L_x_72) ;  /* 0x0000012000007945 */ /* 0x000fe60003800000 */
[----:B------:R-:W-:-:S13]  /*a290*/  ISETP.GE.AND P0, PT, R10, R11, PT ;  /* 0x0000000b0a00720c */ /* 0x000fda0003f06270 */
[----:B------:R-:W-:Y:S05]  /*a2a0*/  @P0 BRA `(.L_x_73) ;  /* 0x000000f000000947 */ /* 0x000fea0003800000 */
[----:B------:R-:W-:Y:S02]  /*a2b0*/  ISETP.GE.AND P5, PT, R192, c[0x0][0x3c8], PT ;  /* 0x0000f200c0007a0c */ /* 0x000fe40003fa6270 */
[----:B------:R-:W-:Y:S02]  /*a2c0*/  ISETP.GE.AND P4, PT, R197, c[0x0][0x3c8], PT ;  /* 0x0000f200c5007a0c */ /* 0x000fe40003f86270 */
[----:B------:R-:W-:Y:S02]  /*a2d0*/  ISETP.GE.AND P3, PT, R198, c[0x0][0x3c8], PT ;  /* 0x0000f200c6007a0c */ /* 0x000fe40003f66270 */
[----:B------:R-:W-:Y:S02]  /*a2e0*/  SHF.R.S32.HI R15, RZ, 0x1f, R192 ;  /* 0x0000001fff0f7819 */ /* 0x000fe400000114c0 */
[----:B------:R-:W-:Y:S02]  /*a2f0*/  SHF.R.S32.HI R14, RZ, 0x1f, R197 ;  /* 0x0000001fff0e7819 */ /* 0x000fe400000114c5 */
[----:B------:R-:W-:-:S03]  /*a300*/  SHF.R.S32.HI R13, RZ, 0x1f, R198 ;  /* 0x0000001fff0d7819 */ /* 0x000fc600000114c6 */
[-C--:B--2---:R-:W-:Y:S02]  /*a310*/  @!P5 LEA R6, P2, R192, R0.reuse, 0x1 ;  /* 0x00000000c006d211 */ /* 0x084fe400078408ff */
[CC--:B------:R-:W-:Y:S02]  /*a320*/  @!P4 LEA R4, P1, R197.reuse, R0.reuse, 0x1 ;  /* 0x00000000c504c211 */ /* 0x0c0fe400078208ff */
[----:B------:R-:W-:Y:S02]  /*a330*/  @!P3 LEA R2, P0, R198, R0, 0x1 ;  /* 0x00000000c602b211 */ /* 0x000fe400078008ff */
[-C--:B---3--:R-:W-:Y:S02]  /*a340*/  @!P5 LEA.HI.X R7, R192, R8.reuse, R15, 0x1, P2 ;  /* 0x00000008c007d211 */ /* 0x088fe400010f0c0f */
[-C--:B------:R-:W-:Y:S02]  /*a350*/  @!P4 LEA.HI.X R5, R197, R8.reuse, R14, 0x1, P1 ;  /* 0x00000008c505c211 */ /* 0x080fe400008f0c0e */
[----:B------:R-:W-:Y:S01]  /*a360*/  @!P3 LEA.HI.X R3, R198, R8, R13, 0x1, P0 ;  /* 0x00000008c603b211 */ /* 0x000fe200000f0c0d */
[----:B------:R2:W-:Y:S04]  /*a370*/  @!P5 ST.E.128 [R6.64], R28 ;  /* 0x0000001c0600d985 */ /* 0x0005e8000c101d06 */
[----:B-1----:R2:W-:Y:S04]  /*a380*/  @!P4 ST.E.128 [R4.64], R24 ;  /* 0x000000180400c985 */ /* 0x0025e8000c101d06 */
[----:B------:R2:W-:Y:S02]  /*a390*/  @!P3 ST.E.128 [R2.64], R16 ;  /* 0x000000100200b985 */ /* 0x0005e4000c101d06 */
.L_x_73:
[----:B------:R-:W-:Y:S05]  /*a3a0*/  BSYNC B0 ;  /* 0x0000000000007941 */ /* 0x000fea0003800000 */
.L_x_72:
[----:B------:R-:W-:Y:S05]  /*a3b0*/  BRA.DIV ~URZ, `(.L_x_74) ;  /* 0x00003ef27f007947 */ /* 0x000fea000b800000 */
[----:B---3--:R3:W4:Y:S04]  /*a3c0*/  SHFL.IDX PT, R8, R9, 0x1, 0x181f ;  /* 0x00381f0009087f89 */ /* 0x00872800000e0000 */
[----:B--2---:R3:W2:Y:S02]  /*a3d0*/  SHFL.IDX PT, R0, R12, 0x1, 0x181f ;  /* 0x00381f000c007f89 */ /* 0x0046a400000e0000 */
.L_x_143:
[----:B------:R-:W-:Y:S01]  /*a3e0*/  IADD3 R2, R10, 0x20, RZ ;  /* 0x000000200a027810 */ /* 0x000fe20007ffe0ff */
        /* <DEDUP_REMOVED lines=12> */
[-C--:B----4-:R-:W-:Y:S02]  /*a4b0*/  @!P2 LEA.HI.X R7, R192, R8.reuse, R15, 0x1, P5 ;  /* 0x00000008c007a211 */ /* 0x090fe400028f0c0f */
[-C--:B------:R-:W-:Y:S02]  /*a4c0*/  @!P1 LEA.HI.X R5, R197, R8.reuse, R14, 0x1, P4 ;  /* 0x00000008c5059211 */ /* 0x080fe400020f0c0e */
[----:B------:R-:W-:Y:S01]  /*a4d0*/  @!P0 LEA.HI.X R3, R198, R8, R13, 0x1, P3 ;  /* 0x00000008c6038211 */ /* 0x000fe200018f0c0d */
[----:B------:R2:W-:Y:S04]  /*a4e0*/  @!P2 ST.E.128 [R6.64], R40 ;  /* 0x000000280600a985 */ /* 0x0005e8000c101d06 */
[----:B-1----:R2:W-:Y:S04]  /*a4f0*/  @!P1 ST.E.128 [R4.64], R36 ;  /* 0x0000002404009985 */ /* 0x0025e8000c101d06 */
[----:B------:R2:W-:Y:S02]  /*a500*/  @!P0 ST.E.128 [R2.64], R32 ;  /* 0x0000002002008985 */ /* 0x0005e4000c101d06 */
.L_x_76:
[----:B------:R-:W-:Y:S05]  /*a510*/  BSYNC B0 ;  /* 0x0000000000007941 */ /* 0x000fea0003800000 */
.L_x_75:
[----:B------:R-:W-:Y:S05]  /*a520*/  BRA.DIV ~URZ, `(.L_x_77) ;  /* 0x00003e527f007947 */ /* 0x000fea000b800000 */
[----:B----4-:R4:W3:Y:S02]  /*a530*/  SHFL.IDX PT, R8, R9, 0x2, 0x181f ;  /* 0x00581f0009087f89 */ /* 0x0108e400000e0000 */
.L_x_144:
[----:B------:R-:W-:Y:S05]  /*a540*/  BRA.DIV ~URZ, `(.L_x_78) ;  /* 0x00003ea27f007947 */ /* 0x000fea000b800000 */
[----:B--2---:R2:W4:Y:S02]  /*a550*/  SHFL.IDX PT, R0, R12, 0x2, 0x181f ;  /* 0x00581f000c007f89 */ /* 0x00452400000e0000 */
.L_x_145:
        /* <DEDUP_REMOVED lines=10> */
[-C--:B----4-:R-:W-:Y:S02]  /*a600*/  @!P2 LEA R6, P5, R192, R0.reuse, 0x1 ;  /* 0x00000000c006a211 */ /* 0x090fe400078a08ff */
        /* <DEDUP_REMOVED lines=8> */
.L_x_80:
[----:B------:R-:W-:Y:S05]  /*a690*/  BSYNC B0 ;  /* 0x0000000000007941 */ /* 0x000fea0003800000 */
.L_x_79:
[----:B------:R-:W-:Y:S05]  /*a6a0*/  BRA.DIV ~URZ, `(.L_x_81) ;  /* 0x00003db27f007947 */ /* 0x000fea000b800000 */
[----:B---3--:R3:W2:Y:S04]  /*a6b0*/  SHFL.IDX PT, R6, R9, 0x3, 0x181f ;  /* 0x00781f0009067f89 */ /* 0x0086a800000e0000 */
[----:B----4-:R3:W4:Y:S02]  /*a6c0*/  SHFL.IDX PT, R0, R12, 0x3, 0x181f ;  /* 0x00781f000c007f89 */ /* 0x01072400000e0000 */
.L_x_146:
[----:B------:R-:W-:-:S04]  /*a6d0*/  IADD3 R2, R10, 0x60, RZ ;  /* 0x000000600a027810 */ /* 0x000fc80007ffe0ff */
[----:B------:R-:W-:-:S13]  /*a6e0*/  ISETP.GE.AND P0, PT, R2, R11, PT ;  /* 0x0000000b0200720c */ /* 0x000fda0003f06270 */
[----:B------:R-:W-:Y:S05]  /*a6f0*/  @P0 BRA `(.L_x_82) ;  /* 0x00001f5000000947 */ /* 0x000fea0003800000 */
[----:B------:R-:W-:Y:S02]  /*a700*/  ISETP.GE.AND P1, PT, R192, c[0x0][0x3c8], PT ;  /* 0x0000f200c0007a0c */ /* 0x000fe40003f26270 */
[----:B------:R-:W-:Y:S02]  /*a710*/  ISETP.GE.AND P0, PT, R197, c[0x0][0x3c8], PT ;  /* 0x0000f200c5007a0c */ /* 0x000fe40003f06270 */
[----:B------:R-:W-:Y:S02]  /*a720*/  SHF.R.S32.HI R8, RZ, 0x1f, R192 ;  /* 0x0000001fff087819 */ /* 0x000fe400000114c0 */
[----:B------:R-:W-:-:S07]  /*a730*/  SHF.R.S32.HI R7, RZ, 0x1f, R197 ;  /* 0x0000001fff077819 */ /* 0x000fce00000114c5 */
[CC--:B----4-:R-:W-:Y:S02]  /*a740*/  @!P1 LEA R4, P3, R192.reuse, R0.reuse, 0x1 ;  /* 0x00000000c0049211 */ /* 0x0d0fe400078608ff */
[C---:B------:R-:W-:Y:S02]  /*a750*/  @!P0 LEA R2, P2, R197.reuse, R0, 0x1 ;  /* 0x00000000c5028211 */ /* 0x040fe400078408ff */
[-C--:B--2---:R-:W-:Y:S02]  /*a760*/  @!P1 LEA.HI.X R5, R192, R6.reuse, R8, 0x1, P3 ;  /* 0x00000006c0059211 */ /* 0x084fe400018f0c08 */
[----:B------:R-:W-:-:S03]  /*a770*/  @!P0 LEA.HI.X R3, R197, R6, R7, 0x1, P2 ;  /* 0x00000006c5038211 */ /* 0x000fc600010f0c07 */
[----:B-1----:R1:W-:Y:S04]  /*a780*/  @!P1 ST.E.128 [R4.64], R60 ;  /* 0x0000003c04009985 */ /* 0x0023e8000c101d06 */
[----:B------:R1:W-:Y:S01]  /*a790*/  @!P0 ST.E.128 [R2.64], R56 ;  /* 0x0000003802008985 */ /* 0x0003e2000c101d06 */
[----:B------:R-:W-:-:S13]  /*a7a0*/  ISETP.GE.AND P0, PT, R198, c[0x0][0x3c8], PT ;  /* 0x0000f200c6007a0c */ /* 0x000fda0003f06270 */
[----:B------:R-:W-:Y:S05]  /*a7b0*/  @P0 BRA `(.L_x_82) ;  /* 0x00001e9000000947 */ /* 0x000fea0003800000 */
[----:B------:R-:W-:Y:S02]  /*a7c0*/  SHF.R.S32.HI R7, RZ, 0x1f, R198 ;  /* 0x0000001fff077819 */ /* 0x000fe400000114c6 */
[----:B-1----:R-:W-:-:S04]  /*a7d0*/  LEA R2, P0, R198, R0, 0x1 ;  /* 0x00000000c6027211 */ /* 0x002fc800078008ff */
[----:B------:R-:W-:-:S05]  /*a7e0*/  LEA.HI.X R3, R198, R6, R7, 0x1, P0 ;  /* 0x00000006c6037211 */ /* 0x000fca00000f0c07 */
[----:B------:R1:W-:Y:S01]  /*a7f0*/  ST.E.128 [R2.64], R64 ;  /* 0x0000004002007985 */ /* 0x0003e2000c101d06 */
[----:B------:R-:W-:Y:S05]  /*a800*/  BRA `(.L_x_82) ;  /* 0x00001e4000007947 */ /* 0x000fea0003800000 */
.L_x_69:
[----:B-1----:R-:W-:Y:S02]  /*a810*/  IMAD R4, R9, c[0x0][0x408], RZ ;  /* 0x0001020009047a24 */ /* 0x002fe400078e02ff */
[----:B------:R-:W-:-:S04]  /*a820*/  IMAD.WIDE.U32 R2, R0, c[0x0][0x408], RZ ;  /* 0x0001020000027a25 */ /* 0x000fc800078e00ff */
[----:B------:R-:W-:Y:S02]  /*a830*/  IMAD R0, R0, c[0x0][0x40c], R4 ;  /* 0x0001030000007a24 */ /* 0x000fe400078e0204 */
[----:B------:R-:W-:-:S03]  /*a840*/  @P2 IMAD.HI.U32 R5, R12, c[0x0][0x4ec], RZ ;  /* 0x00013b000c052a27 */ /* 0x000fc600078e00ff */
[----:B------:R-:W-:Y:S02]  /*a850*/  IADD3 R3, R3, R0, RZ ;  /* 0x0000000003037210 */ /* 0x000fe40007ffe0ff */
[----:B------:R-:W-:-:S03]  /*a860*/  SHF.R.S32.HI R0, RZ, 0x1f, R8 ;  /* 0x0000001fff007819 */ /* 0x000fc60000011408 */
[----:B------:R-:W-:-:S04]  /*a870*/  IMAD.WIDE.U32 R2, R10, c[0x0][0x438], R2 ;  /* 0x00010e000a027a25 */ /* 0x000fc800078e0002 */
[----:B------:R-:W-:Y:S02]  /*a880*/  IMAD R0, R0, c[0x0][0x440], RZ ;  /* 0x0001100000007a24 */ /* 0x000fe400078e02ff */
[----:B------:R-:W-:Y:S02]  /*a890*/  IMAD R3, R10, c[0x0][0x43c], R3 ;  /* 0x00010f000a037a24 */ /* 0x000fe400078e0203 */
[C---:B------:R-:W-:Y:S01]  /*a8a0*/  IMAD R4, R8.reuse, c[0x0][0x444], R0 ;  /* 0x0001110008047a24 */ /* 0x040fe200078e0200 */
[----:B------:R-:W-:Y:S01]  /*a8b0*/  MOV R0, R12 ;  /* 0x0000000c00007202 */ /* 0x000fe20000000f00 */
[----:B------:R-:W-:Y:S01]  /*a8c0*/  IMAD.WIDE.U32 R2, R8, c[0x0][0x440], R2 ;  /* 0x0001100008027a25 */ /* 0x000fe200078e0002 */
[----:B------:R-:W-:-:S04]  /*a8d0*/  @P2 SHF.R.U32.HI R0, RZ, c[0x0][0x4f0], R5 ;  /* 0x00013c00ff002a19 */ /* 0x000fc80000011605 */
[----:B------:R-:W-:Y:S02]  /*a8e0*/  IADD3 R3, R3, R4, RZ ;  /* 0x0000000403037210 */ /* 0x000fe40007ffe0ff */
[----:B------:R-:W-:Y:S02]  /*a8f0*/  SHF.R.S32.HI R5, RZ, 0x1f, R0 ;  /* 0x0000001fff057819 */ /* 0x000fe40000011400 */
[----:B------:R-:W-:Y:S01]  /*a900*/  IADD3 R4, -R0, RZ, RZ ;  /* 0x000000ff00047210 */ /* 0x000fe20007ffe1ff */
[----:B------:R-:W-:-:S04]  /*a910*/  IMAD.WIDE.U32 R2, R221, c[0x0][0x448], R2 ;  /* 0x00011200dd027a25 */ /* 0x000fc800078e0002 */
[----:B------:R-:W-:Y:S02]  /*a920*/  IMAD R5, R5, c[0x0][0x430], RZ ;  /* 0x00010c0005057a24 */ /* 0x000fe400078e02ff */
[----:B------:R-:W-:Y:S02]  /*a930*/  IMAD R3, R221, c[0x0][0x44c], R3 ;  /* 0x00011300dd037a24 */ /* 0x000fe400078e0203 */
[----:B------:R-:W-:Y:S02]  /*a940*/  IMAD R4, R4, c[0x0][0x4e8], R12 ;  /* 0x00013a0004047a24 */ /* 0x000fe400078e020c */
[C---:B------:R-:W-:Y:S02]  /*a950*/  IMAD R5, R0.reuse, c[0x0][0x434], R5 ;  /* 0x00010d0000057a24 */ /* 0x040fe400078e0205 */
[----:B------:R-:W-:Y:S01]  /*a960*/  IMAD.WIDE.U32 R2, R0, c[0x0][0x430], R2 ;  /* 0x00010c0000027a25 */ /* 0x000fe200078e0002 */
[----:B------:R-:W-:-:S04]  /*a970*/  SHF.R.S32.HI R0, RZ, 0x1f, R4 ;  /* 0x0000001fff007819 */ /* 0x000fc80000011404 */
[----:B------:R-:W-:Y:S01]  /*a980*/  IADD3 R3, R3, R5, RZ ;  /* 0x0000000503037210 */ /* 0x000fe20007ffe0ff */
[----:B------:R-:W-:-:S04]  /*a990*/  IMAD R0, R0, c[0x0][0x428], RZ ;  /* 0x00010a0000007a24 */ /* 0x000fc800078e02ff */
[----:B------:R-:W-:-:S04]  /*a9a0*/  IMAD.WIDE.U32 R2, R4, c[0x0][0x428], R2 ;  /* 0x00010a0004027a25 */ /* 0x000fc800078e0002 */
[----:B------:R-:W-:Y:S01]  /*a9b0*/  IMAD R4, R4, c[0x0][0x42c], R0 ;  /* 0x00010b0004047a24 */ /* 0x000fe200078e0200 */
[----:B------:R-:W-:-:S04]  /*a9c0*/  LEA R12, P2, R2, c[0x0][0x400], 0x2 ;  /* 0x00010000020c7a11 */ /* 0x000fc800078410ff */
[----:B------:R-:W-:-:S04]  /*a9d0*/  IADD3 R4, R3, R4, RZ ;  /* 0x0000000403047210 */ /* 0x000fc80007ffe0ff */
[----:B------:R-:W-:Y:S01]  /*a9e0*/  LEA.HI.X R5, R2, c[0x0][0x404], R4, 0x2, P2 ;  /* 0x0001010002057a11 */ /* 0x000fe200010f1404 */
[----:B------:R-:W-:Y:S05]  /*a9f0*/  BRA.DIV ~URZ, `(.L_x_83) ;  /* 0x00003b327f007947 */ /* 0x000fea000b800000 */
[----:B------:R1:W2:Y:S02]  /*aa00*/  SHFL.IDX PT, R4, R5, RZ, 0x1c1f ;  /* 0x001c1fff05047589 */ /* 0x0002a400000e0000 */
.L_x_147:
[----:B------:R-:W-:Y:S05]  /*aa10*/  BRA.DIV ~URZ, `(.L_x_84) ;  /* 0x00003b827f007947 */ /* 0x000fea000b800000 */
[----:B------:R3:W4:Y:S02]  /*aa20*/  SHFL.IDX PT, R0, R12, RZ, 0x1c1f ;  /* 0x001c1fff0c007589 */ /* 0x00072400000e0000 */
.L_x_148:
[----:B------:R-:W-:Y:S01]  /*aa30*/  BSSY B0, `(.L_x_85) ;  /* 0x000007a000007945 */ /* 0x000fe20003800000 */
[----:B------:R-:W-:Y:S05]  /*aa40*/  @P1 BRA `(.L_x_86) ;  /* 0x0000078000001947 */ /* 0x000fea0003800000 */
[----:B------:R-:W-:Y:S02]  /*aa50*/  ISETP.GE.AND P4, PT, R222, c[0x0][0x3c8], PT ;  /* 0x0000f200de007a0c */ /* 0x000fe40003f86270 */
[----:B------:R-:W-:Y:S02]  /*aa60*/  ISETP.GE.AND P2, PT, R249, c[0x0][0x3c8], PT ;  /* 0x0000f200f9007a0c */ /* 0x000fe40003f46270 */
[----:B------:R-:W-:Y:S02]  /*aa70*/  ISETP.GE.AND P5, PT, R248, c[0x0][0x3c8], PT ;  /* 0x0000f200f8007a0c */ /* 0x000fe40003fa6270 */
[----:B------:R-:W-:Y:S02]  /*aa80*/  ISETP.GE.AND P1, PT, R247, c[0x0][0x3c8], PT ;  /* 0x0000f200f7007a0c */ /* 0x000fe40003f26270 */
[----:B------:R-:W-:-:S02]  /*aa90*/  SHF.R.S32.HI R8, RZ, 0x1f, R249 ;  /* 0x0000001fff087819 */ /* 0x000fc400000114f9 */
[----:B------:R-:W-:Y:S02]  /*aaa0*/  ISETP.GE.AND P6, PT, R246, c[0x0][0x3c8], PT ;  /* 0x0000f200f6007a0c */ /* 0x000fe40003fc6270 */
[----:B------:R-:W-:Y:S01]  /*aab0*/  SHF.R.S32.HI R9, RZ, 0x1f, R248 ;  /* 0x0000001fff097819 */ /* 0x000fe200000114f8 */
[----:B----4-:R-:W-:Y:S01]  /*aac0*/  @!P4 IMAD.MOV.U32 R6, RZ, RZ, R0 ;  /* 0x000000ffff06c224 */ /* 0x010fe200078e0000 */
[----:B------:R-:W-:Y:S01]  /*aad0*/  SHF.R.S32.HI R10, RZ, 0x1f, R234 ;  /* 0x0000001fff0a7819 */ /* 0x000fe200000114ea */
[----:B--2---:R-:W-:Y:S01]  /*aae0*/  @!P4 IMAD.MOV.U32 R7, RZ, RZ, R4 ;  /* 0x000000ffff07c224 */ /* 0x004fe200078e0004 */
[C---:B------:R-:W-:Y:S02]  /*aaf0*/  @!P2 LEA R2, P3, R249.reuse, R0, 0x2 ;  /* 0x00000000f902a211 */ /* 0x040fe400078610ff */
[----:B------:R-:W-:Y:S01]  /*ab00*/  SHF.R.S32.HI R11, RZ, 0x1f, R233 ;  /* 0x0000001fff0b7819 */ /* 0x000fe200000114e9 */
[----:B------:R-:W-:Y:S01]  /*ab10*/  @!P4 IMAD.WIDE R6, R222, 0x4, R6 ;  /* 0x00000004de06c825 */ /* 0x000fe200078e0206 */
[----:B------:R-:W-:-:S02]  /*ab20*/  @!P2 LEA.HI.X R3, R249, R4, R8, 0x2, P3 ;  /* 0x00000004f903a211 */ /* 0x000fc400018f1408 */
[----:B------:R-:W-:Y:S02]  /*ab30*/  SHF.R.S32.HI R8, RZ, 0x1f, R247 ;  /* 0x0000001fff087819 */ /* 0x000fe400000114f7 */
[----:B------:R2:W-:Y:S01]  /*ab40*/  @!P4 ST.E.64 [R6.64], R132 ;  /* 0x000000840600c985 */ /* 0x0005e2000c101b06 */
[----:B------:R-:W-:Y:S02]  /*ab50*/  SHF.R.S32.HI R13, RZ, 0x1f, R230 ;  /* 0x0000001fff0d7819 */ /* 0x000fe400000114e6 */
[----:B------:R-:W-:Y:S01]  /*ab60*/  SHF.R.S32.HI R15, RZ, 0x1f, R229 ;  /* 0x0000001fff0f7819 */ /* 0x000fe200000114e5 */
[----:B------:R4:W-:Y:S01]  /*ab70*/  @!P2 ST.E.64 [R2.64], R28 ;  /* 0x0000001c0200a985 */ /* 0x0009e2000c101b06 */
[----:B------:R-:W-:Y:S02]  /*ab80*/  ISETP.GE.AND P2, PT, R245, c[0x0][0x3c8], PT ;  /* 0x0000f200f5007a0c */ /* 0x000fe40003f46270 */
[----:B------:R-:W-:Y:S02]  /*ab90*/  SHF.R.S32.HI R14, RZ, 0x1f, R228 ;  /* 0x0000001fff0e7819 */ /* 0x000fe400000114e4 */
[----:B--2---:R-:W-:-:S02]  /*aba0*/  @!P5 LEA R6, P4, R248, R0, 0x2 ;  /* 0x00000000f806d211 */ /* 0x004fc400078810ff */
[C---:B----4-:R-:W-:Y:S02]  /*abb0*/  @!P1 LEA R2, P3, R247.reuse, R0, 0x2 ;  /* 0x00000000f7029211 */ /* 0x050fe400078610ff */
[-C--:B------:R-:W-:Y:S02]  /*abc0*/  @!P5 LEA.HI.X R7, R248, R4.reuse, R9, 0x2, P4 ;  /* 0x00000004f807d211 */ /* 0x080fe400020f1409 */
[----:B------:R-:W-:Y:S02]  /*abd0*/  @!P1 LEA.HI.X R3, R247, R4, R8, 0x2, P3 ;  /* 0x00000004f7039211 */ /* 0x000fe400018f1408 */
[----:B------:R-:W-:Y:S01]  /*abe0*/  SHF.R.S32.HI R9, RZ, 0x1f, R246 ;  /* 0x0000001fff097819 */ /* 0x000fe200000114f6 */
[----:B------:R2:W-:Y:S01]  /*abf0*/  @!P5 ST.E.64 [R6.64], R30 ;  /* 0x0000001e0600d985 */ /* 0x0005e2000c101b06 */
[----:B------:R-:W-:Y:S02]  /*ac00*/  ISETP.GE.AND P5, PT, R244, c[0x0][0x3c8], PT ;  /* 0x0000f200f4007a0c */ /* 0x000fe40003fa6270 */
[----:B------:R-:W-:Y:S01]  /*ac10*/  SHF.R.S32.HI R8, RZ, 0x1f, R245 ;  /* 0x0000001fff087819 */ /* 0x000fe200000114f5 */
[----:B------:R4:W-:Y:S01]  /*ac20*/  @!P1 ST.E.64 [R2.64], R32 ;  /* 0x0000002002009985 */ /* 0x0009e2000c101b06 */
[----:B------:R-:W-:-:S02]  /*ac30*/  ISETP.GE.AND P1, PT, R243, c[0x0][0x3c8], PT ;  /* 0x0000f200f3007a0c */ /* 0x000fc40003f26270 */
[CC--:B--2---:R-:W-:Y:S02]  /*ac40*/  @!P6 LEA R6, P4, R246.reuse, R0.reuse, 0x2 ;  /* 0x00000000f606e211 */ /* 0x0c4fe400078810ff */
[C---:B----4-:R-:W-:Y:S02]  /*ac50*/  @!P2 LEA R2, P3, R245.reuse, R0, 0x2 ;  /* 0x00000000f502a211 */ /* 0x050fe400078610ff */
[-C--:B------:R-:W-:Y:S02]  /*ac60*/  @!P6 LEA.HI.X R7, R246, R4.reuse, R9, 0x2, P4 ;  /* 0x00000004f607e211 */ /* 0x080fe400020f1409 */
[----:B------:R-:W-:Y:S02]  /*ac70*/  @!P2 LEA.HI.X R3, R245, R4, R8, 0x2, P3 ;  /* 0x00000004f503a211 */ /* 0x000fe400018f1408 */
[----:B------:R-:W-:Y:S01]  /*ac80*/  SHF.R.S32.HI R9, RZ, 0x1f, R244 ;  /* 0x0000001fff097819 */ /* 0x000fe200000114f4 */
[----:B------:R2:W-:Y:S01]  /*ac90*/  @!P6 ST.E.64 [R6.64], R34 ;  /* 0x000000220600e985 */ /* 0x0005e2000c101b06 */
[----:B------:R-:W-:-:S02]  /*aca0*/  ISETP.GE.AND P6, PT, R242, c[0x0][0x3c8], PT ;  /* 0x0000f200f2007a0c */ /* 0x000fc40003fc6270 */
[----:B------:R-:W-:Y:S01]  /*acb0*/  SHF.R.S32.HI R8, RZ, 0x1f, R243 ;  /* 0x0000001fff087819 */ /* 0x000fe200000114f3 */
[----:B------:R4:W-:Y:S01]  /*acc0*/  @!P2 ST.E.64 [R2.64], R100 ;  /* 0x000000640200a985 */ /* 0x0009e2000c101b06 */
[----:B------:R-:W-:Y:S02]  /*acd0*/  ISETP.GE.AND P2, PT, R241, c[0x0][0x3c8], PT ;  /* 0x0000f200f1007a0c */ /* 0x000fe40003f46270 */
[CC--:B--2---:R-:W-:Y:S02]  /*ace0*/  @!P5 LEA R6, P4, R244.reuse, R0.reuse, 0x2 ;  /* 0x00000000f406d211 */ /* 0x0c4fe400078810ff */
[C---:B----4-:R-:W-:Y:S02]  /*acf0*/  @!P1 LEA R2, P3, R243.reuse, R0, 0x2 ;  /* 0x00000000f3029211 */ /* 0x050fe400078610ff */
[-C--:B------:R-:W-:Y:S02]  /*ad00*/  @!P5 LEA.HI.X R7, R244, R4.reuse, R9, 0x2, P4 ;  /* 0x00000004f407d211 */ /* 0x080fe400020f1409 */
[----:B------:R-:W-:-:S02]  /*ad10*/  @!P1 LEA.HI.X R3, R243, R4, R8, 0x2, P3 ;  /* 0x00000004f3039211 */ /* 0x000fc400018f1408 */
[----:B------:R-:W-:Y:S01]  /*ad20*/  SHF.R.S32.HI R9, RZ, 0x1f, R242 ;  /* 0x0000001fff097819 */ /* 0x000fe200000114f2 */
[----:B------:R2:W-:Y:S01]  /*ad30*/  @!P5 ST.E.64 [R6.64], R108 ;  /* 0x0000006c0600d985 */ /* 0x0005e2000c101b06 */
[----:B------:R-:W-:Y:S02]  /*ad40*/  ISETP.GE.AND P5, PT, R240, c[0x0][0x3c8], PT ;  /* 0x0000f200f0007a0c */ /* 0x000fe40003fa6270 */
[----:B------:R-:W-:Y:S01]  /*ad50*/  SHF.R.S32.HI R8, RZ, 0x1f, R241 ;  /* 0x0000001fff087819 */ /* 0x000fe200000114f1 */
[----:B------:R4:W-:Y:S01]  /*ad60*/  @!P1 ST.E.64 [R2.64], R104 ;  /* 0x0000006802009985 */ /* 0x0009e2000c101b06 */
[----:B------:R-:W-:Y:S02]  /*ad70*/  ISETP.GE.AND P1, PT, R239, c[0x0][0x3c8], PT ;  /* 0x0000f200ef007a0c */ /* 0x000fe40003f26270 */
[-C--:B--2---:R-:W-:Y:S02]  /*ad80*/  @!P6 LEA R6, P4, R242, R0.reuse, 0x2 ;  /* 0x00000000f206e211 */ /* 0x084fe400078810ff */
[----:B----4-:R-:W-:-:S02]  /*ad90*/  @!P2 LEA R2, P3, R241, R0, 0x2 ;  /* 0x00000000f102a211 */ /* 0x010fc400078610ff */
        /* <DEDUP_REMOVED lines=25> */
[----:B------:R-:W-:Y:S01]  /*af30*/  ISETP.GE.AND P4, PT, R233, c[0x0][0x3c8], PT ;  /* 0x0000f200e9007a0c */ /* 0x000fe20003f86270 */
[----:B------:R4:W-:Y:S01]  /*af40*/  @!P2 ST.E.64 [R2.64], R56 ;  /* 0x000000380200a985 */ /* 0x0009e2000c101b06 */
[----:B------:R-:W-:Y:S02]  /*af50*/  SHF.R.S32.HI R8, RZ, 0x1f, R235 ;  /* 0x0000001fff087819 */ /* 0x000fe400000114eb */
[-C--:B--2---:R-:W-:Y:S02]  /*af60*/  @!P5 LEA R6, P3, R236, R0.reuse, 0x2 ;  /* 0x00000000ec06d211 */ /* 0x084fe400078610ff */
[----:B----4-:R-:W-:-:S02]  /*af70*/  @!P1 LEA R2, P2, R235, R0, 0x2 ;  /* 0x00000000eb029211 */ /* 0x010fc400078410ff */
[-C--:B------:R-:W-:Y:S02]  /*af80*/  @!P5 LEA.HI.X R7, R236, R4.reuse, R9, 0x2, P3 ;  /* 0x00000004ec07d211 */ /* 0x080fe400018f1409 */
[----:B------:R-:W-:Y:S02]  /*af90*/  ISETP.GE.AND P3, PT, R232, c[0x0][0x3c8], PT ;  /* 0x0000f200e8007a0c */ /* 0x000fe40003f66270 */
[----:B------:R-:W-:Y:S01]  /*afa0*/  @!P1 LEA.HI.X R3, R235, R4, R8, 0x2, P2 ;  /* 0x00000004eb039211 */ /* 0x000fe200010f1408 */
[----:B------:R2:W-:Y:S01]  /*afb0*/  @!P5 ST.E.64 [R6.64], R60 ;  /* 0x0000003c0600d985 */ /* 0x0005e2000c101b06 */
[----:B------:R-:W-:-:S03]  /*afc0*/  @!P6 LEA R8, P2, R234, R0, 0x2 ;  /* 0x00000000ea08e211 */ /* 0x000fc600078410ff */
[----:B------:R4:W-:Y:S01]  /*afd0*/  @!P1 ST.E.64 [R2.64], R64 ;  /* 0x0000004002009985 */ /* 0x0009e2000c101b06 */
[----:B------:R-:W-:Y:S02]  /*afe0*/  ISETP.GE.AND P1, PT, R231, c[0x0][0x3c8], PT ;  /* 0x0000f200e7007a0c */ /* 0x000fe40003f26270 */
[----:B------:R-:W-:Y:S02]  /*aff0*/  @!P6 LEA.HI.X R9, R234, R4, R10, 0x2, P2 ;  /* 0x00000004ea09e211 */ /* 0x000fe400010f140a */
[----:B------:R-:W-:-:S03]  /*b000*/  SHF.R.S32.HI R10, RZ, 0x1f, R232 ;  /* 0x0000001fff0a7819 */ /* 0x000fc600000114e8 */
[----:B------:R-:W-:Y:S01]  /*b010*/  @!P6 ST.E.64 [R8.64], R112 ;  /* 0x000000700800e985 */ /* 0x000fe2000c101b06 */
[----:B------:R-:W-:Y:S02]  /*b020*/  ISETP.GE.AND P6, PT, R230, c[0x0][0x3c8], PT ;  /* 0x0000f200e6007a0c */ /* 0x000fe40003fc6270 */
[CC--:B--2---:R-:W-:Y:S02]  /*b030*/  @!P3 LEA R6, P2, R232.reuse, R0.reuse, 0x2 ;  /* 0x00000000e806b211 */ /* 0x0c4fe400078410ff */
[C---:B----4-:R-:W-:Y:S02]  /*b040*/  @!P4 LEA R2, P5, R233.reuse, R0, 0x2 ;  /* 0x00000000e902c211 */ /* 0x050fe400078a10ff */
[-C--:B------:R-:W-:Y:S02]  /*b050*/  @!P3 LEA.HI.X R7, R232, R4.reuse, R10, 0x2, P2 ;  /* 0x00000004e807b211 */ /* 0x080fe400010f140a */
[----:B------:R-:W-:Y:S02]  /*b060*/  @!P4 LEA.HI.X R3, R233, R4, R11, 0x2, P5 ;  /* 0x00000004e903c211 */ /* 0x000fe400028f140b */
[----:B------:R-:W-:-:S02]  /*b070*/  ISETP.GE.AND P5, PT, R229, c[0x0][0x3c8], PT ;  /* 0x0000f200e5007a0c */ /* 0x000fc40003fa6270 */
[----:B------:R-:W-:Y:S01]  /*b080*/  SHF.R.S32.HI R10, RZ, 0x1f, R231 ;  /* 0x0000001fff0a7819 */ /* 0x000fe200000114e7 */
[----:B------:R2:W-:Y:S01]  /*b090*/  @!P4 ST.E.64 [R2.64], R68 ;  /* 0x000000440200c985 */ /* 0x0005e2000c101b06 */
[----:B------:R-:W-:-:S03]  /*b0a0*/  ISETP.GE.AND P4, PT, R228, c[0x0][0x3c8], PT ;  /* 0x0000f200e4007a0c */ /* 0x000fc60003f86270 */
[----:B------:R4:W-:Y:S01]  /*b0b0*/  @!P3 ST.E.64 [R6.64], R72 ;  /* 0x000000480600b985 */ /* 0x0009e2000c101b06 */
[----:B------:R-:W-:Y:S02]  /*b0c0*/  ISETP.GE.AND P3, PT, R227, c[0x0][0x3c8], PT ;  /* 0x0000f200e3007a0c */ /* 0x000fe40003f66270 */
[----:B--2---:R-:W-:-:S04]  /*b0d0*/  @!P1 LEA R2, P2, R231, R0, 0x2 ;  /* 0x00000000e7029211 */ /* 0x004fc800078410ff */
[----:B------:R-:W-:Y:S02]  /*b0e0*/  @!P1 LEA.HI.X R3, R231, R4, R10, 0x2, P2 ;  /* 0x00000004e7039211 */ /* 0x000fe400010f140a */
[----:B------:R-:W-:-:S03]  /*b0f0*/  @!P6 LEA R10, P2, R230, R0, 0x2 ;  /* 0x00000000e60ae211 */ /* 0x000fc600078410ff */
[----:B------:R2:W-:Y:S01]  /*b100*/  @!P1 ST.E.64 [R2.64], R76 ;  /* 0x0000004c02009985 */ /* 0x0005e2000c101b06 */
[C---:B------:R-:W-:Y:S02]  /*b110*/  @!P5 LEA R8, P1, R229.reuse, R0, 0x2 ;  /* 0x00000000e508d211 */ /* 0x040fe400078210ff */
[----:B------:R-:W-:Y:S02]  /*b120*/  @!P6 LEA.HI.X R11, R230, R4, R13, 0x2, P2 ;  /* 0x00000004e60be211 */ /* 0x000fe400010f140d */
[C---:B----4-:R-:W-:Y:S02]  /*b130*/  @!P4 LEA R6, P2, R228.reuse, R0, 0x2 ;  /* 0x00000000e406c211 */ /* 0x050fe400078410ff */
[-C--:B------:R-:W-:Y:S01]  /*b140*/  @!P5 LEA.HI.X R9, R229, R4.reuse, R15, 0x2, P1 ;  /* 0x00000004e509d211 */ /* 0x080fe200008f140f */
[----:B------:R4:W-:Y:S01]  /*b150*/  @!P6 ST.E.64 [R10.64], R120 ;  /* 0x000000780a00e985 */ /* 0x0009e2000c101b06 */
[----:B------:R-:W-:Y:S02]  /*b160*/  SHF.R.S32.HI R13, RZ, 0x1f, R227 ;  /* 0x0000001fff0d7819 */ /* 0x000fe400000114e3 */
[----:B------:R-:W-:Y:S01]  /*b170*/  @!P4 LEA.HI.X R7, R228, R4, R14, 0x2, P2 ;  /* 0x00000004e407c211 */ /* 0x000fe200010f140e */
[----:B------:R4:W-:Y:S04]  /*b180*/  @!P5 ST.E.64 [R8.64], R116 ;  /* 0x000000740800d985 */ /* 0x0009e8000c101b06 */
[----:B------:R4:W-:Y:S01]  /*b190*/  @!P4 ST.E.64 [R6.64], R80 ;  /* 0x000000500600c985 */ /* 0x0009e2000c101b06 */
[----:B--2---:R-:W-:-:S04]  /*b1a0*/  @!P3 LEA R2, P1, R227, R0, 0x2 ;  /* 0x00000000e302b211 */ /* 0x004fc800078210ff */
[----:B------:R-:W-:-:S05]  /*b1b0*/  @!P3 LEA.HI.X R3, R227, R4, R13, 0x2, P1 ;  /* 0x00000004e303b211 */ /* 0x000fca00008f140d */
[----:B------:R4:W-:Y:S04]  /*b1c0*/  @!P3 ST.E.64 [R2.64], R24 ;  /* 0x000000180200b985 */ /* 0x0009e8000c101b06 */
.L_x_86:
[----:B------:R-:W-:Y:S05]  /*b1d0*/  BSYNC B0 ;  /* 0x0000000000007941 */ /* 0x000fea0003800000 */
.L_x_85:
[----:B------:R-:W-:Y:S05]  /*b1e0*/  BRA.DIV ~URZ, `(.L_x_87) ;  /* 0x000034227f007947 */ /* 0x000fea000b800000 */
[----:B--2---:R2:W1:Y:S04]  /*b1f0*/  SHFL.IDX PT, R4, R5, 0x1, 0x1c1f ;  /* 0x003c1f0005047f89 */ /* 0x00446800000e0000 */
[----:B----4-:R2:W4:Y:S02]  /*b200*/  SHFL.IDX PT, R0, R12, 0x1, 0x1c1f ;  /* 0x003c1f000c007f89 */ /* 0x01052400000e0000 */
.L_x_149:
[----:B------:R-:W-:Y:S05]  /*b210*/  @P0 BRA `(.L_x_82) ;  /* 0x0000143000000947 */ /* 0x000fea0003800000 */
[----:B------:R-:W-:Y:S02]  /*b220*/  ISETP.GE.AND P4, PT, R222, c[0x0][0x3c8], PT ;  /* 0x0000f200de007a0c */ /* 0x000fe40003f86270 */
[----:B------:R-:W-:Y:S02]  /*b230*/  ISETP.GE.AND P3, PT, R249, c[0x0][0x3c8], PT ;  /* 0x0000f200f9007a0c */ /* 0x000fe40003f66270 */
[----:B------:R-:W-:Y:S02]  /*b240*/  ISETP.GE.AND P2, PT, R248, c[0x0][0x3c8], PT ;  /* 0x0000f200f8007a0c */ /* 0x000fe40003f46270 */
[----:B------:R-:W-:-:S02]  /*b250*/  ISETP.GE.AND P1, PT, R247, c[0x0][0x3c8], PT ;  /* 0x0000f200f7007a0c */ /* 0x000fc40003f26270 */
[----:B------:R-:W-:Y:S02]  /*b260*/  ISETP.GE.AND P0, PT, R246, c[0x0][0x3c8], PT ;  /* 0x0000f200f6007a0c */ /* 0x000fe40003f06270 */
[----:B-12---:R-:W-:Y:S02]  /*b270*/  SHF.R.S32.HI R5, RZ, 0x1f, R249 ;  /* 0x0000001fff057819 */ /* 0x006fe400000114f9 */
[----:B------:R-:W-:Y:S01]  /*b280*/  SHF.R.S32.HI R10, RZ, 0x1f, R247 ;  /* 0x0000001fff0a7819 */ /* 0x000fe200000114f7 */
[----:B----4-:R-:W-:Y:S01]  /*b290*/  @!P4 IMAD.MOV.U32 R6, RZ, RZ, R0 ;  /* 0x000000ffff06c224 */ /* 0x010fe200078e0000 */
[----:B------:R-:W-:Y:S01]  /*b2a0*/  SHF.R.S32.HI R11, RZ, 0x1f, R236 ;  /* 0x0000001fff0b7819 */ /* 0x000fe200000114ec */
[----:B------:R-:W-:Y:S01]  /*b2b0*/  @!P4 IMAD.MOV.U32 R7, RZ, RZ, R4 ;  /* 0x000000ffff07c224 */ /* 0x000fe200078e0004 */
[CC--:B------:R-:W-:Y:S02]  /*b2c0*/  @!P3 LEA R2, P5, R249.reuse, R0.reuse, 0x2 ;  /* 0x00000000f902b211 */ /* 0x0c0fe400078a10ff */
[----:B------:R-:W-:Y:S01]  /*b2d0*/  @!P2 LEA R8, P6, R248, R0, 0x2 ;  /* 0x00000000f808a211 */ /* 0x000fe200078c10ff */
[----:B------:R-:W-:Y:S01]  /*b2e0*/  @!P4 IMAD.WIDE R6, R222, 0x4, R6 ;  /* 0x00000004de06c825 */ /* 0x000fe200078e0206 */
[----:B------:R-:W-:-:S02]  /*b2f0*/  @!P3 LEA.HI.X R3, R249, R4, R5, 0x2, P5 ;  /* 0x00000004f903b211 */ /* 0x000fc400028f1405 */
[----:B------:R-:W-:Y:S02]  /*b300*/  SHF.R.S32.HI R5, RZ, 0x1f, R248 ;  /* 0x0000001fff057819 */ /* 0x000fe400000114f8 */
[----:B------:R1:W-:Y:S01]  /*b310*/  @!P4 ST.E.64 [R6.64], R96 ;  /* 0x000000600600c985 */ /* 0x0003e2000c101b06 */
[----:B------:R-:W-:Y:S02]  /*b320*/  ISETP.GE.AND P5, PT, R245, c[0x0][0x3c8], PT ;  /* 0x0000f200f5007a0c */ /* 0x000fe40003fa6270 */
[----:B------:R-:W-:Y:S01]  /*b330*/  ISETP.GE.AND P4, PT, R244, c[0x0][0x3c8], PT ;  /* 0x0000f200f4007a0c */ /* 0x000fe20003f86270 */
[----:B------:R2:W-:Y:S01]  /*b340*/  @!P3 ST.E.64 [R2.64], R84 ;  /* 0x000000540200b985 */ /* 0x0005e2000c101b06 */
[----:B------:R-:W-:Y:S02]  /*b350*/  @!P2 LEA.HI.X R9, R248, R4, R5, 0x2, P6 ;  /* 0x00000004f809a211 */ /* 0x000fe400030f1405 */
[----:B------:R-:W-:Y:S02]  /*b360*/  SHF.R.S32.HI R5, RZ, 0x1f, R246 ;  /* 0x0000001fff057819 */ /* 0x000fe400000114f6 */
[----:B------:R-:W-:Y:S01]  /*b370*/  SHF.R.S32.HI R13, RZ, 0x1f, R230 ;  /* 0x0000001fff0d7819 */ /* 0x000fe200000114e6 */
[----:B------:R4:W-:Y:S01]  /*b380*/  @!P2 ST.E.64 [R8.64], R126 ;  /* 0x0000007e0800a985 */ /* 0x0009e2000c101b06 */
[----:B------:R-:W-:-:S02]  /*b390*/  ISETP.GE.AND P2, PT, R242, c[0x0][0x3c8], PT ;  /* 0x0000f200f2007a0c */ /* 0x000fc40003f46270 */
[----:B---3--:R-:W-:Y:S02]  /*b3a0*/  SHF.R.S32.HI R12, RZ, 0x1f, R229 ;  /* 0x0000001fff0c7819 */ /* 0x008fe400000114e5 */
[CC--:B-1----:R-:W-:Y:S02]  /*b3b0*/  @!P1 LEA R6, P3, R247.reuse, R0.reuse, 0x2 ;  /* 0x00000000f7069211 */ /* 0x0c2fe400078610ff */
[C---:B--2---:R-:W-:Y:S02]  /*b3c0*/  @!P0 LEA R2, P6, R246.reuse, R0, 0x2 ;  /* 0x00000000f6028211 */ /* 0x044fe400078c10ff */
[-C--:B------:R-:W-:Y:S02]  /*b3d0*/  @!P1 LEA.HI.X R7, R247, R4.reuse, R10, 0x2, P3 ;  /* 0x00000004f7079211 */ /* 0x080fe400018f140a */
[----:B------:R-:W-:Y:S02]  /*b3e0*/  ISETP.GE.AND P3, PT, R243, c[0x0][0x3c8], PT ;  /* 0x0000f200f3007a0c */ /* 0x000fe40003f66270 */
[----:B------:R-:W-:Y:S01]  /*b3f0*/  @!P0 LEA.HI.X R3, R246, R4, R5, 0x2, P6 ;  /* 0x00000004f6038211 */ /* 0x000fe200030f1405 */
[----:B------:R1:W-:Y:S01]  /*b400*/  @!P1 ST.E.64 [R6.64], R122 ;  /* 0x0000007a06009985 */ /* 0x0003e2000c101b06 */
[----:B----4-:R-:W-:-:S02]  /*b410*/  @!P5 LEA R8, P1, R245, R0, 0x2 ;  /* 0x00000000f508d211 */ /* 0x010fc400078210ff */
[----:B------:R-:W-:Y:S01]  /*b420*/  SHF.R.S32.HI R5, RZ, 0x1f, R245 ;  /* 0x0000001fff057819 */ /* 0x000fe200000114f5 */
[----:B------:R2:W-:Y:S01]  /*b430*/  @!P0 ST.E.64 [R2.64], R88 ;  /* 0x0000005802008985 */ /* 0x0005e2000c101b06 */
[----:B------:R-:W-:Y:S02]  /*b440*/  SHF.R.S32.HI R10, RZ, 0x1f, R244 ;  /* 0x0000001fff0a7819 */ /* 0x000fe400000114f4 */
[----:B------:R-:W-:Y:S02]  /*b450*/  @!P5 LEA.HI.X R9, R245, R4, R5, 0x2, P1 ;  /* 0x00000004f509d211 */ /* 0x000fe400008f1405 */
[----:B------:R-:W-:Y:S02]  /*b460*/  ISETP.GE.AND P1, PT, R241, c[0x0][0x3c8], PT ;  /* 0x0000f200f1007a0c */ /* 0x000fe40003f26270 */
[----:B------:R-:W-:Y:S01]  /*b470*/  SHF.R.S32.HI R5, RZ, 0x1f, R243 ;  /* 0x0000001fff057819 */ /* 0x000fe200000114f3 */
[----:B------:R3:W-:Y:S01]  /*b480*/  @!P5 ST.E.64 [R8.64], R118 ;  /* 0x000000760800d985 */ /* 0x0007e2000c101b06 */
[----:B------:R-:W-:-:S02]  /*b490*/  ISETP.GE.AND P5, PT, R239, c[0x0][0x3c8], PT ;  /* 0x0000f200ef007a0c */ /* 0x000fc40003fa6270 */
[----:B-1----:R-:W-:-:S04]  /*b4a0*/  @!P4 LEA R6, P0, R244, R0, 0x2 ;  /* 0x00000000f406c211 */ /* 0x002fc800078010ff */
[----:B------:R-:W-:Y:S02]  /*b4b0*/  @!P4 LEA.HI.X R7, R244, R4, R10, 0x2, P0 ;  /* 0x00000004f407c211 */ /* 0x000fe400000f140a */
[----:B------:R-:W-:Y:S02]  /*b4c0*/  ISETP.GE.AND P0, PT, R240, c[0x0][0x3c8], PT ;  /* 0x0000f200f0007a0c */ /* 0x000fe40003f06270 */
[C---:B--2---:R-:W-:Y:S01]  /*b4d0*/  @!P3 LEA R2, P6, R243.reuse, R0, 0x2 ;  /* 0x00000000f302b211 */ /* 0x044fe200078c10ff */
[----:B------:R1:W-:Y:S01]  /*b4e0*/  @!P4 ST.E.64 [R6.64], R110 ;  /* 0x0000006e0600c985 */ /* 0x0003e2000c101b06 */
[----:B------:R-:W-:Y:S02]  /*b4f0*/  ISETP.GE.AND P4, PT, R238, c[0x0][0x3c8], PT ;  /* 0x0000f200ee007a0c */ /* 0x000fe40003f86270 */
[----:B------:R-:W-:Y:S02]  /*b500*/  @!P3 LEA.HI.X R3, R243, R4, R5, 0x2, P6 ;  /* 0x00000004f303b211 */ /* 0x000fe400030f1405 */
[----:B---3--:R-:W-:-:S02]  /*b510*/  @!P2 LEA R8, P6, R242, R0, 0x2 ;  /* 0x00000000f208a211 */ /* 0x008fc400078c10ff */
[----:B------:R-:W-:Y:S01]  /*b520*/  SHF.R.S32.HI R5, RZ, 0x1f, R242 ;  /* 0x0000001fff057819 */ /* 0x000fe200000114f2 */
[----:B------:R2:W-:Y:S01]  /*b530*/  @!P3 ST.E.64 [R2.64], R92 ;  /* 0x0000005c0200b985 */ /* 0x0005e2000c101b06 */
[----:B------:R-:W-:Y:S02]  /*b540*/  SHF.R.S32.HI R10, RZ, 0x1f, R241 ;  /* 0x0000001fff0a7819 */ /* 0x000fe400000114f1 */
[----:B------:R-:W-:Y:S02]  /*b550*/  @!P2 LEA.HI.X R9, R242, R4, R5, 0x2, P6 ;  /* 0x00000004f209a211 */ /* 0x000fe400030f1405 */
[----:B------:R-:W-:-:S03]  /*b560*/  SHF.R.S32.HI R5, RZ, 0x1f, R240 ;  /* 0x0000001fff057819 */ /* 0x000fc600000114f0 */
[----:B------:R3:W-:Y:S01]  /*b570*/  @!P2 ST.E.64 [R8.64], R124 ;  /* 0x0000007c0800a985 */ /* 0x0007e2000c101b06 */
[----:B------:R-:W-:Y:S02]  /*b580*/  ISETP.GE.AND P2, PT, R236, c[0x0][0x3c8], PT ;  /* 0x0000f200ec007a0c */ /* 0x000fe40003f46270 */
[----:B-1----:R-:W-:-:S04]  /*b590*/  @!P1 LEA R6, P3, R241, R0, 0x2 ;  /* 0x00000000f1069211 */ /* 0x002fc800078610ff */
[----:B------:R-:W-:Y:S02]  /*b5a0*/  @!P1 LEA.HI.X R7, R241, R4, R10, 0x2, P3 ;  /* 0x00000004f1079211 */ /* 0x000fe400018f140a */
[----:B------:R-:W-:Y:S02]  /*b5b0*/  ISETP.GE.AND P3, PT, R237, c[0x0][0x3c8], PT ;  /* 0x0000f200ed007a0c */ /* 0x000fe40003f66270 */
[C---:B--2---:R-:W-:Y:S01]  /*b5c0*/  @!P0 LEA R2, P6, R240.reuse, R0, 0x2 ;  /* 0x00000000f0028211 */ /* 0x044fe200078c10ff */
[----:B------:R1:W-:Y:S01]  /*b5d0*/  @!P1 ST.E.64 [R6.64], R106 ;  /* 0x0000006a06009985 */ /* 0x0003e2000c101b06 */
[----:B------:R-:W-:Y:S02]  /*b5e0*/  SHF.R.S32.HI R10, RZ, 0x1f, R238 ;  /* 0x0000001fff0a7819 */ /* 0x000fe400000114ee */
[----:B------:R-:W-:Y:S02]  /*b5f0*/  @!P0 LEA.HI.X R3, R240, R4, R5, 0x2, P6 ;  /* 0x00000004f0038211 */ /* 0x000fe400030f1405 */
[----:B------:R-:W-:-:S02]  /*b600*/  SHF.R.S32.HI R5, RZ, 0x1f, R239 ;  /* 0x0000001fff057819 */ /* 0x000fc400000114ef */
[----:B---3--:R-:W-:Y:S01]  /*b610*/  @!P5 LEA R8, P6, R239, R0, 0x2 ;  /* 0x00000000ef08d211 */ /* 0x008fe200078c10ff */
[----:B------:R2:W-:Y:S01]  /*b620*/  @!P0 ST.E.64 [R2.64], R46 ;  /* 0x0000002e02008985 */ /* 0x0005e2000c101b06 */
[----:B------:R-:W-:Y:S02]  /*b630*/  ISETP.GE.AND P1, PT, R235, c[0x0][0x3c8], PT ;  /* 0x0000f200eb007a0c */ /* 0x000fe40003f26270 */
[----:B------:R-:W-:Y:S02]  /*b640*/  @!P5 LEA.HI.X R9, R239, R4, R5, 0x2, P6 ;  /* 0x00000004ef09d211 */ /* 0x000fe400030f1405 */
[----:B------:R-:W-:-:S03]  /*b650*/  SHF.R.S32.HI R5, RZ, 0x1f, R237 ;  /* 0x0000001fff057819 */ /* 0x000fc600000114ed */
[----:B------:R3:W-:Y:S01]  /*b660*/  @!P5 ST.E.64 [R8.64], R128 ;  /* 0x000000800800d985 */ /* 0x0007e2000c101b06 */
[----:B-1----:R-:W-:-:S04]  /*b670*/  @!P4 LEA R6, P0, R238, R0, 0x2 ;  /* 0x00000000ee06c211 */ /* 0x002fc800078010ff */
[----:B------:R-:W-:Y:S02]  /*b680*/  @!P4 LEA.HI.X R7, R238, R4, R10, 0x2, P0 ;  /* 0x00000004ee07c211 */ /* 0x000fe400000f140a */
[----:B------:R-:W-:Y:S02]  /*b690*/  ISETP.GE.AND P0, PT, R234, c[0x0][0x3c8], PT ;  /* 0x0000f200ea007a0c */ /* 0x000fe40003f06270 */
[----:B--2---:R-:W-:Y:S01]  /*b6a0*/  @!P3 LEA R2, P6, R237, R0, 0x2 ;  /* 0x00000000ed02b211 */ /* 0x004fe200078c10ff */
[----:B------:R1:W-:Y:S01]  /*b6b0*/  @!P4 ST.E.64 [R6.64], R114 ;  /* 0x000000720600c985 */ /* 0x0003e2000c101b06 */
[----:B------:R-:W-:Y:S02]  /*b6c0*/  ISETP.GE.AND P4, PT, R233, c[0x0][0x3c8], PT ;  /* 0x0000f200e9007a0c */ /* 0x000fe40003f86270 */
[----:B------:R-:W-:Y:S02]  /*b6d0*/  @!P3 LEA.HI.X R3, R237, R4, R5, 0x2, P6 ;  /* 0x00000004ed03b211 */ /* 0x000fe400030f1405 */
[----:B------:R-:W-:-:S02]  /*b6e0*/  SHF.R.S32.HI R10, RZ, 0x1f, R235 ;  /* 0x0000001fff0a7819 */ /* 0x000fc400000114eb */
[C---:B---3--:R-:W-:Y:S01]  /*b6f0*/  @!P2 LEA R8, P5, R236.reuse, R0, 0x2 ;  /* 0x00000000ec08a211 */ /* 0x048fe200078a10ff */
[----:B------:R2:W-:Y:S01]  /*b700*/  @!P3 ST.E.64 [R2.64], R50 ;  /* 0x000000320200b985 */ /* 0x0005e2000c101b06 */
[----:B------:R-:W-:Y:S02]  /*b710*/  SHF.R.S32.HI R5, RZ, 0x1f, R234 ;  /* 0x0000001fff057819 */ /* 0x000fe400000114ea */
[----:B------:R-:W-:Y:S02]  /*b720*/  @!P2 LEA.HI.X R9, R236, R4, R11, 0x2, P5 ;  /* 0x00000004ec09a211 */ /* 0x000fe400028f140b */
[----:B------:R-:W-:-:S03]  /*b730*/  ISETP.GE.AND P5, PT, R232, c[0x0][0x3c8], PT ;  /* 0x0000f200e8007a0c */ /* 0x000fc60003fa6270 */
[----:B------:R-:W-:Y:S01]  /*b740*/  @!P2 ST.E.64 [R8.64], R130 ;  /* 0x000000820800a985 */ /* 0x000fe2000c101b06 */
[----:B------:R-:W-:Y:S02]  /*b750*/  ISETP.GE.AND P2, PT, R230, c[0x0][0x3c8], PT ;  /* 0x0000f200e6007a0c */ /* 0x000fe40003f46270 */
[----:B-1----:R-:W-:-:S04]  /*b760*/  @!P1 LEA R6, P6, R235, R0, 0x2 ;  /* 0x00000000eb069211 */ /* 0x002fc800078c10ff */
[----:B------:R-:W-:Y:S02]  /*b770*/  @!P1 LEA.HI.X R7, R235, R4, R10, 0x2, P6 ;  /* 0x00000004eb079211 */ /* 0x000fe400030f140a */
[----:B------:R-:W-:Y:S02]  /*b780*/  SHF.R.S32.HI R10, RZ, 0x1f, R233 ;  /* 0x0000001fff0a7819 */ /* 0x000fe400000114e9 */
[C---:B--2---:R-:W-:Y:S01]  /*b790*/  @!P0 LEA R2, P3, R234.reuse, R0, 0x2 ;  /* 0x00000000ea028211 */ /* 0x044fe200078610ff */
[----:B------:R1:W-:Y:S01]  /*b7a0*/  @!P1 ST.E.64 [R6.64], R66 ;  /* 0x0000004206009985 */ /* 0x0003e2000c101b06 */
[----:B------:R-:W-:Y:S02]  /*b7b0*/  ISETP.GE.AND P1, PT, R229, c[0x0][0x3c8], PT ;  /* 0x0000f200e5007a0c */ /* 0x000fe40003f26270 */
[----:B------:R-:W-:Y:S02]  /*b7c0*/  @!P0 LEA.HI.X R3, R234, R4, R5, 0x2, P3 ;  /* 0x00000004ea038211 */ /* 0x000fe400018f1405 */
[----:B------:R-:W-:-:S02]  /*b7d0*/  ISETP.GE.AND P3, PT, R231, c[0x0][0x3c8], PT ;  /* 0x0000f200e7007a0c */ /* 0x000fc40003f66270 */
[----:B------:R-:W-:Y:S01]  /*b7e0*/  SHF.R.S32.HI R5, RZ, 0x1f, R232 ;  /* 0x0000001fff057819 */ /* 0x000fe200000114e8 */
[----:B------:R2:W-:Y:S01]  /*b7f0*/  @!P0 ST.E.64 [R2.64], R38 ;  /* 0x0000002602008985 */ /* 0x0005e2000c101b06 */
[----:B-1----:R-:W-:-:S04]  /*b800*/  @!P4 LEA R6, P0, R233, R0, 0x2 ;  /* 0x00000000e906c211 */ /* 0x002fc800078010ff */
[----:B------:R-:W-:Y:S02]  /*b810*/  @!P4 LEA.HI.X R7, R233, R4, R10, 0x2, P0 ;  /* 0x00000004e907c211 */ /* 0x000fe400000f140a */
[----:B------:R-:W-:Y:S02]  /*b820*/  ISETP.GE.AND P0, PT, R228, c[0x0][0x3c8], PT ;  /* 0x0000f200e4007a0c */ /* 0x000fe40003f06270 */
[CC--:B--2---:R-:W-:Y:S01]  /*b830*/  @!P5 LEA R2, P6, R232.reuse, R0.reuse, 0x2 ;  /* 0x00000000e802d211 */ /* 0x0c4fe200078c10ff */
[----:B------:R1:W-:Y:S01]  /*b840*/  @!P4 ST.E.64 [R6.64], R54 ;  /* 0x000000360600c985 */ /* 0x0003e2000c101b06 */
[----:B------:R-:W-:Y:S02]  /*b850*/  @!P3 LEA R10, P4, R231, R0, 0x2 ;  /* 0x00000000e70ab211 */ /* 0x000fe400078810ff */
[----:B------:R-:W-:Y:S02]  /*b860*/  @!P5 LEA.HI.X R3, R232, R4, R5, 0x2, P6 ;  /* 0x00000004e803d211 */ /* 0x000fe400030f1405 */
[----:B------:R-:W-:-:S02]  /*b870*/  SHF.R.S32.HI R5, RZ, 0x1f, R231 ;  /* 0x0000001fff057819 */ /* 0x000fc400000114e7 */
[C---:B------:R-:W-:Y:S01]  /*b880*/  @!P2 LEA R8, P6, R230.reuse, R0, 0x2 ;  /* 0x00000000e608a211 */ /* 0x040fe200078c10ff */
[----:B------:R2:W-:Y:S01]  /*b890*/  @!P5 ST.E.64 [R2.64], R58 ;  /* 0x0000003a0200d985 */ /* 0x0005e2000c101b06 */
[-C--:B------:R-:W-:Y:S02]  /*b8a0*/  @!P3 LEA.HI.X R11, R231, R4.reuse, R5, 0x2, P4 ;  /* 0x00000004e70bb211 */ /* 0x080fe400020f1405 */
[----:B------:R-:W-:Y:S02]  /*b8b0*/  SHF.R.S32.HI R5, RZ, 0x1f, R228 ;  /* 0x0000001fff057819 */ /* 0x000fe400000114e4 */
[----:B------:R-:W-:Y:S01]  /*b8c0*/  @!P2 LEA.HI.X R9, R230, R4, R13, 0x2, P6 ;  /* 0x00000004e609a211 */ /* 0x000fe200030f140d */
[----:B------:R3:W-:Y:S04]  /*b8d0*/  @!P3 ST.E.64 [R10.64], R74 ;  /* 0x0000004a0a00b985 */ /* 0x0007e8000c101b06 */
[----:B------:R3:W-:Y:S01]  /*b8e0*/  @!P2 ST.E.64 [R8.64], R70 ;  /* 0x000000460800a985 */ /* 0x0007e2000c101b06 */
[----:B-1----:R-:W-:-:S04]  /*b8f0*/  @!P1 LEA R6, P5, R229, R0, 0x2 ;  /* 0x00000000e5069211 */ /* 0x002fc800078a10ff */
[----:B------:R-:W-:Y:S02]  /*b900*/  @!P1 LEA.HI.X R7, R229, R4, R12, 0x2, P5 ;  /* 0x00000004e5079211 */ /* 0x000fe400028f140c */
[----:B--2---:R-:W-:-:S03]  /*b910*/  @!P0 LEA R2, P4, R228, R0, 0x2 ;  /* 0x00000000e4028211 */ /* 0x004fc600078810ff */
[----:B------:R3:W-:Y:S01]  /*b920*/  @!P1 ST.E.64 [R6.64], R62 ;  /* 0x0000003e06009985 */ /* 0x0007e2000c101b06 */
[----:B------:R-:W-:-:S05]  /*b930*/  @!P0 LEA.HI.X R3, R228, R4, R5, 0x2, P4 ;  /* 0x00000004e4038211 */ /* 0x000fca00020f1405 */
[----:B------:R3:W-:Y:S01]  /*b940*/  @!P0 ST.E.64 [R2.64], R42 ;  /* 0x0000002a02008985 */ /* 0x0007e2000c101b06 */
[----:B------:R-:W-:-:S13]  /*b950*/  ISETP.GE.AND P0, PT, R227, c[0x0][0x3c8], PT ;  /* 0x0000f200e3007a0c */ /* 0x000fda0003f06270 */
[----:B------:R-:W-:Y:S05]  /*b960*/  @P0 BRA `(.L_x_82) ;  /* 0x00000ce000000947 */ /* 0x000fea0003800000 */
[----:B------:R-:W-:Y:S02]  /*b970*/  SHF.R.S32.HI R5, RZ, 0x1f, R227 ;  /* 0x0000001fff057819 */ /* 0x000fe400000114e3 */
[----:B---3--:R-:W-:-:S04]  /*b980*/  LEA R2, P0, R227, R0, 0x2 ;  /* 0x00000000e3027211 */ /* 0x008fc800078010ff */
[----:B------:R-:W-:-:S05]  /*b990*/  LEA.HI.X R3, R227, R4, R5, 0x2, P0 ;  /* 0x00000004e3037211 */ /* 0x000fca00000f1405 */
[----:B------:R1:W-:Y:S01]  /*b9a0*/  ST.E.64 [R2.64], R26 ;  /* 0x0000001a02007985 */ /* 0x0003e2000c101b06 */
[----:B------:R-:W-:Y:S05]  /*b9b0*/  BRA `(.L_x_82) ;  /* 0x00000c9000007947 */ /* 0x000fea0003800000 */
.L_x_67:
[----:B------:R-:W-:Y:S01]  /*b9c0*/  ISETP.NE.U32.AND P1, PT, RZ, c[0x0][0x508], PT ;  /* 0x00014200ff007a0c */ /* 0x000fe20003f25070 */
[----:B------:R-:W-:Y:S01]  /*b9d0*/  IMAD.MOV.U32 R8, RZ, RZ, RZ ;  /* 0x000000ffff087224 */ /* 0x000fe200078e00ff */
[----:B------:R-:W-:Y:S01]  /*b9e0*/  ISETP.NE.U32.AND P3, PT, RZ, c[0x0][0x500], PT ;  /* 0x00014000ff007a0c */ /* 0x000fe20003f65070 */
[----:B------:R-:W-:Y:S01]  /*b9f0*/  IMAD.MOV.U32 R22, RZ, RZ, c[0x0][0x388] ;  /* 0x0000e200ff167624 */ /* 0x000fe200078e00ff */
[----:B------:R-:W-:Y:S02]  /*ba00*/  ISETP.NE.AND.EX P1, PT, RZ, c[0x0][0x50c], PT, P1 ;  /* 0x00014300ff007a0c */ /* 0x000fe40003f25310 */
[----:B------:R-:W-:Y:S02]  /*ba10*/  ISETP.NE.AND.EX P3, PT, RZ, c[0x0][0x504], PT, P3 ;  /* 0x00014100ff007a0c */ /* 0x000fe40003f65330 */
[----:B------:R-:W-:-:S04]  /*ba20*/  IADD3 R2, P2, R216, c[0x0][0x500], RZ ;  /* 0x00014000d8027a10 */ /* 0x000fc80007f5e0ff */
[----:B------:R-:W-:-:S05]  /*ba30*/  IADD3.X R3, R217, c[0x0][0x504], RZ, P2, !PT ;  /* 0x00014100d9037a10 */ /* 0x000fca00017fe4ff */
[----:B------:R-:W-:Y:S02]  /*ba40*/  @P1 IADD3 R4, P0, R216, c[0x0][0x508], RZ ;  /* 0x00014200d8041a10 */ /* 0x000fe40007f1e0ff */
[----:B------:R2:W5:Y:S02]  /*ba50*/  @P3 LDG.E R8, [R2.64] ;  /* 0x0000000602083981 */ /* 0x000564000c1e1900 */
[----:B------:R-:W-:-:S05]  /*ba60*/  @P1 IADD3.X R5, R217, c[0x0][0x50c], RZ, P0, !PT ;  /* 0x00014300d9051a10 */ /* 0x000fca00007fe4ff */
[----:B------:R2:W5:Y:S01]  /*ba70*/  @P1 LDG.E R22, [R4.64] ;  /* 0x0000000604161981 */ /* 0x000562000c1e1900 */
[----:B------:R-:W-:-:S04]  /*ba80*/  ISETP.NE.AND P0, PT, R218, RZ, PT ;  /* 0x000000ffda00720c */ /* 0x000fc80003f05270 */
[----:B------:R-:W-:Y:S01]  /*ba90*/  SEL R19, R218, c[0x0][0x3d4], P0 ;  /* 0x0000f500da137a07 */ /* 0x000fe20000000000 */
[----:B------:R-:W-:Y:S05]  /*baa0*/  @P1 BRA `(.L_x_88) ;  /* 0x0000004000001947 */ /* 0x000fea0003800000 */
[----:B------:R-:W-:Y:S05]  /*bab0*/  @!P3 BRA `(.L_x_88) ;  /* 0x000000300000b947 */ /* 0x000fea0003800000 */
[----:B------:R3:W4:Y:S04]  /*bac0*/  LDG.E R0, [R2.64] ;  /* 0x0000000602007981 */ /* 0x000728000c1e1900 */
[----:B--23--:R-:W4:Y:S02]  /*bad0*/  LDG.E R2, [R2.64+0x4] ;  /* 0x0000040602027981 */ /* 0x00cf24000c1e1900 */
[----:B----45:R-:W-:Y:S02]  /*bae0*/  IADD3 R22, -R0, R2, RZ ;  /* 0x0000000200167210 */ /* 0x030fe40007ffe1ff */
.L_x_88:
[----:B--2---:R-:W2:Y:S01]  /*baf0*/  S2R R2, SR_TID.X ;  /* 0x0000000000027919 */ /* 0x004ea20000002100 */
[----:B------:R-:W-:Y:S01]  /*bb00*/  BSSY B0, `(.L_x_89) ;  /* 0x0000036000007945 */ /* 0x000fe20003800000 */
[----:B------:R-:W-:Y:S02]  /*bb10*/  LOP3.LUT R14, R214, 0xffff, RZ, 0xc0, !PT ;  /* 0x0000ffffd60e7812 */ /* 0x000fe400078ec0ff */
[----:B------:R-:W-:-:S02]  /*bb20*/  SEL R15, R211, RZ, !P3 ;  /* 0x000000ffd30f7207 */ /* 0x000fc40005800000 */
[----:B------:R-:W-:Y:S02]  /*bb30*/  SEL R20, R220, RZ, !P3 ;  /* 0x000000ffdc147207 */ /* 0x000fe40005800000 */
[----:B-----5:R-:W-:Y:S02]  /*bb40*/  SHF.R.S32.HI R18, RZ, 0x1f, R8 ;  /* 0x0000001fff127819 */ /* 0x020fe40000011408 */
[----:B--2---:R-:W-:-:S13]  /*bb50*/  ISETP.GT.AND P0, PT, R2, 0x7f, PT ;  /* 0x0000007f0200780c */ /* 0x004fda0003f04270 */
[----:B------:R-:W-:Y:S05]  /*bb60*/  @P0 BRA `(.L_x_90) ;  /* 0x000002f000000947 */ /* 0x000fea0003800000 */
[----:B------:R-:W-:Y:S01]  /*bb70*/  IMAD R0, R22, c[0x0][0x4e8], RZ ;  /* 0x00013a0016007a24 */ /* 0x000fe200078e02ff */
[----:B------:R-:W-:-:S04]  /*bb80*/  LEA R9, R213, R2, 0x7 ;  /* 0x00000002d5097211 */ /* 0x000fc800078e38ff */
[----:B------:R-:W-:-:S13]  /*bb90*/  ISETP.GE.AND P0, PT, R9, R0, PT ;  /* 0x000000000900720c */ /* 0x000fda0003f06270 */
[----:B------:R-:W-:Y:S05]  /*bba0*/  @P0 BRA `(.L_x_90) ;  /* 0x000002b000000947 */ /* 0x000fea0003800000 */
[----:B------:R-:W-:Y:S01]  /*bbb0*/  IMAD.MOV.U32 R0, RZ, RZ, 0x368 ;  /* 0x00000368ff007424 */ /* 0x000fe200078e00ff */
[----:B------:R-:W-:-:S04]  /*bbc0*/  ISETP.GT.AND P2, PT, R19, 0x1, PT ;  /* 0x000000011300780c */ /* 0x000fc80003f44270 */
[----:B------:R-:W-:-:S04]  /*bbd0*/  SEL R0, R0, 0x328, P2 ;  /* 0x0000032800007807 */ /* 0x000fc80001000000 */
[----:B------:R2:W3:Y:S08]  /*bbe0*/  LDC.64 R6, c[0x0][R0+0x170] ;  /* 0x00005c0000067b82 */ /* 0x0004f00000000a00 */
[----:B------:R2:W4:Y:S08]  /*bbf0*/  LDC.64 R4, c[0x0][R0+0x168] ;  /* 0x00005a0000047b82 */ /* 0x0005300000000a00 */
[----:B------:R2:W5:Y:S08]  /*bc00*/  LDC.64 R12, c[0x0][R0+0x178] ;  /* 0x00005e00000c7b82 */ /* 0x0005700000000a00 */
[----:B------:R2:W1:Y:S02]  /*bc10*/  LDC.64 R10, c[0x0][R0+0x160] ;  /* 0x00005800000a7b82 */ /* 0x0004640000000a00 */
[----:B--2---:R-:W-:-:S02]  /*bc20*/  IMAD.MOV.U32 R0, RZ, RZ, c[0x0][0x4e8] ;  /* 0x00013a00ff007624 */ /* 0x004fc400078e00ff */
[-C--:B---3--:R-:W-:Y:S02]  /*bc30*/  IMAD R7, R7, R15.reuse, RZ ;  /* 0x0000000f07077224 */ /* 0x088fe400078e02ff */
[----:B------:R-:W-:Y:S01]  /*bc40*/  IMAD.WIDE.U32 R2, R6, R15, RZ ;  /* 0x0000000f06027225 */ /* 0x000fe200078e00ff */
[----:B------:R-:W-:Y:S02]  /*bc50*/  ISETP.NE.AND P0, PT, R0, 0x1, PT ;  /* 0x000000010000780c */ /* 0x000fe40003f05270 */
[----:B------:R-:W-:Y:S01]  /*bc60*/  MOV R0, R9 ;  /* 0x0000000900007202 */ /* 0x000fe20000000f00 */
[----:B------:R-:W-:Y:S01]  /*bc70*/  IMAD R7, R6, R20, R7 ;  /* 0x0000001406077224 */ /* 0x000fe200078e0207 */
[----:B------:R-:W-:Y:S01]  /*bc80*/  SEL R6, R221, RZ, P2 ;  /* 0x000000ffdd067207 */ /* 0x000fe20001000000 */
[-C--:B----4-:R-:W-:Y:S02]  /*bc90*/  IMAD R16, R5, R14.reuse, RZ ;  /* 0x0000000e05107224 */ /* 0x090fe400078e02ff */
[----:B------:R-:W-:Y:S01]  /*bca0*/  IMAD.WIDE.U32 R4, R4, R14, RZ ;  /* 0x0000000e04047225 */ /* 0x000fe200078e00ff */
[----:B------:R-:W-:-:S03]  /*bcb0*/  IADD3 R3, R3, R7, RZ ;  /* 0x0000000703037210 */ /* 0x000fc60007ffe0ff */
[----:B------:R-:W-:Y:S02]  /*bcc0*/  IMAD.IADD R16, R5, 0x1, R16 ;  /* 0x0000000105107824 */ /* 0x000fe400078e0210 */
[----:B------:R-:W-:-:S04]  /*bcd0*/  @P0 IMAD.HI.U32 R17, R9, c[0x0][0x4ec], RZ ;  /* 0x00013b0009110a27 */ /* 0x000fc800078e00ff */
[----:B-----5:R-:W-:Y:S01]  /*bce0*/  IMAD R7, R13, R6, RZ ;  /* 0x000000060d077224 */ /* 0x020fe200078e02ff */
[----:B------:R-:W-:Y:S02]  /*bcf0*/  @P0 SHF.R.U32.HI R0, RZ, c[0x0][0x4f0], R17 ;  /* 0x00013c00ff000a19 */ /* 0x000fe40000011611 */
[----:B------:R-:W-:Y:S01]  /*bd00*/  IADD3 R17, P1, P0, R2, R4, R8 ;  /* 0x0000000402117210 */ /* 0x000fe2000783e008 */
[----:B------:R-:W-:-:S04]  /*bd10*/  IMAD.WIDE.U32 R4, R12, R6, RZ ;  /* 0x000000060c047225 */ /* 0x000fc800078e00ff */
[----:B------:R-:W-:Y:S01]  /*bd20*/  IMAD.MOV R2, RZ, RZ, -R0 ;  /* 0x000000ffff027224 */ /* 0x000fe200078e0a00 */
[----:B------:R-:W-:Y:S01]  /*bd30*/  IADD3 R5, R5, R7, RZ ;  /* 0x0000000705057210 */ /* 0x000fe20007ffe0ff */
[----:B------:R-:W-:Y:S02]  /*bd40*/  IMAD.MOV.U32 R7, RZ, RZ, c[0x0][0x4a8] ;  /* 0x00012a00ff077624 */ /* 0x000fe400078e00ff */
[----:B------:R-:W-:Y:S01]  /*bd50*/  IMAD R2, R2, c[0x0][0x4e8], R9 ;  /* 0x00013a0002027a24 */ /* 0x000fe200078e0209 */
[----:B------:R-:W-:Y:S02]  /*bd60*/  IADD3.X R9, R3, R16, R18, P1, P0 ;  /* 0x0000001003097210 */ /* 0x000fe40000fe0412 */
[----:B------:R-:W-:Y:S02]  /*bd70*/  IADD3 R4, P1, P0, R0, R17, R4 ;  /* 0x0000001100047210 */ /* 0x000fe4000783e004 */
[----:B------:R-:W-:Y:S01]  /*bd80*/  SHF.R.S32.HI R3, RZ, 0x1f, R0 ;  /* 0x0000001fff037819 */ /* 0x000fe20000011400 */
[----:B-1----:R-:W-:Y:S01]  /*bd90*/  IMAD R0, R11, R2, RZ ;  /* 0x000000020b007224 */ /* 0x002fe200078e02ff */
[----:B------:R-:W-:-:S02]  /*bda0*/  SHF.R.S32.HI R6, RZ, 0x1f, R2 ;  /* 0x0000001fff067819 */ /* 0x000fc40000011402 */
[----:B------:R-:W-:-:S03]  /*bdb0*/  IADD3.X R5, R3, R9, R5, P1, P0 ;  /* 0x0000000903057210 */ /* 0x000fc60000fe0405 */
[C---:B------:R-:W-:Y:S02]  /*bdc0*/  IMAD R0, R10.reuse, R6, R0 ;  /* 0x000000060a007224 */ /* 0x040fe400078e0200 */
[----:B------:R-:W-:Y:S01]  /*bdd0*/  IMAD.WIDE.U32 R2, R10, R2, R4 ;  /* 0x000000020a027225 */ /* 0x000fe200078e0004 */
[----:B------:R-:W-:Y:S02]  /*bde0*/  MOV R5, c[0x0][0x4ac] ;  /* 0x00012b0000057a02 */ /* 0x000fe40000000f00 */
[----:B------:R-:W-:Y:S01]  /*bdf0*/  SEL R4, R7, c[0x0][0x450], P2 ;  /* 0x0001140007047a07 */ /* 0x000fe20001000000 */
[----:B------:R-:W-:Y:S01]  /*be00*/  IMAD.IADD R0, R3, 0x1, R0 ;  /* 0x0000000103007824 */ /* 0x000fe200078e0200 */
[----:B------:R-:W-:Y:S02]  /*be10*/  SEL R5, R5, c[0x0][0x454], P2 ;  /* 0x0001150005057a07 */ /* 0x000fe40001000000 */
[----:B------:R-:W-:-:S04]  /*be20*/  LEA R4, P0, R2, R4, 0x2 ;  /* 0x0000000402047211 */ /* 0x000fc800078010ff */
[----:B------:R-:W-:Y:S02]  /*be30*/  LEA.HI.X R5, R2, R5, R0, 0x2, P0 ;  /* 0x0000000502057211 */ /* 0x000fe400000f1400 */
[----:B------:R-:W-:-:S05]  /*be40*/  MOV R0, 0xff800000 ;  /* 0xff80000000007802 */ /* 0x000fca0000000f00 */
[----:B------:R1:W-:Y:S02]  /*be50*/  STG.E [R4.64], R0 ;  /* 0x0000000004007986 */ /* 0x0003e4000c101906 */
.L_x_90:
[----:B------:R-:W-:Y:S05]  /*be60*/  BSYNC B0 ;  /* 0x0000000000007941 */ /* 0x000fea0003800000 */
.L_x_89:
[----:B------:R-:W-:-:S13]  /*be70*/  ISETP.GT.AND P0, PT, R19, 0x1, PT ;  /* 0x000000011300780c */ /* 0x000fda0003f04270 */
[----:B------:R-:W-:Y:S05]  /*be80*/  @P0 BRA `(.L_x_82) ;  /* 0x000007c000000947 */ /* 0x000fea0003800000 */
[----:B------:R-:W-:Y:S01]  /*be90*/  MOV R2, c[0x0][0x4e8] ;  /* 0x00013a0000027a02 */ /* 0x000fe20000000f00 */
[----:B-1----:R-:W-:Y:S01]  /*bea0*/  IMAD R0, R18, c[0x0][0x3a0], RZ ;  /* 0x0000e80012007a24 */ /* 0x002fe200078e02ff */
[----:B------:R-:W-:Y:S01]  /*beb0*/  LEA R4, R196, R200, 0x5 ;  /* 0x000000c8c4047211 */ /* 0x000fe200078e28ff */
[----:B------:R-:W-:Y:S01]  /*bec0*/  IMAD R5, R20, c[0x0][0x3f0], RZ ;  /* 0x0000fc0014057a24 */ /* 0x000fe200078e02ff */
[----:B------:R-:W-:Y:S01]  /*bed0*/  ISETP.NE.AND P0, PT, R2, 0x1, PT ;  /* 0x000000010200780c */ /* 0x000fe20003f05270 */
[----:B------:R-:W-:Y:S01]  /*bee0*/  IMAD.WIDE.U32 R2, R8, c[0x0][0x3a0], RZ ;  /* 0x0000e80008027a25 */ /* 0x000fe200078e00ff */
[----:B------:R-:W-:-:S03]  /*bef0*/  LEA R4, R213, R4, 0x7 ;  /* 0x00000004d5047211 */ /* 0x000fc600078e38ff */
[----:B------:R-:W-:Y:S02]  /*bf00*/  IMAD R0, R8, c[0x0][0x3a4], R0 ;  /* 0x0000e90008007a24 */ /* 0x000fe400078e0200 */
[----:B------:R-:W-:-:S03]  /*bf10*/  IMAD R7, R15, c[0x0][0x3f4], R5 ;  /* 0x0000fd000f077a24 */ /* 0x000fc600078e0205 */
[----:B------:R-:W-:Y:S02]  /*bf20*/  IADD3 R3, R3, R0, RZ ;  /* 0x0000000003037210 */ /* 0x000fe40007ffe0ff */
[----:B------:R-:W-:Y:S01]  /*bf30*/  MOV R0, R4 ;  /* 0x0000000400007202 */ /* 0x000fe20000000f00 */
[----:B------:R-:W-:-:S04]  /*bf40*/  @P0 IMAD.HI.U32 R6, R4, c[0x0][0x4ec], RZ ;  /* 0x00013b0004060a27 */ /* 0x000fc800078e00ff */
[----:B------:R-:W-:Y:S01]  /*bf50*/  IMAD.WIDE.U32 R2, R14, c[0x0][0x3e8], R2 ;  /* 0x0000fa000e027a25 */ /* 0x000fe200078e0002 */
[----:B------:R-:W-:-:S03]  /*bf60*/  @P0 SHF.R.U32.HI R0, RZ, c[0x0][0x4f0], R6 ;  /* 0x00013c00ff000a19 */ /* 0x000fc60000011606 */
[----:B------:R-:W-:Y:S01]  /*bf70*/  IMAD R3, R14, c[0x0][0x3ec], R3 ;  /* 0x0000fb000e037a24 */ /* 0x000fe200078e0203 */
[----:B------:R-:W-:Y:S02]  /*bf80*/  SHF.R.S32.HI R6, RZ, 0x1f, R0 ;  /* 0x0000001fff067819 */ /* 0x000fe40000011400 */
[----:B------:R-:W-:Y:S01]  /*bf90*/  IADD3 R5, -R0, RZ, RZ ;  /* 0x000000ff00057210 */ /* 0x000fe20007ffe1ff */
[----:B------:R-:W-:-:S04]  /*bfa0*/  IMAD.WIDE.U32 R2, R15, c[0x0][0x3f0], R2 ;  /* 0x0000fc000f027a25 */ /* 0x000fc800078e0002 */
[----:B------:R-:W-:Y:S01]  /*bfb0*/  IMAD R6, R6, c[0x0][0x3e0], RZ ;  /* 0x0000f80006067a24 */ /* 0x000fe200078e02ff */
[----:B------:R-:W-:Y:S01]  /*bfc0*/  IADD3 R3, R3, R7, RZ ;  /* 0x0000000703037210 */ /* 0x000fe20007ffe0ff */
        /* <DEDUP_REMOVED lines=13> */
.L_x_150:
[----:B------:R-:W-:Y:S05]  /*c0a0*/  BRA.DIV ~URZ, `(.L_x_92) ;  /* 0x000026a27f007947 */ /* 0x000fea000b800000 */
[----:B------:R3:W4:Y:S02]  /*c0b0*/  SHFL.IDX PT, R0, R12, RZ, 0x181f ;  /* 0x00181fff0c007589 */ /* 0x00072400000e0000 */
.L_x_151:
[----:B------:R-:W-:Y:S01]  /*c0c0*/  IMAD R11, R22, c[0x0][0x4e8], RZ ;  /* 0x00013a00160b7a24 */ /* 0x000fe200078e02ff */
        /* <DEDUP_REMOVED lines=13> */
[-C--:B--2---:R-:W-:Y:S02]  /*c1a0*/  @!P2 LEA.HI.X R7, R192, R8.reuse, R15, 0x1, P5 ;  /* 0x00000008c007a211 */ /* 0x084fe400028f0c0f */
[-C--:B------:R-:W-:Y:S02]  /*c1b0*/  @!P1 LEA.HI.X R5, R197, R8.reuse, R14, 0x1, P4 ;  /* 0x00000008c5059211 */ /* 0x080fe400020f0c0e */
[----:B------:R-:W-:Y:S01]  /*c1c0*/  @!P0 LEA.HI.X R3, R198, R8, R13, 0x1, P3 ;  /* 0x00000008c6038211 */ /* 0x000fe200018f0c0d */
[----:B------:R2:W-:Y:S04]  /*c1d0*/  @!P2 ST.E.128 [R6.64], RZ ;  /* 0x000000ff0600a985 */ /* 0x0005e8000c101d06 */
[----:B------:R2:W-:Y:S04]  /*c1e0*/  @!P1 ST.E.128 [R4.64], RZ ;  /* 0x000000ff04009985 */ /* 0x0005e8000c101d06 */
[----:B------:R2:W-:Y:S02]  /*c1f0*/  @!P0 ST.E.128 [R2.64], RZ ;  /* 0x000000ff02008985 */ /* 0x0005e4000c101d06 */
.L_x_94:
[----:B------:R-:W-:Y:S05]  /*c200*/  BSYNC B0 ;  /* 0x0000000000007941 */ /* 0x000fea0003800000 */
.L_x_93:
[----:B------:R-:W-:Y:S05]  /*c210*/  BRA.DIV ~URZ, `(.L_x_95) ;  /* 0x000025a27f007947 */ /* 0x000fea000b800000 */
[----:B--2---:R2:W1:Y:S04]  /*c220*/  SHFL.IDX PT, R8, R9, 0x1, 0x181f ;  /* 0x00381f0009087f89 */ /* 0x00446800000e0000 */
[----:B----4-:R2:W4:Y:S02]  /*c230*/  SHFL.IDX PT, R0, R12, 0x1, 0x181f ;  /* 0x00381f000c007f89 */ /* 0x01052400000e0000 */
.L_x_152:
        /* <DEDUP_REMOVED lines=13> */
[-C--:B-1----:R-:W-:Y:S02]  /*c310*/  @!P2 LEA.HI.X R7, R192, R8.reuse, R15, 0x1, P5 ;  /* 0x00000008c007a211 */ /* 0x082fe400028f0c0f */
[-C--:B------:R-:W-:Y:S02]  /*c320*/  @!P1 LEA.HI.X R5, R197, R8.reuse, R14, 0x1, P4 ;  /* 0x00000008c5059211 */ /* 0x080fe400020f0c0e */
[----:B------:R-:W-:Y:S01]  /*c330*/  @!P0 LEA.HI.X R3, R198, R8, R13, 0x1, P3 ;  /* 0x00000008c6038211 */ /* 0x000fe200018f0c0d */
[----:B------:R1:W-:Y:S04]  /*c340*/  @!P2 ST.E.128 [R6.64], RZ ;  /* 0x000000ff0600a985 */ /* 0x0003e8000c101d06 */
[----:B------:R1:W-:Y:S04]  /*c350*/  @!P1 ST.E.128 [R4.64], RZ ;  /* 0x000000ff04009985 */ /* 0x0003e8000c101d06 */
[----:B------:R1:W-:Y:S02]  /*c360*/  @!P0 ST.E.128 [R2.64], RZ ;  /* 0x000000ff02008985 */ /* 0x0003e4000c101d06 */
.L_x_97:
[----:B------:R-:W-:Y:S05]  /*c370*/  BSYNC B0 ;  /* 0x0000000000007941 */ /* 0x000fea0003800000 */
.L_x_96:
[----:B------:R-:W-:Y:S05]  /*c380*/  BRA.DIV ~URZ, `(.L_x_98) ;  /* 0x000025027f007947 */ /* 0x000fea000b800000 */
[----:B-1----:R1:W2:Y:S02]  /*c390*/  SHFL.IDX PT, R8, R9, 0x2, 0x181f ;  /* 0x00581f0009087f89 */ /* 0x0022a400000e0000 */
.L_x_153:
[----:B------:R-:W-:Y:S05]  /*c3a0*/  BRA.DIV ~URZ, `(.L_x_99) ;  /* 0x000025527f007947 */ /* 0x000fea000b800000 */
[----:B----4-:R4:W1:Y:S02]  /*c3b0*/  SHFL.IDX PT, R0, R12, 0x2, 0x181f ;  /* 0x00581f000c007f89 */ /* 0x01086400000e0000 */
.L_x_154:
        /* <DEDUP_REMOVED lines=10> */
[-C--:B-1----:R-:W-:Y:S02]  /*c460*/  @!P2 LEA R6, P5, R192, R0.reuse, 0x1 ;  /* 0x00000000c006a211 */ /* 0x082fe400078a08ff */
        /* <DEDUP_REMOVED lines=8> */
.L_x_101:
[----:B------:R-:W-:Y:S05]  /*c4f0*/  BSYNC B0 ;  /* 0x0000000000007941 */ /* 0x000fea0003800000 */
.L_x_100:
[----:B------:R-:W-:Y:S05]  /*c500*/  BRA.DIV ~URZ, `(.L_x_102) ;  /* 0x000024627f007947 */ /* 0x000fea000b800000 */
[----:B--2---:R2:W3:Y:S04]  /*c510*/  SHFL.IDX PT, R8, R9, 0x3, 0x181f ;  /* 0x00781f0009087f89 */ /* 0x0044e800000e0000 */
[----:B-1----:R2:W1:Y:S02]  /*c520*/  SHFL.IDX PT, R0, R12, 0x3, 0x181f ;  /* 0x00781f000c007f89 */ /* 0x00246400000e0000 */
.L_x_155:
[----:B------:R-:W-:-:S04]  /*c530*/  IADD3 R2, R10, 0x60, RZ ;  /* 0x000000600a027810 */ /* 0x000fc80007ffe0ff */
[----:B------:R-:W-:-:S13]  /*c540*/  ISETP.GE.AND P0, PT, R2, R11, PT ;  /* 0x0000000b0200720c */ /* 0x000fda0003f06270 */
[----:B------:R-:W-:Y:S05]  /*c550*/  @P0 BRA `(.L_x_82) ;  /* 0x000000f000000947 */ /* 0x000fea0003800000 */
[----:B------:R-:W-:Y:S02]  /*c560*/  ISETP.GE.AND P2, PT, R192, c[0x0][0x3c8], PT ;  /* 0x0000f200c0007a0c */ /* 0x000fe40003f46270 */
[----:B------:R-:W-:Y:S02]  /*c570*/  ISETP.GE.AND P1, PT, R197, c[0x0][0x3c8], PT ;  /* 0x0000f200c5007a0c */ /* 0x000fe40003f26270 */
[----:B------:R-:W-:Y:S02]  /*c580*/  ISETP.GE.AND P0, PT, R198, c[0x0][0x3c8], PT ;  /* 0x0000f200c6007a0c */ /* 0x000fe40003f06270 */
[----:B------:R-:W-:Y:S02]  /*c590*/  SHF.R.S32.HI R13, RZ, 0x1f, R192 ;  /* 0x0000001fff0d7819 */ /* 0x000fe400000114c0 */
[----:B--234-:R-:W-:Y:S02]  /*c5a0*/  SHF.R.S32.HI R12, RZ, 0x1f, R197 ;  /* 0x0000001fff0c7819 */ /* 0x01cfe400000114c5 */
[----:B------:R-:W-:-:S03]  /*c5b0*/  SHF.R.S32.HI R9, RZ, 0x1f, R198 ;  /* 0x0000001fff097819 */ /* 0x000fc600000114c6 */
[-C--:B-1----:R-:W-:Y:S02]  /*c5c0*/  @!P2 LEA R6, P5, R192, R0.reuse, 0x1 ;  /* 0x00000000c006a211 */ /* 0x082fe400078a08ff */
[CC--:B------:R-:W-:Y:S02]  /*c5d0*/  @!P1 LEA R4, P4, R197.reuse, R0.reuse, 0x1 ;  /* 0x00000000c5049211 */ /* 0x0c0fe400078808ff */
[----:B------:R-:W-:Y:S02]  /*c5e0*/  @!P0 LEA R2, P3, R198, R0, 0x1 ;  /* 0x00000000c6028211 */ /* 0x000fe400078608ff */
[-C--:B------:R-:W-:Y:S02]  /*c5f0*/  @!P2 LEA.HI.X R7, R192, R8.reuse, R13, 0x1, P5 ;  /* 0x00000008c007a211 */ /* 0x080fe400028f0c0d */
[-C--:B------:R-:W-:Y:S02]  /*c600*/  @!P1 LEA.HI.X R5, R197, R8.reuse, R12, 0x1, P4 ;  /* 0x00000008c5059211 */ /* 0x080fe400020f0c0c */
[----:B------:R-:W-:Y:S01]  /*c610*/  @!P0 LEA.HI.X R3, R198, R8, R9, 0x1, P3 ;  /* 0x00000008c6038211 */ /* 0x000fe200018f0c09 */
[----:B------:R1:W-:Y:S04]  /*c620*/  @!P2 ST.E.128 [R6.64], RZ ;  /* 0x000000ff0600a985 */ /* 0x0003e8000c101d06 */
[----:B------:R1:W-:Y:S04]  /*c630*/  @!P1 ST.E.128 [R4.64], RZ ;  /* 0x000000ff04009985 */ /* 0x0003e8000c101d06 */
[----:B------:R1:W-:Y:S02]  /*c640*/  @!P0 ST.E.128 [R2.64], RZ ;  /* 0x000000ff02008985 */ /* 0x0003e4000c101d06 */
.L_x_82:
[----:B------:R-:W-:Y:S05]  /*c650*/  BSYNC B1 ;  /* 0x0000000000017941 */ /* 0x000fea0003800000 */
.L_x_66:
[----:B-1--4-:R-:W4:Y:S02]  /*c660*/  LDL R0, [R1+0x4] ;  /* 0x0000040001007983 */ /* 0x012f240000100800 */
[----:B----4-:R-:W-:-:S13]  /*c670*/  ISETP.NE.AND P0, PT, R0, RZ, PT ;  /* 0x000000ff0000720c */ /* 0x010fda0003f05270 */
[----:B------:R-:W-:Y:S01]  /*c680*/  @P0 WARPSYNC 0xffffffff ;  /* 0xffffffff00000948 */ /* 0x000fe20003800000 */
[----:B------:R-:W-:Y:S06]  /*c690*/  @P0 BAR.SYNC.DEFER_BLOCKING 0x5, 0x100 ;  /* 0x0144000000000b1d */ /* 0x000fec0000010000 */
[----:B------:R-:W1:Y:S04]  /*c6a0*/  @P0 LDS.128 R212, [0x18100] ;  /* 0x01810000ffd40984 */ /* 0x000e680000000c00 */
[----:B------:R-:W-:Y:S06]  /*c6b0*/  @P0 BAR.ARV 0x4, 0x100 ;  /* 0x0104000000000b1d */ /* 0x000fec0000002000 */
[----:B------:R-:W-:Y:S05]  /*c6c0*/  @P0 BRA `(.L_x_103) ;  /* 0x00000ad000000947 */ /* 0x000fea0003800000 */
[----:B------:R-:W4:Y:S01]  /*c6d0*/  S2R R0, SR_TID.X ;  /* 0x0000000000007919 */ /* 0x000f220000002100 */
[----:B---3--:R-:W-:Y:S01]  /*c6e0*/  IMAD.MOV.U32 R7, RZ, RZ, RZ ;  /* 0x000000ffff077224 */ /* 0x008fe200078e00ff */
[----:B----4-:R-:W-:-:S04]  /*c6f0*/  LOP3.LUT R13, R0, 0x1f, RZ, 0xc0, !PT ;  /* 0x0000001f000d7812 */ /* 0x010fc800078ec0ff */
[----:B------:R-:W-:Y:S01]  /*c700*/  ISETP.NE.AND P5, PT, R13, 0x1f, PT ;  /* 0x0000001f0d00780c */ /* 0x000fe20003fa5270 */
[----:B------:R-:W-:Y:S10]  /*c710*/  BRA.DIV ~URZ, `(.L_x_104) ;  /* 0x000023227f007947 */ /* 0x000ff4000b800000 */
[----:B--2---:R2:W3:Y:S02]  /*c720*/  SHFL.IDX PT, R9, R78, RZ, 0x1f ;  /* 0x00001fff4e097589 */ /* 0x0044e400000e0000 */
.L_x_156:
[----:B------:R-:W-:Y:S05]  /*c730*/  BRA.DIV ~URZ, `(.L_x_105) ;  /* 0x000023727f007947 */ /* 0x000fea000b800000 */
[----:B------:R4:W2:Y:S02]  /*c740*/  SHFL.IDX PT, R8, R78, 0x1, 0x1f ;  /* 0x00201f004e087f89 */ /* 0x0008a400000e0000 */
.L_x_157:
[----:B-1----:R-:W-:Y:S02]  /*c750*/  IMAD.IADD R0, R215, 0x1, R13 ;  /* 0x00000001d7007824 */ /* 0x002fe400078e020d */
[----:B------:R-:W-:-:S03]  /*c760*/  IMAD.MOV.U32 R6, RZ, RZ, RZ ;  /* 0x000000ffff067224 */ /* 0x000fc600078e00ff */
[----:B------:R-:W-:-:S13]  /*c770*/  ISETP.GE.OR P0, PT, R0, c[0x0][0x53c], !P5 ;  /* 0x00014f0000007a0c */ /* 0x000fda0006f06670 */
[----:B------:R-:W-:Y:S01]  /*c780*/  @!P0 IMAD.MOV.U32 R2, RZ, RZ, 0x4 ;  /* 0x00000004ff028424 */ /* 0x000fe200078e00ff */
[----:B------:R-:W-:-:S03]  /*c790*/  @!P0 MOV R3, 0x4 ;  /* 0x0000000400038802 */ /* 0x000fc60000000f00 */
[----:B------:R-:W-:-:S04]  /*c7a0*/  @!P0 IMAD.WIDE R4, R0, R2, c[0x0][0x580] ;  /* 0x0001600000048625 */ /* 0x000fc800078e0202 */
[----:B------:R-:W-:Y:S01]  /*c7b0*/  @!P0 IMAD.WIDE R2, R0, R3, c[0x0][0x578] ;  /* 0x00015e0000028625 */ /* 0x000fe200078e0203 */
[----:B------:R-:W5:Y:S04]  /*c7c0*/  @!P0 LDG.E R6, [R4.64] ;  /* 0x0000000604068981 */ /* 0x000f68000c1e1900 */
[----:B------:R-:W5:Y:S01]  /*c7d0*/  @!P0 LDG.E R7, [R2.64] ;  /* 0x0000000602078981 */ /* 0x000f62000c1e1900 */
[C---:B------:R-:W-:Y:S02]  /*c7e0*/  ISETP.GE.U32.AND P4, PT, R13.reuse, 0x10, PT ;  /* 0x000000100d00780c */ /* 0x040fe40003f86070 */
[C---:B------:R-:W-:Y:S02]  /*c7f0*/  ISETP.GE.U32.AND P3, PT, R13.reuse, 0x8, PT ;  /* 0x000000080d00780c */ /* 0x040fe40003f66070 */
[----:B------:R-:W-:-:S02]  /*c800*/  ISETP.GE.U32.AND P2, PT, R13, 0x4, PT ;  /* 0x000000040d00780c */ /* 0x000fc40003f46070 */
[C---:B------:R-:W-:Y:S02]  /*c810*/  ISETP.GE.U32.AND P1, PT, R13.reuse, 0x2, PT ;  /* 0x000000020d00780c */ /* 0x040fe40003f26070 */
[----:B------:R-:W-:Y:S02]  /*c820*/  ISETP.NE.AND P0, PT, R13, RZ, PT ;  /* 0x000000ff0d00720c */ /* 0x000fe40003f05270 */
[----:B------:R-:W-:Y:S01]  /*c830*/  MOV R10, RZ ;  /* 0x000000ff000a7202 */ /* 0x000fe20000000f00 */
[----:B-----5:R-:W-:Y:S01]  /*c840*/  IMAD R0, R7, R6, RZ ;  /* 0x0000000607007224 */ /* 0x020fe200078e02ff */
[----:B------:R-:W-:Y:S07]  /*c850*/  BRA.DIV ~URZ, `(.L_x_106) ;  /* 0x000022c27f007947 */ /* 0x000fee000b800000 */
[----:B------:R1:W4:Y:S02]  /*c860*/  SHFL.UP PT, R4, R0, 0x1, RZ ;  /* 0x0420000000047989 */ /* 0x00032400000e00ff */
.L_x_158:
[----:B----4-:R-:W-:-:S04]  /*c870*/  SEL R4, R4, RZ, P0 ;  /* 0x000000ff04047207 */ /* 0x010fc80000000000 */
        /* <DEDUP_REMOVED lines=14> */
[----:B------:R1:W4:Y:S02]  /*c960*/  SHFL.IDX PT, R0, R4, 0x1f, 0x1f ;  /* 0x03e01f0004007f89 */ /* 0x00032400000e0000 */
.L_x_159:
[----:B----4-:R-:W-:Y:S01]  /*c970*/  IMAD R0, R0, c[0x0][0x538], RZ ;  /* 0x00014e0000007a24 */ /* 0x010fe200078e02ff */
[----:B------:R-:W-:Y:S04]  /*c980*/  BSSY B1, `(.L_x_108) ;  /* 0x000007c000017945 */ /* 0x000fe80003800000 */
[----:B--2---:R-:W-:-:S04]  /*c990*/  IADD3 R8, R0, R8, RZ ;  /* 0x0000000800087210 */ /* 0x004fc80007ffe0ff */
[----:B---3--:R-:W-:-:S13]  /*c9a0*/  ISETP.GT.AND P6, PT, R8, R9, PT ;  /* 0x000000090800720c */ /* 0x008fda0003fc4270 */
[----:B------:R-:W-:Y:S05]  /*c9b0*/  @P6 BRA `(.L_x_109) ;  /* 0x0000024000006947 */ /* 0x000fea0003800000 */
.L_x_113:
[----:B------:R-:W-:-:S04]  /*c9c0*/  IADD3 R0, R215, 0x1f, RZ ;  /* 0x0000001fd7007810 */ /* 0x000fc80007ffe0ff */
[----:B------:R-:W-:-:S13]  /*c9d0*/  ISETP.GE.AND P6, PT, R0, c[0x0][0x53c], PT ;  /* 0x00014f0000007a0c */ /* 0x000fda0003fc6270 */
[----:B------:R-:W-:Y:S05]  /*c9e0*/  @P6 BRA `(.L_x_110) ;  /* 0x0000071000006947 */ /* 0x000fea0003800000 */
[----:B------:R-:W-:Y:S01]  /*c9f0*/  MOV R215, R0 ;  /* 0x0000000000d77202 */ /* 0x000fe20000000f00 */
[----:B------:R-:W-:-:S03]  /*ca00*/  CS2R R6, SRZ ;  /* 0x0000000000067805 */ /* 0x000fc6000001ff00 */
[----:B------:R-:W-:-:S04]  /*ca10*/  IADD3 R0, R215, R13, RZ ;  /* 0x0000000dd7007210 */ /* 0x000fc80007ffe0ff */
[----:B------:R-:W-:-:S13]  /*ca20*/  ISETP.GE.OR P6, PT, R0, c[0x0][0x53c], !P5 ;  /* 0x00014f0000007a0c */ /* 0x000fda0006fc6670 */
[----:B------:R-:W-:Y:S02]  /*ca30*/  @!P6 MOV R2, 0x4 ;  /* 0x000000040002e802 */ /* 0x000fe40000000f00 */
[----:B------:R-:W-:-:S03]  /*ca40*/  @!P6 MOV R3, 0x4 ;  /* 0x000000040003e802 */ /* 0x000fc60000000f00 */
[----:B-1----:R-:W-:-:S04]  /*ca50*/  @!P6 IMAD.WIDE R4, R0, R2, c[0x0][0x580] ;  /* 0x000160000004e625 */ /* 0x002fc800078e0202 */
[----:B------:R-:W-:Y:S01]  /*ca60*/  @!P6 IMAD.WIDE R2, R0, R3, c[0x0][0x578] ;  /* 0x00015e000002e625 */ /* 0x000fe200078e0203 */
[----:B------:R-:W2:Y:S04]  /*ca70*/  @!P6 LDG.E R6, [R4.64] ;  /* 0x000000060406e981 */ /* 0x000ea8000c1e1900 */
[----:B------:R-:W2:Y:S02]  /*ca80*/  @!P6 LDG.E R7, [R2.64] ;  /* 0x000000060207e981 */ /* 0x000ea4000c1e1900 */
[----:B--2---:R-:W-:Y:S01]  /*ca90*/  IMAD R0, R7, R6, RZ ;  /* 0x0000000607007224 */ /* 0x004fe200078e02ff */
[----:B------:R-:W-:Y:S05]  /*caa0*/  BRA.DIV ~URZ, `(.L_x_111) ;  /* 0x000022627f007947 */ /* 0x000fea000b800000 */
[----:B------:R1:W2:Y:S02]  /*cab0*/  SHFL.UP PT, R2, R0, 0x1, RZ ;  /* 0x0420000000027989 */ /* 0x0002a400000e00ff */
.L_x_160:
[----:B--2---:R-:W-:-:S04]  /*cac0*/  SEL R2, R2, RZ, P0 ;  /* 0x000000ff02027207 */ /* 0x004fc80000000000 */
        /* <DEDUP_REMOVED lines=14> */
[----:B------:R1:W2:Y:S02]  /*cbb0*/  SHFL.IDX PT, R0, R4, 0x1f, 0x1f ;  /* 0x03e01f0004007f89 */ /* 0x0002a400000e0000 */
.L_x_161:
[----:B--2---:R-:W-:-:S05]  /*cbc0*/  IMAD R0, R0, c[0x0][0x538], RZ ;  /* 0x00014e0000007a24 */ /* 0x004fca00078e02ff */
[----:B------:R-:W-:-:S04]  /*cbd0*/  IADD3 R8, R0, R8, RZ ;  /* 0x0000000800087210 */ /* 0x000fc80007ffe0ff */
[----:B------:R-:W-:-:S13]  /*cbe0*/  ISETP.GT.AND P6, PT, R8, R9, PT ;  /* 0x000000090800720c */ /* 0x000fda0003fc4270 */
[----:B-1----:R-:W-:Y:S05]  /*cbf0*/  @!P6 BRA `(.L_x_113) ;  /* 0xfffffdc00000e947 */ /* 0x002fea000383ffff */
.L_x_109:
[----:B------:R-:W-:-:S05]  /*cc00*/  IADD3 R8, -R0, R8, RZ ;  /* 0x0000000800087210 */ /* 0x000fca0007ffe1ff */
[----:B------:R-:W-:-:S05]  /*cc10*/  IMAD R0, R4, c[0x0][0x538], R8 ;  /* 0x00014e0004007a24 */ /* 0x000fca00078e0208 */
[----:B------:R-:W-:Y:S01]  /*cc20*/  ISETP.GT.AND P0, PT, R0, R9, PT ;  /* 0x000000090000720c */ /* 0x000fe20003f04270 */
[----:B------:R-:W-:-:S12]  /*cc30*/  BRA.DIV ~URZ, `(.L_x_114) ;  /* 0x000022d27f007947 */ /* 0x000fd8000b800000 */
[----:B------:R-:W-:-:S04]  /*cc40*/  VOTE.ANY R0, PT, !P0 ;  /* 0x0000000000007806 */ /* 0x000fc800040e0100 */
.L_x_162:
[----:B------:R2:W3:Y:S01]  /*cc50*/  POPC R11, R0 ;  /* 0x00000000000b7309 */ /* 0x0004e20000000000 */
[----:B------:R-:W-:Y:S05]  /*cc60*/  BRA.DIV ~URZ, `(.L_x_115) ;  /* 0x000022e27f007947 */ /* 0x000fea000b800000 */
[----:B---3--:R3:W4:Y:S04]  /*cc70*/  SHFL.IDX PT, R6, R6, R11, 0x1f ;  /* 0x00001f0b06067589 */ /* 0x00872800000e0000 */
[----:B------:R3:W1:Y:S02]  /*cc80*/  SHFL.IDX PT, R7, R7, R11, 0x1f ;  /* 0x00001f0b07077589 */ /* 0x00066400000e0000 */
.L_x_163:
[----:B------:R-:W-:Y:S01]  /*cc90*/  ISETP.NE.AND P0, PT, R0, RZ, PT ;  /* 0x000000ff0000720c */ /* 0x000fe20003f05270 */
[----:B------:R-:W-:-:S12]  /*cca0*/  BSSY B0, `(.L_x_116) ;  /* 0x0000005000007945 */ /* 0x000fd80003800000 */
[----:B------:R-:W-:Y:S05]  /*ccb0*/  @!P0 BRA `(.L_x_117) ;  /* 0x0000003000008947 */ /* 0x000fea0003800000 */
[----:B--2---:R-:W-:Y:S01]  /*ccc0*/  IADD3 R0, R11, -0x1, RZ ;  /* 0xffffffff0b007810 */ /* 0x004fe20007ffe0ff */
[----:B------:R-:W-:Y:S05]  /*ccd0*/  BRA.DIV ~URZ, `(.L_x_118) ;  /* 0x000023427f007947 */ /* 0x000fea000b800000 */
[----:B------:R2:W3:Y:S02]  /*cce0*/  SHFL.IDX PT, R10, R4, R0, 0x1f ;  /* 0x00001f00040a7589 */ /* 0x0004e400000e0000 */
.L_x_117:
[----:B------:R-:W-:Y:S05]  /*ccf0*/  BSYNC B0 ;  /* 0x0000000000007941 */ /* 0x000fea0003800000 */
.L_x_116:
[-C--:B-12-4-:R-:W-:Y:S01]  /*cd00*/  IABS R4, R6.reuse ;  /* 0x0000000600047213 */ /* 0x096fe20000000000 */
[----:B---3--:R-:W-:Y:S01]  /*cd10*/  IMAD R212, R10, c[0x0][0x538], R8 ;  /* 0x00014e000ad47a24 */ /* 0x008fe200078e0208 */
[----:B------:R-:W-:Y:S01]  /*cd20*/  IABS R0, R7 ;  /* 0x0000000700007213 */ /* 0x000fe20000000000 */
[----:B------:R-:W-:Y:S01]  /*cd30*/  IMAD.IADD R215, R11, 0x1, R215 ;  /* 0x000000010bd77824 */ /* 0x000fe200078e02d7 */
[----:B------:R-:W1:Y:S01]  /*cd40*/  I2F.RP R2, R4 ;  /* 0x0000000400027306 */ /* 0x000e620000209400 */
[----:B------:R-:W-:Y:S02]  /*cd50*/  IMAD.IADD R10, R9, 0x1, -R212 ;  /* 0x00000001090a7824 */ /* 0x000fe400078e0ad4 */
[----:B------:R-:W-:Y:S01]  /*cd60*/  IMAD.MOV.U32 R5, RZ, RZ, R0 ;  /* 0x000000ffff057224 */ /* 0x000fe200078e0000 */
[----:B------:R-:W-:Y:S02]  /*cd70*/  IABS R0, R6 ;  /* 0x0000000600007213 */ /* 0x000fe40000000000 */
[----:B------:R-:W-:-:S02]  /*cd80*/  IABS R9, R10 ;  /* 0x0000000a00097213 */ /* 0x000fc40000000000 */
[----:B------:R-:W-:Y:S01]  /*cd90*/  I2F.RP R12, R5 ;  /* 0x00000005000c7306 */ /* 0x000fe20000209400 */
[----:B------:R-:W-:-:S07]  /*cda0*/  IMAD.MOV R0, RZ, RZ, -R0 ;  /* 0x000000ffff007224 */ /* 0x000fce00078e0a00 */
[----:B-1----:R-:W1:Y:S02]  /*cdb0*/  MUFU.RCP R2, R2 ;  /* 0x0000000200027308 */ /* 0x002e640000001000 */
[----:B-1----:R-:W-:-:S06]  /*cdc0*/  IADD3 R2, R2, 0xffffffe, RZ ;  /* 0x0ffffffe02027810 */ /* 0x002fcc0007ffe0ff */
[----:B------:R-:W1:Y:S02]  /*cdd0*/  F2I.FTZ.U32.TRUNC.NTZ R3, R2 ;  /* 0x0000000200037305 */ /* 0x000e64000021f000 */
[----:B-1----:R-:W-:-:S04]  /*cde0*/  IMAD.MOV R2, RZ, RZ, -R3 ;  /* 0x000000ffff027224 */ /* 0x002fc800078e0a03 */
[----:B------:R-:W-:Y:S01]  /*cdf0*/  IMAD R8, R2, R4, RZ ;  /* 0x0000000402087224 */ /* 0x000fe200078e02ff */
[----:B------:R-:W-:-:S05]  /*ce00*/  MOV R2, RZ ;  /* 0x000000ff00027202 */ /* 0x000fca0000000f00 */
[----:B------:R-:W-:-:S04]  /*ce10*/  IMAD.HI.U32 R8, R3, R8, R2 ;  /* 0x0000000803087227 */ /* 0x000fc800078e0002 */
[----:B------:R-:W-:Y:S02]  /*ce20*/  IMAD.MOV.U32 R2, RZ, RZ, R9 ;  /* 0x000000ffff027224 */ /* 0x000fe400078e0009 */
[----:B------:R-:W-:Y:S02]  /*ce30*/  IMAD.MOV.U32 R3, RZ, RZ, R0 ;  /* 0x000000ffff037224 */ /* 0x000fe400078e0000 */
[----:B------:R-:W-:-:S04]  /*ce40*/  IMAD.HI.U32 R0, R8, R2, RZ ;  /* 0x0000000208007227 */ /* 0x000fc800078e00ff */
[----:B------:R-:W-:Y:S02]  /*ce50*/  IMAD R2, R0, R3, R2 ;  /* 0x0000000300027224 */ /* 0x000fe400078e0202 */
[----:B------:R-:W1:Y:S03]  /*ce60*/  MUFU.RCP R3, R12 ;  /* 0x0000000c00037308 */ /* 0x000e660000001000 */
[----:B------:R-:W-:Y:S02]  /*ce70*/  ISETP.GT.U32.AND P1, PT, R4, R2, PT ;  /* 0x000000020400720c */ /* 0x000fe40003f24070 */
[----:B-1----:R-:W-:-:S11]  /*ce80*/  IADD3 R3, R3, 0xffffffe, RZ ;  /* 0x0ffffffe03037810 */ /* 0x002fd60007ffe0ff */
[-C--:B------:R-:W-:Y:S02]  /*ce90*/  @!P1 IADD3 R2, R2, -R4.reuse, RZ ;  /* 0x8000000402029210 */ /* 0x080fe40007ffe0ff */
[----:B------:R-:W-:Y:S01]  /*cea0*/  @!P1 IADD3 R0, R0, 0x1, RZ ;  /* 0x0000000100009810 */ /* 0x000fe20007ffe0ff */
[----:B------:R-:W1:Y:S01]  /*ceb0*/  F2I.FTZ.U32.TRUNC.NTZ R3, R3 ;  /* 0x0000000300037305 */ /* 0x000e62000021f000 */
[----:B------:R-:W-:Y:S02]  /*cec0*/  ISETP.GE.U32.AND P2, PT, R2, R4, PT ;  /* 0x000000040200720c */ /* 0x000fe40003f46070 */
[----:B------:R-:W-:Y:S02]  /*ced0*/  LOP3.LUT R2, R10, R6, RZ, 0x3c, !PT ;  /* 0x000000060a027212 */ /* 0x000fe400078e3cff */
[----:B------:R-:W-:Y:S02]  /*cee0*/  ISETP.NE.AND P1, PT, R6, RZ, PT ;  /* 0x000000ff0600720c */ /* 0x000fe40003f25270 */
[----:B------:R-:W-:-:S07]  /*cef0*/  ISETP.GE.AND P0, PT, R2, RZ, PT ;  /* 0x000000ff0200720c */ /* 0x000fce0003f06270 */
[----:B------:R-:W-:Y:S01]  /*cf00*/  @P2 IADD3 R0, R0, 0x1, RZ ;  /* 0x0000000100002810 */ /* 0x000fe20007ffe0ff */
[----:B-1----:R-:W-:-:S04]  /*cf10*/  IMAD.MOV R2, RZ, RZ, -R3 ;  /* 0x000000ffff027224 */ /* 0x002fc800078e0a03 */
[----:B------:R-:W-:Y:S01]  /*cf20*/  IMAD.MOV.U32 R4, RZ, RZ, R2 ;  /* 0x000000ffff047224 */ /* 0x000fe200078e0002 */
[----:B------:R-:W-:Y:S01]  /*cf30*/  IABS R2, R7 ;  /* 0x0000000700027213 */ /* 0x000fe20000000000 */
[----:B------:R-:W-:Y:S01]  /*cf40*/  @!P0 IMAD.MOV R0, RZ, RZ, -R0 ;  /* 0x000000ffff008224 */ /* 0x000fe200078e0a00 */
[----:B------:R-:W-:Y:S01]  /*cf50*/  @!P1 LOP3.LUT R0, RZ, R6, RZ, 0x33, !PT ;  /* 0x00000006ff009212 */ /* 0x000fe200078e33ff */
[----:B------:R-:W-:Y:S01]  /*cf60*/  IMAD R4, R4, R5, RZ ;  /* 0x0000000504047224 */ /* 0x000fe200078e02ff */
[----:B------:R-:W-:Y:S01]  /*cf70*/  IADD3 R8, RZ, -R2, RZ ;  /* 0x80000002ff087210 */ /* 0x000fe20007ffe0ff */
[----:B------:R-:W-:Y:S01]  /*cf80*/  IMAD.MOV.U32 R2, RZ, RZ, RZ ;  /* 0x000000ffff027224 */ /* 0x000fe200078e00ff */
[----:B------:R-:W-:Y:S01]  /*cf90*/  IABS R9, R0 ;  /* 0x0000000000097213 */ /* 0x000fe20000000000 */
[----:B------:R-:W-:Y:S02]  /*cfa0*/  IMAD R6, R0, R6, RZ ;  /* 0x0000000600067224 */ /* 0x000fe400078e02ff */
[----:B------:R-:W-:Y:S01]  /*cfb0*/  IMAD.HI.U32 R2, R3, R4, R2 ;  /* 0x0000000403027227 */ /* 0x000fe200078e0002 */
[----:B------:R-:W-:-:S02]  /*cfc0*/  MOV R4, R8 ;  /* 0x0000000800047202 */ /* 0x000fc40000000f00 */
[----:B------:R-:W-:Y:S01]  /*cfd0*/  IADD3 R213, R10, -R6, RZ ;  /* 0x800000060ad57210 */ /* 0x000fe20007ffe0ff */
[----:B------:R-:W-:-:S04]  /*cfe0*/  IMAD.MOV.U32 R3, RZ, RZ, R9 ;  /* 0x000000ffff037224 */ /* 0x000fc800078e0009 */
        /* <DEDUP_REMOVED lines=11> */
[----:B------:R-:W-:-:S04]  /*d0a0*/  @!P1 LOP3.LUT R2, RZ, R7, RZ, 0x33, !PT ;  /* 0x00000007ff029212 */ /* 0x000fc800078e33ff */
[----:B------:R-:W-:Y:S01]  /*d0b0*/  IADD3 R3, -R2, RZ, RZ ;  /* 0x000000ff02037210 */ /* 0x000fe20007ffe1ff */
[----:B------:R-:W-:-:S04]  /*d0c0*/  IMAD R2, R7, 0x1000000, R2 ;  /* 0x0100000007027824 */ /* 0x000fc800078e0202 */
[----:B------:R-:W-:-:S04]  /*d0d0*/  IMAD R0, R7, R3, R0 ;  /* 0x0000000307007224 */ /* 0x000fc800078e0200 */
[----:B------:R-:W-:Y:S01]  /*d0e0*/  IMAD R214, R0, 0x10000, R2 ;  /* 0x0001000000d67824 */ /* 0x000fe200078e0202 */
[----:B------:R-:W-:Y:S05]  /*d0f0*/  BRA `(.L_x_119) ;  /* 0x0000004000007947 */ /* 0x000fea0003800000 */
.L_x_110:
[----:B------:R-:W-:Y:S01]  /*d100*/  IMAD.MOV.U32 R212, RZ, RZ, R9 ;  /* 0x000000ffffd47224 */ /* 0x000fe200078e0009 */
[----:B------:R-:W-:Y:S01]  /*d110*/  MOV R214, RZ ;  /* 0x000000ff00d67202 */ /* 0x000fe20000000f00 */
[----:B------:R-:W-:Y:S01]  /*d120*/  IMAD.MOV.U32 R213, RZ, RZ, RZ ;  /* 0x000000ffffd57224 */ /* 0x000fe200078e00ff */
[----:B------:R-:W-:Y:S02]  /*d130*/  MOV R215, c[0x0][0x53c] ;  /* 0x00014f0000d77a02 */ /* 0x000fe40000000f00 */
.L_x_119:
[----:B------:R-:W-:Y:S05]  /*d140*/  BSYNC B1 ;  /* 0x0000000000017941 */ /* 0x000fea0003800000 */
.L_x_108:
[----:B------:R-:W-:Y:S01]  /*d150*/  WARPSYNC 0xffffffff ;  /* 0xffffffff00007948 */ /* 0x000fe20003800000 */
[----:B------:R-:W-:Y:S01]  /*d160*/  BAR.SYNC.DEFER_BLOCKING 0x4, 0x100 ;  /* 0x0104000000007b1d */ /* 0x000fe20000010000 */
[----:B------:R-:W-:-:S13]  /*d170*/  ISETP.NE.AND P0, PT, R13, RZ, PT ;  /* 0x000000ff0d00720c */ /* 0x000fda0003f05270 */
[----:B------:R2:W-:Y:S04]  /*d180*/  @!P0 STS.128 [0x18100], R212 ;  /* 0x018100d4ff008388 */ /* 0x0005e80000000c00 */
[----:B------:R-:W-:Y:S06]  /*d190*/  BAR.ARV 0x5, 0x100 ;  /* 0x0144000000007b1d */ /* 0x000fec0000002000 */
.L_x_103:
[----:B-1----:R-:W-:-:S13]  /*d1a0*/  ISETP.GE.AND P0, PT, R215, c[0x0][0x53c], PT ;  /* 0x00014f00d7007a0c */ /* 0x002fda0003f06270 */
[----:B--23--:R-:W-:Y:S01]  /*d1b0*/  @P0 CALL.REL.NOINC `(.L_x_120) ;  /* 0x0000001000000944 */ /* 0x00cfe20003c00000 */
[----:B------:R-:W-:Y:S05]  /*d1c0*/  BRA `(.L_x_121) ;  /* 0xffff43a000007947 */ /* 0x000fea000383ffff */
.L_x_120:
[----:B------:R-:W-:Y:S05]  /*d1d0*/  EXIT ;  /* 0x000000000000794d */ /* 0x000fea0003800000 */
.L_x_22:
[----:B------:R-:W-:Y:S01]  /*d1e0*/  IMAD.MOV.U32 R0, RZ, RZ, R5 ;  /* 0x000000ffff007224 */ /* 0x000fe200078e0005 */
[----:B------:R-:W-:Y:S02]  /*d1f0*/  MOV R2, 0x1 ;  /* 0x0000000100027802 */ /* 0x000fe40000000f00 */
[----:B------:R-:W-:Y:S02]  /*d200*/  MOV R3, 0xd220 ;  /* 0x0000d22000037802 */ /* 0x000fe40000000f00 */
[----:B--2---:R-:W-:Y:S05]  /*d210*/  CALL.REL.NOINC `($__internal_2_$__cuda_sm70_shflsync_up_p) ;  /* 0x00001f2000007944 */ /* 0x004fea0003c00000 */
[----:B------:R-:W-:Y:S01]  /*d220*/  MOV R0, R4 ;  /* 0x0000000400007202 */ /* 0x000fe20000000f00 */
[----:B------:R-:W-:Y:S05]  /*d230*/  BRA `(.L_x_122) ;  /* 0xffff321000007947 */ /* 0x000fea000383ffff */
.L_x_23:
[----:B------:R-:W-:Y:S01]  /*d240*/  IMAD.MOV.U32 R0, RZ, RZ, R5 ;  /* 0x000000ffff007224 */ /* 0x000fe200078e0005 */
[----:B------:R-:W-:Y:S02]  /*d250*/  MOV R2, 0x2 ;  /* 0x0000000200027802 */ /* 0x000fe40000000f00 */
[----:B------:R-:W-:Y:S02]  /*d260*/  MOV R3, 0xd280 ;  /* 0x0000d28000037802 */ /* 0x000fe40000000f00 */
[----:B--2---:R-:W-:Y:S05]  /*d270*/  CALL.REL.NOINC `($__internal_2_$__cuda_sm70_shflsync_up_p) ;  /* 0x00001ec000007944 */ /* 0x004fea0003c00000 */
[----:B------:R-:W-:Y:S01]  /*d280*/  SEL R0, R4, RZ, P4 ;  /* 0x000000ff04007207 */ /* 0x000fe20002000000 */
[----:B------:R-:W-:Y:S01]  /*d290*/  IMAD.MOV.U32 R2, RZ, RZ, 0x4 ;  /* 0x00000004ff027424 */ /* 0x000fe200078e00ff */
[----:B------:R-:W-:-:S03]  /*d2a0*/  MOV R3, 0xd2d0 ;  /* 0x0000d2d000037802 */ /* 0x000fc60000000f00 */
[----:B------:R-:W-:Y:S02]  /*d2b0*/  IMAD.IADD R0, R5, 0x1, R0 ;  /* 0x0000000105007824 */ /* 0x000fe400078e0200 */
[----:B------:R-:W-:Y:S05]  /*d2c0*/  CALL.REL.NOINC `($__internal_2_$__cuda_sm70_shflsync_up_p) ;  /* 0x00001e7000007944 */ /* 0x000fea0003c00000 */
        /* <DEDUP_REMOVED lines=12> */
[----:B------:R-:W-:Y:S02]  /*d390*/  MOV R3, 0x1f ;  /* 0x0000001f00037802 */ /* 0x000fe40000000f00 */
[----:B------:R-:W-:Y:S01]  /*d3a0*/  MOV R2, 0xd3e0 ;  /* 0x0000d3e000027802 */ /* 0x000fe20000000f00 */
[----:B------:R-:W-:-:S04]  /*d3b0*/  IMAD.IADD R4, R0, 0x1, R4 ;  /* 0x0000000100047824 */ /* 0x000fc800078e0204 */
[----:B------:R-:W-:Y:S02]  /*d3c0*/  IMAD.MOV.U32 R21, RZ, RZ, R4 ;  /* 0x000000ffff157224 */ /* 0x000fe400078e0004 */
[----:B------:R-:W-:Y:S05]  /*d3d0*/  CALL.REL.NOINC `($__internal_1_$__cuda_sm70_shflsync_idx_p) ;  /* 0x00001d1000007944 */ /* 0x000fea0003c00000 */
[----:B------:R-:W-:Y:S01]  /*d3e0*/  MOV R0, R21 ;  /* 0x0000001500007202 */ /* 0x000fe20000000f00 */
[----:B------:R-:W-:Y:S05]  /*d3f0*/  BRA `(.L_x_123) ;  /* 0xffff315000007947 */ /* 0x000fea000383ffff */
.L_x_25:
[----:B------:R-:W-:Y:S02]  /*d400*/  SEL R0, RZ, 0x1, P0 ;  /* 0x00000001ff007807 */ /* 0x000fe40000000000 */
[----:B------:R-:W-:Y:S02]  /*d410*/  MOV R2, 0xd430 ;  /* 0x0000d43000027802 */ /* 0x000fe40000000f00 */
[----:B------:R-:W-:Y:S05]  /*d420*/  CALL.REL.NOINC `($__internal_3_$__cuda_sm70_votesync_ballot) ;  /* 0x00001d8000007944 */ /* 0x000fea0003c00000 */
[----:B------:R-:W-:Y:S05]  /*d430*/  BRA `(.L_x_124) ;  /* 0xffff31a000007947 */ /* 0x000fea000383ffff */
.L_x_26:
[----:B------:R-:W-:Y:S01]  /*d440*/  IMAD.MOV.U32 R21, RZ, RZ, R8 ;  /* 0x000000ffff157224 */ /* 0x000fe200078e0008 */
[----:B--2---:R-:W-:Y:S01]  /*d450*/  MOV R20, R215 ;  /* 0x000000d700147202 */ /* 0x004fe20000000f00 */
[----:B------:R-:W-:Y:S01]  /*d460*/  IMAD.MOV.U32 R3, RZ, RZ, 0x1f ;  /* 0x0000001fff037424 */ /* 0x000fe200078e00ff */
[----:B------:R-:W-:Y:S02]  /*d470*/  MOV R2, 0xd490 ;  /* 0x0000d49000027802 */ /* 0x000fe40000000f00 */
[----:B-1----:R-:W-:Y:S05]  /*d480*/  CALL.REL.NOINC `($__internal_1_$__cuda_sm70_shflsync_idx_p) ;  /* 0x00001c6000007944 */ /* 0x002fea0003c00000 */
[----:B------:R-:W-:Y:S01]  /*d490*/  IMAD.MOV.U32 R11, RZ, RZ, R21 ;  /* 0x000000ffff0b7224 */ /* 0x000fe200078e0015 */
[----:B------:R-:W-:Y:S01]  /*d4a0*/  MOV R21, R7 ;  /* 0x0000000700157202 */ /* 0x000fe20000000f00 */
[----:B------:R-:W-:Y:S01]  /*d4b0*/  IMAD.MOV.U32 R6, RZ, RZ, RZ ;  /* 0x000000ffff067224 */ /* 0x000fe200078e00ff */
[----:B------:R-:W-:Y:S01]  /*d4c0*/  MOV R20, R215 ;  /* 0x000000d700147202 */ /* 0x000fe20000000f00 */
[----:B------:R-:W-:Y:S01]  /*d4d0*/  IMAD.MOV.U32 R3, RZ, RZ, 0x1f ;  /* 0x0000001fff037424 */ /* 0x000fe200078e00ff */
[----:B------:R-:W-:-:S02]  /*d4e0*/  MOV R2, 0xd500 ;  /* 0x0000d50000027802 */ /* 0x000fc40000000f00 */
[----:B------:R-:W-:Y:S05]  /*d4f0*/  CALL.REL.NOINC `($__internal_1_$__cuda_sm70_shflsync_idx_p) ;  /* 0x00001bf000007944 */ /* 0x000fea0003c00000 */
[----:B------:R-:W-:Y:S01]  /*d500*/  MOV R10, R21 ;  /* 0x00000015000a7202 */ /* 0x000fe20000000f00 */
[----:B------:R-:W-:Y:S05]  /*d510*/  BRA `(.L_x_125) ;  /* 0xffff311000007947 */ /* 0x000fea000383ffff */
.L_x_29:
[----:B------:R-:W-:Y:S01]  /*d520*/  IMAD.MOV.U32 R21, RZ, RZ, R4 ;  /* 0x000000ffff157224 */ /* 0x000fe200078e0004 */
[----:B------:R-:W-:-:S02]  /*d530*/  MOV R3, 0x1f ;  /* 0x0000001f00037802 */ /* 0x000fc40000000f00 */
[----:B------:R-:W-:Y:S02]  /*d540*/  MOV R2, 0xd560 ;  /* 0x0000d56000027802 */ /* 0x000fe40000000f00 */
[----:B-1234-:R-:W-:Y:S05]  /*d550*/  CALL.REL.NOINC `($__internal_1_$__cuda_sm70_shflsync_idx_p) ;  /* 0x00001b9000007944 */ /* 0x01efea0003c00000 */
[----:B------:R-:W-:Y:S01]  /*d560*/  MOV R6, R21 ;  /* 0x0000001500067202 */ /* 0x000fe20000000f00 */
[----:B------:R-:W-:Y:S05]  /*d570*/  BRA `(.L_x_28) ;  /* 0xffff311000007947 */ /* 0x000fea000383ffff */
.L_x_37:
[----:B------:R-:W-:Y:S01]  /*d580*/  IMAD.MOV.U32 R21, RZ, RZ, R9 ;  /* 0x000000ffff157224 */ /* 0x000fe200078e0009 */
[----:B------:R-:W-:Y:S01]  /*d590*/  MOV R20, RZ ;  /* 0x000000ff00147202 */ /* 0x000fe20000000f00 */
[----:B------:R-:W-:Y:S01]  /*d5a0*/  IMAD.MOV.U32 R3, RZ, RZ, 0x181f ;  /* 0x0000181fff037424 */ /* 0x000fe200078e00ff */
[----:B------:R-:W-:Y:S02]  /*d5b0*/  MOV R2, 0xd5d0 ;  /* 0x0000d5d000027802 */ /* 0x000fe40000000f00 */
[----:B-----5:R-:W-:Y:S05]  /*d5c0*/  CALL.REL.NOINC `($__internal_1_$__cuda_sm70_shflsync_idx_p) ;  /* 0x00001b2000007944 */ /* 0x020fea0003c00000 */
[----:B------:R-:W-:Y:S01]  /*d5d0*/  MOV R8, R21 ;  /* 0x0000001500087202 */ /* 0x000fe20000000f00 */
[----:B------:R-:W-:Y:S05]  /*d5e0*/  BRA `(.L_x_126) ;  /* 0xffff4b9000007947 */ /* 0x000fea000383ffff */
.L_x_38:
[----:B------:R-:W-:Y:S01]  /*d5f0*/  IMAD.MOV.U32 R21, RZ, RZ, R12 ;  /* 0x000000ffff157224 */ /* 0x000fe200078e000c */
[----:B------:R-:W-:Y:S01]  /*d600*/  MOV R20, RZ ;  /* 0x000000ff00147202 */ /* 0x000fe20000000f00 */
[----:B------:R-:W-:Y:S01]  /*d610*/  IMAD.MOV.U32 R3, RZ, RZ, 0x181f ;  /* 0x0000181fff037424 */ /* 0x000fe200078e00ff */
[----:B------:R-:W-:Y:S02]  /*d620*/  MOV R2, 0xd640 ;  /* 0x0000d64000027802 */ /* 0x000fe40000000f00 */
[----:B-12--5:R-:W-:Y:S05]  /*d630*/  CALL.REL.NOINC `($__internal_1_$__cuda_sm70_shflsync_idx_p) ;  /* 0x00001ab000007944 */ /* 0x026fea0003c00000 */
[----:B------:R-:W-:Y:S01]  /*d640*/  MOV R0, R21 ;  /* 0x0000001500007202 */ /* 0x000fe20000000f00 */
[----:B------:R-:W-:Y:S05]  /*d650*/  BRA `(.L_x_127) ;  /* 0xffff4b4000007947 */ /* 0x000fea000383ffff */
.L_x_41:
[----:B------:R-:W-:Y:S01]  /*d660*/  IMAD.MOV.U32 R21, RZ, RZ, R9 ;  /* 0x000000ffff157224 */ /* 0x000fe200078e0009 */
[----:B------:R-:W-:Y:S01]  /*d670*/  MOV R20, 0x1 ;  /* 0x0000000100147802 */ /* 0x000fe20000000f00 */
[----:B--2---:R-:W-:Y:S01]  /*d680*/  IMAD.MOV.U32 R3, RZ, RZ, 0x181f ;  /* 0x0000181fff037424 */ /* 0x004fe200078e00ff */
[----:B------:R-:W-:-:S02]  /*d690*/  MOV R2, 0xd6b0 ;  /* 0x0000d6b000027802 */ /* 0x000fc40000000f00 */
[----:B-1-345:R-:W-:Y:S05]  /*d6a0*/  CALL.REL.NOINC `($__internal_1_$__cuda_sm70_shflsync_idx_p) ;  /* 0x00001a4000007944 */ /* 0x03afea0003c00000 */
[----:B------:R-:W-:Y:S01]  /*d6b0*/  IMAD.MOV.U32 R8, RZ, RZ, R21 ;  /* 0x000000ffff087224 */ /* 0x000fe200078e0015 */
[----:B------:R-:W-:Y:S01]  /*d6c0*/  MOV R20, 0x1 ;  /* 0x0000000100147802 */ /* 0x000fe20000000f00 */
[----:B------:R-:W-:Y:S01]  /*d6d0*/  IMAD.MOV.U32 R21, RZ, RZ, R12 ;  /* 0x000000ffff157224 */ /* 0x000fe200078e000c */
[----:B------:R-:W-:-:S02]  /*d6e0*/  MOV R3, 0x181f ;  /* 0x0000181f00037802 */ /* 0x000fc40000000f00 */
[----:B------:R-:W-:Y:S02]  /*d6f0*/  MOV R2, 0xd710 ;  /* 0x0000d71000027802 */ /* 0x000fe40000000f00 */
[----:B------:R-:W-:Y:S05]  /*d700*/  CALL.REL.NOINC `($__internal_1_$__cuda_sm70_shflsync_idx_p) ;  /* 0x000019e000007944 */ /* 0x000fea0003c00000 */
[----:B------:R-:W-:Y:S01]  /*d710*/  MOV R0, R21 ;  /* 0x0000001500007202 */ /* 0x000fe20000000f00 */
[----:B------:R-:W-:Y:S05]  /*d720*/  BRA `(.L_x_128) ;  /* 0xffff4bf000007947 */ /* 0x000fea000383ffff */
.L_x_44:
[----:B------:R-:W-:Y:S01]  /*d730*/  IMAD.MOV.U32 R21, RZ, RZ, R9 ;  /* 0x000000ffff157224 */ /* 0x000fe200078e0009 */
[----:B------:R-:W-:Y:S01]  /*d740*/  MOV R20, 0x2 ;  /* 0x0000000200147802 */ /* 0x000fe20000000f00 */
[----:B-1----:R-:W-:Y:S01]  /*d750*/  IMAD.MOV.U32 R3, RZ, RZ, 0x181f ;  /* 0x0000181fff037424 */ /* 0x002fe200078e00ff */
[----:B------:R-:W-:Y:S02]  /*d760*/  MOV R2, 0xd780 ;  /* 0x0000d78000027802 */ /* 0x000fe40000000f00 */
[----:B--2345:R-:W-:Y:S05]  /*d770*/  CALL.REL.NOINC `($__internal_1_$__cuda_sm70_shflsync_idx_p) ;  /* 0x0000197000007944 */ /* 0x03cfea0003c00000 */
[----:B------:R-:W-:Y:S01]  /*d780*/  MOV R8, R21 ;  /* 0x0000001500087202 */ /* 0x000fe20000000f00 */
[----:B------:R-:W-:Y:S05]  /*d790*/  BRA `(.L_x_129) ;  /* 0xffff4ce000007947 */ /* 0x000fea000383ffff */
.L_x_45:
[----:B------:R-:W-:Y:S01]  /*d7a0*/  IMAD.MOV.U32 R21, RZ, RZ, R12 ;  /* 0x000000ffff157224 */ /* 0x000fe200078e000c */
[----:B------:R-:W-:Y:S01]  /*d7b0*/  MOV R20, 0x2 ;  /* 0x0000000200147802 */ /* 0x000fe20000000f00 */
[----:B------:R-:W-:Y:S01]  /*d7c0*/  IMAD.MOV.U32 R3, RZ, RZ, 0x181f ;  /* 0x0000181fff037424 */ /* 0x000fe200078e00ff */
[----:B------:R-:W-:Y:S02]  /*d7d0*/  MOV R2, 0xd7f0 ;  /* 0x0000d7f000027802 */ /* 0x000fe40000000f00 */
[----:B-12345:R-:W-:Y:S05]  /*d7e0*/  CALL.REL.NOINC `($__internal_1_$__cuda_sm70_shflsync_idx_p) ;  /* 0x0000190000007944 */ /* 0x03efea0003c00000 */
[----:B------:R-:W-:Y:S01]  /*d7f0*/  MOV R0, R21 ;  /* 0x0000001500007202 */ /* 0x000fe20000000f00 */
[----:B------:R-:W-:Y:S05]  /*d800*/  BRA `(.L_x_130) ;  /* 0xffff4c9000007947 */ /* 0x000fea000383ffff */
.L_x_48:
[----:B------:R-:W-:Y:S01]  /*d810*/  IMAD.MOV.U32 R21, RZ, RZ, R9 ;  /* 0x000000ffff157224 */ /* 0x000fe200078e0009 */
[----:B------:R-:W-:Y:S01]  /*d820*/  MOV R20, 0x3 ;  /* 0x0000000300147802 */ /* 0x000fe20000000f00 */
[----:B-1----:R-:W-:Y:S01]  /*d830*/  IMAD.MOV.U32 R3, RZ, RZ, 0x181f ;  /* 0x0000181fff037424 */ /* 0x002fe200078e00ff */
[----:B------:R-:W-:-:S02]  /*d840*/  MOV R2, 0xd860 ;  /* 0x0000d86000027802 */ /* 0x000fc40000000f00 */
[----:B--2345:R-:W-:Y:S05]  /*d850*/  CALL.REL.NOINC `($__internal_1_$__cuda_sm70_shflsync_idx_p) ;  /* 0x0000189000007944 */ /* 0x03cfea0003c00000 */
        /* <DEDUP_REMOVED lines=8> */
.L_x_51:
[----:B------:R-:W-:Y:S01]  /*d8e0*/  IMAD.MOV.U32 R21, RZ, RZ, R5 ;  /* 0x000000ffff157224 */ /* 0x000fe200078e0005 */
[----:B------:R-:W-:Y:S01]  /*d8f0*/  MOV R20, RZ ;  /* 0x000000ff00147202 */ /* 0x000fe20000000f00 */
[----:B------:R-:W-:Y:S01]  /*d900*/  IMAD.MOV.U32 R3, RZ, RZ, 0x181f ;  /* 0x0000181fff037424 */ /* 0x000fe200078e00ff */
[----:B------:R-:W-:Y:S02]  /*d910*/  MOV R2, 0xd930 ;  /* 0x0000d93000027802 */ /* 0x000fe40000000f00 */
[----:B------:R-:W-:Y:S05]  /*d920*/  CALL.REL.NOINC `($__internal_1_$__cuda_sm70_shflsync_idx_p) ;  /* 0x000017c000007944 */ /* 0x000fea0003c00000 */
[----:B------:R-:W-:Y:S01]  /*d930*/  MOV R4, R21 ;  /* 0x0000001500047202 */ /* 0x000fe20000000f00 */
[----:B------:R-:W-:Y:S05]  /*d940*/  BRA `(.L_x_132) ;  /* 0xffff668000007947 */ /* 0x000fea000383ffff */
.L_x_52:
[----:B------:R-:W-:Y:S01]  /*d950*/  IMAD.MOV.U32 R21, RZ, RZ, R10 ;  /* 0x000000ffff157224 */ /* 0x000fe200078e000a */
[----:B------:R-:W-:Y:S01]  /*d960*/  MOV R20, RZ ;  /* 0x000000ff00147202 */ /* 0x000fe20000000f00 */
[----:B------:R-:W-:Y:S01]  /*d970*/  IMAD.MOV.U32 R3, RZ, RZ, 0x181f ;  /* 0x0000181fff037424 */ /* 0x000fe200078e00ff */
[----:B------:R-:W-:Y:S02]  /*d980*/  MOV R2, 0xd9a0 ;  /* 0x0000d9a000027802 */ /* 0x000fe40000000f00 */
[----:B-12---:R-:W-:Y:S05]  /*d990*/  CALL.REL.NOINC `($__internal_1_$__cuda_sm70_shflsync_idx_p) ;  /* 0x0000175000007944 */ /* 0x006fea0003c00000 */
[C---:B------:R-:W-:Y:S01]  /*d9a0*/  IADD3 R14, P2, R21.reuse, R107, RZ ;  /* 0x0000006b150e7210 */ /* 0x040fe20007f5e0ff */
[----:B------:R-:W-:Y:S01]  /*d9b0*/  IMAD.MOV.U32 R20, RZ, RZ, 0x1 ;  /* 0x00000001ff147424 */ /* 0x000fe200078e00ff */
[----:B------:R-:W-:-:S02]  /*d9c0*/  IADD3 R6, P1, R21, R108, RZ ;  /* 0x0000006c15067210 */ /* 0x000fc40007f3e0ff */
[----:B------:R-:W-:Y:S01]  /*d9d0*/  IADD3 R2, P0, R21, R109, RZ ;  /* 0x0000006d15027210 */ /* 0x000fe20007f1e0ff */
[C---:B------:R-:W-:Y:S01]  /*d9e0*/  IMAD.X R15, R4.reuse, 0x1, R100, P2 ;  /* 0x00000001040f7824 */ /* 0x040fe200010e0664 */
[----:B------:R-:W-:Y:S01]  /*d9f0*/  MOV R9, R11 ;  /* 0x0000000b00097202 */ /* 0x000fe20000000f00 */
[C---:B------:R-:W-:Y:S02]  /*da00*/  IMAD.X R7, R4.reuse, 0x1, R101, P1 ;  /* 0x0000000104077824 */ /* 0x040fe400008e0665 */
[----:B------:R-:W-:Y:S01]  /*da10*/  IMAD.X R3, R4, 0x1, R102, P0 ;  /* 0x0000000104037824 */ /* 0x000fe200000e0666 */
[----:B------:R-:W-:Y:S01]  /*da20*/  @!PT LDS RZ, [RZ] ;  /* 0x00000000fffff984 */ /* 0x000fe20000000800 */
[----:B------:R-:W-:Y:S01]  /*da30*/  @!PT LDS RZ, [RZ] ;  /* 0x00000000fffff984 */ /* 0x000fe20000000800 */
[----:B------:R-:W-:Y:S01]  /*da40*/  @!PT LDS RZ, [RZ] ;  /* 0x00000000fffff984 */ /* 0x000fe20000000800 */
[----:B------:R1:W-:Y:S01]  /*da50*/  LDGSTS.E.BYPASS.LTC128B.128 [R187+0x6100], [R14.64], !P5 ;  /* 0x061000000ebb7fae */ /* 0x0003e2000e901d46 */
[----:B------:R-:W-:Y:S01]  /*da60*/  IMAD.MOV.U32 R21, RZ, RZ, R5 ;  /* 0x000000ffff157224 */ /* 0x000fe200078e0005 */
[----:B------:R-:W-:Y:S02]  /*da70*/  SEL R5, RZ, 0x10, P4 ;  /* 0x00000010ff057807 */ /* 0x000fe40002000000 */
[----:B------:R1:W-:Y:S01]  /*da80*/  LDGSTS.E.BYPASS.LTC128B.128 [R187+0x8100], [R6.64], !P4 ;  /* 0x0810000006bb7fae */ /* 0x0003e2000e101d46 */
[----:B------:R-:W-:-:S03]  /*da90*/  SEL R4, RZ, 0x10, P5 ;  /* 0x00000010ff047807 */ /* 0x000fc60002800000 */
[----:B------:R2:W-:Y:S02]  /*daa0*/  LDGSTS.E.BYPASS.LTC128B.128 [R187+0xa100], [R2.64], !P3 ;  /* 0x0a10000002bb7fae */ /* 0x0005e4000d901d46 */
[----:B--2---:R-:W-:Y:S02]  /*dab0*/  MOV R3, 0x181f ;  /* 0x0000181f00037802 */ /* 0x004fe40000000f00 */
[----:B------:R-:W-:Y:S02]  /*dac0*/  MOV R2, 0xdae0 ;  /* 0x0000dae000027802 */ /* 0x000fe40000000f00 */
[----:B-1----:R-:W-:Y:S05]  /*dad0*/  CALL.REL.NOINC `($__internal_1_$__cuda_sm70_shflsync_idx_p) ;  /* 0x0000161000007944 */ /* 0x002fea0003c00000 */
[----:B------:R-:W-:Y:S01]  /*dae0*/  IMAD.MOV.U32 R8, RZ, RZ, R21 ;  /* 0x000000ffff087224 */ /* 0x000fe200078e0015 */
[----:B------:R-:W-:Y:S01]  /*daf0*/  MOV R20, 0x1 ;  /* 0x0000000100147802 */ /* 0x000fe20000000f00 */
[----:B------:R-:W-:Y:S01]  /*db00*/  IMAD.MOV.U32 R21, RZ, RZ, R10 ;  /* 0x000000ffff157224 */ /* 0x000fe200078e000a */
[----:B------:R-:W-:Y:S02]  /*db10*/  MOV R3, 0x181f ;  /* 0x0000181f00037802 */ /* 0x000fe40000000f00 */
[----:B------:R-:W-:Y:S02]  /*db20*/  MOV R2, 0xdb40 ;  /* 0x0000db4000027802 */ /* 0x000fe40000000f00 */
[----:B------:R-:W-:Y:S05]  /*db30*/  CALL.REL.NOINC `($__internal_1_$__cuda_sm70_shflsync_idx_p) ;  /* 0x000015b000007944 */ /* 0x000fea0003c00000 */
[----:B------:R-:W-:Y:S01]  /*db40*/  MOV R0, R21 ;  /* 0x0000001500007202 */ /* 0x000fe20000000f00 */
[----:B------:R-:W-:Y:S05]  /*db50*/  BRA `(.L_x_133) ;  /* 0xffff658000007947 */ /* 0x000fea000383ffff */
.L_x_53:
[----:B------:R-:W-:Y:S02]  /*db60*/  MOV R0, 0x2 ;  /* 0x0000000200007802 */ /* 0x000fe40000000f00 */
[----:B------:R-:W-:-:S02]  /*db70*/  MOV R2, 0xdb90 ;  /* 0x0000db9000027802 */ /* 0x000fc40000000f00 */
[----:B------:R-:W-:Y:S05]  /*db80*/  CALL.REL.NOINC `($__internal_0_$__cuda_sm70_shflsync_bfly_p) ;  /* 0x0000150000007944 */ /* 0x000fea0003c00000 */
[----:B------:R-:W-:Y:S01]  /*db90*/  FMNMX.FTZ R4, R4, R0, !PT ;  /* 0x0000000004047209 */ /* 0x000fe20007810000 */
[----:B------:R-:W-:Y:S01]  /*dba0*/  IMAD.MOV.U32 R0, RZ, RZ, 0x1 ;  /* 0x00000001ff007424 */ /* 0x000fe200078e00ff */
[----:B------:R-:W-:-:S02]  /*dbb0*/  MOV R2, 0xdbd0 ;  /* 0x0000dbd000027802 */ /* 0x000fc40000000f00 */
[----:B------:R-:W-:Y:S05]  /*dbc0*/  CALL.REL.NOINC `($__internal_0_$__cuda_sm70_shflsync_bfly_p) ;  /* 0x000014c000007944 */ /* 0x000fea0003c00000 */
[----:B------:R-:W-:Y:S01]  /*dbd0*/  FMNMX.FTZ R100, R4, R0, !PT ;  /* 0x0000000004647209 */ /* 0x000fe20007810000 */
[----:B------:R-:W-:Y:S01]  /*dbe0*/  IMAD.MOV.U32 R4, RZ, RZ, R5 ;  /* 0x000000ffff047224 */ /* 0x000fe200078e0005 */
[----:B------:R-:W-:Y:S01]  /*dbf0*/  MOV R2, 0xdc20 ;  /* 0x0000dc2000027802 */ /* 0x000fe20000000f00 */
[----:B------:R-:W-:-:S02]  /*dc00*/  IMAD.MOV.U32 R0, RZ, RZ, 0x2 ;  /* 0x00000002ff007424 */ /* 0x000fc400078e00ff */
[----:B------:R-:W-:Y:S05]  /*dc10*/  CALL.REL.NOINC `($__internal_0_$__cuda_sm70_shflsync_bfly_p) ;  /* 0x0000147000007944 */ /* 0x000fea0003c00000 */
[----:B------:R-:W-:Y:S01]  /*dc20*/  FMNMX.FTZ R5, R5, R0, !PT ;  /* 0x0000000005057209 */ /* 0x000fe20007810000 */
[----:B------:R-:W-:Y:S01]  /*dc30*/  IMAD.MOV.U32 R0, RZ, RZ, 0x1 ;  /* 0x00000001ff007424 */ /* 0x000fe200078e00ff */
[----:B------:R-:W-:-:S03]  /*dc40*/  MOV R2, 0xdc70 ;  /* 0x0000dc7000027802 */ /* 0x000fc60000000f00 */
[----:B------:R-:W-:Y:S02]  /*dc50*/  IMAD.MOV.U32 R4, RZ, RZ, R5 ;  /* 0x000000ffff047224 */ /* 0x000fe400078e0005 */
[----:B------:R-:W-:Y:S05]  /*dc60*/  CALL.REL.NOINC `($__internal_0_$__cuda_sm70_shflsync_bfly_p) ;  /* 0x0000142000007944 */ /* 0x000fea0003c00000 */
[----:B------:R-:W-:Y:S01]  /*dc70*/  MOV R3, R0 ;  /* 0x0000000000037202 */ /* 0x000fe20000000f00 */
[----:B------:R-:W-:Y:S05]  /*dc80*/  BRA `(.L_x_134) ;  /* 0xffff6b3000007947 */ /* 0x000fea000383ffff */
.L_x_55:
[----:B--234-:R-:W-:Y:S01]  /*dc90*/  MOV R20, RZ ;  /* 0x000000ff00147202 */ /* 0x01cfe20000000f00 */
[----:B------:R-:W-:Y:S01]  /*dca0*/  IMAD.MOV.U32 R21, RZ, RZ, R7 ;  /* 0x000000ffff157224 */ /* 0x000fe200078e0007 */
[----:B------:R-:W-:Y:S01]  /*dcb0*/  MOV R2, 0xdce0 ;  /* 0x0000dce000027802 */ /* 0x000fe20000000f00 */
[----:B------:R-:W-:Y:S02]  /*dcc0*/  IMAD.MOV.U32 R3, RZ, RZ, 0x181f ;  /* 0x0000181fff037424 */ /* 0x000fe400078e00ff */
[----:B-1----:R-:W-:Y:S05]  /*dcd0*/  CALL.REL.NOINC `($__internal_1_$__cuda_sm70_shflsync_idx_p) ;  /* 0x0000141000007944 */ /* 0x002fea0003c00000 */
[----:B------:R-:W-:Y:S01]  /*dce0*/  MOV R2, R21 ;  /* 0x0000001500027202 */ /* 0x000fe20000000f00 */
[----:B------:R-:W-:-:S05]  /*dcf0*/  BRA `(.L_x_135) ;  /* 0xffff7f8000007947 */ /* 0x000fca000383ffff */
.L_x_58:
[----:B------:R-:W-:Y:S01]  /*dd00*/  MOV R20, RZ ;  /* 0x000000ff00147202 */ /* 0x000fe20000000f00 */
[----:B------:R-:W-:Y:S01]  /*dd10*/  IMAD.MOV.U32 R21, RZ, RZ, R5 ;  /* 0x000000ffff157224 */ /* 0x000fe200078e0005 */
[----:B------:R-:W-:Y:S01]  /*dd20*/  MOV R2, 0xdd50 ;  /* 0x0000dd5000027802 */ /* 0x000fe20000000f00 */
[----:B------:R-:W-:Y:S02]  /*dd30*/  IMAD.MOV.U32 R3, RZ, RZ, 0x181f ;  /* 0x0000181fff037424 */ /* 0x000fe400078e00ff */
[----:B------:R-:W-:Y:S05]  /*dd40*/  CALL.REL.NOINC `($__internal_1_$__cuda_sm70_shflsync_idx_p) ;  /* 0x000013a000007944 */ /* 0x000fea0003c00000 */
[----:B------:R-:W-:Y:S01]  /*dd50*/  MOV R4, R21 ;  /* 0x0000001500047202 */ /* 0x000fe20000000f00 */
[----:B------:R-:W-:-:S05]  /*dd60*/  BRA `(.L_x_136) ;  /* 0xffff912000007947 */ /* 0x000fca000383ffff */
.L_x_59:
[----:B------:R-:W-:Y:S01]  /*dd70*/  MOV R20, RZ ;  /* 0x000000ff00147202 */ /* 0x000fe20000000f00 */
[----:B------:R-:W-:Y:S01]  /*dd80*/  IMAD.MOV.U32 R21, RZ, RZ, R8 ;  /* 0x000000ffff157224 */ /* 0x000fe200078e0008 */
[----:B------:R-:W-:Y:S01]  /*dd90*/  MOV R2, 0xddc0 ;  /* 0x0000ddc000027802 */ /* 0x000fe20000000f00 */
[----:B------:R-:W-:Y:S02]  /*dda0*/  IMAD.MOV.U32 R3, RZ, RZ, 0x181f ;  /* 0x0000181fff037424 */ /* 0x000fe400078e00ff */
[----:B-12---:R-:W-:Y:S05]  /*ddb0*/  CALL.REL.NOINC `($__internal_1_$__cuda_sm70_shflsync_idx_p) ;  /* 0x0000133000007944 */ /* 0x006fea0003c00000 */
[C---:B------:R-:W-:Y:S01]  /*ddc0*/  IADD3 R2, -R190.reuse, 0x10, RZ ;  /* 0x00000010be027810 */ /* 0x040fe20007ffe1ff */
[----:B------:R-:W-:Y:S01]  /*ddd0*/  IMAD.MOV.U32 R20, RZ, RZ, 0x1 ;  /* 0x00000001ff147424 */ /* 0x000fe200078e00ff */
[----:B------:R-:W-:Y:S02]  /*dde0*/  ISETP.NE.U32.AND P2, PT, R190, RZ, PT ;  /* 0x000000ffbe00720c */ /* 0x000fe40003f45070 */
[----:B------:R-:W-:Y:S04]  /*ddf0*/  LOP3.LUT R2, R2, 0xf, RZ, 0xc0, !PT ;  /* 0x0000000f02027812 */ /* 0x000fe800078ec0ff */
[----:B------:R-:W-:Y:S04]  /*de00*/  IADD3 R2, P4, P3, R2, R21, R12 ;  /* 0x0000001502027210 */ /* 0x000fe80007b9e00c */
[----:B------:R-:W-:Y:S05]  /*de10*/  IADD3.X R3, RZ, R4, R10, P4, P3 ;  /* 0x00000004ff037210 */ /* 0x000fea00027e640a */
[----:B------:R-:W-:Y:S01]  /*de20*/  @!PT LDS RZ, [RZ] ;  /* 0x00000000fffff984 */ /* 0x000fe20000000800 */
[----:B------:R-:W-:Y:S01]  /*de30*/  @!PT LDS RZ, [RZ] ;  /* 0x00000000fffff984 */ /* 0x000fe20000000800 */
[----:B------:R-:W-:Y:S01]  /*de40*/  @!PT LDS RZ, [RZ] ;  /* 0x00000000fffff984 */ /* 0x000fe20000000800 */
[----:B------:R1:W-:Y:S01]  /*de50*/  LDGSTS.E.BYPASS.LTC128B.128.ZFILL [R187+0x6100], [R2.64], P2 ;  /* 0x0610000002bb7fae */ /* 0x0003e20009141d46 */
[C---:B------:R-:W-:Y:S05]  /*de60*/  IADD3 R6, P2, R21.reuse, R13, RZ ;  /* 0x0000000d15067210 */ /* 0x040fea0007f5e0ff */
[C---:B------:R-:W-:Y:S05]  /*de70*/  IMAD.X R7, R4.reuse, 0x1, R9, P2 ;  /* 0x0000000104077824 */ /* 0x040fea00010e0609 */
[----:B------:R2:W-:Y:S01]  /*de80*/  LDGSTS.E.BYPASS.LTC128B.128 [R187+0x8100], [R6.64], !P0 ;  /* 0x0810000006bb7fae */ /* 0x0005e2000c101d46 */
[----:B-1----:R-:W-:Y:S01]  /*de90*/  IADD3 R2, P2, R21, R14, RZ ;  /* 0x0000000e15027210 */ /* 0x002fe20007f5e0ff */
[----:B------:R-:W-:Y:S04]  /*dea0*/  IMAD.MOV.U32 R21, RZ, RZ, R5 ;  /* 0x000000ffff157224 */ /* 0x000fe800078e0005 */
[----:B------:R-:W-:Y:S05]  /*deb0*/  IMAD.X R3, R4, 0x1, R11, P2 ;  /* 0x0000000104037824 */ /* 0x000fea00010e060b */
[----:B------:R1:W-:Y:S02]  /*dec0*/  LDGSTS.E.BYPASS.LTC128B.128 [R187+0xa100], [R2.64], !P1 ;  /* 0x0a10000002bb7fae */ /* 0x0003e4000c901d46 */
[----:B-1----:R-:W-:Y:S01]  /*ded0*/  MOV R2, 0xdf00 ;  /* 0x0000df0000027802 */ /* 0x002fe20000000f00 */
[----:B------:R-:W-:Y:S02]  /*dee0*/  IMAD.MOV.U32 R3, RZ, RZ, 0x181f ;  /* 0x0000181fff037424 */ /* 0x000fe400078e00ff */
[----:B--2---:R-:W-:Y:S05]  /*def0*/  CALL.REL.NOINC `($__internal_1_$__cuda_sm70_shflsync_idx_p) ;  /* 0x000011f000007944 */ /* 0x004fea0003c00000 */
[----:B------:R-:W-:Y:S01]  /*df00*/  MOV R20, 0x1 ;  /* 0x0000000100147802 */ /* 0x000fe20000000f00 */
[----:B------:R-:W-:Y:S01]  /*df10*/  IMAD.MOV.U32 R4, RZ, RZ, R21 ;  /* 0x000000ffff047224 */ /* 0x000fe200078e0015 */
[----:B------:R-:W-:Y:S01]  /*df20*/  MOV R3, 0x181f ;  /* 0x0000181f00037802 */ /* 0x000fe20000000f00 */
[----:B------:R-:W-:Y:S01]  /*df30*/  IMAD.MOV.U32 R21, RZ, RZ, R8 ;  /* 0x000000ffff157224 */ /* 0x000fe200078e0008 */
[----:B------:R-:W-:Y:S02]  /*df40*/  MOV R2, 0xdf60 ;  /* 0x0000df6000027802 */ /* 0x000fe40000000f00 */
[----:B------:R-:W-:Y:S05]  /*df50*/  CALL.REL.NOINC `($__internal_1_$__cuda_sm70_shflsync_idx_p) ;  /* 0x0000119000007944 */ /* 0x000fea0003c00000 */
[----:B------:R-:W-:Y:S01]  /*df60*/  MOV R0, R21 ;  /* 0x0000001500007202 */ /* 0x000fe20000000f00 */
[----:B------:R-:W-:-:S05]  /*df70*/  BRA `(.L_x_137) ;  /* 0xffff903000007947 */ /* 0x000fca000383ffff */
.L_x_60:
[----:B------:R-:W-:Y:S02]  /*df80*/  MOV R0, 0x2 ;  /* 0x0000000200007802 */ /* 0x000fe40000000f00 */
[----:B------:R-:W-:Y:S02]  /*df90*/  MOV R2, 0xdfb0 ;  /* 0x0000dfb000027802 */ /* 0x000fe40000000f00 */
[----:B------:R-:W-:Y:S05]  /*dfa0*/  CALL.REL.NOINC `($__internal_0_$__cuda_sm70_shflsync_bfly_p) ;  /* 0x000010e000007944 */ /* 0x000fea0003c00000 */
[----:B------:R-:W-:Y:S01]  /*dfb0*/  FMNMX.FTZ R4, R4, R0, !PT ;  /* 0x0000000004047209 */ /* 0x000fe20007810000 */
[----:B------:R-:W-:Y:S01]  /*dfc0*/  IMAD.MOV.U32 R0, RZ, RZ, 0x1 ;  /* 0x00000001ff007424 */ /* 0x000fe200078e00ff */
[----:B------:R-:W-:Y:S02]  /*dfd0*/  MOV R2, 0xdff0 ;  /* 0x0000dff000027802 */ /* 0x000fe40000000f00 */
[----:B------:R-:W-:Y:S05]  /*dfe0*/  CALL.REL.NOINC `($__internal_0_$__cuda_sm70_shflsync_bfly_p) ;  /* 0x000010a000007944 */ /* 0x000fea0003c00000 */
[----:B------:R-:W-:Y:S01]  /*dff0*/  FMNMX.FTZ R100, R4, R0, !PT ;  /* 0x0000000004647209 */ /* 0x000fe20007810000 */
[----:B------:R-:W-:Y:S01]  /*e000*/  IMAD.MOV.U32 R4, RZ, RZ, R5 ;  /* 0x000000ffff047224 */ /* 0x000fe200078e0005 */
[----:B------:R-:W-:Y:S01]  /*e010*/  MOV R2, 0xe040 ;  /* 0x0000e04000027802 */ /* 0x000fe20000000f00 */
[----:B------:R-:W-:Y:S02]  /*e020*/  IMAD.MOV.U32 R0, RZ, RZ, 0x2 ;  /* 0x00000002ff007424 */ /* 0x000fe400078e00ff */
[----:B------:R-:W-:Y:S05]  /*e030*/  CALL.REL.NOINC `($__internal_0_$__cuda_sm70_shflsync_bfly_p) ;  /* 0x0000105000007944 */ /* 0x000fea0003c00000 */
[----:B------:R-:W-:Y:S01]  /*e040*/  FMNMX.FTZ R4, R5, R0, !PT ;  /* 0x0000000005047209 */ /* 0x000fe20007810000 */
[----:B------:R-:W-:Y:S01]  /*e050*/  IMAD.MOV.U32 R0, RZ, RZ, 0x1 ;  /* 0x00000001ff007424 */ /* 0x000fe200078e00ff */
[----:B------:R-:W-:Y:S02]  /*e060*/  MOV R2, 0xe080 ;  /* 0x0000e08000027802 */ /* 0x000fe40000000f00 */
[----:B------:R-:W-:Y:S05]  /*e070*/  CALL.REL.NOINC `($__internal_0_$__cuda_sm70_shflsync_bfly_p) ;  /* 0x0000101000007944 */ /* 0x000fea0003c00000 */
[----:B------:R-:W-:-:S05]  /*e080*/  BRA `(.L_x_138) ;  /* 0xffff92c000007947 */ /* 0x000fca000383ffff */
.L_x_62:
[----:B------:R-:W-:Y:S01]  /*e090*/  IMAD.MOV.U32 R4, RZ, RZ, R193 ;  /* 0x000000ffff047224 */ /* 0x000fe200078e00c1 */
[----:B------:R-:W-:-:S02]  /*e0a0*/  MOV R0, 0x2 ;  /* 0x0000000200007802 */ /* 0x000fc40000000f00 */
[----:B------:R-:W-:Y:S02]  /*e0b0*/  MOV R2, 0xe0d0 ;  /* 0x0000e0d000027802 */ /* 0x000fe40000000f00 */
[----:B------:R-:W-:Y:S05]  /*e0c0*/  CALL.REL.NOINC `($__internal_0_$__cuda_sm70_shflsync_bfly_p) ;  /* 0x00000fc000007944 */ /* 0x000fea0003c00000 */
[----:B------:R-:W-:Y:S05]  /*e0d0*/  BRA `(.L_x_139) ;  /* 0xffffa9b000007947 */ /* 0x000fea000383ffff */
.L_x_63:
[----:B------:R-:W-:Y:S01]  /*e0e0*/  IMAD.MOV.U32 R4, RZ, RZ, R5 ;  /* 0x000000ffff047224 */ /* 0x000fe200078e0005 */
[----:B------:R-:W-:Y:S02]  /*e0f0*/  MOV R0, 0x1 ;  /* 0x0000000100007802 */ /* 0x000fe40000000f00 */
[----:B------:R-:W-:Y:S02]  /*e100*/  MOV R2, 0xe120 ;  /* 0x0000e12000027802 */ /* 0x000fe40000000f00 */
[----:B-1----:R-:W-:Y:S05]  /*e110*/  CALL.REL.NOINC `($__internal_0_$__cuda_sm70_shflsync_bfly_p) ;  /* 0x00000f7000007944 */ /* 0x002fea0003c00000 */
[----:B------:R-:W-:Y:S01]  /*e120*/  FADD.FTZ R5, R5, R0 ;  /* 0x0000000005057221 */ /* 0x000fe20000010000 */
[----:B------:R-:W-:Y:S02]  /*e130*/  MOV R4, R194 ;  /* 0x000000c200047202 */ /* 0x000fe40000000f00 */
[----:B------:R-:W-:Y:S02]  /*e140*/  MOV R0, 0x2 ;  /* 0x0000000200007802 */ /* 0x000fe40000000f00 */
[----:B------:R-:W-:Y:S02]  /*e150*/  MOV R2, 0xe170 ;  /* 0x0000e17000027802 */ /* 0x000fe40000000f00 */
[----:B------:R-:W-:Y:S05]  /*e160*/  CALL.REL.NOINC `($__internal_0_$__cuda_sm70_shflsync_bfly_p) ;  /* 0x00000f2000007944 */ /* 0x000fea0003c00000 */
[----:B------:R-:W-:Y:S01]  /*e170*/  FADD.FTZ R4, R194, R0 ;  /* 0x00000000c2047221 */ /* 0x000fe20000010000 */
[----:B------:R-:W-:Y:S02]  /*e180*/  MOV R0, 0x1 ;  /* 0x0000000100007802 */ /* 0x000fe40000000f00 */
[----:B------:R-:W-:-:S02]  /*e190*/  MOV R2, 0xe1b0 ;  /* 0x0000e1b000027802 */ /* 0x000fc40000000f00 */
[----:B------:R-:W-:Y:S05]  /*e1a0*/  CALL.REL.NOINC `($__internal_0_$__cuda_sm70_shflsync_bfly_p) ;  /* 0x00000ee000007944 */ /* 0x000fea0003c00000 */
[----:B------:R-:W-:Y:S01]  /*e1b0*/  MOV R3, R0 ;  /* 0x0000000000037202 */ /* 0x000fe20000000f00 */
[----:B------:R-:W-:Y:S05]  /*e1c0*/  BRA `(.L_x_140) ;  /* 0xffffa93000007947 */ /* 0x000fea000383ffff */
.L_x_70:
[----:B--234-:R-:W-:Y:S01]  /*e1d0*/  IMAD.MOV.U32 R21, RZ, RZ, R9 ;  /* 0x000000ffff157224 */ /* 0x01cfe200078e0009 */
[----:B------:R-:W-:Y:S01]  /*e1e0*/  MOV R20, RZ ;  /* 0x000000ff00147202 */ /* 0x000fe20000000f00 */
[----:B------:R-:W-:Y:S01]  /*e1f0*/  IMAD.MOV.U32 R3, RZ, RZ, 0x181f ;  /* 0x0000181fff037424 */ /* 0x000fe200078e00ff */
[----:B------:R-:W-:-:S02]  /*e200*/  MOV R2, 0xe220 ;  /* 0x0000e22000027802 */ /* 0x000fc40000000f00 */
[----:B-1----:R-:W-:Y:S05]  /*e210*/  CALL.REL.NOINC `($__internal_1_$__cuda_sm70_shflsync_idx_p) ;  /* 0x00000ed000007944 */ /* 0x002fea0003c00000 */
[----:B------:R-:W-:Y:S01]  /*e220*/  MOV R8, R21 ;  /* 0x0000001500087202 */ /* 0x000fe20000000f00 */
[----:B------:R-:W-:Y:S05]  /*e230*/  BRA `(.L_x_141) ;  /* 0xffffc01000007947 */ /* 0x000fea000383ffff */
.L_x_71:
[----:B------:R-:W-:Y:S01]  /*e240*/  IMAD.MOV.U32 R21, RZ, RZ, R12 ;  /* 0x000000ffff157224 */ /* 0x000fe200078e000c */
[----:B------:R-:W-:Y:S01]  /*e250*/  MOV R20, RZ ;  /* 0x000000ff00147202 */ /* 0x000fe20000000f00 */
[----:B------:R-:W-:Y:S01]  /*e260*/  IMAD.MOV.U32 R3, RZ, RZ, 0x181f ;  /* 0x0000181fff037424 */ /* 0x000fe200078e00ff */
[----:B------:R-:W-:-:S02]  /*e270*/  MOV R2, 0xe290 ;  /* 0x0000e29000027802 */ /* 0x000fc40000000f00 */
[----:B-123--:R-:W-:Y:S05]  /*e280*/  CALL.REL.NOINC `($__internal_1_$__cuda_sm70_shflsync_idx_p) ;  /* 0x00000e6000007944 */ /* 0x00efea0003c00000 */
[----:B------:R-:W-:Y:S01]  /*e290*/  MOV R0, R21 ;  /* 0x0000001500007202 */ /* 0x000fe20000000f00 */
[----:B------:R-:W-:Y:S05]  /*e2a0*/  BRA `(.L_x_142) ;  /* 0xffffbfc000007947 */ /* 0x000fea000383ffff */
.L_x_74:
[----:B------:R-:W-:Y:S01]  /*e2b0*/  IMAD.MOV.U32 R21, RZ, RZ, R9 ;  /* 0x000000ffff157224 */ /* 0x000fe200078e0009 */
[----:B------:R-:W-:Y:S01]  /*e2c0*/  MOV R20, 0x1 ;  /* 0x0000000100147802 */ /* 0x000fe20000000f00 */
[----:B--2---:R-:W-:Y:S01]  /*e2d0*/  IMAD.MOV.U32 R3, RZ, RZ, 0x181f ;  /* 0x0000181fff037424 */ /* 0x004fe200078e00ff */
[----:B------:R-:W-:-:S02]  /*e2e0*/  MOV R2, 0xe300 ;  /* 0x0000e30000027802 */ /* 0x000fc40000000f00 */
[----:B-1-34-:R-:W-:Y:S05]  /*e2f0*/  CALL.REL.NOINC `($__internal_1_$__cuda_sm70_shflsync_idx_p) ;  /* 0x00000df000007944 */ /* 0x01afea0003c00000 */
        /* <DEDUP_REMOVED lines=8> */
.L_x_77:
[----:B------:R-:W-:Y:S01]  /*e380*/  IMAD.MOV.U32 R21, RZ, RZ, R9 ;  /* 0x000000ffff157224 */ /* 0x000fe200078e0009 */
[----:B------:R-:W-:Y:S01]  /*e390*/  MOV R20, 0x2 ;  /* 0x0000000200147802 */ /* 0x000fe20000000f00 */
[----:B--2---:R-:W-:Y:S01]  /*e3a0*/  IMAD.MOV.U32 R3, RZ, RZ, 0x181f ;  /* 0x0000181fff037424 */ /* 0x004fe200078e00ff */
[----:B------:R-:W-:Y:S02]  /*e3b0*/  MOV R2, 0xe3d0 ;  /* 0x0000e3d000027802 */ /* 0x000fe40000000f00 */
[----:B-1-34-:R-:W-:Y:S05]  /*e3c0*/  CALL.REL.NOINC `($__internal_1_$__cuda_sm70_shflsync_idx_p) ;  /* 0x00000d2000007944 */ /* 0x01afea0003c00000 */
[----:B------:R-:W-:Y:S01]  /*e3d0*/  MOV R8, R21 ;  /* 0x0000001500087202 */ /* 0x000fe20000000f00 */
[----:B------:R-:W-:Y:S05]  /*e3e0*/  BRA `(.L_x_144) ;  /* 0xffffc15000007947 */ /* 0x000fea000383ffff */
.L_x_78:
[----:B------:R-:W-:Y:S01]  /*e3f0*/  IMAD.MOV.U32 R21, RZ, RZ, R12 ;  /* 0x000000ffff157224 */ /* 0x000fe200078e000c */
[----:B------:R-:W-:Y:S01]  /*e400*/  MOV R20, 0x2 ;  /* 0x0000000200147802 */ /* 0x000fe20000000f00 */
[----:B--2---:R-:W-:Y:S01]  /*e410*/  IMAD.MOV.U32 R3, RZ, RZ, 0x181f ;  /* 0x0000181fff037424 */ /* 0x004fe200078e00ff */
[----:B------:R-:W-:Y:S02]  /*e420*/  MOV R2, 0xe440 ;  /* 0x0000e44000027802 */ /* 0x000fe40000000f00 */
[----:B-1-34-:R-:W-:Y:S05]  /*e430*/  CALL.REL.NOINC `($__internal_1_$__cuda_sm70_shflsync_idx_p) ;  /* 0x00000cb000007944 */ /* 0x01afea0003c00000 */
[----:B------:R-:W-:Y:S01]  /*e440*/  MOV R0, R21 ;  /* 0x0000001500007202 */ /* 0x000fe20000000f00 */
[----:B------:R-:W-:Y:S05]  /*e450*/  BRA `(.L_x_145) ;  /* 0xffffc10000007947 */ /* 0x000fea000383ffff */
.L_x_81:
[----:B------:R-:W-:Y:S01]  /*e460*/  IMAD.MOV.U32 R21, RZ, RZ, R9 ;  /* 0x000000ffff157224 */ /* 0x000fe200078e0009 */
[----:B------:R-:W-:Y:S01]  /*e470*/  MOV R20, 0x3 ;  /* 0x0000000300147802 */ /* 0x000fe20000000f00 */
[----:B---3--:R-:W-:Y:S01]  /*e480*/  IMAD.MOV.U32 R3, RZ, RZ, 0x181f ;  /* 0x0000181fff037424 */ /* 0x008fe200078e00ff */
        /* <DEDUP_REMOVED lines=10> */
.L_x_83:
[----:B------:R-:W-:Y:S01]  /*e530*/  IMAD.MOV.U32 R21, RZ, RZ, R5 ;  /* 0x000000ffff157224 */ /* 0x000fe200078e0005 */
[----:B------:R-:W-:Y:S01]  /*e540*/  MOV R20, RZ ;  /* 0x000000ff00147202 */ /* 0x000fe20000000f00 */
[----:B------:R-:W-:Y:S01]  /*e550*/  IMAD.MOV.U32 R3, RZ, RZ, 0x1c1f ;  /* 0x00001c1fff037424 */ /* 0x000fe200078e00ff */
[----:B------:R-:W-:Y:S02]  /*e560*/  MOV R2, 0xe580 ;  /* 0x0000e58000027802 */ /* 0x000fe40000000f00 */
[----:B------:R-:W-:Y:S05]  /*e570*/  CALL.REL.NOINC `($__internal_1_$__cuda_sm70_shflsync_idx_p) ;  /* 0x00000b7000007944 */ /* 0x000fea0003c00000 */
[----:B------:R-:W-:Y:S01]  /*e580*/  MOV R4, R21 ;  /* 0x0000001500047202 */ /* 0x000fe20000000f00 */
[----:B------:R-:W-:Y:S05]  /*e590*/  BRA `(.L_x_147) ;  /* 0xffffc47000007947 */ /* 0x000fea000383ffff */
.L_x_84:
[----:B------:R-:W-:Y:S01]  /*e5a0*/  IMAD.MOV.U32 R21, RZ, RZ, R12 ;  /* 0x000000ffff157224 */ /* 0x000fe200078e000c */
[----:B------:R-:W-:Y:S01]  /*e5b0*/  MOV R20, RZ ;  /* 0x000000ff00147202 */ /* 0x000fe20000000f00 */
[----:B------:R-:W-:Y:S01]  /*e5c0*/  IMAD.MOV.U32 R3, RZ, RZ, 0x1c1f ;  /* 0x00001c1fff037424 */ /* 0x000fe200078e00ff */
[----:B------:R-:W-:Y:S02]  /*e5d0*/  MOV R2, 0xe5f0 ;  /* 0x0000e5f000027802 */ /* 0x000fe40000000f00 */
[----:B-12---:R-:W-:Y:S05]  /*e5e0*/  CALL.REL.NOINC `($__internal_1_$__cuda_sm70_shflsync_idx_p) ;  /* 0x00000b0000007944 */ /* 0x006fea0003c00000 */
[----:B------:R-:W-:Y:S01]  /*e5f0*/  MOV R0, R21 ;  /* 0x0000001500007202 */ /* 0x000fe20000000f00 */
[----:B------:R-:W-:Y:S05]  /*e600*/  BRA `(.L_x_148) ;  /* 0xffffc42000007947 */ /* 0x000fea000383ffff */
.L_x_87:
[----:B------:R-:W-:Y:S01]  /*e610*/  IMAD.MOV.U32 R21, RZ, RZ, R5 ;  /* 0x000000ffff157224 */ /* 0x000fe200078e0005 */
[----:B------:R-:W-:Y:S01]  /*e620*/  MOV R20, 0x1 ;  /* 0x0000000100147802 */ /* 0x000fe20000000f00 */
[----:B----4-:R-:W-:Y:S01]  /*e630*/  IMAD.MOV.U32 R3, RZ, RZ, 0x1c1f ;  /* 0x00001c1fff037424 */ /* 0x010fe200078e00ff */
[----:B------:R-:W-:-:S02]  /*e640*/  MOV R2, 0xe660 ;  /* 0x0000e66000027802 */ /* 0x000fc40000000f00 */
[----:B-123--:R-:W-:Y:S05]  /*e650*/  CALL.REL.NOINC `($__internal_1_$__cuda_sm70_shflsync_idx_p) ;  /* 0x00000a9000007944 */ /* 0x00efea0003c00000 */
        /* <DEDUP_REMOVED lines=8> */
.L_x_91:
[----:B------:R-:W-:Y:S01]  /*e6e0*/  IMAD.MOV.U32 R21, RZ, RZ, R9 ;  /* 0x000000ffff157224 */ /* 0x000fe200078e0009 */
[----:B------:R-:W-:Y:S01]  /*e6f0*/  MOV R20, RZ ;  /* 0x000000ff00147202 */ /* 0x000fe20000000f00 */
[----:B------:R-:W-:Y:S01]  /*e700*/  IMAD.MOV.U32 R3, RZ, RZ, 0x181f ;  /* 0x0000181fff037424 */ /* 0x000fe200078e00ff */
[----:B------:R-:W-:Y:S02]  /*e710*/  MOV R2, 0xe730 ;  /* 0x0000e73000027802 */ /* 0x000fe40000000f00 */
[----:B------:R-:W-:Y:S05]  /*e720*/  CALL.REL.NOINC `($__internal_1_$__cuda_sm70_shflsync_idx_p) ;  /* 0x000009c000007944 */ /* 0x000fea0003c00000 */
[----:B------:R-:W-:Y:S01]  /*e730*/  MOV R8, R21 ;  /* 0x0000001500087202 */ /* 0x000fe20000000f00 */
[----:B------:R-:W-:Y:S05]  /*e740*/  BRA `(.L_x_150) ;  /* 0xffffd95000007947 */ /* 0x000fea000383ffff */
.L_x_92:
[----:B------:R-:W-:Y:S01]  /*e750*/  IMAD.MOV.U32 R21, RZ, RZ, R12 ;  /* 0x000000ffff157224 */ /* 0x000fe200078e000c */
[----:B------:R-:W-:Y:S01]  /*e760*/  MOV R20, RZ ;  /* 0x000000ff00147202 */ /* 0x000fe20000000f00 */
[----:B------:R-:W-:Y:S01]  /*e770*/  IMAD.MOV.U32 R3, RZ, RZ, 0x181f ;  /* 0x0000181fff037424 */ /* 0x000fe200078e00ff */
[----:B------:R-:W-:Y:S02]  /*e780*/  MOV R2, 0xe7a0 ;  /* 0x0000e7a000027802 */ /* 0x000fe40000000f00 */
[----:B-12---:R-:W-:Y:S05]  /*e790*/  CALL.REL.NOINC `($__internal_1_$__cuda_sm70_shflsync_idx_p) ;  /* 0x0000095000007944 */ /* 0x006fea0003c00000 */
[----:B------:R-:W-:Y:S01]  /*e7a0*/  MOV R0, R21 ;  /* 0x0000001500007202 */ /* 0x000fe20000000f00 */
[----:B------:R-:W-:Y:S05]  /*e7b0*/  BRA `(.L_x_151) ;  /* 0xffffd90000007947 */ /* 0x000fea000383ffff */
.L_x_95:
        /* <DEDUP_REMOVED lines=13> */
.L_x_98:
[----:B------:R-:W-:Y:S01]  /*e890*/  IMAD.MOV.U32 R21, RZ, RZ, R9 ;  /* 0x000000ffff157224 */ /* 0x000fe200078e0009 */
[----:B------:R-:W-:Y:S01]  /*e8a0*/  MOV R20, 0x2 ;  /* 0x0000000200147802 */ /* 0x000fe20000000f00 */
[----:B-1----:R-:W-:Y:S01]  /*e8b0*/  IMAD.MOV.U32 R3, RZ, RZ, 0x181f ;  /* 0x0000181fff037424 */ /* 0x002fe200078e00ff */
[----:B------:R-:W-:Y:S02]  /*e8c0*/  MOV R2, 0xe8e0 ;  /* 0x0000e8e000027802 */ /* 0x000fe40000000f00 */
[----:B--234-:R-:W-:Y:S05]  /*e8d0*/  CALL.REL.NOINC `($__internal_1_$__cuda_sm70_shflsync_idx_p) ;  /* 0x0000081000007944 */ /* 0x01cfea0003c00000 */
[----:B------:R-:W-:Y:S01]  /*e8e0*/  MOV R8, R21 ;  /* 0x0000001500087202 */ /* 0x000fe20000000f00 */
[----:B------:R-:W-:Y:S05]  /*e8f0*/  BRA `(.L_x_153) ;  /* 0xffffdaa000007947 */ /* 0x000fea000383ffff */
.L_x_99:
[----:B------:R-:W-:Y:S01]  /*e900*/  IMAD.MOV.U32 R21, RZ, RZ, R12 ;  /* 0x000000ffff157224 */ /* 0x000fe200078e000c */
[----:B------:R-:W-:Y:S01]  /*e910*/  MOV R20, 0x2 ;  /* 0x0000000200147802 */ /* 0x000fe20000000f00 */
[----:B------:R-:W-:Y:S01]  /*e920*/  IMAD.MOV.U32 R3, RZ, RZ, 0x181f ;  /* 0x0000181fff037424 */ /* 0x000fe200078e00ff */
[----:B------:R-:W-:Y:S02]  /*e930*/  MOV R2, 0xe950 ;  /* 0x0000e95000027802 */ /* 0x000fe40000000f00 */
[----:B-1234-:R-:W-:Y:S05]  /*e940*/  CALL.REL.NOINC `($__internal_1_$__cuda_sm70_shflsync_idx_p) ;  /* 0x000007a000007944 */ /* 0x01efea0003c00000 */
[----:B------:R-:W-:Y:S01]  /*e950*/  MOV R0, R21 ;  /* 0x0000001500007202 */ /* 0x000fe20000000f00 */
[----:B------:R-:W-:Y:S05]  /*e960*/  BRA `(.L_x_154) ;  /* 0xffffda5000007947 */ /* 0x000fea000383ffff */
.L_x_102:
[----:B------:R-:W-:Y:S01]  /*e970*/  IMAD.MOV.U32 R21, RZ, RZ, R9 ;  /* 0x000000ffff157224 */ /* 0x000fe200078e0009 */
[----:B------:R-:W-:Y:S01]  /*e980*/  MOV R20, 0x3 ;  /* 0x0000000300147802 */ /* 0x000fe20000000f00 */
[----:B-1----:R-:W-:Y:S01]  /*e990*/  IMAD.MOV.U32 R3, RZ, RZ, 0x181f ;  /* 0x0000181fff037424 */ /* 0x002fe200078e00ff */
[----:B------:R-:W-:-:S02]  /*e9a0*/  MOV R2, 0xe9c0 ;  /* 0x0000e9c000027802 */ /* 0x000fc40000000f00 */
[----:B--234-:R-:W-:Y:S05]  /*e9b0*/  CALL.REL.NOINC `($__internal_1_$__cuda_sm70_shflsync_idx_p) ;  /* 0x0000073000007944 */ /* 0x01cfea0003c00000 */
        /* <DEDUP_REMOVED lines=8> */
.L_x_104:
[----:B------:R-:W-:Y:S01]  /*ea40*/  IMAD.MOV.U32 R21, RZ, RZ, R78 ;  /* 0x000000ffff157224 */ /* 0x000fe200078e004e */
[----:B------:R-:W-:Y:S01]  /*ea50*/  MOV R20, RZ ;  /* 0x000000ff00147202 */ /* 0x000fe20000000f00 */
[----:B------:R-:W-:Y:S01]  /*ea60*/  IMAD.MOV.U32 R3, RZ, RZ, 0x1f ;  /* 0x0000001fff037424 */ /* 0x000fe200078e00ff */
[----:B------:R-:W-:Y:S02]  /*ea70*/  MOV R2, 0xea90 ;  /* 0x0000ea9000027802 */ /* 0x000fe40000000f00 */
[----:B-12---:R-:W-:Y:S05]  /*ea80*/  CALL.REL.NOINC `($__internal_1_$__cuda_sm70_shflsync_idx_p) ;  /* 0x0000066000007944 */ /* 0x006fea0003c00000 */
[----:B------:R-:W-:Y:S01]  /*ea90*/  MOV R9, R21 ;  /* 0x0000001500097202 */ /* 0x000fe20000000f00 */
[----:B------:R-:W-:Y:S05]  /*eaa0*/  BRA `(.L_x_156) ;  /* 0xffffdc8000007947 */ /* 0x000fea000383ffff */
.L_x_105:
[----:B------:R-:W-:Y:S01]  /*eab0*/  IMAD.MOV.U32 R21, RZ, RZ, R78 ;  /* 0x000000ffff157224 */ /* 0x000fe200078e004e */
[----:B------:R-:W-:Y:S01]  /*eac0*/  MOV R20, 0x1 ;  /* 0x0000000100147802 */ /* 0x000fe20000000f00 */
[----:B------:R-:W-:Y:S01]  /*ead0*/  IMAD.MOV.U32 R3, RZ, RZ, 0x1f ;  /* 0x0000001fff037424 */ /* 0x000fe200078e00ff */
[----:B------:R-:W-:Y:S02]  /*eae0*/  MOV R2, 0xeb00 ;  /* 0x0000eb0000027802 */ /* 0x000fe40000000f00 */
[----:B-123--:R-:W-:Y:S05]  /*eaf0*/  CALL.REL.NOINC `($__internal_1_$__cuda_sm70_shflsync_idx_p) ;  /* 0x000005f000007944 */ /* 0x00efea0003c00000 */
[----:B------:R-:W-:Y:S01]  /*eb00*/  MOV R8, R21 ;  /* 0x0000001500087202 */ /* 0x000fe20000000f00 */
[----:B------:R-:W-:Y:S05]  /*eb10*/  BRA `(.L_x_157) ;  /* 0xffffdc3000007947 */ /* 0x000fea000383ffff */
.L_x_106:
[----:B------:R-:W-:Y:S02]  /*eb20*/  MOV R2, 0x1 ;  /* 0x0000000100027802 */ /* 0x000fe40000000f00 */
[----:B------:R-:W-:-:S02]  /*eb30*/  MOV R3, 0xeb50 ;  /* 0x0000eb5000037802 */ /* 0x000fc40000000f00 */
[----:B--234-:R-:W-:Y:S05]  /*eb40*/  CALL.REL.NOINC `($__internal_2_$__cuda_sm70_shflsync_up_p) ;  /* 0x000005f000007944 */ /* 0x01cfea0003c00000 */
[----:B------:R-:W-:Y:S05]  /*eb50*/  BRA `(.L_x_158) ;  /* 0xffffdd1000007947 */ /* 0x000fea000383ffff */
.L_x_107:
[----:B------:R-:W-:Y:S02]  /*eb60*/  MOV R2, 0x2 ;  /* 0x0000000200027802 */ /* 0x000fe40000000f00 */
[----:B------:R-:W-:-:S02]  /*eb70*/  MOV R3, 0xeb90 ;  /* 0x0000eb9000037802 */ /* 0x000fc40000000f00 */
[----:B--23--:R-:W-:Y:S05]  /*eb80*/  CALL.REL.NOINC `($__internal_2_$__cuda_sm70_shflsync_up_p) ;  /* 0x000005b000007944 */ /* 0x00cfea0003c00000 */
        /* <DEDUP_REMOVED lines=24> */
.L_x_111:
[----:B------:R-:W-:Y:S02]  /*ed10*/  MOV R2, 0x1 ;  /* 0x0000000100027802 */ /* 0x000fe40000000f00 */
[----:B------:R-:W-:Y:S02]  /*ed20*/  MOV R3, 0xed40 ;  /* 0x0000ed4000037802 */ /* 0x000fe40000000f00 */
[----:B------:R-:W-:Y:S05]  /*ed30*/  CALL.REL.NOINC `($__internal_2_$__cuda_sm70_shflsync_up_p) ;  /* 0x0000040000007944 */ /* 0x000fea0003c00000 */
[----:B------:R-:W-:Y:S01]  /*ed40*/  MOV R2, R4 ;  /* 0x0000000400027202 */ /* 0x000fe20000000f00 */
[----:B------:R-:W-:Y:S05]  /*ed50*/  BRA `(.L_x_160) ;  /* 0xffffdd6000007947 */ /* 0x000fea000383ffff */
.L_x_112:
[----:B------:R-:W-:Y:S02]  /*ed60*/  MOV R2, 0x2 ;  /* 0x0000000200027802 */ /* 0x000fe40000000f00 */
[----:B------:R-:W-:Y:S02]  /*ed70*/  MOV R3, 0xed90 ;  /* 0x0000ed9000037802 */ /* 0x000fe40000000f00 */
        /* <DEDUP_REMOVED lines=25> */
.L_x_114:
[----:B------:R-:W-:Y:S02]  /*ef10*/  SEL R0, RZ, 0x1, P0 ;  /* 0x00000001ff007807 */ /* 0x000fe40000000000 */
[----:B------:R-:W-:Y:S02]  /*ef20*/  MOV R2, 0xef40 ;  /* 0x0000ef4000027802 */ /* 0x000fe40000000f00 */
[----:B-1----:R-:W-:Y:S05]  /*ef30*/  CALL.REL.NOINC `($__internal_3_$__cuda_sm70_votesync_ballot) ;  /* 0x0000027000007944 */ /* 0x002fea0003c00000 */
[----:B------:R-:W-:Y:S05]  /*ef40*/  BRA `(.L_x_162) ;  /* 0xffffdd0000007947 */ /* 0x000fea000383ffff */
.L_x_115:
[----:B------:R-:W-:Y:S01]  /*ef50*/  IMAD.MOV.U32 R21, RZ, RZ, R6 ;  /* 0x000000ffff157224 */ /* 0x000fe200078e0006 */
[----:B---3--:R-:W-:Y:S01]  /*ef60*/  MOV R20, R11 ;  /* 0x0000000b00147202 */ /* 0x008fe20000000f00 */
[----:B------:R-:W-:Y:S01]  /*ef70*/  IMAD.MOV.U32 R3, RZ, RZ, 0x1f ;  /* 0x0000001fff037424 */ /* 0x000fe200078e00ff */
[----:B------:R-:W-:Y:S02]  /*ef80*/  MOV R2, 0xefa0 ;  /* 0x0000efa000027802 */ /* 0x000fe40000000f00 */
[----:B-12---:R-:W-:Y:S05]  /*ef90*/  CALL.REL.NOINC `($__internal_1_$__cuda_sm70_shflsync_idx_p) ;  /* 0x0000015000007944 */ /* 0x006fea0003c00000 */
[----:B------:R-:W-:Y:S01]  /*efa0*/  IMAD.MOV.U32 R6, RZ, RZ, R21 ;  /* 0x000000ffff067224 */ /* 0x000fe200078e0015 */
[----:B------:R-:W-:Y:S01]  /*efb0*/  MOV R20, R11 ;  /* 0x0000000b00147202 */ /* 0x000fe20000000f00 */
[----:B------:R-:W-:Y:S01]  /*efc0*/  IMAD.MOV.U32 R21, RZ, RZ, R7 ;  /* 0x000000ffff157224 */ /* 0x000fe200078e0007 */
[----:B------:R-:W-:Y:S02]  /*efd0*/  MOV R3, 0x1f ;  /* 0x0000001f00037802 */ /* 0x000fe40000000f00 */
[----:B------:R-:W-:-:S02]  /*efe0*/  MOV R2, 0xf000 ;  /* 0x0000f00000027802 */ /* 0x000fc40000000f00 */
[----:B------:R-:W-:Y:S05]  /*eff0*/  CALL.REL.NOINC `($__internal_1_$__cuda_sm70_shflsync_idx_p) ;  /* 0x000000f000007944 */ /* 0x000fea0003c00000 */
[----:B------:R-:W-:Y:S01]  /*f000*/  MOV R7, R21 ;  /* 0x0000001500077202 */ /* 0x000fe20000000f00 */
[----:B------:R-:W-:Y:S05]  /*f010*/  BRA `(.L_x_163) ;  /* 0xffffdc7000007947 */ /* 0x000fea000383ffff */
.L_x_118:
[----:B------:R-:W-:Y:S01]  /*f020*/  IMAD.MOV.U32 R21, RZ, RZ, R4 ;  /* 0x000000ffff157224 */ /* 0x000fe200078e0004 */
[----:B------:R-:W-:Y:S01]  /*f030*/  MOV R20, R0 ;  /* 0x0000000000147202 */ /* 0x000fe20000000f00 */
[----:B------:R-:W-:Y:S01]  /*f040*/  IMAD.MOV.U32 R3, RZ, RZ, 0x1f ;  /* 0x0000001fff037424 */ /* 0x000fe200078e00ff */
[----:B------:R-:W-:-:S02]  /*f050*/  MOV R2, 0xf070 ;  /* 0x0000f07000027802 */ /* 0x000fc40000000f00 */
[----:B-1-34-:R-:W-:Y:S05]  /*f060*/  CALL.REL.NOINC `($__internal_1_$__cuda_sm70_shflsync_idx_p) ;  /* 0x0000008000007944 */ /* 0x01afea0003c00000 */
[----:B------:R-:W-:Y:S01]  /*f070*/  MOV R10, R21 ;  /* 0x00000015000a7202 */ /* 0x000fe20000000f00 */
[----:B------:R-:W-:Y:S05]  /*f080*/  BRA `(.L_x_117) ;  /* 0xffffdc6000007947 */ /* 0x000fea000383ffff */
        .weak           $__internal_0_$__cuda_sm70_shflsync_bfly_p
        .type           $__internal_0_$__cuda_sm70_shflsync_bfly_p,@function
        .size           $__internal_0_$__cuda_sm70_shflsync_bfly_p,($__internal_1_$__cuda_sm70_shflsync_idx_p - $__internal_0_$__cuda_sm70_shflsync_bfly_p)
$__internal_0_$__cuda_sm70_shflsync_bfly_p:
[----:B------:R-:W-:Y:S02]  /*f090*/  MOV R16, 0xffffffff ;  /* 0xffffffff00107802 */ /* 0x000fe40000000f00 */
[----:B------:R-:W-:-:S02]  /*f0a0*/  MOV R3, 0x1f ;  /* 0x0000001f00037802 */ /* 0x000fc40000000f00 */
[----:B------:R-:W-:Y:S04]  /*f0b0*/  WARPSYNC R16 ;  /* 0x0000001000007348 */ /* 0x000fe80003800000 */
[----:B------:R1:W2:Y:S02]  /*f0c0*/  SHFL.BFLY PT, R0, R4, R0, R3 ;  /* 0x0c00000004007389 */ /* 0x0002a400000e0003 */
[----:B-1----:R-:W-:-:S04]  /*f0d0*/  MOV R3, 0x0 ;  /* 0x0000000000037802 */ /* 0x002fc80000000f00 */
[----:B--2---:R-:W-:Y:S05]  /*f0e0*/  RET.REL.NODEC R2 `(_ZN7cutlass13device_kernelIN5flash19enable_sm80_to_sm89INS1_16FlashAttnFwdSm80INS1_25CollectiveMainloopFwdSm80ILi8ELi1ELb0EN4cute5tupleIJNS5_1CILi128EEENS7_ILi64EEENS7_ILi192EEEEEELi192ENS_6half_tEfNS_4arch4Sm80ELb0ELb0ELb1ELb1ELb1ELb0ELb1ELb1EEENS1_21CollectiveEpilogueFwdINS6_IJS8_SA_S9_EEENS6_IJNS7_ILi1EEESI_SI_EEESC_SE_Li256ELb1ELb1ELb1ELb0EEENS1_36VarlenDynamicPersistentTileSchedulerILi128ELi64ELi256ELi256ELb1ELb1ELb0ELb0ELb1ELb1EEEEEEEEEvNT_6ParamsE) ;  /* 0xffff0f1002007950 */ /* 0x004fea0003c3ffff */
        .weak           $__internal_1_$__cuda_sm70_shflsync_idx_p
        .type           $__internal_1_$__cuda_sm70_shflsync_idx_p,@function
        .size           $__internal_1_$__cuda_sm70_shflsync_idx_p,($__internal_2_$__cuda_sm70_shflsync_up_p - $__internal_1_$__cuda_sm70_shflsync_idx_p)
$__internal_1_$__cuda_sm70_shflsync_idx_p:
[----:B------:R-:W-:-:S04]  /*f0f0*/  MOV R23, 0xffffffff ;  /* 0xffffffff00177802 */ /* 0x000fc80000000f00 */
[----:B------:R-:W-:Y:S04]  /*f100*/  WARPSYNC R23 ;  /* 0x0000001700007348 */ /* 0x000fe80003800000 */
[----:B------:R1:W2:Y:S02]  /*f110*/  SHFL.IDX PT, R21, R21, R20, R3 ;  /* 0x0000001415157389 */ /* 0x0002a400000e0003 */
[----:B-1----:R-:W-:-:S04]  /*f120*/  MOV R3, 0x0 ;  /* 0x0000000000037802 */ /* 0x002fc80000000f00 */
[----:B--2---:R-:W-:Y:S05]  /*f130*/  RET.REL.NODEC R2 `(_ZN7cutlass13device_kernelIN5flash19enable_sm80_to_sm89INS1_16FlashAttnFwdSm80INS1_25CollectiveMainloopFwdSm80ILi8ELi1ELb0EN4cute5tupleIJNS5_1CILi128EEENS7_ILi64EEENS7_ILi192EEEEEELi192ENS_6half_tEfNS_4arch4Sm80ELb0ELb0ELb1ELb1ELb1ELb0ELb1ELb1EEENS1_21CollectiveEpilogueFwdINS6_IJS8_SA_S9_EEENS6_IJNS7_ILi1EEESI_SI_EEESC_SE_Li256ELb1ELb1ELb1ELb0EEENS1_36VarlenDynamicPersistentTileSchedulerILi128ELi64ELi256ELi256ELb1ELb1ELb0ELb0ELb1ELb1EEEEEEEEEvNT_6ParamsE) ;  /* 0xffff0ec002007950 */ /* 0x004fea0003c3ffff */
        .weak           $__internal_2_$__cuda_sm70_shflsync_up_p
        .type           $__internal_2_$__cuda_sm70_shflsync_up_p,@function
        .size           $__internal_2_$__cuda_sm70_shflsync_up_p,($__internal_3_$__cuda_sm70_votesync_ballot - $__internal_2_$__cuda_sm70_shflsync_up_p)
$__internal_2_$__cuda_sm70_shflsync_up_p:
[----:B------:R-:W-:Y:S02]  /*f140*/  IMAD.MOV.U32 R4, RZ, RZ, RZ ;  /* 0x000000ffff047224 */ /* 0x000fe400078e00ff */
[----:B------:R-:W-:-:S04]  /*f150*/  IMAD.MOV.U32 R11, RZ, RZ, -0x1 ;  /* 0xffffffffff0b7424 */ /* 0x000fc800078e00ff */
[----:B------:R-:W-:Y:S04]  /*f160*/  WARPSYNC R11 ;  /* 0x0000000b00007348 */ /* 0x000fe80003800000 */
[----:B------:R1:W2:Y:S02]  /*f170*/  SHFL.UP PT, R4, R0, R2, R4 ;  /* 0x0400000200047389 */ /* 0x0002a400000e0004 */
[----:B-1----:R-:W-:Y:S02]  /*f180*/  MOV R2, R3 ;  /* 0x0000000300027202 */ /* 0x002fe40000000f00 */
[----:B------:R-:W-:-:S04]  /*f190*/  MOV R3, 0x0 ;  /* 0x0000000000037802 */ /* 0x000fc80000000f00 */
[----:B--2---:R-:W-:Y:S05]  /*f1a0*/  RET.REL.NODEC R2 `(_ZN7cutlass13device_kernelIN5flash19enable_sm80_to_sm89INS1_16FlashAttnFwdSm80INS1_25CollectiveMainloopFwdSm80ILi8ELi1ELb0EN4cute5tupleIJNS5_1CILi128EEENS7_ILi64EEENS7_ILi192EEEEEELi192ENS_6half_tEfNS_4arch4Sm80ELb0ELb0ELb1ELb1ELb1ELb0ELb1ELb1EEENS1_21CollectiveEpilogueFwdINS6_IJS8_SA_S9_EEENS6_IJNS7_ILi1EEESI_SI_EEESC_SE_Li256ELb1ELb1ELb1ELb0EEENS1_36VarlenDynamicPersistentTileSchedulerILi128ELi64ELi256ELi256ELb1ELb1ELb0ELb0ELb1ELb1EEEEEEEEEvNT_6ParamsE) ;  /* 0xffff0e5002007950 */ /* 0x004fea0003c3ffff */
        .weak           $__internal_3_$__cuda_sm70_votesync_ballot
        .type           $__internal_3_$__cuda_sm70_votesync_ballot,@function
        .size           $__internal_3_$__cuda_sm70_votesync_ballot,(.L_x_6171 - $__internal_3_$__cuda_sm70_votesync_ballot)
$__internal_3_$__cuda_sm70_votesync_ballot:
[----:B------:R-:W-:Y:S01]  /*f1b0*/  ISETP.NE.U32.AND P0, PT, R0, 0x1, PT ;  /* 0x000000010000780c */ /* 0x000fe20003f05070 */
[----:B------:R-:W-:-:S04]  /*f1c0*/  IMAD.MOV.U32 R3, RZ, RZ, -0x1 ;  /* 0xffffffffff037424 */ /* 0x000fc800078e00ff */
[----:B------:R-:W-:Y:S08]  /*f1d0*/  WARPSYNC R3 ;  /* 0x0000000300007348 */ /* 0x000ff00003800000 */
[----:B------:R-:W-:-:S04]  /*f1e0*/  VOTE.ANY R0, PT, !P0 ;  /* 0x0000000000007806 */ /* 0x000fc800040e0100 */
[----:B------:R-:W-:Y:S01]  /*f1f0*/  LOP3.LUT R0, R0, R3, RZ, 0xc0, !PT ;  /* 0x0000000300007212 */ /* 0x000fe200078ec0ff */
[----:B------:R-:W-:-:S04]  /*f200*/  IMAD.MOV.U32 R3, RZ, RZ, 0x0 ;  /* 0x00000000ff037424 */ /* 0x000fc800078e00ff */
[----:B------:R-:W-:Y:S05]  /*f210*/  RET.REL.NODEC R2 `(_ZN7cutlass13device_kernelIN5flash19enable_sm80_to_sm89INS1_16FlashAttnFwdSm80INS1_25CollectiveMainloopFwdSm80ILi8ELi1ELb0EN4cute5tupleIJNS5_1CILi128EEENS7_ILi64EEENS7_ILi192EEEEEELi192ENS_6half_tEfNS_4arch4Sm80ELb0ELb0ELb1ELb1ELb1ELb0ELb1ELb1EEENS1_21CollectiveEpilogueFwdINS6_IJS8_SA_S9_EEENS6_IJNS7_ILi1EEESI_SI_EEESC_SE_Li256ELb1ELb1ELb1ELb0EEENS1_36VarlenDynamicPersistentTileSchedulerILi128ELi64ELi256ELi256ELb1ELb1ELb0ELb0ELb1ELb1EEEEEEEEEvNT_6ParamsE) ;  /* 0xffff0de002007950 */ /* 0x000fea0003c3ffff */
.L_x_164:
        /* <DEDUP_REMOVED lines=14> */
.L_x_6171:


//--------------------- .text._ZN7cutlass13device_kernelIN5flash19enable_sm80_to_sm89INS1_16FlashAttnFwdSm80INS1_25CollectiveMainloopFwdSm80ILi8ELi1ELb0EN4cute5tupleIJNS5_1CILi128EEENS7_ILi64EEENS7_ILi192EEEEEELi192ENS_6half_tEfNS_4arch4Sm80ELb0ELb0ELb1ELb1ELb1ELb1ELb1ELb1EEENS1_21CollectiveEpilogueFwdINS6_IJS8_SA_S9_EEENS6_IJNS7_ILi1EEESI_SI_EEESC_SE_Li256ELb1ELb1ELb1ELb0EEENS1_36VarlenDynamicPersistentTileSchedulerILi128ELi64ELi256ELi256ELb1ELb1ELb0ELb0ELb1ELb1EEEEEEEEEvNT_6ParamsE --------------------------
	.section	.text._ZN7cutlass13device_kernelIN5flash19enable_sm80_to_sm89INS1_16FlashAttnFwdSm80INS1_25CollectiveMainloopFwdSm80ILi8ELi1ELb0EN4cute5tupleIJNS5_1CILi128EEENS7_ILi64EEENS7_ILi192EEEEEELi192ENS_6half_tEfNS_4arch4Sm80ELb0ELb0ELb1ELb1ELb1ELb1ELb1ELb1EEENS1_21CollectiveEpilogueFwdINS6_IJS8_SA_S9_EEENS6_IJNS7_ILi1EEESI_SI_EEESC_SE_Li256ELb1ELb1ELb1ELb0EEENS1_36VarlenDynamicPersistentTileSchedulerILi128ELi64ELi256ELi256ELb1ELb1ELb0ELb0ELb1ELb1EEEEEEEEEvNT_6ParamsE,"ax",@progbits
	.sectioninfo	@"SHI_REGISTERS=255"
	.align	128
.text._ZN7cutlass13device_kernelIN5flash19enable_sm80_to_sm89INS1_16FlashAttnFwdSm80INS1_25CollectiveMainloopFwdSm80ILi8ELi1ELb0EN4cute5tupleIJNS5_1CILi128EEENS7_ILi64EEENS7_ILi192EEEEEELi192ENS_6half_tEfNS_4arch4Sm80ELb0ELb0ELb1ELb1ELb1ELb1ELb1ELb1EEENS1_21CollectiveEpilogueFwdINS6_IJS8_SA_S9_EEENS6_IJNS7_ILi1EEESI_SI_EEESC_SE_Li256ELb1ELb1ELb1ELb0EEENS1_36VarlenDynamicPersistentTileSchedulerILi128ELi64ELi256ELi256ELb1ELb1ELb0ELb0ELb1ELb1EEEEEEEEEvNT_6ParamsE:
        .type           _ZN7cutlass13device_kernelIN5flash19enable_sm80_to_sm89INS1_16FlashAttnFwdSm80INS1_25CollectiveMainloopFwdSm80ILi8ELi1ELb0EN4cute5tupleIJNS5_1CILi128EEENS7_ILi64EEENS7_ILi192EEEEEELi192ENS_6half_tEfNS_4arch4Sm80ELb0ELb0ELb1ELb1ELb1ELb1ELb1ELb1EEENS1_21CollectiveEpilogueFwdINS6_IJS8_SA_S9_EEENS6_IJNS7_ILi1EEESI_SI_EEESC_SE_Li256ELb1ELb1ELb1ELb0EEENS1_36VarlenDynamicPersistentTileSchedulerILi128ELi64ELi256ELi256ELb1ELb1ELb0ELb0ELb1ELb1EEEEEEEEEvNT_6ParamsE,@function
        .size           _ZN7cutlass13device_kernelIN5flash19enable_sm80_to_sm89INS1_16FlashAttnFwdSm80INS1_25CollectiveMainloopFwdSm80ILi8ELi1ELb0EN4cute5tupleIJNS5_1CILi128EEENS7_ILi64EEENS7_ILi192EEEEEELi192ENS_6half_tEfNS_4arch4Sm80ELb0ELb0ELb1ELb1ELb1ELb1ELb1ELb1EEENS1_21CollectiveEpilogueFwdINS6_IJS8_SA_S9_EEENS6_IJNS7_ILi1EEESI_SI_EEESC_SE_Li256ELb1ELb1ELb1ELb0EEENS1_36VarlenDynamicPersistentTileSchedulerILi128ELi64ELi256ELi256ELb1ELb1ELb0ELb0ELb1ELb1EEEEEEEEEvNT_6ParamsE,(.L_x_6176 - _ZN7cutlass13device_kernelIN5flash19enable_sm80_to_sm89INS1_16FlashAttnFwdSm80INS1_25CollectiveMainloopFwdSm80ILi8ELi1ELb0EN4cute5tupleIJNS5_1CILi128EEENS7_ILi64EEENS7_ILi192EEEEEELi192ENS_6half_tEfNS_4arch4Sm80ELb0ELb0ELb1ELb1ELb1ELb1ELb1ELb1EEENS1_21CollectiveEpilogueFwdINS6_IJS8_SA_S9_EEENS6_IJNS7_ILi1EEESI_SI_EEESC_SE_Li256ELb1ELb1ELb1ELb0EEENS1_36VarlenDynamicPersistentTileSchedulerILi128ELi64ELi256ELi256ELb1ELb1ELb0ELb0ELb1ELb1EEEEEEEEEvNT_6ParamsE)
        .other          _ZN7cutlass13device_kernelIN5flash19enable_sm80_to_sm89INS1_16FlashAttnFwdSm80INS1_25CollectiveMainloopFwdSm80ILi8ELi1ELb0EN4cute5tupleIJNS5_1CILi128EEENS7_ILi64EEENS7_ILi192EEEEEELi192ENS_6half_tEfNS_4arch4Sm80ELb0ELb0ELb1ELb1ELb1ELb1ELb1ELb1EEENS1_21CollectiveEpilogueFwdINS6_IJS8_SA_S9_EEENS6_IJNS7_ILi1EEESI_SI_EEESC_SE_Li256ELb1ELb1ELb1ELb0EEENS1_36VarlenDynamicPersistentTileSchedulerILi128ELi64ELi256ELi256ELb1ELb1ELb0ELb0ELb1ELb1EEEEEEEEEvNT_6ParamsE,@"STO_CUDA_ENTRY STV_DEFAULT"
_ZN7cutlass13device_kernelIN5flash19enable_sm80_to_sm89INS1_16FlashAttnFwdSm80INS1_25CollectiveMainloopFwdSm80ILi8ELi1ELb0EN4cute5tupleIJNS5_1CILi128EEENS7_ILi64EEENS7_ILi192EEEEEELi192ENS_6half_tEfNS_4arch4Sm80ELb0ELb0ELb1ELb1ELb1ELb1ELb1ELb1EEENS1_21CollectiveEpilogueFwdINS6_IJS8_SA_S9_EEENS6_IJNS7_ILi1EEESI_SI_EEESC_SE_Li256ELb1ELb1ELb1ELb0EEENS1_36VarlenDynamicPersistentTileSchedulerILi128ELi64ELi256ELi256ELb1ELb1ELb0ELb0ELb1ELb1EEEEEEEEEvNT_6ParamsE:
[----:B------:R-:W-:Y:S02]  /*0000*/  MOV R1, c[0x0][0x28] ;  /* 0x00000a0000017a02 */ /* 0x000fe40000000f00 */
[----:B------:R-:W1:Y:S01]  /*0010*/  S2R R2, SR_TID.X ;  /* 0x0000000000027919 */ /* 0x000e620000002100 */
[----:B------:R-:W-:Y:S01]  /*0020*/  ULDC.64 UR10, c[0x0][0x118] ;  /* 0x00004600000a7ab9 */ /* 0x000fe20000000a00 */
[----:B------:R-:W-:Y:S02]  /*0030*/  IADD3 R1, R1, -0x60, RZ ;  /* 0xffffffa001017810 */ /* 0x000fe40007ffe0ff */
[----:B-1----:R-:W-:-:S06]  /*0040*/  SHF.R.U32.HI R0, RZ, 0x5, R2 ;  /* 0x00000005ff007819 */ /* 0x002fcc0000011602 */
[----:B------:R-:W1:Y:S02]  /*0050*/  SHFL.IDX PT, R0, R0, RZ, 0x1f ;  /* 0x00001fff00007589 */ /* 0x000e6400000e0000 */
[----:B-1----:R-:W1:Y:S02]  /*0060*/  R2UR UR9, R0 ;  /* 0x00000000000973c2 */ /* 0x002e6400000e0000 */
[----:B-1----:R-:W-:-:S13]  /*0070*/  ISETP.NE.AND P0, PT, RZ, UR9, PT ;  /* 0x00000009ff007c0c */ /* 0x002fda000bf05270 */
[----:B------:R-:W-:Y:S06]  /*0080*/  @P0 BAR.SYNC.DEFER_BLOCKING 0x5, 0x100 ;  /* 0x0144000000000b1d */ /* 0x000fec0000010000 */
[----:B------:R-:W1:Y:S04]  /*0090*/  @P0 LDS.128 R236, [0x18100] ;  /* 0x01810000ffec0984 */ /* 0x000e680000000c00 */
[----:B------:R-:W-:Y:S06]  /*00a0*/  @P0 BAR.ARV 0x4, 0x100 ;  /* 0x0104000000000b1d */ /* 0x000fec0000002000 */
[----:B------:R-:W-:Y:S05]  /*00b0*/  @P0 BRA `(.L_x_165) ;  /* 0x00000a7000000947 */ /* 0x000fea0003800000 */
[----:B------:R-:W-:Y:S01]  /*00c0*/  LOP3.LUT R14, R2, 0x1f, RZ, 0xc0, !PT ;  /* 0x0000001f020e7812 */ /* 0x000fe200078ec0ff */
        /* <DEDUP_REMOVED lines=8> */
[----:B------:R-:W2:Y:S04]  /*0150*/  @!P0 LDG.E R8, [R4.64] ;  /* 0x0000000a04088981 */ /* 0x000ea8000c1e1900 */
[----:B------:R-:W2:Y:S01]  /*0160*/  @!P0 LDG.E R7, [R2.64] ;  /* 0x0000000a02078981 */ /* 0x000ea2000c1e1900 */
[C---:B------:R-:W-:Y:S01]  /*0170*/  ISETP.NE.AND P5, PT, R14.reuse, RZ, PT ;  /* 0x000000ff0e00720c */ /* 0x040fe20003fa5270 */
[----:B------:R-:W3:Y:S01]  /*0180*/  S2UR UR4, SR_CTAID.X ;  /* 0x00000000000479c3 */ /* 0x000ee20000002500 */
[C---:B------:R-:W-:Y:S02]  /*0190*/  ISETP.GE.U32.AND P4, PT, R14.reuse, 0x2, PT ;  /* 0x000000020e00780c */ /* 0x040fe40003f86070 */
[----:B------:R-:W-:-:S02]  /*01a0*/  ISETP.GE.U32.AND P3, PT, R14, 0x4, PT ;  /* 0x000000040e00780c */ /* 0x000fc40003f66070 */
[C---:B------:R-:W-:Y:S02]  /*01b0*/  ISETP.GE.U32.AND P2, PT, R14.reuse, 0x8, PT ;  /* 0x000000080e00780c */ /* 0x040fe40003f46070 */
[----:B------:R-:W-:Y:S01]  /*01c0*/  ISETP.GE.U32.AND P1, PT, R14, 0x10, PT ;  /* 0x000000100e00780c */ /* 0x000fe20003f26070 */
[----:B--2---:R-:W-:-:S05]  /*01d0*/  IMAD R4, R8, R7, RZ ;  /* 0x0000000708047224 */ /* 0x004fca00078e02ff */
[----:B------:R-:W2:Y:S02]  /*01e0*/  SHFL.UP PT, R0, R4, 0x1, RZ ;  /* 0x0420000004007989 */ /* 0x000ea400000e00ff */
[----:B--2---:R-:W-:-:S05]  /*01f0*/  SEL R0, R0, RZ, P5 ;  /* 0x000000ff00007207 */ /* 0x004fca0002800000 */
[----:B------:R-:W-:-:S05]  /*0200*/  IMAD.IADD R4, R4, 0x1, R0 ;  /* 0x0000000104047824 */ /* 0x000fca00078e0200 */
        /* <DEDUP_REMOVED lines=12> */
[----:B------:R-:W2:Y:S02]  /*02d0*/  SHFL.IDX PT, R6, R4, 0x1f, 0x1f ;  /* 0x03e01f0004067f89 */ /* 0x000ea400000e0000 */
[----:B--2---:R-:W-:-:S04]  /*02e0*/  IMAD R6, R6, c[0x0][0x538], RZ ;  /* 0x00014e0006067a24 */ /* 0x004fc800078e02ff */
[----:B------:R-:W-:Y:S01]  /*02f0*/  IMAD.MOV.U32 R0, RZ, RZ, R6 ;  /* 0x000000ffff007224 */ /* 0x000fe200078e0006 */
[----:B---3--:R-:W-:-:S13]  /*0300*/  ISETP.GT.AND P0, PT, R6, UR4, PT ;  /* 0x0000000406007c0c */ /* 0x008fda000bf04270 */
[----:B------:R-:W-:Y:S05]  /*0310*/  @P0 BRA `(.L_x_166) ;  /* 0x0000027000000947 */ /* 0x000fea0003800000 */
[----:B------:R-:W-:Y:S02]  /*0320*/  MOV R6, R0 ;  /* 0x0000000000067202 */ /* 0x000fe40000000f00 */
[----:B------:R-:W-:-:S04]  /*0330*/  MOV R9, RZ ;  /* 0x000000ff00097202 */ /* 0x000fc80000000f00 */
.L_x_170:
        /* <DEDUP_REMOVED lines=12> */
[----:B------:R-:W2:Y:S04]  /*0400*/  @!P0 LDG.E R8, [R4.64] ;  /* 0x0000000a04088981 */ /* 0x000ea8000c1e1900 */
[----:B------:R-:W2:Y:S02]  /*0410*/  @!P0 LDG.E R7, [R2.64] ;  /* 0x0000000a02078981 */ /* 0x000ea4000c1e1900 */
[----:B--2---:R-:W-:Y:S01]  /*0420*/  IMAD R5, R8, R7, RZ ;  /* 0x0000000708057224 */ /* 0x004fe200078e02ff */
[----:B------:R-:W-:Y:S05]  /*0430*/  BRA.DIV ~URZ, `(.L_x_168) ;  /* 0x000184827f007947 */ /* 0x000fea000b800000 */
[----:B------:R2:W3:Y:S02]  /*0440*/  SHFL.UP PT, R0, R5, 0x1, RZ ;  /* 0x0420000005007989 */ /* 0x0004e400000e00ff */
.L_x_336:
[----:B---3--:R-:W-:-:S04]  /*0450*/  SEL R0, R0, RZ, P5 ;  /* 0x000000ff00007207 */ /* 0x008fc80002800000 */
[----:B--2---:R-:W-:Y:S01]  /*0460*/  IADD3 R5, R5, R0, RZ ;  /* 0x0000000005057210 */ /* 0x004fe20007ffe0ff */
[----:B------:R-:W-:Y:S05]  /*0470*/  BRA.DIV ~URZ, `(.L_x_169) ;  /* 0x000184a27f007947 */ /* 0x000fea000b800000 */
        /* <DEDUP_REMOVED lines=12> */
[----:B------:R2:W3:Y:S02]  /*0540*/  SHFL.IDX PT, R0, R4, 0x1f, 0x1f ;  /* 0x03e01f0004007f89 */ /* 0x0004e400000e0000 */
.L_x_337:
[----:B---3--:R-:W-:-:S05]  /*0550*/  IMAD R0, R0, c[0x0][0x538], RZ ;  /* 0x00014e0000007a24 */ /* 0x008fca00078e02ff */
[----:B------:R-:W-:-:S04]  /*0560*/  IADD3 R6, R0, R6, RZ ;  /* 0x0000000600067210 */ /* 0x000fc80007ffe0ff */
[----:B------:R-:W-:-:S13]  /*0570*/  ISETP.GT.AND P0, PT, R6, UR4, PT ;  /* 0x0000000406007c0c */ /* 0x000fda000bf04270 */
[----:B-12---:R-:W-:Y:S05]  /*0580*/  @!P0 BRA `(.L_x_170) ;  /* 0xfffffdb000008947 */ /* 0x006fea000383ffff */
.L_x_166:
[----:B------:R-:W-:-:S05]  /*0590*/  IADD3 R12, -R0, R6, RZ ;  /* 0x00000006000c7210 */ /* 0x000fca0007ffe1ff */
[----:B------:R-:W-:-:S05]  /*05a0*/  IMAD R0, R4, c[0x0][0x538], R12 ;  /* 0x00014e0004007a24 */ /* 0x000fca00078e020c */
[----:B------:R-:W-:Y:S01]  /*05b0*/  ISETP.GT.AND P0, PT, R0, UR4, PT ;  /* 0x0000000400007c0c */ /* 0x000fe2000bf04270 */
[----:B------:R-:W-:-:S12]  /*05c0*/  BRA.DIV ~URZ, `(.L_x_171) ;  /* 0x000185027f007947 */ /* 0x000fd8000b800000 */
[----:B------:R-:W-:-:S04]  /*05d0*/  VOTE.ANY R5, PT, !P0 ;  /* 0x0000000000057806 */ /* 0x000fc800040e0100 */
.L_x_338:
[----:B------:R2:W3:Y:S01]  /*05e0*/  POPC R13, R5 ;  /* 0x00000005000d7309 */ /* 0x0004e20000000000 */
[----:B------:R-:W-:Y:S05]  /*05f0*/  BRA.DIV ~URZ, `(.L_x_172) ;  /* 0x000185227f007947 */ /* 0x000fea000b800000 */
[----:B---3--:R3:W4:Y:S01]  /*0600*/  SHFL.IDX PT, R11, R8, R13, 0x1f ;  /* 0x00001f0d080b7589 */ /* 0x00872200000e0000 */
[----:B------:R-:W-:-:S03]  /*0610*/  MOV R6, RZ ;  /* 0x000000ff00067202 */ /* 0x000fc60000000f00 */
[----:B------:R3:W2:Y:S04]  /*0620*/  SHFL.IDX PT, R10, R7, R13, 0x1f ;  /* 0x00001f0d070a7589 */ /* 0x0006a800000e0000 */
.L_x_339:
[----:B------:R-:W-:Y:S01]  /*0630*/  ISETP.NE.AND P0, PT, R5, RZ, PT ;  /* 0x000000ff0500720c */ /* 0x000fe20003f05270 */
[----:B------:R-:W-:-:S12]  /*0640*/  BSSY B0, `(.L_x_173) ;  /* 0x0000005000007945 */ /* 0x000fd80003800000 */
[----:B------:R-:W-:Y:S05]  /*0650*/  @!P0 BRA `(.L_x_174) ;  /* 0x0000003000008947 */ /* 0x000fea0003800000 */
[----:B------:R-:W-:Y:S01]  /*0660*/  IADD3 R28, R13, -0x1, RZ ;  /* 0xffffffff0d1c7810 */ /* 0x000fe20007ffe0ff */
[----:B------:R-:W-:Y:S05]  /*0670*/  BRA.DIV ~URZ, `(.L_x_175) ;  /* 0x000185827f007947 */ /* 0x000fea000b800000 */
[----:B------:R3:W4:Y:S02]  /*0680*/  SHFL.IDX PT, R6, R4, R28, 0x1f ;  /* 0x00001f1c04067589 */ /* 0x00072400000e0000 */
.L_x_174:
[----:B------:R-:W-:Y:S05]  /*0690*/  BSYNC B0 ;  /* 0x0000000000007941 */ /* 0x000fea0003800000 */
.L_x_173:
[----:B----4-:R-:W-:Y:S01]  /*06a0*/  IABS R0, R11 ;  /* 0x0000000b00007213 */ /* 0x010fe20000000000 */
[----:B-1----:R-:W-:Y:S02]  /*06b0*/  IMAD R236, R6, c[0x0][0x538], R12 ;  /* 0x00014e0006ec7a24 */ /* 0x002fe400078e020c */
[----:B------:R-:W-:Y:S02]  /*06c0*/  IMAD.IADD R239, R13, 0x1, R9 ;  /* 0x000000010def7824 */ /* 0x000fe400078e0209 */
[----:B--2---:R-:W-:Y:S01]  /*06d0*/  IMAD.MOV.U32 R5, RZ, RZ, R0 ;  /* 0x000000ffff057224 */ /* 0x004fe200078e0000 */
[----:B------:R-:W-:Y:S02]  /*06e0*/  IABS R0, R10 ;  /* 0x0000000a00007213 */ /* 0x000fe40000000000 */
[----:B------:R-:W-:Y:S01]  /*06f0*/  IADD3 R12, -R236, UR4, RZ ;  /* 0x00000004ec0c7c10 */ /* 0x000fe2000fffe1ff */
[----:B------:R-:W1:Y:S02]  /*0700*/  I2F.RP R2, R5 ;  /* 0x0000000500027306 */ /* 0x000e640000209400 */
[----:B---3--:R-:W-:Y:S01]  /*0710*/  IMAD.MOV.U32 R7, RZ, RZ, R0 ;  /* 0x000000ffff077224 */ /* 0x008fe200078e0000 */
        /* <DEDUP_REMOVED lines=57> */
.L_x_167:
[----:B-1----:R-:W-:Y:S01]  /*0ab0*/  IMAD.MOV.U32 R237, RZ, RZ, RZ ;  /* 0x000000ffffed7224 */ /* 0x002fe200078e00ff */
[----:B------:R-:W-:Y:S01]  /*0ac0*/  MOV R238, RZ ;  /* 0x000000ff00ee7202 */ /* 0x000fe20000000f00 */
[----:B------:R-:W-:Y:S01]  /*0ad0*/  IMAD.U32 R236, RZ, RZ, UR4 ;  /* 0x00000004ffec7e24 */ /* 0x000fe2000f8e00ff */
[----:B------:R-:W-:Y:S02]  /*0ae0*/  MOV R239, c[0x0][0x53c] ;  /* 0x00014f0000ef7a02 */ /* 0x000fe40000000f00 */
.L_x_176:
[----:B------:R-:W-:Y:S01]  /*0af0*/  ISETP.NE.AND P0, PT, R14, RZ, PT ;  /* 0x000000ff0e00720c */ /* 0x000fe20003f05270 */
[----:B------:R-:W-:-:S12]  /*0b00*/  WARPSYNC 0xffffffff ;  /* 0xffffffff00007948 */ /* 0x000fd80003800000 */
[----:B------:R1:W-:Y:S04]  /*0b10*/  @!P0 STS.128 [0x18100], R236 ;  /* 0x018100ecff008388 */ /* 0x0003e80000000c00 */
[----:B------:R-:W-:Y:S06]  /*0b20*/  BAR.ARV 0x5, 0x100 ;  /* 0x0144000000007b1d */ /* 0x000fec0000002000 */
.L_x_165:
[----:B-1----:R-:W-:-:S13]  /*0b30*/  ISETP.GE.AND P0, PT, R239, c[0x0][0x53c], PT ;  /* 0x00014f00ef007a0c */ /* 0x002fda0003f06270 */
[----:B------:R-:W-:Y:S05]  /*0b40*/  @P0 EXIT ;  /* 0x000000000000094d */ /* 0x000fea0003800000 */
[----:B------:R-:W1:Y:S01]  /*0b50*/  S2R R13, SR_TID.X ;  /* 0x00000000000d7919 */ /* 0x000e620000002100 */
[----:B------:R-:W-:Y:S01]  /*0b60*/  IMAD.MOV.U32 R20, RZ, RZ, 0x20 ;  /* 0x00000020ff147424 */ /* 0x000fe200078e00ff */
[----:B------:R-:W-:Y:S02]  /*0b70*/  ULDC UR4, c[0x0][0x2ac] ;  /* 0x0000ab0000047ab9 */ /* 0x000fe40000000800 */
[----:B------:R-:W-:Y:S02]  /*0b80*/  ULDC UR8, c[0x0][0x1d0] ;  /* 0x0000740000087ab9 */ /* 0x000fe40000000800 */
[----:B------:R-:W-:Y:S01]  /*0b90*/  UIMAD UR8, UR4, UR8, URZ ;  /* 0x00000008040872a4 */ /* 0x000fe2000f8e023f */
[----:B-1----:R-:W-:-:S04]  /*0ba0*/  SHF.R.S32.HI R12, RZ, 0x1f, R13 ;  /* 0x0000001fff0c7819 */ /* 0x002fc8000001140d */
[CC--:B------:R-:W-:Y:S02]  /*0bb0*/  LEA.HI R9, R12.reuse, R13.reuse, RZ, 0x3 ;  /* 0x0000000d0c097211 */ /* 0x0c0fe400078f18ff */
[----:B------:R-:W-:Y:S02]  /*0bc0*/  LEA.HI R2, R12, R13, RZ, 0x4 ;  /* 0x0000000d0c027211 */ /* 0x000fe400078f20ff */
[----:B------:R-:W-:Y:S02]  /*0bd0*/  SHF.R.S32.HI R246, RZ, 0x3, R9 ;  /* 0x00000003fff67819 */ /* 0x000fe40000011409 */
[----:B------:R-:W-:Y:S02]  /*0be0*/  LOP3.LUT R4, R9, 0xfffffff8, RZ, 0xc0, !PT ;  /* 0xfffffff809047812 */ /* 0x000fe400078ec0ff */
[----:B------:R-:W-:Y:S01]  /*0bf0*/  SHF.R.S32.HI R3, RZ, 0x4, R2 ;  /* 0x00000004ff037819 */ /* 0x000fe20000011402 */
[----:B------:R-:W-:Y:S01]  /*0c00*/  IMAD.SHL.U32 R6, R246, 0x40, RZ ;  /* 0x00000040f6067824 */ /* 0x000fe200078e00ff */
[C---:B------:R-:W-:Y:S01]  /*0c10*/  LOP3.LUT R0, R2.reuse, 0xfffffff0, RZ, 0xc0, !PT ;  /* 0xfffffff002007812 */ /* 0x040fe200078ec0ff */
[----:B------:R-:W-:Y:S01]  /*0c20*/  IMAD.IADD R10, R13, 0x1, -R4 ;  /* 0x000000010d0a7824 */ /* 0x000fe200078e0a04 */
[----:B------:R-:W-:-:S03]  /*0c30*/  LEA.HI R5, R2, R3, RZ, 0x1 ;  /* 0x0000000302057211 */ /* 0x000fc600078f08ff */
[----:B------:R-:W-:Y:S01]  /*0c40*/  IMAD.IADD R2, R13, 0x1, -R0 ;  /* 0x000000010d027824 */ /* 0x000fe200078e0a00 */
[----:B------:R-:W-:Y:S01]  /*0c50*/  LOP3.LUT R0, R6, 0x1c0, RZ, 0xc0, !PT ;  /* 0x000001c006007812 */ /* 0x000fe200078ec0ff */
[C---:B------:R-:W-:Y:S01]  /*0c60*/  IMAD.SHL.U32 R210, R10.reuse, 0x8, RZ ;  /* 0x000000080ad27824 */ /* 0x040fe200078e00ff */
[----:B------:R-:W-:Y:S01]  /*0c70*/  LOP3.LUT R5, R5, 0xfffffffe, RZ, 0xc0, !PT ;  /* 0xfffffffe05057812 */ /* 0x000fe200078ec0ff */
[C---:B------:R-:W-:Y:S01]  /*0c80*/  IMAD.SHL.U32 R7, R10.reuse, 0x40, RZ ;  /* 0x000000400a077824 */ /* 0x040fe200078e00ff */
[----:B------:R-:W-:Y:S01]  /*0c90*/  SHF.R.S32.HI R8, RZ, 0x1f, R2 ;  /* 0x0000001fff087819 */ /* 0x000fe20000011402 */
[----:B------:R-:W-:Y:S01]  /*0ca0*/  IMAD R213, R10, 0x20, R246 ;  /* 0x000000200ad57824 */ /* 0x000fe200078e02f6 */
[----:B------:R-:W-:Y:S01]  /*0cb0*/  LOP3.LUT R6, R0, 0x38, R210, 0xf8, !PT ;  /* 0x0000003800067812 */ /* 0x000fe200078ef8d2 */
[----:B------:R-:W-:Y:S01]  /*0cc0*/  IMAD.IADD R11, R3, 0x1, -R5 ;  /* 0x00000001030b7824 */ /* 0x000fe200078e0a05 */
[----:B------:R-:W-:Y:S02]  /*0cd0*/  SHF.R.U32.HI R4, RZ, 0x3, R0 ;  /* 0x00000003ff047819 */ /* 0x000fe40000011600 */
[----:B------:R-:W-:-:S02]  /*0ce0*/  LEA.HI R14, R8, R2, RZ, 0x3 ;  /* 0x00000002080e7211 */ /* 0x000fc400078f18ff */
[----:B------:R-:W-:Y:S02]  /*0cf0*/  LOP3.LUT R0, R7, 0x1c0, RZ, 0xc0, !PT ;  /* 0x000001c007007812 */ /* 0x000fe400078ec0ff */
[----:B------:R-:W-:Y:S02]  /*0d00*/  LOP3.LUT R4, R6, R4, RZ, 0x3c, !PT ;  /* 0x0000000406047212 */ /* 0x000fe400078e3cff */
[-C--:B------:R-:W-:Y:S02]  /*0d10*/  LEA.HI R7, R12, R13.reuse, RZ, 0x6 ;  /* 0x0000000d0c077211 */ /* 0x080fe400078f30ff */
[----:B------:R-:W-:Y:S02]  /*0d20*/  LOP3.LUT R6, R14, 0xfffffff8, RZ, 0xc0, !PT ;  /* 0xfffffff80e067812 */ /* 0x000fe400078ec0ff */
[----:B------:R-:W-:Y:S02]  /*0d30*/  LOP3.LUT R5, R0, 0x8, R9, 0xf8, !PT ;  /* 0x0000000800057812 */ /* 0x000fe400078ef809 */
[----:B------:R-:W-:Y:S01]  /*0d40*/  SHF.R.U32.HI R3, RZ, 0x3, R0 ;  /* 0x00000003ff037819 */ /* 0x000fe20000011600 */
[----:B------:R-:W-:Y:S01]  /*0d50*/  IMAD.SHL.U32 R0, R7, 0x8, RZ ;  /* 0x0000000807007824 */ /* 0x000fe200078e00ff */
[----:B------:R-:W-:Y:S01]  /*0d60*/  IADD3 R207, R210, 0x40, RZ ;  /* 0x00000040d2cf7810 */ /* 0x000fe20007ffe0ff */
[----:B------:R-:W-:Y:S01]  /*0d70*/  IMAD.IADD R9, R2, 0x1, -R6 ;  /* 0x0000000102097824 */ /* 0x000fe200078e0a06 */
[----:B------:R-:W-:-:S02]  /*0d80*/  LEA.HI R6, R12, R13, RZ, 0x2 ;  /* 0x0000000d0c067211 */ /* 0x000fc400078f10ff */
[----:B------:R-:W-:Y:S02]  /*0d90*/  LOP3.LUT R15, R5, R3, RZ, 0x3c, !PT ;  /* 0x00000003050f7212 */ /* 0x000fe400078e3cff */
[----:B------:R-:W-:Y:S02]  /*0da0*/  LOP3.LUT R191, R4, 0x7ffffe00, R0, 0xf8, !PT ;  /* 0x7ffffe0004bf7812 */ /* 0x000fe400078ef800 */
[----:B------:R-:W-:Y:S02]  /*0db0*/  LEA.HI R2, R12, R13, RZ, 0x5 ;  /* 0x0000000d0c027211 */ /* 0x000fe400078f28ff */
[--C-:B------:R-:W-:Y:S01]  /*0dc0*/  SHF.R.S32.HI R209, RZ, 0x2, R6.reuse ;  /* 0x00000002ffd17819 */ /* 0x100fe20000011406 */
[----:B------:R-:W-:Y:S01]  /*0dd0*/  IMAD.SHL.U32 R191, R191, 0x2, RZ ;  /* 0x00000002bfbf7824 */ /* 0x000fe200078e00ff */
[----:B------:R-:W-:Y:S02]  /*0de0*/  SHF.R.S32.HI R0, RZ, 0x1f, R6 ;  /* 0x0000001fff007819 */ /* 0x000fe40000011406 */
[----:B------:R-:W-:-:S02]  /*0df0*/  LOP3.LUT R5, R6, 0xfffffffc, RZ, 0xc0, !PT ;  /* 0xfffffffc06057812 */ /* 0x000fc400078ec0ff */
[--C-:B------:R-:W-:Y:S02]  /*0e00*/  SHF.R.S32.HI R4, RZ, 0x5, R2.reuse ;  /* 0x00000005ff047819 */ /* 0x100fe40000011402 */
[----:B------:R-:W-:Y:S01]  /*0e10*/  SHF.R.S32.HI R3, RZ, 0x1f, R2 ;  /* 0x0000001fff037819 */ /* 0x000fe20000011402 */
[----:B------:R-:W-:Y:S01]  /*0e20*/  IMAD.IADD R235, R13, 0x1, -R5 ;  /* 0x000000010deb7824 */ /* 0x000fe200078e0a05 */
[----:B------:R-:W-:Y:S01]  /*0e30*/  LEA.HI R0, R0, R209, RZ, 0x3 ;  /* 0x000000d100007211 */ /* 0x000fe200078f18ff */
[----:B------:R-:W-:Y:S01]  /*0e40*/  IMAD.SHL.U32 R219, R4, 0x200, RZ ;  /* 0x0000020004db7824 */ /* 0x000fe200078e00ff */
[----:B------:R-:W-:Y:S01]  /*0e50*/  LOP3.LUT R2, R2, 0xffffffe0, RZ, 0xc0, !PT ;  /* 0xffffffe002027812 */ /* 0x000fe200078ec0ff */
[----:B------:R-:W-:Y:S01]  /*0e60*/  IMAD.SHL.U32 R106, R235, 0x4, RZ ;  /* 0x00000004eb6a7824 */ /* 0x000fe200078e00ff */
[----:B------:R-:W-:Y:S01]  /*0e70*/  LEA.HI R3, R3, R4, RZ, 0x3 ;  /* 0x0000000403037211 */ /* 0x000fe200078f18ff */
[----:B------:R-:W-:Y:S01]  /*0e80*/  IMAD.SHL.U32 R100, R235, 0x8, RZ ;  /* 0x00000008eb647824 */ /* 0x000fe200078e00ff */
[----:B------:R-:W-:Y:S01]  /*0e90*/  LOP3.LUT R0, R0, 0xfffffff8, RZ, 0xc0, !PT ;  /* 0xfffffff800007812 */ /* 0x000fe200078ec0ff */
[----:B------:R-:W-:Y:S01]  /*0ea0*/  IMAD.IADD R24, R13, 0x1, -R2 ;  /* 0x000000010d187824 */ /* 0x000fe200078e0a02 */
[----:B------:R-:W-:Y:S01]  /*0eb0*/  LOP3.LUT R2, R3, 0xffffff8, RZ, 0xc0, !PT ;  /* 0x0ffffff803027812 */ /* 0x000fe200078ec0ff */
[----:B------:R-:W-:Y:S01]  /*0ec0*/  IMAD.SHL.U32 R13, R4, 0x400, RZ ;  /* 0x00000400040d7824 */ /* 0x000fe200078e00ff */
[----:B------:R-:W-:Y:S01]  /*0ed0*/  IADD3 R140, R106, 0x20, RZ ;  /* 0x000000206a8c7810 */ /* 0x000fe20007ffe0ff */
[----:B------:R-:W-:Y:S01]  /*0ee0*/  IMAD.IADD R3, R209, 0x1, -R0 ;  /* 0x00000001d1037824 */ /* 0x000fe200078e0a00 */
[----:B------:R-:W-:Y:S01]  /*0ef0*/  SHF.R.S32.HI R5, RZ, 0x1f, R24 ;  /* 0x0000001fff057819 */ /* 0x000fe20000011418 */
[----:B------:R-:W-:Y:S01]  /*0f00*/  IMAD.IADD R7, R4, 0x1, -R2 ;  /* 0x0000000104077824 */ /* 0x000fe200078e0a02 */
[C---:B------:R-:W-:Y:S01]  /*0f10*/  IADD3 R105, R106.reuse, 0x40, RZ ;  /* 0x000000406a697810 */ /* 0x040fe20007ffe0ff */
[----:B------:R-:W-:Y:S01]  /*0f20*/  IMAD.IADD R2, R106, 0x1, R140 ;  /* 0x000000016a027824 */ /* 0x000fe200078e028c */
[----:B------:R-:W-:-:S02]  /*0f30*/  LOP3.LUT R8, R3, 0x1, RZ, 0xc0, !PT ;  /* 0x0000000103087812 */ /* 0x000fc400078ec0ff */
[----:B------:R-:W-:Y:S01]  /*0f40*/  LEA.HI R16, R5, R24, RZ, 0x2 ;  /* 0x0000001805107211 */ /* 0x000fe200078f10ff */
[----:B------:R-:W-:Y:S01]  /*0f50*/  IMAD.IADD R0, R106, 0x1, R105 ;  /* 0x000000016a007824 */ /* 0x000fe200078e0269 */
[----:B------:R-:W-:Y:S02]  /*0f60*/  ISETP.NE.U32.AND P0, PT, R8, 0x1, PT ;  /* 0x000000010800780c */ /* 0x000fe40003f05070 */
[----:B------:R-:W-:Y:S02]  /*0f70*/  SHF.R.S32.HI R6, RZ, 0x1f, R2 ;  /* 0x0000001fff067819 */ /* 0x000fe40000011402 */
[C---:B------:R-:W-:Y:S01]  /*0f80*/  R2P PR, R3.reuse, 0x6 ;  /* 0x0000000603007804 */ /* 0x040fe20000000000 */
[----:B------:R-:W-:Y:S01]  /*0f90*/  IMAD.SHL.U32 R3, R3, 0x40, RZ ;  /* 0x0000004003037824 */ /* 0x000fe200078e00ff */
[----:B------:R-:W-:Y:S02]  /*0fa0*/  SHF.R.S32.HI R5, RZ, 0x2, R16 ;  /* 0x00000002ff057819 */ /* 0x000fe40000011410 */
[----:B------:R-:W-:-:S02]  /*0fb0*/  LEA.HI R215, R6, R2, RZ, 0x3 ;  /* 0x0000000206d77211 */ /* 0x000fc400078f18ff */
[----:B------:R-:W-:Y:S01]  /*0fc0*/  LEA.HI R12, R6, R2, RZ, 0x6 ;  /* 0x00000002060c7211 */ /* 0x000fe200078f30ff */
[----:B------:R-:W-:Y:S01]  /*0fd0*/  IMAD.SHL.U32 R2, R9, 0x40, RZ ;  /* 0x0000004009027824 */ /* 0x000fe200078e00ff */
[----:B------:R-:W-:Y:S01]  /*0fe0*/  IADD3 R17, R209, 0x40, RZ ;  /* 0x00000040d1117810 */ /* 0x000fe20007ffe0ff */
[----:B------:R-:W-:Y:S01]  /*0ff0*/  IMAD R23, R7, 0x10, R5 ;  /* 0x0000001007177824 */ /* 0x000fe200078e0205 */
[----:B------:R-:W-:Y:S01]  /*1000*/  LOP3.LUT R217, R3, 0x1c0, RZ, 0xc0, !PT ;  /* 0x000001c003d97812 */ /* 0x000fe200078ec0ff */
[----:B------:R-:W-:Y:S01]  /*1010*/  IMAD.SHL.U32 R3, R11, 0x8, RZ ;  /* 0x000000080b037824 */ /* 0x000fe200078e00ff */
[----:B------:R-:W-:Y:S02]  /*1020*/  SHF.R.S32.HI R5, RZ, 0x1f, R0 ;  /* 0x0000001fff057819 */ /* 0x000fe40000011400 */
[----:B------:R-:W-:Y:S01]  /*1030*/  LOP3.LUT R2, R2, 0x1c0, RZ, 0xc0, !PT ;  /* 0x000001c002027812 */ /* 0x000fe200078ec0ff */
[----:B------:R-:W-:Y:S01]  /*1040*/  STL [R1+0x54], R23 ;  /* 0x0000541701007387 */ /* 0x000fe20000100800 */
[----:B------:R-:W-:-:S02]  /*1050*/  LOP3.LUT P6, RZ, R9, 0x2, RZ, 0xc0, !PT ;  /* 0x0000000209ff7812 */ /* 0x000fc400078cc0ff */
[----:B------:R-:W-:Y:S02]  /*1060*/  LOP3.LUT P5, RZ, R9, 0x4, RZ, 0xc0, !PT ;  /* 0x0000000409ff7812 */ /* 0x000fe400078ac0ff */
[----:B------:R-:W-:Y:S02]  /*1070*/  SHF.R.S32.HI R9, RZ, 0x1f, R17 ;  /* 0x0000001fff097819 */ /* 0x000fe40000011411 */
[----:B------:R-:W-:Y:S02]  /*1080*/  SHF.R.U32.HI R218, RZ, 0x3, R217 ;  /* 0x00000003ffda7819 */ /* 0x000fe400000116d9 */
[CC--:B------:R-:W-:Y:S02]  /*1090*/  LEA.HI R214, R5.reuse, R0.reuse, RZ, 0x3 ;  /* 0x0000000005d67211 */ /* 0x0c0fe400078f18ff */
[----:B------:R-:W-:Y:S01]  /*10a0*/  LEA.HI R8, R5, R0, RZ, 0x6 ;  /* 0x0000000005087211 */ /* 0x000fe200078f30ff */
[----:B------:R-:W-:Y:S01]  /*10b0*/  IMAD R0, R11, 0x200, R15 ;  /* 0x000002000b007824 */ /* 0x000fe200078e020f */
[----:B------:R-:W-:Y:S01]  /*10c0*/  LOP3.LUT R6, R2, 0x8, R3, 0xf8, !PT ;  /* 0x0000000802067812 */ /* 0x000fe200078ef803 */
[----:B------:R-:W-:Y:S01]  /*10d0*/  IMAD.SHL.U32 R3, R17, 0x40, RZ ;  /* 0x0000004011037824 */ /* 0x000fe200078e00ff */
[----:B------:R-:W-:Y:S01]  /*10e0*/  SHF.R.U32.HI R5, RZ, 0x3, R2 ;  /* 0x00000003ff057819 */ /* 0x000fe20000011602 */
[----:B------:R-:W-:Y:S01]  /*10f0*/  IMAD R11, R235, 0x2, R13 ;  /* 0x00000002eb0b7824 */ /* 0x000fe200078e020d */
[----:B------:R-:W-:-:S02]  /*1100*/  LEA.HI R2, R9, R17, RZ, 0x3 ;  /* 0x0000001109027211 */ /* 0x000fc400078f18ff */
[----:B------:R-:W-:Y:S02]  /*1110*/  LOP3.LUT R7, R218, R217, RZ, 0xfc, !PT ;  /* 0x000000d9da077212 */ /* 0x000fe400078efcff */
[----:B------:R-:W-:Y:S01]  /*1120*/  LOP3.LUT R25, R3, 0x1c0, RZ, 0xc0, !PT ;  /* 0x000001c003197812 */ /* 0x000fe200078ec0ff */
[----:B------:R-:W-:Y:S01]  /*1130*/  IMAD.SHL.U32 R2, R2, 0x40, RZ ;  /* 0x0000004002027824 */ /* 0x000fe200078e00ff */
[----:B------:R-:W-:Y:S01]  /*1140*/  IADD3 R143, R106, 0x10, RZ ;  /* 0x000000106a8f7810 */ /* 0x000fe20007ffe0ff */
[----:B------:R-:W-:Y:S01]  /*1150*/  IMAD.IADD R19, R11, 0x1, R7 ;  /* 0x000000010b137824 */ /* 0x000fe200078e0207 */
[----:B------:R-:W-:Y:S01]  /*1160*/  LOP3.LUT R7, R6, R5, RZ, 0x3c, !PT ;  /* 0x0000000506077212 */ /* 0x000fe200078e3cff */
[----:B------:R-:W-:Y:S01]  /*1170*/  IMAD.SHL.U32 R3, R12, 0x80, RZ ;  /* 0x000000800c037824 */ /* 0x000fe200078e00ff */
[----:B------:R-:W-:Y:S01]  /*1180*/  SHF.R.U32.HI R22, RZ, 0x3, R25 ;  /* 0x00000003ff167819 */ /* 0x000fe20000011619 */
[----:B------:R-:W-:Y:S01]  /*1190*/  IMAD.SHL.U32 R11, R14, 0x40, RZ ;  /* 0x000000400e0b7824 */ /* 0x000fe200078e00ff */
[----:B------:R-:W-:-:S02]  /*11a0*/  LOP3.LUT R5, R217, 0x38, R215, 0xf8, !PT ;  /* 0x00000038d9057812 */ /* 0x000fc400078ef8d7 */
[----:B------:R-:W-:Y:S02]  /*11b0*/  LOP3.LUT R4, R25, 0x38, R215, 0xf8, !PT ;  /* 0x0000003819047812 */ /* 0x000fe400078ef8d7 */
[----:B------:R-:W-:Y:S01]  /*11c0*/  LOP3.LUT R21, R2, 0xfffffe00, RZ, 0xc0, !PT ;  /* 0xfffffe0002157812 */ /* 0x000fe200078ec0ff */
[----:B------:R-:W-:Y:S01]  /*11d0*/  IMAD.SHL.U32 R2, R8, 0x80, RZ ;  /* 0x0000008008027824 */ /* 0x000fe200078e00ff */
[--C-:B------:R-:W-:Y:S02]  /*11e0*/  LOP3.LUT R6, R217, 0x38, R214.reuse, 0xf8, !PT ;  /* 0x00000038d9067812 */ /* 0x100fe400078ef8d6 */
[----:B------:R-:W-:Y:S01]  /*11f0*/  LOP3.LUT R9, R25, 0x38, R214, 0xf8, !PT ;  /* 0x0000003819097812 */ /* 0x000fe200078ef8d6 */
[----:B------:R-:W-:Y:S01]  /*1200*/  STL [R1+0x10], R21 ;  /* 0x0000101501007387 */ /* 0x000fe20000100800 */
[----:B------:R-:W-:Y:S02]  /*1210*/  LOP3.LUT R3, R3, 0xffffe000, RZ, 0xc0, !PT ;  /* 0xffffe00003037812 */ /* 0x000fe400078ec0ff */
[----:B------:R-:W-:-:S02]  /*1220*/  LOP3.LUT R8, R5, R218, RZ, 0x3c, !PT ;  /* 0x000000da05087212 */ /* 0x000fc400078e3cff */
[----:B------:R-:W-:Y:S02]  /*1230*/  LOP3.LUT R4, R4, R22, RZ, 0x3c, !PT ;  /* 0x0000001604047212 */ /* 0x000fe400078e3cff */
[----:B------:R-:W-:Y:S02]  /*1240*/  LOP3.LUT R2, R2, 0xffffe000, RZ, 0xc0, !PT ;  /* 0xffffe00002027812 */ /* 0x000fe400078ec0ff */
[----:B------:R-:W-:Y:S02]  /*1250*/  LOP3.LUT R6, R6, R218, RZ, 0x3c, !PT ;  /* 0x000000da06067212 */ /* 0x000fe400078e3cff */
[----:B------:R-:W-:Y:S02]  /*1260*/  LOP3.LUT R5, R9, R22, RZ, 0x3c, !PT ;  /* 0x0000001609057212 */ /* 0x000fe400078e3cff */
[-C--:B------:R-:W-:Y:S02]  /*1270*/  IADD3 R18, R8, R3.reuse, R219 ;  /* 0x0000000308127210 */ /* 0x080fe40007ffe0db */
[----:B------:R-:W-:-:S02]  /*1280*/  IADD3 R17, R4, R3, R21 ;  /* 0x0000000304117210 */ /* 0x000fc40007ffe015 */
[----:B------:R-:W-:Y:S02]  /*1290*/  LOP3.LUT R3, R11, 0xfffffe00, RZ, 0xc0, !PT ;  /* 0xfffffe000b037812 */ /* 0x000fe400078ec0ff */
[C---:B------:R-:W-:Y:S02]  /*12a0*/  LOP3.LUT P4, RZ, R10.reuse, 0x2, RZ, 0xc0, !PT ;  /* 0x000000020aff7812 */ /* 0x040fe4000788c0ff */
[----:B------:R-:W-:Y:S02]  /*12b0*/  LOP3.LUT P3, RZ, R10, 0x4, RZ, 0xc0, !PT ;  /* 0x000000040aff7812 */ /* 0x000fe4000786c0ff */
[----:B------:R-:W-:Y:S01]  /*12c0*/  LOP3.LUT R11, R25, 0x38, R100, 0xf8, !PT ;  /* 0x00000038190b7812 */ /* 0x000fe200078ef864 */
[----:B------:R-:W-:Y:S01]  /*12d0*/  IMAD.SHL.U32 R25, R143, 0x2, RZ ;  /* 0x000000028f197824 */ /* 0x000fe200078e00ff */
[----:B------:R-:W-:Y:S02]  /*12e0*/  IADD3 R142, R106, 0x30, RZ ;  /* 0x000000306a8e7810 */ /* 0x000fe40007ffe0ff */
[----:B------:R-:W-:Y:S01]  /*12f0*/  LOP3.LUT R10, R16, 0x7ffffffc, RZ, 0xc0, !PT ;  /* 0x7ffffffc100a7812 */ /* 0x000fe200078ec0ff */
[----:B------:R-:W-:Y:S01]  /*1300*/  IMAD.SHL.U32 R16, R140, 0x2, RZ ;  /* 0x000000028c107824 */ /* 0x000fe200078e00ff */
[-C--:B------:R-:W-:Y:S01]  /*1310*/  IADD3 R15, R6, R2.reuse, R219 ;  /* 0x00000002060f7210 */ /* 0x080fe20007ffe0db */
[----:B------:R-:W-:Y:S01]  /*1320*/  IMAD.SHL.U32 R26, R142, 0x2, RZ ;  /* 0x000000028e1a7824 */ /* 0x000fe200078e00ff */
[----:B------:R-:W-:Y:S01]  /*1330*/  IADD3 R14, R5, R2, R21 ;  /* 0x00000002050e7210 */ /* 0x000fe20007ffe015 */
[----:B------:R1:W-:Y:S01]  /*1340*/  STL [R1+0x40], R25 ;  /* 0x0000401901007387 */ /* 0x0003e20000100800 */
[----:B------:R-:W-:Y:S01]  /*1350*/  LEA.HI R2, R235, R235, RZ, 0x1 ;  /* 0x000000ebeb027211 */ /* 0x000fe200078f08ff */
[----:B------:R-:W-:Y:S01]  /*1360*/  IMAD.IADD R10, R24, 0x1, -R10 ;  /* 0x00000001180a7824 */ /* 0x000fe200078e0a0a */
[----:B------:R-:W-:Y:S01]  /*1370*/  IADD3 R141, R106, 0x50, RZ ;  /* 0x000000506a8d7810 */ /* 0x000fe20007ffe0ff */
[----:B------:R2:W-:Y:S01]  /*1380*/  STL [R1+0x44], R16 ;  /* 0x0000441001007387 */ /* 0x0005e20000100800 */
[----:B------:R-:W-:Y:S01]  /*1390*/  SHF.R.S32.HI R9, RZ, 0x1f, R143 ;  /* 0x0000001fff097819 */ /* 0x000fe2000001148f */
[----:B------:R-:W-:Y:S01]  /*13a0*/  IMAD.SHL.U32 R247, R10, 0x2, RZ ;  /* 0x000000020af77824 */ /* 0x000fe200078e00ff */
[CC--:B------:R-:W-:Y:S01]  /*13b0*/  IADD3 R4, R7.reuse, R3.reuse, R13 ;  /* 0x0000000307047210 */ /* 0x0c0fe20007ffe00d */
[----:B------:R3:W-:Y:S01]  /*13c0*/  STL [R1+0x48], R26 ;  /* 0x0000481a01007387 */ /* 0x0007e20000100800 */
[----:B------:R-:W-:Y:S01]  /*13d0*/  LOP3.LUT R5, R7, R3, RZ, 0xfc, !PT ;  /* 0x0000000307057212 */ /* 0x000fe200078efcff */
[----:B------:R-:W-:Y:S01]  /*13e0*/  IMAD.MOV.U32 R13, RZ, RZ, 0x40 ;  /* 0x00000040ff0d7424 */ /* 0x000fe200078e00ff */
[----:B------:R-:W-:-:S02]  /*13f0*/  SHF.R.S32.HI R8, RZ, 0x1f, R140 ;  /* 0x0000001fff087819 */ /* 0x000fc4000001148c */
[----:B------:R-:W-:Y:S02]  /*1400*/  LOP3.LUT R3, R2, 0x1ffffffe, RZ, 0xc0, !PT ;  /* 0x1ffffffe02037812 */ /* 0x000fe400078ec0ff */
[----:B------:R-:W-:Y:S02]  /*1410*/  SHF.R.S32.HI R7, RZ, 0x1f, R142 ;  /* 0x0000001fff077819 */ /* 0x000fe4000001148e */
[----:B------:R-:W-:Y:S01]  /*1420*/  SHF.L.U64.HI R9, R143, 0x1, R9 ;  /* 0x000000018f097819 */ /* 0x000fe20000010209 */
[----:B------:R-:W-:Y:S01]  /*1430*/  IMAD.IADD R12, R235, 0x1, -R3 ;  /* 0x00000001eb0c7824 */ /* 0x000fe200078e0a03 */
[----:B------:R-:W-:Y:S02]  /*1440*/  SHF.L.U64.HI R8, R140, 0x1, R8 ;  /* 0x000000018c087819 */ /* 0x000fe40000010208 */
[----:B------:R-:W-:Y:S02]  /*1450*/  SHF.L.U64.HI R7, R142, 0x1, R7 ;  /* 0x000000018e077819 */ /* 0x000fe40000010207 */
[----:B------:R-:W-:Y:S01]  /*1460*/  SHF.R.S32.HI R6, RZ, 0x1f, R105 ;  /* 0x0000001fff067819 */ /* 0x000fe20000011469 */
[----:B-1----:R-:W-:Y:S01]  /*1470*/  IMAD.SHL.U32 R25, R105, 0x2, RZ ;  /* 0x0000000269197824 */ /* 0x002fe200078e00ff */
[----:B------:R-:W-:-:S02]  /*1480*/  SHF.R.S32.HI R3, RZ, 0x1f, R141 ;  /* 0x0000001fff037819 */ /* 0x000fc4000001148d */
[----:B------:R-:W-:Y:S01]  /*1490*/  SHF.L.U64.HI R6, R105, 0x1, R6 ;  /* 0x0000000169067819 */ /* 0x000fe20000010206 */
[C---:B--2---:R-:W-:Y:S01]  /*14a0*/  IMAD.SHL.U32 R16, R141.reuse, 0x2, RZ ;  /* 0x000000028d107824 */ /* 0x044fe200078e00ff */
[----:B------:R-:W-:Y:S01]  /*14b0*/  STL [R1+0x4c], R25 ;  /* 0x00004c1901007387 */ /* 0x000fe20000100800 */
[----:B------:R-:W-:Y:S02]  /*14c0*/  SHF.L.U64.HI R3, R141, 0x1, R3 ;  /* 0x000000018d037819 */ /* 0x000fe40000010203 */
[----:B------:R-:W-:Y:S01]  /*14d0*/  LOP3.LUT R11, R21, R11, R22, 0xf6, !PT ;  /* 0x0000000b150b7212 */ /* 0x000fe200078ef616 */
[----:B------:R-:W-:Y:S01]  /*14e0*/  STL [R1+0x50], R16 ;  /* 0x0000501001007387 */ /* 0x000fe20000100800 */
[C---:B------:R-:W-:Y:S02]  /*14f0*/  IADD3 R35, R247.reuse, 0x10, RZ ;  /* 0x00000010f7237810 */ /* 0x040fe40007ffe0ff */
[C---:B------:R-:W-:Y:S01]  /*1500*/  IADD3 R32, R247.reuse, 0x28, RZ ;  /* 0x00000028f7207810 */ /* 0x040fe20007ffe0ff */
[----:B------:R1:W-:Y:S01]  /*1510*/  STL [R1+0x3c], R9 ;  /* 0x00003c0901007387 */ /* 0x0003e20000100800 */
[----:B------:R-:W-:-:S02]  /*1520*/  IADD3 R29, R247, 0x40, RZ ;  /* 0x00000040f71d7810 */ /* 0x000fc40007ffe0ff */
[C---:B---3--:R-:W-:Y:S01]  /*1530*/  IADD3 R26, R247.reuse, 0x58, RZ ;  /* 0x00000058f71a7810 */ /* 0x048fe20007ffe0ff */
[----:B------:R2:W-:Y:S01]  /*1540*/  STL [R1+0x38], R8 ;  /* 0x0000380801007387 */ /* 0x0005e20000100800 */
[C---:B------:R-:W-:Y:S02]  /*1550*/  IADD3 R252, R247.reuse, 0xb8, RZ ;  /* 0x000000b8f7fc7810 */ /* 0x040fe40007ffe0ff */
[----:B------:R-:W-:Y:S01]  /*1560*/  LEA R168, R0, 0x6100, 0x1 ;  /* 0x0000610000a87811 */ /* 0x000fe200078e08ff */
[----:B------:R3:W-:Y:S01]  /*1570*/  STL [R1+0x34], R7 ;  /* 0x0000340701007387 */ /* 0x0007e20000100800 */
[----:B------:R-:W-:Y:S02]  /*1580*/  IADD3 R10, R247, 0xa8, RZ ;  /* 0x000000a8f70a7810 */ /* 0x000fe40007ffe0ff */
[----:B------:R-:W-:Y:S01]  /*1590*/  IADD3 R179, R168, 0x20, RZ ;  /* 0x00000020a8b37810 */ /* 0x000fe20007ffe0ff */
[----:B------:R4:W-:Y:S01]  /*15a0*/  STL [R1+0x30], R6 ;  /* 0x0000300601007387 */ /* 0x0009e20000100800 */
[----:B------:R-:W-:-:S02]  /*15b0*/  SEL R2, R13, 0xffffffc0, !P3 ;  /* 0xffffffc00d027807 */ /* 0x000fc40005800000 */
[C---:B------:R-:W-:Y:S01]  /*15c0*/  @P4 IADD3 R179, R168.reuse, -0x20, RZ ;  /* 0xffffffe0a8b34810 */ /* 0x040fe20007ffe0ff */
[----:B------:R5:W-:Y:S01]  /*15d0*/  STL [R1+0x2c], R3 ;  /* 0x00002c0301007387 */ /* 0x000be20000100800 */
[----:B------:R-:W-:Y:S01]  /*15e0*/  LEA R248, R19, 0x80, 0x1 ;  /* 0x0000008013f87811 */ /* 0x000fe200078e08ff */
[----:B------:R-:W-:Y:S01]  /*15f0*/  IMAD.IADD R174, R168, 0x1, R2 ;  /* 0x00000001a8ae7824 */ /* 0x000fe200078e0202 */
[----:B------:R-:W-:Y:S01]  /*1600*/  SHF.R.S32.HI R10, RZ, 0x1f, R10 ;  /* 0x0000001fff0a7819 */ /* 0x000fe2000001140a */
[----:B------:R-:W-:Y:S01]  /*1610*/  IMAD.IADD R171, R2, 0x1, R179 ;  /* 0x0000000102ab7824 */ /* 0x000fe200078e02b3 */
[----:B------:R-:W-:Y:S02]  /*1620*/  LEA R10, R17, 0xc100, 0x1 ;  /* 0x0000c100110a7811 */ /* 0x000fe400078e08ff */
[----:B------:R-:W-:Y:S02]  /*1630*/  IADD3 R249, R248, -0x10, RZ ;  /* 0xfffffff0f8f97810 */ /* 0x000fe40007ffe0ff */
[----:B-1----:R-:W-:-:S02]  /*1640*/  LEA R9, R11, 0xc100, 0x1 ;  /* 0x0000c1000b097811 */ /* 0x002fc400078e08ff */
[----:B------:R-:W-:Y:S02]  /*1650*/  LEA R175, R4, 0xc100, 0x1 ;  /* 0x0000c10004af7811 */ /* 0x000fe400078e08ff */
[----:B--2---:R-:W-:Y:S02]  /*1660*/  SEL R8, R20, 0xffffffe0, !P1 ;  /* 0xffffffe014087807 */ /* 0x004fe40004800000 */
[----:B------:R-:W-:Y:S02]  /*1670*/  LEA R169, R5, 0x100, 0x1 ;  /* 0x0000010005a97811 */ /* 0x000fe400078e08ff */
[----:B---3--:R-:W-:Y:S01]  /*1680*/  LOP3.LUT R7, R217, 0x38, R100, 0xf8, !PT ;  /* 0x00000038d9077812 */ /* 0x008fe200078ef864 */
[C---:B------:R-:W-:Y:S01]  /*1690*/  IMAD.IADD R251, R248.reuse, 0x1, R8 ;  /* 0x00000001f8fb7824 */ /* 0x040fe200078e0208 */
[----:B------:R-:W-:Y:S02]  /*16a0*/  @P0 IADD3 R249, R248, 0x10, RZ ;  /* 0x00000010f8f90810 */ /* 0x000fe40007ffe0ff */
[----:B------:R-:W-:-:S02]  /*16b0*/  LOP3.LUT R7, R219, R7, R218, 0xf6, !PT ;  /* 0x00000007db077212 */ /* 0x000fc400078ef6da */
[----:B----4-:R-:W-:Y:S01]  /*16c0*/  SEL R6, R13, 0xffffffc0, !P2 ;  /* 0xffffffc00d067807 */ /* 0x010fe20005000000 */
[----:B------:R-:W-:Y:S01]  /*16d0*/  IMAD.IADD R250, R8, 0x1, R249 ;  /* 0x0000000108fa7824 */ /* 0x000fe200078e02f9 */
[----:B------:R-:W-:Y:S01]  /*16e0*/  LEA R7, R7, 0xc100, 0x1 ;  /* 0x0000c10007077811 */ /* 0x000fe200078e08ff */
[----:B-----5:R-:W-:Y:S01]  /*16f0*/  IMAD R3, R12, 0x8, R23 ;  /* 0x000000080c037824 */ /* 0x020fe200078e0217 */
[C---:B------:R-:W-:Y:S01]  /*1700*/  IADD3 R23, R247.reuse, 0x70, RZ ;  /* 0x00000070f7177810 */ /* 0x040fe20007ffe0ff */
[----:B------:R-:W-:Y:S01]  /*1710*/  IMAD.IADD R2, R248, 0x1, R6 ;  /* 0x00000001f8027824 */ /* 0x000fe200078e0206 */
[----:B------:R-:W-:Y:S02]  /*1720*/  IADD3 R12, R247, 0xa0, RZ ;  /* 0x000000a0f70c7810 */ /* 0x000fe40007ffe0ff */
[----:B------:R1:W-:Y:S01]  /*1730*/  STL [R1+0x58], R3 ;  /* 0x0000580301007387 */ /* 0x0003e20000100800 */
[----:B------:R-:W-:Y:S02]  /*1740*/  SEL R0, R13, 0xffffffc0, !P5 ;  /* 0xffffffc00d007807 */ /* 0x000fe40006800000 */
[----:B------:R-:W-:Y:S01]  /*1750*/  LOP3.LUT R200, R217, 0x18, R100, 0xf8, !PT ;  /* 0x00000018d9c87812 */ /* 0x000fe200078ef864 */
[----:B------:R2:W-:Y:S01]  /*1760*/  STL [R1+0x28], R9 ;  /* 0x0000280901007387 */ /* 0x0005e20000100800 */
[----:B------:R-:W-:Y:S01]  /*1770*/  IADD3 R36, R247, 0x8, RZ ;  /* 0x00000008f7247810 */ /* 0x000fe20007ffe0ff */
[----:B------:R-:W-:Y:S01]  /*1780*/  IMAD.IADD R178, R175, 0x1, R0 ;  /* 0x00000001afb27824 */ /* 0x000fe200078e0200 */
[----:B------:R-:W-:Y:S01]  /*1790*/  LOP3.LUT R200, R219, R200, R218, 0xf6, !PT ;  /* 0x000000c8dbc87212 */ /* 0x000fe200078ef6da */
[----:B------:R3:W-:Y:S01]  /*17a0*/  STL [R1+0x24], R7 ;  /* 0x0000240701007387 */ /* 0x0007e20000100800 */
[----:B------:R-:W-:Y:S01]  /*17b0*/  IMAD.IADD R173, R0, 0x1, R169 ;  /* 0x0000000100ad7824 */ /* 0x000fe200078e02a9 */
[----:B------:R-:W-:-:S02]  /*17c0*/  IADD3 R33, R247, 0x20, RZ ;  /* 0x00000020f7217810 */ /* 0x000fc40007ffe0ff */
[C---:B------:R-:W-:Y:S02]  /*17d0*/  IADD3 R30, R247.reuse, 0x38, RZ ;  /* 0x00000038f71e7810 */ /* 0x040fe40007ffe0ff */
[C---:B------:R-:W-:Y:S02]  /*17e0*/  IADD3 R27, R247.reuse, 0x50, RZ ;  /* 0x00000050f71b7810 */ /* 0x040fe40007ffe0ff */
[C---:B------:R-:W-:Y:S02]  /*17f0*/  IADD3 R24, R247.reuse, 0x68, RZ ;  /* 0x00000068f7187810 */ /* 0x040fe40007ffe0ff */
[----:B------:R-:W-:Y:S02]  /*1800*/  SHF.R.S32.HI R11, RZ, 0x1f, R36 ;  /* 0x0000001fff0b7819 */ /* 0x000fe40000011424 */
[----:B------:R-:W-:Y:S02]  /*1810*/  IADD3 R21, R247, 0x80, RZ ;  /* 0x00000080f7157810 */ /* 0x000fe40007ffe0ff */
[----:B------:R-:W-:-:S02]  /*1820*/  LEA R200, R200, 0x100, 0x1 ;  /* 0x00000100c8c87811 */ /* 0x000fc400078e08ff */
[----:B------:R-:W-:Y:S02]  /*1830*/  SHF.R.S32.HI R11, RZ, 0x1f, R33 ;  /* 0x0000001fff0b7819 */ /* 0x000fe40000011421 */
[----:B-1----:R-:W-:Y:S01]  /*1840*/  SEL R3, R20, 0xffffffe0, !P6 ;  /* 0xffffffe014037807 */ /* 0x002fe20007000000 */
[----:B------:R-:W-:Y:S01]  /*1850*/  IMAD.IADD R201, R200, 0x1, R6 ;  /* 0x00000001c8c97824 */ /* 0x000fe200078e0206 */
[C---:B------:R-:W-:Y:S02]  /*1860*/  IADD3 R20, R247.reuse, 0x88, RZ ;  /* 0x00000088f7147810 */ /* 0x040fe40007ffe0ff */
[----:B--2---:R-:W-:Y:S01]  /*1870*/  IADD3 R9, R247, 0xb0, RZ ;  /* 0x000000b0f7097810 */ /* 0x004fe20007ffe0ff */
[----:B------:R-:W-:Y:S01]  /*1880*/  IMAD.IADD R176, R175, 0x1, R3 ;  /* 0x00000001afb07824 */ /* 0x000fe200078e0203 */
[----:B------:R-:W-:Y:S01]  /*1890*/  IADD3 R208, R210, 0x80, RZ ;  /* 0x00000080d2d07810 */ /* 0x000fe20007ffe0ff */
[----:B------:R-:W-:Y:S01]  /*18a0*/  IMAD.IADD R170, R3, 0x1, R169 ;  /* 0x0000000103aa7824 */ /* 0x000fe200078e02a9 */
[----:B---3--:R-:W-:Y:S01]  /*18b0*/  SHF.R.S32.HI R7, RZ, 0x1f, R35 ;  /* 0x0000001fff077819 */ /* 0x008fe20000011423 */
[----:B------:R-:W-:Y:S01]  /*18c0*/  IMAD.IADD R177, R176, 0x1, R0 ;  /* 0x00000001b0b17824 */ /* 0x000fe200078e0200 */
[----:B------:R-:W-:Y:S01]  /*18d0*/  SHF.R.S32.HI R7, RZ, 0x1f, R32 ;  /* 0x0000001fff077819 */ /* 0x000fe20000011420 */
[----:B------:R-:W-:Y:S01]  /*18e0*/  IMAD.IADD R172, R0, 0x1, R170 ;  /* 0x0000000100ac7824 */ /* 0x000fe200078e02aa */
[----:B------:R-:W-:Y:S01]  /*18f0*/  SHF.R.S32.HI R7, RZ, 0x1f, R29 ;  /* 0x0000001fff077819 */ /* 0x000fe2000001141d */
[----:B------:R-:W-:Y:S01]  /*1900*/  IMAD.IADD R0, R6, 0x1, R250 ;  /* 0x0000000106007824 */ /* 0x000fe200078e02fa */
[----:B------:R-:W-:-:S02]  /*1910*/  SHF.R.S32.HI R7, RZ, 0x1f, R26 ;  /* 0x0000001fff077819 */ /* 0x000fc4000001141a */
[----:B------:R-:W-:Y:S02]  /*1920*/  SHF.R.S32.HI R7, RZ, 0x1f, R23 ;  /* 0x0000001fff077819 */ /* 0x000fe40000011417 */
[----:B------:R-:W-:Y:S02]  /*1930*/  SHF.R.S32.HI R7, RZ, 0x1f, R20 ;  /* 0x0000001fff077819 */ /* 0x000fe40000011414 */
[----:B------:R-:W-:Y:S02]  /*1940*/  SHF.R.S32.HI R7, RZ, 0x1f, R12 ;  /* 0x0000001fff077819 */ /* 0x000fe4000001140c */
[----:B------:R-:W-:Y:S02]  /*1950*/  SHF.R.S32.HI R7, RZ, 0x1f, R252 ;  /* 0x0000001fff077819 */ /* 0x000fe400000114fc */
[----:B------:R-:W-:Y:S02]  /*1960*/  LEA R7, R18, 0xc100, 0x1 ;  /* 0x0000c10012077811 */ /* 0x000fe400078e08ff */
[----:B------:R-:W-:-:S02]  /*1970*/  SHF.R.S32.HI R9, RZ, 0x1f, R9 ;  /* 0x0000001fff097819 */ /* 0x000fc40000011409 */
[----:B------:R-:W-:Y:S01]  /*1980*/  LEA R9, R15, 0xc100, 0x1 ;  /* 0x0000c1000f097811 */ /* 0x000fe200078e08ff */
[----:B------:R1:W-:Y:S01]  /*1990*/  STL [R1+0x20], R7 ;  /* 0x0000200701007387 */ /* 0x0003e20000100800 */
[C---:B------:R-:W-:Y:S02]  /*19a0*/  IADD3 R205, R100.reuse, 0x60, RZ ;  /* 0x0000006064cd7810 */ /* 0x040fe40007ffe0ff */
[C---:B------:R-:W-:Y:S01]  /*19b0*/  IADD3 R204, R100.reuse, 0x80, RZ ;  /* 0x0000008064cc7810 */ /* 0x040fe20007ffe0ff */
[----:B------:R-:W-:Y:S01]  /*19c0*/  STL [R1+0x1c], R10 ;  /* 0x00001c0a01007387 */ /* 0x000fe20000100800 */
[----:B------:R-:W-:Y:S02]  /*19d0*/  IADD3 R203, R100, 0xa0, RZ ;  /* 0x000000a064cb7810 */ /* 0x000fe40007ffe0ff */
[C---:B------:R-:W-:Y:S01]  /*19e0*/  IADD3 R34, R247.reuse, 0x18, RZ ;  /* 0x00000018f7227810 */ /* 0x040fe20007ffe0ff */
[----:B------:R-:W-:Y:S01]  /*19f0*/  STL [R1+0x18], R9 ;  /* 0x0000180901007387 */ /* 0x000fe20000100800 */
[----:B------:R-:W-:-:S02]  /*1a00*/  IADD3 R31, R247, 0x30, RZ ;  /* 0x00000030f71f7810 */ /* 0x000fc40007ffe0ff */
[C---:B------:R-:W-:Y:S02]  /*1a10*/  IADD3 R28, R247.reuse, 0x48, RZ ;  /* 0x00000048f71c7810 */ /* 0x040fe40007ffe0ff */
[C---:B------:R-:W-:Y:S02]  /*1a20*/  IADD3 R25, R247.reuse, 0x60, RZ ;  /* 0x00000060f7197810 */ /* 0x040fe40007ffe0ff */
[C---:B------:R-:W-:Y:S02]  /*1a30*/  IADD3 R22, R247.reuse, 0x78, RZ ;  /* 0x00000078f7167810 */ /* 0x040fe40007ffe0ff */
[C---:B------:R-:W-:Y:S02]  /*1a40*/  IADD3 R16, R247.reuse, 0x90, RZ ;  /* 0x00000090f7107810 */ /* 0x040fe40007ffe0ff */
[----:B------:R-:W-:Y:S02]  /*1a50*/  IADD3 R13, R247, 0x98, RZ ;  /* 0x00000098f70d7810 */ /* 0x000fe40007ffe0ff */
[----:B------:R-:W-:-:S02]  /*1a60*/  SHF.R.S32.HI R11, RZ, 0x1f, R30 ;  /* 0x0000001fff0b7819 */ /* 0x000fc4000001141e */
[----:B------:R-:W-:Y:S02]  /*1a70*/  SHF.R.S32.HI R11, RZ, 0x1f, R27 ;  /* 0x0000001fff0b7819 */ /* 0x000fe4000001141b */
[----:B-1----:R-:W-:Y:S02]  /*1a80*/  LEA R7, R14, 0xc100, 0x1 ;  /* 0x0000c1000e077811 */ /* 0x002fe400078e08ff */
[----:B------:R-:W-:Y:S02]  /*1a90*/  SHF.R.S32.HI R11, RZ, 0x1f, R24 ;  /* 0x0000001fff0b7819 */ /* 0x000fe40000011418 */
[----:B------:R-:W-:Y:S01]  /*1aa0*/  SHF.R.S32.HI R11, RZ, 0x1f, R21 ;  /* 0x0000001fff0b7819 */ /* 0x000fe20000011415 */
[----:B------:R-:W-:Y:S01]  /*1ab0*/  STL [R1+0x14], R7 ;  /* 0x0000140701007387 */ /* 0x000fe20000100800 */
[----:B------:R-:W-:Y:S02]  /*1ac0*/  SHF.R.S32.HI R211, RZ, 0x1f, R210 ;  /* 0x0000001fffd37819 */ /* 0x000fe400000114d2 */
[----:B------:R-:W-:Y:S01]  /*1ad0*/  SHF.R.S32.HI R101, RZ, 0x1f, R100 ;  /* 0x0000001fff657819 */ /* 0x000fe20000011464 */
[----:B------:R1:W-:Y:S01]  /*1ae0*/  STL [R1+0xc], R2 ;  /* 0x00000c0201007387 */ /* 0x0003e20000100800 */
[----:B------:R-:W-:-:S02]  /*1af0*/  SHF.R.S32.HI R222, RZ, 0x1f, R205 ;  /* 0x0000001fffde7819 */ /* 0x000fc400000114cd */
        /* <DEDUP_REMOVED lines=10> */
[----:B------:R-:W-:Y:S01]  /*1ba0*/  SHF.R.S32.HI R22, RZ, 0x1f, R22 ;  /* 0x0000001fff167819 */ /* 0x000fe20000011416 */
[----:B-1----:R-:W-:Y:S01]  /*1bb0*/  IMAD.IADD R2, R6, 0x1, R251 ;  /* 0x0000000106027824 */ /* 0x002fe200078e02fb */
[----:B------:R-:W-:-:S02]  /*1bc0*/  SHF.R.S32.HI R16, RZ, 0x1f, R16 ;  /* 0x0000001fff107819 */ /* 0x000fc40000011410 */
[----:B------:R-:W-:Y:S02]  /*1bd0*/  SHF.R.S32.HI R11, RZ, 0x1f, R13 ;  /* 0x0000001fff0b7819 */ /* 0x000fe4000001140d */
[----:B------:R1:W-:Y:S01]  /*1be0*/  STL [R1+0x8], R2 ;  /* 0x0000080201007387 */ /* 0x0003e20000100800 */
[C---:B------:R-:W-:Y:S02]  /*1bf0*/  IADD3 R190, R179.reuse, 0x800, RZ ;  /* 0x00000800b3be7810 */ /* 0x040fe40007ffe0ff */
[C---:B------:R-:W-:Y:S02]  /*1c00*/  IADD3 R189, R179.reuse, 0x1000, RZ ;  /* 0x00001000b3bd7810 */ /* 0x040fe40007ffe0ff */
[C---:B------:R-:W-:Y:S02]  /*1c10*/  IADD3 R188, R179.reuse, 0x1800, RZ ;  /* 0x00001800b3bc7810 */ /* 0x040fe40007ffe0ff */
[C---:B------:R-:W-:Y:S02]  /*1c20*/  IADD3 R187, R179.reuse, 0x2000, RZ ;  /* 0x00002000b3bb7810 */ /* 0x040fe40007ffe0ff */
[----:B------:R-:W-:-:S02]  /*1c30*/  IADD3 R186, R179, 0x2800, RZ ;  /* 0x00002800b3ba7810 */ /* 0x000fc40007ffe0ff */
[C---:B------:R-:W-:Y:S02]  /*1c40*/  IADD3 R185, R179.reuse, 0x3000, RZ ;  /* 0x00003000b3b97810 */ /* 0x040fe40007ffe0ff */
[C---:B------:R-:W-:Y:S02]  /*1c50*/  IADD3 R184, R179.reuse, 0x3800, RZ ;  /* 0x00003800b3b87810 */ /* 0x040fe40007ffe0ff */
[C---:B------:R-:W-:Y:S02]  /*1c60*/  IADD3 R183, R179.reuse, 0x4000, RZ ;  /* 0x00004000b3b77810 */ /* 0x040fe40007ffe0ff */
[C---:B------:R-:W-:Y:S02]  /*1c70*/  IADD3 R182, R179.reuse, 0x4800, RZ ;  /* 0x00004800b3b67810 */ /* 0x040fe40007ffe0ff */
[C---:B------:R-:W-:Y:S02]  /*1c80*/  IADD3 R181, R179.reuse, 0x5000, RZ ;  /* 0x00005000b3b57810 */ /* 0x040fe40007ffe0ff */
[----:B------:R-:W-:Y:S01]  /*1c90*/  IADD3 R180, R179, 0x5800, RZ ;  /* 0x00005800b3b47810 */ /* 0x000fe20007ffe0ff */
[----:B-1----:R-:W-:-:S05]  /*1ca0*/  IMAD.IADD R2, R6, 0x1, R249 ;  /* 0x0000000106027824 */ /* 0x002fca00078e02f9 */
[----:B------:R1:W-:Y:S04]  /*1cb0*/  STL [R1+0x4], R2 ;  /* 0x0000040201007387 */ /* 0x0003e80000100800 */
[----:B------:R1:W-:Y:S02]  /*1cc0*/  STL [R1], R0 ;  /* 0x0000000001007387 */ /* 0x0003e40000100800 */
.L_x_335:
[----:B-1----:R-:W-:-:S04]  /*1cd0*/  IMAD.MOV.U32 R2, RZ, RZ, 0x4 ;  /* 0x00000004ff027424 */ /* 0x002fc800078e00ff */
[----:B------:R-:W-:-:S05]  /*1ce0*/  IMAD.WIDE R2, R239, R2, c[0x0][0x588] ;  /* 0x00016200ef027625 */ /* 0x000fca00078e0202 */
[----:B------:R-:W2:Y:S01]  /*1cf0*/  LDG.E R242, [R2.64] ;  /* 0x0000000a02f27981 */ /* 0x000ea2000c1e1900 */
[----:B------:R-:W-:Y:S01]  /*1d00*/  ISETP.NE.U32.AND P0, PT, RZ, c[0x0][0x370], PT ;  /* 0x0000dc00ff007a0c */ /* 0x000fe20003f05070 */
[----:B------:R-:W-:Y:S01]  /*1d10*/  IMAD.MOV.U32 R234, RZ, RZ, RZ ;  /* 0x000000ffffea7224 */ /* 0x000fe200078e00ff */
[----:B------:R-:W-:Y:S02]  /*1d20*/  ISETP.NE.U32.AND P4, PT, RZ, c[0x0][0x360], PT ;  /* 0x0000d800ff007a0c */ /* 0x000fe40003f85070 */
[----:B------:R-:W-:Y:S02]  /*1d30*/  ISETP.NE.AND.EX P1, PT, RZ, c[0x0][0x374], PT, P0 ;  /* 0x0000dd00ff007a0c */ /* 0x000fe40003f25300 */
[----:B------:R-:W-:Y:S02]  /*1d40*/  ISETP.NE.AND.EX P4, PT, RZ, c[0x0][0x364], PT, P4 ;  /* 0x0000d900ff007a0c */ /* 0x000fe40003f85340 */
[----:B------:R-:W-:Y:S02]  /*1d50*/  ISETP.NE.U32.AND P3, PT, RZ, c[0x0][0x348], PT ;  /* 0x0000d200ff007a0c */ /* 0x000fe40003f65070 */
[----:B------:R-:W-:-:S02]  /*1d60*/  ISETP.NE.U32.AND P5, PT, RZ, c[0x0][0x350], PT ;  /* 0x0000d400ff007a0c */ /* 0x000fc40003fa5070 */
[----:B------:R-:W-:Y:S02]  /*1d70*/  ISETP.NE.U32.AND P6, PT, RZ, c[0x0][0x358], PT ;  /* 0x0000d600ff007a0c */ /* 0x000fe40003fc5070 */
[----:B------:R-:W-:Y:S02]  /*1d80*/  ISETP.NE.AND.EX P3, PT, RZ, c[0x0][0x34c], PT, P3 ;  /* 0x0000d300ff007a0c */ /* 0x000fe40003f65330 */
[----:B------:R-:W-:Y:S02]  /*1d90*/  ISETP.NE.AND.EX P5, PT, RZ, c[0x0][0x354], PT, P5 ;  /* 0x0000d500ff007a0c */ /* 0x000fe40003fa5350 */
[----:B------:R-:W-:Y:S01]  /*1da0*/  ISETP.NE.AND.EX P6, PT, RZ, c[0x0][0x35c], PT, P6 ;  /* 0x0000d700ff007a0c */ /* 0x000fe20003fc5360 */
[----:B------:R-:W-:Y:S02]  /*1db0*/  IMAD.MOV.U32 R134, RZ, RZ, RZ ;  /* 0x000000ffff867224 */ /* 0x000fe400078e00ff */
[----:B------:R-:W-:Y:S02]  /*1dc0*/  IMAD.MOV.U32 R12, RZ, RZ, RZ ;  /* 0x000000ffff0c7224 */ /* 0x000fe400078e00ff */
[----:B------:R-:W-:Y:S01]  /*1dd0*/  IMAD.MOV.U32 R11, RZ, RZ, RZ ;  /* 0x000000ffff0b7224 */ /* 0x000fe200078e00ff */
[----:B--2---:R-:W-:Y:S01]  /*1de0*/  SHF.R.S32.HI R243, RZ, 0x1f, R242 ;  /* 0x0000001ffff37819 */ /* 0x004fe200000114f2 */
[C---:B------:R-:W-:Y:S01]  /*1df0*/  IMAD.SHL.U32 R240, R242.reuse, 0x4, RZ ;  /* 0x00000004f2f07824 */ /* 0x040fe200078e00ff */
[----:B------:R-:W-:-:S02]  /*1e00*/  @P1 LEA R4, P0, R242, c[0x0][0x370], 0x2 ;  /* 0x0000dc00f2041a11 */ /* 0x000fc400078010ff */
[C-C-:B------:R-:W-:Y:S02]  /*1e10*/  SHF.L.U64.HI R241, R242.reuse, 0x2, R243.reuse ;  /* 0x00000002f2f17819 */ /* 0x140fe400000102f3 */
[----:B------:R-:W-:Y:S02]  /*1e20*/  @P1 LEA.HI.X R5, R242, c[0x0][0x374], R243, 0x2, P0 ;  /* 0x0000dd00f2051a11 */ /* 0x000fe400000f14f3 */
[C---:B------:R-:W-:Y:S02]  /*1e30*/  @P4 IADD3 R2, P0, R240.reuse, c[0x0][0x360], RZ ;  /* 0x0000d800f0024a10 */ /* 0x040fe40007f1e0ff */
[----:B------:R-:W-:Y:S01]  /*1e40*/  IADD3 R6, P2, R240, c[0x0][0x348], RZ ;  /* 0x0000d200f0067a10 */ /* 0x000fe20007f5e0ff */
[----:B------:R1:W5:Y:S01]  /*1e50*/  @P1 LDG.E R234, [R4.64] ;  /* 0x0000000a04ea1981 */ /* 0x000362000c1e1900 */
[----:B------:R-:W-:-:S05]  /*1e60*/  @P4 IADD3.X R3, R241, c[0x0][0x364], RZ, P0, !PT ;  /* 0x0000d900f1034a10 */ /* 0x000fca00007fe4ff */
[----:B------:R2:W5:Y:S01]  /*1e70*/  @P4 LDG.E R135, [R2.64] ;  /* 0x0000000a02874981 */ /* 0x000562000c1e1900 */
[----:B------:R-:W-:-:S05]  /*1e80*/  IADD3.X R7, R241, c[0x0][0x34c], RZ, P2, !PT ;  /* 0x0000d300f1077a10 */ /* 0x000fca00017fe4ff */
[----:B------:R3:W5:Y:S01]  /*1e90*/  @P3 LDG.E R134, [R6.64] ;  /* 0x0000000a06863981 */ /* 0x000762000c1e1900 */
[C---:B-1----:R-:W-:Y:S02]  /*1ea0*/  IADD3 R4, P1, R240.reuse, c[0x0][0x350], RZ ;  /* 0x0000d400f0047a10 */ /* 0x042fe40007f3e0ff */
[----:B--2---:R-:W-:Y:S02]  /*1eb0*/  IADD3 R2, P0, R240, c[0x0][0x358], RZ ;  /* 0x0000d600f0027a10 */ /* 0x004fe40007f1e0ff */
[C---:B------:R-:W-:Y:S02]  /*1ec0*/  IADD3.X R5, R241.reuse, c[0x0][0x354], RZ, P1, !PT ;  /* 0x0000d500f1057a10 */ /* 0x040fe40000ffe4ff */
[----:B------:R-:W-:-:S03]  /*1ed0*/  IADD3.X R3, R241, c[0x0][0x35c], RZ, P0, !PT ;  /* 0x0000d700f1037a10 */ /* 0x000fc600007fe4ff */
[----:B------:R3:W5:Y:S04]  /*1ee0*/  @P5 LDG.E R12, [R4.64] ;  /* 0x0000000a040c5981 */ /* 0x000768000c1e1900 */
[----:B------:R3:W5:Y:S01]  /*1ef0*/  @P6 LDG.E R11, [R2.64] ;  /* 0x0000000a020b6981 */ /* 0x000762000c1e1900 */
[----:B------:R-:W-:Y:S01]  /*1f00*/  YIELD ;  /* 0x0000000000007946 */ /* 0x000fe20003800000 */
[----:B------:R-:W-:Y:S05]  /*1f10*/  @P4 BRA `(.L_x_177) ;  /* 0x0000005000004947 */ /* 0x000fea0003800000 */
[----:B-----5:R-:W-:Y:S01]  /*1f20*/  MOV R135, c[0x0][0x168] ;  /* 0x00005a0000877a02 */ /* 0x020fe20000000f00 */
[----:B------:R-:W-:Y:S05]  /*1f30*/  @!P3 BRA `(.L_x_177) ;  /* 0x000000300000b947 */ /* 0x000fea0003800000 */
[----:B------:R-:W2:Y:S04]  /*1f40*/  LDG.E R8, [R6.64] ;  /* 0x0000000a06087981 */ /* 0x000ea8000c1e1900 */
[----:B------:R-:W2:Y:S02]  /*1f50*/  LDG.E R0, [R6.64+0x4] ;  /* 0x0000040a06007981 */ /* 0x000ea4000c1e1900 */
[----:B--2---:R-:W-:-:S02]  /*1f60*/  IADD3 R135, -R8, R0, RZ ;  /* 0x0000000008877210 */ /* 0x004fc40007ffe1ff */
.L_x_177:
[----:B------:R-:W-:-:S04]  /*1f70*/  ISETP.NE.U32.AND P0, PT, RZ, c[0x0][0x368], PT ;  /* 0x0000da00ff007a0c */ /* 0x000fc80003f05070 */
[----:B------:R-:W-:-:S13]  /*1f80*/  ISETP.NE.AND.EX P0, PT, RZ, c[0x0][0x36c], PT, P0 ;  /* 0x0000db00ff007a0c */ /* 0x000fda0003f05300 */
[----:B------:R-:W-:Y:S05]  /*1f90*/  @!P0 BRA `(.L_x_178) ;  /* 0x0000004000008947 */ /* 0x000fea0003800000 */
[----:B---3--:R-:W-:-:S04]  /*1fa0*/  IADD3 R4, P0, R240, c[0x0][0x368], RZ ;  /* 0x0000da00f0047a10 */ /* 0x008fc80007f1e0ff */
[----:B------:R-:W-:-:S05]  /*1fb0*/  IADD3.X R5, R241, c[0x0][0x36c], RZ, P0, !PT ;  /* 0x0000db00f1057a10 */ /* 0x000fca00007fe4ff */
[----:B------:R1:W5:Y:S01]  /*1fc0*/  LDG.E R8, [R4.64] ;  /* 0x0000000a04087981 */ /* 0x000362000c1e1900 */
[----:B------:R-:W-:Y:S05]  /*1fd0*/  BRA `(.L_x_179) ;  /* 0x0000005000007947 */ /* 0x000fea0003800000 */
.L_x_178:
[----:B------:R-:W-:Y:S01]  /*1fe0*/  MOV R8, UR8 ;  /* 0x0000000800087c02 */ /* 0x000fe20008000f00 */
[----:B------:R-:W-:Y:S05]  /*1ff0*/  @!P5 BRA `(.L_x_179) ;  /* 0x000000300000d947 */ /* 0x000fea0003800000 */
[----:B---3--:R-:W2:Y:S04]  /*2000*/  LDG.E R6, [R4.64] ;  /* 0x0000000a04067981 */ /* 0x008ea8000c1e1900 */
[----:B------:R-:W2:Y:S02]  /*2010*/  LDG.E R0, [R4.64+0x4] ;  /* 0x0000040a04007981 */ /* 0x000ea4000c1e1900 */
[----:B--2---:R-:W-:Y:S02]  /*2020*/  IADD3 R8, -R6, R0, RZ ;  /* 0x0000000006087210 */ /* 0x004fe40007ffe1ff */
.L_x_179:
[----:B-1-3--:R1:W2:Y:S04]  /*2030*/  @P6 LDG.E R4, [R2.64] ;  /* 0x0000000a02046981 */ /* 0x00a2a8000c1e1900 */
[----:B------:R1:W2:Y:S01]  /*2040*/  @P6 LDG.E R0, [R2.64+0x4] ;  /* 0x0000040a02006981 */ /* 0x0002a2000c1e1900 */
[----:B------:R-:W-:Y:S01]  /*2050*/  ISETP.NE.U32.AND P0, PT, RZ, c[0x0][0x378], PT ;  /* 0x0000de00ff007a0c */ /* 0x000fe20003f05070 */
[----:B-----5:R-:W-:-:S03]  /*2060*/  IMAD.MOV.U32 R126, RZ, RZ, R8 ;  /* 0x000000ffff7e7224 */ /* 0x020fc600078e0008 */
[----:B------:R-:W-:Y:S01]  /*2070*/  ISETP.NE.AND.EX P1, PT, RZ, c[0x0][0x37c], PT, P0 ;  /* 0x0000df00ff007a0c */ /* 0x000fe20003f25300 */
[----:B------:R-:W-:Y:S02]  /*2080*/  IMAD.MOV.U32 R69, RZ, RZ, c[0x0][0x228] ;  /* 0x00008a00ff457624 */ /* 0x000fe400078e00ff */
[----:B------:R-:W-:-:S10]  /*2090*/  IMAD.IADD R6, R8, 0x1, -R234 ;  /* 0x0000000108067824 */ /* 0x000fd400078e0aea */
[----:B-1----:R-:W-:-:S04]  /*20a0*/  @P1 IADD3 R2, P0, R240, c[0x0][0x378], RZ ;  /* 0x0000de00f0021a10 */ /* 0x002fc80007f1e0ff */
[----:B------:R-:W-:-:S05]  /*20b0*/  @P1 IADD3.X R3, R241, c[0x0][0x37c], RZ, P0, !PT ;  /* 0x0000df00f1031a10 */ /* 0x000fca00007fe4ff */
[----:B------:R1:W5:Y:S01]  /*20c0*/  @P1 LDG.E R126, [R2.64] ;  /* 0x0000000a027e1981 */ /* 0x000362000c1e1900 */
[----:B------:R-:W-:Y:S01]  /*20d0*/  BSSY B0, `(.L_x_180) ;  /* 0x000002e000007945 */ /* 0x000fe20003800000 */
[----:B-1----:R-:W-:-:S04]  /*20e0*/  LOP3.LUT R2, R238, 0xff000000, RZ, 0xc0, !PT ;  /* 0xff000000ee027812 */ /* 0x002fc800078ec0ff */
[----:B------:R-:W-:Y:S01]  /*20f0*/  SHF.R.U32.HI R2, RZ, 0x8, R2 ;  /* 0x00000008ff027819 */ /* 0x000fe20000011602 */
[----:B--2---:R-:W-:Y:S01]  /*2100*/  @P6 IMAD.IADD R69, R0, 0x1, -R4 ;  /* 0x0000000100456824 */ /* 0x004fe200078e0a04 */
[----:B------:R-:W-:-:S03]  /*2110*/  LOP3.LUT R0, R238, 0xff0000, RZ, 0xc0, !PT ;  /* 0x00ff0000ee007812 */ /* 0x000fc600078ec0ff */
[----:B------:R-:W-:Y:S01]  /*2120*/  IMAD.IADD R127, R6, 0x1, R69 ;  /* 0x00000001067f7824 */ /* 0x000fe200078e0245 */
[----:B------:R-:W-:-:S04]  /*2130*/  LEA.HI R2, R0, R2, RZ, 0x10 ;  /* 0x0000000200027211 */ /* 0x000fc800078f80ff */
[C---:B------:R-:W-:Y:S02]  /*2140*/  ISETP.GE.AND P0, PT, R127.reuse, 0x1, PT ;  /* 0x000000017f00780c */ /* 0x040fe40003f06270 */
[----:B------:R-:W-:Y:S02]  /*2150*/  IADD3 R0, R127, 0x3f, RZ ;  /* 0x0000003f7f007810 */ /* 0x000fe40007ffe0ff */
[----:B------:R-:W-:Y:S02]  /*2160*/  SHF.R.U32.HI R244, RZ, 0x10, R2 ;  /* 0x00000010fff47819 */ /* 0x000fe40000011602 */
[----:B------:R-:W-:Y:S02]  /*2170*/  SHF.R.S32.HI R3, RZ, 0x1f, R0 ;  /* 0x0000001fff037819 */ /* 0x000fe40000011400 */
[----:B------:R-:W-:Y:S02]  /*2180*/  ISETP.NE.AND P1, PT, R244, RZ, PT ;  /* 0x000000fff400720c */ /* 0x000fe40003f25270 */
[----:B------:R-:W-:Y:S01]  /*2190*/  LEA.HI R3, R3, R0, RZ, 0x6 ;  /* 0x0000000003037211 */ /* 0x000fe200078f30ff */
[----:B------:R-:W-:Y:S01]  /*21a0*/  IMAD.MOV.U32 R0, RZ, RZ, RZ ;  /* 0x000000ffff007224 */ /* 0x000fe200078e00ff */
[----:B------:R-:W-:-:S02]  /*21b0*/  LOP3.LUT R245, R2, 0xff, RZ, 0xc0, !PT ;  /* 0x000000ff02f57812 */ /* 0x000fc400078ec0ff */
[----:B------:R-:W-:Y:S02]  /*21c0*/  SEL R121, R244, c[0x0][0x338], P1 ;  /* 0x0000ce00f4797a07 */ /* 0x000fe40000800000 */
[----:B------:R-:W-:Y:S01]  /*21d0*/  SHF.R.S32.HI R122, RZ, 0x6, R3 ;  /* 0x00000006ff7a7819 */ /* 0x000fe20000011403 */
[----:B------:R-:W-:Y:S05]  /*21e0*/  @!P0 BRA `(.L_x_181) ;  /* 0x000001c000008947 */ /* 0x000fea0003800000 */
[----:B------:R-:W-:Y:S01]  /*21f0*/  IABS R2, R121 ;  /* 0x0000007900027213 */ /* 0x000fe20000000000 */
[----:B------:R-:W-:Y:S01]  /*2200*/  IMAD.MOV.U32 R4, RZ, RZ, RZ ;  /* 0x000000ffff047224 */ /* 0x000fe200078e00ff */
        /* <DEDUP_REMOVED lines=26> */
.L_x_181:
[----:B------:R-:W-:Y:S05]  /*23b0*/  BSYNC B0 ;  /* 0x0000000000007941 */ /* 0x000fea0003800000 */
.L_x_180:
[----:B------:R-:W-:-:S04]  /*23c0*/  IMAD R2, R245, R0, RZ ;  /* 0x00000000f5027224 */ /* 0x000fc800078e02ff */
[C---:B------:R-:W-:Y:S02]  /*23d0*/  IMAD.IADD R0, R2.reuse, 0x1, R0 ;  /* 0x0000000102007824 */ /* 0x040fe400078e0200 */
[----:B------:R-:W-:-:S03]  /*23e0*/  IMAD R3, R2, 0x40, -R6 ;  /* 0x0000004002037824 */ /* 0x000fc600078e0a06 */
[----:B------:R-:W-:Y:S02]  /*23f0*/  IMNMX R0, R122, R0, PT ;  /* 0x000000007a007217 */ /* 0x000fe40003800200 */
[----:B------:R-:W-:-:S03]  /*2400*/  IMNMX R3, RZ, R3, !PT ;  /* 0x00000003ff037217 */ /* 0x000fc60007800200 */
[----:B------:R-:W-:Y:S01]  /*2410*/  IMAD R0, R0, 0x40, -R6 ;  /* 0x0000004000007824 */ /* 0x000fe200078e0a06 */
[----:B------:R-:W-:-:S04]  /*2420*/  SHF.R.U32.HI R96, RZ, 0x6, R3 ;  /* 0x00000006ff607819 */ /* 0x000fc80000011603 */
[----:B------:R-:W-:-:S04]  /*2430*/  IMNMX R0, R0, R69, PT ;  /* 0x0000004500007217 */ /* 0x000fc80003800200 */
[----:B------:R-:W-:-:S13]  /*2440*/  ISETP.GT.AND P0, PT, R0, R3, PT ;  /* 0x000000030000720c */ /* 0x000fda0003f04270 */
[----:B------:R-:W-:Y:S01]  /*2450*/  @P0 IADD3 R2, R0, 0x3f, RZ ;  /* 0x0000003f00020810 */ /* 0x000fe20007ffe0ff */
[----:B------:R-:W-:-:S03]  /*2460*/  IMAD.MOV.U32 R0, RZ, RZ, R96 ;  /* 0x000000ffff007224 */ /* 0x000fc600078e0060 */
[----:B------:R-:W-:-:S04]  /*2470*/  @P0 SHF.R.S32.HI R3, RZ, 0x1f, R2 ;  /* 0x0000001fff030819 */ /* 0x000fc80000011402 */
[----:B------:R-:W-:-:S04]  /*2480*/  @P0 LEA.HI R2, R3, R2, RZ, 0x6 ;  /* 0x0000000203020211 */ /* 0x000fc800078f30ff */
[----:B------:R-:W-:-:S04]  /*2490*/  @P0 SHF.R.S32.HI R0, RZ, 0x6, R2 ;  /* 0x00000006ff000819 */ /* 0x000fc80000011402 */
[----:B------:R-:W-:-:S13]  /*24a0*/  ISETP.GT.AND P0, PT, R0, R96, PT ;  /* 0x000000600000720c */ /* 0x000fda0003f04270 */
[----:B------:R-:W-:Y:S05]  /*24b0*/  @!P0 BRA `(.L_x_182) ;  /* 0x0000511000008947 */ /* 0x000fea0003800000 */
[----:B------:R-:W-:Y:S01]  /*24c0*/  SHF.R.S32.HI R2, RZ, 0x1f, R11 ;  /* 0x0000001fff027819 */ /* 0x000fe2000001140b */
[----:B------:R-:W-:Y:S01]  /*24d0*/  IMAD.IADD R118, R69, 0x1, -R246 ;  /* 0x0000000145767824 */ /* 0x000fe200078e0af6 */
[----:B------:R-:W-:Y:S01]  /*24e0*/  IADD3 R72, P0, R246, R11, RZ ;  /* 0x0000000bf6487210 */ /* 0x000fe20007f1e0ff */
[----:B------:R-:W-:Y:S01]  /*24f0*/  IMAD.MOV.U32 R5, RZ, RZ, c[0x0][0x238] ;  /* 0x00008e00ff057624 */ /* 0x000fe200078e00ff */
[----:B------:R-:W-:Y:S01]  /*2500*/  LOP3.LUT R22, R238, 0xffff, RZ, 0xc0, !PT ;  /* 0x0000ffffee167812 */ /* 0x000fe200078ec0ff */
[----:B------:R-:W-:Y:S01]  /*2510*/  IMAD.MOV.U32 R129, RZ, RZ, 0x6 ;  /* 0x00000006ff817424 */ /* 0x000fe200078e00ff */
[----:B------:R-:W-:Y:S01]  /*2520*/  LEA.HI.X.SX32 R73, R246, R2, 0x1, P0 ;  /* 0x00000002f6497211 */ /* 0x000fe200000f0eff */
[----:B------:R-:W-:Y:S01]  /*2530*/  IMAD.WIDE.U32 R2, R72, c[0x0][0x238], R210 ;  /* 0x00008e0048027a25 */ /* 0x000fe200078e00d2 */
[----:B------:R-:W-:Y:S02]  /*2540*/  IADD3 R59, R0, -0x1, RZ ;  /* 0xffffffff003b7810 */ /* 0x000fe40007ffe0ff */
[----:B------:R-:W-:Y:S01]  /*2550*/  SEL R10, R243, RZ, !P6 ;  /* 0x000000fff30a7207 */ /* 0x000fe20007000000 */
[----:B------:R-:W-:Y:S01]  /*2560*/  IMAD R4, R73, c[0x0][0x238], RZ ;  /* 0x00008e0049047a24 */ /* 0x000fe200078e02ff */
[----:B------:R-:W-:Y:S01]  /*2570*/  SEL R11, R242, RZ, !P6 ;  /* 0x000000fff20b7207 */ /* 0x000fe20007000000 */
[----:B------:R-:W-:Y:S01]  /*2580*/  IMAD R0, R59, -0x40, R118 ;  /* 0xffffffc03b007824 */ /* 0x000fe200078e0276 */
[C---:B------:R-:W-:Y:S01]  /*2590*/  SHF.L.U64.HI R125, R5.reuse, R129, c[0x0][0x23c] ;  /* 0x00008f00057d7619 */ /* 0x040fe20000010281 */
[----:B------:R-:W-:Y:S01]  /*25a0*/  IMAD R4, R72, c[0x0][0x23c], R4 ;  /* 0x00008f0048047a24 */ /* 0x000fe200078e0204 */
[----:B------:R-:W-:Y:S01]  /*25b0*/  ISETP.NE.U32.AND P2, PT, RZ, c[0x0][0x340], PT ;  /* 0x0000d000ff007a0c */ /* 0x000fe20003f45070 */
[----:B------:R-:W-:Y:S01]  /*25c0*/  IMAD.SHL.U32 R130, R5, 0x40, RZ ;  /* 0x0000004005827824 */ /* 0x000fe200078e00ff */
[C---:B------:R-:W-:Y:S01]  /*25d0*/  ISETP.GT.AND P0, PT, R0.reuse, 0x20, PT ;  /* 0x000000200000780c */ /* 0x040fe20003f04270 */
[----:B------:R-:W-:Y:S01]  /*25e0*/  IMAD.IADD R3, R3, 0x1, R4 ;  /* 0x0000000103037824 */ /* 0x000fe200078e0204 */
[----:B------:R-:W-:Y:S01]  /*25f0*/  ISETP.GE.AND P1, PT, R0, 0x1, PT ;  /* 0x000000010000780c */ /* 0x000fe20003f26270 */
[----:B------:R-:W-:Y:S01]  /*2600*/  IMAD R4, R10, c[0x0][0x248], RZ ;  /* 0x000092000a047a24 */ /* 0x000fe200078e02ff */
[----:B------:R-:W-:Y:S01]  /*2610*/  ISETP.NE.AND.EX P3, PT, RZ, c[0x0][0x344], PT, P2 ;  /* 0x0000d100ff007a0c */ /* 0x000fe20003f65320 */
[----:B------:R-:W-:Y:S01]  /*2620*/  IMAD.WIDE.U32 R2, R22, c[0x0][0x240], R2 ;  /* 0x0000900016027a25 */ /* 0x000fe200078e0002 */
[----:B------:R-:W-:-:S02]  /*2630*/  ISETP.GE.AND P6, PT, R210, c[0x0][0x1d4], PT ;  /* 0x00007500d2007a0c */ /* 0x000fc40003fc6270 */
[----:B------:R-:W-:Y:S01]  /*2640*/  ISETP.GE.AND P5, PT, R207, c[0x0][0x1d4], PT ;  /* 0x00007500cf007a0c */ /* 0x000fe20003fa6270 */
[----:B------:R-:W-:Y:S01]  /*2650*/  IMAD R3, R22, c[0x0][0x244], R3 ;  /* 0x0000910016037a24 */ /* 0x000fe200078e0203 */
[----:B------:R-:W-:Y:S01]  /*2660*/  ISETP.GE.AND P4, PT, R208, c[0x0][0x1d4], PT ;  /* 0x00007500d0007a0c */ /* 0x000fe20003f86270 */
[C---:B------:R-:W-:Y:S01]  /*2670*/  IMAD R4, R11.reuse, c[0x0][0x24c], R4 ;  /* 0x000093000b047a24 */ /* 0x040fe200078e0204 */
[----:B------:R-:W-:Y:S01]  /*2680*/  P2R R9, PR, RZ, 0x8 ;  /* 0x00000008ff097803 */ /* 0x000fe20000000000 */
[----:B------:R-:W-:Y:S01]  /*2690*/  IMAD.WIDE.U32 R80, R11, c[0x0][0x248], R2 ;  /* 0x000092000b507a25 */ /* 0x000fe200078e0002 */
[----:B------:R-:W-:-:S03]  /*26a0*/  SHF.R.S32.HI R3, RZ, 0x1f, R59 ;  /* 0x0000001fff037819 */ /* 0x000fc6000001143b */
[----:B------:R-:W-:Y:S02]  /*26b0*/  IMAD.IADD R79, R81, 0x1, R4 ;  /* 0x00000001514f7824 */ /* 0x000fe400078e0204 */
[----:B------:R-:W-:Y:S02]  /*26c0*/  IMAD.MOV.U32 R78, RZ, RZ, R80 ;  /* 0x000000ffff4e7224 */ /* 0x000fe400078e0050 */
[----:B------:R-:W-:Y:S02]  /*26d0*/  IMAD R2, R125, R59, RZ ;  /* 0x0000003b7d027224 */ /* 0x000fe400078e02ff */
[----:B------:R-:W-:Y:S02]  /*26e0*/  IMAD.MOV.U32 R124, RZ, RZ, 0x5 ;  /* 0x00000005ff7c7424 */ /* 0x000fe400078e00ff */
[----:B------:R-:W-:-:S03]  /*26f0*/  IMAD.WIDE.U32 R6, R59, R130, R78 ;  /* 0x000000823b067225 */ /* 0x000fc600078e004e */
[C---:B------:R-:W-:Y:S01]  /*2700*/  SHF.L.U64.HI R124, R5.reuse, R124, c[0x0][0x23c] ;  /* 0x00008f00057c7619 */ /* 0x040fe2000001027c */
[----:B------:R-:W-:Y:S01]  /*2710*/  IMAD.SHL.U32 R131, R5, 0x20, RZ ;  /* 0x0000002005837824 */ /* 0x000fe200078e00ff */
[----:B------:R-:W-:Y:S01]  /*2720*/  @P1 LEA R4, P3, R6, c[0x0][0x220], 0x1 ;  /* 0x0000880006041a11 */ /* 0x000fe200078608ff */
[----:B------:R-:W-:-:S03]  /*2730*/  IMAD R0, R3, R130, R2 ;  /* 0x0000008203007224 */ /* 0x000fc600078e0202 */
[----:B------:R-:W-:Y:S01]  /*2740*/  @P0 IADD3 R3, P2, R131, R6, RZ ;  /* 0x0000000683030210 */ /* 0x000fe20007f5e0ff */
[----:B------:R-:W-:-:S04]  /*2750*/  IMAD.IADD R0, R7, 0x1, R0 ;  /* 0x0000000107007824 */ /* 0x000fc800078e0200 */
[----:B------:R-:W-:Y:S01]  /*2760*/  @P0 IMAD.X R7, R0, 0x1, R124, P2 ;  /* 0x0000000100070824 */ /* 0x000fe200010e067c */
[----:B------:R-:W-:Y:S02]  /*2770*/  @P0 LEA R2, P2, R3, c[0x0][0x220], 0x1 ;  /* 0x0000880003020a11 */ /* 0x000fe400078408ff */
[----:B------:R-:W-:Y:S02]  /*2780*/  @P1 LEA.HI.X R5, R6, c[0x0][0x224], R0, 0x1, P3 ;  /* 0x0000890006051a11 */ /* 0x000fe400018f0c00 */
[----:B------:R-:W-:Y:S02]  /*2790*/  ISETP.NE.AND P3, PT, R9, RZ, PT ;  /* 0x000000ff0900720c */ /* 0x000fe40003f65270 */
[----:B------:R-:W-:Y:S01]  /*27a0*/  @P0 LEA.HI.X R3, R3, c[0x0][0x224], R7, 0x1, P2 ;  /* 0x0000890003030a11 */ /* 0x000fe200010f0c07 */
[----:B------:R-:W-:Y:S01]  /*27b0*/  @!PT LDS RZ, [RZ] ;  /* 0x00000000fffff984 */ /* 0x000fe20000000800 */
[----:B------:R-:W-:Y:S01]  /*27c0*/  @!PT LDS RZ, [RZ] ;  /* 0x00000000fffff984 */ /* 0x000fe20000000800 */
[----:B------:R-:W-:Y:S01]  /*27d0*/  @!PT LDS RZ, [RZ] ;  /* 0x00000000fffff984 */ /* 0x000fe20000000800 */
[----:B------:R1:W-:Y:S04]  /*27e0*/  @P1 LDGSTS.E.BYPASS.LTC128B.128 [R191+0x6100], [R4.64], !P6 ;  /* 0x0610000004bf1fae */ /* 0x0003e8000f101d4a */
[----:B------:R1:W-:Y:S04]  /*27f0*/  @P1 LDGSTS.E.BYPASS.LTC128B.128 [R191+0x8100], [R4.64+0x80], !P5 ;  /* 0x0810008004bf1fae */ /* 0x0003e8000e901d4a */
[----:B------:R1:W-:Y:S02]  /*2800*/  @P1 LDGSTS.E.BYPASS.LTC128B.128 [R191+0xa100], [R4.64+0x100], !P4 ;  /* 0x0a10010004bf1fae */ /* 0x0003e4000e101d4a */
[----:B------:R-:W-:-:S02]  /*2810*/  @P3 IADD3 R6, P2, R240, c[0x0][0x340], RZ ;  /* 0x0000d000f0063a10 */ /* 0x000fc40007f5e0ff */
[----:B------:R2:W-:Y:S02]  /*2820*/  @P0 LDGSTS.E.BYPASS.LTC128B.128 [R191+0x7100], [R2.64], !P6 ;  /* 0x0710000002bf0fae */ /* 0x0005e4000f101d4a */
[----:B------:R-:W-:Y:S02]  /*2830*/  @P3 IADD3.X R7, R241, c[0x0][0x344], RZ, P2, !PT ;  /* 0x0000d100f1073a10 */ /* 0x000fe400017fe4ff */
[----:B------:R2:W-:Y:S04]  /*2840*/  @P0 LDGSTS.E.BYPASS.LTC128B.128 [R191+0x9100], [R2.64+0x80], !P5 ;  /* 0x0910008002bf0fae */ /* 0x0005e8000e901d4a */
[----:B------:R2:W-:Y:S01]  /*2850*/  @P0 LDGSTS.E.BYPASS.LTC128B.128 [R191+0xb100], [R2.64+0x100], !P4 ;  /* 0x0b10010002bf0fae */ /* 0x0005e2000e101d4a */
[----:B------:R-:W-:Y:S02]  /*2860*/  ISETP.NE.AND P0, PT, R9, RZ, PT ;  /* 0x000000ff0900720c */ /* 0x000fe40003f05270 */
[----:B------:R-:W-:-:S02]  /*2870*/  ISETP.GE.AND P1, PT, R100, c[0x0][0x27c], PT ;  /* 0x00009f0064007a0c */ /* 0x000fc40003f26270 */
[C---:B------:R-:W-:Y:S02]  /*2880*/  IADD3 R25, R100.reuse, 0x20, RZ ;  /* 0x0000002064197810 */ /* 0x040fe40007ffe0ff */
[----:B------:R-:W-:Y:S01]  /*2890*/  IADD3 R24, R100, 0x40, RZ ;  /* 0x0000004064187810 */ /* 0x000fe20007ffe0ff */
[----:B------:R-:W-:Y:S01]  /*28a0*/  IMAD.MOV.U32 R123, RZ, RZ, c[0x0][0x27c] ;  /* 0x00009f00ff7b7624 */ /* 0x000fe200078e00ff */
[----:B------:R-:W-:Y:S01]  /*28b0*/  ISETP.GE.AND P2, PT, R25, c[0x0][0x27c], PT ;  /* 0x00009f0019007a0c */ /* 0x000fe20003f46270 */
[----:B------:R-:W0:Y:S04]  /*28c0*/  LDGDEPBAR ;  /* 0x00000000000079af */ /* 0x000e280000000000 */
[----:B------:R-:W3:Y:S01]  /*28d0*/  @P0 LDG.E R0, [R6.64] ;  /* 0x0000000a06000981 */ /* 0x000ee2000c1e1900 */
[----:B------:R-:W-:Y:S01]  /*28e0*/  LOP3.LUT R212, R212, 0xfffffffd, RZ, 0xc0, !PT ;  /* 0xfffffffdd4d47812 */ /* 0x000fe200078ec0ff */
[----:B------:R-:W-:Y:S01]  /*28f0*/  WARPSYNC 0xffffffff ;  /* 0xffffffff00007948 */ /* 0x000fe20003800000 */
[----:B------:R-:W-:Y:S01]  /*2900*/  ISETP.GE.AND P3, PT, R24, c[0x0][0x27c], PT ;  /* 0x00009f0018007a0c */ /* 0x000fe20003f66270 */
[----:B------:R-:W-:Y:S01]  /*2910*/  IMAD.SHL.U32 R123, R123, 0x2, RZ ;  /* 0x000000027b7b7824 */ /* 0x000fe200078e00ff */
[----:B------:R-:W-:-:S02]  /*2920*/  @P1 LOP3.LUT R212, R212, 0x2, RZ, 0xfc, !PT ;  /* 0x00000002d4d41812 */ /* 0x000fc400078efcff */
[----:B------:R-:W-:Y:S02]  /*2930*/  SHF.R.S32.HI R107, RZ, 0x1f, R106 ;  /* 0x0000001fff6b7819 */ /* 0x000fe4000001146a */
[----:B------:R-:W-:Y:S02]  /*2940*/  LOP3.LUT R212, R212, 0xfffffff7, RZ, 0xc0, !PT ;  /* 0xfffffff7d4d47812 */ /* 0x000fe400078ec0ff */
[----:B-1----:R-:W-:Y:S02]  /*2950*/  SHF.R.S32.HI R4, RZ, 0x1f, R209 ;  /* 0x0000001fff047819 */ /* 0x002fe400000114d1 */
[----:B------:R-:W-:Y:S02]  /*2960*/  LOP3.LUT R212, R212, 0xfffffffb, RZ, 0xc0, !PT ;  /* 0xfffffffbd4d47812 */ /* 0x000fe400078ec0ff */
[----:B-----5:R-:W-:Y:S02]  /*2970*/  SHF.R.S32.HI R18, RZ, 0x1f, R126 ;  /* 0x0000001fff127819 */ /* 0x020fe4000001147e */
[----:B------:R-:W-:-:S04]  /*2980*/  @P2 LOP3.LUT R212, R212, 0x4, RZ, 0xfc, !PT ;  /* 0x00000004d4d42812 */ /* 0x000fc800078efcff */
[----:B------:R-:W-:Y:S02]  /*2990*/  @P3 LOP3.LUT R212, R212, 0x8, RZ, 0xfc, !PT ;  /* 0x00000008d4d43812 */ /* 0x000fe400078efcff */
[----:B---3--:R-:W-:Y:S01]  /*29a0*/  @P0 SHF.R.S32.HI R17, RZ, 0x1f, R0 ;  /* 0x0000001fff110819 */ /* 0x008fe20000011400 */
[----:B------:R-:W-:Y:S02]  /*29b0*/  @!P0 IMAD.MOV.U32 R0, RZ, RZ, R242 ;  /* 0x000000ffff008224 */ /* 0x000fe400078e00f2 */
[----:B------:R-:W-:Y:S02]  /*29c0*/  @!P0 IMAD.MOV.U32 R17, RZ, RZ, R243 ;  /* 0x000000ffff118224 */ /* 0x000fe400078e00f3 */
[----:B--2---:R-:W-:Y:S01]  /*29d0*/  IMAD.MOV.U32 R128, RZ, RZ, c[0x0][0x280] ;  /* 0x0000a000ff807624 */ /* 0x004fe200078e00ff */
[----:B------:R-:W-:Y:S01]  /*29e0*/  BAR.SYNC.DEFER_BLOCKING 0x0 ;  /* 0x0000000000007b1d */ /* 0x000fe20000010000 */
[----:B------:R-:W-:Y:S01]  /*29f0*/  IMAD.MOV.U32 R5, RZ, RZ, c[0x0][0x290] ;  /* 0x0000a400ff057624 */ /* 0x000fe200078e00ff */
[----:B------:R-:W-:Y:S01]  /*2a00*/  MOV R133, c[0x0][0x27c] ;  /* 0x00009f0000857a02 */ /* 0x000fe20000000f00 */
[----:B------:R-:W-:Y:S01]  /*2a10*/  IMAD.WIDE.U32 R2, R22, c[0x0][0x260], R210 ;  /* 0x0000980016027a25 */ /* 0x000fe200078e00d2 */
[----:B------:R-:W-:-:S02]  /*2a20*/  SHF.L.U64.HI R128, R128, R129, c[0x0][0x284] ;  /* 0x0000a10080807619 */ /* 0x000fc40000010281 */
[----:B------:R-:W-:Y:S01]  /*2a30*/  SHF.L.U64.HI R129, R5, R129, c[0x0][0x294] ;  /* 0x0000a50005817619 */ /* 0x000fe20000010281 */
[----:B------:R-:W-:Y:S01]  /*2a40*/  IMAD R6, R4, c[0x0][0x280], RZ ;  /* 0x0000a00004067a24 */ /* 0x000fe200078e02ff */
[----:B------:R-:W-:Y:S01]  /*2a50*/  ISETP.GE.AND P0, PT, R133, 0x1, PT ;  /* 0x000000018500780c */ /* 0x000fe20003f06270 */
[----:B------:R-:W-:Y:S01]  /*2a60*/  IMAD.IADD R119, R8, 0x1, R12 ;  /* 0x0000000108777824 */ /* 0x000fe200078e020c */
[----:B------:R-:W-:Y:S01]  /*2a70*/  LOP3.LUT R212, R212, 0xffffffef, RZ, 0xc0, !PT ;  /* 0xffffffefd4d47812 */ /* 0x000fe200078ec0ff */
[----:B------:R-:W-:Y:S01]  /*2a80*/  IMAD R8, R4, c[0x0][0x290], RZ ;  /* 0x0000a40004087a24 */ /* 0x000fe200078e02ff */
[----:B------:R-:W-:Y:S01]  /*2a90*/  ULDC UR6, c[0x0][0x280] ;  /* 0x0000a00000067ab9 */ /* 0x000fe20000000800 */
[----:B------:R-:W-:Y:S01]  /*2aa0*/  IMAD R3, R22, c[0x0][0x264], R3 ;  /* 0x0000990016037a24 */ /* 0x000fe200078e0203 */
[----:B------:R-:W-:Y:S01]  /*2ab0*/  LOP3.LUT R212, R212, 0xfffffffe, RZ, 0xc0, !PT ;  /* 0xfffffffed4d47812 */ /* 0x000fe200078ec0ff */
[C---:B------:R-:W-:Y:S01]  /*2ac0*/  IMAD R6, R209.reuse, c[0x0][0x284], R6 ;  /* 0x0000a100d1067a24 */ /* 0x040fe200078e0206 */
[----:B------:R-:W-:Y:S01]  /*2ad0*/  ULDC UR7, c[0x0][0x290] ;  /* 0x0000a40000077ab9 */ /* 0x000fe20000000800 */
[----:B------:R-:W-:Y:S01]  /*2ae0*/  IMAD.WIDE.U32 R4, R209, c[0x0][0x280], R106 ;  /* 0x0000a000d1047a25 */ /* 0x000fe200078e006a */
[----:B------:R-:W-:-:S02]  /*2af0*/  USHF.L.U32 UR6, UR6, 0x6, URZ ;  /* 0x0000000606067899 */ /* 0x000fc4000800063f */
[----:B------:R-:W-:Y:S01]  /*2b00*/  USHF.L.U32 UR7, UR7, 0x6, URZ ;  /* 0x0000000607077899 */ /* 0x000fe2000800063f */
[----:B------:R-:W-:Y:S01]  /*2b10*/  IMAD R7, R10, c[0x0][0x268], RZ ;  /* 0x00009a000a077a24 */ /* 0x000fe200078e02ff */
[----:B------:R-:W-:Y:S01]  /*2b20*/  IADD3 R9, R5, R6, RZ ;  /* 0x0000000605097210 */ /* 0x000fe20007ffe0ff */
[----:B------:R-:W-:Y:S01]  /*2b30*/  IMAD.WIDE.U32 R70, R11, c[0x0][0x268], R2 ;  /* 0x00009a000b467a25 */ /* 0x000fe200078e0002 */
[----:B------:R-:W-:Y:S01]  /*2b40*/  SEL R5, RZ, c[0x0][0x27c], !P1 ;  /* 0x00009f00ff057a07 */ /* 0x000fe20004800000 */
[----:B------:R-:W-:Y:S02]  /*2b50*/  ULDC.U8 UR5, c[0x0][0x298] ;  /* 0x0000a60000057ab9 */ /* 0x000fe40000000000 */
[----:B------:R-:W-:-:S04]  /*2b60*/  IMAD.WIDE.U32 R2, R209, c[0x0][0x290], R106 ;  /* 0x0000a400d1027a25 */ /* 0x000fc800078e006a */
[----:B------:R-:W-:Y:S02]  /*2b70*/  IMAD R15, R209, c[0x0][0x294], R8 ;  /* 0x0000a500d10f7a24 */ /* 0x000fe400078e0208 */
[----:B------:R-:W-:Y:S02]  /*2b80*/  IMAD R23, R11, c[0x0][0x26c], R7 ;  /* 0x00009b000b177a24 */ /* 0x000fe400078e0207 */
[----:B------:R-:W-:-:S03]  /*2b90*/  IMAD.WIDE.U32 R10, R209, c[0x0][0x280], R100 ;  /* 0x0000a000d10a7a25 */ /* 0x000fc600078e0064 */
[----:B------:R-:W-:Y:S01]  /*2ba0*/  IADD3 R74, R71, R23, RZ ;  /* 0x00000017474a7210 */ /* 0x000fe20007ffe0ff */
[----:B------:R-:W-:Y:S01]  /*2bb0*/  IMAD.IADD R7, R3, 0x1, R15 ;  /* 0x0000000103077824 */ /* 0x000fe200078e020f */
[----:B------:R-:W-:Y:S01]  /*2bc0*/  IADD3 R3, R100, R5, RZ ;  /* 0x0000000564037210 */ /* 0x000fe20007ffe0ff */
[----:B------:R-:W-:Y:S01]  /*2bd0*/  IMAD.MOV.U32 R8, RZ, RZ, R4 ;  /* 0x000000ffff087224 */ /* 0x000fe200078e0004 */
[----:B------:R-:W-:Y:S01]  /*2be0*/  SEL R4, RZ, c[0x0][0x27c], !P2 ;  /* 0x00009f00ff047a07 */ /* 0x000fe20005000000 */
[----:B------:R-:W-:Y:S01]  /*2bf0*/  IMAD.IADD R5, R6, 0x1, R11 ;  /* 0x0000000106057824 */ /* 0x000fe200078e020b */
[----:B------:R-:W-:Y:S01]  /*2c00*/  SEL R11, RZ, c[0x0][0x27c], !P3 ;  /* 0x00009f00ff0b7a07 */ /* 0x000fe20005800000 */
[----:B------:R-:W-:Y:S01]  /*2c10*/  IMAD.MOV.U32 R6, RZ, RZ, R2 ;  /* 0x000000ffff067224 */ /* 0x000fe200078e0002 */
[----:B------:R-:W-:Y:S01]  /*2c20*/  IADD3 R14, R25, R4, RZ ;  /* 0x00000004190e7210 */ /* 0x000fe20007ffe0ff */
[----:B------:R-:W-:Y:S01]  /*2c30*/  IMAD.MOV.U32 R4, RZ, RZ, R10 ;  /* 0x000000ffff047224 */ /* 0x000fe200078e000a */
[----:B------:R-:W-:Y:S01]  /*2c40*/  SHF.R.S32.HI R2, RZ, 0x1f, R3 ;  /* 0x0000001fff027819 */ /* 0x000fe20000011403 */
[----:B------:R-:W-:Y:S01]  /*2c50*/  IMAD.IADD R13, R24, 0x1, R11 ;  /* 0x00000001180d7824 */ /* 0x000fe200078e020b */
[----:B------:R-:W-:Y:S01]  /*2c60*/  SHF.R.S32.HI R10, RZ, 0x1f, R14 ;  /* 0x0000001fff0a7819 */ /* 0x000fe2000001140e */
[----:B------:R-:W-:Y:S01]  /*2c70*/  IMAD.MOV.U32 R136, RZ, RZ, c[0x0][0x2b8] ;  /* 0x0000ae00ff887624 */ /* 0x000fe200078e00ff */
[-C--:B------:R-:W-:Y:S01]  /*2c80*/  LEA.HI R12, R2, R3.reuse, RZ, 0x3 ;  /* 0x00000003020c7211 */ /* 0x080fe200078f18ff */
[----:B------:R-:W-:Y:S01]  /*2c90*/  IMAD.WIDE.U32 R94, R0, c[0x0][0x2b0], RZ ;  /* 0x0000ac00005e7a25 */ /* 0x000fe200078e00ff */
[----:B------:R-:W-:-:S02]  /*2ca0*/  LEA.HI R19, R2, R3, RZ, 0x6 ;  /* 0x0000000302137211 */ /* 0x000fc400078f30ff */
[----:B------:R-:W-:Y:S01]  /*2cb0*/  SHF.R.S32.HI R16, RZ, 0x1f, R13 ;  /* 0x0000001fff107819 */ /* 0x000fe2000001140d */
[----:B------:R-:W-:Y:S01]  /*2cc0*/  IMAD.WIDE.U32 R2, R209, c[0x0][0x290], R100 ;  /* 0x0000a400d1027a25 */ /* 0x000fe200078e0064 */
[CC--:B------:R-:W-:Y:S02]  /*2cd0*/  LEA.HI R11, R10.reuse, R14.reuse, RZ, 0x3 ;  /* 0x0000000e0a0b7211 */ /* 0x0c0fe400078f18ff */
[----:B------:R-:W-:Y:S01]  /*2ce0*/  LEA.HI R14, R10, R14, RZ, 0x6 ;  /* 0x0000000e0a0e7211 */ /* 0x000fe200078f30ff */
[----:B------:R-:W-:Y:S01]  /*2cf0*/  IMAD.SHL.U32 R19, R19, 0x40, RZ ;  /* 0x0000004013137824 */ /* 0x000fe200078e00ff */
[-C--:B------:R-:W-:Y:S01]  /*2d00*/  LEA.HI R10, R16, R13.reuse, RZ, 0x3 ;  /* 0x0000000d100a7211 */ /* 0x080fe200078f18ff */
[----:B------:R-:W-:Y:S01]  /*2d10*/  IMAD.WIDE.U32 R86, R126, c[0x0][0x290], R6 ;  /* 0x0000a4007e567a25 */ /* 0x000fe200078e0006 */
[----:B------:R-:W-:Y:S02]  /*2d20*/  LEA.HI R13, R16, R13, RZ, 0x6 ;  /* 0x0000000d100d7211 */ /* 0x000fe400078f30ff */
[----:B------:R-:W-:Y:S01]  /*2d30*/  IADD3 R3, R15, R3, RZ ;  /* 0x000000030f037210 */ /* 0x000fe20007ffe0ff */
[----:B------:R-:W-:Y:S01]  /*2d40*/  IMAD.SHL.U32 R16, R14, 0x40, RZ ;  /* 0x000000400e107824 */ /* 0x000fe200078e00ff */
[C---:B------:R-:W-:Y:S01]  /*2d50*/  LOP3.LUT R15, R217.reuse, 0x38, R12, 0xf8, !PT ;  /* 0x00000038d90f7812 */ /* 0x040fe200078ef80c */
[----:B------:R-:W-:Y:S01]  /*2d60*/  IMAD.WIDE.U32 R92, R22, c[0x0][0x1e8], RZ ;  /* 0x00007a00165c7a25 */ /* 0x000fe200078e00ff */
[----:B------:R-:W-:-:S02]  /*2d70*/  LOP3.LUT R14, R217, 0x38, R11, 0xf8, !PT ;  /* 0x00000038d90e7812 */ /* 0x000fc400078ef80b */
[----:B------:R-:W-:Y:S01]  /*2d80*/  SHF.L.U32 R13, R13, 0x6, RZ ;  /* 0x000000060d0d7819 */ /* 0x000fe200000006ff */
[----:B------:R-:W-:Y:S01]  /*2d90*/  IMAD.WIDE.U32 R90, R22, c[0x0][0x210], RZ ;  /* 0x00008400165a7a25 */ /* 0x000fe200078e00ff */
[----:B------:R-:W-:Y:S02]  /*2da0*/  LOP3.LUT R20, R217, 0x38, R10, 0xf8, !PT ;  /* 0x00000038d9147812 */ /* 0x000fe400078ef80a */
[----:B------:R-:W-:Y:S01]  /*2db0*/  LOP3.LUT R21, R19, 0x7ffff000, RZ, 0xc0, !PT ;  /* 0x7ffff00013157812 */ /* 0x000fe200078ec0ff */
[----:B------:R-:W-:Y:S01]  /*2dc0*/  IMAD.WIDE.U32 R88, R126, c[0x0][0x280], R8 ;  /* 0x0000a0007e587a25 */ /* 0x000fe200078e0008 */
[-C--:B------:R-:W-:Y:S02]  /*2dd0*/  LOP3.LUT R19, R15, R218.reuse, RZ, 0x3c, !PT ;  /* 0x000000da0f137212 */ /* 0x080fe400078e3cff */
[----:B------:R-:W-:Y:S01]  /*2de0*/  LOP3.LUT R15, R14, R218, RZ, 0x3c, !PT ;  /* 0x000000da0e0f7212 */ /* 0x000fe200078e3cff */
[----:B------:R-:W-:Y:S01]  /*2df0*/  IMAD.WIDE.U32 R84, R126, c[0x0][0x280], R4 ;  /* 0x0000a0007e547a25 */ /* 0x000fe200078e0004 */
[----:B------:R-:W-:-:S02]  /*2e00*/  ISETP.NE.AND P1, PT, R136, 0x1, PT ;  /* 0x000000018800780c */ /* 0x000fc40003f25270 */
[----:B------:R-:W-:Y:S01]  /*2e10*/  LOP3.LUT R14, R13, 0x7ffff000, RZ, 0xc0, !PT ;  /* 0x7ffff0000d0e7812 */ /* 0x000fe200078ec0ff */
[----:B------:R-:W-:Y:S01]  /*2e20*/  IMAD.WIDE.U32 R82, R126, c[0x0][0x290], R2 ;  /* 0x0000a4007e527a25 */ /* 0x000fe200078e0002 */
[----:B------:R-:W-:Y:S02]  /*2e30*/  LOP3.LUT R13, R20, R218, RZ, 0x3c, !PT ;  /* 0x000000da140d7212 */ /* 0x000fe400078e3cff */
[----:B------:R-:W-:Y:S01]  /*2e40*/  LOP3.LUT R16, R16, 0x7ffff000, RZ, 0xc0, !PT ;  /* 0x7ffff00010107812 */ /* 0x000fe200078ec0ff */
[----:B------:R-:W-:Y:S01]  /*2e50*/  IMAD R132, R235, 0x40, R209 ;  /* 0x00000040eb847824 */ /* 0x000fe200078e02d1 */
[----:B------:R-:W-:Y:S01]  /*2e60*/  IADD3 R21, R19, R21, R219 ;  /* 0x0000001513157210 */ /* 0x000fe20007ffe0db */
[----:B------:R-:W-:Y:S01]  /*2e70*/  IMAD R117, R22, c[0x0][0x1ec], R93 ;  /* 0x00007b0016757a24 */ /* 0x000fe200078e025d */
[--C-:B------:R-:W-:Y:S01]  /*2e80*/  IADD3 R19, R13, R14, R219.reuse ;  /* 0x0000000e0d137210 */ /* 0x100fe20007ffe0db */
[----:B------:R-:W-:Y:S01]  /*2e90*/  IMAD R13, R17, c[0x0][0x2b0], RZ ;  /* 0x0000ac00110d7a24 */ /* 0x000fe200078e02ff */
[----:B------:R-:W-:Y:S01]  /*2ea0*/  IADD3 R20, R15, R16, R219 ;  /* 0x000000100f147210 */ /* 0x000fe20007ffe0db */
[----:B------:R-:W-:Y:S01]  /*2eb0*/  IMAD R15, R18, c[0x0][0x290], RZ ;  /* 0x0000a400120f7a24 */ /* 0x000fe200078e02ff */
[----:B------:R-:W-:Y:S01]  /*2ec0*/  LOP3.LUT R77, R12, 0xfffffff8, RZ, 0xc0, !PT ;  /* 0xfffffff80c4d7812 */ /* 0x000fe200078ec0ff */
[----:B------:R-:W-:Y:S01]  /*2ed0*/  IMAD R16, R18, c[0x0][0x280], RZ ;  /* 0x0000a00012107a24 */ /* 0x000fe200078e02ff */
[----:B------:R-:W-:Y:S01]  /*2ee0*/  LOP3.LUT R76, R11, 0xfffffff8, RZ, 0xc0, !PT ;  /* 0xfffffff80b4c7812 */ /* 0x000fe200078ec0ff */
[----:B------:R-:W-:Y:S01]  /*2ef0*/  IMAD R14, R0, c[0x0][0x2b4], R13 ;  /* 0x0000ad00000e7a24 */ /* 0x000fe200078e020d */
[----:B------:R-:W-:Y:S01]  /*2f00*/  LOP3.LUT R75, R10, 0xfffffff8, RZ, 0xc0, !PT ;  /* 0xfffffff80a4b7812 */ /* 0x000fe200078ec0ff */
[----:B------:R-:W-:Y:S01]  /*2f10*/  IMAD R0, R126, c[0x0][0x294], R15 ;  /* 0x0000a5007e007a24 */ /* 0x000fe200078e020f */
[----:B------:R-:W-:Y:S01]  /*2f20*/  @P1 LOP3.LUT R212, R212, 0x1, RZ, 0xfc, !PT ;  /* 0x00000001d4d41812 */ /* 0x000fe200078efcff */
[----:B------:R-:W-:Y:S01]  /*2f30*/  IMAD R13, R126, c[0x0][0x284], R16 ;  /* 0x0000a1007e0d7a24 */ /* 0x000fe200078e0210 */
[----:B------:R-:W-:Y:S01]  /*2f40*/  SHF.R.S32.HI R114, RZ, 0x3, R12 ;  /* 0x00000003ff727819 */ /* 0x000fe2000001140c */
[----:B------:R-:W-:Y:S01]  /*2f50*/  IMAD R116, R22, c[0x0][0x214], R91 ;  /* 0x0000850016747a24 */ /* 0x000fe200078e025b */
[----:B------:R-:W-:Y:S01]  /*2f60*/  SHF.R.S32.HI R113, RZ, 0x3, R11 ;  /* 0x00000003ff717819 */ /* 0x000fe2000001140b */
[----:B------:R-:W-:Y:S01]  /*2f70*/  IMAD.IADD R115, R95, 0x1, R14 ;  /* 0x000000015f737824 */ /* 0x000fe200078e020e */
[----:B------:R-:W-:Y:S01]  /*2f80*/  SHF.R.S32.HI R112, RZ, 0x3, R10 ;  /* 0x00000003ff707819 */ /* 0x000fe2000001140a */
[----:B------:R-:W-:Y:S01]  /*2f90*/  IMAD.IADD R111, R89, 0x1, R13 ;  /* 0x00000001596f7824 */ /* 0x000fe200078e020d */
[----:B------:R-:W-:Y:S01]  /*2fa0*/  IADD3 R110, R87, R0, RZ ;  /* 0x00000000576e7210 */ /* 0x000fe20007ffe0ff */
[----:B------:R-:W-:Y:S01]  /*2fb0*/  IMAD.IADD R109, R13, 0x1, R85 ;  /* 0x000000010d6d7824 */ /* 0x000fe200078e0255 */
[----:B------:R-:W-:Y:S01]  /*2fc0*/  SHF.R.S32.HI R108, RZ, 0x1f, R77 ;  /* 0x0000001fff6c7819 */ /* 0x000fe2000001144d */
[----:B------:R-:W-:Y:S01]  /*2fd0*/  IMAD.IADD R102, R0, 0x1, R83 ;  /* 0x0000000100667824 */ /* 0x000fe200078e0253 */
[----:B------:R-:W-:Y:S01]  /*2fe0*/  SHF.R.S32.HI R104, RZ, 0x1f, R76 ;  /* 0x0000001fff687819 */ /* 0x000fe2000001144c */
[----:B------:R-:W-:Y:S01]  /*2ff0*/  IMAD.SHL.U32 R99, R21, 0x2, RZ ;  /* 0x0000000215637824 */ /* 0x000fe200078e00ff */
[----:B------:R-:W-:Y:S01]  /*3000*/  SHF.R.S32.HI R103, RZ, 0x1f, R75 ;  /* 0x0000001fff677819 */ /* 0x000fe2000001144b */
[----:B------:R-:W-:Y:S01]  /*3010*/  IMAD.SHL.U32 R97, R19, 0x2, RZ ;  /* 0x0000000213617824 */ /* 0x000fe200078e00ff */
[----:B------:R-:W-:-:S02]  /*3020*/  SHF.L.U32 R98, R20, 0x1, RZ ;  /* 0x0000000114627819 */ /* 0x000fc400000006ff */
[----:B------:R-:W-:Y:S02]  /*3030*/  @P0 LOP3.LUT R212, R212, 0x10, RZ, 0xfc, !PT ;  /* 0x00000010d4d40812 */ /* 0x000fe400078efcff */
.L_x_207:
[----:B------:R-:W-:Y:S01]  /*3040*/  IMAD.SHL.U32 R66, R59, 0x40, RZ ;  /* 0x000000403b427824 */ /* 0x000fe200078e00ff */
[----:B------:R-:W-:Y:S04]  /*3050*/  DEPBAR.LE SB0, 0x0 ;  /* 0x000080000000791a */ /* 0x000fe80000000000 */
[----:B------:R-:W-:Y:S01]  /*3060*/  IMAD.IADD R0, R132, 0x1, R66 ;  /* 0x0000000184007824 */ /* 0x000fe200078e0242 */
[----:B------:R-:W-:Y:S01]  /*3070*/  ISETP.NE.AND P1, PT, R136, 0x1, PT ;  /* 0x000000018800780c */ /* 0x000fe20003f25270 */
[----:B------:R-:W-:Y:S01]  /*3080*/  IMAD.MOV.U32 R63, RZ, RZ, RZ ;  /* 0x000000ffff3f7224 */ /* 0x000fe200078e00ff */
[----:B------:R-:W-:Y:S01]  /*3090*/  WARPSYNC 0xffffffff ;  /* 0xffffffff00007948 */ /* 0x000fe20003800000 */
[----:B-1----:R-:W-:Y:S01]  /*30a0*/  IMAD.IADD R2, R119, 0x1, R0 ;  /* 0x0000000177027824 */ /* 0x002fe200078e0200 */
[----:B------:R-:W-:Y:S01]  /*30b0*/  ISETP.GE.AND P0, PT, R0, R69, PT ;  /* 0x000000450000720c */ /* 0x000fe20003f06270 */
[----:B------:R-:W-:Y:S01]  /*30c0*/  BSSY B1, `(.L_x_183) ;  /* 0x00003e1000017945 */ /* 0x000fe20003800000 */
[----:B------:R-:W-:Y:S01]  /*30d0*/  ISETP.GE.AND P2, PT, R133, 0x1, PT ;  /* 0x000000018500780c */ /* 0x000fe20003f46270 */
[----:B------:R-:W-:Y:S01]  /*30e0*/  IMAD.MOV.U32 R0, RZ, RZ, R2 ;  /* 0x000000ffff007224 */ /* 0x000fe200078e0002 */
[----:B------:R-:W-:Y:S05]  /*30f0*/  ISETP.GT.OR P0, PT, R132, 0x3f, P0 ;  /* 0x0000003f8400780c */ /* 0x000fea0000704670 */
        /* <DEDUP_REMOVED lines=11> */
[----:B------:R-:W-:Y:S01]  /*31b0*/  IMAD R0, R67, c[0x0][0x1e0], RZ ;  /* 0x0000780043007a24 */ /* 0x000fe200078e02ff */
[----:B------:R-:W-:Y:S03]  /*31c0*/  BAR.SYNC.DEFER_BLOCKING 0x0 ;  /* 0x0000000000007b1d */ /* 0x000fe60000010000 */
[----:B------:R-:W-:Y:S04]  /*31d0*/  IMAD R0, R64, c[0x0][0x1e4], R0 ;  /* 0x0000790040007a24 */ /* 0x000fe800078e0200 */
[----:B------:R-:W-:Y:S01]  /*31e0*/  IMAD.IADD R3, R3, 0x1, R0 ;  /* 0x0000000103037824 */ /* 0x000fe200078e0200 */
[----:B--2---:R-:W-:Y:S03]  /*31f0*/  SHF.R.S32.HI R68, RZ, 0x1f, R63 ;  /* 0x0000001fff447819 */ /* 0x004fe6000001143f */
[C---:B------:R-:W-:Y:S04]  /*3200*/  IMAD.WIDE.U32 R2, R63.reuse, c[0x0][0x1f0], R2 ;  /* 0x00007c003f027a25 */ /* 0x040fe800078e0002 */
[----:B------:R-:W-:Y:S01]  /*3210*/  IMAD R4, R68, c[0x0][0x1f0], RZ ;  /* 0x00007c0044047a24 */ /* 0x000fe200078e02ff */
[----:B------:R-:W-:Y:S03]  /*3220*/  IADD3 R0, P0, R92, R2, RZ ;  /* 0x000000025c007210 */ /* 0x000fe60007f1e0ff */
[----:B------:R-:W-:Y:S05]  /*3230*/  IMAD R4, R63, c[0x0][0x1f4], R4 ;  /* 0x00007d003f047a24 */ /* 0x000fea00078e0204 */
[----:B------:R-:W-:Y:S02]  /*3240*/  IADD3.X R2, R117, R3, R4, P0, !PT ;  /* 0x0000000375027210 */ /* 0x000fe400007fe404 */
[C---:B------:R-:W-:Y:S04]  /*3250*/  LEA R11, P0, R0.reuse, c[0x0][0x1c8], 0x1 ;  /* 0x00007200000b7a11 */ /* 0x040fe800078008ff */
[----:B------:R-:W-:Y:S01]  /*3260*/  LEA.HI.X R10, R0, c[0x0][0x1cc], R2, 0x1, P0 ;  /* 0x00007300000a7a11 */ /* 0x000fe200000f0c02 */
[----:B----4-:R-:W-:-:S05]  /*3270*/  @!P2 BRA `(.L_x_184) ;  /* 0x000039e00000a947 */ /* 0x010fca0003800000 */
[-C--:B------:R-:W-:Y:S01]  /*3280*/  IMAD R3, R128, R59.reuse, RZ ;  /* 0x0000003b80037224 */ /* 0x080fe200078e02ff */
[----:B------:R-:W-:Y:S01]  /*3290*/  ISETP.NE.AND P0, PT, RZ, UR5, PT ;  /* 0x00000005ff007c0c */ /* 0x000fe2000bf05270 */
[----:B------:R-:W-:Y:S01]  /*32a0*/  IMAD R2, R129, R59, RZ ;  /* 0x0000003b81027224 */ /* 0x000fe200078e02ff */
[----:B------:R-:W-:Y:S01]  /*32b0*/  SHF.R.S32.HI R0, RZ, 0x1f, R59 ;  /* 0x0000001fff007819 */ /* 0x000fe2000001143b */
[----:B------:R-:W-:Y:S01]  /*32c0*/  IMAD.WIDE.U32 R8, R59, UR7, RZ ;  /* 0x000000073b087c25 */ /* 0x000fe2000f8e00ff */
[----:B------:R-:W-:Y:S03]  /*32d0*/  IADD3 R5, -R66, R69, RZ ;  /* 0x0000004542057210 */ /* 0x000fe60007ffe1ff */
[C---:B------:R-:W-:Y:S01]  /*32e0*/  IMAD R4, R0.reuse, UR6, R3 ;  /* 0x0000000600047c24 */ /* 0x040fe2000f8e0203 */
[----:B------:R-:W-:Y:S01]  /*32f0*/  IMNMX R65, R5, 0x40, PT ;  /* 0x0000004005417817 */ /* 0x000fe20003800200 */
[----:B------:R-:W-:Y:S02]  /*3300*/  IMAD R0, R0, UR7, R2 ;  /* 0x0000000700007c24 */ /* 0x000fe4000f8e0202 */
[----:B------:R-:W-:Y:S03]  /*3310*/  IMAD.WIDE.U32 R2, R59, UR6, RZ ;  /* 0x000000063b027c25 */ /* 0x000fe6000f8e00ff */
[----:B------:R-:W-:Y:S02]  /*3320*/  IADD3 R27, R9, R0, RZ ;  /* 0x00000000091b7210 */ /* 0x000fe40007ffe0ff */
[----:B------:R-:W-:Y:S01]  /*3330*/  IADD3 R26, R3, R4, RZ ;  /* 0x00000004031a7210 */ /* 0x000fe20007ffe0ff */
[----:B------:R-:W-:-:S05]  /*3340*/  @!P0 BRA `(.L_x_185) ;  /* 0x00001c7000008947 */ /* 0x000fca0003800000 */
[----:B------:R-:W-:Y:S01]  /*3350*/  ISETP.GE.AND P1, PT, R209, R65, PT ;  /* 0x00000041d100720c */ /* 0x000fe20003f26270 */
[----:B------:R-:W-:Y:S01]  /*3360*/  BSSY B0, `(.L_x_186) ;  /* 0x000003a000007945 */ /* 0x000fe20003800000 */
        /* <DEDUP_REMOVED lines=12> */
[----:B------:R-:W-:-:S05]  /*3430*/  @P1 BRA `(.L_x_187) ;  /* 0x000002c000001947 */ /* 0x000fca0003800000 */
[----:B------:R-:W-:Y:S01]  /*3440*/  IADD3 R0, P0, R88, R2, RZ ;  /* 0x0000000258007210 */ /* 0x000fe20007f1e0ff */
[----:B------:R-:W-:Y:S01]  /*3450*/  CS2R R30, SRZ ;  /* 0x00000000001e7805 */ /* 0x000fe2000001ff00 */
[----:B------:R-:W-:Y:S01]  /*3460*/  CS2R R32, SRZ ;  /* 0x0000000000207805 */ /* 0x000fe2000001ff00 */
[----:B------:R-:W-:Y:S01]  /*3470*/  CS2R R12, SRZ ;  /* 0x00000000000c7805 */ /* 0x000fe2000001ff00 */
[----:B------:R-:W-:Y:S01]  /*3480*/  CS2R R34, SRZ ;  /* 0x0000000000227805 */ /* 0x000fe2000001ff00 */
[----:B------:R-:W-:Y:S01]  /*3490*/  IMAD.X R2, R26, 0x1, R111, P0 ;  /* 0x000000011a027824 */ /* 0x000fe200000e066f */
[----:B------:R-:W-:Y:S01]  /*34a0*/  IADD3 R3, P0, R86, R8, RZ ;  /* 0x0000000856037210 */ /* 0x000fe20007f1e0ff */
[----:B------:R-:W-:Y:S01]  /*34b0*/  CS2R R14, SRZ ;  /* 0x00000000000e7805 */ /* 0x000fe2000001ff00 */
[----:B------:R-:W-:Y:S01]  /*34c0*/  CS2R R36, SRZ ;  /* 0x0000000000247805 */ /* 0x000fe2000001ff00 */
[----:B------:R-:W-:Y:S01]  /*34d0*/  CS2R R16, SRZ ;  /* 0x0000000000107805 */ /* 0x000fe2000001ff00 */
[----:B------:R-:W-:Y:S01]  /*34e0*/  CS2R R38, SRZ ;  /* 0x0000000000267805 */ /* 0x000fe2000001ff00 */
[----:B------:R-:W-:Y:S01]  /*34f0*/  IMAD.X R4, R27, 0x1, R110, P0 ;  /* 0x000000011b047824 */ /* 0x000fe200000e066e */
[C---:B------:R-:W-:Y:S01]  /*3500*/  LEA R6, P0, R0.reuse, c[0x0][0x270], 0x1 ;  /* 0x00009c0000067a11 */ /* 0x040fe200078008ff */
[----:B------:R-:W-:Y:S01]  /*3510*/  CS2R R18, SRZ ;  /* 0x0000000000127805 */ /* 0x000fe2000001ff00 */
[----:B------:R-:W-:Y:S01]  /*3520*/  CS2R R40, SRZ ;  /* 0x0000000000287805 */ /* 0x000fe2000001ff00 */
[----:B------:R-:W-:Y:S01]  /*3530*/  CS2R R20, SRZ ;  /* 0x0000000000147805 */ /* 0x000fe2000001ff00 */
[----:B------:R-:W-:Y:S02]  /*3540*/  LEA.HI.X R7, R0, c[0x0][0x274], R2, 0x1, P0 ;  /* 0x00009d0000077a11 */ /* 0x000fe400000f0c02 */
[C---:B------:R-:W-:Y:S04]  /*3550*/  LEA R2, P0, R3.reuse, c[0x0][0x288], 0x1 ;  /* 0x0000a20003027a11 */ /* 0x040fe800078008ff */
[----:B------:R-:W-:Y:S02]  /*3560*/  LEA.HI.X R3, R3, c[0x0][0x28c], R4, 0x1, P0 ;  /* 0x0000a30003037a11 */ /* 0x000fe400000f0c04 */
[----:B------:R-:W-:Y:S01]  /*3570*/  ISETP.GE.AND P0, PT, R106, c[0x0][0x27c], PT ;  /* 0x00009f006a007a0c */ /* 0x000fe20003f06270 */
[----:B------:R-:W-:Y:S11]  /*3580*/  CS2R R4, SRZ ;  /* 0x0000000000047805 */ /* 0x000ff6000001ff00 */
[----:B------:R-:W-:Y:S01]  /*3590*/  @!UPT UIADD3 URZ, URZ, URZ, URZ ;  /* 0x0000003f3f3ff290 */ /* 0x000fe2000fffe03f */
[----:B------:R1:W5:Y:S04]  /*35a0*/  @!P0 LDG.E.64 R30, [R6.64] ;  /* 0x0000000a061e8981 */ /* 0x000368000c1e1b00 */
[----:B------:R1:W5:Y:S01]  /*35b0*/  @!P0 LDG.E.64 R4, [R2.64] ;  /* 0x0000000a02048981 */ /* 0x000362000c1e1b00 */
[----:B------:R-:W-:Y:S11]  /*35c0*/  ISETP.GE.AND P0, PT, R143, c[0x0][0x27c], PT ;  /* 0x00009f008f007a0c */ /* 0x000ff60003f06270 */
[----:B------:R-:W-:Y:S02]  /*35d0*/  @!UPT UIADD3 URZ, URZ, URZ, URZ ;  /* 0x0000003f3f3ff290 */ /* 0x000fe4000fffe03f */
[----:B------:R1:W5:Y:S04]  /*35e0*/  @!P0 LDG.E.64 R32, [R6.64+0x20] ;  /* 0x0000200a06208981 */ /* 0x000368000c1e1b00 */
[----:B------:R1:W5:Y:S01]  /*35f0*/  @!P0 LDG.E.64 R12, [R2.64+0x20] ;  /* 0x0000200a020c8981 */ /* 0x000362000c1e1b00 */
        /* <DEDUP_REMOVED lines=15> */
[----:B------:R1:W5:Y:S02]  /*36f0*/  @!P0 LDG.E.64 R20, [R2.64+0xa0] ;  /* 0x0000a00a02148981 */ /* 0x000364000c1e1b00 */
.L_x_187:
[----:B------:R-:W-:Y:S05]  /*3700*/  BSYNC B0 ;  /* 0x0000000000007941 */ /* 0x000fea0003800000 */
.L_x_186:
[----:B------:R2:W3:Y:S04]  /*3710*/  SHFL.IDX PT, R47, R10, RZ, 0x1c1f ;  /* 0x001c1fff0a2f7589 */ /* 0x0004e800000e0000 */
[----:B------:R2:W4:Y:S01]  /*3720*/  SHFL.IDX PT, R46, R11, RZ, 0x1c1f ;  /* 0x001c1fff0b2e7589 */ /* 0x00052200000e0000 */
[----:B------:R-:W-:-:S05]  /*3730*/  @P1 BRA `(.L_x_188) ;  /* 0x0000379000001947 */ /* 0x000fca0003800000 */
[----:B------:R-:W-:Y:S01]  /*3740*/  ISETP.GE.AND P0, PT, R100, c[0x0][0x1d4], PT ;  /* 0x0000750064007a0c */ /* 0x000fe20003f06270 */
[----:B-1---5:R-:W-:Y:S01]  /*3750*/  IMAD.MOV.U32 R2, RZ, RZ, R38 ;  /* 0x000000ffff027224 */ /* 0x022fe200078e0026 */
[----:B------:R-:W-:Y:S01]  /*3760*/  BSSY B0, `(.L_x_189) ;  /* 0x000005b000007945 */ /* 0x000fe20003800000 */
[----:B------:R-:W-:Y:S02]  /*3770*/  IMAD.MOV.U32 R0, RZ, RZ, R39 ;  /* 0x000000ffff007224 */ /* 0x000fe400078e0027 */
[----:B------:R-:W-:Y:S02]  /*3780*/  IMAD.MOV.U32 R6, RZ, RZ, R40 ;  /* 0x000000ffff067224 */ /* 0x000fe400078e0028 */
[----:B------:R-:W-:Y:S01]  /*3790*/  IMAD.MOV.U32 R3, RZ, RZ, R41 ;  /* 0x000000ffff037224 */ /* 0x000fe200078e0029 */
[----:B------:R-:W-:Y:S01]  /*37a0*/  PRMT R44, R2, 0x5410, R0 ;  /* 0x00005410022c7816 */ /* 0x000fe20000000000 */
[----:B------:R-:W-:Y:S02]  /*37b0*/  IMAD.MOV.U32 R2, RZ, RZ, R34 ;  /* 0x000000ffff027224 */ /* 0x000fe400078e0022 */
[----:B------:R-:W-:Y:S01]  /*37c0*/  IMAD.MOV.U32 R0, RZ, RZ, R35 ;  /* 0x000000ffff007224 */ /* 0x000fe200078e0023 */
[----:B------:R-:W-:Y:S01]  /*37d0*/  PRMT R45, R6, 0x5410, R3 ;  /* 0x00005410062d7816 */ /* 0x000fe20000000003 */
[----:B------:R-:W-:Y:S01]  /*37e0*/  IMAD.MOV.U32 R6, RZ, RZ, R36 ;  /* 0x000000ffff067224 */ /* 0x000fe200078e0024 */
[----:B------:R-:W-:Y:S02]  /*37f0*/  MOV R3, R37 ;  /* 0x0000002500037202 */ /* 0x000fe40000000f00 */
[----:B------:R-:W-:Y:S01]  /*3800*/  PRMT R42, R2, 0x5410, R0 ;  /* 0x00005410022a7816 */ /* 0x000fe20000000000 */
[----:B------:R-:W-:Y:S01]  /*3810*/  IMAD.MOV.U32 R2, RZ, RZ, R20 ;  /* 0x000000ffff027224 */ /* 0x000fe200078e0014 */
[----:B------:R-:W-:Y:S01]  /*3820*/  PRMT R43, R6, 0x5410, R3 ;  /* 0x00005410062b7816 */ /* 0x000fe20000000003 */
[----:B------:R-:W-:Y:S01]  /*3830*/  IMAD.MOV.U32 R0, RZ, RZ, R21 ;  /* 0x000000ffff007224 */ /* 0x000fe200078e0015 */
[----:B------:R-:W-:Y:S01]  /*3840*/  MOV R3, R33 ;  /* 0x0000002100037202 */ /* 0x000fe20000000f00 */
[----:B------:R-:W-:Y:S03]  /*3850*/  IMAD.MOV.U32 R6, RZ, RZ, R32 ;  /* 0x000000ffff067224 */ /* 0x000fe600078e0020 */
[----:B------:R-:W-:Y:S01]  /*3860*/  PRMT R28, R2, 0x5410, R0 ;  /* 0x00005410021c7816 */ /* 0x000fe20000000000 */
[----:B------:R-:W-:Y:S01]  /*3870*/  IMAD.MOV.U32 R2, RZ, RZ, R18 ;  /* 0x000000ffff027224 */ /* 0x000fe200078e0012 */
[----:B------:R-:W-:Y:S02]  /*3880*/  MOV R0, R19 ;  /* 0x0000001300007202 */ /* 0x000fe40000000f00 */
[----:B------:R-:W-:Y:S02]  /*3890*/  PRMT R29, R6, 0x5410, R3 ;  /* 0x00005410061d7816 */ /* 0x000fe40000000003 */
[----:B------:R-:W-:Y:S01]  /*38a0*/  PRMT R27, R2, 0x5410, R0 ;  /* 0x00005410021b7816 */ /* 0x000fe20000000000 */
[----:B------:R-:W-:Y:S05]  /*38b0*/  IMAD.MOV.U32 R0, RZ, RZ, R16 ;  /* 0x000000ffff007224 */ /* 0x000fea00078e0010 */
[----:B------:R-:W-:Y:S01]  /*38c0*/  PRMT R26, R0, 0x7610, R26 ;  /* 0x00007610001a7816 */ /* 0x000fe2000000001a */
[----:B------:R-:W-:Y:S05]  /*38d0*/  IMAD.MOV.U32 R0, RZ, RZ, R17 ;  /* 0x000000ffff007224 */ /* 0x000fea00078e0011 */
[----:B------:R-:W-:Y:S01]  /*38e0*/  PRMT R26, R26, 0x5410, R0 ;  /* 0x000054101a1a7816 */ /* 0x000fe20000000000 */
[----:B------:R-:W-:Y:S05]  /*38f0*/  IMAD.MOV.U32 R0, RZ, RZ, R14 ;  /* 0x000000ffff007224 */ /* 0x000fea00078e000e */
[----:B------:R-:W-:Y:S02]  /*3900*/  PRMT R23, R0, 0x7610, R23 ;  /* 0x0000761000177816 */ /* 0x000fe40000000017 */
[----:B------:R-:W-:Y:S04]  /*3910*/  MOV R0, R15 ;  /* 0x0000000f00007202 */ /* 0x000fe80000000f00 */
[----:B------:R-:W-:Y:S01]  /*3920*/  PRMT R23, R23, 0x5410, R0 ;  /* 0x0000541017177816 */ /* 0x000fe20000000000 */
[----:B------:R-:W-:Y:S05]  /*3930*/  IMAD.MOV.U32 R0, RZ, RZ, R12 ;  /* 0x000000ffff007224 */ /* 0x000fea00078e000c */
[----:B------:R-:W-:Y:S01]  /*3940*/  PRMT R22, R0, 0x7610, R22 ;  /* 0x0000761000167816 */ /* 0x000fe20000000016 */
[----:B------:R-:W-:Y:S05]  /*3950*/  IMAD.MOV.U32 R0, RZ, RZ, R13 ;  /* 0x000000ffff007224 */ /* 0x000fea00078e000d */
[----:B------:R-:W-:Y:S01]  /*3960*/  PRMT R22, R22, 0x5410, R0 ;  /* 0x0000541016167816 */ /* 0x000fe20000000000 */
[----:B------:R-:W-:-:S05]  /*3970*/  @P0 BRA `(.L_x_190) ;  /* 0x0000039000000947 */ /* 0x000fca0003800000 */
[----:B------:R-:W-:Y:S01]  /*3980*/  ISETP.GE.AND P0, PT, R106, c[0x0][0x27c], PT ;  /* 0x00009f006a007a0c */ /* 0x000fe20003f06270 */
[----:B--2---:R-:W1:Y:S01]  /*3990*/  LDS.128 R8, [R200+0x6000] ;  /* 0x00600000c8087984 */ /* 0x004e620000000c00 */
[----:B------:R-:W-:Y:S02]  /*39a0*/  MOV R2, R4 ;  /* 0x0000000400027202 */ /* 0x000fe40000000f00 */
[----:B------:R-:W-:Y:S09]  /*39b0*/  MOV R6, R30 ;  /* 0x0000001e00067202 */ /* 0x000ff20000000f00 */
[----:B------:R-:W-:Y:S02]  /*39c0*/  @!P0 HADD2.F32 R2, -RZ, R2.H0_H0 ;  /* 0x20000002ff028230 */ /* 0x000fe40000004100 */
[----:B------:R-:W-:Y:S01]  /*39d0*/  @!P0 HADD2.F32 R6, -RZ, R6.H0_H0 ;  /* 0x20000006ff068230 */ /* 0x000fe20000004100 */
[----:B-1----:R-:W-:Y:S05]  /*39e0*/  @!P0 MOV R0, R8 ;  /* 0x0000000800008202 */ /* 0x002fea0000000f00 */
[--C-:B------:R-:W-:Y:S02]  /*39f0*/  @!P0 HADD2.F32 R3, -RZ, R0.reuse.H1_H1 ;  /* 0x30000000ff038230 */ /* 0x100fe40000004100 */
[----:B------:R-:W-:Y:S03]  /*3a00*/  @!P0 HADD2.F32 R0, -RZ, R0.H0_H0 ;  /* 0x20000000ff008230 */ /* 0x000fe60000004100 */
[C---:B------:R-:W-:Y:S04]  /*3a10*/  @!P0 FMUL.FTZ R7, R3.reuse, R2 ;  /* 0x0000000203078220 */ /* 0x040fe80000410000 */
[C---:B------:R-:W-:Y:S02]  /*3a20*/  @!P0 FFMA.FTZ R7, R0.reuse, R6, -R7 ;  /* 0x0000000600078223 */ /* 0x040fe40000010807 */
[----:B------:R-:W-:Y:S01]  /*3a30*/  @!P0 FMUL.FTZ R0, R0, R2 ;  /* 0x0000000200008220 */ /* 0x000fe20000410000 */
[----:B------:R-:W-:Y:S02]  /*3a40*/  @!P0 SHF.R.U64 R2, R4, 0x10, R5 ;  /* 0x0000001004028819 */ /* 0x000fe40000001205 */
[----:B------:R-:W-:Y:S01]  /*3a50*/  @!P0 SHF.R.U64 R4, R30, 0x10, R31 ;  /* 0x000000101e048819 */ /* 0x000fe2000000121f */
[----:B------:R-:W-:Y:S02]  /*3a60*/  @!P0 FFMA.FTZ R0, R3, R6, R0 ;  /* 0x0000000603008223 */ /* 0x000fe40000010000 */
[----:B------:R-:W-:Y:S02]  /*3a70*/  @!P0 HADD2.F32 R2, -RZ, R2.H0_H0 ;  /* 0x20000002ff028230 */ /* 0x000fe40000004100 */
[----:B------:R-:W-:Y:S01]  /*3a80*/  @!P0 HADD2.F32 R4, -RZ, R4.H0_H0 ;  /* 0x20000004ff048230 */ /* 0x000fe20000004100 */
[----:B------:R-:W-:Y:S01]  /*3a90*/  @!P0 F2FP.PACK_AB R6, R0, R7 ;  /* 0x000000070006823e */ /* 0x000fe200000000ff */
[----:B------:R-:W-:Y:S04]  /*3aa0*/  @!P0 IMAD.MOV.U32 R0, RZ, RZ, R9 ;  /* 0x000000ffff008224 */ /* 0x000fe800078e0009 */
[----:B------:R-:W-:Y:S01]  /*3ab0*/  @!P0 IMAD.MOV.U32 R8, RZ, RZ, R6 ;  /* 0x000000ffff088224 */ /* 0x000fe200078e0006 */
[----:B------:R-:W-:Y:S01]  /*3ac0*/  MOV R6, R31 ;  /* 0x0000001f00067202 */ /* 0x000fe20000000f00 */
[--C-:B------:R-:W-:Y:S02]  /*3ad0*/  @!P0 HADD2.F32 R3, -RZ, R0.reuse.H1_H1 ;  /* 0x30000000ff038230 */ /* 0x100fe40000004100 */
[----:B------:R-:W-:Y:S02]  /*3ae0*/  @!P0 HADD2.F32 R0, -RZ, R0.H0_H0 ;  /* 0x20000000ff008230 */ /* 0x000fe40000004100 */
[----:B------:R-:W-:Y:S01]  /*3af0*/  @!P0 HADD2.F32 R6, -RZ, R6.H0_H0 ;  /* 0x20000006ff068230 */ /* 0x000fe20000004100 */
[C---:B------:R-:W-:Y:S04]  /*3b00*/  @!P0 FMUL.FTZ R7, R3.reuse, R2 ;  /* 0x0000000203078220 */ /* 0x040fe80000410000 */
[C---:B------:R-:W-:Y:S02]  /*3b10*/  @!P0 FFMA.FTZ R7, R0.reuse, R4, -R7 ;  /* 0x0000000400078223 */ /* 0x040fe40000010807 */
[----:B------:R-:W-:Y:S01]  /*3b20*/  @!P0 FMUL.FTZ R0, R0, R2 ;  /* 0x0000000200008220 */ /* 0x000fe20000410000 */
[----:B------:R-:W-:Y:S03]  /*3b30*/  MOV R2, R5 ;  /* 0x0000000500027202 */ /* 0x000fe60000000f00 */
[----:B------:R-:W-:Y:S01]  /*3b40*/  @!P0 FFMA.FTZ R0, R3, R4, R0 ;  /* 0x0000000403008223 */ /* 0x000fe20000010000 */
[----:B------:R-:W-:Y:S04]  /*3b50*/  @!P0 SHF.R.U32.HI R3, RZ, 0x10, R5 ;  /* 0x00000010ff038819 */ /* 0x000fe80000011605 */
[----:B------:R-:W-:Y:S02]  /*3b60*/  @!P0 F2FP.PACK_AB R4, R0, R7 ;  /* 0x000000070004823e */ /* 0x000fe400000000ff */
[----:B------:R-:W-:Y:S02]  /*3b70*/  @!P0 MOV R0, R10 ;  /* 0x0000000a00008202 */ /* 0x000fe40000000f00 */
[----:B------:R-:W-:Y:S01]  /*3b80*/  @!P0 MOV R9, R4 ;  /* 0x0000000400098202 */ /* 0x000fe20000000f00 */
[----:B------:R-:W-:Y:S01]  /*3b90*/  @!P0 HADD2.F32 R4, -RZ, R2.H0_H0 ;  /* 0x20000002ff048230 */ /* 0x000fe20000004100 */
[----:B------:R-:W-:Y:S01]  /*3ba0*/  @!P0 SHF.R.U32.HI R7, RZ, 0x10, R31 ;  /* 0x00000010ff078819 */ /* 0x000fe2000001161f */
[--C-:B------:R-:W-:Y:S02]  /*3bb0*/  @!P0 HADD2.F32 R5, -RZ, R0.reuse.H1_H1 ;  /* 0x30000000ff058230 */ /* 0x100fe40000004100 */
[----:B------:R-:W-:Y:S03]  /*3bc0*/  @!P0 HADD2.F32 R2, -RZ, R0.H0_H0 ;  /* 0x20000000ff028230 */ /* 0x000fe60000004100 */
[CC--:B------:R-:W-:Y:S02]  /*3bd0*/  @!P0 FMUL.FTZ R30, R5.reuse, R4.reuse ;  /* 0x00000004051e8220 */ /* 0x0c0fe40000410000 */
[C---:B------:R-:W-:Y:S01]  /*3be0*/  @!P0 FMUL.FTZ R0, R2.reuse, R4 ;  /* 0x0000000402008220 */ /* 0x040fe20000410000 */
[----:B------:R-:W-:Y:S01]  /*3bf0*/  @!P0 HADD2.F32 R4, -RZ, R3.H0_H0 ;  /* 0x20000003ff048230 */ /* 0x000fe20000004100 */
[----:B------:R-:W-:Y:S01]  /*3c00*/  @!P0 FFMA.FTZ R48, R2, R6, -R30 ;  /* 0x0000000602308223 */ /* 0x000fe2000001081e */
[C---:B----4-:R-:W-:Y:S01]  /*3c10*/  LEA R30, P1, R100.reuse, R46, 0x1 ;  /* 0x0000002e641e7211 */ /* 0x050fe200078208ff */
[----:B------:R-:W-:Y:S02]  /*3c20*/  @!P0 IMAD.MOV.U32 R2, RZ, RZ, R11 ;  /* 0x000000ffff028224 */ /* 0x000fe400078e000b */
[----:B------:R-:W-:Y:S01]  /*3c30*/  @!P0 FFMA.FTZ R0, R5, R6, R0 ;  /* 0x0000000605008223 */ /* 0x000fe20000010000 */
[----:B---3--:R-:W-:Y:S01]  /*3c40*/  LEA.HI.X R31, R100, R47, R101, 0x1, P1 ;  /* 0x0000002f641f7211 */ /* 0x008fe200008f0c65 */
[----:B------:R-:W-:Y:S02]  /*3c50*/  @!P0 HADD2.F32 R6, -RZ, R7.H0_H0 ;  /* 0x20000007ff068230 */ /* 0x000fe40000004100 */
[--C-:B------:R-:W-:Y:S01]  /*3c60*/  @!P0 HADD2.F32 R5, -RZ, R2.reuse.H1_H1 ;  /* 0x30000002ff058230 */ /* 0x100fe20000004100 */
[----:B------:R-:W-:Y:S01]  /*3c70*/  @!P0 F2FP.PACK_AB R0, R0, R48 ;  /* 0x000000300000823e */ /* 0x000fe200000000ff */
[----:B------:R-:W-:Y:S03]  /*3c80*/  @!P0 HADD2.F32 R3, -RZ, R2.H0_H0 ;  /* 0x20000002ff038230 */ /* 0x000fe60000004100 */
[----:B------:R-:W-:Y:S01]  /*3c90*/  @!P0 FMUL.FTZ R7, R5, R4 ;  /* 0x0000000405078220 */ /* 0x000fe20000410000 */
[----:B------:R-:W-:Y:S01]  /*3ca0*/  @!P0 MOV R10, R0 ;  /* 0x00000000000a8202 */ /* 0x000fe20000000f00 */
[C---:B------:R-:W-:Y:S02]  /*3cb0*/  @!P0 FMUL.FTZ R2, R3.reuse, R4 ;  /* 0x0000000403028220 */ /* 0x040fe40000410000 */
[-C--:B------:R-:W-:Y:S02]  /*3cc0*/  @!P0 FFMA.FTZ R7, R3, R6.reuse, -R7 ;  /* 0x0000000603078223 */ /* 0x080fe40000010807 */
[----:B------:R-:W-:Y:S05]  /*3cd0*/  @!P0 FFMA.FTZ R2, R5, R6, R2 ;  /* 0x0000000605028223 */ /* 0x000fea0000010002 */
[----:B------:R-:W-:Y:S04]  /*3ce0*/  @!P0 F2FP.PACK_AB R2, R2, R7 ;  /* 0x000000070202823e */ /* 0x000fe800000000ff */
[----:B------:R-:W-:Y:S05]  /*3cf0*/  @!P0 MOV R11, R2 ;  /* 0x00000002000b8202 */ /* 0x000fea0000000f00 */
[----:B------:R1:W-:Y:S02]  /*3d00*/  ST.E.128 [R30.64], R8 ;  /* 0x000000081e007985 */ /* 0x0003e4000c101d0a */
.L_x_190:
[----:B------:R-:W-:Y:S05]  /*3d10*/  BSYNC B0 ;  /* 0x0000000000007941 */ /* 0x000fea0003800000 */
.L_x_189:
[----:B------:R-:W-:Y:S01]  /*3d20*/  ISETP.GE.AND P0, PT, R25, c[0x0][0x1d4], PT ;  /* 0x0000750019007a0c */ /* 0x000fe20003f06270 */
[----:B------:R-:W-:Y:S01]  /*3d30*/  @!UPT UIADD3 URZ, URZ, URZ, URZ ;  /* 0x0000003f3f3ff290 */ /* 0x000fe2000fffe03f */
[----:B------:R-:W-:Y:S11]  /*3d40*/  BSSY B0, `(.L_x_191) ;  /* 0x0000039000007945 */ /* 0x000ff60003800000 */
[----:B------:R-:W-:-:S05]  /*3d50*/  @P0 BRA `(.L_x_192) ;  /* 0x0000037000000947 */ /* 0x000fca0003800000 */
[----:B------:R-:W5:Y:S01]  /*3d60*/  LDS.128 R4, [R201+0x6000] ;  /* 0x00600000c9047984 */ /* 0x000f620000000c00 */
[----:B------:R-:W-:Y:S11]  /*3d70*/  ISETP.GE.AND P0, PT, R143, c[0x0][0x27c], PT ;  /* 0x00009f008f007a0c */ /* 0x000ff60003f06270 */
[----:B------:R-:W-:Y:S02]  /*3d80*/  @!UPT UIADD3 URZ, URZ, URZ, URZ ;  /* 0x0000003f3f3ff290 */ /* 0x000fe4000fffe03f */
[----:B------:R-:W-:Y:S01]  /*3d90*/  @!P0 HADD2.F32 R2, -RZ, R22.H0_H0 ;  /* 0x20000016ff028230 */ /* 0x000fe20000004100 */
[----:B-12---:R-:W-:Y:S01]  /*3da0*/  @!P0 SHF.R.U32.HI R10, RZ, 0x10, R33 ;  /* 0x00000010ff0a8819 */ /* 0x006fe20000011621 */
[----:B------:R-:W-:Y:S04]  /*3db0*/  @!P0 HADD2.F32 R8, -RZ, R29.H0_H0 ;  /* 0x2000001dff088230 */ /* 0x000fe80000004100 */
[----:B------:R-:W-:Y:S01]  /*3dc0*/  @!P0 HADD2.F32 R10, -RZ, R10.H0_H0 ;  /* 0x2000000aff0a8230 */ /* 0x000fe20000004100 */
[----:B-----5:R-:W-:Y:S05]  /*3dd0*/  @!P0 MOV R0, R4 ;  /* 0x0000000400008202 */ /* 0x020fea0000000f00 */
[--C-:B------:R-:W-:Y:S02]  /*3de0*/  @!P0 HADD2.F32 R3, -RZ, R0.reuse.H1_H1 ;  /* 0x30000000ff038230 */ /* 0x100fe40000004100 */
[----:B------:R-:W-:Y:S03]  /*3df0*/  @!P0 HADD2.F32 R0, -RZ, R0.H0_H0 ;  /* 0x20000000ff008230 */ /* 0x000fe60000004100 */
[C---:B------:R-:W-:Y:S04]  /*3e00*/  @!P0 FMUL.FTZ R9, R3.reuse, R2 ;  /* 0x0000000203098220 */ /* 0x040fe80000410000 */
[----:B------:R-:W-:Y:S01]  /*3e10*/  @!P0 FFMA.FTZ R11, R0, R8, -R9 ;  /* 0x00000008000b8223 */ /* 0x000fe20000010809 */
[----:B------:R-:W-:Y:S01]  /*3e20*/  @!P0 SHF.R.U64 R9, R32, 0x10, R33 ;  /* 0x0000001020098819 */ /* 0x000fe20000001221 */
[----:B------:R-:W-:Y:S01]  /*3e30*/  @!P0 FMUL.FTZ R0, R0, R2 ;  /* 0x0000000200008220 */ /* 0x000fe20000410000 */
[--C-:B------:R-:W-:Y:S03]  /*3e40*/  @!P0 SHF.R.U64 R2, R12, 0x10, R13.reuse ;  /* 0x000000100c028819 */ /* 0x100fe6000000120d */
[----:B------:R-:W-:Y:S01]  /*3e50*/  @!P0 FFMA.FTZ R0, R3, R8, R0 ;  /* 0x0000000803008223 */ /* 0x000fe20000010000 */
[----:B------:R-:W-:Y:S01]  /*3e60*/  @!P0 HADD2.F32 R9, -RZ, R9.H0_H0 ;  /* 0x20000009ff098230 */ /* 0x000fe20000004100 */
[----:B------:R-:W-:Y:S01]  /*3e70*/  @!P0 SHF.R.U32.HI R3, RZ, 0x10, R13 ;  /* 0x00000010ff038819 */ /* 0x000fe2000001160d */
[----:B------:R-:W-:Y:S02]  /*3e80*/  @!P0 HADD2.F32 R2, -RZ, R2.H0_H0 ;  /* 0x20000002ff028230 */ /* 0x000fe40000004100 */
[----:B------:R-:W-:Y:S02]  /*3e90*/  @!P0 F2FP.PACK_AB R11, R0, R11 ;  /* 0x0000000b000b823e */ /* 0x000fe400000000ff */
[----:B------:R-:W-:Y:S03]  /*3ea0*/  @!P0 MOV R0, R5 ;  /* 0x0000000500008202 */ /* 0x000fe60000000f00 */
[----:B------:R-:W-:Y:S02]  /*3eb0*/  @!P0 IMAD.MOV.U32 R4, RZ, RZ, R11 ;  /* 0x000000ffff048224 */ /* 0x000fe400078e000b */
[--C-:B------:R-:W-:Y:S02]  /*3ec0*/  @!P0 HADD2.F32 R8, -RZ, R0.reuse.H1_H1 ;  /* 0x30000000ff088230 */ /* 0x100fe40000004100 */
[----:B------:R-:W-:Y:S03]  /*3ed0*/  @!P0 HADD2.F32 R0, -RZ, R0.H0_H0 ;  /* 0x20000000ff008230 */ /* 0x000fe60000004100 */
[-C--:B------:R-:W-:Y:S04]  /*3ee0*/  @!P0 FMUL.FTZ R12, R8, R2.reuse ;  /* 0x00000002080c8220 */ /* 0x080fe80000410000 */
[CC--:B------:R-:W-:Y:S02]  /*3ef0*/  @!P0 FFMA.FTZ R12, R0.reuse, R9.reuse, -R12 ;  /* 0x00000009000c8223 */ /* 0x0c0fe4000001080c */
[----:B------:R-:W-:Y:S01]  /*3f00*/  @!P0 FMUL.FTZ R0, R0, R2 ;  /* 0x0000000200008220 */ /* 0x000fe20000410000 */
[----:B------:R-:W-:Y:S03]  /*3f10*/  @!P0 MOV R2, R6 ;  /* 0x0000000600028202 */ /* 0x000fe60000000f00 */
[----:B------:R-:W-:Y:S01]  /*3f20*/  @!P0 FFMA.FTZ R0, R8, R9, R0 ;  /* 0x0000000908008223 */ /* 0x000fe20000010000 */
[----:B------:R-:W-:Y:S02]  /*3f30*/  @!P0 HADD2.F32 R9, -RZ, R29.H1_H1 ;  /* 0x3000001dff098230 */ /* 0x000fe40000004100 */
[--C-:B------:R-:W-:Y:S02]  /*3f40*/  @!P0 HADD2.F32 R8, -RZ, R2.reuse.H1_H1 ;  /* 0x30000002ff088230 */ /* 0x100fe40000004100 */
[----:B------:R-:W-:Y:S01]  /*3f50*/  @!P0 F2FP.PACK_AB R0, R0, R12 ;  /* 0x0000000c0000823e */ /* 0x000fe200000000ff */
[----:B------:R-:W-:Y:S03]  /*3f60*/  @!P0 HADD2.F32 R2, -RZ, R2.H0_H0 ;  /* 0x20000002ff028230 */ /* 0x000fe60000004100 */
[----:B------:R-:W-:Y:S01]  /*3f70*/  @!P0 MOV R5, R0 ;  /* 0x0000000000058202 */ /* 0x000fe20000000f00 */
[----:B------:R-:W-:Y:S05]  /*3f80*/  @!P0 HADD2.F32 R0, -RZ, R22.H1_H1 ;  /* 0x30000016ff008230 */ /* 0x000fea0000004100 */
[-C--:B------:R-:W-:Y:S02]  /*3f90*/  @!P0 FMUL.FTZ R11, R8, R0.reuse ;  /* 0x00000000080b8220 */ /* 0x080fe40000410000 */
[C---:B------:R-:W-:Y:S02]  /*3fa0*/  @!P0 FMUL.FTZ R0, R2.reuse, R0 ;  /* 0x0000000002008220 */ /* 0x040fe40000410000 */
[----:B------:R-:W-:Y:S01]  /*3fb0*/  @!P0 FFMA.FTZ R12, R2, R9, -R11 ;  /* 0x00000009020c8223 */ /* 0x000fe2000001080b */
[----:B------:R-:W-:Y:S01]  /*3fc0*/  @!P0 MOV R2, R7 ;  /* 0x0000000700028202 */ /* 0x000fe20000000f00 */
[----:B------:R-:W-:Y:S01]  /*3fd0*/  @!P0 FFMA.FTZ R0, R8, R9, R0 ;  /* 0x0000000908008223 */ /* 0x000fe20000010000 */
[----:B------:R-:W-:Y:S03]  /*3fe0*/  @!P0 HADD2.F32 R8, -RZ, R3.H0_H0 ;  /* 0x20000003ff088230 */ /* 0x000fe60000004100 */
[--C-:B------:R-:W-:Y:S01]  /*3ff0*/  @!P0 HADD2.F32 R9, -RZ, R2.reuse.H1_H1 ;  /* 0x30000002ff098230 */ /* 0x100fe20000004100 */
[----:B------:R-:W-:Y:S01]  /*4000*/  @!P0 F2FP.PACK_AB R0, R0, R12 ;  /* 0x0000000c0000823e */ /* 0x000fe200000000ff */
[----:B------:R-:W-:Y:S03]  /*4010*/  @!P0 HADD2.F32 R3, -RZ, R2.H0_H0 ;  /* 0x20000002ff038230 */ /* 0x000fe60000004100 */
[----:B------:R-:W-:Y:S01]  /*4020*/  @!P0 MOV R6, R0 ;  /* 0x0000000000068202 */ /* 0x000fe20000000f00 */
[-C--:B------:R-:W-:Y:S02]  /*4030*/  @!P0 FMUL.FTZ R11, R9, R8.reuse ;  /* 0x00000008090b8220 */ /* 0x080fe40000410000 */
[C---:B------:R-:W-:Y:S02]  /*4040*/  @!P0 FMUL.FTZ R2, R3.reuse, R8 ;  /* 0x0000000803028220 */ /* 0x040fe40000410000 */
[-C--:B------:R-:W-:Y:S02]  /*4050*/  @!P0 FFMA.FTZ R11, R3, R10.reuse, -R11 ;  /* 0x0000000a030b8223 */ /* 0x080fe4000001080b */
[----:B------:R-:W-:Y:S02]  /*4060*/  IMAD.SHL.U32 R3, R215, 0x8, RZ ;  /* 0x00000008d7037824 */ /* 0x000fe400078e00ff */
[----:B------:R-:W-:Y:S03]  /*4070*/  @!P0 FFMA.FTZ R2, R9, R10, R2 ;  /* 0x0000000a09028223 */ /* 0x000fe60000010002 */
[C---:B----4-:R-:W-:Y:S02]  /*4080*/  LEA R8, P1, R3.reuse, R46, 0x1 ;  /* 0x0000002e03087211 */ /* 0x050fe400078208ff */
[----:B------:R-:W-:Y:S02]  /*4090*/  @!P0 F2FP.PACK_AB R2, R2, R11 ;  /* 0x0000000b0202823e */ /* 0x000fe400000000ff */
[----:B---3--:R-:W-:Y:S02]  /*40a0*/  LEA.HI.X.SX32 R9, R3, R47, 0x1, P1 ;  /* 0x0000002f03097211 */ /* 0x008fe400008f0eff */
[----:B------:R-:W-:Y:S05]  /*40b0*/  @!P0 MOV R7, R2 ;  /* 0x0000000200078202 */ /* 0x000fea0000000f00 */
[----:B------:R1:W-:Y:S02]  /*40c0*/  ST.E.128 [R8.64], R4 ;  /* 0x0000000408007985 */ /* 0x0003e4000c101d0a */
.L_x_192:
[----:B------:R-:W-:Y:S05]  /*40d0*/  BSYNC B0 ;  /* 0x0000000000007941 */ /* 0x000fea0003800000 */
.L_x_191:
[----:B------:R-:W-:Y:S01]  /*40e0*/  ISETP.GE.AND P0, PT, R24, c[0x0][0x1d4], PT ;  /* 0x0000750018007a0c */ /* 0x000fe20003f06270 */
[----:B------:R-:W-:Y:S01]  /*40f0*/  @!UPT UIADD3 URZ, URZ, URZ, URZ ;  /* 0x0000003f3f3ff290 */ /* 0x000fe2000fffe03f */
[----:B------:R-:W-:Y:S11]  /*4100*/  BSSY B0, `(.L_x_193) ;  /* 0x000003b000007945 */ /* 0x000ff60003800000 */
[----:B------:R-:W-:-:S05]  /*4110*/  @P0 BRA `(.L_x_194) ;  /* 0x0000039000000947 */ /* 0x000fca0003800000 */
[----:B-1----:R-:W1:Y:S01]  /*4120*/  LDS.128 R4, [R200+0x8000] ;  /* 0x00800000c8047984 */ /* 0x002e620000000c00 */
[----:B------:R-:W-:Y:S11]  /*4130*/  ISETP.GE.AND P0, PT, R140, c[0x0][0x27c], PT ;  /* 0x00009f008c007a0c */ /* 0x000ff60003f06270 */
[----:B------:R-:W-:Y:S02]  /*4140*/  @!UPT UIADD3 URZ, URZ, URZ, URZ ;  /* 0x0000003f3f3ff290 */ /* 0x000fe4000fffe03f */
[----:B------:R-:W-:Y:S01]  /*4150*/  @!P0 HADD2.F32 R2, -RZ, R23.H0_H0 ;  /* 0x20000017ff028230 */ /* 0x000fe20000004100 */
[--C-:B--2---:R-:W-:Y:S01]  /*4160*/  @!P0 SHF.R.U64 R10, R34, 0x10, R35.reuse ;  /* 0x00000010220a8819 */ /* 0x104fe20000001223 */
[----:B------:R-:W-:Y:S01]  /*4170*/  @!P0 HADD2.F32 R8, -RZ, R42.H0_H0 ;  /* 0x2000002aff088230 */ /* 0x000fe20000004100 */
[----:B------:R-:W-:Y:S03]  /*4180*/  @!P0 SHF.R.U32.HI R11, RZ, 0x10, R35 ;  /* 0x00000010ff0b8819 */ /* 0x000fe60000011623 */
[----:B------:R-:W-:Y:S01]  /*4190*/  @!P0 HADD2.F32 R10, -RZ, R10.H0_H0 ;  /* 0x2000000aff0a8230 */ /* 0x000fe20000004100 */
[----:B-1----:R-:W-:Y:S05]  /*41a0*/  @!P0 MOV R0, R4 ;  /* 0x0000000400008202 */ /* 0x002fea0000000f00 */
[--C-:B------:R-:W-:Y:S02]  /*41b0*/  @!P0 HADD2.F32 R3, -RZ, R0.reuse.H1_H1 ;  /* 0x30000000ff038230 */ /* 0x100fe40000004100 */
[----:B------:R-:W-:Y:S03]  /*41c0*/  @!P0 HADD2.F32 R0, -RZ, R0.H0_H0 ;  /* 0x20000000ff008230 */ /* 0x000fe60000004100 */
[C---:B------:R-:W-:Y:S04]  /*41d0*/  @!P0 FMUL.FTZ R9, R3.reuse, R2 ;  /* 0x0000000203098220 */ /* 0x040fe80000410000 */
[C---:B------:R-:W-:Y:S02]  /*41e0*/  @!P0 FFMA.FTZ R9, R0.reuse, R8, -R9 ;  /* 0x0000000800098223 */ /* 0x040fe40000010809 */
[----:B------:R-:W-:Y:S01]  /*41f0*/  @!P0 FMUL.FTZ R0, R0, R2 ;  /* 0x0000000200008220 */ /* 0x000fe20000410000 */
[----:B------:R-:W-:Y:S03]  /*4200*/  @!P0 MOV R2, R5 ;  /* 0x0000000500028202 */ /* 0x000fe60000000f00 */
[----:B------:R-:W-:Y:S01]  /*4210*/  @!P0 FFMA.FTZ R0, R3, R8, R0 ;  /* 0x0000000803008223 */ /* 0x000fe20000010000 */
[--C-:B------:R-:W-:Y:S02]  /*4220*/  @!P0 SHF.R.U64 R3, R14, 0x10, R15.reuse ;  /* 0x000000100e038819 */ /* 0x100fe4000000120f */
[----:B------:R-:W-:Y:S02]  /*4230*/  @!P0 SHF.R.U32.HI R8, RZ, 0x10, R15 ;  /* 0x00000010ff088819 */ /* 0x000fe4000001160f */
[----:B------:R-:W-:Y:S01]  /*4240*/  @!P0 F2FP.PACK_AB R12, R0, R9 ;  /* 0x00000009000c823e */ /* 0x000fe200000000ff */
[----:B------:R-:W-:Y:S02]  /*4250*/  @!P0 HADD2.F32 R3, -RZ, R3.H0_H0 ;  /* 0x20000003ff038230 */ /* 0x000fe40000004100 */
[--C-:B------:R-:W-:Y:S01]  /*4260*/  @!P0 HADD2.F32 R9, -RZ, R2.reuse.H1_H1 ;  /* 0x30000002ff098230 */ /* 0x100fe20000004100 */
[----:B------:R-:W-:Y:S01]  /*4270*/  @!P0 MOV R4, R12 ;  /* 0x0000000c00048202 */ /* 0x000fe20000000f00 */
[----:B------:R-:W-:Y:S03]  /*4280*/  @!P0 HADD2.F32 R0, -RZ, R2.H0_H0 ;  /* 0x20000002ff008230 */ /* 0x000fe60000004100 */
[CC--:B------:R-:W-:Y:S04]  /*4290*/  @!P0 FMUL.FTZ R2, R9.reuse, R3.reuse ;  /* 0x0000000309028220 */ /* 0x0c0fe80000410000 */
[CC--:B------:R-:W-:Y:S02]  /*42a0*/  @!P0 FFMA.FTZ R13, R0.reuse, R10.reuse, -R2 ;  /* 0x0000000a000d8223 */ /* 0x0c0fe40000010802 */
[----:B------:R-:W-:Y:S02]  /*42b0*/  @!P0 FMUL.FTZ R0, R0, R3 ;  /* 0x0000000300008220 */ /* 0x000fe40000410000 */
[----:B------:R-:W-:Y:S02]  /*42c0*/  @!P0 IMAD.MOV.U32 R2, RZ, RZ, R6 ;  /* 0x000000ffff028224 */ /* 0x000fe400078e0006 */
[----:B------:R-:W-:Y:S01]  /*42d0*/  @!P0 FFMA.FTZ R0, R9, R10, R0 ;  /* 0x0000000a09008223 */ /* 0x000fe20000010000 */
[----:B------:R-:W-:Y:S02]  /*42e0*/  @!P0 HADD2.F32 R10, -RZ, R42.H1_H1 ;  /* 0x3000002aff0a8230 */ /* 0x000fe40000004100 */
[--C-:B------:R-:W-:Y:S02]  /*42f0*/  @!P0 HADD2.F32 R9, -RZ, R2.reuse.H1_H1 ;  /* 0x30000002ff098230 */ /* 0x100fe40000004100 */
[----:B------:R-:W-:Y:S01]  /*4300*/  @!P0 F2FP.PACK_AB R3, R0, R13 ;  /* 0x0000000d0003823e */ /* 0x000fe200000000ff */
[----:B------:R-:W-:Y:S02]  /*4310*/  @!P0 HADD2.F32 R0, -RZ, R23.H1_H1 ;  /* 0x30000017ff008230 */ /* 0x000fe40000004100 */
[----:B------:R-:W-:Y:S01]  /*4320*/  @!P0 HADD2.F32 R2, -RZ, R2.H0_H0 ;  /* 0x20000002ff028230 */ /* 0x000fe20000004100 */
[----:B------:R-:W-:Y:S01]  /*4330*/  @!P0 MOV R5, R3 ;  /* 0x0000000300058202 */ /* 0x000fe20000000f00 */
[----:B------:R-:W-:Y:S02]  /*4340*/  @!P0 IMAD.MOV.U32 R3, RZ, RZ, R7 ;  /* 0x000000ffff038224 */ /* 0x000fe400078e0007 */
[CC--:B------:R-:W-:Y:S02]  /*4350*/  @!P0 FMUL.FTZ R12, R9.reuse, R0.reuse ;  /* 0x00000000090c8220 */ /* 0x0c0fe40000410000 */
[C---:B------:R-:W-:Y:S02]  /*4360*/  @!P0 FMUL.FTZ R0, R2.reuse, R0 ;  /* 0x0000000002008220 */ /* 0x040fe40000410000 */
[-C--:B------:R-:W-:Y:S01]  /*4370*/  @!P0 FFMA.FTZ R13, R2, R10.reuse, -R12 ;  /* 0x0000000a020d8223 */ /* 0x080fe2000001080c */
[----:B------:R-:W-:Y:S01]  /*4380*/  SHF.L.U32 R12, R214, 0x3, RZ ;  /* 0x00000003d60c7819 */ /* 0x000fe200000006ff */
[----:B------:R-:W-:Y:S01]  /*4390*/  @!P0 HADD2.F32 R2, -RZ, R8.H0_H0 ;  /* 0x20000008ff028230 */ /* 0x000fe20000004100 */
[----:B------:R-:W-:Y:S01]  /*43a0*/  @!P0 FFMA.FTZ R0, R9, R10, R0 ;  /* 0x0000000a09008223 */ /* 0x000fe20000010000 */
[--C-:B------:R-:W-:Y:S02]  /*43b0*/  @!P0 HADD2.F32 R8, -RZ, R3.reuse.H1_H1 ;  /* 0x30000003ff088230 */ /* 0x100fe40000004100 */
[----:B------:R-:W-:Y:S02]  /*43c0*/  @!P0 HADD2.F32 R3, -RZ, R3.H0_H0 ;  /* 0x20000003ff038230 */ /* 0x000fe40000004100 */
[----:B------:R-:W-:Y:S01]  /*43d0*/  @!P0 F2FP.PACK_AB R0, R0, R13 ;  /* 0x0000000d0000823e */ /* 0x000fe200000000ff */
[----:B------:R-:W-:Y:S01]  /*43e0*/  @!P0 HADD2.F32 R9, -RZ, R11.H0_H0 ;  /* 0x2000000bff098230 */ /* 0x000fe20000004100 */
[C---:B------:R-:W-:Y:S02]  /*43f0*/  @!P0 FMUL.FTZ R10, R8.reuse, R2 ;  /* 0x00000002080a8220 */ /* 0x040fe40000410000 */
[----:B------:R-:W-:Y:S01]  /*4400*/  @!P0 MOV R6, R0 ;  /* 0x0000000000068202 */ /* 0x000fe20000000f00 */
[C---:B------:R-:W-:Y:S02]  /*4410*/  @!P0 FMUL.FTZ R2, R3.reuse, R2 ;  /* 0x0000000203028220 */ /* 0x040fe40000410000 */
[-C--:B------:R-:W-:Y:S01]  /*4420*/  @!P0 FFMA.FTZ R3, R3, R9.reuse, -R10 ;  /* 0x0000000903038223 */ /* 0x080fe2000001080a */
[----:B----4-:R-:W-:Y:S01]  /*4430*/  MOV R10, R46 ;  /* 0x0000002e000a7202 */ /* 0x010fe20000000f00 */
[----:B------:R-:W-:Y:S02]  /*4440*/  @!P0 FFMA.FTZ R2, R8, R9, R2 ;  /* 0x0000000908028223 */ /* 0x000fe40000010002 */
[----:B---3--:R-:W-:Y:S01]  /*4450*/  IMAD.MOV.U32 R11, RZ, RZ, R47 ;  /* 0x000000ffff0b7224 */ /* 0x008fe200078e002f */
[----:B------:R-:W-:Y:S02]  /*4460*/  LEA R10, P1, R12, R10, 0x1 ;  /* 0x0000000a0c0a7211 */ /* 0x000fe400078208ff */
[----:B------:R-:W-:Y:S02]  /*4470*/  @!P0 F2FP.PACK_AB R2, R2, R3 ;  /* 0x000000030202823e */ /* 0x000fe400000000ff */
[----:B------:R-:W-:Y:S02]  /*4480*/  LEA.HI.X.SX32 R11, R12, R11, 0x1, P1 ;  /* 0x0000000b0c0b7211 */ /* 0x000fe400008f0eff */
[----:B------:R-:W-:Y:S05]  /*4490*/  @!P0 MOV R7, R2 ;  /* 0x0000000200078202 */ /* 0x000fea0000000f00 */
[----:B------:R1:W-:Y:S02]  /*44a0*/  ST.E.128 [R10.64], R4 ;  /* 0x000000040a007985 */ /* 0x0003e4000c101d0a */
.L_x_194:
[----:B------:R-:W-:Y:S05]  /*44b0*/  BSYNC B0 ;  /* 0x0000000000007941 */ /* 0x000fea0003800000 */
.L_x_193:
[----:B------:R-:W-:Y:S01]  /*44c0*/  ISETP.GE.AND P0, PT, R205, c[0x0][0x1d4], PT ;  /* 0x00007500cd007a0c */ /* 0x000fe20003f06270 */
[----:B------:R-:W-:Y:S01]  /*44d0*/  @!UPT UIADD3 URZ, URZ, URZ, URZ ;  /* 0x0000003f3f3ff290 */ /* 0x000fe2000fffe03f */
[----:B------:R-:W-:Y:S11]  /*44e0*/  BSSY B0, `(.L_x_195) ;  /* 0x0000038000007945 */ /* 0x000ff60003800000 */
[----:B------:R-:W-:-:S05]  /*44f0*/  @P0 BRA `(.L_x_196) ;  /* 0x0000036000000947 */ /* 0x000fca0003800000 */
[C---:B----4-:R-:W-:Y:S01]  /*4500*/  LEA R22, P0, R205.reuse, R46, 0x1 ;  /* 0x0000002ecd167211 */ /* 0x050fe200078008ff */
[----:B-12---:R-:W1:Y:S03]  /*4510*/  LDS.128 R8, [R201+0x8000] ;  /* 0x00800000c9087984 */ /* 0x006e660000000c00 */
[----:B---3--:R-:W-:Y:S02]  /*4520*/  LEA.HI.X R23, R205, R47, R222, 0x1, P0 ;  /* 0x0000002fcd177211 */ /* 0x008fe400000f0cde */
[----:B------:R-:W-:Y:S11]  /*4530*/  ISETP.GE.AND P0, PT, R142, c[0x0][0x27c], PT ;  /* 0x00009f008e007a0c */ /* 0x000ff60003f06270 */
[----:B------:R-:W-:Y:S02]  /*4540*/  @!UPT UIADD3 URZ, URZ, URZ, URZ ;  /* 0x0000003f3f3ff290 */ /* 0x000fe4000fffe03f */
[----:B------:R-:W-:Y:S01]  /*4550*/  @!P0 HADD2.F32 R0, -RZ, R26.H0_H0 ;  /* 0x2000001aff008230 */ /* 0x000fe20000004100 */
[----:B------:R-:W-:Y:S01]  /*4560*/  @!P0 SHF.R.U64 R4, R16, 0x10, R17 ;  /* 0x0000001010048819 */ /* 0x000fe20000001211 */
[----:B------:R-:W-:Y:S01]  /*4570*/  @!P0 HADD2.F32 R6, -RZ, R43.H0_H0 ;  /* 0x2000002bff068230 */ /* 0x000fe20000004100 */
[----:B------:R-:W-:Y:S02]  /*4580*/  @!P0 SHF.R.U64 R13, R36, 0x10, R37 ;  /* 0x00000010240d8819 */ /* 0x000fe40000001225 */
[----:B------:R-:W-:Y:S02]  /*4590*/  @!P0 SHF.R.U32.HI R7, RZ, 0x10, R17 ;  /* 0x00000010ff078819 */ /* 0x000fe40000011611 */
[----:B------:R-:W-:Y:S02]  /*45a0*/  @!P0 SHF.R.U32.HI R14, RZ, 0x10, R37 ;  /* 0x00000010ff0e8819 */ /* 0x000fe40000011625 */
[----:B-1----:R-:W-:Y:S02]  /*45b0*/  @!P0 MOV R2, R8 ;  /* 0x0000000800028202 */ /* 0x002fe40000000f00 */
[----:B------:R-:W-:Y:S03]  /*45c0*/  @!P0 MOV R3, R9 ;  /* 0x0000000900038202 */ /* 0x000fe60000000f00 */
[--C-:B------:R-:W-:Y:S02]  /*45d0*/  @!P0 HADD2.F32 R5, -RZ, R2.reuse.H1_H1 ;  /* 0x30000002ff058230 */ /* 0x100fe40000004100 */
[----:B------:R-:W-:Y:S03]  /*45e0*/  @!P0 HADD2.F32 R2, -RZ, R2.H0_H0 ;  /* 0x20000002ff028230 */ /* 0x000fe60000004100 */
[CC--:B------:R-:W-:Y:S02]  /*45f0*/  @!P0 FMUL.FTZ R12, R5.reuse, R0.reuse ;  /* 0x00000000050c8220 */ /* 0x0c0fe40000410000 */
[C---:B------:R-:W-:Y:S02]  /*4600*/  @!P0 FMUL.FTZ R0, R2.reuse, R0 ;  /* 0x0000000002008220 */ /* 0x040fe40000410000 */
[-C--:B------:R-:W-:Y:S01]  /*4610*/  @!P0 FFMA.FTZ R17, R2, R6.reuse, -R12 ;  /* 0x0000000602118223 */ /* 0x080fe2000001080c */
[--C-:B------:R-:W-:Y:S01]  /*4620*/  @!P0 HADD2.F32 R12, -RZ, R3.reuse.H1_H1 ;  /* 0x30000003ff0c8230 */ /* 0x100fe20000004100 */
[----:B------:R-:W-:Y:S01]  /*4630*/  @!P0 FFMA.FTZ R0, R5, R6, R0 ;  /* 0x0000000605008223 */ /* 0x000fe20000010000 */
[----:B------:R-:W-:Y:S02]  /*4640*/  @!P0 HADD2.F32 R2, -RZ, R4.H0_H0 ;  /* 0x20000004ff028230 */ /* 0x000fe40000004100 */
[----:B------:R-:W-:Y:S01]  /*4650*/  @!P0 HADD2.F32 R4, -RZ, R3.H0_H0 ;  /* 0x20000003ff048230 */ /* 0x000fe20000004100 */
[----:B------:R-:W-:Y:S01]  /*4660*/  @!P0 MOV R3, R10 ;  /* 0x0000000a00038202 */ /* 0x000fe20000000f00 */
[----:B------:R-:W-:Y:S01]  /*4670*/  @!P0 HADD2.F32 R5, -RZ, R13.H0_H0 ;  /* 0x2000000dff058230 */ /* 0x000fe20000004100 */
[-C--:B------:R-:W-:Y:S02]  /*4680*/  @!P0 FMUL.FTZ R6, R12, R2.reuse ;  /* 0x000000020c068220 */ /* 0x080fe40000410000 */
[C---:B------:R-:W-:Y:S01]  /*4690*/  @!P0 FMUL.FTZ R2, R4.reuse, R2 ;  /* 0x0000000204028220 */ /* 0x040fe20000410000 */
[--C-:B------:R-:W-:Y:S01]  /*46a0*/  @!P0 HADD2.F32 R13, -RZ, R3.reuse.H1_H1 ;  /* 0x30000003ff0d8230 */ /* 0x100fe20000004100 */
[-C--:B------:R-:W-:Y:S01]  /*46b0*/  @!P0 FFMA.FTZ R16, R4, R5.reuse, -R6 ;  /* 0x0000000504108223 */ /* 0x080fe20000010806 */
[----:B------:R-:W-:Y:S01]  /*46c0*/  @!P0 HADD2.F32 R6, -RZ, R26.H1_H1 ;  /* 0x3000001aff068230 */ /* 0x000fe20000004100 */
[----:B------:R-:W-:Y:S01]  /*46d0*/  @!P0 FFMA.FTZ R2, R12, R5, R2 ;  /* 0x000000050c028223 */ /* 0x000fe20000010002 */
[----:B------:R-:W-:Y:S01]  /*46e0*/  @!P0 MOV R5, R11 ;  /* 0x0000000b00058202 */ /* 0x000fe20000000f00 */
[----:B------:R-:W-:Y:S02]  /*46f0*/  @!P0 HADD2.F32 R4, -RZ, R3.H0_H0 ;  /* 0x20000003ff048230 */ /* 0x000fe40000004100 */
[----:B------:R-:W-:Y:S01]  /*4700*/  @!P0 HADD2.F32 R12, -RZ, R43.H1_H1 ;  /* 0x3000002bff0c8230 */ /* 0x000fe20000004100 */
[----:B------:R-:W-:Y:S01]  /*4710*/  @!P0 F2FP.PACK_AB R2, R2, R16 ;  /* 0x000000100202823e */ /* 0x000fe200000000ff */
[CC--:B------:R-:W-:Y:S02]  /*4720*/  @!P0 FMUL.FTZ R15, R13.reuse, R6.reuse ;  /* 0x000000060d0f8220 */ /* 0x0c0fe40000410000 */
[C---:B------:R-:W-:Y:S01]  /*4730*/  @!P0 FMUL.FTZ R3, R4.reuse, R6 ;  /* 0x0000000604038220 */ /* 0x040fe20000410000 */
[----:B------:R-:W-:Y:S01]  /*4740*/  @!P0 MOV R9, R2 ;  /* 0x0000000200098202 */ /* 0x000fe20000000f00 */
[-C--:B------:R-:W-:Y:S01]  /*4750*/  @!P0 FFMA.FTZ R15, R4, R12.reuse, -R15 ;  /* 0x0000000c040f8223 */ /* 0x080fe2000001080f */
[----:B------:R-:W-:Y:S01]  /*4760*/  @!P0 HADD2.F32 R4, -RZ, R7.H0_H0 ;  /* 0x20000007ff048230 */ /* 0x000fe20000004100 */
[----:B------:R-:W-:Y:S01]  /*4770*/  @!P0 FFMA.FTZ R3, R13, R12, R3 ;  /* 0x0000000c0d038223 */ /* 0x000fe20000010003 */
[--C-:B------:R-:W-:Y:S02]  /*4780*/  @!P0 HADD2.F32 R6, -RZ, R5.reuse.H1_H1 ;  /* 0x30000005ff068230 */ /* 0x100fe40000004100 */
[----:B------:R-:W-:Y:S02]  /*4790*/  @!P0 HADD2.F32 R5, -RZ, R5.H0_H0 ;  /* 0x20000005ff058230 */ /* 0x000fe40000004100 */
[----:B------:R-:W-:Y:S01]  /*47a0*/  @!P0 F2FP.PACK_AB R3, R3, R15 ;  /* 0x0000000f0303823e */ /* 0x000fe200000000ff */
[----:B------:R-:W-:Y:S01]  /*47b0*/  @!P0 HADD2.F32 R7, -RZ, R14.H0_H0 ;  /* 0x2000000eff078230 */ /* 0x000fe20000004100 */
[-C--:B------:R-:W-:Y:S02]  /*47c0*/  @!P0 FMUL.FTZ R14, R6, R4.reuse ;  /* 0x00000004060e8220 */ /* 0x080fe40000410000 */
[----:B------:R-:W-:Y:S01]  /*47d0*/  @!P0 MOV R10, R3 ;  /* 0x00000003000a8202 */ /* 0x000fe20000000f00 */
[C---:B------:R-:W-:Y:S02]  /*47e0*/  @!P0 FMUL.FTZ R4, R5.reuse, R4 ;  /* 0x0000000405048220 */ /* 0x040fe40000410000 */
[----:B------:R-:W-:Y:S01]  /*47f0*/  @!P0 FFMA.FTZ R14, R5, R7, -R14 ;  /* 0x00000007050e8223 */ /* 0x000fe2000001080e */
[----:B------:R-:W-:Y:S01]  /*4800*/  @!P0 F2FP.PACK_AB R5, R0, R17 ;  /* 0x000000110005823e */ /* 0x000fe200000000ff */
[----:B------:R-:W-:Y:S03]  /*4810*/  @!P0 FFMA.FTZ R4, R6, R7, R4 ;  /* 0x0000000706048223 */ /* 0x000fe60000010004 */
[----:B------:R-:W-:Y:S02]  /*4820*/  @!P0 MOV R8, R5 ;  /* 0x0000000500088202 */ /* 0x000fe40000000f00 */
[----:B------:R-:W-:Y:S04]  /*4830*/  @!P0 F2FP.PACK_AB R0, R4, R14 ;  /* 0x0000000e0400823e */ /* 0x000fe800000000ff */
[----:B------:R-:W-:Y:S05]  /*4840*/  @!P0 MOV R11, R0 ;  /* 0x00000000000b8202 */ /* 0x000fea0000000f00 */
[----:B------:R1:W-:Y:S02]  /*4850*/  ST.E.128 [R22.64], R8 ;  /* 0x0000000816007985 */ /* 0x0003e4000c101d0a */
.L_x_196:
[----:B------:R-:W-:Y:S05]  /*4860*/  BSYNC B0 ;  /* 0x0000000000007941 */ /* 0x000fea0003800000 */
.L_x_195:
[----:B------:R-:W-:Y:S01]  /*4870*/  ISETP.GE.AND P0, PT, R204, c[0x0][0x1d4], PT ;  /* 0x00007500cc007a0c */ /* 0x000fe20003f06270 */
[----:B------:R-:W-:Y:S01]  /*4880*/  @!UPT UIADD3 URZ, URZ, URZ, URZ ;  /* 0x0000003f3f3ff290 */ /* 0x000fe2000fffe03f */
[----:B------:R-:W-:Y:S11]  /*4890*/  BSSY B0, `(.L_x_197) ;  /* 0x0000038000007945 */ /* 0x000ff60003800000 */
[----:B------:R-:W-:-:S05]  /*48a0*/  @P0 BRA `(.L_x_198) ;  /* 0x0000036000000947 */ /* 0x000fca0003800000 */
[C---:B-1--4-:R-:W-:Y:S01]  /*48b0*/  LEA R22, P0, R204.reuse, R46, 0x1 ;  /* 0x0000002ecc167211 */ /* 0x052fe200078008ff */
[----:B--2---:R-:W1:Y:S03]  /*48c0*/  LDS.128 R8, [R200+0xa000] ;  /* 0x00a00000c8087984 */ /* 0x004e660000000c00 */
[----:B---3--:R-:W-:Y:S02]  /*48d0*/  LEA.HI.X R23, R204, R47, R221, 0x1, P0 ;  /* 0x0000002fcc177211 */ /* 0x008fe400000f0cdd */
[----:B------:R-:W-:Y:S11]  /*48e0*/  ISETP.GE.AND P0, PT, R105, c[0x0][0x27c], PT ;  /* 0x00009f0069007a0c */ /* 0x000ff60003f06270 */
[----:B------:R-:W-:Y:S02]  /*48f0*/  @!UPT UIADD3 URZ, URZ, URZ, URZ ;  /* 0x0000003f3f3ff290 */ /* 0x000fe4000fffe03f */
[----:B------:R-:W-:Y:S01]  /*4900*/  @!P0 HADD2.F32 R0, -RZ, R27.H0_H0 ;  /* 0x2000001bff008230 */ /* 0x000fe20000004100 */
[----:B------:R-:W-:Y:S01]  /*4910*/  @!P0 SHF.R.U64 R4, R18, 0x10, R19 ;  /* 0x0000001012048819 */ /* 0x000fe20000001213 */
[--C-:B------:R-:W-:Y:S01]  /*4920*/  @!P0 HADD2.F32 R6, -RZ, R44.reuse.H0_H0 ;  /* 0x2000002cff068230 */ /* 0x100fe20000004100 */
[----:B------:R-:W-:Y:S01]  /*4930*/  @!P0 SHF.R.U64 R13, R38, 0x10, R39 ;  /* 0x00000010260d8819 */ /* 0x000fe20000001227 */
[----:B------:R-:W-:Y:S01]  /*4940*/  @!P0 HADD2.F32 R15, -RZ, R44.H1_H1 ;  /* 0x3000002cff0f8230 */ /* 0x000fe20000004100 */
[----:B------:R-:W-:Y:S01]  /*4950*/  @!P0 SHF.R.U32.HI R7, RZ, 0x10, R19 ;  /* 0x00000010ff078819 */ /* 0x000fe20000011613 */
[----:B------:R-:W-:Y:S01]  /*4960*/  @!P0 HADD2.F32 R4, -RZ, R4.H0_H0 ;  /* 0x20000004ff048230 */ /* 0x000fe20000004100 */
[----:B------:R-:W-:Y:S01]  /*4970*/  @!P0 SHF.R.U32.HI R17, RZ, 0x10, R39 ;  /* 0x00000010ff118819 */ /* 0x000fe20000011627 */
[----:B------:R-:W-:Y:S02]  /*4980*/  @!P0 HADD2.F32 R13, -RZ, R13.H0_H0 ;  /* 0x2000000dff0d8230 */ /* 0x000fe40000004100 */
[----:B------:R-:W-:Y:S02]  /*4990*/  @!P0 HADD2.F32 R7, -RZ, R7.H0_H0 ;  /* 0x20000007ff078230 */ /* 0x000fe40000004100 */
[----:B------:R-:W-:Y:S01]  /*49a0*/  @!P0 HADD2.F32 R17, -RZ, R17.H0_H0 ;  /* 0x20000011ff118230 */ /* 0x000fe20000004100 */
[----:B-1----:R-:W-:Y:S02]  /*49b0*/  @!P0 MOV R2, R8 ;  /* 0x0000000800028202 */ /* 0x002fe40000000f00 */
[----:B------:R-:W-:Y:S03]  /*49c0*/  @!P0 MOV R3, R9 ;  /* 0x0000000900038202 */ /* 0x000fe60000000f00 */
[--C-:B------:R-:W-:Y:S02]  /*49d0*/  @!P0 HADD2.F32 R5, -RZ, R2.reuse.H1_H1 ;  /* 0x30000002ff058230 */ /* 0x100fe40000004100 */
[----:B------:R-:W-:Y:S02]  /*49e0*/  @!P0 HADD2.F32 R2, -RZ, R2.H0_H0 ;  /* 0x20000002ff028230 */ /* 0x000fe40000004100 */
[--C-:B------:R-:W-:Y:S01]  /*49f0*/  @!P0 HADD2.F32 R12, -RZ, R3.reuse.H1_H1 ;  /* 0x30000003ff0c8230 */ /* 0x100fe20000004100 */
[CC--:B------:R-:W-:Y:S01]  /*4a00*/  @!P0 FMUL.FTZ R14, R5.reuse, R0.reuse ;  /* 0x00000000050e8220 */ /* 0x0c0fe20000410000 */
[----:B------:R-:W-:Y:S01]  /*4a10*/  @!P0 HADD2.F32 R3, -RZ, R3.H0_H0 ;  /* 0x20000003ff038230 */ /* 0x000fe20000004100 */
[C---:B------:R-:W-:Y:S02]  /*4a20*/  @!P0 FMUL.FTZ R0, R2.reuse, R0 ;  /* 0x0000000002008220 */ /* 0x040fe40000410000 */
[-C--:B------:R-:W-:Y:S02]  /*4a30*/  @!P0 FFMA.FTZ R26, R2, R6.reuse, -R14 ;  /* 0x00000006021a8223 */ /* 0x080fe4000001080e */
[----:B------:R-:W-:Y:S01]  /*4a40*/  @!P0 FFMA.FTZ R0, R5, R6, R0 ;  /* 0x0000000605008223 */ /* 0x000fe20000010000 */
[----:B------:R-:W-:Y:S01]  /*4a50*/  @!P0 MOV R5, R10 ;  /* 0x0000000a00058202 */ /* 0x000fe20000000f00 */
[CC--:B------:R-:W-:Y:S02]  /*4a60*/  @!P0 FMUL.FTZ R14, R12.reuse, R4.reuse ;  /* 0x000000040c0e8220 */ /* 0x0c0fe40000410000 */
[C---:B------:R-:W-:Y:S01]  /*4a70*/  @!P0 FMUL.FTZ R2, R3.reuse, R4 ;  /* 0x0000000403028220 */ /* 0x040fe20000410000 */
[----:B------:R-:W-:Y:S01]  /*4a80*/  @!P0 MOV R4, R11 ;  /* 0x0000000b00048202 */ /* 0x000fe20000000f00 */
[-C--:B------:R-:W-:Y:S01]  /*4a90*/  @!P0 FFMA.FTZ R19, R3, R13.reuse, -R14 ;  /* 0x0000000d03138223 */ /* 0x080fe2000001080e */
[----:B------:R-:W-:Y:S01]  /*4aa0*/  @!P0 HADD2.F32 R14, -RZ, R5.H1_H1 ;  /* 0x30000005ff0e8230 */ /* 0x000fe20000004100 */
[----:B------:R-:W-:Y:S01]  /*4ab0*/  @!P0 FFMA.FTZ R2, R12, R13, R2 ;  /* 0x0000000d0c028223 */ /* 0x000fe20000010002 */
[----:B------:R-:W-:Y:S02]  /*4ac0*/  @!P0 HADD2.F32 R3, -RZ, R27.H1_H1 ;  /* 0x3000001bff038230 */ /* 0x000fe40000004100 */
[----:B------:R-:W-:Y:S02]  /*4ad0*/  @!P0 HADD2.F32 R6, -RZ, R5.H0_H0 ;  /* 0x20000005ff068230 */ /* 0x000fe40000004100 */
[----:B------:R-:W-:Y:S01]  /*4ae0*/  @!P0 F2FP.PACK_AB R2, R2, R19 ;  /* 0x000000130202823e */ /* 0x000fe200000000ff */
[--C-:B------:R-:W-:Y:S02]  /*4af0*/  @!P0 HADD2.F32 R5, -RZ, R4.reuse.H0_H0 ;  /* 0x20000004ff058230 */ /* 0x100fe40000004100 */
[----:B------:R-:W-:Y:S01]  /*4b00*/  @!P0 HADD2.F32 R16, -RZ, R4.H1_H1 ;  /* 0x30000004ff108230 */ /* 0x000fe20000004100 */
[-C--:B------:R-:W-:Y:S01]  /*4b10*/  @!P0 FMUL.FTZ R4, R14, R3.reuse ;  /* 0x000000030e048220 */ /* 0x080fe20000410000 */
[----:B------:R-:W-:Y:S01]  /*4b20*/  @!P0 MOV R9, R2 ;  /* 0x0000000200098202 */ /* 0x000fe20000000f00 */
[C---:B------:R-:W-:Y:S02]  /*4b30*/  @!P0 FMUL.FTZ R3, R6.reuse, R3 ;  /* 0x0000000306038220 */ /* 0x040fe40000410000 */
[----:B------:R-:W-:Y:S02]  /*4b40*/  @!P0 FFMA.FTZ R6, R6, R15, -R4 ;  /* 0x0000000f06068223 */ /* 0x000fe40000010804 */
[CC--:B------:R-:W-:Y:S02]  /*4b50*/  @!P0 FMUL.FTZ R4, R5.reuse, R7.reuse ;  /* 0x0000000705048220 */ /* 0x0c0fe40000410000 */
[----:B------:R-:W-:Y:S02]  /*4b60*/  @!P0 FMUL.FTZ R18, R16, R7 ;  /* 0x0000000710128220 */ /* 0x000fe40000410000 */
[----:B------:R-:W-:Y:S02]  /*4b70*/  @!P0 FFMA.FTZ R3, R14, R15, R3 ;  /* 0x0000000f0e038223 */ /* 0x000fe40000010003 */
[-C--:B------:R-:W-:Y:S01]  /*4b80*/  @!P0 FFMA.FTZ R18, R5, R17.reuse, -R18 ;  /* 0x0000001105128223 */ /* 0x080fe20000010812 */
[----:B------:R-:W-:Y:S01]  /*4b90*/  @!P0 F2FP.PACK_AB R5, R0, R26 ;  /* 0x0000001a0005823e */ /* 0x000fe200000000ff */
[----:B------:R-:W-:Y:S01]  /*4ba0*/  @!P0 FFMA.FTZ R4, R16, R17, R4 ;  /* 0x0000001110048223 */ /* 0x000fe20000010004 */
[----:B------:R-:W-:Y:S02]  /*4bb0*/  @!P0 F2FP.PACK_AB R3, R3, R6 ;  /* 0x000000060303823e */ /* 0x000fe400000000ff */
[----:B------:R-:W-:Y:S02]  /*4bc0*/  @!P0 MOV R8, R5 ;  /* 0x0000000500088202 */ /* 0x000fe40000000f00 */
[----:B------:R-:W-:Y:S02]  /*4bd0*/  @!P0 F2FP.PACK_AB R0, R4, R18 ;  /* 0x000000120400823e */ /* 0x000fe400000000ff */
[----:B------:R-:W-:Y:S02]  /*4be0*/  @!P0 MOV R10, R3 ;  /* 0x00000003000a8202 */ /* 0x000fe40000000f00 */
[----:B------:R-:W-:Y:S05]  /*4bf0*/  @!P0 MOV R11, R0 ;  /* 0x00000000000b8202 */ /* 0x000fea0000000f00 */
[----:B------:R1:W-:Y:S02]  /*4c00*/  ST.E.128 [R22.64], R8 ;  /* 0x0000000816007985 */ /* 0x0003e4000c101d0a */
.L_x_198:
[----:B------:R-:W-:Y:S05]  /*4c10*/  BSYNC B0 ;  /* 0x0000000000007941 */ /* 0x000fea0003800000 */
.L_x_197:
[----:B------:R-:W-:Y:S11]  /*4c20*/  ISETP.GE.AND P0, PT, R203, c[0x0][0x1d4], PT ;  /* 0x00007500cb007a0c */ /* 0x000ff60003f06270 */
[----:B------:R-:W-:Y:S02]  /*4c30*/  @!UPT UIADD3 URZ, URZ, URZ, URZ ;  /* 0x0000003f3f3ff290 */ /* 0x000fe4000fffe03f */
        /* <DEDUP_REMOVED lines=32> */
[--C-:B------:R-:W-:Y:S01]  /*4e40*/  @!P0 HADD2.F32 R14, -RZ, R5.reuse.H1_H1 ;  /* 0x30000005ff0e8230 */ /* 0x100fe20000004100 */
        /* <DEDUP_REMOVED lines=21> */
[----:B------:R1:W-:Y:S01]  /*4fa0*/  ST.E.128 [R18.64], R8 ;  /* 0x0000000812007985 */ /* 0x0003e2000c101d0a */
[----:B------:R-:W-:-:S05]  /*4fb0*/  BRA `(.L_x_188) ;  /* 0x00001f1000007947 */ /* 0x000fca0003800000 */
.L_x_185:
        /* <DEDUP_REMOVED lines=37> */
[----:B------:R1:W5:Y:S04]  /*5210*/  @!P0 LDG.E.128 R32, [R8.64] ;  /* 0x0000000a08208981 */ /* 0x000368000c1e1d00 */
[----:B------:R1:W5:Y:S01]  /*5220*/  @!P0 LDG.E.128 R4, [R2.64] ;  /* 0x0000000a02048981 */ /* 0x000362000c1e1d00 */
[----:B------:R-:W-:Y:S11]  /*5230*/  ISETP.GE.AND P0, PT, R25, c[0x0][0x27c], PT ;  /* 0x00009f0019007a0c */ /* 0x000ff60003f06270 */
[----:B------:R-:W-:Y:S02]  /*5240*/  @!UPT UIADD3 URZ, URZ, URZ, URZ ;  /* 0x0000003f3f3ff290 */ /* 0x000fe4000fffe03f */
[----:B------:R1:W5:Y:S04]  /*5250*/  @!P0 LDG.E.128 R40, [R8.64+0x40] ;  /* 0x0000400a08288981 */ /* 0x000368000c1e1d00 */
[----:B------:R1:W5:Y:S01]  /*5260*/  @!P0 LDG.E.128 R16, [R2.64+0x40] ;  /* 0x0000400a02108981 */ /* 0x000362000c1e1d00 */
[----:B------:R-:W-:Y:S11]  /*5270*/  ISETP.GE.AND P0, PT, R24, c[0x0][0x27c], PT ;  /* 0x00009f0018007a0c */ /* 0x000ff60003f06270 */
[----:B------:R-:W-:Y:S02]  /*5280*/  @!UPT UIADD3 URZ, URZ, URZ, URZ ;  /* 0x0000003f3f3ff290 */ /* 0x000fe4000fffe03f */
[----:B------:R1:W5:Y:S04]  /*5290*/  @!P0 LDG.E.128 R48, [R8.64+0x80] ;  /* 0x0000800a08308981 */ /* 0x000368000c1e1d00 */
[----:B------:R1:W5:Y:S02]  /*52a0*/  @!P0 LDG.E.128 R20, [R2.64+0x80] ;  /* 0x0000800a02148981 */ /* 0x000364000c1e1d00 */
.L_x_200:
[----:B------:R-:W-:Y:S05]  /*52b0*/  BSYNC B0 ;  /* 0x0000000000007941 */ /* 0x000fea0003800000 */
.L_x_199:
[----:B------:R2:W3:Y:S04]  /*52c0*/  SHFL.IDX PT, R55, R10, RZ, 0x1c1f ;  /* 0x001c1fff0a377589 */ /* 0x0004e800000e0000 */
[----:B------:R2:W4:Y:S01]  /*52d0*/  SHFL.IDX PT, R54, R11, RZ, 0x1c1f ;  /* 0x001c1fff0b367589 */ /* 0x00052200000e0000 */
[----:B------:R-:W-:-:S05]  /*52e0*/  @P1 BRA `(.L_x_188) ;  /* 0x00001be000001947 */ /* 0x000fca0003800000 */
[----:B------:R-:W-:Y:S01]  /*52f0*/  ISETP.GE.AND P0, PT, R100, c[0x0][0x1d4], PT ;  /* 0x0000750064007a0c */ /* 0x000fe20003f06270 */
[----:B-1---5:R-:W-:Y:S01]  /*5300*/  IMAD.MOV.U32 R2, RZ, RZ, R48 ;  /* 0x000000ffff027224 */ /* 0x022fe200078e0030 */
[----:B------:R-:W-:Y:S01]  /*5310*/  IADD3 R120, -R123, c[0x0][0x1d4], RZ ;  /* 0x000075007b787a10 */ /* 0x000fe20007ffe1ff */
[----:B------:R-:W-:Y:S01]  /*5320*/  IMAD.MOV.U32 R0, RZ, RZ, R49 ;  /* 0x000000ffff007224 */ /* 0x000fe200078e0031 */
[----:B------:R-:W-:Y:S01]  /*5330*/  BSSY B0, `(.L_x_201) ;  /* 0x0000098000007945 */ /* 0x000fe20003800000 */
        /* <DEDUP_REMOVED lines=17> */
[----:B------:R-:W-:Y:S02]  /*5450*/  PRMT R28, R8, 0x5410, R3 ;  /* 0x00005410081c7816 */ /* 0x000fe40000000003 */
[----:B------:R-:W-:Y:S02]  /*5460*/  PRMT R26, R2, 0x5410, R0 ;  /* 0x00005410021a7816 */ /* 0x000fe40000000000 */
[----:B------:R-:W-:Y:S04]  /*5470*/  MOV R0, R16 ;  /* 0x0000001000007202 */ /* 0x000fe80000000f00 */
[----:B--2---:R-:W-:Y:S01]  /*5480*/  PRMT R11, R0, 0x7610, R11 ;  /* 0x00007610000b7816 */ /* 0x004fe2000000000b */
[----:B------:R-:W-:Y:S05]  /*5490*/  IMAD.MOV.U32 R0, RZ, RZ, R17 ;  /* 0x000000ffff007224 */ /* 0x000fea00078e0011 */
[----:B------:R-:W-:Y:S01]  /*54a0*/  PRMT R11, R11, 0x5410, R0 ;  /* 0x000054100b0b7816 */ /* 0x000fe20000000000 */
[----:B------:R-:W-:-:S05]  /*54b0*/  @P0 BRA `(.L_x_202) ;  /* 0x000007f000000947 */ /* 0x000fca0003800000 */
[--C-:B------:R-:W-:Y:S01]  /*54c0*/  IMAD.MOV.U32 R9, RZ, RZ, R5.reuse ;  /* 0x000000ffff097224 */ /* 0x100fe200078e0005 */
[----:B------:R-:W-:Y:S01]  /*54d0*/  LOP3.LUT P2, RZ, R212, 0x2, RZ, 0xc0, !PT ;  /* 0x00000002d4ff7812 */ /* 0x000fe2000784c0ff */
[----:B------:R-:W1:Y:S01]  /*54e0*/  LDS.128 R12, [R99+0x6100] ;  /* 0x00610000630c7984 */ /* 0x000e620000000c00 */
[----:B------:R-:W-:Y:S02]  /*54f0*/  ISETP.GE.AND P0, PT, R100, c[0x0][0x27c], PT ;  /* 0x00009f0064007a0c */ /* 0x000fe40003f06270 */
[----:B------:R-:W-:Y:S02]  /*5500*/  SEL R0, R123, R120, !P2 ;  /* 0x000000787b007207 */ /* 0x000fe40005000000 */
[----:B------:R-:W-:Y:S02]  /*5510*/  MOV R10, R32 ;  /* 0x00000020000a7202 */ /* 0x000fe40000000f00 */
[----:B------:R-:W-:Y:S02]  /*5520*/  SHF.R.S32.HI R2, RZ, 0x1f, R0 ;  /* 0x0000001fff027819 */ /* 0x000fe40000011400 */
[----:B------:R-:W-:Y:S02]  /*5530*/  MOV R45, R33 ;  /* 0x00000021002d7202 */ /* 0x000fe40000000f00 */
[----:B------:R-:W-:Y:S03]  /*5540*/  LEA.HI R0, R2, R0, RZ, 0x4 ;  /* 0x0000000002007211 */ /* 0x000fe600078f20ff */
[----:B------:R-:W-:Y:S01]  /*5550*/  @!P0 HADD2.F32 R30, -RZ, R10.H0_H0 ;  /* 0x2000000aff1e8230 */ /* 0x000fe20000004100 */
[----:B------:R-:W-:Y:S02]  /*5560*/  LEA.HI.SX32 R0, R0, R114, 0x1c ;  /* 0x0000007200007211 */ /* 0x000fe400078fe2ff */
[----:B------:R-:W-:Y:S02]  /*5570*/  @!P0 SHF.R.U32.HI R10, RZ, 0x10, R5 ;  /* 0x00000010ff0a8819 */ /* 0x000fe40000011605 */
[----:B------:R-:W-:Y:S02]  /*5580*/  SHF.R.S32.HI R2, RZ, 0x1f, R0 ;  /* 0x0000001fff027819 */ /* 0x000fe40000011400 */
[----:B------:R-:W-:Y:S02]  /*5590*/  SHF.L.U32 R57, R0, 0x3, RZ ;  /* 0x0000000300397819 */ /* 0x000fe400000006ff */
[----:B------:R-:W-:Y:S02]  /*55a0*/  LEA.HI R0, R2, R0, RZ, 0x3 ;  /* 0x0000000002007211 */ /* 0x000fe400078f18ff */
[----:B------:R-:W-:Y:S03]  /*55b0*/  LOP3.LUT R2, R217, 0x38, R57, 0xf8, !PT ;  /* 0x00000038d9027812 */ /* 0x000fe600078ef839 */
[----:B------:R-:W-:Y:S01]  /*55c0*/  IMAD.SHL.U32 R0, R0, 0x200, RZ ;  /* 0x0000020000007824 */ /* 0x000fe200078e00ff */
[----:B------:R-:W-:Y:S04]  /*55d0*/  LOP3.LUT R2, R2, R218, RZ, 0x3c, !PT ;  /* 0x000000da02027212 */ /* 0x000fe800078e3cff */
[----:B------:R-:W-:Y:S04]  /*55e0*/  LOP3.LUT R0, R0, 0x7ffff000, RZ, 0xc0, !PT ;  /* 0x7ffff00000007812 */ /* 0x000fe800078ec0ff */
[----:B------:R-:W-:Y:S02]  /*55f0*/  IADD3 R0, R2, R0, R219 ;  /* 0x0000000002007210 */ /* 0x000fe40007ffe0db */
[----:B-1----:R-:W-:Y:S02]  /*5600*/  @!P0 MOV R8, R12 ;  /* 0x0000000c00088202 */ /* 0x002fe40000000f00 */
[----:B------:R-:W-:Y:S03]  /*5610*/  SHF.L.U32 R0, R0, 0x1, RZ ;  /* 0x0000000100007819 */ /* 0x000fe600000006ff */
[----:B------:R-:W-:Y:S02]  /*5620*/  @!P0 HADD2.F32 R3, -RZ, R8.H0_H0 ;  /* 0x20000008ff038230 */ /* 0x000fe40000004100 */
[----:B------:R1:W2:Y:S02]  /*5630*/  LDS.128 R36, [R0+0x6100] ;  /* 0x0061000000247984 */ /* 0x0002a40000000c00 */
[----:B-1----:R-:W-:Y:S05]  /*5640*/  IMAD.MOV.U32 R0, RZ, RZ, R4 ;  /* 0x000000ffff007224 */ /* 0x002fea00078e0004 */
[----:B------:R-:W-:Y:S05]  /*5650*/  @!P0 HADD2.F32 R2, -RZ, R0.H0_H0 ;  /* 0x20000000ff028230 */ /* 0x000fea0000004100 */
[-C--:B------:R-:W-:Y:S02]  /*5660*/  @!P0 FMUL.FTZ R0, R3, R2.reuse ;  /* 0x0000000203008220 */ /* 0x080fe40000410000 */
[----:B--2---:R-:W-:Y:S05]  /*5670*/  @!P0 IMAD.MOV.U32 R31, RZ, RZ, R36 ;  /* 0x000000ffff1f8224 */ /* 0x004fea00078e0024 */
[----:B------:R-:W-:Y:S05]  /*5680*/  @!P0 HADD2.F32 R29, -RZ, R31.H0_H0 ;  /* 0x2000001fff1d8230 */ /* 0x000fea0000004100 */
[C---:B------:R-:W-:Y:S01]  /*5690*/  @!P0 FMUL.FTZ R44, R29.reuse, R2 ;  /* 0x000000021d2c8220 */ /* 0x040fe20000410000 */
[----:B------:R-:W-:Y:S01]  /*56a0*/  @!P0 SHF.R.U64 R2, R4, 0x10, R5 ;  /* 0x0000001004028819 */ /* 0x000fe20000001205 */
[-C--:B------:R-:W-:Y:S01]  /*56b0*/  @!P0 FFMA.FTZ R0, R29, R30.reuse, R0 ;  /* 0x0000001e1d008223 */ /* 0x080fe20000010000 */
[----:B------:R-:W-:Y:S01]  /*56c0*/  @!P0 SHF.R.U64 R4, R32, 0x10, R33 ;  /* 0x0000001020048819 */ /* 0x000fe20000001221 */
[----:B------:R-:W-:Y:S01]  /*56d0*/  @!P0 FFMA.FTZ R62, R3, R30, -R44 ;  /* 0x0000001e033e8223 */ /* 0x000fe2000001082c */
[----:B------:R-:W-:Y:S01]  /*56e0*/  @!P0 HADD2.F32 R5, -RZ, R9.H0_H0 ;  /* 0x20000009ff058230 */ /* 0x000fe20000004100 */
[----:B------:R-:W-:Y:S01]  /*56f0*/  @!P0 IMAD.MOV.U32 R44, RZ, RZ, R37 ;  /* 0x000000ffff2c8224 */ /* 0x000fe200078e0025 */
[----:B------:R-:W-:Y:S01]  /*5700*/  @!P0 HADD2.F32 R2, -RZ, R2.H0_H0 ;  /* 0x20000002ff028230 */ /* 0x000fe20000004100 */
[----:B------:R-:W-:Y:S01]  /*5710*/  @!P0 MOV R9, R13 ;  /* 0x0000000d00098202 */ /* 0x000fe20000000f00 */
[----:B------:R-:W-:Y:S02]  /*5720*/  @!P0 HADD2.F32 R29, -RZ, R31.H1_H1 ;  /* 0x3000001fff1d8230 */ /* 0x000fe40000004100 */
[----:B------:R-:W-:Y:S02]  /*5730*/  @!P0 HADD2.F32 R3, -RZ, R8.H1_H1 ;  /* 0x30000008ff038230 */ /* 0x000fe40000004100 */
[----:B------:R-:W-:Y:S01]  /*5740*/  @!P0 HADD2.F32 R8, -RZ, R4.H0_H0 ;  /* 0x20000004ff088230 */ /* 0x000fe20000004100 */
[-C--:B------:R-:W-:Y:S01]  /*5750*/  @!P0 FMUL.FTZ R31, R29, R2.reuse ;  /* 0x000000021d1f8220 */ /* 0x080fe20000410000 */
[----:B------:R-:W-:Y:S01]  /*5760*/  @!P0 HADD2.F32 R30, -RZ, R44.H0_H0 ;  /* 0x2000002cff1e8230 */ /* 0x000fe20000004100 */
[C---:B------:R-:W-:Y:S01]  /*5770*/  @!P0 FMUL.FTZ R2, R3.reuse, R2 ;  /* 0x0000000203028220 */ /* 0x040fe20000410000 */
[----:B------:R-:W-:Y:S01]  /*5780*/  @!P0 HADD2.F32 R4, -RZ, R9.H0_H0 ;  /* 0x20000009ff048230 */ /* 0x000fe20000004100 */
[-C--:B------:R-:W-:Y:S01]  /*5790*/  @!P0 FFMA.FTZ R61, R3, R8.reuse, -R31 ;  /* 0x00000008033d8223 */ /* 0x080fe2000001081f */
[----:B------:R-:W-:Y:S01]  /*57a0*/  @!P0 HADD2.F32 R31, -RZ, R45.H0_H0 ;  /* 0x2000002dff1f8230 */ /* 0x000fe20000004100 */
[-C--:B------:R-:W-:Y:S01]  /*57b0*/  @!P0 FMUL.FTZ R32, R30, R5.reuse ;  /* 0x000000051e208220 */ /* 0x080fe20000410000 */
[----:B------:R-:W-:Y:S01]  /*57c0*/  @!P0 SHF.R.U32.HI R45, RZ, 0x10, R33 ;  /* 0x00000010ff2d8819 */ /* 0x000fe20000011621 */
[----:B------:R-:W-:Y:S01]  /*57d0*/  @!P0 FFMA.FTZ R2, R29, R8, R2 ;  /* 0x000000081d028223 */ /* 0x000fe20000010002 */
[----:B------:R-:W-:Y:S01]  /*57e0*/  @!P0 MOV R29, R38 ;  /* 0x00000026001d8202 */ /* 0x000fe20000000f00 */
[----:B------:R-:W-:Y:S01]  /*57f0*/  @!P0 FMUL.FTZ R3, R4, R5 ;  /* 0x0000000504038220 */ /* 0x000fe20000410000 */
[----:B------:R-:W-:Y:S01]  /*5800*/  @!P0 MOV R8, R14 ;  /* 0x0000000e00088202 */ /* 0x000fe20000000f00 */
[----:B------:R-:W-:Y:S01]  /*5810*/  IMAD.MOV.U32 R5, RZ, RZ, R6 ;  /* 0x000000ffff057224 */ /* 0x000fe200078e0006 */
[----:B------:R-:W-:Y:S01]  /*5820*/  @!P0 SHF.R.U64 R6, R6, 0x10, R7 ;  /* 0x0000001006068819 */ /* 0x000fe20000001207 */
[-C--:B------:R-:W-:Y:S02]  /*5830*/  @!P0 FFMA.FTZ R56, R4, R31.reuse, -R32 ;  /* 0x0000001f04388223 */ /* 0x080fe40000010820 */
[----:B------:R-:W-:Y:S01]  /*5840*/  IMAD.MOV.U32 R4, RZ, RZ, R34 ;  /* 0x000000ffff047224 */ /* 0x000fe200078e0022 */
[----:B------:R-:W-:Y:S01]  /*5850*/  @!P0 HADD2.F32 R5, -RZ, R5.H0_H0 ;  /* 0x20000005ff058230 */ /* 0x000fe20000004100 */
[----:B------:R-:W-:Y:S01]  /*5860*/  @!P0 FFMA.FTZ R3, R30, R31, R3 ;  /* 0x0000001f1e038223 */ /* 0x000fe20000010003 */
[--C-:B------:R-:W-:Y:S02]  /*5870*/  @!P0 HADD2.F32 R30, -RZ, R29.reuse.H0_H0 ;  /* 0x2000001dff1e8230 */ /* 0x100fe40000004100 */
[----:B------:R-:W-:Y:S02]  /*5880*/  @!P0 HADD2.F32 R31, -RZ, R4.H0_H0 ;  /* 0x20000004ff1f8230 */ /* 0x000fe40000004100 */
[----:B------:R-:W-:Y:S01]  /*5890*/  @!P0 HADD2.F32 R4, -RZ, R8.H0_H0 ;  /* 0x20000008ff048230 */ /* 0x000fe20000004100 */
[----:B------:R-:W-:Y:S01]  /*58a0*/  @!P0 FMUL.FTZ R32, R30, R5 ;  /* 0x000000051e208220 */ /* 0x000fe20000410000 */
[----:B------:R-:W-:Y:S03]  /*58b0*/  @!P0 HADD2.F32 R6, -RZ, R6.H0_H0 ;  /* 0x20000006ff068230 */ /* 0x000fe60000004100 */
[C---:B------:R-:W-:Y:S01]  /*58c0*/  @!P0 FFMA.FTZ R60, R4.reuse, R31, -R32 ;  /* 0x0000001f043c8223 */ /* 0x040fe20000010820 */
[----:B------:R-:W-:Y:S01]  /*58d0*/  @!P0 HADD2.F32 R32, -RZ, R29.H1_H1 ;  /* 0x3000001dff208230 */ /* 0x000fe20000004100 */
[----:B------:R-:W-:Y:S01]  /*58e0*/  @!P0 FMUL.FTZ R5, R4, R5 ;  /* 0x0000000504058220 */ /* 0x000fe20000410000 */
[----:B------:R-:W-:Y:S03]  /*58f0*/  @!P0 SHF.R.U64 R4, R34, 0x10, R35 ;  /* 0x0000001022048819 */ /* 0x000fe60000001223 */
[-C--:B------:R-:W-:Y:S02]  /*5900*/  @!P0 FMUL.FTZ R29, R32, R6.reuse ;  /* 0x00000006201d8220 */ /* 0x080fe40000410000 */
[----:B------:R-:W-:Y:S02]  /*5910*/  @!P0 HADD2.F32 R33, -RZ, R4.H0_H0 ;  /* 0x20000004ff218230 */ /* 0x000fe40000004100 */
[----:B------:R-:W-:Y:S02]  /*5920*/  @!P0 HADD2.F32 R4, -RZ, R8.H1_H1 ;  /* 0x30000008ff048230 */ /* 0x000fe40000004100 */
[----:B------:R-:W-:Y:S02]  /*5930*/  @!P0 HADD2.F32 R8, -RZ, R10.H0_H0 ;  /* 0x2000000aff088230 */ /* 0x000fe40000004100 */
[----:B------:R-:W-:Y:S01]  /*5940*/  @!P0 HADD2.F32 R10, -RZ, R44.H1_H1 ;  /* 0x3000002cff0a8230 */ /* 0x000fe20000004100 */
[C---:B------:R-:W-:Y:S01]  /*5950*/  @!P0 FFMA.FTZ R58, R4.reuse, R33, -R29 ;  /* 0x00000021043a8223 */ /* 0x040fe2000001081d */
[----:B------:R-:W-:Y:S01]  /*5960*/  @!P0 HADD2.F32 R29, -RZ, R45.H0_H0 ;  /* 0x2000002dff1d8230 */ /* 0x000fe20000004100 */
[----:B------:R-:W-:Y:S01]  /*5970*/  @!P0 FMUL.FTZ R6, R4, R6 ;  /* 0x0000000604068220 */ /* 0x000fe20000410000 */
[----:B------:R-:W-:Y:S01]  /*5980*/  @!P0 HADD2.F32 R4, -RZ, R9.H1_H1 ;  /* 0x30000009ff048230 */ /* 0x000fe20000004100 */
[----:B------:R-:W-:Y:S01]  /*5990*/  @!P0 FMUL.FTZ R9, R10, R8 ;  /* 0x000000080a098220 */ /* 0x000fe20000410000 */
[----:B------:R-:W-:Y:S01]  /*59a0*/  @!P0 F2FP.PACK_AB R45, R61, R62 ;  /* 0x0000003e3d2d823e */ /* 0x000fe200000000ff */
[--C-:B------:R-:W-:Y:S01]  /*59b0*/  IMAD.MOV.U32 R44, RZ, RZ, R35.reuse ;  /* 0x000000ffff2c7224 */ /* 0x100fe200078e0023 */
[----:B------:R-:W-:Y:S01]  /*59c0*/  @!P0 SHF.R.U32.HI R35, RZ, 0x10, R35 ;  /* 0x00000010ff238819 */ /* 0x000fe20000011623 */
[C---:B------:R-:W-:Y:S01]  /*59d0*/  @!P0 FFMA.FTZ R34, R4.reuse, R29, -R9 ;  /* 0x0000001d04228223 */ /* 0x040fe20000010809 */
[----:B------:R-:W-:Y:S01]  /*59e0*/  @!P0 SHF.R.U32.HI R9, RZ, 0x10, R7 ;  /* 0x00000010ff098819 */ /* 0x000fe20000011607 */
[----:B------:R-:W-:Y:S01]  /*59f0*/  @!P0 FMUL.FTZ R4, R4, R8 ;  /* 0x0000000804048220 */ /* 0x000fe20000410000 */
[----:B------:R-:W-:Y:S01]  /*5a00*/  MOV R8, R7 ;  /* 0x0000000700087202 */ /* 0x000fe20000000f00 */
[----:B------:R-:W-:Y:S01]  /*5a10*/  @!P0 IMAD.MOV.U32 R12, RZ, RZ, R45 ;  /* 0x000000ffff0c8224 */ /* 0x000fe200078e002d */
[----:B------:R-:W-:Y:S01]  /*5a20*/  @!P0 F2FP.PACK_AB R56, R34, R56 ;  /* 0x000000382238823e */ /* 0x000fe200000000ff */
[----:B------:R-:W-:Y:S01]  /*5a30*/  @!P0 IMAD.MOV.U32 R34, RZ, RZ, R39 ;  /* 0x000000ffff228224 */ /* 0x000fe200078e0027 */
[----:B------:R-:W-:Y:S01]  /*5a40*/  @!P0 HADD2.F32 R9, -RZ, R9.H0_H0 ;  /* 0x20000009ff098230 */ /* 0x000fe20000004100 */
[----:B------:R-:W-:Y:S01]  /*5a50*/  @!P0 FFMA.FTZ R4, R10, R29, R4 ;  /* 0x0000001d0a048223 */ /* 0x000fe20000010004 */
[----:B------:R-:W-:Y:S01]  /*5a60*/  @!P0 MOV R13, R56 ;  /* 0x00000038000d8202 */ /* 0x000fe20000000f00 */
[----:B------:R-:W-:Y:S01]  /*5a70*/  @!P0 HADD2.F32 R10, -RZ, R8.H0_H0 ;  /* 0x20000008ff0a8230 */ /* 0x000fe20000004100 */
[----:B------:R-:W-:Y:S01]  /*5a80*/  @!P0 MOV R8, R15 ;  /* 0x0000000f00088202 */ /* 0x000fe20000000f00 */
[----:B------:R-:W-:Y:S01]  /*5a90*/  @!P0 FFMA.FTZ R5, R30, R31, R5 ;  /* 0x0000001f1e058223 */ /* 0x000fe20000010005 */
[----:B------:R-:W-:Y:S01]  /*5aa0*/  @!P0 F2FP.PACK_AB R3, R4, R3 ;  /* 0x000000030403823e */ /* 0x000fe200000000ff */
[----:B------:R-:W-:Y:S01]  /*5ab0*/  @!P0 FFMA.FTZ R6, R32, R33, R6 ;  /* 0x0000002120068223 */ /* 0x000fe20000010006 */
[----:B------:R-:W-:Y:S02]  /*5ac0*/  @!P0 HADD2.F32 R29, -RZ, R34.H0_H0 ;  /* 0x20000022ff1d8230 */ /* 0x000fe40000004100 */
[----:B------:R-:W-:Y:S01]  /*5ad0*/  @!P0 HADD2.F32 R30, -RZ, R44.H0_H0 ;  /* 0x2000002cff1e8230 */ /* 0x000fe20000004100 */
[----:B------:R-:W-:Y:S01]  /*5ae0*/  @!P0 IMAD.MOV.U32 R37, RZ, RZ, R3 ;  /* 0x000000ffff258224 */ /* 0x000fe200078e0003 */
[----:B------:R-:W-:Y:S01]  /*5af0*/  @!P0 HADD2.F32 R7, -RZ, R8.H0_H0 ;  /* 0x20000008ff078230 */ /* 0x000fe20000004100 */
[----:B------:R-:W-:Y:S01]  /*5b00*/  @!P0 FMUL.FTZ R44, R29, R10 ;  /* 0x0000000a1d2c8220 */ /* 0x000fe20000410000 */
[----:B------:R-:W-:Y:S02]  /*5b10*/  @!P0 HADD2.F32 R31, -RZ, R34.H1_H1 ;  /* 0x30000022ff1f8230 */ /* 0x000fe40000004100 */
[----:B------:R-:W-:Y:S01]  /*5b20*/  @!P0 HADD2.F32 R8, -RZ, R8.H1_H1 ;  /* 0x30000008ff088230 */ /* 0x000fe20000004100 */
[C---:B------:R-:W-:Y:S02]  /*5b30*/  @!P0 FFMA.FTZ R44, R7.reuse, R30, -R44 ;  /* 0x0000001e072c8223 */ /* 0x040fe4000001082c */
[----:B------:R-:W-:Y:S01]  /*5b40*/  @!P0 FMUL.FTZ R7, R7, R10 ;  /* 0x0000000a07078220 */ /* 0x000fe20000410000 */
[----:B------:R-:W-:Y:S01]  /*5b50*/  @!P0 HADD2.F32 R10, -RZ, R35.H0_H0 ;  /* 0x20000023ff0a8230 */ /* 0x000fe20000004100 */
[-C--:B------:R-:W-:Y:S02]  /*5b60*/  @!P0 FMUL.FTZ R34, R31, R9.reuse ;  /* 0x000000091f228220 */ /* 0x080fe40000410000 */
[----:B------:R-:W-:Y:S02]  /*5b70*/  @!P0 FFMA.FTZ R7, R29, R30, R7 ;  /* 0x0000001e1d078223 */ /* 0x000fe40000010007 */
[----:B------:R-:W-:Y:S01]  /*5b80*/  @!P0 FFMA.FTZ R35, R8, R10, -R34 ;  /* 0x0000000a08238223 */ /* 0x000fe20000010822 */
[----:B------:R-:W-:Y:S01]  /*5b90*/  @!P0 F2FP.PACK_AB R34, R58, R60 ;  /* 0x0000003c3a22823e */ /* 0x000fe200000000ff */
[----:B------:R-:W-:Y:S01]  /*5ba0*/  @!P0 FMUL.FTZ R8, R8, R9 ;  /* 0x0000000908088220 */ /* 0x000fe20000410000 */
[----:B------:R-:W-:Y:S02]  /*5bb0*/  @!P0 F2FP.PACK_AB R9, R2, R0 ;  /* 0x000000000209823e */ /* 0x000fe400000000ff */
[----:B------:R-:W-:Y:S01]  /*5bc0*/  @!P0 F2FP.PACK_AB R2, R6, R5 ;  /* 0x000000050602823e */ /* 0x000fe200000000ff */
[----:B------:R-:W-:Y:S01]  /*5bd0*/  @!P0 FFMA.FTZ R8, R31, R10, R8 ;  /* 0x0000000a1f088223 */ /* 0x000fe20000010008 */
[----:B------:R-:W-:Y:S01]  /*5be0*/  @!P0 F2FP.PACK_AB R10, R35, R44 ;  /* 0x0000002c230a823e */ /* 0x000fe200000000ff */
[----:B------:R-:W-:Y:S01]  /*5bf0*/  @!P0 IMAD.MOV.U32 R14, RZ, RZ, R34 ;  /* 0x000000ffff0e8224 */ /* 0x000fe200078e0022 */
[----:B------:R-:W-:Y:S02]  /*5c00*/  @!P0 MOV R36, R9 ;  /* 0x0000000900248202 */ /* 0x000fe40000000f00 */
[----:B------:R-:W-:Y:S02]  /*5c10*/  @!P0 F2FP.PACK_AB R0, R8, R7 ;  /* 0x000000070800823e */ /* 0x000fe400000000ff */
[----:B------:R-:W-:Y:S02]  /*5c20*/  @!P0 MOV R15, R10 ;  /* 0x0000000a000f8202 */ /* 0x000fe40000000f00 */
[----:B------:R-:W-:Y:S02]  /*5c30*/  @!P0 MOV R38, R2 ;  /* 0x0000000200268202 */ /* 0x000fe40000000f00 */
[----:B------:R-:W-:Y:S02]  /*5c40*/  @!P0 MOV R39, R0 ;  /* 0x0000000000278202 */ /* 0x000fe40000000f00 */
[C---:B----4-:R-:W-:Y:S04]  /*5c50*/  LEA R2, P0, R77.reuse, R54, 0x1 ;  /* 0x000000364d027211 */ /* 0x050fe800078008ff */
[----:B---3--:R-:W-:Y:S02]  /*5c60*/  LEA.HI.X R3, R77, R55, R108, 0x1, P0 ;  /* 0x000000374d037211 */ /* 0x008fe400000f0c6c */
[C---:B------:R-:W-:Y:S03]  /*5c70*/  ISETP.GE.AND P0, PT, R57.reuse, c[0x0][0x1d4], PT ;  /* 0x0000750039007a0c */ /* 0x040fe60003f06270 */
[----:B------:R1:W-:Y:S10]  /*5c80*/  ST.E.128 [R2.64], R12 ;  /* 0x0000000c02007985 */ /* 0x0003f4000c101d0a */
[----:B------:R-:W-:Y:S05]  /*5c90*/  @!P0 IMAD.WIDE R4, R57, 0x2, R54 ;  /* 0x0000000239048825 */ /* 0x000fea00078e0236 */
[----:B------:R1:W-:Y:S02]  /*5ca0*/  @!P0 ST.E.128 [R4.64], R36 ;  /* 0x0000002404008985 */ /* 0x0003e4000c101d0a */
.L_x_202:
[----:B------:R-:W-:Y:S05]  /*5cb0*/  BSYNC B0 ;  /* 0x0000000000007941 */ /* 0x000fea0003800000 */
.L_x_201:
[----:B------:R-:W-:Y:S01]  /*5cc0*/  ISETP.GE.AND P0, PT, R25, c[0x0][0x1d4], PT ;  /* 0x0000750019007a0c */ /* 0x000fe20003f06270 */
[----:B------:R-:W-:Y:S01]  /*5cd0*/  @!UPT UIADD3 URZ, URZ, URZ, URZ ;  /* 0x0000003f3f3ff290 */ /* 0x000fe2000fffe03f */
[----:B------:R-:W-:Y:S11]  /*5ce0*/  BSSY B0, `(.L_x_203) ;  /* 0x0000079000007945 */ /* 0x000ff60003800000 */
[----:B------:R-:W-:-:S05]  /*5cf0*/  @P0 BRA `(.L_x_204) ;  /* 0x0000077000000947 */ /* 0x000fca0003800000 */
[----:B------:R-:W-:Y:S01]  /*5d00*/  LOP3.LUT P1, RZ, R212, 0x4, RZ, 0xc0, !PT ;  /* 0x00000004d4ff7812 */ /* 0x000fe2000782c0ff */
[----:B-1----:R-:W1:Y:S01]  /*5d10*/  LDS.128 R12, [R98+0x6100] ;  /* 0x00610000620c7984 */ /* 0x002e620000000c00 */
[----:B------:R-:W-:Y:S02]  /*5d20*/  ISETP.GE.AND P0, PT, R25, c[0x0][0x27c], PT ;  /* 0x00009f0019007a0c */ /* 0x000fe40003f06270 */
[----:B------:R-:W-:Y:S04]  /*5d30*/  SEL R0, R123, R120, !P1 ;  /* 0x000000787b007207 */ /* 0x000fe80004800000 */
[----:B------:R-:W-:Y:S04]  /*5d40*/  SHF.R.S32.HI R2, RZ, 0x1f, R0 ;  /* 0x0000001fff027819 */ /* 0x000fe80000011400 */
[----:B------:R-:W-:Y:S03]  /*5d50*/  LEA.HI R0, R2, R0, RZ, 0x4 ;  /* 0x0000000002007211 */ /* 0x000fe600078f20ff */
[--C-:B------:R-:W-:Y:S01]  /*5d60*/  @!P0 SHF.R.U64 R7, R16, 0x10, R17.reuse ;  /* 0x0000001010078819 */ /* 0x100fe20000001211 */
[--C-:B------:R-:W-:Y:S01]  /*5d70*/  @!P0 HADD2.F32 R8, -RZ, R46.reuse.H0_H0 ;  /* 0x2000002eff088230 */ /* 0x100fe20000004100 */
[----:B------:R-:W-:Y:S01]  /*5d80*/  LEA.HI.SX32 R0, R0, R113, 0x1c ;  /* 0x0000007100007211 */ /* 0x000fe200078fe2ff */
[----:B------:R-:W-:Y:S01]  /*5d90*/  @!P0 HADD2.F32 R10, -RZ, R46.H1_H1 ;  /* 0x3000002eff0a8230 */ /* 0x000fe20000004100 */
[----:B------:R-:W-:Y:S01]  /*5da0*/  @!P0 SHF.R.U32.HI R5, RZ, 0x10, R17 ;  /* 0x00000010ff058819 */ /* 0x000fe20000011611 */
[----:B------:R-:W-:Y:S01]  /*5db0*/  @!P0 HADD2.F32 R7, -RZ, R7.H0_H0 ;  /* 0x20000007ff078230 */ /* 0x000fe20000004100 */
[----:B------:R-:W-:Y:S02]  /*5dc0*/  SHF.R.S32.HI R2, RZ, 0x1f, R0 ;  /* 0x0000001fff027819 */ /* 0x000fe40000011400 */
[----:B------:R-:W-:Y:S01]  /*5dd0*/  SHF.L.U32 R36, R0, 0x3, RZ ;  /* 0x0000000300247819 */ /* 0x000fe200000006ff */
[----:B------:R-:W-:Y:S01]  /*5de0*/  @!P0 HADD2.F32 R5, -RZ, R5.H0_H0 ;  /* 0x20000005ff058230 */ /* 0x000fe20000004100 */
[----:B------:R-:W-:Y:S02]  /*5df0*/  LEA.HI R0, R2, R0, RZ, 0x3 ;  /* 0x0000000002007211 */ /* 0x000fe400078f18ff */
[--C-:B------:R-:W-:Y:S02]  /*5e00*/  @!P0 SHF.R.U32.HI R30, RZ, 0x10, R41.reuse ;  /* 0x00000010ff1e8819 */ /* 0x100fe40000011629 */
[----:B------:R-:W-:Y:S01]  /*5e10*/  @!P0 SHF.R.U64 R31, R40, 0x10, R41 ;  /* 0x00000010281f8819 */ /* 0x000fe20000001229 */
[----:B------:R-:W-:Y:S01]  /*5e20*/  IMAD.SHL.U32 R0, R0, 0x200, RZ ;  /* 0x0000020000007824 */ /* 0x000fe200078e00ff */
[----:B------:R-:W-:Y:S04]  /*5e30*/  LOP3.LUT R2, R217, 0x38, R36, 0xf8, !PT ;  /* 0x00000038d9027812 */ /* 0x000fe800078ef824 */
[----:B------:R-:W-:Y:S02]  /*5e40*/  LOP3.LUT R2, R2, R218, RZ, 0x3c, !PT ;  /* 0x000000da02027212 */ /* 0x000fe400078e3cff */
[----:B------:R-:W-:Y:S01]  /*5e50*/  LOP3.LUT R0, R0, 0x7ffff000, RZ, 0xc0, !PT ;  /* 0x7ffff00000007812 */ /* 0x000fe200078ec0ff */
[----:B-1----:R-:W-:Y:S03]  /*5e60*/  @!P0 IMAD.MOV.U32 R6, RZ, RZ, R12 ;  /* 0x000000ffff068224 */ /* 0x002fe600078e000c */
[----:B------:R-:W-:Y:S01]  /*5e70*/  IADD3 R0, R2, R0, R219 ;  /* 0x0000000002007210 */ /* 0x000fe20007ffe0db */
[----:B------:R-:W-:Y:S03]  /*5e80*/  @!P0 HADD2.F32 R2, -RZ, R11.H0_H0 ;  /* 0x2000000bff028230 */ /* 0x000fe60000004100 */
[----:B------:R-:W-:Y:S01]  /*5e90*/  SHF.L.U32 R0, R0, 0x1, RZ ;  /* 0x0000000100007819 */ /* 0x000fe200000006ff */
[----:B------:R-:W-:Y:S04]  /*5ea0*/  @!P0 HADD2.F32 R3, -RZ, R6.H0_H0 ;  /* 0x20000006ff038230 */ /* 0x000fe80000004100 */
[----:B------:R1:W2:Y:S02]  /*5eb0*/  LDS.128 R32, [R0+0x6100] ;  /* 0x0061000000207984 */ /* 0x0002a40000000c00 */
[C---:B-1----:R-:W-:Y:S02]  /*5ec0*/  @!P0 FMUL.FTZ R0, R3.reuse, R2 ;  /* 0x0000000203008220 */ /* 0x042fe40000410000 */
[----:B--2---:R-:W-:Y:S01]  /*5ed0*/  @!P0 IMAD.MOV.U32 R16, RZ, RZ, R33 ;  /* 0x000000ffff108224 */ /* 0x004fe200078e0021 */
[----:B------:R-:W-:Y:S04]  /*5ee0*/  @!P0 MOV R29, R32 ;  /* 0x00000020001d8202 */ /* 0x000fe80000000f00 */
[--C-:B------:R-:W-:Y:S02]  /*5ef0*/  @!P0 HADD2.F32 R9, -RZ, R16.reuse.H0_H0 ;  /* 0x20000010ff098230 */ /* 0x100fe40000004100 */
[----:B------:R-:W-:Y:S05]  /*5f00*/  @!P0 HADD2.F32 R4, -RZ, R29.H0_H0 ;  /* 0x2000001dff048230 */ /* 0x000fea0000004100 */
[C---:B------:R-:W-:Y:S02]  /*5f10*/  @!P0 FMUL.FTZ R2, R4.reuse, R2 ;  /* 0x0000000204028220 */ /* 0x040fe40000410000 */
[-C--:B------:R-:W-:Y:S01]  /*5f20*/  @!P0 FFMA.FTZ R0, R4, R8.reuse, R0 ;  /* 0x0000000804008223 */ /* 0x080fe20000010000 */
[----:B------:R-:W-:Y:S01]  /*5f30*/  @!P0 MOV R4, R13 ;  /* 0x0000000d00048202 */ /* 0x000fe20000000f00 */
[----:B------:R-:W-:Y:S01]  /*5f40*/  @!P0 FFMA.FTZ R38, R3, R8, -R2 ;  /* 0x0000000803268223 */ /* 0x000fe20000010802 */
[----:B------:R-:W-:Y:S02]  /*5f50*/  @!P0 HADD2.F32 R3, -RZ, R11.H1_H1 ;  /* 0x3000000bff038230 */ /* 0x000fe40000004100 */
[----:B------:R-:W-:Y:S02]  /*5f60*/  @!P0 HADD2.F32 R11, -RZ, R16.H1_H1 ;  /* 0x30000010ff0b8230 */ /* 0x000fe40000004100 */
[----:B------:R-:W-:Y:S01]  /*5f70*/  @!P0 HADD2.F32 R2, -RZ, R4.H0_H0 ;  /* 0x20000004ff028230 */ /* 0x000fe20000004100 */
[-C--:B------:R-:W-:Y:S01]  /*5f80*/  @!P0 FMUL.FTZ R8, R9, R3.reuse ;  /* 0x0000000309088220 */ /* 0x080fe20000410000 */
[----:B------:R-:W-:Y:S03]  /*5f90*/  @!P0 HADD2.F32 R16, -RZ, R30.H0_H0 ;  /* 0x2000001eff108230 */ /* 0x000fe60000004100 */
[C---:B------:R-:W-:Y:S01]  /*5fa0*/  @!P0 FFMA.FTZ R37, R2.reuse, R10, -R8 ;  /* 0x0000000a02258223 */ /* 0x040fe20000010808 */
[----:B------:R-:W-:Y:S01]  /*5fb0*/  @!P0 HADD2.F32 R8, -RZ, R29.H1_H1 ;  /* 0x3000001dff088230 */ /* 0x000fe20000004100 */
[----:B------:R-:W-:Y:S01]  /*5fc0*/  @!P0 FMUL.FTZ R3, R2, R3 ;  /* 0x0000000302038220 */ /* 0x000fe20000410000 */
[----:B------:R-:W-:Y:S01]  /*5fd0*/  @!P0 HADD2.F32 R2, -RZ, R4.H1_H1 ;  /* 0x30000004ff028230 */ /* 0x000fe20000004100 */
[-C--:B------:R-:W-:Y:S02]  /*5fe0*/  @!P0 FMUL.FTZ R4, R11, R5.reuse ;  /* 0x000000050b048220 */ /* 0x080fe40000410000 */
[----:B------:R-:W-:Y:S02]  /*5ff0*/  @!P0 IMAD.MOV.U32 R29, RZ, RZ, R34 ;  /* 0x000000ffff1d8224 */ /* 0x000fe400078e0022 */
[C---:B------:R-:W-:Y:S02]  /*6000*/  @!P0 FFMA.FTZ R17, R2.reuse, R16, -R4 ;  /* 0x0000001002118223 */ /* 0x040fe40000010804 */
[----:B------:R-:W-:Y:S01]  /*6010*/  @!P0 FMUL.FTZ R4, R2, R5 ;  /* 0x0000000502048220 */ /* 0x000fe20000410000 */
[----:B------:R-:W-:Y:S02]  /*6020*/  @!P0 HADD2.F32 R5, -RZ, R31.H0_H0 ;  /* 0x2000001fff058230 */ /* 0x000fe40000004100 */
[----:B------:R-:W-:Y:S01]  /*6030*/  @!P0 HADD2.F32 R2, -RZ, R6.H1_H1 ;  /* 0x30000006ff028230 */ /* 0x000fe20000004100 */
[----:B------:R-:W-:Y:S01]  /*6040*/  @!P0 FMUL.FTZ R6, R8, R7 ;  /* 0x0000000708068220 */ /* 0x000fe20000410000 */
[----:B------:R-:W-:Y:S03]  /*6050*/  @!P0 F2FP.PACK_AB R30, R17, R37 ;  /* 0x00000025111e823e */ /* 0x000fe600000000ff */
[C---:B------:R-:W-:Y:S02]  /*6060*/  @!P0 FFMA.FTZ R6, R2.reuse, R5, -R6 ;  /* 0x0000000502068223 */ /* 0x040fe40000010806 */
[----:B------:R-:W-:Y:S01]  /*6070*/  @!P0 FMUL.FTZ R2, R2, R7 ;  /* 0x0000000702028220 */ /* 0x000fe20000410000 */
[----:B------:R-:W-:Y:S01]  /*6080*/  @!P0 HADD2.F32 R7, -RZ, R29.H0_H0 ;  /* 0x2000001dff078230 */ /* 0x000fe20000004100 */
[----:B------:R-:W-:Y:S01]  /*6090*/  @!P0 IMAD.MOV.U32 R13, RZ, RZ, R30 ;  /* 0x000000ffff0d8224 */ /* 0x000fe200078e001e */
[----:B------:R-:W-:Y:S01]  /*60a0*/  @!P0 F2FP.PACK_AB R17, R6, R38 ;  /* 0x000000260611823e */ /* 0x000fe200000000ff */
[----:B------:R-:W-:Y:S01]  /*60b0*/  @!P0 FFMA.FTZ R2, R8, R5, R2 ;  /* 0x0000000508028223 */ /* 0x000fe20000010002 */
[--C-:B------:R-:W-:Y:S01]  /*60c0*/  @!P0 HADD2.F32 R5, -RZ, R26.reuse.H0_H0 ;  /* 0x2000001aff058230 */ /* 0x100fe20000004100 */
[----:B------:R-:W-:Y:S01]  /*60d0*/  @!P0 FFMA.FTZ R3, R9, R10, R3 ;  /* 0x0000000a09038223 */ /* 0x000fe20000010003 */
[----:B------:R-:W-:Y:S01]  /*60e0*/  @!P0 MOV R9, R14 ;  /* 0x0000000e00098202 */ /* 0x000fe20000000f00 */
[----:B------:R-:W-:Y:S01]  /*60f0*/  @!P0 FFMA.FTZ R4, R11, R16, R4 ;  /* 0x000000100b048223 */ /* 0x000fe20000010004 */
[----:B------:R-:W-:Y:S01]  /*6100*/  @!P0 HADD2.F32 R8, -RZ, R47.H0_H0 ;  /* 0x2000002fff088230 */ /* 0x000fe20000004100 */
[C---:B------:R-:W-:Y:S01]  /*6110*/  @!P0 FMUL.FTZ R11, R7.reuse, R5 ;  /* 0x00000005070b8220 */ /* 0x040fe20000410000 */
[--C-:B------:R-:W-:Y:S01]  /*6120*/  @!P0 SHF.R.U64 R16, R18, 0x10, R19.reuse ;  /* 0x0000001012108819 */ /* 0x100fe20000001213 */
[----:B------:R-:W-:Y:S01]  /*6130*/  @!P0 HADD2.F32 R6, -RZ, R9.H0_H0 ;  /* 0x20000009ff068230 */ /* 0x000fe20000004100 */
[----:B------:R-:W-:Y:S01]  /*6140*/  @!P0 MOV R12, R17 ;  /* 0x00000011000c8202 */ /* 0x000fe20000000f00 */
[----:B------:R-:W-:Y:S01]  /*6150*/  @!P0 HADD2.F32 R18, -RZ, R47.H1_H1 ;  /* 0x3000002fff128230 */ /* 0x000fe20000004100 */
[----:B------:R-:W-:Y:S01]  /*6160*/  @!P0 SHF.R.U32.HI R10, RZ, 0x10, R19 ;  /* 0x00000010ff0a8819 */ /* 0x000fe20000011613 */
[----:B------:R-:W-:Y:S01]  /*6170*/  @!P0 IMAD.MOV.U32 R19, RZ, RZ, R35 ;  /* 0x000000ffff138224 */ /* 0x000fe200078e0023 */
[----:B------:R-:W-:Y:S01]  /*6180*/  @!P0 SHF.R.U64 R30, R42, 0x10, R43 ;  /* 0x000000102a1e8819 */ /* 0x000fe2000000122b */
[----:B------:R-:W-:Y:S01]  /*6190*/  @!P0 FMUL.FTZ R5, R6, R5 ;  /* 0x0000000506058220 */ /* 0x000fe20000410000 */
[----:B------:R-:W-:Y:S01]  /*61a0*/  @!P0 F2FP.PACK_AB R3, R4, R3 ;  /* 0x000000030403823e */ /* 0x000fe200000000ff */
[-C--:B------:R-:W-:Y:S01]  /*61b0*/  @!P0 FFMA.FTZ R37, R6, R8.reuse, -R11 ;  /* 0x0000000806258223 */ /* 0x080fe2000001080b */
[--C-:B------:R-:W-:Y:S01]  /*61c0*/  @!P0 HADD2.F32 R17, -RZ, R19.reuse.H0_H0 ;  /* 0x20000013ff118230 */ /* 0x100fe20000004100 */
[----:B------:R-:W-:Y:S01]  /*61d0*/  @!P0 FFMA.FTZ R5, R7, R8, R5 ;  /* 0x0000000807058223 */ /* 0x000fe20000010005 */
[----:B------:R-:W-:Y:S01]  /*61e0*/  @!P0 MOV R8, R15 ;  /* 0x0000000f00088202 */ /* 0x000fe20000000f00 */
[----:B------:R-:W-:Y:S01]  /*61f0*/  @!P0 IMAD.MOV.U32 R33, RZ, RZ, R3 ;  /* 0x000000ffff218224 */ /* 0x000fe200078e0003 */
[----:B------:R-:W-:Y:S01]  /*6200*/  @!P0 HADD2.F32 R7, -RZ, R26.H1_H1 ;  /* 0x3000001aff078230 */ /* 0x000fe20000004100 */
[----:B------:R-:W-:Y:S01]  /*6210*/  @!P0 SHF.R.U32.HI R26, RZ, 0x10, R43 ;  /* 0x00000010ff1a8819 */ /* 0x000fe2000001162b */
[----:B------:R-:W-:Y:S02]  /*6220*/  @!P0 HADD2.F32 R11, -RZ, R10.H0_H0 ;  /* 0x2000000aff0b8230 */ /* 0x000fe40000004100 */
[----:B------:R-:W-:Y:S01]  /*6230*/  @!P0 HADD2.F32 R6, -RZ, R8.H0_H0 ;  /* 0x20000008ff068230 */ /* 0x000fe20000004100 */
[-C--:B------:R-:W-:Y:S01]  /*6240*/  @!P0 FMUL.FTZ R31, R17, R7.reuse ;  /* 0x00000007111f8220 */ /* 0x080fe20000410000 */
[----:B------:R-:W-:Y:S02]  /*6250*/  @!P0 HADD2.F32 R19, -RZ, R19.H1_H1 ;  /* 0x30000013ff138230 */ /* 0x000fe40000004100 */
[----:B------:R-:W-:Y:S01]  /*6260*/  @!P0 HADD2.F32 R26, -RZ, R26.H0_H0 ;  /* 0x2000001aff1a8230 */ /* 0x000fe20000004100 */
[C---:B------:R-:W-:Y:S01]  /*6270*/  @!P0 FFMA.FTZ R31, R6.reuse, R18, -R31 ;  /* 0x00000012061f8223 */ /* 0x040fe2000001081f */
[----:B------:R-:W-:Y:S01]  /*6280*/  @!P0 HADD2.F32 R10, -RZ, R16.H0_H0 ;  /* 0x20000010ff0a8230 */ /* 0x000fe20000004100 */
[----:B------:R-:W-:Y:S01]  /*6290*/  @!P0 FMUL.FTZ R7, R6, R7 ;  /* 0x0000000706078220 */ /* 0x000fe20000410000 */
[----:B------:R-:W-:Y:S01]  /*62a0*/  @!P0 HADD2.F32 R6, -RZ, R8.H1_H1 ;  /* 0x30000008ff068230 */ /* 0x000fe20000004100 */
[-C--:B------:R-:W-:Y:S01]  /*62b0*/  @!P0 FMUL.FTZ R8, R19, R11.reuse ;  /* 0x0000000b13088220 */ /* 0x080fe20000410000 */
[----:B------:R-:W-:Y:S03]  /*62c0*/  @!P0 HADD2.F32 R16, -RZ, R29.H1_H1 ;  /* 0x3000001dff108230 */ /* 0x000fe60000004100 */
[C---:B------:R-:W-:Y:S02]  /*62d0*/  @!P0 FFMA.FTZ R29, R6.reuse, R26, -R8 ;  /* 0x0000001a061d8223 */ /* 0x040fe40000010808 */
[----:B------:R-:W-:Y:S01]  /*62e0*/  @!P0 FMUL.FTZ R8, R6, R11 ;  /* 0x0000000b06088220 */ /* 0x000fe20000410000 */
[----:B------:R-:W-:Y:S02]  /*62f0*/  @!P0 HADD2.F32 R11, -RZ, R30.H0_H0 ;  /* 0x2000001eff0b8230 */ /* 0x000fe40000004100 */
[----:B------:R-:W-:Y:S01]  /*6300*/  @!P0 F2FP.PACK_AB R29, R29, R31 ;  /* 0x0000001f1d1d823e */ /* 0x000fe200000000ff */
[----:B------:R-:W-:Y:S01]  /*6310*/  @!P0 HADD2.F32 R6, -RZ, R9.H1_H1 ;  /* 0x30000009ff068230 */ /* 0x000fe20000004100 */
[-C--:B------:R-:W-:Y:S02]  /*6320*/  @!P0 FMUL.FTZ R9, R16, R10.reuse ;  /* 0x0000000a10098220 */ /* 0x080fe40000410000 */
[----:B------:R-:W-:Y:S02]  /*6330*/  @!P0 MOV R15, R29 ;  /* 0x0000001d000f8202 */ /* 0x000fe40000000f00 */
[C---:B------:R-:W-:Y:S02]  /*6340*/  @!P0 FFMA.FTZ R9, R6.reuse, R11, -R9 ;  /* 0x0000000b06098223 */ /* 0x040fe40000010809 */
[----:B------:R-:W-:Y:S03]  /*6350*/  @!P0 FMUL.FTZ R6, R6, R10 ;  /* 0x0000000a06068220 */ /* 0x000fe60000410000 */
[----:B------:R-:W-:Y:S01]  /*6360*/  @!P0 F2FP.PACK_AB R10, R9, R37 ;  /* 0x00000025090a823e */ /* 0x000fe200000000ff */
[----:B------:R-:W-:Y:S01]  /*6370*/  @!P0 FFMA.FTZ R6, R16, R11, R6 ;  /* 0x0000000b10068223 */ /* 0x000fe20000010006 */
[----:B------:R-:W-:Y:S01]  /*6380*/  @!P0 F2FP.PACK_AB R9, R2, R0 ;  /* 0x000000000209823e */ /* 0x000fe200000000ff */
[----:B------:R-:W-:Y:S02]  /*6390*/  @!P0 FFMA.FTZ R7, R17, R18, R7 ;  /* 0x0000001211078223 */ /* 0x000fe40000010007 */
[----:B------:R-:W-:Y:S01]  /*63a0*/  @!P0 FFMA.FTZ R8, R19, R26, R8 ;  /* 0x0000001a13088223 */ /* 0x000fe20000010008 */
[----:B------:R-:W-:Y:S01]  /*63b0*/  @!P0 F2FP.PACK_AB R2, R6, R5 ;  /* 0x000000050602823e */ /* 0x000fe200000000ff */
[----:B------:R-:W-:Y:S01]  /*63c0*/  @!P0 IMAD.MOV.U32 R14, RZ, RZ, R10 ;  /* 0x000000ffff0e8224 */ /* 0x000fe200078e000a */
[----:B------:R-:W-:Y:S02]  /*63d0*/  @!P0 MOV R32, R9 ;  /* 0x0000000900208202 */ /* 0x000fe40000000f00 */
[----:B------:R-:W-:Y:S02]  /*63e0*/  @!P0 F2FP.PACK_AB R0, R8, R7 ;  /* 0x000000070800823e */ /* 0x000fe400000000ff */
        /* <DEDUP_REMOVED lines=8> */
.L_x_204:
[----:B------:R-:W-:Y:S05]  /*6470*/  BSYNC B0 ;  /* 0x0000000000007941 */ /* 0x000fea0003800000 */
.L_x_203:
[----:B------:R-:W-:Y:S11]  /*6480*/  ISETP.GE.AND P0, PT, R24, c[0x0][0x1d4], PT ;  /* 0x0000750018007a0c */ /* 0x000ff60003f06270 */
[----:B------:R-:W-:Y:S02]  /*6490*/  @!UPT UIADD3 URZ, URZ, URZ, URZ ;  /* 0x0000003f3f3ff290 */ /* 0x000fe4000fffe03f */
[----:B------:R-:W-:-:S05]  /*64a0*/  @P0 BRA `(.L_x_188) ;  /* 0x00000a2000000947 */ /* 0x000fca0003800000 */
[----:B------:R-:W-:Y:S01]  /*64b0*/  LOP3.LUT P1, RZ, R212, 0x8, RZ, 0xc0, !PT ;  /* 0x00000008d4ff7812 */ /* 0x000fe2000782c0ff */
[----:B-1----:R-:W1:Y:S01]  /*64c0*/  LDS.128 R12, [R97+0x6100] ;  /* 0x00610000610c7984 */ /* 0x002e620000000c00 */
[----:B------:R-:W-:Y:S02]  /*64d0*/  ISETP.GE.AND P0, PT, R24, c[0x0][0x27c], PT ;  /* 0x00009f0018007a0c */ /* 0x000fe40003f06270 */
[----:B------:R-:W-:Y:S04]  /*64e0*/  SEL R0, R123, R120, !P1 ;  /* 0x000000787b007207 */ /* 0x000fe80004800000 */
[----:B------:R-:W-:Y:S04]  /*64f0*/  SHF.R.S32.HI R2, RZ, 0x1f, R0 ;  /* 0x0000001fff027819 */ /* 0x000fe80000011400 */
[----:B------:R-:W-:Y:S03]  /*6500*/  LEA.HI R0, R2, R0, RZ, 0x4 ;  /* 0x0000000002007211 */ /* 0x000fe600078f20ff */
[--C-:B------:R-:W-:Y:S01]  /*6510*/  @!P0 HADD2.F32 R8, -RZ, R52.reuse.H0_H0 ;  /* 0x20000034ff088230 */ /* 0x100fe20000004100 */
[----:B------:R-:W-:Y:S01]  /*6520*/  LEA.HI.SX32 R0, R0, R112, 0x1c ;  /* 0x0000007000007211 */ /* 0x000fe200078fe2ff */
[----:B------:R-:W-:Y:S01]  /*6530*/  @!P0 HADD2.F32 R10, -RZ, R52.H1_H1 ;  /* 0x30000034ff0a8230 */ /* 0x000fe20000004100 */
[----:B------:R-:W-:Y:S02]  /*6540*/  @!P0 SHF.R.U32.HI R6, RZ, 0x10, R21 ;  /* 0x00000010ff068819 */ /* 0x000fe40000011615 */
[----:B------:R-:W-:Y:S02]  /*6550*/  SHF.R.S32.HI R2, RZ, 0x1f, R0 ;  /* 0x0000001fff027819 */ /* 0x000fe40000011400 */
[----:B------:R-:W-:Y:S02]  /*6560*/  SHF.L.U32 R29, R0, 0x3, RZ ;  /* 0x00000003001d7819 */ /* 0x000fe400000006ff */
[----:B------:R-:W-:Y:S02]  /*6570*/  LEA.HI R0, R2, R0, RZ, 0x3 ;  /* 0x0000000002007211 */ /* 0x000fe400078f18ff */
[----:B------:R-:W-:Y:S02]  /*6580*/  LOP3.LUT R2, R217, 0x38, R29, 0xf8, !PT ;  /* 0x00000038d9027812 */ /* 0x000fe400078ef81d */
[----:B------:R-:W-:Y:S02]  /*6590*/  SHF.L.U32 R0, R0, 0x9, RZ ;  /* 0x0000000900007819 */ /* 0x000fe400000006ff */
[----:B------:R-:W-:Y:S02]  /*65a0*/  LOP3.LUT R2, R2, R218, RZ, 0x3c, !PT ;  /* 0x000000da02027212 */ /* 0x000fe400078e3cff */
[----:B------:R-:W-:Y:S02]  /*65b0*/  LOP3.LUT R0, R0, 0x7ffff000, RZ, 0xc0, !PT ;  /* 0x7ffff00000007812 */ /* 0x000fe400078ec0ff */
[----:B------:R-:W-:Y:S02]  /*65c0*/  @!P0 SHF.R.U32.HI R16, RZ, 0x10, R49 ;  /* 0x00000010ff108819 */ /* 0x000fe40000011631 */
[----:B------:R-:W-:Y:S01]  /*65d0*/  IADD3 R0, R2, R0, R219 ;  /* 0x0000000002007210 */ /* 0x000fe20007ffe0db */
[----:B------:R-:W-:Y:S01]  /*65e0*/  @!P0 HADD2.F32 R2, -RZ, R27.H0_H0 ;  /* 0x2000001bff028230 */ /* 0x000fe20000004100 */
[----:B------:R-:W-:Y:S01]  /*65f0*/  @!P0 SHF.R.U64 R7, R20, 0x10, R21 ;  /* 0x0000001014078819 */ /* 0x000fe20000001215 */
[----:B------:R-:W-:Y:S01]  /*6600*/  @!P0 HADD2.F32 R16, -RZ, R16.H0_H0 ;  /* 0x20000010ff108230 */ /* 0x000fe20000004100 */
[----:B------:R-:W-:Y:S01]  /*6610*/  @!P0 SHF.R.U64 R18, R48, 0x10, R49 ;  /* 0x0000001030128819 */ /* 0x000fe20000001231 */
[----:B------:R-:W-:Y:S01]  /*6620*/  IMAD.SHL.U32 R0, R0, 0x2, RZ ;  /* 0x0000000200007824 */ /* 0x000fe200078e00ff */
[----:B-1----:R-:W-:Y:S02]  /*6630*/  @!P0 MOV R5, R12 ;  /* 0x0000000c00058202 */ /* 0x002fe40000000f00 */
[----:B------:R-:W-:Y:S02]  /*6640*/  @!P0 SHF.R.U64 R26, R50, 0x10, R51 ;  /* 0x00000010321a8819 */ /* 0x000fe40000001233 */
[----:B------:R1:W2:Y:S01]  /*6650*/  LDS.128 R32, [R0+0x6100] ;  /* 0x0061000000207984 */ /* 0x0002a20000000c00 */
[----:B------:R-:W-:Y:S05]  /*6660*/  @!P0 HADD2.F32 R3, -RZ, R5.H0_H0 ;  /* 0x20000005ff038230 */ /* 0x000fea0000004100 */
[C---:B-1----:R-:W-:Y:S02]  /*6670*/  @!P0 FMUL.FTZ R0, R3.reuse, R2 ;  /* 0x0000000203008220 */ /* 0x042fe40000410000 */
[----:B--2---:R-:W-:Y:S01]  /*6680*/  @!P0 IMAD.MOV.U32 R17, RZ, RZ, R32 ;  /* 0x000000ffff118224 */ /* 0x004fe200078e0020 */
[----:B------:R-:W-:Y:S02]  /*6690*/  @!P0 MOV R11, R33 ;  /* 0x00000021000b8202 */ /* 0x000fe40000000f00 */
[----:B------:R-:W-:Y:S02]  /*66a0*/  @!P0 MOV R21, R34 ;  /* 0x0000002200158202 */ /* 0x000fe40000000f00 */
[----:B------:R-:W-:Y:S02]  /*66b0*/  @!P0 HADD2.F32 R4, -RZ, R17.H0_H0 ;  /* 0x20000011ff048230 */ /* 0x000fe40000004100 */
[--C-:B------:R-:W-:Y:S02]  /*66c0*/  @!P0 HADD2.F32 R9, -RZ, R11.reuse.H0_H0 ;  /* 0x2000000bff098230 */ /* 0x100fe40000004100 */
[----:B------:R-:W-:Y:S01]  /*66d0*/  @!P0 HADD2.F32 R11, -RZ, R11.H1_H1 ;  /* 0x3000000bff0b8230 */ /* 0x000fe20000004100 */
[C---:B------:R-:W-:Y:S02]  /*66e0*/  @!P0 FMUL.FTZ R2, R4.reuse, R2 ;  /* 0x0000000204028220 */ /* 0x040fe40000410000 */
[-C--:B------:R-:W-:Y:S02]  /*66f0*/  @!P0 FFMA.FTZ R0, R4, R8.reuse, R0 ;  /* 0x0000000804008223 */ /* 0x080fe40000010000 */
[----:B------:R-:W-:Y:S02]  /*6700*/  @!P0 IMAD.MOV.U32 R4, RZ, RZ, R13 ;  /* 0x000000ffff048224 */ /* 0x000fe400078e000d */
[----:B------:R-:W-:Y:S01]  /*6710*/  @!P0 FFMA.FTZ R36, R3, R8, -R2 ;  /* 0x0000000803248223 */ /* 0x000fe20000010802 */
[----:B------:R-:W-:Y:S02]  /*6720*/  @!P0 HADD2.F32 R3, -RZ, R27.H1_H1 ;  /* 0x3000001bff038230 */ /* 0x000fe40000004100 */
[----:B------:R-:W-:Y:S02]  /*6730*/  @!P0 HADD2.F32 R2, -RZ, R4.H0_H0 ;  /* 0x20000004ff028230 */ /* 0x000fe40000004100 */
[----:B------:R-:W-:Y:S01]  /*6740*/  @!P0 HADD2.F32 R8, -RZ, R6.H0_H0 ;  /* 0x20000006ff088230 */ /* 0x000fe20000004100 */
[-C--:B------:R-:W-:Y:S01]  /*6750*/  @!P0 FMUL.FTZ R19, R9, R3.reuse ;  /* 0x0000000309138220 */ /* 0x080fe20000410000 */
[----:B------:R-:W-:Y:S01]  /*6760*/  @!P0 HADD2.F32 R6, -RZ, R7.H0_H0 ;  /* 0x20000007ff068230 */ /* 0x000fe20000004100 */
[C---:B------:R-:W-:Y:S01]  /*6770*/  @!P0 FMUL.FTZ R3, R2.reuse, R3 ;  /* 0x0000000302038220 */ /* 0x040fe20000410000 */
[----:B------:R-:W-:Y:S01]  /*6780*/  @!P0 HADD2.F32 R7, -RZ, R17.H1_H1 ;  /* 0x30000011ff078230 */ /* 0x000fe20000004100 */
[----:B------:R-:W-:Y:S01]  /*6790*/  @!P0 FFMA.FTZ R20, R2, R10, -R19 ;  /* 0x0000000a02148223 */ /* 0x000fe20000010813 */
[----:B------:R-:W-:Y:S01]  /*67a0*/  @!P0 HADD2.F32 R2, -RZ, R4.H1_H1 ;  /* 0x30000004ff028230 */ /* 0x000fe20000004100 */
[----:B------:R-:W-:Y:S04]  /*67b0*/  @!P0 FMUL.FTZ R4, R11, R8 ;  /* 0x000000080b048220 */ /* 0x000fe80000410000 */
[C---:B------:R-:W-:Y:S02]  /*67c0*/  @!P0 FFMA.FTZ R19, R2.reuse, R16, -R4 ;  /* 0x0000001002138223 */ /* 0x040fe40000010804 */
[----:B------:R-:W-:Y:S01]  /*67d0*/  @!P0 FMUL.FTZ R4, R2, R8 ;  /* 0x0000000802048220 */ /* 0x000fe20000410000 */
[----:B------:R-:W-:Y:S02]  /*67e0*/  @!P0 HADD2.F32 R8, -RZ, R18.H0_H0 ;  /* 0x20000012ff088230 */ /* 0x000fe40000004100 */
[----:B------:R-:W-:Y:S01]  /*67f0*/  @!P0 HADD2.F32 R2, -RZ, R5.H1_H1 ;  /* 0x30000005ff028230 */ /* 0x000fe20000004100 */
[----:B------:R-:W-:Y:S01]  /*6800*/  @!P0 FMUL.FTZ R5, R7, R6 ;  /* 0x0000000607058220 */ /* 0x000fe20000410000 */
[----:B------:R-:W-:Y:S01]  /*6810*/  @!P0 F2FP.PACK_AB R30, R19, R20 ;  /* 0x00000014131e823e */ /* 0x000fe200000000ff */
[----:B------:R-:W-:Y:S01]  /*6820*/  @!P0 HADD2.F32 R18, -RZ, R53.H1_H1 ;  /* 0x30000035ff128230 */ /* 0x000fe20000004100 */
[----:B------:R-:W-:Y:S01]  /*6830*/  @!P0 SHF.R.U32.HI R20, RZ, 0x10, R51 ;  /* 0x00000010ff148819 */ /* 0x000fe20000011633 */
[C---:B------:R-:W-:Y:S01]  /*6840*/  @!P0 FFMA.FTZ R17, R2.reuse, R8, -R5 ;  /* 0x0000000802118223 */ /* 0x040fe20000010805 */
[----:B------:R-:W-:Y:S01]  /*6850*/  @!P0 HADD2.F32 R5, -RZ, R28.H0_H0 ;  /* 0x2000001cff058230 */ /* 0x000fe20000004100 */
[----:B------:R-:W-:Y:S01]  /*6860*/  @!P0 FMUL.FTZ R2, R2, R6 ;  /* 0x0000000602028220 */ /* 0x000fe20000410000 */
[----:B------:R-:W-:Y:S01]  /*6870*/  @!P0 MOV R19, R35 ;  /* 0x0000002300138202 */ /* 0x000fe20000000f00 */
[----:B------:R-:W-:Y:S01]  /*6880*/  @!P0 IMAD.MOV.U32 R13, RZ, RZ, R30 ;  /* 0x000000ffff0d8224 */ /* 0x000fe200078e001e */
[----:B------:R-:W-:Y:S01]  /*6890*/  @!P0 F2FP.PACK_AB R27, R17, R36 ;  /* 0x00000024111b823e */ /* 0x000fe200000000ff */
[----:B------:R-:W-:Y:S01]  /*68a0*/  @!P0 FFMA.FTZ R2, R7, R8, R2 ;  /* 0x0000000807028223 */ /* 0x000fe20000010002 */
[----:B------:R-:W-:Y:S01]  /*68b0*/  @!P0 HADD2.F32 R7, -RZ, R21.H0_H0 ;  /* 0x20000015ff078230 */ /* 0x000fe20000004100 */
[----:B------:R-:W-:Y:S01]  /*68c0*/  @!P0 FFMA.FTZ R3, R9, R10, R3 ;  /* 0x0000000a09038223 */ /* 0x000fe20000010003 */
[----:B------:R-:W-:Y:S01]  /*68d0*/  @!P0 MOV R12, R27 ;  /* 0x0000001b000c8202 */ /* 0x000fe20000000f00 */
[----:B------:R-:W-:Y:S01]  /*68e0*/  @!P0 IMAD.MOV.U32 R9, RZ, RZ, R14 ;  /* 0x000000ffff098224 */ /* 0x000fe200078e000e */
[----:B------:R-:W-:Y:S01]  /*68f0*/  @!P0 HADD2.F32 R8, -RZ, R53.H0_H0 ;  /* 0x20000035ff088230 */ /* 0x000fe20000004100 */
[----:B------:R-:W-:Y:S01]  /*6900*/  @!P0 FFMA.FTZ R4, R11, R16, R4 ;  /* 0x000000100b048223 */ /* 0x000fe20000010004 */
[--C-:B------:R-:W-:Y:S01]  /*6910*/  @!P0 SHF.R.U32.HI R10, RZ, 0x10, R23.reuse ;  /* 0x00000010ff0a8819 */ /* 0x100fe20000011617 */
[C---:B------:R-:W-:Y:S01]  /*6920*/  @!P0 FMUL.FTZ R16, R7.reuse, R5 ;  /* 0x0000000507108220 */ /* 0x040fe20000410000 */
[----:B------:R-:W-:Y:S01]  /*6930*/  @!P0 HADD2.F32 R6, -RZ, R9.H0_H0 ;  /* 0x20000009ff068230 */ /* 0x000fe20000004100 */
[----:B------:R-:W-:Y:S01]  /*6940*/  @!P0 SHF.R.U64 R11, R22, 0x10, R23 ;  /* 0x00000010160b8819 */ /* 0x000fe20000001217 */
[----:B------:R-:W-:Y:S01]  /*6950*/  @!P0 HADD2.F32 R20, -RZ, R20.H0_H0 ;  /* 0x20000014ff148230 */ /* 0x000fe20000004100 */
[----:B------:R-:W-:Y:S01]  /*6960*/  @!P0 F2FP.PACK_AB R3, R4, R3 ;  /* 0x000000030403823e */ /* 0x000fe200000000ff */
[--C-:B------:R-:W-:Y:S01]  /*6970*/  @!P0 HADD2.F32 R17, -RZ, R19.reuse.H0_H0 ;  /* 0x20000013ff118230 */ /* 0x100fe20000004100 */
[C---:B------:R-:W-:Y:S01]  /*6980*/  @!P0 FMUL.FTZ R5, R6.reuse, R5 ;  /* 0x0000000506058220 */ /* 0x040fe20000410000 */
[----:B------:R-:W-:Y:S01]  /*6990*/  @!P0 HADD2.F32 R19, -RZ, R19.H1_H1 ;  /* 0x30000013ff138230 */ /* 0x000fe20000004100 */
[-C--:B------:R-:W-:Y:S01]  /*69a0*/  @!P0 FFMA.FTZ R31, R6, R8.reuse, -R16 ;  /* 0x00000008061f8223 */ /* 0x080fe20000010810 */
[----:B------:R-:W-:Y:S01]  /*69b0*/  @!P0 HADD2.F32 R16, -RZ, R10.H0_H0 ;  /* 0x2000000aff108230 */ /* 0x000fe20000004100 */
[----:B------:R-:W-:Y:S01]  /*69c0*/  @!P0 FFMA.FTZ R5, R7, R8, R5 ;  /* 0x0000000807058223 */ /* 0x000fe20000010005 */
[----:B------:R-:W-:Y:S01]  /*69d0*/  @!P0 HADD2.F32 R10, -RZ, R11.H0_H0 ;  /* 0x2000000bff0a8230 */ /* 0x000fe20000004100 */
[----:B------:R-:W-:Y:S01]  /*69e0*/  @!P0 IMAD.MOV.U32 R8, RZ, RZ, R15 ;  /* 0x000000ffff088224 */ /* 0x000fe200078e000f */
[----:B------:R-:W-:Y:S01]  /*69f0*/  @!P0 HADD2.F32 R7, -RZ, R28.H1_H1 ;  /* 0x3000001cff078230 */ /* 0x000fe20000004100 */
[----:B------:R-:W-:Y:S01]  /*6a00*/  @!P0 IMAD.MOV.U32 R33, RZ, RZ, R3 ;  /* 0x000000ffff218224 */ /* 0x000fe200078e0003 */
[----:B------:R-:W-:Y:S02]  /*6a10*/  @!P0 HADD2.F32 R11, -RZ, R21.H1_H1 ;  /* 0x30000015ff0b8230 */ /* 0x000fe40000004100 */
[--C-:B------:R-:W-:Y:S01]  /*6a20*/  @!P0 HADD2.F32 R6, -RZ, R8.reuse.H0_H0 ;  /* 0x20000008ff068230 */ /* 0x100fe20000004100 */
[-C--:B------:R-:W-:Y:S04]  /*6a30*/  @!P0 FMUL.FTZ R22, R17, R7.reuse ;  /* 0x0000000711168220 */ /* 0x080fe80000410000 */
[C---:B------:R-:W-:Y:S02]  /*6a40*/  @!P0 FFMA.FTZ R23, R6.reuse, R18, -R22 ;  /* 0x0000001206178223 */ /* 0x040fe40000010816 */
[----:B------:R-:W-:Y:S01]  /*6a50*/  @!P0 FMUL.FTZ R7, R6, R7 ;  /* 0x0000000706078220 */ /* 0x000fe20000410000 */
[----:B------:R-:W-:Y:S01]  /*6a60*/  @!P0 HADD2.F32 R6, -RZ, R8.H1_H1 ;  /* 0x30000008ff068230 */ /* 0x000fe20000004100 */
[----:B------:R-:W-:Y:S04]  /*6a70*/  @!P0 FMUL.FTZ R8, R19, R16 ;  /* 0x0000001013088220 */ /* 0x000fe80000410000 */
[C---:B------:R-:W-:Y:S02]  /*6a80*/  @!P0 FFMA.FTZ R22, R6.reuse, R20, -R8 ;  /* 0x0000001406168223 */ /* 0x040fe40000010808 */
[----:B------:R-:W-:Y:S01]  /*6a90*/  @!P0 FMUL.FTZ R8, R6, R16 ;  /* 0x0000001006088220 */ /* 0x000fe20000410000 */
[----:B------:R-:W-:Y:S02]  /*6aa0*/  @!P0 HADD2.F32 R16, -RZ, R26.H0_H0 ;  /* 0x2000001aff108230 */ /* 0x000fe40000004100 */
[----:B------:R-:W-:Y:S01]  /*6ab0*/  @!P0 F2FP.PACK_AB R21, R22, R23 ;  /* 0x000000171615823e */ /* 0x000fe200000000ff */
[----:B------:R-:W-:Y:S01]  /*6ac0*/  @!P0 HADD2.F32 R6, -RZ, R9.H1_H1 ;  /* 0x30000009ff068230 */ /* 0x000fe20000004100 */
[----:B----4-:R-:W-:Y:S01]  /*6ad0*/  LEA R22, P1, R75, R54, 0x1 ;  /* 0x000000364b167211 */ /* 0x010fe200078208ff */
[----:B------:R-:W-:Y:S02]  /*6ae0*/  @!P0 FMUL.FTZ R9, R11, R10 ;  /* 0x0000000a0b098220 */ /* 0x000fe40000410000 */
[----:B------:R-:W-:Y:S01]  /*6af0*/  @!P0 IMAD.MOV.U32 R15, RZ, RZ, R21 ;  /* 0x000000ffff0f8224 */ /* 0x000fe200078e0015 */
[----:B---3--:R-:W-:Y:S01]  /*6b00*/  LEA.HI.X R23, R75, R55, R103, 0x1, P1 ;  /* 0x000000374b177211 */ /* 0x008fe200008f0c67 */
[C---:B------:R-:W-:Y:S02]  /*6b10*/  @!P0 FFMA.FTZ R9, R6.reuse, R16, -R9 ;  /* 0x0000001006098223 */ /* 0x040fe40000010809 */
[----:B------:R-:W-:Y:S03]  /*6b20*/  @!P0 FMUL.FTZ R6, R6, R10 ;  /* 0x0000000a06068220 */ /* 0x000fe60000410000 */
[----:B------:R-:W-:Y:S01]  /*6b30*/  @!P0 F2FP.PACK_AB R10, R9, R31 ;  /* 0x0000001f090a823e */ /* 0x000fe200000000ff */
[----:B------:R-:W-:Y:S01]  /*6b40*/  @!P0 FFMA.FTZ R6, R11, R16, R6 ;  /* 0x000000100b068223 */ /* 0x000fe20000010006 */
[----:B------:R-:W-:Y:S01]  /*6b50*/  @!P0 F2FP.PACK_AB R9, R2, R0 ;  /* 0x000000000209823e */ /* 0x000fe200000000ff */
[----:B------:R-:W-:Y:S01]  /*6b60*/  @!P0 FFMA.FTZ R7, R17, R18, R7 ;  /* 0x0000001211078223 */ /* 0x000fe20000010007 */
[----:B------:R-:W-:Y:S01]  /*6b70*/  @!P0 MOV R14, R10 ;  /* 0x0000000a000e8202 */ /* 0x000fe20000000f00 */
[----:B------:R-:W-:Y:S01]  /*6b80*/  @!P0 FFMA.FTZ R8, R19, R20, R8 ;  /* 0x0000001413088223 */ /* 0x000fe20000010008 */
[----:B------:R-:W-:Y:S02]  /*6b90*/  @!P0 F2FP.PACK_AB R2, R6, R5 ;  /* 0x000000050602823e */ /* 0x000fe400000000ff */
[----:B------:R-:W-:Y:S01]  /*6ba0*/  @!P0 MOV R32, R9 ;  /* 0x0000000900208202 */ /* 0x000fe20000000f00 */
[----:B------:R1:W-:Y:S01]  /*6bb0*/  ST.E.128 [R22.64], R12 ;  /* 0x0000000c16007985 */ /* 0x0003e2000c101d0a */
[----:B------:R-:W-:Y:S02]  /*6bc0*/  @!P0 F2FP.PACK_AB R0, R8, R7 ;  /* 0x000000070800823e */ /* 0x000fe400000000ff */
[----:B------:R-:W-:Y:S03]  /*6bd0*/  @!P0 MOV R34, R2 ;  /* 0x0000000200228202 */ /* 0x000fe60000000f00 */
[----:B------:R-:W-:Y:S01]  /*6be0*/  @!P0 IMAD.MOV.U32 R35, RZ, RZ, R0 ;  /* 0x000000ffff238224 */ /* 0x000fe200078e0000 */
[----:B------:R-:W-:Y:S11]  /*6bf0*/  ISETP.GE.AND P0, PT, R29, c[0x0][0x1d4], PT ;  /* 0x000075001d007a0c */ /* 0x000ff60003f06270 */
[----:B------:R-:W-:Y:S02]  /*6c00*/  @!UPT UIADD3 URZ, URZ, URZ, URZ ;  /* 0x0000003f3f3ff290 */ /* 0x000fe4000fffe03f */
[----:B------:R-:W-:-:S05]  /*6c10*/  @P0 BRA `(.L_x_188) ;  /* 0x000002b000000947 */ /* 0x000fca0003800000 */
[C---:B------:R-:W-:Y:S04]  /*6c20*/  LEA R2, P0, R29.reuse, R54, 0x1 ;  /* 0x000000361d027211 */ /* 0x040fe800078008ff */
[----:B------:R-:W-:Y:S05]  /*6c30*/  LEA.HI.X.SX32 R3, R29, R55, 0x1, P0 ;  /* 0x000000371d037211 */ /* 0x000fea00000f0eff */
[----:B------:R2:W-:Y:S01]  /*6c40*/  ST.E.128 [R2.64], R32 ;  /* 0x0000002002007985 */ /* 0x0005e2000c101d0a */
[----:B------:R-:W-:-:S05]  /*6c50*/  BRA `(.L_x_188) ;  /* 0x0000027000007947 */ /* 0x000fca0003800000 */
.L_x_184:
[----:B------:R1:W2:Y:S01]  /*6c60*/  SHFL.IDX PT, R3, R10, RZ, 0x1c1f ;  /* 0x001c1fff0a037589 */ /* 0x0002a200000e0000 */
[----:B------:R-:W-:Y:S03]  /*6c70*/  IMAD.IADD R0, R69, 0x1, -R66 ;  /* 0x0000000145007824 */ /* 0x000fe600078e0a42 */
[----:B------:R1:W3:Y:S02]  /*6c80*/  SHFL.IDX PT, R2, R11, RZ, 0x1c1f ;  /* 0x001c1fff0b027589 */ /* 0x0002e400000e0000 */
[----:B------:R-:W-:Y:S04]  /*6c90*/  IMNMX R65, R0, 0x40, PT ;  /* 0x0000004000417817 */ /* 0x000fe80003800200 */
[----:B------:R-:W-:Y:S11]  /*6ca0*/  ISETP.GT.AND P0, PT, R65, R209, PT ;  /* 0x000000d14100720c */ /* 0x000ff60003f04270 */
[----:B------:R-:W-:Y:S02]  /*6cb0*/  @!UPT UIADD3 URZ, URZ, URZ, URZ ;  /* 0x0000003f3f3ff290 */ /* 0x000fe4000fffe03f */
[----:B------:R-:W-:-:S05]  /*6cc0*/  @!P0 BRA `(.L_x_188) ;  /* 0x0000020000008947 */ /* 0x000fca0003800000 */
[----:B------:R-:W-:Y:S02]  /*6cd0*/  ISETP.GE.AND P1, PT, R100, c[0x0][0x1d4], PT ;  /* 0x0000750064007a0c */ /* 0x000fe40003f26270 */
[C---:B------:R-:W-:Y:S02]  /*6ce0*/  ISETP.GE.AND P3, PT, R205.reuse, c[0x0][0x1d4], PT ;  /* 0x00007500cd007a0c */ /* 0x040fe40003f66270 */
[----:B------:R-:W-:Y:S09]  /*6cf0*/  ISETP.GE.AND P2, PT, R204, c[0x0][0x1d4], PT ;  /* 0x00007500cc007a0c */ /* 0x000ff20003f46270 */
[----:B------:R-:W4:Y:S01]  /*6d00*/  @!P1 LDS.128 R12, [R200+0x6000] ;  /* 0x00600000c80c9984 */ /* 0x000f220000000c00 */
[CC--:B---3--:R-:W-:Y:S04]  /*6d10*/  @!P1 LEA R4, P0, R100.reuse, R2.reuse, 0x1 ;  /* 0x0000000264049211 */ /* 0x0c8fe800078008ff */
[-C--:B--2---:R-:W-:Y:S02]  /*6d20*/  @!P1 LEA.HI.X R5, R100, R3.reuse, R101, 0x1, P0 ;  /* 0x0000000364059211 */ /* 0x084fe400000f0c65 */
[CC--:B------:R-:W-:Y:S04]  /*6d30*/  @!P3 LEA R8, P0, R205.reuse, R2.reuse, 0x1 ;  /* 0x00000002cd08b211 */ /* 0x0c0fe800078008ff */
[-C--:B------:R-:W-:Y:S02]  /*6d40*/  @!P3 LEA.HI.X R9, R205, R3.reuse, R222, 0x1, P0 ;  /* 0x00000003cd09b211 */ /* 0x080fe400000f0cde */
[CC--:B------:R-:W-:Y:S04]  /*6d50*/  @!P2 LEA R6, P0, R204.reuse, R2.reuse, 0x1 ;  /* 0x00000002cc06a211 */ /* 0x0c0fe800078008ff */
[-C--:B------:R-:W-:Y:S02]  /*6d60*/  @!P2 LEA.HI.X R7, R204, R3.reuse, R221, 0x1, P0 ;  /* 0x00000003cc07a211 */ /* 0x080fe400000f0cdd */
[----:B------:R-:W-:Y:S11]  /*6d70*/  ISETP.GE.AND P0, PT, R25, c[0x0][0x1d4], PT ;  /* 0x0000750019007a0c */ /* 0x000ff60003f06270 */
[----:B------:R-:W-:Y:S02]  /*6d80*/  @!UPT UIADD3 URZ, URZ, URZ, URZ ;  /* 0x0000003f3f3ff290 */ /* 0x000fe4000fffe03f */
[----:B------:R-:W-:Y:S01]  /*6d90*/  @!P0 IMAD.SHL.U32 R0, R215, 0x8, RZ ;  /* 0x00000008d7008824 */ /* 0x000fe200078e00ff */
[----:B----4-:R2:W-:Y:S04]  /*6da0*/  @!P1 ST.E.128 [R4.64], R12 ;  /* 0x0000000c04009985 */ /* 0x0105e8000c101d0a */
[----:B------:R-:W3:Y:S01]  /*6db0*/  @!P0 LDS.128 R12, [R201+0x6000] ;  /* 0x00600000c90c8984 */ /* 0x000ee20000000c00 */
[--C-:B--2---:R-:W-:Y:S05]  /*6dc0*/  @!P0 IMAD.WIDE R4, R0, 0x2, R2.reuse ;  /* 0x0000000200048825 */ /* 0x104fea00078e0202 */
[----:B---3--:R2:W-:Y:S01]  /*6dd0*/  @!P0 ST.E.128 [R4.64], R12 ;  /* 0x0000000c04008985 */ /* 0x0085e2000c101d0a */
[----:B------:R-:W-:Y:S11]  /*6de0*/  ISETP.GE.AND P0, PT, R24, c[0x0][0x1d4], PT ;  /* 0x0000750018007a0c */ /* 0x000ff60003f06270 */
[----:B------:R-:W-:Y:S02]  /*6df0*/  @!UPT UIADD3 URZ, URZ, URZ, URZ ;  /* 0x0000003f3f3ff290 */ /* 0x000fe4000fffe03f */
[----:B------:R-:W3:Y:S01]  /*6e00*/  @!P0 LDS.128 R16, [R200+0x8000] ;  /* 0x00800000c8108984 */ /* 0x000ee20000000c00 */
[----:B------:R-:W-:Y:S04]  /*6e10*/  @!P0 IMAD.SHL.U32 R0, R214, 0x8, RZ ;  /* 0x00000008d6008824 */ /* 0x000fe800078e00ff */
[----:B--2---:R-:W-:Y:S05]  /*6e20*/  @!P0 IMAD.WIDE R4, R0, 0x2, R2 ;  /* 0x0000000200048825 */ /* 0x004fea00078e0202 */
[----:B---3--:R-:W-:Y:S01]  /*6e30*/  @!P0 ST.E.128 [R4.64], R16 ;  /* 0x0000001004008985 */ /* 0x008fe2000c101d0a */
[C---:B------:R-:W-:Y:S03]  /*6e40*/  ISETP.GE.AND P0, PT, R203.reuse, c[0x0][0x1d4], PT ;  /* 0x00007500cb007a0c */ /* 0x040fe60003f06270 */
[----:B------:R-:W2:Y:S10]  /*6e50*/  @!P3 LDS.128 R12, [R201+0x8000] ;  /* 0x00800000c90cb984 */ /* 0x000eb40000000c00 */
[C---:B------:R-:W-:Y:S04]  /*6e60*/  @!P0 LEA R2, P1, R203.reuse, R2, 0x1 ;  /* 0x00000002cb028211 */ /* 0x040fe800078208ff */
[----:B------:R-:W-:Y:S01]  /*6e70*/  @!P0 LEA.HI.X R3, R203, R3, R220, 0x1, P1 ;  /* 0x00000003cb038211 */ /* 0x000fe200008f0cdc */
[----:B--2---:R-:W-:Y:S04]  /*6e80*/  @!P3 ST.E.128 [R8.64], R12 ;  /* 0x0000000c0800b985 */ /* 0x004fe8000c101d0a */
[----:B-1----:R-:W1:Y:S04]  /*6e90*/  @!P2 LDS.128 R8, [R200+0xa000] ;  /* 0x00a00000c808a984 */ /* 0x002e680000000c00 */
[----:B-1----:R-:W-:Y:S04]  /*6ea0*/  @!P2 ST.E.128 [R6.64], R8 ;  /* 0x000000080600a985 */ /* 0x002fe8000c101d0a */
[----:B------:R-:W1:Y:S04]  /*6eb0*/  @!P0 LDS.128 R4, [R201+0xa000] ;  /* 0x00a00000c9048984 */ /* 0x000e680000000c00 */
[----:B-1----:R1:W-:Y:S02]  /*6ec0*/  @!P0 ST.E.128 [R2.64], R4 ;  /* 0x0000000402008985 */ /* 0x0023e4000c101d0a */
.L_x_188:
[----:B------:R-:W-:Y:S05]  /*6ed0*/  BSYNC B1 ;  /* 0x0000000000017941 */ /* 0x000fea0003800000 */
.L_x_183:
[----:B------:R-:W-:Y:S01]  /*6ee0*/  IMAD.IADD R0, R118, 0x1, -R66 ;  /* 0x0000000176007824 */ /* 0x000fe200078e0a42 */
[----:B-123--:R-:W-:Y:S01]  /*6ef0*/  LEA R2, P0, R59, R72, 0x6 ;  /* 0x000000483b027211 */ /* 0x00efe200078030ff */
[----:B-----5:R-:W-:Y:S01]  /*6f00*/  IMAD R6, R67, c[0x0][0x208], RZ ;  /* 0x0000820043067a24 */ /* 0x020fe200078e02ff */
[----:B------:R-:W-:Y:S01]  /*6f10*/  BSSY B0, `(.L_x_205) ;  /* 0x0000051000007945 */ /* 0x000fe20003800000 */
[----:B------:R-:W-:Y:S01]  /*6f20*/  IMAD.WIDE.U32 R4, R64, c[0x0][0x208], RZ ;  /* 0x0000820040047a25 */ /* 0x000fe200078e00ff */
[----:B------:R-:W-:Y:S02]  /*6f30*/  LEA.HI.X.SX32 R3, R59, R73, 0x6, P0 ;  /* 0x000000493b037211 */ /* 0x000fe400000f36ff */
[----:B------:R-:W-:Y:S01]  /*6f40*/  ISETP.GE.AND P0, PT, R0, 0x21, PT ;  /* 0x000000210000780c */ /* 0x000fe20003f06270 */
[----:B------:R-:W-:Y:S04]  /*6f50*/  IMAD R6, R64, c[0x0][0x20c], R6 ;  /* 0x0000830040067a24 */ /* 0x000fe800078e0206 */
[----:B------:R-:W-:Y:S02]  /*6f60*/  IMAD.IADD R5, R5, 0x1, R6 ;  /* 0x0000000105057824 */ /* 0x000fe400078e0206 */
[----:B------:R-:W-:Y:S02]  /*6f70*/  IMAD R6, R68, c[0x0][0x218], RZ ;  /* 0x0000860044067a24 */ /* 0x000fe400078e02ff */
[C---:B------:R-:W-:Y:S04]  /*6f80*/  IMAD.WIDE.U32 R4, R63.reuse, c[0x0][0x218], R4 ;  /* 0x000086003f047a25 */ /* 0x040fe800078e0004 */
[----:B------:R-:W-:Y:S01]  /*6f90*/  @P0 IADD3 R9, P1, R2, 0x20, RZ ;  /* 0x0000002002090810 */ /* 0x000fe20007f3e0ff */
[----:B------:R-:W-:Y:S03]  /*6fa0*/  IMAD R6, R63, c[0x0][0x21c], R6 ;  /* 0x000087003f067a24 */ /* 0x000fe600078e0206 */
[----:B------:R-:W-:Y:S02]  /*6fb0*/  @P0 IADD3.X R12, RZ, R3, RZ, P1, !PT ;  /* 0x00000003ff0c0210 */ /* 0x000fe40000ffe4ff */
[----:B------:R-:W-:Y:S04]  /*6fc0*/  IADD3 R8, P1, R90, R4, RZ ;  /* 0x000000045a087210 */ /* 0x000fe80007f3e0ff */
[----:B------:R-:W-:Y:S02]  /*6fd0*/  IADD3.X R11, R116, R5, R6, P1, !PT ;  /* 0x00000005740b7210 */ /* 0x000fe40000ffe406 */
[----:B------:R-:W-:Y:S11]  /*6fe0*/  ISETP.GE.AND P1, PT, R0, 0x1, PT ;  /* 0x000000010000780c */ /* 0x000ff60003f26270 */
[----:B------:R-:W-:Y:S02]  /*6ff0*/  @!UPT UIADD3 URZ, URZ, URZ, URZ ;  /* 0x0000003f3f3ff290 */ /* 0x000fe4000fffe03f */
[----:B------:R-:W-:Y:S01]  /*7000*/  @P1 MOV R6, R70 ;  /* 0x0000004600061202 */ /* 0x000fe20000000f00 */
[----:B------:R-:W-:Y:S02]  /*7010*/  @P1 IMAD R0, R3, c[0x0][0x258], RZ ;  /* 0x0000960003001a24 */ /* 0x000fe400078e02ff */
[----:B------:R-:W-:Y:S04]  /*7020*/  @P1 IMAD.MOV.U32 R7, RZ, RZ, R74 ;  /* 0x000000ffff071224 */ /* 0x000fe800078e004a */
[C---:B------:R-:W-:Y:S04]  /*7030*/  @P1 IMAD.WIDE.U32 R6, R2.reuse, c[0x0][0x258], R6 ;  /* 0x0000960002061a25 */ /* 0x040fe800078e0006 */
[----:B------:R-:W-:Y:S01]  /*7040*/  @P1 IMAD R2, R2, c[0x0][0x25c], R0 ;  /* 0x0000970002021a24 */ /* 0x000fe200078e0200 */
[----:B------:R-:W-:Y:S01]  /*7050*/  @P1 LEA R4, P2, R6, c[0x0][0x250], 0x1 ;  /* 0x0000940006041a11 */ /* 0x000fe200078408ff */
[----:B------:R-:W-:Y:S03]  /*7060*/  @P0 IMAD R0, R12, c[0x0][0x258], RZ ;  /* 0x000096000c000a24 */ /* 0x000fe600078e02ff */
[----:B------:R-:W-:Y:S01]  /*7070*/  @P1 IADD3 R2, R7, R2, RZ ;  /* 0x0000000207021210 */ /* 0x000fe20007ffe0ff */
[C---:B------:R-:W-:Y:S01]  /*7080*/  @P0 IMAD R0, R9.reuse, c[0x0][0x25c], R0 ;  /* 0x0000970009000a24 */ /* 0x040fe200078e0200 */
[----:B------:R-:W-:Y:S02]  /*7090*/  @P0 MOV R7, R74 ;  /* 0x0000004a00070202 */ /* 0x000fe40000000f00 */
[----:B------:R-:W-:Y:S01]  /*70a0*/  @P1 LEA.HI.X R5, R6, c[0x0][0x254], R2, 0x1, P2 ;  /* 0x0000950006051a11 */ /* 0x000fe200010f0c02 */
[----:B------:R-:W-:Y:S01]  /*70b0*/  @P0 IMAD.MOV.U32 R6, RZ, RZ, R70 ;  /* 0x000000ffff060224 */ /* 0x000fe200078e0046 */
[C---:B------:R-:W-:Y:S03]  /*70c0*/  LEA R10, P2, R8.reuse, c[0x0][0x1f8], 0x1 ;  /* 0x00007e00080a7a11 */ /* 0x040fe600078408ff */
[----:B------:R-:W-:Y:S01]  /*70d0*/  @!PT LDS RZ, [RZ] ;  /* 0x00000000fffff984 */ /* 0x000fe20000000800 */
[----:B------:R-:W-:Y:S01]  /*70e0*/  @!PT LDS RZ, [RZ] ;  /* 0x00000000fffff984 */ /* 0x000fe20000000800 */
[----:B------:R-:W-:Y:S01]  /*70f0*/  @!PT LDS RZ, [RZ] ;  /* 0x00000000fffff984 */ /* 0x000fe20000000800 */
[----:B------:R1:W-:Y:S01]  /*7100*/  @P1 LDGSTS.E.BYPASS.LTC128B.128 [R191+0x100], [R4.64], !P6 ;  /* 0x0010000004bf1fae */ /* 0x0003e2000f101d4a */
[----:B------:R-:W-:Y:S01]  /*7110*/  @P0 IMAD.WIDE.U32 R6, R9, c[0x0][0x258], R6 ;  /* 0x0000960009060a25 */ /* 0x000fe200078e0006 */
[----:B------:R-:W-:Y:S02]  /*7120*/  LEA.HI.X R11, R8, c[0x0][0x1fc], R11, 0x1, P2 ;  /* 0x00007f00080b7a11 */ /* 0x000fe400010f0c0b */
[----:B------:R1:W-:Y:S01]  /*7130*/  @P1 LDGSTS.E.BYPASS.LTC128B.128 [R191+0x2100], [R4.64+0x80], !P5 ;  /* 0x0210008004bf1fae */ /* 0x0003e2000e901d4a */
[----:B------:R-:W-:Y:S01]  /*7140*/  @P0 IMAD.IADD R0, R7, 0x1, R0 ;  /* 0x0000000107000824 */ /* 0x000fe200078e0200 */
[C---:B------:R-:W-:Y:S02]  /*7150*/  @P0 LEA R2, P2, R6.reuse, c[0x0][0x250], 0x1 ;  /* 0x0000940006020a11 */ /* 0x040fe400078408ff */
[----:B------:R1:W-:Y:S02]  /*7160*/  @P1 LDGSTS.E.BYPASS.LTC128B.128 [R191+0x4100], [R4.64+0x100], !P4 ;  /* 0x0410010004bf1fae */ /* 0x0003e4000e101d4a */
[----:B------:R-:W-:Y:S05]  /*7170*/  @P0 LEA.HI.X R3, R6, c[0x0][0x254], R0, 0x1, P2 ;  /* 0x0000950006030a11 */ /* 0x000fea00010f0c00 */
[----:B------:R2:W-:Y:S04]  /*7180*/  @P0 LDGSTS.E.BYPASS.LTC128B.128 [R191+0x1100], [R2.64], !P6 ;  /* 0x0110000002bf0fae */ /* 0x0005e8000f101d4a */
[----:B------:R2:W-:Y:S04]  /*7190*/  @P0 LDGSTS.E.BYPASS.LTC128B.128 [R191+0x3100], [R2.64+0x80], !P5 ;  /* 0x0310008002bf0fae */ /* 0x0005e8000e901d4a */
[----:B------:R2:W-:Y:S01]  /*71a0*/  @P0 LDGSTS.E.BYPASS.LTC128B.128 [R191+0x5100], [R2.64+0x100], !P4 ;  /* 0x0510010002bf0fae */ /* 0x0005e2000e101d4a */
[----:B------:R-:W-:Y:S03]  /*71b0*/  ISETP.GT.AND P0, PT, R65, R209, PT ;  /* 0x000000d14100720c */ /* 0x000fe60003f04270 */
[----:B------:R-:W0:Y:S04]  /*71c0*/  LDGDEPBAR ;  /* 0x00000000000079af */ /* 0x000e280000000000 */
[----:B--2---:R1:W2:Y:S01]  /*71d0*/  SHFL.IDX PT, R2, R10, RZ, 0x1c1f ;  /* 0x001c1fff0a027589 */ /* 0x0042a200000e0000 */
[----:B------:R-:W-:Y:S04]  /*71e0*/  DEPBAR.LE SB0, 0x0 ;  /* 0x000080000000791a */ /* 0x000fe80000000000 */
[----:B------:R1:W3:Y:S04]  /*71f0*/  SHFL.IDX PT, R3, R11, RZ, 0x1c1f ;  /* 0x001c1fff0b037589 */ /* 0x0002e800000e0000 */
[----:B------:R-:W-:Y:S06]  /*7200*/  BAR.SYNC.DEFER_BLOCKING 0x0 ;  /* 0x0000000000007b1d */ /* 0x000fec0000010000 */
[----:B------:R-:W-:-:S05]  /*7210*/  @!P0 BRA `(.L_x_206) ;  /* 0x0000020000008947 */ /* 0x000fca0003800000 */
[----:B------:R-:W-:Y:S02]  /*7220*/  ISETP.GE.AND P1, PT, R100, c[0x0][0x1d4], PT ;  /* 0x0000750064007a0c */ /* 0x000fe40003f26270 */
[C---:B------:R-:W-:Y:S02]  /*7230*/  ISETP.GE.AND P3, PT, R205.reuse, c[0x0][0x1d4], PT ;  /* 0x00007500cd007a0c */ /* 0x040fe40003f66270 */
[----:B------:R-:W-:Y:S09]  /*7240*/  ISETP.GE.AND P2, PT, R204, c[0x0][0x1d4], PT ;  /* 0x00007500cc007a0c */ /* 0x000ff20003f46270 */
[----:B------:R-:W5:Y:S01]  /*7250*/  @!P1 LDS.128 R12, [R200] ;  /* 0x00000000c80c9984 */ /* 0x000f620000000c00 */
[CC--:B-12---:R-:W-:Y:S04]  /*7260*/  @!P1 LEA R4, P0, R100.reuse, R2.reuse, 0x1 ;  /* 0x0000000264049211 */ /* 0x0c6fe800078008ff */
[-C--:B---3--:R-:W-:Y:S02]  /*7270*/  @!P1 LEA.HI.X R5, R100, R3.reuse, R101, 0x1, P0 ;  /* 0x0000000364059211 */ /* 0x088fe400000f0c65 */
[CC--:B------:R-:W-:Y:S04]  /*7280*/  @!P3 LEA R8, P0, R205.reuse, R2.reuse, 0x1 ;  /* 0x00000002cd08b211 */ /* 0x0c0fe800078008ff */
[-C--:B------:R-:W-:Y:S02]  /*7290*/  @!P3 LEA.HI.X R9, R205, R3.reuse, R222, 0x1, P0 ;  /* 0x00000003cd09b211 */ /* 0x080fe400000f0cde */
[CC--:B------:R-:W-:Y:S04]  /*72a0*/  @!P2 LEA R6, P0, R204.reuse, R2.reuse, 0x1 ;  /* 0x00000002cc06a211 */ /* 0x0c0fe800078008ff */
[-C--:B------:R-:W-:Y:S02]  /*72b0*/  @!P2 LEA.HI.X R7, R204, R3.reuse, R221, 0x1, P0 ;  /* 0x00000003cc07a211 */ /* 0x080fe400000f0cdd */
[----:B------:R-:W-:Y:S11]  /*72c0*/  ISETP.GE.AND P0, PT, R25, c[0x0][0x1d4], PT ;  /* 0x0000750019007a0c */ /* 0x000ff60003f06270 */
[----:B------:R-:W-:Y:S02]  /*72d0*/  @!UPT UIADD3 URZ, URZ, URZ, URZ ;  /* 0x0000003f3f3ff290 */ /* 0x000fe4000fffe03f */
[----:B------:R-:W-:Y:S01]  /*72e0*/  @!P0 IMAD.SHL.U32 R0, R215, 0x8, RZ ;  /* 0x00000008d7008824 */ /* 0x000fe200078e00ff */
[----:B-----5:R1:W-:Y:S04]  /*72f0*/  @!P1 ST.E.128 [R4.64], R12 ;  /* 0x0000000c04009985 */ /* 0x0203e8000c101d0a */
[----:B------:R-:W2:Y:S01]  /*7300*/  @!P0 LDS.128 R12, [R201] ;  /* 0x00000000c90c8984 */ /* 0x000ea20000000c00 */
[--C-:B-1----:R-:W-:Y:S05]  /*7310*/  @!P0 IMAD.WIDE R4, R0, 0x2, R2.reuse ;  /* 0x0000000200048825 */ /* 0x102fea00078e0202 */
[----:B--2---:R1:W-:Y:S01]  /*7320*/  @!P0 ST.E.128 [R4.64], R12 ;  /* 0x0000000c04008985 */ /* 0x0043e2000c101d0a */
[----:B------:R-:W-:Y:S11]  /*7330*/  ISETP.GE.AND P0, PT, R24, c[0x0][0x1d4], PT ;  /* 0x0000750018007a0c */ /* 0x000ff60003f06270 */
[----:B------:R-:W-:Y:S02]  /*7340*/  @!UPT UIADD3 URZ, URZ, URZ, URZ ;  /* 0x0000003f3f3ff290 */ /* 0x000fe4000fffe03f */
[----:B------:R-:W2:Y:S01]  /*7350*/  @!P0 LDS.128 R16, [R200+0x2000] ;  /* 0x00200000c8108984 */ /* 0x000ea20000000c00 */
[----:B------:R-:W-:Y:S04]  /*7360*/  @!P0 IMAD.SHL.U32 R0, R214, 0x8, RZ ;  /* 0x00000008d6008824 */ /* 0x000fe800078e00ff */
[----:B-1----:R-:W-:Y:S05]  /*7370*/  @!P0 IMAD.WIDE R4, R0, 0x2, R2 ;  /* 0x0000000200048825 */ /* 0x002fea00078e0202 */
[----:B--2---:R-:W-:Y:S01]  /*7380*/  @!P0 ST.E.128 [R4.64], R16 ;  /* 0x0000001004008985 */ /* 0x004fe2000c101d0a */
[C---:B------:R-:W-:Y:S03]  /*7390*/  ISETP.GE.AND P0, PT, R203.reuse, c[0x0][0x1d4], PT ;  /* 0x00007500cb007a0c */ /* 0x040fe60003f06270 */
[----:B------:R-:W1:Y:S10]  /*73a0*/  @!P3 LDS.128 R12, [R201+0x2000] ;  /* 0x00200000c90cb984 */ /* 0x000e740000000c00 */
[C---:B------:R-:W-:Y:S04]  /*73b0*/  @!P0 LEA R2, P1, R203.reuse, R2, 0x1 ;  /* 0x00000002cb028211 */ /* 0x040fe800078208ff */
[----:B------:R-:W-:Y:S01]  /*73c0*/  @!P0 LEA.HI.X R3, R203, R3, R220, 0x1, P1 ;  /* 0x00000003cb038211 */ /* 0x000fe200008f0cdc */
[----:B-1----:R-:W-:Y:S04]  /*73d0*/  @!P3 ST.E.128 [R8.64], R12 ;  /* 0x0000000c0800b985 */ /* 0x002fe8000c101d0a */
[----:B------:R-:W1:Y:S04]  /*73e0*/  @!P2 LDS.128 R8, [R200+0x4000] ;  /* 0x00400000c808a984 */ /* 0x000e680000000c00 */
[----:B-1----:R-:W-:Y:S04]  /*73f0*/  @!P2 ST.E.128 [R6.64], R8 ;  /* 0x000000080600a985 */ /* 0x002fe8000c101d0a */
[----:B------:R-:W1:Y:S04]  /*7400*/  @!P0 LDS.128 R4, [R201+0x4000] ;  /* 0x00400000c9048984 */ /* 0x000e680000000c00 */
[----:B-1----:R1:W-:Y:S02]  /*7410*/  @!P0 ST.E.128 [R2.64], R4 ;  /* 0x0000000402008985 */ /* 0x0023e4000c101d0a */
.L_x_206:
[----:B------:R-:W-:Y:S05]  /*7420*/  BSYNC B0 ;  /* 0x0000000000007941 */ /* 0x000fea0003800000 */
.L_x_205:
[C---:B------:R-:W-:Y:S02]  /*7430*/  ISETP.GT.AND P0, PT, R59.reuse, R96, PT ;  /* 0x000000603b00720c */ /* 0x040fe40003f04270 */
[----:B------:R-:W-:Y:S11]  /*7440*/  IADD3 R59, R59, -0x1, RZ ;  /* 0xffffffff3b3b7810 */ /* 0x000ff60007ffe0ff */
[----:B-12---:R-:W-:Y:S01]  /*7450*/  @P0 SHF.R.S32.HI R2, RZ, 0x1f, R59 ;  /* 0x0000001fff020819 */ /* 0x006fe2000001143b */
[----:B------:R-:W-:Y:S02]  /*7460*/  @P0 IMAD R0, R125, R59, RZ ;  /* 0x0000003b7d000224 */ /* 0x000fe400078e02ff */
[----:B------:R-:W-:Y:S02]  /*7470*/  @P0 IMAD.MOV.U32 R4, RZ, RZ, R80 ;  /* 0x000000ffff040224 */ /* 0x000fe400078e0050 */
[----:B------:R-:W-:Y:S02]  /*7480*/  @P0 IMAD.MOV.U32 R5, RZ, RZ, R79 ;  /* 0x000000ffff050224 */ /* 0x000fe400078e004f */
[-C--:B------:R-:W-:Y:S02]  /*7490*/  @P0 IMAD R0, R2, R130.reuse, R0 ;  /* 0x0000008202000224 */ /* 0x080fe400078e0200 */
[----:B------:R-:W-:Y:S04]  /*74a0*/  @P0 IMAD.WIDE.U32 R4, R59, R130, R4 ;  /* 0x000000823b040225 */ /* 0x000fe800078e0004 */
[----:B------:R-:W-:Y:S01]  /*74b0*/  @P0 IMAD.IADD R0, R5, 0x1, R0 ;  /* 0x0000000105000824 */ /* 0x000fe200078e0200 */
[C---:B------:R-:W-:Y:S04]  /*74c0*/  @P0 LEA R2, P1, R4.reuse, c[0x0][0x220], 0x1 ;  /* 0x0000880004020a11 */ /* 0x040fe800078208ff */
[----:B---3--:R-:W-:Y:S02]  /*74d0*/  @P0 LEA.HI.X R3, R4, c[0x0][0x224], R0, 0x1, P1 ;  /* 0x0000890004030a11 */ /* 0x008fe400008f0c00 */
[C---:B------:R-:W-:Y:S03]  /*74e0*/  @P0 LEA R4, P1, R131.reuse, R2, 0x1 ;  /* 0x0000000283040211 */ /* 0x040fe600078208ff */
[----:B------:R-:W-:Y:S01]  /*74f0*/  @!PT LDS RZ, [RZ] ;  /* 0x00000000fffff984 */ /* 0x000fe20000000800 */
[----:B------:R-:W-:Y:S01]  /*7500*/  @!PT LDS RZ, [RZ] ;  /* 0x00000000fffff984 */ /* 0x000fe20000000800 */
[----:B------:R-:W-:Y:S01]  /*7510*/  @!PT LDS RZ, [RZ] ;  /* 0x00000000fffff984 */ /* 0x000fe20000000800 */
[----:B------:R1:W-:Y:S01]  /*7520*/  @P0 LDGSTS.E.BYPASS.LTC128B.128 [R191+0x6100], [R2.64], !P6 ;  /* 0x0610000002bf0fae */ /* 0x0003e2000f101d4a */
[----:B------:R-:W-:Y:S03]  /*7530*/  @P0 LEA.HI.X R5, R131, R3, R124, 0x1, P1 ;  /* 0x0000000383050211 */ /* 0x000fe600008f0c7c */
[----:B------:R1:W-:Y:S04]  /*7540*/  @P0 LDGSTS.E.BYPASS.LTC128B.128 [R191+0x8100], [R2.64+0x80], !P5 ;  /* 0x0810008002bf0fae */ /* 0x0003e8000e901d4a */
[----:B------:R1:W-:Y:S04]  /*7550*/  @P0 LDGSTS.E.BYPASS.LTC128B.128 [R191+0xa100], [R2.64+0x100], !P4 ;  /* 0x0a10010002bf0fae */ /* 0x0003e8000e101d4a */
[----:B------:R1:W-:Y:S04]  /*7560*/  @P0 LDGSTS.E.BYPASS.LTC128B.128 [R191+0x7100], [R4.64], !P6 ;  /* 0x0710000004bf0fae */ /* 0x0003e8000f101d4a */
[----:B------:R1:W-:Y:S04]  /*7570*/  @P0 LDGSTS.E.BYPASS.LTC128B.128 [R191+0x9100], [R4.64+0x80], !P5 ;  /* 0x0910008004bf0fae */ /* 0x0003e8000e901d4a */
[----:B------:R1:W-:Y:S04]  /*7580*/  @P0 LDGSTS.E.BYPASS.LTC128B.128 [R191+0xb100], [R4.64+0x100], !P4 ;  /* 0x0b10010004bf0fae */ /* 0x0003e8000e101d4a */
[----:B------:R-:W0:Y:S01]  /*7590*/  LDGDEPBAR ;  /* 0x00000000000079af */ /* 0x000e220000000000 */
[----:B------:R-:W-:-:S05]  /*75a0*/  @P0 BRA `(.L_x_207) ;  /* 0xffffba9000000947 */ /* 0x000fca000383ffff */
[----:B------:R-:W-:Y:S01]  /*75b0*/  WARPSYNC 0xffffffff ;  /* 0xffffffff00007948 */ /* 0x000fe20003800000 */
[----:B------:R-:W-:Y:S06]  /*75c0*/  BAR.SYNC.DEFER_BLOCKING 0x0 ;  /* 0x0000000000007b1d */ /* 0x000fec0000010000 */
.L_x_182:
[----:B------:R-:W-:Y:S01]  /*75d0*/  ISETP.GE.AND P0, PT, R127, 0x1, PT ;  /* 0x000000017f00780c */ /* 0x000fe20003f06270 */
[----:B------:R-:W-:Y:S01]  /*75e0*/  BSSY B0, `(.L_x_208) ;  /* 0x000001f000007945 */ /* 0x000fe20003800000 */
[----:B------:R-:W-:-:S11]  /*75f0*/  MOV R0, RZ ;  /* 0x000000ff00007202 */ /* 0x000fd60000000f00 */
[----:B------:R-:W-:Y:S05]  /*7600*/  @!P0 BRA `(.L_x_209) ;  /* 0x000001c000008947 */ /* 0x000fea0003800000 */
[----:B-1----:R-:W-:Y:S01]  /*7610*/  IABS R2, R121 ;  /* 0x0000007900027213 */ /* 0x002fe20000000000 */
        /* <DEDUP_REMOVED lines=27> */
.L_x_209:
[----:B------:R-:W-:Y:S05]  /*77d0*/  BSYNC B0 ;  /* 0x0000000000007941 */ /* 0x000fea0003800000 */
.L_x_208:
[----:B------:R-:W-:Y:S01]  /*77e0*/  IMAD R216, R245, R0, RZ ;  /* 0x00000000f5d87224 */ /* 0x000fe200078e02ff */
[----:B------:R-:W-:Y:S01]  /*77f0*/  MOV R15, RZ ;  /* 0x000000ff000f7202 */ /* 0x000fe20000000f00 */
[----:B------:R-:W-:Y:S01]  /*7800*/  IMAD.MOV.U32 R18, RZ, RZ, RZ ;  /* 0x000000ffff127224 */ /* 0x000fe200078e00ff */
[----:B------:R-:W-:Y:S01]  /*7810*/  CS2R R50, SRZ ;  /* 0x0000000000327805 */ /* 0x000fe2000001ff00 */
[--C-:B-1----:R-:W-:Y:S01]  /*7820*/  IMAD.IADD R2, R216, 0x1, R0.reuse ;  /* 0x00000001d8027824 */ /* 0x102fe200078e0200 */
[----:B------:R-:W-:Y:S01]  /*7830*/  PRMT R0, RZ, 0x7610, R0 ;  /* 0x00007610ff007816 */ /* 0x000fe20000000000 */
        /* <DEDUP_REMOVED lines=15> */
[----:B----4-:R-:W-:Y:S01]  /*7930*/  CS2R R46, SRZ ;  /* 0x00000000002e7805 */ /* 0x010fe2000001ff00 */
        /* <DEDUP_REMOVED lines=39> */
[----:B------:R-:W-:Y:S01]  /*7bb0*/  IMAD.MOV.U32 R4, RZ, RZ, c[0x0][0x2c4] ;  /* 0x0000b100ff047624 */ /* 0x000fe200078e00ff */
[----:B------:R-:W-:Y:S02]  /*7bc0*/  SHF.R.S32.HI R0, RZ, 0x1f, R134 ;  /* 0x0000001fff007819 */ /* 0x000fe40000011486 */
[----:B------:R-:W-:Y:S02]  /*7bd0*/  ISETP.NE.U32.AND P0, PT, RZ, c[0x0][0x348], PT ;  /* 0x0000d200ff007a0c */ /* 0x000fe40003f05070 */
[----:B------:R-:W-:Y:S01]  /*7be0*/  ISETP.NE.AND P1, PT, R4, 0x1, PT ;  /* 0x000000010400780c */ /* 0x000fe20003f25270 */
[----:B------:R-:W-:Y:S01]  /*7bf0*/  IMAD R0, R0, c[0x0][0x178], RZ ;  /* 0x00005e0000007a24 */ /* 0x000fe200078e02ff */
[----:B------:R-:W-:Y:S02]  /*7c00*/  LEA R4, R237, R213, 0x7 ;  /* 0x000000d5ed047211 */ /* 0x000fe400078e38ff */
[----:B------:R-:W-:Y:S01]  /*7c10*/  LOP3.LUT R64, R238, 0xffff, RZ, 0xc0, !PT ;  /* 0x0000ffffee407812 */ /* 0x000fe200078ec0ff */
[----:B------:R-:W-:Y:S01]  /*7c20*/  IMAD R0, R134, c[0x0][0x17c], R0 ;  /* 0x00005f0086007a24 */ /* 0x000fe200078e0200 */
[----:B------:R-:W-:-:S02]  /*7c30*/  ISETP.NE.AND.EX P0, PT, RZ, c[0x0][0x34c], PT, P0 ;  /* 0x0000d300ff007a0c */ /* 0x000fc40003f05300 */
[----:B------:R-:W-:Y:S02]  /*7c40*/  ISETP.GE.AND P6, PT, R210, c[0x0][0x198], PT ;  /* 0x00006600d2007a0c */ /* 0x000fe40003fc6270 */
[----:B------:R-:W-:Y:S02]  /*7c50*/  SEL R6, R243, RZ, !P0 ;  /* 0x000000fff3067207 */ /* 0x000fe40004000000 */
[----:B------:R-:W-:Y:S01]  /*7c60*/  SEL R5, R242, RZ, !P0 ;  /* 0x000000fff2057207 */ /* 0x000fe20004000000 */
[----:B------:R-:W-:Y:S01]  /*7c70*/  @P1 IMAD.HI.U32 R7, R4, c[0x0][0x2c8], RZ ;  /* 0x0000b20004071a27 */ /* 0x000fe200078e00ff */
[----:B------:R-:W-:Y:S02]  /*7c80*/  ISETP.GE.AND P5, PT, R207, c[0x0][0x198], PT ;  /* 0x00006600cf007a0c */ /* 0x000fe40003fa6270 */
[----:B------:R-:W-:Y:S01]  /*7c90*/  ISETP.GE.AND P4, PT, R208, c[0x0][0x198], PT ;  /* 0x00006600d0007a0c */ /* 0x000fe20003f86270 */
[----:B------:R-:W-:Y:S01]  /*7ca0*/  IMAD R6, R6, c[0x0][0x1c0], RZ ;  /* 0x0000700006067a24 */ /* 0x000fe200078e02ff */
[----:B------:R-:W-:Y:S01]  /*7cb0*/  IADD3 R91, R104, -0x1, RZ ;  /* 0xffffffff685b7810 */ /* 0x000fe20007ffe0ff */
[----:B-1----:R-:W-:-:S04]  /*7cc0*/  IMAD.WIDE.U32 R2, R134, c[0x0][0x178], RZ ;  /* 0x00005e0086027a25 */ /* 0x002fc800078e00ff */
[----:B------:R-:W-:Y:S02]  /*7cd0*/  IMAD.IADD R3, R3, 0x1, R0 ;  /* 0x0000000103037824 */ /* 0x000fe400078e0200 */
[----:B------:R-:W-:Y:S01]  /*7ce0*/  IMAD.MOV.U32 R0, RZ, RZ, R4 ;  /* 0x000000ffff007224 */ /* 0x000fe200078e0004 */
[----:B------:R-:W-:Y:S01]  /*7cf0*/  @P1 SHF.R.U32.HI R0, RZ, c[0x0][0x2cc], R7 ;  /* 0x0000b300ff001a19 */ /* 0x000fe20000011607 */
[----:B------:R-:W-:-:S03]  /*7d00*/  IMAD.WIDE.U32 R2, R64, c[0x0][0x1b8], R2 ;  /* 0x00006e0040027a25 */ /* 0x000fc600078e0002 */
[----:B------:R-:W-:Y:S01]  /*7d10*/  SHF.R.S32.HI R7, RZ, 0x1f, R0 ;  /* 0x0000001fff077819 */ /* 0x000fe20000011400 */
[----:B------:R-:W-:Y:S02]  /*7d20*/  IMAD R3, R64, c[0x0][0x1bc], R3 ;  /* 0x00006f0040037a24 */ /* 0x000fe400078e0203 */
[C---:B------:R-:W-:Y:S02]  /*7d30*/  IMAD R6, R5.reuse, c[0x0][0x1c4], R6 ;  /* 0x0000710005067a24 */ /* 0x040fe400078e0206 */
        /* <DEDUP_REMOVED lines=12> */
[----:B------:R-:W-:Y:S01]  /*7e00*/  LEA R7, P0, R2, c[0x0][0x160], 0x1 ;  /* 0x0000580002077a11 */ /* 0x000fe200078008ff */
[----:B------:R-:W-:-:S03]  /*7e10*/  IMAD R4, R237, 0x80, R246 ;  /* 0x00000080ed047824 */ /* 0x000fc600078e02f6 */
[----:B------:R-:W-:-:S04]  /*7e20*/  IADD3 R0, R3, R0, RZ ;  /* 0x0000000003007210 */ /* 0x000fc80007ffe0ff */
[----:B------:R-:W-:Y:S02]  /*7e30*/  LEA.HI.X R5, R2, c[0x0][0x164], R0, 0x1, P0 ;  /* 0x0000590002057a11 */ /* 0x000fe400000f0c00 */
[----:B------:R-:W-:Y:S01]  /*7e40*/  @!P2 MOV R12, R242 ;  /* 0x000000f2000ca202 */ /* 0x000fe20000000f00 */
[----:B------:R-:W-:Y:S05]  /*7e50*/  BRA.DIV ~URZ, `(.L_x_211) ;  /* 0x00010e027f007947 */ /* 0x000fea000b800000 */
[----:B------:R1:W2:Y:S02]  /*7e60*/  SHFL.IDX PT, R6, R5, RZ, 0x181f ;  /* 0x00181fff05067589 */ /* 0x0002a400000e0000 */
.L_x_340:
[----:B------:R-:W-:Y:S05]  /*7e70*/  BRA.DIV ~URZ, `(.L_x_212) ;  /* 0x00010e527f007947 */ /* 0x000fea000b800000 */
[----:B------:R3:W4:Y:S02]  /*7e80*/  SHFL.IDX PT, R0, R7, RZ, 0x181f ;  /* 0x00181fff07007589 */ /* 0x00072400000e0000 */
.L_x_341:
[----:B------:R-:W-:Y:S01]  /*7e90*/  IMAD R34, R135, c[0x0][0x2c4], RZ ;  /* 0x0000b10087227a24 */ /* 0x000fe200078e02ff */
[----:B------:R-:W-:Y:S04]  /*7ea0*/  BSSY B0, `(.L_x_213) ;  /* 0x000000f000007945 */ /* 0x000fe80003800000 */
[----:B------:R-:W-:-:S13]  /*7eb0*/  ISETP.GE.AND P0, PT, R4, R34, PT ;  /* 0x000000220400720c */ /* 0x000fda0003f06270 */
[----:B------:R-:W-:Y:S05]  /*7ec0*/  @P0 BRA `(.L_x_214) ;  /* 0x000000c000000947 */ /* 0x000fea0003800000 */
[-C--:B----4-:R-:W-:Y:S02]  /*7ed0*/  LEA R10, P2, R210, R0.reuse, 0x1 ;  /* 0x00000000d20a7211 */ /* 0x090fe400078408ff */
[CC--:B------:R-:W-:Y:S02]  /*7ee0*/  LEA R8, P1, R207.reuse, R0.reuse, 0x1 ;  /* 0x00000000cf087211 */ /* 0x0c0fe400078208ff */
[----:B------:R-:W-:Y:S02]  /*7ef0*/  LEA R2, P0, R208, R0, 0x1 ;  /* 0x00000000d0027211 */ /* 0x000fe400078008ff */
        /* <DEDUP_REMOVED lines=9> */
.L_x_214:
[----:B------:R-:W-:Y:S05]  /*7f90*/  BSYNC B0 ;  /* 0x0000000000007941 */ /* 0x000fea0003800000 */
.L_x_213:
[----:B------:R-:W-:Y:S05]  /*7fa0*/  BRA.DIV ~URZ, `(.L_x_215) ;  /* 0x00010d827f007947 */ /* 0x000fea000b800000 */
[----:B--2---:R2:W1:Y:S04]  /*7fb0*/  SHFL.IDX PT, R6, R5, 0x1, 0x181f ;  /* 0x00381f0005067f89 */ /* 0x00446800000e0000 */
[----:B----4-:R2:W4:Y:S02]  /*7fc0*/  SHFL.IDX PT, R0, R7, 0x1, 0x181f ;  /* 0x00381f0007007f89 */ /* 0x01052400000e0000 */
.L_x_342:
[----:B------:R-:W-:Y:S01]  /*7fd0*/  IADD3 R2, R4, 0x20, RZ ;  /* 0x0000002004027810 */ /* 0x000fe20007ffe0ff */
[----:B------:R-:W-:Y:S03]  /*7fe0*/  BSSY B0, `(.L_x_216) ;  /* 0x000000f000007945 */ /* 0x000fe60003800000 */
[----:B------:R-:W-:-:S13]  /*7ff0*/  ISETP.GE.AND P0, PT, R2, R34, PT ;  /* 0x000000220200720c */ /* 0x000fda0003f06270 */
[----:B------:R-:W-:Y:S05]  /*8000*/  @P0 BRA `(.L_x_217) ;  /* 0x000000c000000947 */ /* 0x000fea0003800000 */
[-C--:B----4-:R-:W-:Y:S02]  /*8010*/  LEA R10, P2, R210, R0.reuse, 0x1 ;  /* 0x00000000d20a7211 */ /* 0x090fe400078408ff */
[CC--:B------:R-:W-:Y:S02]  /*8020*/  LEA R8, P1, R207.reuse, R0.reuse, 0x1 ;  /* 0x00000000cf087211 */ /* 0x0c0fe400078208ff */
[----:B------:R-:W-:Y:S02]  /*8030*/  LEA R2, P0, R208, R0, 0x1 ;  /* 0x00000000d0027211 */ /* 0x000fe400078008ff */
        /* <DEDUP_REMOVED lines=9> */
.L_x_217:
[----:B------:R-:W-:Y:S05]  /*80d0*/  BSYNC B0 ;  /* 0x0000000000007941 */ /* 0x000fea0003800000 */
.L_x_216:
[----:B------:R-:W-:Y:S05]  /*80e0*/  BRA.DIV ~URZ, `(.L_x_218) ;  /* 0x00010d027f007947 */ /* 0x000fea000b800000 */
[----:B-1----:R1:W2:Y:S02]  /*80f0*/  SHFL.IDX PT, R6, R5, 0x2, 0x181f ;  /* 0x00581f0005067f89 */ /* 0x0022a400000e0000 */
.L_x_343:
[----:B------:R-:W-:Y:S05]  /*8100*/  BRA.DIV ~URZ, `(.L_x_219) ;  /* 0x00010d527f007947 */ /* 0x000fea000b800000 */
[----:B----4-:R4:W1:Y:S02]  /*8110*/  SHFL.IDX PT, R0, R7, 0x2, 0x181f ;  /* 0x00581f0007007f89 */ /* 0x01086400000e0000 */
.L_x_344:
[----:B------:R-:W-:Y:S01]  /*8120*/  IADD3 R2, R4, 0x40, RZ ;  /* 0x0000004004027810 */ /* 0x000fe20007ffe0ff */
[----:B------:R-:W-:Y:S03]  /*8130*/  BSSY B0, `(.L_x_220) ;  /* 0x000000f000007945 */ /* 0x000fe60003800000 */
[----:B------:R-:W-:-:S13]  /*8140*/  ISETP.GE.AND P0, PT, R2, R34, PT ;  /* 0x000000220200720c */ /* 0x000fda0003f06270 */
[----:B------:R-:W-:Y:S05]  /*8150*/  @P0 BRA `(.L_x_221) ;  /* 0x000000c000000947 */ /* 0x000fea0003800000 */
[-C--:B-1----:R-:W-:Y:S02]  /*8160*/  LEA R10, P2, R210, R0.reuse, 0x1 ;  /* 0x00000000d20a7211 */ /* 0x082fe400078408ff */
        /* <DEDUP_REMOVED lines=11> */
.L_x_221:
[----:B------:R-:W-:Y:S05]  /*8220*/  BSYNC B0 ;  /* 0x0000000000007941 */ /* 0x000fea0003800000 */
.L_x_220:
[----:B------:R-:W-:Y:S05]  /*8230*/  BRA.DIV ~URZ, `(.L_x_222) ;  /* 0x00010c827f007947 */ /* 0x000fea000b800000 */
[----:B-12---:R-:W1:Y:S04]  /*8240*/  SHFL.IDX PT, R5, R5, 0x3, 0x181f ;  /* 0x00781f0005057f89 */ /* 0x006e6800000e0000 */
[----:B------:R2:W3:Y:S02]  /*8250*/  SHFL.IDX PT, R0, R7, 0x3, 0x181f ;  /* 0x00781f0007007f89 */ /* 0x0004e400000e0000 */
.L_x_345:
[----:B------:R-:W-:Y:S01]  /*8260*/  IADD3 R2, R4, 0x60, RZ ;  /* 0x0000006004027810 */ /* 0x000fe20007ffe0ff */
[----:B-----5:R-:W-:Y:S01]  /*8270*/  IMAD.WIDE.U32 R230, R12, c[0x0][0x2b0], RZ ;  /* 0x0000ac000ce67a25 */ /* 0x020fe200078e00ff */
[----:B------:R-:W-:-:S02]  /*8280*/  LOP3.LUT R212, R212, 0xffffffef, RZ, 0xc0, !PT ;  /* 0xffffffefd4d47812 */ /* 0x000fc400078ec0ff */
[----:B------:R-:W-:-:S13]  /*8290*/  ISETP.GE.AND P0, PT, R2, R34, PT ;  /* 0x000000220200720c */ /* 0x000fda0003f06270 */
[-C--:B---3--:R-:W-:Y:S02]  /*82a0*/  @!P0 LEA R8, P3, R210, R0.reuse, 0x1 ;  /* 0x00000000d2088211 */ /* 0x088fe400078608ff */
[CC--:B------:R-:W-:Y:S02]  /*82b0*/  @!P0 LEA R6, P2, R207.reuse, R0.reuse, 0x1 ;  /* 0x00000000cf068211 */ /* 0x0c0fe400078408ff */
[----:B------:R-:W-:Y:S02]  /*82c0*/  @!P0 LEA R2, P1, R208, R0, 0x1 ;  /* 0x00000000d0028211 */ /* 0x000fe400078208ff */
[CC--:B-1----:R-:W-:Y:S02]  /*82d0*/  @!P0 LEA.HI.X R9, R210.reuse, R5.reuse, R211, 0x1, P3 ;  /* 0x00000005d2098211 */ /* 0x0c2fe400018f0cd3 */
[----:B------:R-:W-:Y:S02]  /*82e0*/  SHF.R.S32.HI R0, RZ, 0x1f, R12 ;  /* 0x0000001fff007819 */ /* 0x000fe4000001140c */
[----:B------:R-:W-:Y:S01]  /*82f0*/  ISETP.GE.AND P3, PT, R210, c[0x0][0x1d4], PT ;  /* 0x00007500d2007a0c */ /* 0x000fe20003f66270 */
[----:B------:R-:W-:Y:S01]  /*8300*/  @!PT LDS RZ, [RZ] ;  /* 0x00000000fffff984 */ /* 0x000fe20000000800 */
[----:B------:R-:W-:Y:S01]  /*8310*/  @!PT LDS RZ, [RZ] ;  /* 0x00000000fffff984 */ /* 0x000fe20000000800 */
[----:B------:R-:W-:Y:S01]  /*8320*/  @!PT LDS RZ, [RZ] ;  /* 0x00000000fffff984 */ /* 0x000fe20000000800 */
[----:B------:R1:W-:Y:S01]  /*8330*/  @!P0 LDGSTS.E.BYPASS.LTC128B.128 [R191+0xf100], [R8.64], !P6 ;  /* 0x0f10000008bf8fae */ /* 0x0003e2000f101d4a */
[-C--:B--2-4-:R-:W-:Y:S01]  /*8340*/  @!P0 LEA.HI.X R7, R207, R5.reuse, R224, 0x1, P2 ;  /* 0x00000005cf078211 */ /* 0x094fe200010f0ce0 */
[----:B------:R-:W-:Y:S01]  /*8350*/  IMAD R0, R0, c[0x0][0x2b0], RZ ;  /* 0x0000ac0000007a24 */ /* 0x000fe200078e02ff */
[----:B------:R-:W-:-:S03]  /*8360*/  @!P0 LEA.HI.X R3, R208, R5, R223, 0x1, P1 ;  /* 0x00000005d0038211 */ /* 0x000fc600008f0cdf */
[----:B------:R1:W-:Y:S01]  /*8370*/  @!P0 LDGSTS.E.BYPASS.LTC128B.128 [R191+0x13100], [R6.64], !P5 ;  /* 0x1310000006bf8fae */ /* 0x0003e2000e901d4a */
[----:B------:R-:W-:Y:S01]  /*8380*/  ISETP.GE.AND P5, PT, R208, c[0x0][0x1d4], PT ;  /* 0x00007500d0007a0c */ /* 0x000fe20003fa6270 */
[----:B------:R-:W-:Y:S02]  /*8390*/  IMAD R0, R12, c[0x0][0x2b4], R0 ;  /* 0x0000ad000c007a24 */ /* 0x000fe400078e0200 */
[----:B------:R1:W-:Y:S01]  /*83a0*/  @!P0 LDGSTS.E.BYPASS.LTC128B.128 [R191+0x17100], [R2.64], !P4 ;  /* 0x1710000002bf8fae */ /* 0x0003e2000e101d4a */
[----:B------:R-:W-:Y:S01]  /*83b0*/  ISETP.GE.AND P4, PT, R207, c[0x0][0x1d4], PT ;  /* 0x00007500cf007a0c */ /* 0x000fe20003f86270 */
[----:B------:R-:W-:Y:S01]  /*83c0*/  IMAD.IADD R233, R231, 0x1, R0 ;  /* 0x00000001e7e97824 */ /* 0x000fe200078e0200 */
[----:B------:R-:W-:Y:S01]  /*83d0*/  @P3 LOP3.LUT R212, R212, 0x10, RZ, 0xfc, !PT ;  /* 0x00000010d4d43812 */ /* 0x000fe200078efcff */
[----:B------:R-:W0:Y:S01]  /*83e0*/  LDGDEPBAR ;  /* 0x00000000000079af */ /* 0x000e220000000000 */
[----:B------:R-:W-:Y:S01]  /*83f0*/  WARPSYNC 0xffffffff ;  /* 0xffffffff00007948 */ /* 0x000fe20003800000 */
[----:B------:R-:W-:-:S02]  /*8400*/  SEL R92, RZ, 0x10, P5 ;  /* 0x00000010ff5c7807 */ /* 0x000fc40002800000 */
[----:B------:R-:W-:Y:S01]  /*8410*/  IMAD.MOV.U32 R0, RZ, RZ, c[0x0][0x2b8] ;  /* 0x0000ae00ff007624 */ /* 0x000fe200078e00ff */
[----:B------:R-:W-:Y:S01]  /*8420*/  BAR.SYNC.DEFER_BLOCKING 0x0 ;  /* 0x0000000000007b1d */ /* 0x000fe20000010000 */
[----:B-1----:R-:W-:-:S02]  /*8430*/  IMAD R2, R91, 0x40, R213 ;  /* 0x000000405b027824 */ /* 0x002fc400078e02d5 */
[----:B------:R-:W-:Y:S01]  /*8440*/  IMAD.MOV.U32 R192, RZ, RZ, RZ ;  /* 0x000000ffffc07224 */ /* 0x000fe200078e00ff */
[----:B------:R-:W-:Y:S02]  /*8450*/  ISETP.NE.AND P6, PT, R0, 0x1, PT ;  /* 0x000000010000780c */ /* 0x000fe40003fc5270 */
[C---:B------:R-:W-:Y:S01]  /*8460*/  ISETP.GE.AND P0, PT, R2.reuse, R127, PT ;  /* 0x0000007f0200720c */ /* 0x040fe20003f06270 */
[----:B------:R-:W-:-:S03]  /*8470*/  IMAD.IADD R2, R2, 0x1, R234 ;  /* 0x0000000102027824 */ /* 0x000fc600078e02ea */
[----:B------:R-:W-:Y:S01]  /*8480*/  ISETP.GT.OR P0, PT, R213, 0x3f, P0 ;  /* 0x0000003fd500780c */ /* 0x000fe20000704670 */
[----:B------:R-:W-:-:S06]  /*8490*/  IMAD.MOV.U32 R0, RZ, RZ, R2 ;  /* 0x000000ffff007224 */ /* 0x000fcc00078e0002 */
[----:B------:R-:W-:-:S05]  /*84a0*/  @P6 IMAD.HI.U32 R3, R2, c[0x0][0x2bc], RZ ;  /* 0x0000af0002036a27 */ /* 0x000fca00078e00ff */
[----:B------:R-:W-:-:S04]  /*84b0*/  @P6 SHF.R.U32.HI R0, RZ, c[0x0][0x2c0], R3 ;  /* 0x0000b000ff006a19 */ /* 0x000fc80000011603 */
[----:B------:R-:W-:-:S04]  /*84c0*/  @!P0 IADD3 R3, P1, R0, R230, RZ ;  /* 0x000000e600038210 */ /* 0x000fc80007f3e0ff */
[----:B------:R-:W-:Y:S02]  /*84d0*/  @!P0 LEA.HI.X.SX32 R5, R0, R233, 0x1, P1 ;  /* 0x000000e900058211 */ /* 0x000fe400008f0eff */
[----:B------:R-:W-:-:S04]  /*84e0*/  @!P0 LEA R4, P1, R3, c[0x0][0x2a0], 0x2 ;  /* 0x0000a80003048a11 */ /* 0x000fc800078210ff */
[----:B------:R-:W-:-:S05]  /*84f0*/  @!P0 LEA.HI.X R5, R3, c[0x0][0x2a4], R5, 0x2, P1 ;  /* 0x0000a90003058a11 */ /* 0x000fca00008f1405 */
[----:B------:R-:W2:Y:S01]  /*8500*/  @!P0 LDG.E R192, [R4.64] ;  /* 0x0000000a04c08981 */ /* 0x000ea2000c1e1900 */
[----:B------:R-:W-:Y:S02]  /*8510*/  IMAD.MOV R0, RZ, RZ, -R0 ;  /* 0x000000ffff007224 */ /* 0x000fe400078e0a00 */
[----:B------:R-:W-:-:S04]  /*8520*/  IMAD.WIDE.U32 R228, R64, c[0x0][0x1e8], RZ ;  /* 0x00007a0040e47a25 */ /* 0x000fc800078e00ff */
[----:B------:R-:W-:Y:S02]  /*8530*/  IMAD R194, R0, c[0x0][0x2b8], R2 ;  /* 0x0000ae0000c27a24 */ /* 0x000fe400078e0202 */
[----:B------:R-:W-:Y:S02]  /*8540*/  IMAD R232, R64, c[0x0][0x1ec], R229 ;  /* 0x00007b0040e87a24 */ /* 0x000fe400078e02e5 */
[----:B------:R-:W-:Y:S01]  /*8550*/  IMAD.WIDE.U32 R2, R194, c[0x0][0x1e0], RZ ;  /* 0x00007800c2027a25 */ /* 0x000fe200078e00ff */
[----:B------:R-:W-:-:S03]  /*8560*/  SHF.R.S32.HI R65, RZ, 0x1f, R194 ;  /* 0x0000001fff417819 */ /* 0x000fc600000114c2 */
[----:B------:R-:W-:Y:S02]  /*8570*/  IMAD R127, R91, -0x40, R127 ;  /* 0xffffffc05b7f7824 */ /* 0x000fe400078e027f */
[----:B------:R-:W-:Y:S02]  /*8580*/  IMAD R0, R65, c[0x0][0x1e0], RZ ;  /* 0x0000780041007a24 */ /* 0x000fe400078e02ff */
[----:B------:R-:W-:Y:S02]  /*8590*/  IMAD.IADD R56, R127, 0x1, -R246 ;  /* 0x000000017f387824 */ /* 0x000fe400078e0af6 */
[----:B------:R-:W-:-:S03]  /*85a0*/  IMAD R0, R194, c[0x0][0x1e4], R0 ;  /* 0x00007900c2007a24 */ /* 0x000fc600078e0200 */
[C---:B------:R-:W-:Y:S01]  /*85b0*/  ISETP.GE.AND P2, PT, R56.reuse, 0x1, PT ;  /* 0x000000013800780c */ /* 0x040fe20003f46270 */
[----:B------:R-:W-:Y:S01]  /*85c0*/  IMAD.IADD R3, R3, 0x1, R0 ;  /* 0x0000000103037824 */ /* 0x000fe200078e0200 */
[----:B------:R-:W-:Y:S02]  /*85d0*/  ISETP.GE.AND P1, PT, R56, 0x21, PT ;  /* 0x000000213800780c */ /* 0x000fe40003f26270 */
[----:B--2---:R-:W-:Y:S01]  /*85e0*/  SHF.R.S32.HI R66, RZ, 0x1f, R192 ;  /* 0x0000001fff427819 */ /* 0x004fe200000114c0 */
[----:B------:R-:W-:-:S04]  /*85f0*/  IMAD.WIDE.U32 R2, R192, c[0x0][0x1f0], R2 ;  /* 0x00007c00c0027a25 */ /* 0x000fc800078e0002 */
[----:B------:R-:W-:Y:S01]  /*8600*/  IMAD R0, R66, c[0x0][0x1f0], RZ ;  /* 0x00007c0042007a24 */ /* 0x000fe200078e02ff */
[----:B------:R-:W-:-:S03]  /*8610*/  IADD3 R2, P0, R2, R228, RZ ;  /* 0x000000e402027210 */ /* 0x000fc60007f1e0ff */
[----:B------:R-:W-:-:S05]  /*8620*/  IMAD R0, R192, c[0x0][0x1f4], R0 ;  /* 0x00007d00c0007a24 */ /* 0x000fca00078e0200 */
[----:B------:R-:W-:Y:S02]  /*8630*/  IADD3.X R3, R232, R3, R0, P0, !PT ;  /* 0x00000003e8037210 */ /* 0x000fe400007fe400 */
[----:B------:R-:W-:-:S04]  /*8640*/  LEA R0, P0, R2, c[0x0][0x1c8], 0x1 ;  /* 0x0000720002007a11 */ /* 0x000fc800078008ff */
[----:B------:R-:W-:Y:S02]  /*8650*/  LEA.HI.X R2, R2, c[0x0][0x1cc], R3, 0x1, P0 ;  /* 0x0000730002027a11 */ /* 0x000fe400000f0c03 */
[----:B------:R-:W1:Y:S04]  /*8660*/  SHFL.IDX PT, R3, R0, RZ, 0x181f ;  /* 0x00181fff00037589 */ /* 0x000e6800000e0000 */
[----:B------:R-:W2:Y:S04]  /*8670*/  SHFL.IDX PT, R4, R2, RZ, 0x181f ;  /* 0x00181fff02047589 */ /* 0x000ea800000e0000 */
[----:B------:R-:W3:Y:S04]  /*8680*/  SHFL.IDX PT, R0, R0, 0x1, 0x181f ;  /* 0x00381f0000007f89 */ /* 0x000ee800000e0000 */
[----:B------:R-:W4:Y:S01]  /*8690*/  SHFL.IDX PT, R2, R2, 0x1, 0x181f ;  /* 0x00381f0002027f89 */ /* 0x000f2200000e0000 */
[----:B-1----:R-:W-:-:S04]  /*86a0*/  @P2 LEA R14, P0, R210, R3, 0x1 ;  /* 0x00000003d20e2211 */ /* 0x002fc800078008ff */
[----:B--2---:R-:W-:Y:S02]  /*86b0*/  @P2 LEA.HI.X R15, R210, R4, R211, 0x1, P0 ;  /* 0x00000004d20f2211 */ /* 0x004fe400000f0cd3 */
[----:B------:R-:W-:-:S03]  /*86c0*/  @P2 LEA R12, P0, R207, R3, 0x1 ;  /* 0x00000003cf0c2211 */ /* 0x000fc600078008ff */
[----:B------:R1:W-:Y:S01]  /*86d0*/  @P2 LDGSTS.E.BYPASS.LTC128B.128 [R191+0x6100], [R14.64], !P3 ;  /* 0x061000000ebf2fae */ /* 0x0003e2000d901d4a */
[----:B------:R-:W-:Y:S02]  /*86e0*/  @P2 LEA.HI.X R13, R207, R4, R224, 0x1, P0 ;  /* 0x00000004cf0d2211 */ /* 0x000fe400000f0ce0 */
[----:B------:R-:W-:-:S03]  /*86f0*/  @P2 LEA R10, P0, R208, R3, 0x1 ;  /* 0x00000003d00a2211 */ /* 0x000fc600078008ff */
[----:B------:R1:W-:Y:S01]  /*8700*/  @P2 LDGSTS.E.BYPASS.LTC128B.128 [R191+0x8100], [R12.64], !P4 ;  /* 0x081000000cbf2fae */ /* 0x0003e2000e101d4a */
[----:B------:R-:W-:Y:S02]  /*8710*/  @P2 LEA.HI.X R11, R208, R4, R223, 0x1, P0 ;  /* 0x00000004d00b2211 */ /* 0x000fe400000f0cdf */
[----:B---3--:R-:W-:-:S03]  /*8720*/  @P1 LEA R8, P0, R210, R0, 0x1 ;  /* 0x00000000d2081211 */ /* 0x008fc600078008ff */
[----:B------:R1:W-:Y:S01]  /*8730*/  @P2 LDGSTS.E.BYPASS.LTC128B.128 [R191+0xa100], [R10.64], !P5 ;  /* 0x0a1000000abf2fae */ /* 0x0003e2000e901d4a */
[----:B----4-:R-:W-:Y:S02]  /*8740*/  @P1 LEA.HI.X R9, R210, R2, R211, 0x1, P0 ;  /* 0x00000002d2091211 */ /* 0x010fe400000f0cd3 */
[----:B------:R-:W-:-:S03]  /*8750*/  @P1 LEA R6, P0, R207, R0, 0x1 ;  /* 0x00000000cf061211 */ /* 0x000fc600078008ff */
[----:B------:R1:W-:Y:S01]  /*8760*/  @P1 LDGSTS.E.BYPASS.LTC128B.128 [R191+0x7100], [R8.64], !P3 ;  /* 0x0710000008bf1fae */ /* 0x0003e2000d901d4a */
[----:B------:R-:W-:Y:S02]  /*8770*/  @P1 LEA.HI.X R7, R207, R2, R224, 0x1, P0 ;  /* 0x00000002cf071211 */ /* 0x000fe400000f0ce0 */
[----:B------:R-:W-:-:S03]  /*8780*/  @P1 LEA R4, P0, R208, R0, 0x1 ;  /* 0x00000000d0041211 */ /* 0x000fc600078008ff */
[----:B------:R1:W-:Y:S01]  /*8790*/  @P1 LDGSTS.E.BYPASS.LTC128B.128 [R191+0x9100], [R6.64], !P4 ;  /* 0x0910000006bf1fae */ /* 0x0003e2000e101d4a */
[----:B------:R-:W-:Y:S02]  /*87a0*/  @P1 LEA.HI.X R5, R208, R2, R223, 0x1, P0 ;  /* 0x00000002d0051211 */ /* 0x000fe400000f0cdf */
[----:B------:R-:W-:-:S03]  /*87b0*/  ISETP.LT.AND P0, PT, RZ, c[0x0][0x27c], PT ;  /* 0x00009f00ff007a0c */ /* 0x000fc60003f01270 */
[----:B------:R1:W-:Y:S04]  /*87c0*/  @P1 LDGSTS.E.BYPASS.LTC128B.128 [R191+0xb100], [R4.64], !P5 ;  /* 0x0b10000004bf1fae */ /* 0x0003e8000e901d4a */
[----:B------:R-:W0:Y:S06]  /*87d0*/  LDGDEPBAR ;  /* 0x00000000000079af */ /* 0x000e2c0000000000 */
[----:B------:R-:W-:Y:S05]  /*87e0*/  @P0 BRA `(.L_x_223) ;  /* 0x0000002000000947 */ /* 0x000fea0003800000 */
[----:B------:R-:W-:-:S04]  /*87f0*/  DEPBAR.LE SB0, 0x1 ;  /* 0x000080400000791a */ /* 0x000fc80000000000 */
[----:B------:R-:W-:Y:S05]  /*8800*/  BRA `(.L_x_224) ;  /* 0x0000577000007947 */ /* 0x000fea0003800000 */
.L_x_223:
[----:B------:R-:W-:Y:S01]  /*8810*/  SHF.R.S32.HI R0, RZ, 0x1f, R126 ;  /* 0x0000001fff007819 */ /* 0x000fe2000001147e */
[----:B------:R-:W-:Y:S01]  /*8820*/  ULDC.U8 UR4, c[0x0][0x298] ;  /* 0x0000a60000047ab9 */ /* 0x000fe20000000000 */
[----:B------:R-:W-:Y:S01]  /*8830*/  IMAD.WIDE.U32 R2, R126, c[0x0][0x280], RZ ;  /* 0x0000a0007e027a25 */ /* 0x000fe200078e00ff */
[----:B------:R-:W-:Y:S01]  /*8840*/  ISETP.NE.AND P2, PT, RZ, UR4, PT ;  /* 0x00000004ff007c0c */ /* 0x000fe2000bf45270 */
[----:B------:R-:W-:Y:S02]  /*8850*/  BSSY B2, `(.L_x_224) ;  /* 0x0000572000027945 */ /* 0x000fe40003800000 */
[----:B-1----:R-:W-:Y:S01]  /*8860*/  IMAD R6, R0, c[0x0][0x280], RZ ;  /* 0x0000a00000067a24 */ /* 0x002fe200078e02ff */
[----:B------:R-:W-:Y:S01]  /*8870*/  LEA R7, P1, R2, c[0x0][0x270], 0x1 ;  /* 0x00009c0002077a11 */ /* 0x000fe200078208ff */
[----:B------:R-:W-:Y:S02]  /*8880*/  IMAD R0, R0, c[0x0][0x290], RZ ;  /* 0x0000a40000007a24 */ /* 0x000fe400078e02ff */
[----:B------:R-:W-:-:S02]  /*8890*/  IMAD R6, R126, c[0x0][0x284], R6 ;  /* 0x0000a1007e067a24 */ /* 0x000fc400078e0206 */
[----:B------:R-:W-:-:S03]  /*88a0*/  IMAD.WIDE.U32 R4, R126, c[0x0][0x290], RZ ;  /* 0x0000a4007e047a25 */ /* 0x000fc600078e00ff */
[----:B------:R-:W-:Y:S01]  /*88b0*/  IADD3 R3, R6, R3, RZ ;  /* 0x0000000306037210 */ /* 0x000fe20007ffe0ff */
[----:B------:R-:W-:Y:S01]  /*88c0*/  IMAD R0, R126, c[0x0][0x294], R0 ;  /* 0x0000a5007e007a24 */ /* 0x000fe200078e0200 */
[----:B------:R-:W-:Y:S02]  /*88d0*/  LEA R8, P0, R4, c[0x0][0x288], 0x1 ;  /* 0x0000a20004087a11 */ /* 0x000fe400078008ff */
[----:B------:R-:W-:Y:S02]  /*88e0*/  LEA R6, R237, R209, 0x7 ;  /* 0x000000d1ed067211 */ /* 0x000fe400078e38ff */
[----:B------:R-:W-:Y:S02]  /*88f0*/  IADD3 R5, R0, R5, RZ ;  /* 0x0000000500057210 */ /* 0x000fe40007ffe0ff */
[----:B------:R-:W-:Y:S02]  /*8900*/  LEA.HI.X R0, R2, c[0x0][0x274], R3, 0x1, P1 ;  /* 0x00009d0002007a11 */ /* 0x000fe400008f0c03 */
[----:B------:R-:W-:Y:S01]  /*8910*/  LEA.HI.X R2, R4, c[0x0][0x28c], R5, 0x1, P0 ;  /* 0x0000a30004027a11 */ /* 0x000fe200000f0c05 */
[----:B------:R-:W-:Y:S05]  /*8920*/  @!P2 BRA `(.L_x_225) ;  /* 0x00002a600000a947 */ /* 0x000fea0003800000 */
[----:B------:R-:W-:Y:S01]  /*8930*/  ISETP.GE.AND P0, PT, R6, R34, PT ;  /* 0x000000220600720c */ /* 0x000fe20003f06270 */
[----:B------:R-:W1:Y:S01]  /*8940*/  SHFL.IDX PT, R3, R2, RZ, 0x1c1f ;  /* 0x001c1fff02037589 */ /* 0x000e6200000e0000 */
[----:B------:R-:W-:Y:S01]  /*8950*/  BSSY B0, `(.L_x_226) ;  /* 0x000004f000007945 */ /* 0x000fe20003800000 */
[----:B------:R-:W-:Y:S01]  /*8960*/  CS2R R28, SRZ ;  /* 0x00000000001c7805 */ /* 0x000fe2000001ff00 */
[----:B------:R-:W-:Y:S01]  /*8970*/  CS2R R26, SRZ ;  /* 0x00000000001a7805 */ /* 0x000fe2000001ff00 */
[----:B------:R-:W2:Y:S01]  /*8980*/  SHFL.IDX PT, R5, R0, RZ, 0x1c1f ;  /* 0x001c1fff00057589 */ /* 0x000ea200000e0000 */
[----:B------:R-:W-:Y:S01]  /*8990*/  CS2R R24, SRZ ;  /* 0x0000000000187805 */ /* 0x000fe2000001ff00 */
[----:B------:R-:W-:Y:S01]  /*89a0*/  CS2R R22, SRZ ;  /* 0x0000000000167805 */ /* 0x000fe2000001ff00 */
[----:B------:R-:W-:Y:S01]  /*89b0*/  CS2R R20, SRZ ;  /* 0x0000000000147805 */ /* 0x000fe2000001ff00 */
[----:B------:R3:W4:Y:S01]  /*89c0*/  SHFL.IDX PT, R4, R7, RZ, 0x1c1f ;  /* 0x001c1fff07047589 */ /* 0x00072200000e0000 */
[----:B------:R-:W-:Y:S01]  /*89d0*/  CS2R R18, SRZ ;  /* 0x0000000000127805 */ /* 0x000fe2000001ff00 */
[----:B------:R-:W-:Y:S01]  /*89e0*/  CS2R R16, SRZ ;  /* 0x0000000000107805 */ /* 0x000fe2000001ff00 */
[----:B------:R-:W-:Y:S01]  /*89f0*/  CS2R R14, SRZ ;  /* 0x00000000000e7805 */ /* 0x000fe2000001ff00 */
[----:B------:R5:W1:Y:S01]  /*8a00*/  SHFL.IDX PT, R2, R8, RZ, 0x1c1f ;  /* 0x001c1fff08027589 */ /* 0x000a6200000e0000 */
[----:B------:R-:W-:Y:S01]  /*8a10*/  CS2R R12, SRZ ;  /* 0x00000000000c7805 */ /* 0x000fe2000001ff00 */
[----:B------:R-:W-:Y:S01]  /*8a20*/  CS2R R10, SRZ ;  /* 0x00000000000a7805 */ /* 0x000fe2000001ff00 */
[----:B---3--:R-:W-:Y:S01]  /*8a30*/  CS2R R6, SRZ ;  /* 0x0000000000067805 */ /* 0x008fe2000001ff00 */
[----:B-----5:R-:W-:Y:S01]  /*8a40*/  CS2R R8, SRZ ;  /* 0x0000000000087805 */ /* 0x020fe2000001ff00 */
[----:B------:R-:W-:Y:S05]  /*8a50*/  @P0 BRA `(.L_x_227) ;  /* 0x000003e000000947 */ /* 0x000fea0003800000 */
[----:B-12-4-:R-:W2:Y:S04]  /*8a60*/  LDL R38, [R1+0x40] ;  /* 0x0000400001267983 */ /* 0x016ea80000100800 */
[----:B------:R-:W3:Y:S04]  /*8a70*/  LDL R37, [R1+0x3c] ;  /* 0x00003c0001257983 */ /* 0x000ee80000100800 */
[----:B------:R-:W4:Y:S04]  /*8a80*/  LDL R36, [R1+0x44] ;  /* 0x0000440001247983 */ /* 0x000f280000100800 */
[----:B------:R-:W4:Y:S04]  /*8a90*/  LDL R35, [R1+0x38] ;  /* 0x0000380001237983 */ /* 0x000f280000100800 */
[----:B------:R-:W4:Y:S04]  /*8aa0*/  LDL R33, [R1+0x48] ;  /* 0x0000480001217983 */ /* 0x000f280000100800 */
[----:B------:R-:W4:Y:S04]  /*8ab0*/  LDL R31, [R1+0x34] ;  /* 0x00003400011f7983 */ /* 0x000f280000100800 */
[----:B------:R-:W4:Y:S04]  /*8ac0*/  LDL R30, [R1+0x4c] ;  /* 0x00004c00011e7983 */ /* 0x000f280000100800 */
[----:B------:R-:W4:Y:S01]  /*8ad0*/  LDL R32, [R1+0x30] ;  /* 0x0000300001207983 */ /* 0x000f220000100800 */
[----:B------:R-:W-:Y:S01]  /*8ae0*/  ISETP.GE.AND P1, PT, R106, c[0x0][0x27c], PT ;  /* 0x00009f006a007a0c */ /* 0x000fe20003f26270 */
[----:B------:R-:W-:Y:S01]  /*8af0*/  CS2R R18, SRZ ;  /* 0x0000000000127805 */ /* 0x000fe2000001ff00 */
[----:B------:R-:W-:Y:S01]  /*8b00*/  ISETP.GE.AND P0, PT, R143, c[0x0][0x27c], PT ;  /* 0x00009f008f007a0c */ /* 0x000fe20003f06270 */
[----:B------:R-:W4:Y:S01]  /*8b10*/  LDL R28, [R1+0x50] ;  /* 0x00005000011c7983 */ /* 0x000f220000100800 */
[----:B------:R-:W-:-:S03]  /*8b20*/  CS2R R6, SRZ ;  /* 0x0000000000067805 */ /* 0x000fc6000001ff00 */
[----:B------:R-:W4:Y:S01]  /*8b30*/  LDL R0, [R1+0x2c] ;  /* 0x00002c0001007983 */ /* 0x000f220000100800 */
[----:B------:R-:W-:-:S05]  /*8b40*/  ISETP.GE.AND P3, PT, R140, c[0x0][0x27c], PT ;  /* 0x00009f008c007a0c */ /* 0x000fca0003f66270 */
[----:B------:R-:W-:-:S04]  /*8b50*/  @!P1 IMAD.WIDE R10, R106, 0x2, R4 ;  /* 0x000000026a0a9825 */ /* 0x000fc800078e0204 */
[----:B------:R-:W-:Y:S01]  /*8b60*/  @!P1 IMAD.WIDE R8, R106, 0x2, R2 ;  /* 0x000000026a089825 */ /* 0x000fe200078e0202 */
[----:B------:R1:W5:Y:S04]  /*8b70*/  @!P1 LD.E.64 R18, [R10.64] ;  /* 0x0000000a0a129980 */ /* 0x000368000c101b00 */
[----:B------:R1:W5:Y:S01]  /*8b80*/  @!P1 LD.E.64 R6, [R8.64] ;  /* 0x0000000a08069980 */ /* 0x000362000c101b00 */
[----:B------:R-:W-:Y:S01]  /*8b90*/  CS2R R20, SRZ ;  /* 0x0000000000147805 */ /* 0x000fe2000001ff00 */
[----:B------:R-:W-:Y:S01]  /*8ba0*/  CS2R R22, SRZ ;  /* 0x0000000000167805 */ /* 0x000fe2000001ff00 */
[----:B-1----:R-:W-:Y:S01]  /*8bb0*/  CS2R R8, SRZ ;  /* 0x0000000000087805 */ /* 0x002fe2000001ff00 */
[----:B------:R-:W-:Y:S01]  /*8bc0*/  CS2R R24, SRZ ;  /* 0x0000000000187805 */ /* 0x000fe2000001ff00 */
[----:B------:R-:W-:Y:S01]  /*8bd0*/  CS2R R26, SRZ ;  /* 0x00000000001a7805 */ /* 0x000fe2000001ff00 */
[----:B--2---:R-:W-:-:S02]  /*8be0*/  @!P0 IADD3 R12, P2, R4, R38, RZ ;  /* 0x00000026040c8210 */ /* 0x004fc40007f5e0ff */
[----:B------:R-:W-:-:S03]  /*8bf0*/  @!P0 IADD3 R10, P1, R2, R38, RZ ;  /* 0x00000026020a8210 */ /* 0x000fc60007f3e0ff */
[--C-:B---3--:R-:W-:Y:S02]  /*8c00*/  @!P0 IMAD.X R13, R5, 0x1, R37.reuse, P2 ;  /* 0x00000001050d8824 */ /* 0x108fe400010e0625 */
[----:B------:R-:W-:Y:S01]  /*8c10*/  @!P0 IMAD.X R11, R3, 0x1, R37, P1 ;  /* 0x00000001030b8824 */ /* 0x000fe200008e0625 */
[----:B------:R-:W-:Y:S02]  /*8c20*/  ISETP.GE.AND P2, PT, R142, c[0x0][0x27c], PT ;  /* 0x00009f008e007a0c */ /* 0x000fe40003f46270 */
[----:B------:R1:W5:Y:S04]  /*8c30*/  @!P0 LD.E.64 R20, [R12.64] ;  /* 0x0000000a0c148980 */ /* 0x000368000c101b00 */
[----:B------:R2:W5:Y:S01]  /*8c40*/  @!P0 LD.E.64 R8, [R10.64] ;  /* 0x0000000a0a088980 */ /* 0x000562000c101b00 */
[----:B----4-:R-:W-:-:S05]  /*8c50*/  @!P3 IADD3 R14, P0, R4, R36, RZ ;  /* 0x00000024040eb210 */ /* 0x010fca0007f1e0ff */
[----:B------:R-:W-:-:S05]  /*8c60*/  @!P3 IMAD.X R15, R5, 0x1, R35, P0 ;  /* 0x00000001050fb824 */ /* 0x000fca00000e0623 */
[----:B------:R3:W5:Y:S01]  /*8c70*/  @!P3 LD.E.64 R22, [R14.64] ;  /* 0x0000000a0e16b980 */ /* 0x000762000c101b00 */
[----:B-1----:R-:W-:Y:S01]  /*8c80*/  @!P3 IADD3 R12, P0, R2, R36, RZ ;  /* 0x00000024020cb210 */ /* 0x002fe20007f1e0ff */
[----:B--2---:R-:W-:-:S04]  /*8c90*/  CS2R R10, SRZ ;  /* 0x00000000000a7805 */ /* 0x004fc8000001ff00 */
[----:B------:R-:W-:Y:S01]  /*8ca0*/  @!P3 IMAD.X R13, R3, 0x1, R35, P0 ;  /* 0x00000001030db824 */ /* 0x000fe200000e0623 */
[----:B------:R-:W-:-:S04]  /*8cb0*/  @!P2 IADD3 R16, P0, R4, R33, RZ ;  /* 0x000000210410a210 */ /* 0x000fc80007f1e0ff */
[----:B------:R1:W5:Y:S01]  /*8cc0*/  @!P3 LD.E.64 R10, [R12.64] ;  /* 0x0000000a0c0ab980 */ /* 0x000362000c101b00 */
[----:B------:R-:W-:Y:S01]  /*8cd0*/  ISETP.GE.AND P3, PT, R105, c[0x0][0x27c], PT ;  /* 0x00009f0069007a0c */ /* 0x000fe20003f66270 */
[--C-:B------:R-:W-:Y:S01]  /*8ce0*/  @!P2 IMAD.X R17, R5, 0x1, R31.reuse, P0 ;  /* 0x000000010511a824 */ /* 0x100fe200000e061f */
[----:B---3--:R-:W-:Y:S02]  /*8cf0*/  @!P2 IADD3 R14, P0, R2, R33, RZ ;  /* 0x00000021020ea210 */ /* 0x008fe40007f1e0ff */
[----:B------:R-:W-:Y:S02]  /*8d00*/  ISETP.GE.AND P1, PT, R141, c[0x0][0x27c], PT ;  /* 0x00009f008d007a0c */ /* 0x000fe40003f26270 */
[----:B------:R2:W5:Y:S01]  /*8d10*/  @!P2 LD.E.64 R24, [R16.64] ;  /* 0x0000000a1018a980 */ /* 0x000562000c101b00 */
[----:B------:R-:W-:Y:S01]  /*8d20*/  @!P2 IMAD.X R15, R3, 0x1, R31, P0 ;  /* 0x00000001030fa824 */ /* 0x000fe200000e061f */
[----:B-1----:R-:W-:-:S06]  /*8d30*/  CS2R R12, SRZ ;  /* 0x00000000000c7805 */ /* 0x002fcc000001ff00 */
[----:B------:R1:W5:Y:S01]  /*8d40*/  @!P2 LD.E.64 R12, [R14.64] ;  /* 0x0000000a0e0ca980 */ /* 0x000362000c101b00 */
[----:B--2---:R-:W-:Y:S01]  /*8d50*/  CS2R R16, SRZ ;  /* 0x0000000000107805 */ /* 0x004fe2000001ff00 */
[----:B-1----:R-:W-:-:S05]  /*8d60*/  @!P3 IADD3 R14, P0, R4, R30, RZ ;  /* 0x0000001e040eb210 */ /* 0x002fca0007f1e0ff */
[----:B------:R-:W-:Y:S01]  /*8d70*/  @!P3 IMAD.X R15, R5, 0x1, R32, P0 ;  /* 0x00000001050fb824 */ /* 0x000fe200000e0620 */
[----:B------:R-:W-:-:S04]  /*8d80*/  @!P3 IADD3 R30, P0, R2, R30, RZ ;  /* 0x0000001e021eb210 */ /* 0x000fc80007f1e0ff */
[----:B------:R1:W5:Y:S01]  /*8d90*/  @!P3 LD.E.64 R26, [R14.64] ;  /* 0x0000000a0e1ab980 */ /* 0x000362000c101b00 */
[----:B------:R-:W-:Y:S01]  /*8da0*/  @!P3 IMAD.X R31, R3, 0x1, R32, P0 ;  /* 0x00000001031fb824 */ /* 0x000fe200000e0620 */
[----:B------:R-:W-:-:S05]  /*8db0*/  @!P1 IADD3 R4, P0, R4, R28, RZ ;  /* 0x0000001c04049210 */ /* 0x000fca0007f1e0ff */
[----:B------:R-:W-:Y:S01]  /*8dc0*/  @!P1 IMAD.X R5, R5, 0x1, R0, P0 ;  /* 0x0000000105059824 */ /* 0x000fe200000e0600 */
[----:B------:R-:W-:Y:S02]  /*8dd0*/  @!P1 IADD3 R2, P0, R2, R28, RZ ;  /* 0x0000001c02029210 */ /* 0x000fe40007f1e0ff */
[----:B------:R-:W-:-:S03]  /*8de0*/  CS2R R28, SRZ ;  /* 0x00000000001c7805 */ /* 0x000fc6000001ff00 */
[----:B------:R-:W-:-:S03]  /*8df0*/  @!P1 IMAD.X R3, R3, 0x1, R0, P0 ;  /* 0x0000000103039824 */ /* 0x000fc600000e0600 */
[----:B------:R2:W5:Y:S04]  /*8e00*/  @!P1 LD.E.64 R28, [R4.64] ;  /* 0x0000000a041c9980 */ /* 0x000568000c101b00 */
[----:B------:R2:W5:Y:S01]  /*8e10*/  @!P1 LD.E.64 R16, [R2.64] ;  /* 0x0000000a02109980 */ /* 0x000562000c101b00 */
[----:B-1----:R-:W-:-:S06]  /*8e20*/  CS2R R14, SRZ ;  /* 0x00000000000e7805 */ /* 0x002fcc000001ff00 */
[----:B------:R2:W5:Y:S02]  /*8e30*/  @!P3 LD.E.64 R14, [R30.64] ;  /* 0x0000000a1e0eb980 */ /* 0x000564000c101b00 */
.L_x_227:
[----:B-12-4-:R-:W-:Y:S05]  /*8e40*/  BSYNC B0 ;  /* 0x0000000000007941 */ /* 0x016fea0003800000 */
.L_x_226:
[--C-:B-----5:R-:W-:Y:S01]  /*8e50*/  IMAD.MOV.U32 R39, RZ, RZ, R27.reuse ;  /* 0x000000ffff277224 */ /* 0x120fe200078e001b */
[--C-:B------:R-:W-:Y:S01]  /*8e60*/  SHF.R.U64 R37, R26, 0x10, R27.reuse ;  /* 0x000000101a257819 */ /* 0x100fe2000000121b */
[----:B------:R-:W-:Y:S01]  /*8e70*/  IMAD.MOV.U32 R52, RZ, RZ, R20 ;  /* 0x000000ffff347224 */ /* 0x000fe200078e0014 */
[----:B------:R-:W-:Y:S01]  /*8e80*/  SHF.R.U32.HI R33, RZ, 0x10, R27 ;  /* 0x00000010ff217819 */ /* 0x000fe2000001161b */
[----:B------:R-:W-:Y:S01]  /*8e90*/  IMAD.MOV.U32 R27, RZ, RZ, R8 ;  /* 0x000000ffff1b7224 */ /* 0x000fe200078e0008 */
[----:B------:R-:W-:Y:S01]  /*8ea0*/  SHF.R.U64 R45, R22, 0x10, R23 ;  /* 0x00000010162d7819 */ /* 0x000fe20000001217 */
[----:B------:R-:W-:Y:S01]  /*8eb0*/  IMAD.MOV.U32 R48, RZ, RZ, R22 ;  /* 0x000000ffff307224 */ /* 0x000fe200078e0016 */
[----:B------:R-:W-:Y:S01]  /*8ec0*/  SHF.R.U64 R41, R24, 0x10, R25 ;  /* 0x0000001018297819 */ /* 0x000fe20000001219 */
[----:B------:R-:W-:Y:S01]  /*8ed0*/  IMAD.MOV.U32 R44, RZ, RZ, R24 ;  /* 0x000000ffff2c7224 */ /* 0x000fe200078e0018 */
[----:B------:R-:W-:Y:S01]  /*8ee0*/  SHF.R.U32.HI R50, RZ, 0x10, R19 ;  /* 0x00000010ff327819 */ /* 0x000fe20000011613 */
[----:B------:R-:W-:Y:S01]  /*8ef0*/  IMAD.MOV.U32 R22, RZ, RZ, R11 ;  /* 0x000000ffff167224 */ /* 0x000fe200078e000b */
[----:B------:R-:W-:Y:S01]  /*8f00*/  SHF.R.U64 R24, R8, 0x10, R9 ;  /* 0x0000001008187819 */ /* 0x000fe20000001209 */
[--C-:B------:R-:W-:Y:S01]  /*8f10*/  IMAD.MOV.U32 R47, RZ, RZ, R23.reuse ;  /* 0x000000ffff2f7224 */ /* 0x100fe200078e0017 */
[----:B------:R-:W-:Y:S01]  /*8f20*/  PRMT R27, R27, 0x5410, R52 ;  /* 0x000054101b1b7816 */ /* 0x000fe20000000034 */
[----:B------:R-:W-:Y:S01]  /*8f30*/  IMAD.MOV.U32 R36, RZ, RZ, R28 ;  /* 0x000000ffff247224 */ /* 0x000fe200078e001c */
[----:B------:R-:W-:Y:S01]  /*8f40*/  SHF.R.U32.HI R42, RZ, 0x10, R23 ;  /* 0x00000010ff2a7819 */ /* 0x000fe20000011617 */
[----:B------:R-:W-:Y:S01]  /*8f50*/  IMAD.MOV.U32 R23, RZ, RZ, R10 ;  /* 0x000000ffff177224 */ /* 0x000fe200078e000a */
[----:B------:R-:W-:Y:S01]  /*8f60*/  PRMT R24, R24, 0x5410, R50 ;  /* 0x0000541018187816 */ /* 0x000fe20000000032 */
[----:B------:R-:W-:Y:S01]  /*8f70*/  IMAD.MOV.U32 R31, RZ, RZ, R6 ;  /* 0x000000ffff1f7224 */ /* 0x000fe200078e0006 */
[----:B------:R-:W-:Y:S01]  /*8f80*/  PRMT R22, R22, 0x5410, R27 ;  /* 0x0000541016167816 */ /* 0x000fe2000000001b */
[----:B------:R-:W-:Y:S01]  /*8f90*/  IMAD.MOV.U32 R30, RZ, RZ, R7 ;  /* 0x000000ffff1e7224 */ /* 0x000fe200078e0007 */
[----:B------:R-:W-:Y:S01]  /*8fa0*/  SHF.R.U64 R2, R10, 0x10, R11 ;  /* 0x000000100a027819 */ /* 0x000fe2000000120b */
[----:B------:R-:W-:Y:S01]  /*8fb0*/  IMAD.MOV.U32 R54, RZ, RZ, R19 ;  /* 0x000000ffff367224 */ /* 0x000fe200078e0013 */
[--C-:B------:R-:W-:Y:S01]  /*8fc0*/  PRMT R23, R23, 0x5410, R24.reuse ;  /* 0x0000541017177816 */ /* 0x100fe20000000018 */
[----:B------:R-:W-:Y:S01]  /*8fd0*/  IMAD.MOV.U32 R51, RZ, RZ, R21 ;  /* 0x000000ffff337224 */ /* 0x000fe200078e0015 */
[----:B------:R-:W-:Y:S01]  /*8fe0*/  PRMT R24, R22, 0x7610, R24 ;  /* 0x0000761016187816 */ /* 0x000fe20000000018 */
[--C-:B------:R-:W-:Y:S01]  /*8ff0*/  IMAD.MOV.U32 R35, RZ, RZ, R29.reuse ;  /* 0x000000ffff237224 */ /* 0x100fe200078e001d */
[----:B------:R-:W-:Y:S01]  /*9000*/  PRMT R22, R2, 0x7610, R22 ;  /* 0x0000761002167816 */ /* 0x000fe20000000016 */
[----:B------:R-:W-:Y:S01]  /*9010*/  IMAD R2, R237, -0x80, R34 ;  /* 0xffffff80ed027824 */ /* 0x000fe200078e0222 */
[----:B------:R-:W-:Y:S01]  /*9020*/  SHF.R.U64 R32, R28, 0x10, R29 ;  /* 0x000000101c207819 */ /* 0x000fe2000000121d */
[----:B------:R-:W-:Y:S01]  /*9030*/  IMAD.MOV.U32 R43, RZ, RZ, R25 ;  /* 0x000000ffff2b7224 */ /* 0x000fe200078e0019 */
[----:B------:R-:W-:Y:S01]  /*9040*/  SHF.R.U64 R28, R6, 0x10, R7 ;  /* 0x00000010061c7819 */ /* 0x000fe20000001207 */
[----:B------:R-:W-:Y:S01]  /*9050*/  IMAD.MOV.U32 R6, RZ, RZ, R16 ;  /* 0x000000ffff067224 */ /* 0x000fe200078e0010 */
[----:B------:R-:W-:Y:S01]  /*9060*/  SHF.R.U64 R3, R16, 0x10, R17 ;  /* 0x0000001010037819 */ /* 0x000fe20000001211 */
[----:B------:R-:W-:Y:S01]  /*9070*/  IMAD.MOV.U32 R40, RZ, RZ, R26 ;  /* 0x000000ffff287224 */ /* 0x000fe200078e001a */
[----:B------:R-:W-:Y:S01]  /*9080*/  IMNMX R16, R2, 0x80, PT ;  /* 0x0000008002107817 */ /* 0x000fe20003800200 */
[----:B------:R-:W-:Y:S01]  /*9090*/  IMAD.MOV.U32 R55, RZ, RZ, R18 ;  /* 0x000000ffff377224 */ /* 0x000fe200078e0012 */
[----:B------:R-:W-:Y:S01]  /*90a0*/  SHF.R.U64 R53, R18, 0x10, R19 ;  /* 0x0000001012357819 */ /* 0x000fe20000001213 */
[----:B------:R-:W-:Y:S01]  /*90b0*/  IMAD.MOV.U32 R19, RZ, RZ, R13 ;  /* 0x000000ffff137224 */ /* 0x000fe200078e000d */
[----:B------:R-:W-:Y:S01]  /*90c0*/  ISETP.GE.AND P0, PT, R209, R16, PT ;  /* 0x00000010d100720c */ /* 0x000fe20003f06270 */
[----:B------:R-:W-:Y:S01]  /*90d0*/  IMAD.MOV.U32 R26, RZ, RZ, R9 ;  /* 0x000000ffff1a7224 */ /* 0x000fe200078e0009 */
[----:B------:R-:W-:Y:S01]  /*90e0*/  SHF.R.U32.HI R38, RZ, 0x10, R25 ;  /* 0x00000010ff267819 */ /* 0x000fe20000011619 */
[----:B------:R-:W-:Y:S01]  /*90f0*/  IMAD.MOV.U32 R10, RZ, RZ, R14 ;  /* 0x000000ffff0a7224 */ /* 0x000fe200078e000e */
[----:B------:R-:W-:Y:S01]  /*9100*/  SHF.R.U32.HI R29, RZ, 0x10, R29 ;  /* 0x00000010ff1d7819 */ /* 0x000fe2000001161d */
[----:B------:R-:W-:Y:S01]  /*9110*/  IMAD.MOV.U32 R5, RZ, RZ, R17 ;  /* 0x000000ffff057224 */ /* 0x000fe200078e0011 */
[----:B------:R-:W-:Y:S01]  /*9120*/  SHF.R.U32.HI R46, RZ, 0x10, R21 ;  /* 0x00000010ff2e7819 */ /* 0x000fe20000011615 */
[----:B------:R-:W-:-:S04]  /*9130*/  DEPBAR.LE SB0, 0x1 ;  /* 0x000080400000791a */ /* 0x000fc80000000000 */
[----:B------:R-:W-:Y:S01]  /*9140*/  SHF.R.U32.HI R25, RZ, 0x10, R7 ;  /* 0x00000010ff197819 */ /* 0x000fe20000011607 */
[----:B------:R-:W-:Y:S01]  /*9150*/  BSSY B1, `(.L_x_228) ;  /* 0x0000125000017945 */ /* 0x000fe20003800000 */
[----:B------:R-:W-:Y:S02]  /*9160*/  PRMT R30, R30, 0x5410, R45 ;  /* 0x000054101e1e7816 */ /* 0x000fe4000000002d */
[----:B------:R-:W-:Y:S01]  /*9170*/  SHF.R.U64 R49, R20, 0x10, R21 ;  /* 0x0000001014317819 */ /* 0x000fe20000001215 */
[----:B------:R-:W-:Y:S01]  /*9180*/  IMAD.MOV.U32 R20, RZ, RZ, R12 ;  /* 0x000000ffff147224 */ /* 0x000fe200078e000c */
[----:B------:R-:W-:Y:S01]  /*9190*/  SHF.R.U32.HI R21, RZ, 0x10, R9 ;  /* 0x00000010ff157819 */ /* 0x000fe20000011609 */
[----:B------:R-:W-:Y:S01]  /*91a0*/  IMAD.MOV.U32 R9, RZ, RZ, R15 ;  /* 0x000000ffff097224 */ /* 0x000fe200078e000f */
[----:B------:R-:W-:Y:S02]  /*91b0*/  PRMT R29, R29, 0x5410, R51 ;  /* 0x000054101d1d7816 */ /* 0x000fe40000000033 */
[----:B------:R-:W-:-:S02]  /*91c0*/  PRMT R35, R35, 0x5410, R41 ;  /* 0x0000541023237816 */ /* 0x000fc40000000029 */
[----:B------:R-:W-:Y:S02]  /*91d0*/  SHF.R.U32.HI R18, RZ, 0x10, R11 ;  /* 0x00000010ff127819 */ /* 0x000fe4000001160b */
[----:B------:R-:W-:Y:S02]  /*91e0*/  PRMT R25, R25, 0x5410, R54 ;  /* 0x0000541019197816 */ /* 0x000fe40000000036 */
[----:B------:R-:W-:Y:S02]  /*91f0*/  PRMT R28, R28, 0x5410, R46 ;  /* 0x000054101c1c7816 */ /* 0x000fe4000000002e */
[----:B------:R-:W-:Y:S02]  /*9200*/  PRMT R31, R31, 0x5410, R48 ;  /* 0x000054101f1f7816 */ /* 0x000fe40000000030 */
[----:B------:R-:W-:Y:S02]  /*9210*/  PRMT R33, R33, 0x5410, R47 ;  /* 0x0000541021217816 */ /* 0x000fe4000000002f */
[----:B------:R-:W-:-:S02]  /*9220*/  PRMT R32, R32, 0x5410, R42 ;  /* 0x0000541020207816 */ /* 0x000fc4000000002a */
[----:B------:R-:W-:Y:S02]  /*9230*/  PRMT R19, R19, 0x5410, R30 ;  /* 0x0000541013137816 */ /* 0x000fe4000000001e */
[--C-:B------:R-:W-:Y:S02]  /*9240*/  SHF.R.U64 R11, R12, 0x10, R13.reuse ;  /* 0x000000100c0b7819 */ /* 0x100fe4000000120d */
[----:B------:R-:W-:Y:S02]  /*9250*/  SHF.R.U32.HI R8, RZ, 0x10, R13 ;  /* 0x00000010ff087819 */ /* 0x000fe4000001160d */
[--C-:B------:R-:W-:Y:S02]  /*9260*/  SHF.R.U64 R7, R14, 0x10, R15.reuse ;  /* 0x000000100e077819 */ /* 0x100fe4000000120f */
[----:B------:R-:W-:Y:S02]  /*9270*/  SHF.R.U32.HI R4, RZ, 0x10, R15 ;  /* 0x00000010ff047819 */ /* 0x000fe4000001160f */
[----:B------:R-:W-:-:S02]  /*9280*/  SHF.R.U32.HI R0, RZ, 0x10, R17 ;  /* 0x00000010ff007819 */ /* 0x000fc40000011611 */
[----:B------:R-:W-:Y:S02]  /*9290*/  PRMT R38, R38, 0x5410, R40 ;  /* 0x0000541026267816 */ /* 0x000fe40000000028 */
[----:B------:R-:W-:Y:S02]  /*92a0*/  PRMT R40, R29, 0x5410, R35 ;  /* 0x000054101d287816 */ /* 0x000fe40000000023 */
[----:B------:R-:W-:Y:S02]  /*92b0*/  PRMT R39, R33, 0x5410, R39 ;  /* 0x0000541021277816 */ /* 0x000fe40000000027 */
[----:B------:R-:W-:Y:S02]  /*92c0*/  PRMT R35, R32, 0x7610, R35 ;  /* 0x0000761020237816 */ /* 0x000fe40000000023 */
[----:B------:R-:W-:Y:S02]  /*92d0*/  PRMT R17, R31, 0x5410, R28 ;  /* 0x000054101f117816 */ /* 0x000fe4000000001c */
[----:B------:R-:W-:-:S02]  /*92e0*/  PRMT R18, R18, 0x5410, R25 ;  /* 0x0000541012127816 */ /* 0x000fc40000000019 */
        /* <DEDUP_REMOVED lines=14> */
[----:B------:R-:W-:Y:S01]  /*93d0*/  PRMT R33, R3, 0x7610, R33 ;  /* 0x0000761003217816 */ /* 0x000fe20000000021 */
[----:B------:R-:W-:Y:S06]  /*93e0*/  BAR.SYNC.DEFER_BLOCKING 0x0 ;  /* 0x0000000000007b1d */ /* 0x000fec0000010000 */
[----:B------:R-:W-:Y:S05]  /*93f0*/  @P0 BRA `(.L_x_229) ;  /* 0x00000fa000000947 */ /* 0x000fea0003800000 */
[----:B------:R-:W-:Y:S01]  /*9400*/  ISETP.GE.AND P0, PT, R106, c[0x0][0x27c], PT ;  /* 0x00009f006a007a0c */ /* 0x000fe20003f06270 */
[----:B------:R-:W-:-:S12]  /*9410*/  BSSY B0, `(.L_x_230) ;  /* 0x0000028000007945 */ /* 0x000fd80003800000 */
[----:B------:R-:W-:Y:S05]  /*9420*/  @P0 BRA `(.L_x_231) ;  /* 0x0000026000000947 */ /* 0x000fea0003800000 */
[----:B------:R-:W1:Y:S01]  /*9430*/  LDS.128 R4, [R200+0xc000] ;  /* 0x00c00000c8047984 */ /* 0x000e620000000c00 */
[--C-:B------:R-:W-:Y:S02]  /*9440*/  HADD2.F32 R9, -RZ, R17.reuse.H0_H0 ;  /* 0x20000011ff097230 */ /* 0x100fe40000004100 */
[----:B------:R-:W-:Y:S02]  /*9450*/  HADD2.F32 R0, -RZ, R17.H1_H1 ;  /* 0x30000011ff007230 */ /* 0x000fe40000004100 */
[----:B------:R-:W-:Y:S02]  /*9460*/  HADD2.F32 R3, -RZ, R21.H1_H1 ;  /* 0x30000015ff037230 */ /* 0x000fe40000004100 */
[----:B------:R-:W-:Y:S02]  /*9470*/  HADD2.F32 R2, -RZ, R20.H1_H1 ;  /* 0x30000014ff027230 */ /* 0x000fe40000004100 */
[--C-:B-1----:R-:W-:Y:S02]  /*9480*/  HADD2.F32 R10, -RZ, R4.reuse.H0_H0 ;  /* 0x20000004ff0a7230 */ /* 0x102fe40000004100 */
[----:B------:R-:W-:-:S02]  /*9490*/  HADD2.F32 R8, -RZ, R4.H1_H1 ;  /* 0x30000004ff087230 */ /* 0x000fc40000004100 */
[--C-:B------:R-:W-:Y:S01]  /*94a0*/  HADD2.F32 R4, -RZ, R5.reuse.H0_H0 ;  /* 0x20000005ff047230 */ /* 0x100fe20000004100 */
[-C--:B------:R-:W-:Y:S01]  /*94b0*/  FMUL.FTZ R13, R10, R9.reuse ;  /* 0x000000090a0d7220 */ /* 0x080fe20000410000 */
[----:B------:R-:W-:Y:S01]  /*94c0*/  HADD2.F32 R5, -RZ, R5.H1_H1 ;  /* 0x30000005ff057230 */ /* 0x000fe20000004100 */
[----:B------:R-:W-:Y:S01]  /*94d0*/  FMUL.FTZ R14, R8, R9 ;  /* 0x00000009080e7220 */ /* 0x000fe20000410000 */
[--C-:B------:R-:W-:Y:S02]  /*94e0*/  HADD2.F32 R12, -RZ, R6.reuse.H0_H0 ;  /* 0x20000006ff0c7230 */ /* 0x100fe40000004100 */
[----:B------:R-:W-:Y:S01]  /*94f0*/  HADD2.F32 R11, -RZ, R6.H1_H1 ;  /* 0x30000006ff0b7230 */ /* 0x000fe20000004100 */
[-C--:B------:R-:W-:Y:S01]  /*9500*/  FMUL.FTZ R9, R5, R0.reuse ;  /* 0x0000000005097220 */ /* 0x080fe20000410000 */
[--C-:B------:R-:W-:Y:S01]  /*9510*/  HADD2.F32 R6, -RZ, R7.reuse.H0_H0 ;  /* 0x20000007ff067230 */ /* 0x100fe20000004100 */
[----:B------:R-:W-:Y:S01]  /*9520*/  FMUL.FTZ R0, R4, R0 ;  /* 0x0000000004007220 */ /* 0x000fe20000410000 */
[----:B------:R-:W-:Y:S01]  /*9530*/  HADD2.F32 R7, -RZ, R7.H1_H1 ;  /* 0x30000007ff077230 */ /* 0x000fe20000004100 */
[----:B------:R-:W-:-:S02]  /*9540*/  FFMA.FTZ R15, R10, R3, -R14 ;  /* 0x000000030a0f7223 */ /* 0x000fc4000001080e */
[----:B------:R-:W-:Y:S01]  /*9550*/  FFMA.FTZ R14, R8, R3, R13 ;  /* 0x00000003080e7223 */ /* 0x000fe2000001000d */
[----:B------:R-:W-:Y:S01]  /*9560*/  HADD2.F32 R3, -RZ, R25.H1_H1 ;  /* 0x30000019ff037230 */ /* 0x000fe20000004100 */
[-C--:B------:R-:W-:Y:S01]  /*9570*/  FFMA.FTZ R13, R4, R2.reuse, -R9 ;  /* 0x00000002040d7223 */ /* 0x080fe20000010809 */
[----:B------:R-:W-:Y:S01]  /*9580*/  HADD2.F32 R4, -RZ, R19.H1_H1 ;  /* 0x30000013ff047230 */ /* 0x000fe20000004100 */
[----:B------:R-:W-:Y:S01]  /*9590*/  FFMA.FTZ R10, R5, R2, R0 ;  /* 0x00000002050a7223 */ /* 0x000fe20000010000 */
[----:B------:R-:W-:Y:S02]  /*95a0*/  HADD2.F32 R0, -RZ, R18.H1_H1 ;  /* 0x30000012ff007230 */ /* 0x000fe40000004100 */
[----:B------:R-:W-:Y:S01]  /*95b0*/  HADD2.F32 R2, -RZ, R24.H1_H1 ;  /* 0x30000018ff027230 */ /* 0x000fe20000004100 */
[----:B------:R-:W-:Y:S02]  /*95c0*/  FMUL.FTZ R9, R11, R4 ;  /* 0x000000040b097220 */ /* 0x000fe40000410000 */
[----:B------:R-:W-:-:S02]  /*95d0*/  FMUL.FTZ R8, R7, R0 ;  /* 0x0000000007087220 */ /* 0x000fc40000410000 */
[----:B------:R-:W-:Y:S02]  /*95e0*/  FMUL.FTZ R4, R12, R4 ;  /* 0x000000040c047220 */ /* 0x000fe40000410000 */
[----:B------:R-:W-:Y:S02]  /*95f0*/  FMUL.FTZ R5, R6, R0 ;  /* 0x0000000006057220 */ /* 0x000fe40000410000 */
[-C--:B------:R-:W-:Y:S02]  /*9600*/  FFMA.FTZ R9, R12, R3.reuse, -R9 ;  /* 0x000000030c097223 */ /* 0x080fe40000010809 */
[-C--:B------:R-:W-:Y:S02]  /*9610*/  FFMA.FTZ R0, R6, R2.reuse, -R8 ;  /* 0x0000000206007223 */ /* 0x080fe40000010808 */
[----:B------:R-:W-:Y:S01]  /*9620*/  FFMA.FTZ R3, R11, R3, R4 ;  /* 0x000000030b037223 */ /* 0x000fe20000010004 */
[----:B------:R-:W-:Y:S01]  /*9630*/  F2FP.PACK_AB R4, R14, R15 ;  /* 0x0000000f0e04723e */ /* 0x000fe200000000ff */
[----:B------:R-:W-:Y:S01]  /*9640*/  FFMA.FTZ R2, R7, R2, R5 ;  /* 0x0000000207027223 */ /* 0x000fe20000010005 */
[----:B------:R-:W-:-:S02]  /*9650*/  F2FP.PACK_AB R5, R10, R13 ;  /* 0x0000000d0a05723e */ /* 0x000fc400000000ff */
[----:B------:R-:W-:Y:S02]  /*9660*/  F2FP.PACK_AB R6, R3, R9 ;  /* 0x000000090306723e */ /* 0x000fe400000000ff */
[----:B------:R-:W-:-:S05]  /*9670*/  F2FP.PACK_AB R7, R2, R0 ;  /* 0x000000000207723e */ /* 0x000fca00000000ff */
[----:B------:R1:W-:Y:S02]  /*9680*/  STS.128 [R200+0xc000], R4 ;  /* 0x00c00004c8007388 */ /* 0x0003e40000000c00 */
.L_x_231:
[----:B------:R-:W-:Y:S05]  /*9690*/  BSYNC B0 ;  /* 0x0000000000007941 */ /* 0x000fea0003800000 */
.L_x_230:
[----:B------:R-:W-:Y:S01]  /*96a0*/  ISETP.GE.AND P0, PT, R143, c[0x0][0x27c], PT ;  /* 0x00009f008f007a0c */ /* 0x000fe20003f06270 */
[----:B------:R-:W-:-:S12]  /*96b0*/  BSSY B0, `(.L_x_232) ;  /* 0x0000028000007945 */ /* 0x000fd80003800000 */
[----:B------:R-:W-:Y:S05]  /*96c0*/  @P0 BRA `(.L_x_233) ;  /* 0x0000026000000947 */ /* 0x000fea0003800000 */
[----:B-1----:R-:W1:Y:S01]  /*96d0*/  LDS.128 R4, [R201+0xc000] ;  /* 0x00c00000c9047984 */ /* 0x002e620000000c00 */
[----:B------:R-:W-:Y:S02]  /*96e0*/  HADD2.F32 R9, -RZ, R22.H1_H1 ;  /* 0x30000016ff097230 */ /* 0x000fe40000004100 */
        /* <DEDUP_REMOVED lines=19> */
[----:B------:R-:W-:Y:S01]  /*9820*/  HADD2.F32 R4, -RZ, R26.H0_H0 ;  /* 0x2000001aff047230 */ /* 0x000fe20000004100 */
[----:B------:R-:W-:Y:S01]  /*9830*/  FFMA.FTZ R10, R5, R2, R0 ;  /* 0x00000002050a7223 */ /* 0x000fe20000010000 */
[----:B------:R-:W-:Y:S02]  /*9840*/  HADD2.F32 R0, -RZ, R21.H0_H0 ;  /* 0x20000015ff007230 */ /* 0x000fe40000004100 */
        /* <DEDUP_REMOVED lines=14> */
.L_x_233:
[----:B------:R-:W-:Y:S05]  /*9930*/  BSYNC B0 ;  /* 0x0000000000007941 */ /* 0x000fea0003800000 */
.L_x_232:
[----:B------:R-:W-:Y:S01]  /*9940*/  ISETP.GE.AND P0, PT, R140, c[0x0][0x27c], PT ;  /* 0x00009f008c007a0c */ /* 0x000fe20003f06270 */
[----:B------:R-:W-:-:S12]  /*9950*/  BSSY B0, `(.L_x_234) ;  /* 0x0000028000007945 */ /* 0x000fd80003800000 */
[----:B------:R-:W-:Y:S05]  /*9960*/  @P0 BRA `(.L_x_235) ;  /* 0x0000026000000947 */ /* 0x000fea0003800000 */
[----:B-1----:R-:W1:Y:S01]  /*9970*/  LDS.128 R4, [R200+0x10000] ;  /* 0x01000000c8047984 */ /* 0x002e620000000c00 */
[----:B------:R-:W-:Y:S02]  /*9980*/  HADD2.F32 R9, -RZ, R23.H0_H0 ;  /* 0x20000017ff097230 */ /* 0x000fe40000004100 */
[----:B------:R-:W-:Y:S02]  /*9990*/  HADD2.F32 R0, -RZ, R22.H0_H0 ;  /* 0x20000016ff007230 */ /* 0x000fe40000004100 */
        /* <DEDUP_REMOVED lines=35> */
.L_x_235:
[----:B------:R-:W-:Y:S05]  /*9bd0*/  BSYNC B0 ;  /* 0x0000000000007941 */ /* 0x000fea0003800000 */
.L_x_234:
        /* <DEDUP_REMOVED lines=27> */
[----:B------:R-:W-:Y:S01]  /*9d90*/  HADD2.F32 R2, -RZ, R38.H0_H0 ;  /* 0x20000026ff027230 */ /* 0x000fe20000004100 */
        /* <DEDUP_REMOVED lines=13> */
.L_x_237:
[----:B------:R-:W-:Y:S05]  /*9e70*/  BSYNC B0 ;  /* 0x0000000000007941 */ /* 0x000fea0003800000 */
.L_x_236:
[----:B------:R-:W-:Y:S01]  /*9e80*/  ISETP.GE.AND P0, PT, R105, c[0x0][0x27c], PT ;  /* 0x00009f0069007a0c */ /* 0x000fe20003f06270 */
[----:B------:R-:W-:-:S12]  /*9e90*/  BSSY B0, `(.L_x_238) ;  /* 0x0000028000007945 */ /* 0x000fd80003800000 */
[----:B------:R-:W-:Y:S05]  /*9ea0*/  @P0 BRA `(.L_x_239) ;  /* 0x0000026000000947 */ /* 0x000fea0003800000 */
[----:B-1----:R-:W1:Y:S01]  /*9eb0*/  LDS.128 R4, [R200+0x14000] ;  /* 0x01400000c8047984 */ /* 0x002e620000000c00 */
[----:B------:R-:W-:Y:S02]  /*9ec0*/  HADD2.F32 R9, -RZ, R28.H0_H0 ;  /* 0x2000001cff097230 */ /* 0x000fe40000004100 */
[----:B------:R-:W-:Y:S02]  /*9ed0*/  HADD2.F32 R0, -RZ, R29.H0_H0 ;  /* 0x2000001dff007230 */ /* 0x000fe40000004100 */
[----:B------:R-:W-:Y:S02]  /*9ee0*/  HADD2.F32 R3, -RZ, R38.H1_H1 ;  /* 0x30000026ff037230 */ /* 0x000fe40000004100 */
[----:B------:R-:W-:Y:S02]  /*9ef0*/  HADD2.F32 R2, -RZ, R37.H0_H0 ;  /* 0x20000025ff027230 */ /* 0x000fe40000004100 */
        /* <DEDUP_REMOVED lines=33> */
.L_x_239:
[----:B------:R-:W-:Y:S05]  /*a110*/  BSYNC B0 ;  /* 0x0000000000007941 */ /* 0x000fea0003800000 */
.L_x_238:
[----:B------:R-:W-:-:S13]  /*a120*/  ISETP.GE.AND P0, PT, R141, c[0x0][0x27c], PT ;  /* 0x00009f008d007a0c */ /* 0x000fda0003f06270 */
[----:B------:R-:W-:Y:S05]  /*a130*/  @P0 BRA `(.L_x_229) ;  /* 0x0000026000000947 */ /* 0x000fea0003800000 */
[----:B-1----:R-:W1:Y:S01]  /*a140*/  LDS.128 R4, [R201+0x14000] ;  /* 0x01400000c9047984 */ /* 0x002e620000000c00 */
[----:B------:R-:W-:Y:S02]  /*a150*/  HADD2.F32 R9, -RZ, R32.H0_H0 ;  /* 0x20000020ff097230 */ /* 0x000fe40000004100 */
[----:B------:R-:W-:Y:S02]  /*a160*/  HADD2.F32 R0, -RZ, R33.H0_H0 ;  /* 0x20000021ff007230 */ /* 0x000fe40000004100 */
[----:B------:R-:W-:Y:S02]  /*a170*/  HADD2.F32 R3, -RZ, R36.H0_H0 ;  /* 0x20000024ff037230 */ /* 0x000fe40000004100 */
        /* <DEDUP_REMOVED lines=17> */
[--C-:B------:R-:W-:Y:S01]  /*a290*/  HADD2.F32 R4, -RZ, R34.reuse.H1_H1 ;  /* 0x30000022ff047230 */ /* 0x100fe20000004100 */
        /* <DEDUP_REMOVED lines=16> */
.L_x_229:
[----:B------:R-:W-:Y:S05]  /*a3a0*/  BSYNC B1 ;  /* 0x0000000000017941 */ /* 0x000fea0003800000 */
.L_x_228:
[----:B------:R-:W-:-:S04]  /*a3b0*/  IADD3 R0, R209, 0x40, RZ ;  /* 0x00000040d1007810 */ /* 0x000fc80007ffe0ff */
[----:B------:R-:W-:-:S13]  /*a3c0*/  ISETP.GE.AND P0, PT, R0, R16, PT ;  /* 0x000000100000720c */ /* 0x000fda0003f06270 */
[----:B------:R-:W-:Y:S05]  /*a3d0*/  @P0 BRA `(.L_x_240) ;  /* 0x00003b9000000947 */ /* 0x000fea0003800000 */
[----:B------:R-:W-:Y:S01]  /*a3e0*/  ISETP.GE.AND P0, PT, R106, c[0x0][0x27c], PT ;  /* 0x00009f006a007a0c */ /* 0x000fe20003f06270 */
[----:B------:R-:W-:-:S12]  /*a3f0*/  BSSY B0, `(.L_x_241) ;  /* 0x0000028000007945 */ /* 0x000fd80003800000 */
[----:B------:R-:W-:Y:S05]  /*a400*/  @P0 BRA `(.L_x_242) ;  /* 0x0000026000000947 */ /* 0x000fea0003800000 */
[----:B-1----:R-:W1:Y:S01]  /*a410*/  LDS.128 R4, [R200+0xe000] ;  /* 0x00e00000c8047984 */ /* 0x002e620000000c00 */
[--C-:B------:R-:W-:Y:S02]  /*a420*/  HADD2.F32 R9, -RZ, R17.reuse.H0_H0 ;  /* 0x20000011ff097230 */ /* 0x100fe40000004100 */
[----:B------:R-:W-:Y:S02]  /*a430*/  HADD2.F32 R0, -RZ, R17.H1_H1 ;  /* 0x30000011ff007230 */ /* 0x000fe40000004100 */
[----:B------:R-:W-:Y:S02]  /*a440*/  HADD2.F32 R3, -RZ, R21.H1_H1 ;  /* 0x30000015ff037230 */ /* 0x000fe40000004100 */
[----:B------:R-:W-:Y:S02]  /*a450*/  HADD2.F32 R2, -RZ, R20.H1_H1 ;  /* 0x30000014ff027230 */ /* 0x000fe40000004100 */
[--C-:B-1----:R-:W-:Y:S02]  /*a460*/  HADD2.F32 R10, -RZ, R4.reuse.H0_H0 ;  /* 0x20000004ff0a7230 */ /* 0x102fe40000004100 */
[----:B------:R-:W-:-:S02]  /*a470*/  HADD2.F32 R8, -RZ, R4.H1_H1 ;  /* 0x30000004ff087230 */ /* 0x000fc40000004100 */
[--C-:B------:R-:W-:Y:S01]  /*a480*/  HADD2.F32 R4, -RZ, R5.reuse.H0_H0 ;  /* 0x20000005ff047230 */ /* 0x100fe20000004100 */
[C---:B------:R-:W-:Y:S01]  /*a490*/  FMUL.FTZ R13, R9.reuse, R10 ;  /* 0x0000000a090d7220 */ /* 0x040fe20000410000 */
[----:B------:R-:W-:Y:S01]  /*a4a0*/  HADD2.F32 R5, -RZ, R5.H1_H1 ;  /* 0x30000005ff057230 */ /* 0x000fe20000004100 */
[----:B------:R-:W-:Y:S01]  /*a4b0*/  FMUL.FTZ R14, R9, R8 ;  /* 0x00000008090e7220 */ /* 0x000fe20000410000 */
[--C-:B------:R-:W-:Y:S02]  /*a4c0*/  HADD2.F32 R12, -RZ, R6.reuse.H0_H0 ;  /* 0x20000006ff0c7230 */ /* 0x100fe40000004100 */
[----:B------:R-:W-:Y:S01]  /*a4d0*/  HADD2.F32 R11, -RZ, R6.H1_H1 ;  /* 0x30000006ff0b7230 */ /* 0x000fe20000004100 */
[C---:B------:R-:W-:Y:S01]  /*a4e0*/  FMUL.FTZ R9, R0.reuse, R5 ;  /* 0x0000000500097220 */ /* 0x040fe20000410000 */
[--C-:B------:R-:W-:Y:S01]  /*a4f0*/  HADD2.F32 R6, -RZ, R7.reuse.H0_H0 ;  /* 0x20000007ff067230 */ /* 0x100fe20000004100 */
[----:B------:R-:W-:Y:S01]  /*a500*/  FMUL.FTZ R0, R0, R4 ;  /* 0x0000000400007220 */ /* 0x000fe20000410000 */
[----:B------:R-:W-:Y:S01]  /*a510*/  HADD2.F32 R7, -RZ, R7.H1_H1 ;  /* 0x30000007ff077230 */ /* 0x000fe20000004100 */
[----:B------:R-:W-:-:S02]  /*a520*/  FFMA.FTZ R15, R3, R10, -R14 ;  /* 0x0000000a030f7223 */ /* 0x000fc4000001080e */
[----:B------:R-:W-:Y:S01]  /*a530*/  FFMA.FTZ R14, R3, R8, R13 ;  /* 0x00000008030e7223 */ /* 0x000fe2000001000d */
[----:B------:R-:W-:Y:S01]  /*a540*/  HADD2.F32 R3, -RZ, R25.H1_H1 ;  /* 0x30000019ff037230 */ /* 0x000fe20000004100 */
[C---:B------:R-:W-:Y:S01]  /*a550*/  FFMA.FTZ R13, R2.reuse, R4, -R9 ;  /* 0x00000004020d7223 */ /* 0x040fe20000010809 */
        /* <DEDUP_REMOVED lines=8> */
[C---:B------:R-:W-:Y:S02]  /*a5e0*/  FFMA.FTZ R9, R3.reuse, R12, -R9 ;  /* 0x0000000c03097223 */ /* 0x040fe40000010809 */
[----:B------:R-:W-:Y:S02]  /*a5f0*/  FFMA.FTZ R0, R2, R6, -R8 ;  /* 0x0000000602007223 */ /* 0x000fe40000010808 */
[----:B------:R-:W-:Y:S01]  /*a600*/  FFMA.FTZ R3, R3, R11, R4 ;  /* 0x0000000b03037223 */ /* 0x000fe20000010004 */
[----:B------:R-:W-:Y:S01]  /*a610*/  F2FP.PACK_AB R4, R14, R15 ;  /* 0x0000000f0e04723e */ /* 0x000fe200000000ff */
[----:B------:R-:W-:Y:S01]  /*a620*/  FFMA.FTZ R2, R2, R7, R5 ;  /* 0x0000000702027223 */ /* 0x000fe20000010005 */
[----:B------:R-:W-:-:S02]  /*a630*/  F2FP.PACK_AB R5, R10, R13 ;  /* 0x0000000d0a05723e */ /* 0x000fc400000000ff */
[----:B------:R-:W-:Y:S02]  /*a640*/  F2FP.PACK_AB R6, R3, R9 ;  /* 0x000000090306723e */ /* 0x000fe400000000ff */
[----:B------:R-:W-:-:S05]  /*a650*/  F2FP.PACK_AB R7, R2, R0 ;  /* 0x000000000207723e */ /* 0x000fca00000000ff */
[----:B------:R1:W-:Y:S02]  /*a660*/  STS.128 [R200+0xe000], R4 ;  /* 0x00e00004c8007388 */ /* 0x0003e40000000c00 */
.L_x_242:
[----:B------:R-:W-:Y:S05]  /*a670*/  BSYNC B0 ;  /* 0x0000000000007941 */ /* 0x000fea0003800000 */
.L_x_241:
        /* <DEDUP_REMOVED lines=41> */
.L_x_244:
[----:B------:R-:W-:Y:S05]  /*a910*/  BSYNC B0 ;  /* 0x0000000000007941 */ /* 0x000fea0003800000 */
.L_x_243:
        /* <DEDUP_REMOVED lines=41> */
.L_x_246:
[----:B------:R-:W-:Y:S05]  /*abb0*/  BSYNC B0 ;  /* 0x0000000000007941 */ /* 0x000fea0003800000 */
.L_x_245:
        /* <DEDUP_REMOVED lines=41> */
.L_x_248:
[----:B------:R-:W-:Y:S05]  /*ae50*/  BSYNC B0 ;  /* 0x0000000000007941 */ /* 0x000fea0003800000 */
.L_x_247:
        /* <DEDUP_REMOVED lines=41> */
.L_x_250:
[----:B------:R-:W-:Y:S05]  /*b0f0*/  BSYNC B0 ;  /* 0x0000000000007941 */ /* 0x000fea0003800000 */
.L_x_249:
        /* <DEDUP_REMOVED lines=39> */
[----:B------:R1:W-:Y:S01]  /*b370*/  STS.128 [R201+0x16000], R4 ;  /* 0x01600004c9007388 */ /* 0x0003e20000000c00 */
[----:B------:R-:W-:Y:S05]  /*b380*/  BRA `(.L_x_240) ;  /* 0x00002be000007947 */ /* 0x000fea0003800000 */
.L_x_225:
        /* <DEDUP_REMOVED lines=19> */
[C---:B-12-4-:R-:W-:Y:S01]  /*b4c0*/  ISETP.GE.AND P0, PT, R100.reuse, c[0x0][0x27c], PT ;  /* 0x00009f0064007a0c */ /* 0x056fe20003f06270 */
[----:B------:R-:W-:Y:S01]  /*b4d0*/  CS2R R22, SRZ ;  /* 0x0000000000167805 */ /* 0x000fe2000001ff00 */
[----:B------:R-:W-:Y:S01]  /*b4e0*/  IADD3 R5, R100, 0x20, RZ ;  /* 0x0000002064057810 */ /* 0x000fe20007ffe0ff */
[----:B------:R-:W-:Y:S01]  /*b4f0*/  CS2R R20, SRZ ;  /* 0x0000000000147805 */ /* 0x000fe2000001ff00 */
[----:B------:R-:W-:Y:S01]  /*b500*/  CS2R R10, SRZ ;  /* 0x00000000000a7805 */ /* 0x000fe2000001ff00 */
[----:B------:R-:W-:Y:S01]  /*b510*/  CS2R R8, SRZ ;  /* 0x0000000000087805 */ /* 0x000fe2000001ff00 */
[----:B------:R-:W-:Y:S01]  /*b520*/  ISETP.GE.AND P2, PT, R5, c[0x0][0x27c], PT ;  /* 0x00009f0005007a0c */ /* 0x000fe20003f46270 */
[----:B------:R-:W-:Y:S01]  /*b530*/  CS2R R26, SRZ ;  /* 0x00000000001a7805 */ /* 0x000fe2000001ff00 */
[----:B------:R-:W-:-:S05]  /*b540*/  CS2R R24, SRZ ;  /* 0x0000000000187805 */ /* 0x000fca000001ff00 */
[C---:B------:R-:W-:Y:S01]  /*b550*/  @!P0 IMAD.SHL.U32 R4, R100.reuse, 0x2, RZ ;  /* 0x0000000264048824 */ /* 0x040fe200078e00ff */
[----:B------:R-:W-:-:S04]  /*b560*/  @!P0 SHF.L.U64.HI R0, R100, 0x1, R101 ;  /* 0x0000000164008819 */ /* 0x000fc80000010265 */
[-C--:B------:R-:W-:Y:S02]  /*b570*/  @!P0 IADD3 R32, P1, R28, R4.reuse, RZ ;  /* 0x000000041c208210 */ /* 0x080fe40007f3e0ff */
[----:B------:R-:W-:Y:S02]  /*b580*/  @!P0 IADD3 R30, P3, R2, R4, RZ ;  /* 0x00000004021e8210 */ /* 0x000fe40007f7e0ff */
[----:B------:R-:W-:Y:S01]  /*b590*/  IADD3 R4, R100, 0x40, RZ ;  /* 0x0000004064047810 */ /* 0x000fe20007ffe0ff */
[----:B------:R-:W-:Y:S01]  /*b5a0*/  @!P0 IMAD.X R33, R29, 0x1, R0, P1 ;  /* 0x000000011d218824 */ /* 0x000fe200008e0600 */
[----:B------:R-:W-:Y:S02]  /*b5b0*/  @!P0 IADD3.X R31, R3, R0, RZ, P3, !PT ;  /* 0x00000000031f8210 */ /* 0x000fe40001ffe4ff */
[----:B------:R-:W-:Y:S01]  /*b5c0*/  ISETP.GE.AND P1, PT, R4, c[0x0][0x27c], PT ;  /* 0x00009f0004007a0c */ /* 0x000fe20003f26270 */
[----:B------:R-:W-:-:S04]  /*b5d0*/  @!P2 IMAD.SHL.U32 R4, R215, 0x8, RZ ;  /* 0x00000008d704a824 */ /* 0x000fc800078e00ff */
[----:B------:R-:W-:-:S04]  /*b5e0*/  @!P2 IMAD.WIDE R12, R4, 0x2, R28 ;  /* 0x00000002040ca825 */ /* 0x000fc800078e021c */
[----:B------:R-:W-:Y:S01]  /*b5f0*/  @!P2 IMAD.WIDE R6, R4, 0x2, R2 ;  /* 0x000000020406a825 */ /* 0x000fe200078e0202 */
[----:B------:R1:W5:Y:S03]  /*b600*/  @!P2 LD.E.128 R20, [R12.64] ;  /* 0x0000000a0c14a980 */ /* 0x000366000c101d00 */
[----:B------:R-:W-:Y:S01]  /*b610*/  @!P1 SHF.L.U32 R0, R214, 0x3, RZ ;  /* 0x00000003d6009819 */ /* 0x000fe200000006ff */
[----:B------:R2:W5:Y:S04]  /*b620*/  @!P2 LD.E.128 R8, [R6.64] ;  /* 0x0000000a0608a980 */ /* 0x000568000c101d00 */
[C---:B------:R-:W-:Y:S01]  /*b630*/  @!P1 IMAD.WIDE R4, R0.reuse, 0x2, R28 ;  /* 0x0000000200049825 */ /* 0x040fe200078e021c */
[----:B------:R-:W-:Y:S01]  /*b640*/  CS2R R14, SRZ ;  /* 0x00000000000e7805 */ /* 0x000fe2000001ff00 */
[----:B------:R-:W-:Y:S01]  /*b650*/  CS2R R18, SRZ ;  /* 0x0000000000127805 */ /* 0x000fe2000001ff00 */
[----:B------:R-:W-:Y:S01]  /*b660*/  CS2R R16, SRZ ;  /* 0x0000000000107805 */ /* 0x000fe2000001ff00 */
[----:B------:R-:W-:Y:S01]  /*b670*/  @!P1 IMAD.WIDE R2, R0, 0x2, R2 ;  /* 0x0000000200029825 */ /* 0x000fe200078e0202 */
[----:B------:R3:W5:Y:S04]  /*b680*/  @!P1 LD.E.128 R24, [R4.64] ;  /* 0x0000000a04189980 */ /* 0x000768000c101d00 */
[----:B------:R4:W5:Y:S01]  /*b690*/  @!P0 LD.E.128 R16, [R32.64] ;  /* 0x0000000a20108980 */ /* 0x000962000c101d00 */
[----:B-1----:R-:W-:Y:S01]  /*b6a0*/  CS2R R12, SRZ ;  /* 0x00000000000c7805 */ /* 0x002fe2000001ff00 */
[----:B--2---:R-:W-:-:S05]  /*b6b0*/  CS2R R6, SRZ ;  /* 0x0000000000067805 */ /* 0x004fca000001ff00 */
[----:B------:R4:W5:Y:S01]  /*b6c0*/  @!P1 LD.E.128 R12, [R2.64] ;  /* 0x0000000a020c9980 */ /* 0x000962000c101d00 */
[----:B---3--:R-:W-:-:S06]  /*b6d0*/  CS2R R4, SRZ ;  /* 0x0000000000047805 */ /* 0x008fcc000001ff00 */
[----:B------:R4:W5:Y:S02]  /*b6e0*/  @!P0 LD.E.128 R4, [R30.64] ;  /* 0x0000000a1e048980 */ /* 0x000964000c101d00 */
.L_x_252:
[----:B-12-4-:R-:W-:Y:S05]  /*b6f0*/  BSYNC B0 ;  /* 0x0000000000007941 */ /* 0x016fea0003800000 */
.L_x_251:
[----:B-----5:R-:W-:Y:S01]  /*b700*/  IMAD.MOV.U32 R51, RZ, RZ, R18 ;  /* 0x000000ffff337224 */ /* 0x020fe200078e0012 */
[----:B------:R-:W-:Y:S01]  /*b710*/  SHF.R.U64 R52, R16, 0x10, R17 ;  /* 0x0000001010347819 */ /* 0x000fe20000001211 */
[----:B------:R-:W-:Y:S01]  /*b720*/  IMAD.MOV.U32 R47, RZ, RZ, R20 ;  /* 0x000000ffff2f7224 */ /* 0x000fe200078e0014 */
[----:B------:R-:W-:Y:S01]  /*b730*/  SHF.R.U64 R44, R20, 0x10, R21 ;  /* 0x00000010142c7819 */ /* 0x000fe20000001215 */
[----:B------:R-:W-:Y:S01]  /*b740*/  IMAD.MOV.U32 R38, RZ, RZ, R25 ;  /* 0x000000ffff267224 */ /* 0x000fe200078e0019 */
[----:B------:R-:W-:Y:S01]  /*b750*/  SHF.R.U64 R2, R8, 0x10, R9 ;  /* 0x0000001008027819 */ /* 0x000fe20000001209 */
[----:B------:R-:W-:Y:S01]  /*b760*/  IMAD.MOV.U32 R54, RZ, RZ, R16 ;  /* 0x000000ffff367224 */ /* 0x000fe200078e0010 */
[----:B------:R-:W-:Y:S01]  /*b770*/  PRMT R44, R44, 0x5410, R52 ;  /* 0x000054102c2c7816 */ /* 0x000fe20000000034 */
[----:B------:R-:W-:Y:S01]  /*b780*/  IMAD.MOV.U32 R46, RZ, RZ, R21 ;  /* 0x000000ffff2e7224 */ /* 0x000fe200078e0015 */
[----:B------:R-:W-:Y:S01]  /*b790*/  PRMT R47, R47, 0x5410, R51 ;  /* 0x000054102f2f7816 */ /* 0x000fe20000000033 */
[----:B------:R-:W-:Y:S01]  /*b7a0*/  IMAD.MOV.U32 R43, RZ, RZ, R22 ;  /* 0x000000ffff2b7224 */ /* 0x000fe200078e0016 */
[----:B------:R-:W-:Y:S01]  /*b7b0*/  SHF.R.U32.HI R32, RZ, 0x10, R25 ;  /* 0x00000010ff207819 */ /* 0x000fe20000011619 */
[----:B------:R-:W-:Y:S01]  /*b7c0*/  IMAD.MOV.U32 R53, RZ, RZ, R17 ;  /* 0x000000ffff357224 */ /* 0x000fe200078e0011 */
[--C-:B------:R-:W-:Y:S01]  /*b7d0*/  PRMT R51, R47, 0x5410, R44.reuse ;  /* 0x000054102f337816 */ /* 0x100fe2000000002c */
[----:B------:R-:W-:Y:S01]  /*b7e0*/  IMAD.MOV.U32 R50, RZ, RZ, R19 ;  /* 0x000000ffff327224 */ /* 0x000fe200078e0013 */
[----:B------:R-:W-:Y:S01]  /*b7f0*/  PRMT R44, R2, 0x7610, R44 ;  /* 0x00007610022c7816 */ /* 0x000fe2000000002c */
[----:B------:R-:W-:Y:S01]  /*b800*/  IMAD R2, R237, -0x80, R34 ;  /* 0xffffff80ed027824 */ /* 0x000fe200078e0222 */
[----:B------:R-:W-:Y:S01]  /*b810*/  PRMT R61, R38, 0x5410, R32 ;  /* 0x00005410263d7816 */ /* 0x000fe20000000020 */
[----:B------:R-:W-:Y:S01]  /*b820*/  IMAD.MOV.U32 R42, RZ, RZ, R23 ;  /* 0x000000ffff2a7224 */ /* 0x000fe200078e0017 */
[----:B------:R-:W-:Y:S01]  /*b830*/  SHF.R.U32.HI R49, RZ, 0x10, R17 ;  /* 0x00000010ff317819 */ /* 0x000fe20000011611 */
        /* <DEDUP_REMOVED lines=11> */
[--C-:B------:R-:W-:Y:S01]  /*b8f0*/  SHF.R.U64 R40, R22, 0x10, R23.reuse ;  /* 0x0000001016287819 */ /* 0x100fe20000001217 */
[----:B------:R-:W-:Y:S01]  /*b900*/  IMAD.MOV.U32 R30, RZ, RZ, R4 ;  /* 0x000000ffff1e7224 */ /* 0x000fe200078e0004 */
[----:B------:R-:W-:Y:S01]  /*b910*/  SHF.R.U32.HI R37, RZ, 0x10, R23 ;  /* 0x00000010ff257819 */ /* 0x000fe20000011617 */
[----:B------:R-:W-:Y:S01]  /*b920*/  IMAD.MOV.U32 R22, RZ, RZ, R8 ;  /* 0x000000ffff167224 */ /* 0x000fe200078e0008 */
[----:B------:R-:W-:Y:S01]  /*b930*/  SHF.R.U64 R36, R24, 0x10, R25 ;  /* 0x0000001018247819 */ /* 0x000fe20000001219 */
[----:B------:R-:W-:Y:S01]  /*b940*/  IMAD.MOV.U32 R25, RZ, RZ, R7 ;  /* 0x000000ffff197224 */ /* 0x000fe200078e0007 */
[--C-:B------:R-:W-:Y:S01]  /*b950*/  SHF.R.U64 R31, R26, 0x10, R27.reuse ;  /* 0x000000101a1f7819 */ /* 0x100fe2000000121b */
[----:B------:R-:W-:Y:S01]  /*b960*/  IMAD.MOV.U32 R26, RZ, RZ, R6 ;  /* 0x000000ffff1a7224 */ /* 0x000fe200078e0006 */
[----:B------:R-:W-:Y:S01]  /*b970*/  SHF.R.U32.HI R28, RZ, 0x10, R27 ;  /* 0x00000010ff1c7819 */ /* 0x000fe2000001161b */
[----:B------:R-:W-:Y:S01]  /*b980*/  IMAD.MOV.U32 R18, RZ, RZ, R11 ;  /* 0x000000ffff127224 */ /* 0x000fe200078e000b */
[----:B------:R-:W-:Y:S01]  /*b990*/  SHF.R.U64 R27, R4, 0x10, R5 ;  /* 0x00000010041b7819 */ /* 0x000fe20000001205 */
[----:B------:R-:W-:-:S04]  /*b9a0*/  DEPBAR.LE SB0, 0x1 ;  /* 0x000080400000791a */ /* 0x000fc80000000000 */
[----:B------:R-:W-:Y:S01]  /*b9b0*/  SHF.R.U32.HI R24, RZ, 0x10, R5 ;  /* 0x00000010ff187819 */ /* 0x000fe20000011605 */
[----:B------:R-:W-:Y:S01]  /*b9c0*/  IMAD.MOV.U32 R5, RZ, RZ, R15 ;  /* 0x000000ffff057224 */ /* 0x000fe200078e000f */
[----:B------:R-:W-:Y:S01]  /*b9d0*/  SHF.R.U64 R23, R6, 0x10, R7 ;  /* 0x0000001006177819 */ /* 0x000fe20000001207 */
[----:B------:R-:W-:Y:S01]  /*b9e0*/  IMAD.MOV.U32 R6, RZ, RZ, R14 ;  /* 0x000000ffff067224 */ /* 0x000fe200078e000e */
[----:B------:R-:W-:Y:S01]  /*b9f0*/  SHF.R.U32.HI R17, RZ, 0x10, R9 ;  /* 0x00000010ff117819 */ /* 0x000fe20000011609 */
[----:B------:R-:W-:Y:S01]  /*ba00*/  IMAD.MOV.U32 R9, RZ, RZ, R13 ;  /* 0x000000ffff097224 */ /* 0x000fe200078e000d */
[----:B------:R-:W-:Y:S01]  /*ba10*/  SHF.R.U64 R16, R10, 0x10, R11 ;  /* 0x000000100a107819 */ /* 0x000fe2000000120b */
[----:B------:R-:W-:Y:S01]  /*ba20*/  IMAD.MOV.U32 R10, RZ, RZ, R12 ;  /* 0x000000ffff0a7224 */ /* 0x000fe200078e000c */
[----:B------:R-:W-:Y:S01]  /*ba30*/  SHF.R.U32.HI R20, RZ, 0x10, R7 ;  /* 0x00000010ff147819 */ /* 0x000fe20000011607 */
[----:B------:R-:W-:Y:S01]  /*ba40*/  BSSY B1, `(.L_x_253) ;  /* 0x0000133000017945 */ /* 0x000fe20003800000 */
[----:B------:R-:W-:-:S02]  /*ba50*/  PRMT R43, R43, 0x5410, R54 ;  /* 0x000054102b2b7816 */ /* 0x000fc40000000036 */
[----:B------:R-:W-:Y:S02]  /*ba60*/  PRMT R46, R46, 0x5410, R49 ;  /* 0x000054102e2e7816 */ /* 0x000fe40000000031 */
[----:B------:R-:W-:Y:S02]  /*ba70*/  SHF.R.U32.HI R8, RZ, 0x10, R11 ;  /* 0x00000010ff087819 */ /* 0x000fe4000001160b */
[--C-:B------:R-:W-:Y:S02]  /*ba80*/  SHF.R.U64 R7, R12, 0x10, R13.reuse ;  /* 0x000000100c077819 */ /* 0x100fe4000000120d */
[----:B------:R-:W-:Y:S02]  /*ba90*/  SHF.R.U32.HI R4, RZ, 0x10, R13 ;  /* 0x00000010ff047819 */ /* 0x000fe4000001160d */
[--C-:B------:R-:W-:Y:S02]  /*baa0*/  SHF.R.U64 R3, R14, 0x10, R15.reuse ;  /* 0x000000100e037819 */ /* 0x100fe4000000120f */
        /* <DEDUP_REMOVED lines=27> */
[----:B------:R-:W2:Y:S01]  /*bc60*/  LDL R67, [R1+0x24] ;  /* 0x0000240001437983 */ /* 0x000ea20000100800 */
[----:B------:R-:W-:Y:S01]  /*bc70*/  MOV R0, c[0x0][0x27c] ;  /* 0x00009f0000007a02 */ /* 0x000fe20000000f00 */
[----:B------:R-:W-:-:S03]  /*bc80*/  HADD2.F32 R13, -RZ, R43.H1_H1 ;  /* 0x3000002bff0d7230 */ /* 0x000fc60000004100 */
[----:B------:R-:W-:-:S04]  /*bc90*/  LEA.HI R0, R0, R235, RZ, 0x1d ;  /* 0x000000eb00007211 */ /* 0x000fc800078fe8ff */
[----:B------:R-:W-:Y:S02]  /*bca0*/  SHF.R.S32.HI R3, RZ, 0x1f, R0 ;  /* 0x0000001fff037819 */ /* 0x000fe40000011400 */
[----:B------:R-:W-:Y:S02]  /*bcb0*/  SHF.L.U32 R2, R0, 0x3, RZ ;  /* 0x0000000300027819 */ /* 0x000fe400000006ff */
[----:B------:R-:W-:Y:S02]  /*bcc0*/  LEA.HI R0, R3, R0, RZ, 0x3 ;  /* 0x0000000003007211 */ /* 0x000fe400078f18ff */
[----:B------:R-:W-:Y:S02]  /*bcd0*/  LOP3.LUT R2, R217, 0x38, R2, 0xf8, !PT ;  /* 0x00000038d9027812 */ /* 0x000fe400078ef802 */
[----:B------:R-:W-:Y:S02]  /*bce0*/  SHF.L.U32 R0, R0, 0xa, RZ ;  /* 0x0000000a00007819 */ /* 0x000fe400000006ff */
[----:B------:R-:W-:-:S02]  /*bcf0*/  LOP3.LUT R2, R2, R218, RZ, 0x3c, !PT ;  /* 0x000000da02027212 */ /* 0x000fc400078e3cff */
[----:B------:R-:W-:-:S04]  /*bd00*/  LOP3.LUT R0, R0, 0x7fffe000, RZ, 0xc0, !PT ;  /* 0x7fffe00000007812 */ /* 0x000fc800078ec0ff */
[----:B------:R-:W-:Y:S01]  /*bd10*/  IADD3 R0, R2, R0, R219 ;  /* 0x0000000002007210 */ /* 0x000fe20007ffe0db */
[----:B------:R-:W-:-:S03]  /*bd20*/  HADD2.F32 R2, -RZ, R39.H0_H0 ;  /* 0x20000027ff027230 */ /* 0x000fc60000004100 */
[----:B------:R-:W-:Y:S01]  /*bd30*/  SHF.L.U32 R25, R0, 0x1, RZ ;  /* 0x0000000100197819 */ /* 0x000fe200000006ff */
[----:B------:R-:W-:-:S04]  /*bd40*/  HADD2.F32 R0, -RZ, R39.H1_H1 ;  /* 0x30000027ff007230 */ /* 0x000fc80000004100 */
[----:B------:R-:W1:Y:S02]  /*bd50*/  LDS.128 R8, [R25+0xc100] ;  /* 0x00c1000019087984 */ /* 0x000e640000000c00 */
[--C-:B-1----:R-:W-:Y:S02]  /*bd60*/  HADD2.F32 R15, -RZ, R11.reuse.H0_H0 ;  /* 0x2000000bff0f7230 */ /* 0x102fe40000004100 */
[----:B------:R-:W-:Y:S02]  /*bd70*/  HADD2.F32 R14, -RZ, R11.H1_H1 ;  /* 0x3000000bff0e7230 */ /* 0x000fe40000004100 */
[----:B------:R-:W-:Y:S02]  /*bd80*/  HADD2.F32 R3, -RZ, R8.H1_H1 ;  /* 0x30000008ff037230 */ /* 0x000fe40000004100 */
[----:B------:R-:W-:Y:S02]  /*bd90*/  HADD2.F32 R11, -RZ, R44.H1_H1 ;  /* 0x3000002cff0b7230 */ /* 0x000fe40000004100 */
[----:B------:R-:W-:Y:S01]  /*bda0*/  HADD2.F32 R12, -RZ, R10.H1_H1 ;  /* 0x3000000aff0c7230 */ /* 0x000fe20000004100 */
[----:B------:R-:W-:Y:S01]  /*bdb0*/  FMUL.FTZ R33, R3, R0 ;  /* 0x0000000003217220 */ /* 0x000fe20000410000 */
[----:B--2---:R-:W1:Y:S02]  /*bdc0*/  LDS.128 R4, [R67] ;  /* 0x0000000043047984 */ /* 0x004e640000000c00 */
[----:B-1----:R-:W-:-:S02]  /*bdd0*/  HADD2.F32 R23, -RZ, R4.H0_H0 ;  /* 0x20000004ff177230 */ /* 0x002fc40000004100 */
[----:B------:R-:W-:Y:S02]  /*bde0*/  HADD2.F32 R22, -RZ, R4.H1_H1 ;  /* 0x30000004ff167230 */ /* 0x000fe40000004100 */
[----:B------:R-:W-:Y:S02]  /*bdf0*/  HADD2.F32 R4, -RZ, R8.H0_H0 ;  /* 0x20000008ff047230 */ /* 0x000fe40000004100 */
[--C-:B------:R-:W-:Y:S02]  /*be00*/  HADD2.F32 R17, -RZ, R7.reuse.H0_H0 ;  /* 0x20000007ff117230 */ /* 0x100fe40000004100 */
[----:B------:R-:W-:Y:S01]  /*be10*/  HADD2.F32 R16, -RZ, R7.H1_H1 ;  /* 0x30000007ff107230 */ /* 0x000fe20000004100 */
[-C--:B------:R-:W-:Y:S01]  /*be20*/  FMUL.FTZ R7, R23, R2.reuse ;  /* 0x0000000217077220 */ /* 0x080fe20000410000 */
[--C-:B------:R-:W-:Y:S01]  /*be30*/  HADD2.F32 R21, -RZ, R5.reuse.H0_H0 ;  /* 0x20000005ff157230 */ /* 0x100fe20000004100 */
[----:B------:R-:W-:Y:S01]  /*be40*/  FMUL.FTZ R34, R4, R2 ;  /* 0x0000000204227220 */ /* 0x000fe20000410000 */
[----:B------:R-:W-:Y:S01]  /*be50*/  HADD2.F32 R20, -RZ, R5.H1_H1 ;  /* 0x30000005ff147230 */ /* 0x000fe20000004100 */
[----:B------:R-:W-:Y:S01]  /*be60*/  FMUL.FTZ R2, R22, R0 ;  /* 0x0000000016027220 */ /* 0x000fe20000410000 */
[----:B------:R-:W-:Y:S01]  /*be70*/  HADD2.F32 R5, -RZ, R40.H0_H0 ;  /* 0x20000028ff057230 */ /* 0x000fe20000004100 */
[----:B------:R-:W-:Y:S01]  /*be80*/  FFMA.FTZ R37, R4, R13, R7 ;  /* 0x0000000d04257223 */ /* 0x000fe20000010007 */
[--C-:B------:R-:W-:Y:S01]  /*be90*/  HADD2.F32 R19, -RZ, R6.reuse.H0_H0 ;  /* 0x20000006ff137230 */ /* 0x100fe20000004100 */
[----:B------:R-:W-:Y:S01]  /*bea0*/  FFMA.FTZ R36, R3, R11, R2 ;  /* 0x0000000b03247223 */ /* 0x000fe20000010002 */
[----:B------:R-:W-:Y:S01]  /*beb0*/  HADD2.F32 R18, -RZ, R6.H1_H1 ;  /* 0x30000006ff127230 */ /* 0x000fe20000004100 */
[----:B------:R-:W-:Y:S01]  /*bec0*/  FMUL.FTZ R4, R21, R5 ;  /* 0x0000000515047220 */ /* 0x000fe20000410000 */
[----:B------:R-:W-:Y:S01]  /*bed0*/  HADD2.F32 R8, -RZ, R10.H0_H0 ;  /* 0x2000000aff087230 */ /* 0x000fe20000004100 */
[----:B------:R-:W-:Y:S01]  /*bee0*/  FFMA.FTZ R13, R23, R13, -R34 ;  /* 0x0000000d170d7223 */ /* 0x000fe20000010822 */
[----:B------:R-:W-:-:S02]  /*bef0*/  HADD2.F32 R6, -RZ, R9.H0_H0 ;  /* 0x20000009ff067230 */ /* 0x000fc40000004100 */
[----:B------:R-:W-:Y:S02]  /*bf00*/  HADD2.F32 R10, -RZ, R45.H1_H1 ;  /* 0x3000002dff0a7230 */ /* 0x000fe40000004100 */
[----:B------:R-:W-:Y:S01]  /*bf10*/  HADD2.F32 R2, -RZ, R40.H1_H1 ;  /* 0x30000028ff027230 */ /* 0x000fe20000004100 */
[C---:B------:R-:W-:Y:S01]  /*bf20*/  FMUL.FTZ R31, R6.reuse, R5 ;  /* 0x00000005061f7220 */ /* 0x040fe20000410000 */
[----:B------:R-:W-:Y:S01]  /*bf30*/  HADD2.F32 R0, -RZ, R41.H0_H0 ;  /* 0x20000029ff007230 */ /* 0x000fe20000004100 */
[----:B------:R-:W-:Y:S01]  /*bf40*/  FFMA.FTZ R35, R6, R10, R4 ;  /* 0x0000000a06237223 */ /* 0x000fe20000010004 */
[----:B------:R-:W-:Y:S01]  /*bf50*/  HADD2.F32 R9, -RZ, R9.H1_H1 ;  /* 0x30000009ff097230 */ /* 0x000fe20000004100 */
[----:B------:R-:W-:Y:S01]  /*bf60*/  FMUL.FTZ R5, R20, R2 ;  /* 0x0000000214057220 */ /* 0x000fe20000410000 */
[----:B------:R-:W-:Y:S01]  /*bf70*/  HADD2.F32 R7, -RZ, R46.H1_H1 ;  /* 0x3000002eff077230 */ /* 0x000fe20000004100 */
[----:B------:R-:W-:Y:S01]  /*bf80*/  FMUL.FTZ R4, R19, R0 ;  /* 0x0000000013047220 */ /* 0x000fe20000410000 */
[----:B------:R-:W-:Y:S01]  /*bf90*/  HADD2.F32 R6, -RZ, R47.H1_H1 ;  /* 0x3000002fff067230 */ /* 0x000fe20000004100 */
[C---:B------:R-:W-:Y:S01]  /*bfa0*/  FMUL.FTZ R29, R9.reuse, R2 ;  /* 0x00000002091d7220 */ /* 0x040fe20000410000 */
[----:B------:R-:W-:Y:S01]  /*bfb0*/  HADD2.F32 R3, -RZ, R41.H1_H1 ;  /* 0x30000029ff037230 */ /* 0x000fe20000004100 */
[----:B------:R-:W-:Y:S01]  /*bfc0*/  FFMA.FTZ R32, R9, R7, R5 ;  /* 0x0000000709207223 */ /* 0x000fe20000010005 */
[----:B------:R-:W-:Y:S01]  /*bfd0*/  HADD2.F32 R5, -RZ, R48.H0_H0 ;  /* 0x20000030ff057230 */ /* 0x000fe20000004100 */
[----:B------:R-:W-:Y:S01]  /*bfe0*/  FFMA.FTZ R30, R8, R6, R4 ;  /* 0x00000006081e7223 */ /* 0x000fe20000010004 */
[----:B------:R-:W-:Y:S01]  /*bff0*/  HADD2.F32 R2, -RZ, R42.H1_H1 ;  /* 0x3000002aff027230 */ /* 0x000fe20000004100 */
[----:B------:R-:W-:-:S02]  /*c000*/  FMUL.FTZ R4, R18, R3 ;  /* 0x0000000312047220 */ /* 0x000fc40000410000 */
[----:B------:R-:W-:Y:S01]  /*c010*/  FMUL.FTZ R27, R8, R0 ;  /* 0x00000000081b7220 */ /* 0x000fe20000410000 */
[----:B------:R-:W-:Y:S01]  /*c020*/  HADD2.F32 R0, -RZ, R42.H0_H0 ;  /* 0x2000002aff007230 */ /* 0x000fe20000004100 */
[C---:B------:R-:W-:Y:S01]  /*c030*/  FFMA.FTZ R28, R12.reuse, R5, R4 ;  /* 0x000000050c1c7223 */ /* 0x040fe20000010004 */
[----:B------:R-:W-:Y:S01]  /*c040*/  HADD2.F32 R4, -RZ, R50.H0_H0 ;  /* 0x20000032ff047230 */ /* 0x000fe20000004100 */
[----:B------:R-:W-:Y:S01]  /*c050*/  FMUL.FTZ R26, R12, R3 ;  /* 0x000000030c1a7220 */ /* 0x000fe20000410000 */
[----:B------:R-:W-:Y:S01]  /*c060*/  HADD2.F32 R3, -RZ, R45.H0_H0 ;  /* 0x2000002dff037230 */ /* 0x000fe20000004100 */
[----:B------:R-:W-:Y:S02]  /*c070*/  FMUL.FTZ R9, R17, R2 ;  /* 0x0000000211097220 */ /* 0x000fe40000410000 */
[----:B------:R-:W-:Y:S02]  /*c080*/  FMUL.FTZ R8, R16, R0 ;  /* 0x0000000010087220 */ /* 0x000fe40000410000 */
[----:B------:R-:W-:-:S02]  /*c090*/  FMUL.FTZ R24, R15, R2 ;  /* 0x000000020f187220 */ /* 0x000fc40000410000 */
[C---:B------:R-:W-:Y:S02]  /*c0a0*/  FMUL.FTZ R12, R14.reuse, R0 ;  /* 0x000000000e0c7220 */ /* 0x040fe40000410000 */
[----:B------:R-:W-:Y:S02]  /*c0b0*/  FFMA.FTZ R15, R15, R4, R9 ;  /* 0x000000040f0f7223 */ /* 0x000fe40000010009 */
[----:B------:R-:W-:Y:S02]  /*c0c0*/  FFMA.FTZ R14, R14, R3, R8 ;  /* 0x000000030e0e7223 */ /* 0x000fe40000010008 */
[----:B------:R-:W-:Y:S02]  /*c0d0*/  FFMA.FTZ R10, R21, R10, -R31 ;  /* 0x0000000a150a7223 */ /* 0x000fe4000001081f */
[----:B------:R-:W-:Y:S02]  /*c0e0*/  FFMA.FTZ R9, R20, R7, -R29 ;  /* 0x0000000714097223 */ /* 0x000fe4000001081d */
[----:B------:R-:W-:-:S02]  /*c0f0*/  FFMA.FTZ R8, R22, R11, -R33 ;  /* 0x0000000b16087223 */ /* 0x000fc40000010821 */
[----:B------:R-:W-:Y:S01]  /*c100*/  FFMA.FTZ R7, R19, R6, -R27 ;  /* 0x0000000613077223 */ /* 0x000fe2000001081b */
[----:B------:R-:W-:Y:S01]  /*c110*/  F2FP.PACK_AB R9, R9, R10 ;  /* 0x0000000a0909723e */ /* 0x000fe200000000ff */
[----:B------:R-:W-:Y:S01]  /*c120*/  FFMA.FTZ R2, R18, R5, -R26 ;  /* 0x0000000512027223 */ /* 0x000fe2000001081a */
[----:B------:R-:W-:Y:S01]  /*c130*/  F2FP.PACK_AB R8, R8, R13 ;  /* 0x0000000d0808723e */ /* 0x000fe200000000ff */
[----:B------:R-:W-:Y:S01]  /*c140*/  FFMA.FTZ R0, R17, R4, -R24 ;  /* 0x0000000411007223 */ /* 0x000fe20000010818 */
[----:B------:R-:W-:Y:S01]  /*c150*/  F2FP.PACK_AB R4, R36, R37 ;  /* 0x000000252404723e */ /* 0x000fe200000000ff */
[----:B------:R-:W-:Y:S01]  /*c160*/  FFMA.FTZ R3, R16, R3, -R12 ;  /* 0x0000000310037223 */ /* 0x000fe2000001080c */
[----:B------:R-:W-:Y:S02]  /*c170*/  F2FP.PACK_AB R10, R2, R7 ;  /* 0x00000007020a723e */ /* 0x000fe400000000ff */
[----:B------:R-:W-:Y:S02]  /*c180*/  F2FP.PACK_AB R5, R32, R35 ;  /* 0x000000232005723e */ /* 0x000fe400000000ff */
[----:B------:R-:W-:-:S02]  /*c190*/  F2FP.PACK_AB R11, R3, R0 ;  /* 0x00000000030b723e */ /* 0x000fc400000000ff */
[----:B------:R-:W-:Y:S02]  /*c1a0*/  F2FP.PACK_AB R6, R28, R30 ;  /* 0x0000001e1c06723e */ /* 0x000fe400000000ff */
[----:B------:R-:W-:Y:S01]  /*c1b0*/  F2FP.PACK_AB R7, R14, R15 ;  /* 0x0000000f0e07723e */ /* 0x000fe200000000ff */
[----:B------:R1:W-:Y:S04]  /*c1c0*/  STS.128 [R67], R8 ;  /* 0x0000000843007388 */ /* 0x0003e80000000c00 */
[----:B------:R1:W-:Y:S02]  /*c1d0*/  STS.128 [R25+0xc100], R4 ;  /* 0x00c1000419007388 */ /* 0x0003e40000000c00 */
.L_x_256:
[----:B------:R-:W-:Y:S05]  /*c1e0*/  BSYNC B0 ;  /* 0x0000000000007941 */ /* 0x000fea0003800000 */
.L_x_255:
[----:B------:R-:W-:Y:S01]  /*c1f0*/  IADD3 R0, R100, 0x20, RZ ;  /* 0x0000002064007810 */ /* 0x000fe20007ffe0ff */
[----:B------:R-:W-:Y:S03]  /*c200*/  BSSY B0, `(.L_x_257) ;  /* 0x000005b000007945 */ /* 0x000fe60003800000 */
[----:B------:R-:W-:-:S13]  /*c210*/  ISETP.GE.AND P0, PT, R0, c[0x0][0x27c], PT ;  /* 0x00009f0000007a0c */ /* 0x000fda0003f06270 */
[----:B------:R-:W-:Y:S05]  /*c220*/  @P0 BRA `(.L_x_258) ;  /* 0x0000058000000947 */ /* 0x000fea0003800000 */
[----:B-1----:R-:W2:Y:S01]  /*c230*/  LDL R67, [R1+0x20] ;  /* 0x0000200001437983 */ /* 0x002ea20000100800 */
[----:B------:R-:W-:Y:S01]  /*c240*/  MOV R0, c[0x0][0x27c] ;  /* 0x00009f0000007a02 */ /* 0x000fe20000000f00 */
[----:B------:R-:W-:-:S03]  /*c250*/  HADD2.F32 R13, -RZ, R51.H0_H0 ;  /* 0x20000033ff0d7230 */ /* 0x000fc60000004100 */
        /* <DEDUP_REMOVED lines=11> */
[----:B------:R-:W-:-:S04]  /*c310*/  HADD2.F32 R0, -RZ, R44.H0_H0 ;  /* 0x2000002cff007230 */ /* 0x000fc80000004100 */
        /* <DEDUP_REMOVED lines=27> */
[----:B------:R-:W-:Y:S02]  /*c4d0*/  HADD2.F32 R10, -RZ, R52.H0_H0 ;  /* 0x20000034ff0a7230 */ /* 0x000fe40000004100 */
[----:B------:R-:W-:Y:S01]  /*c4e0*/  HADD2.F32 R2, -RZ, R47.H0_H0 ;  /* 0x2000002fff027230 */ /* 0x000fe20000004100 */
[C---:B------:R-:W-:Y:S01]  /*c4f0*/  FMUL.FTZ R31, R6.reuse, R5 ;  /* 0x00000005061f7220 */ /* 0x040fe20000410000 */
[----:B------:R-:W-:Y:S01]  /*c500*/  HADD2.F32 R0, -RZ, R48.H1_H1 ;  /* 0x30000030ff007230 */ /* 0x000fe20000004100 */
[----:B------:R-:W-:Y:S01]  /*c510*/  FFMA.FTZ R35, R6, R10, R4 ;  /* 0x0000000a06237223 */ /* 0x000fe20000010004 */
[----:B------:R-:W-:Y:S01]  /*c520*/  HADD2.F32 R9, -RZ, R9.H1_H1 ;  /* 0x30000009ff097230 */ /* 0x000fe20000004100 */
[----:B------:R-:W-:Y:S01]  /*c530*/  FMUL.FTZ R5, R20, R2 ;  /* 0x0000000214057220 */ /* 0x000fe20000410000 */
[----:B------:R-:W-:Y:S01]  /*c540*/  HADD2.F32 R7, -RZ, R52.H1_H1 ;  /* 0x30000034ff077230 */ /* 0x000fe20000004100 */
[----:B------:R-:W-:Y:S01]  /*c550*/  FMUL.FTZ R4, R19, R0 ;  /* 0x0000000013047220 */ /* 0x000fe20000410000 */
[----:B------:R-:W-:Y:S01]  /*c560*/  HADD2.F32 R6, -RZ, R53.H0_H0 ;  /* 0x20000035ff067230 */ /* 0x000fe20000004100 */
[C---:B------:R-:W-:Y:S01]  /*c570*/  FMUL.FTZ R29, R9.reuse, R2 ;  /* 0x00000002091d7220 */ /* 0x040fe20000410000 */
[----:B------:R-:W-:Y:S01]  /*c580*/  HADD2.F32 R3, -RZ, R49.H0_H0 ;  /* 0x20000031ff037230 */ /* 0x000fe20000004100 */
[----:B------:R-:W-:Y:S01]  /*c590*/  FFMA.FTZ R32, R9, R7, R5 ;  /* 0x0000000709207223 */ /* 0x000fe20000010005 */
[----:B------:R-:W-:Y:S01]  /*c5a0*/  HADD2.F32 R5, -RZ, R53.H1_H1 ;  /* 0x30000035ff057230 */ /* 0x000fe20000004100 */
[----:B------:R-:W-:Y:S01]  /*c5b0*/  FFMA.FTZ R30, R8, R6, R4 ;  /* 0x00000006081e7223 */ /* 0x000fe20000010004 */
[----:B------:R-:W-:Y:S01]  /*c5c0*/  HADD2.F32 R2, -RZ, R50.H1_H1 ;  /* 0x30000032ff027230 */ /* 0x000fe20000004100 */
[----:B------:R-:W-:-:S02]  /*c5d0*/  FMUL.FTZ R4, R18, R3 ;  /* 0x0000000312047220 */ /* 0x000fc40000410000 */
[----:B------:R-:W-:Y:S01]  /*c5e0*/  FMUL.FTZ R27, R8, R0 ;  /* 0x00000000081b7220 */ /* 0x000fe20000410000 */
[----:B------:R-:W-:Y:S01]  /*c5f0*/  HADD2.F32 R0, -RZ, R49.H1_H1 ;  /* 0x30000031ff007230 */ /* 0x000fe20000004100 */
[C---:B------:R-:W-:Y:S01]  /*c600*/  FFMA.FTZ R28, R12.reuse, R5, R4 ;  /* 0x000000050c1c7223 */ /* 0x040fe20000010004 */
[--C-:B------:R-:W-:Y:S01]  /*c610*/  HADD2.F32 R4, -RZ, R54.reuse.H1_H1 ;  /* 0x30000036ff047230 */ /* 0x100fe20000004100 */
        /* <DEDUP_REMOVED lines=25> */
.L_x_258:
[----:B------:R-:W-:Y:S05]  /*c7b0*/  BSYNC B0 ;  /* 0x0000000000007941 */ /* 0x000fea0003800000 */
.L_x_257:
[----:B------:R-:W-:-:S04]  /*c7c0*/  IADD3 R0, R100, 0x40, RZ ;  /* 0x0000004064007810 */ /* 0x000fc80007ffe0ff */
        /* <DEDUP_REMOVED lines=53> */
[----:B------:R-:W-:Y:S01]  /*cb20*/  HADD2.F32 R6, -RZ, R62.H0_H0 ;  /* 0x2000003eff067230 */ /* 0x000fe20000004100 */
[C---:B------:R-:W-:Y:S01]  /*cb30*/  FMUL.FTZ R29, R9.reuse, R2 ;  /* 0x00000002091d7220 */ /* 0x040fe20000410000 */
[----:B------:R-:W-:Y:S01]  /*cb40*/  HADD2.F32 R3, -RZ, R58.H1_H1 ;  /* 0x3000003aff037230 */ /* 0x000fe20000004100 */
[----:B------:R-:W-:Y:S01]  /*cb50*/  FFMA.FTZ R32, R9, R7, R5 ;  /* 0x0000000709207223 */ /* 0x000fe20000010005 */
[----:B------:R-:W-:Y:S01]  /*cb60*/  HADD2.F32 R5, -RZ, R62.H1_H1 ;  /* 0x3000003eff057230 */ /* 0x000fe20000004100 */
[----:B------:R-:W-:Y:S01]  /*cb70*/  FFMA.FTZ R30, R8, R6, R4 ;  /* 0x00000006081e7223 */ /* 0x000fe20000010004 */
[----:B------:R-:W-:Y:S01]  /*cb80*/  HADD2.F32 R2, -RZ, R59.H1_H1 ;  /* 0x3000003bff027230 */ /* 0x000fe20000004100 */
[----:B------:R-:W-:-:S02]  /*cb90*/  FMUL.FTZ R4, R18, R3 ;  /* 0x0000000312047220 */ /* 0x000fc40000410000 */
[----:B------:R-:W-:Y:S01]  /*cba0*/  FMUL.FTZ R27, R8, R0 ;  /* 0x00000000081b7220 */ /* 0x000fe20000410000 */
[----:B------:R-:W-:Y:S01]  /*cbb0*/  HADD2.F32 R0, -RZ, R59.H0_H0 ;  /* 0x2000003bff007230 */ /* 0x000fe20000004100 */
        /* <DEDUP_REMOVED lines=27> */
.L_x_254:
[----:B------:R-:W-:Y:S05]  /*cd70*/  BSYNC B1 ;  /* 0x0000000000017941 */ /* 0x000fea0003800000 */
.L_x_253:
[----:B------:R-:W-:-:S04]  /*cd80*/  IADD3 R0, R209, 0x40, RZ ;  /* 0x00000040d1007810 */ /* 0x000fc80007ffe0ff */
[----:B------:R-:W-:-:S13]  /*cd90*/  ISETP.GE.AND P0, PT, R0, R38, PT ;  /* 0x000000260000720c */ /* 0x000fda0003f06270 */
[----:B------:R-:W-:Y:S05]  /*cda0*/  @P0 BRA `(.L_x_240) ;  /* 0x000011c000000947 */ /* 0x000fea0003800000 */
[----:B-1----:R1:W5:Y:S01]  /*cdb0*/  LDL R67, [R1+0x10] ;  /* 0x0000100001437983 */ /* 0x0023620000100800 */
[----:B------:R-:W-:Y:S01]  /*cdc0*/  ISETP.GE.AND P0, PT, R100, c[0x0][0x27c], PT ;  /* 0x00009f0064007a0c */ /* 0x000fe20003f06270 */
[----:B------:R-:W-:Y:S01]  /*cdd0*/  BSSY B0, `(.L_x_259) ;  /* 0x0000061000007945 */ /* 0x000fe20003800000 */
[C---:B------:R-:W-:Y:S02]  /*cde0*/  IADD3 R68, R209.reuse, 0x40, RZ ;  /* 0x00000040d1447810 */ /* 0x040fe40007ffe0ff */
[----:B------:R-:W-:-:S03]  /*cdf0*/  IADD3 R69, R209, 0x40, RZ ;  /* 0x00000040d1457810 */ /* 0x000fc60007ffe0ff */
[----:B------:R-:W-:Y:S02]  /*ce00*/  IMAD.SHL.U32 R68, R68, 0x40, RZ ;  /* 0x0000004044447824 */ /* 0x000fe400078e00ff */
[----:B------:R-:W-:-:S03]  /*ce10*/  IMAD.SHL.U32 R69, R69, 0x40, RZ ;  /* 0x0000004045457824 */ /* 0x000fc600078e00ff */
[----:B------:R-:W-:Y:S02]  /*ce20*/  LOP3.LUT R68, R68, 0x1c0, RZ, 0xc0, !PT ;  /* 0x000001c044447812 */ /* 0x000fe400078ec0ff */
[----:B------:R-:W-:Y:S02]  /*ce30*/  LOP3.LUT R69, R69, 0x1c0, RZ, 0xc0, !PT ;  /* 0x000001c045457812 */ /* 0x000fe400078ec0ff */
[----:B------:R-:W-:Y:S01]  /*ce40*/  SHF.R.U32.HI R68, RZ, 0x3, R68 ;  /* 0x00000003ff447819 */ /* 0x000fe20000011644 */
        /* <DEDUP_REMOVED lines=12> */
[----:B-----5:R-:W-:Y:S01]  /*cf10*/  IADD3 R0, R2, R0, R67 ;  /* 0x0000000002007210 */ /* 0x020fe20007ffe043 */
[----:B------:R-:W-:-:S03]  /*cf20*/  HADD2.F32 R2, -RZ, R39.H0_H0 ;  /* 0x20000027ff027230 */ /* 0x000fc60000004100 */
[----:B------:R-:W-:Y:S01]  /*cf30*/  SHF.L.U32 R25, R0, 0x1, RZ ;  /* 0x0000000100197819 */ /* 0x000fe200000006ff */
[----:B------:R-:W-:-:S04]  /*cf40*/  HADD2.F32 R0, -RZ, R39.H1_H1 ;  /* 0x30000027ff007230 */ /* 0x000fc80000004100 */
[----:B------:R-:W3:Y:S02]  /*cf50*/  LDS.128 R8, [R25+0xc100] ;  /* 0x00c1000019087984 */ /* 0x000ee40000000c00 */
[--C-:B---3--:R-:W-:Y:S02]  /*cf60*/  HADD2.F32 R15, -RZ, R11.reuse.H0_H0 ;  /* 0x2000000bff0f7230 */ /* 0x108fe40000004100 */
[----:B------:R-:W-:Y:S02]  /*cf70*/  HADD2.F32 R14, -RZ, R11.H1_H1 ;  /* 0x3000000bff0e7230 */ /* 0x000fe40000004100 */
[----:B------:R-:W-:Y:S02]  /*cf80*/  HADD2.F32 R3, -RZ, R8.H1_H1 ;  /* 0x30000008ff037230 */ /* 0x000fe40000004100 */
[----:B------:R-:W-:Y:S02]  /*cf90*/  HADD2.F32 R11, -RZ, R44.H1_H1 ;  /* 0x3000002cff0b7230 */ /* 0x000fe40000004100 */
[----:B------:R-:W-:Y:S01]  /*cfa0*/  HADD2.F32 R12, -RZ, R10.H1_H1 ;  /* 0x3000000aff0c7230 */ /* 0x000fe20000004100 */
[----:B------:R-:W-:Y:S01]  /*cfb0*/  FMUL.FTZ R33, R0, R3 ;  /* 0x0000000300217220 */ /* 0x000fe20000410000 */
[----:B--2---:R-:W2:Y:S02]  /*cfc0*/  LDS.128 R4, [R70] ;  /* 0x0000000046047984 */ /* 0x004ea40000000c00 */
[----:B--2---:R-:W-:-:S02]  /*cfd0*/  HADD2.F32 R23, -RZ, R4.H0_H0 ;  /* 0x20000004ff177230 */ /* 0x004fc40000004100 */
[----:B------:R-:W-:Y:S02]  /*cfe0*/  HADD2.F32 R22, -RZ, R4.H1_H1 ;  /* 0x30000004ff167230 */ /* 0x000fe40000004100 */
[----:B------:R-:W-:Y:S02]  /*cff0*/  HADD2.F32 R4, -RZ, R8.H0_H0 ;  /* 0x20000008ff047230 */ /* 0x000fe40000004100 */
[--C-:B------:R-:W-:Y:S02]  /*d000*/  HADD2.F32 R17, -RZ, R7.reuse.H0_H0 ;  /* 0x20000007ff117230 */ /* 0x100fe40000004100 */
[----:B------:R-:W-:Y:S01]  /*d010*/  HADD2.F32 R16, -RZ, R7.H1_H1 ;  /* 0x30000007ff107230 */ /* 0x000fe20000004100 */
[C---:B------:R-:W-:Y:S01]  /*d020*/  FMUL.FTZ R7, R2.reuse, R23 ;  /* 0x0000001702077220 */ /* 0x040fe20000410000 */
        /* <DEDUP_REMOVED lines=15> */
[-C--:B------:R-:W-:Y:S01]  /*d120*/  FMUL.FTZ R31, R5, R6.reuse ;  /* 0x00000006051f7220 */ /* 0x080fe20000410000 */
[----:B------:R-:W-:Y:S01]  /*d130*/  HADD2.F32 R0, -RZ, R41.H0_H0 ;  /* 0x20000029ff007230 */ /* 0x000fe20000004100 */
[----:B------:R-:W-:Y:S01]  /*d140*/  FFMA.FTZ R35, R10, R6, R4 ;  /* 0x000000060a237223 */ /* 0x000fe20000010004 */
[----:B------:R-:W-:Y:S01]  /*d150*/  HADD2.F32 R9, -RZ, R9.H1_H1 ;  /* 0x30000009ff097230 */ /* 0x000fe20000004100 */
[----:B------:R-:W-:Y:S01]  /*d160*/  FMUL.FTZ R5, R2, R20 ;  /* 0x0000001402057220 */ /* 0x000fe20000410000 */
[----:B------:R-:W-:Y:S01]  /*d170*/  HADD2.F32 R7, -RZ, R46.H1_H1 ;  /* 0x3000002eff077230 */ /* 0x000fe20000004100 */
[----:B------:R-:W-:Y:S01]  /*d180*/  FMUL.FTZ R4, R0, R19 ;  /* 0x0000001300047220 */ /* 0x000fe20000410000 */
[----:B------:R-:W-:Y:S01]  /*d190*/  HADD2.F32 R6, -RZ, R47.H1_H1 ;  /* 0x3000002fff067230 */ /* 0x000fe20000004100 */
[-C--:B------:R-:W-:Y:S01]  /*d1a0*/  FMUL.FTZ R29, R2, R9.reuse ;  /* 0x00000009021d7220 */ /* 0x080fe20000410000 */
        /* <DEDUP_REMOVED lines=8> */
[-C--:B------:R-:W-:Y:S01]  /*d230*/  FFMA.FTZ R28, R5, R12.reuse, R4 ;  /* 0x0000000c051c7223 */ /* 0x080fe20000010004 */
[----:B------:R-:W-:Y:S01]  /*d240*/  HADD2.F32 R4, -RZ, R50.H0_H0 ;  /* 0x20000032ff047230 */ /* 0x000fe20000004100 */
[----:B------:R-:W-:Y:S01]  /*d250*/  FMUL.FTZ R26, R3, R12 ;  /* 0x0000000c031a7220 */ /* 0x000fe20000410000 */
[----:B------:R-:W-:Y:S01]  /*d260*/  HADD2.F32 R3, -RZ, R45.H0_H0 ;  /* 0x2000002dff037230 */ /* 0x000fe20000004100 */
[----:B------:R-:W-:Y:S02]  /*d270*/  FMUL.FTZ R9, R2, R17 ;  /* 0x0000001102097220 */ /* 0x000fe40000410000 */
[----:B------:R-:W-:Y:S02]  /*d280*/  FMUL.FTZ R8, R0, R16 ;  /* 0x0000001000087220 */ /* 0x000fe40000410000 */
[----:B------:R-:W-:-:S02]  /*d290*/  FMUL.FTZ R24, R2, R15 ;  /* 0x0000000f02187220 */ /* 0x000fc40000410000 */
[-C--:B------:R-:W-:Y:S02]  /*d2a0*/  FMUL.FTZ R12, R0, R14.reuse ;  /* 0x0000000e000c7220 */ /* 0x080fe40000410000 */
        /* <DEDUP_REMOVED lines=19> */
.L_x_260:
[----:B------:R-:W-:Y:S05]  /*d3e0*/  BSYNC B0 ;  /* 0x0000000000007941 */ /* 0x000fea0003800000 */
.L_x_259:
[----:B------:R-:W-:Y:S01]  /*d3f0*/  IADD3 R0, R100, 0x20, RZ ;  /* 0x0000002064007810 */ /* 0x000fe20007ffe0ff */
[----:B------:R-:W-:Y:S03]  /*d400*/  BSSY B0, `(.L_x_261) ;  /* 0x000005b000007945 */ /* 0x000fe60003800000 */
[----:B------:R-:W-:-:S13]  /*d410*/  ISETP.GE.AND P0, PT, R0, c[0x0][0x27c], PT ;  /* 0x00009f0000007a0c */ /* 0x000fda0003f06270 */
[----:B------:R-:W-:Y:S05]  /*d420*/  @P0 BRA `(.L_x_262) ;  /* 0x0000058000000947 */ /* 0x000fea0003800000 */
[----:B------:R-:W3:Y:S01]  /*d430*/  LDL R38, [R1+0x1c] ;  /* 0x00001c0001267983 */ /* 0x000ee20000100800 */
        /* <DEDUP_REMOVED lines=12> */
[----:B--2---:R-:W-:Y:S01]  /*d500*/  SHF.L.U32 R25, R0, 0x1, RZ ;  /* 0x0000000100197819 */ /* 0x004fe200000006ff */
[----:B------:R-:W-:-:S04]  /*d510*/  HADD2.F32 R0, -RZ, R44.H0_H0 ;  /* 0x2000002cff007230 */ /* 0x000fc80000004100 */
[----:B------:R-:W2:Y:S02]  /*d520*/  LDS.128 R8, [R25+0xc100] ;  /* 0x00c1000019087984 */ /* 0x000ea40000000c00 */
[--C-:B--2---:R-:W-:Y:S02]  /*d530*/  HADD2.F32 R15, -RZ, R11.reuse.H0_H0 ;  /* 0x2000000bff0f7230 */ /* 0x104fe40000004100 */
[----:B------:R-:W-:Y:S02]  /*d540*/  HADD2.F32 R14, -RZ, R11.H1_H1 ;  /* 0x3000000bff0e7230 */ /* 0x000fe40000004100 */
[----:B------:R-:W-:Y:S02]  /*d550*/  HADD2.F32 R3, -RZ, R8.H1_H1 ;  /* 0x30000008ff037230 */ /* 0x000fe40000004100 */
[----:B------:R-:W-:Y:S02]  /*d560*/  HADD2.F32 R11, -RZ, R51.H1_H1 ;  /* 0x30000033ff0b7230 */ /* 0x000fe40000004100 */
[----:B------:R-:W-:Y:S01]  /*d570*/  HADD2.F32 R12, -RZ, R10.H1_H1 ;  /* 0x3000000aff0c7230 */ /* 0x000fe20000004100 */
[----:B------:R-:W-:Y:S01]  /*d580*/  FMUL.FTZ R33, R0, R3 ;  /* 0x0000000300217220 */ /* 0x000fe20000410000 */
[----:B---3--:R-:W2:Y:S02]  /*d590*/  LDS.128 R4, [R38] ;  /* 0x0000000026047984 */ /* 0x008ea40000000c00 */
        /* <DEDUP_REMOVED lines=21> */
[-C--:B------:R-:W-:Y:S01]  /*d6f0*/  FMUL.FTZ R31, R5, R6.reuse ;  /* 0x00000006051f7220 */ /* 0x080fe20000410000 */
[----:B------:R-:W-:Y:S01]  /*d700*/  HADD2.F32 R0, -RZ, R48.H1_H1 ;  /* 0x30000030ff007230 */ /* 0x000fe20000004100 */
[----:B------:R-:W-:Y:S01]  /*d710*/  FFMA.FTZ R35, R10, R6, R4 ;  /* 0x000000060a237223 */ /* 0x000fe20000010004 */
[----:B------:R-:W-:Y:S01]  /*d720*/  HADD2.F32 R9, -RZ, R9.H1_H1 ;  /* 0x30000009ff097230 */ /* 0x000fe20000004100 */
[----:B------:R-:W-:Y:S01]  /*d730*/  FMUL.FTZ R5, R2, R20 ;  /* 0x0000001402057220 */ /* 0x000fe20000410000 */
[----:B------:R-:W-:Y:S01]  /*d740*/  HADD2.F32 R7, -RZ, R52.H1_H1 ;  /* 0x30000034ff077230 */ /* 0x000fe20000004100 */
[----:B------:R-:W-:Y:S01]  /*d750*/  FMUL.FTZ R4, R0, R19 ;  /* 0x0000001300047220 */ /* 0x000fe20000410000 */
[----:B------:R-:W-:Y:S01]  /*d760*/  HADD2.F32 R6, -RZ, R53.H0_H0 ;  /* 0x20000035ff067230 */ /* 0x000fe20000004100 */
[-C--:B------:R-:W-:Y:S01]  /*d770*/  FMUL.FTZ R29, R2, R9.reuse ;  /* 0x00000009021d7220 */ /* 0x080fe20000410000 */
        /* <DEDUP_REMOVED lines=8> */
[-C--:B------:R-:W-:Y:S01]  /*d800*/  FFMA.FTZ R28, R5, R12.reuse, R4 ;  /* 0x0000000c051c7223 */ /* 0x080fe20000010004 */
[--C-:B------:R-:W-:Y:S01]  /*d810*/  HADD2.F32 R4, -RZ, R54.reuse.H1_H1 ;  /* 0x30000036ff047230 */ /* 0x100fe20000004100 */
        /* <DEDUP_REMOVED lines=25> */
.L_x_262:
[----:B------:R-:W-:Y:S05]  /*d9b0*/  BSYNC B0 ;  /* 0x0000000000007941 */ /* 0x000fea0003800000 */
.L_x_261:
[----:B------:R-:W-:-:S04]  /*d9c0*/  IADD3 R0, R100, 0x40, RZ ;  /* 0x0000004064007810 */ /* 0x000fc80007ffe0ff */
[----:B------:R-:W-:-:S13]  /*d9d0*/  ISETP.GE.AND P0, PT, R0, c[0x0][0x27c], PT ;  /* 0x00009f0000007a0c */ /* 0x000fda0003f06270 */
[----:B------:R-:W-:Y:S05]  /*d9e0*/  @P0 BRA `(.L_x_240) ;  /* 0x0000058000000947 */ /* 0x000fea0003800000 */
[----:B--2---:R-:W2:Y:S01]  /*d9f0*/  LDL R38, [R1+0x14] ;  /* 0x0000140001267983 */ /* 0x004ea20000100800 */
        /* <DEDUP_REMOVED lines=50> */
[----:B------:R-:W-:Y:S01]  /*dd20*/  HADD2.F32 R6, -RZ, R62.H0_H0 ;  /* 0x2000003eff067230 */ /* 0x000fe20000004100 */
[-C--:B------:R-:W-:Y:S01]  /*dd30*/  FMUL.FTZ R29, R2, R9.reuse ;  /* 0x00000009021d7220 */ /* 0x080fe20000410000 */
        /* <DEDUP_REMOVED lines=35> */
.L_x_240:
[----:B------:R-:W-:Y:S05]  /*df70*/  BSYNC B2 ;  /* 0x0000000000027941 */ /* 0x000fea0003800000 */
.L_x_224:
[----:B------:R-:W-:Y:S01]  /*df80*/  IMAD R0, R65, c[0x0][0x208], RZ ;  /* 0x0000820041007a24 */ /* 0x000fe200078e02ff */
[----:B------:R-:W-:Y:S01]  /*df90*/  SHF.L.U32 R85, R210, 0x1, RZ ;  /* 0x00000001d2557819 */ /* 0x000fe200000006ff */
[----:B------:R-:W-:Y:S01]  /*dfa0*/  IMAD.WIDE.U32 R2, R194, c[0x0][0x208], RZ ;  /* 0x00008200c2027a25 */ /* 0x000fe200078e00ff */
[----:B------:R-:W-:Y:S01]  /*dfb0*/  SHF.L.U64.HI R87, R210, 0x1, R211 ;  /* 0x00000001d2577819 */ /* 0x000fe200000102d3 */
[----:B------:R-:W-:-:S04]  /*dfc0*/  DEPBAR.LE SB0, 0x0 ;  /* 0x000080000000791a */ /* 0x000fc80000000000 */
[----:B------:R-:W-:Y:S01]  /*dfd0*/  IMAD R0, R194, c[0x0][0x20c], R0 ;  /* 0x00008300c2007a24 */ /* 0x000fe200078e0200 */
[----:B------:R-:W-:Y:S01]  /*dfe0*/  BAR.SYNC.DEFER_BLOCKING 0x0 ;  /* 0x0000000000007b1d */ /* 0x000fe20000010000 */
[----:B------:R-:W-:Y:S01]  /*dff0*/  IMAD.WIDE.U32 R226, R64, c[0x0][0x210], RZ ;  /* 0x0000840040e27a25 */ /* 0x000fe200078e00ff */
[----:B------:R-:W-:Y:S02]  /*e000*/  SHF.L.U32 R86, R207, 0x1, RZ ;  /* 0x00000001cf567819 */ /* 0x000fe400000006ff */
[----:B------:R-:W-:Y:S01]  /*e010*/  IADD3 R3, R3, R0, RZ ;  /* 0x0000000003037210 */ /* 0x000fe20007ffe0ff */
[----:B------:R-:W-:Y:S01]  /*e020*/  IMAD R0, R66, c[0x0][0x218], RZ ;  /* 0x0000860042007a24 */ /* 0x000fe200078e02ff */
[----:B------:R-:W-:Y:S01]  /*e030*/  SHF.L.U64.HI R88, R207, 0x1, R224 ;  /* 0x00000001cf587819 */ /* 0x000fe200000102e0 */
[----:B------:R-:W-:Y:S01]  /*e040*/  IMAD R225, R64, c[0x0][0x214], R227 ;  /* 0x0000850040e17a24 */ /* 0x000fe200078e02e3 */
[----:B------:R-:W-:Y:S01]  /*e050*/  ISETP.GE.AND P3, PT, R210, c[0x0][0x1d4], PT ;  /* 0x00007500d2007a0c */ /* 0x000fe20003f66270 */
[----:B------:R-:W-:Y:S01]  /*e060*/  IMAD.WIDE.U32 R2, R192, c[0x0][0x218], R2 ;  /* 0x00008600c0027a25 */ /* 0x000fe200078e0002 */
[C---:B------:R-:W-:Y:S01]  /*e070*/  SHF.L.U32 R89, R208.reuse, 0x1, RZ ;  /* 0x00000001d0597819 */ /* 0x040fe200000006ff */
[----:B------:R-:W-:Y:S01]  /*e080*/  BSSY B0, `(.L_x_263) ;  /* 0x000014e000007945 */ /* 0x000fe20003800000 */
[----:B------:R-:W-:Y:S01]  /*e090*/  SHF.L.U64.HI R90, R208, 0x1, R223 ;  /* 0x00000001d05a7819 */ /* 0x000fe200000102df */
[----:B-12---:R-:W-:Y:S01]  /*e0a0*/  IMAD R4, R192, c[0x0][0x21c], R0 ;  /* 0x00008700c0047a24 */ /* 0x006fe200078e0200 */
[----:B------:R-:W-:-:S04]  /*e0b0*/  IADD3 R0, P0, R2, R226, RZ ;  /* 0x000000e202007210 */ /* 0x000fc80007f1e0ff */
[----:B------:R-:W-:Y:S02]  /*e0c0*/  IADD3.X R2, R225, R3, R4, P0, !PT ;  /* 0x00000003e1027210 */ /* 0x000fe400007fe404 */
[----:B------:R-:W-:-:S04]  /*e0d0*/  LEA R3, P0, R0, c[0x0][0x1f8], 0x1 ;  /* 0x00007e0000037a11 */ /* 0x000fc800078008ff */
[----:B------:R-:W-:Y:S01]  /*e0e0*/  LEA.HI.X R4, R0, c[0x0][0x1fc], R2, 0x1, P0 ;  /* 0x00007f0000047a11 */ /* 0x000fe200000f0c02 */
[----:B------:R-:W-:Y:S04]  /*e0f0*/  LDSM.16.M88.4 R8, [R175] ;  /* 0x00000000af08783b */ /* 0x000fe80000000200 */
[----:B------:R-:W1:Y:S04]  /*e100*/  SHFL.IDX PT, R0, R3, RZ, 0x181f ;  /* 0x00181fff03007589 */ /* 0x000e6800000e0000 */
[----:B------:R-:W2:Y:S04]  /*e110*/  SHFL.IDX PT, R2, R4, RZ, 0x181f ;  /* 0x00181fff04027589 */ /* 0x000ea800000e0000 */
[----:B------:R-:W3:Y:S04]  /*e120*/  SHFL.IDX PT, R3, R3, 0x1, 0x181f ;  /* 0x00381f0003037f89 */ /* 0x000ee800000e0000 */
[----:B------:R-:W4:Y:S04]  /*e130*/  SHFL.IDX PT, R12, R4, 0x1, 0x181f ;  /* 0x00381f00040c7f89 */ /* 0x000f2800000e0000 */
[----:B------:R-:W4:Y:S04]  /*e140*/  LDSM.16.M88.4 R28, [R168] ;  /* 0x00000000a81c783b */ /* 0x000f280000000200 */
[----:B------:R-:W4:Y:S01]  /*e150*/  LDSM.16.M88.4 R24, [R168+0x800] ;  /* 0x00080000a818783b */ /* 0x000f220000000200 */
[----:B-1----:R-:W-:-:S03]  /*e160*/  IADD3 R22, P0, R0, R85, RZ ;  /* 0x0000005500167210 */ /* 0x002fc60007f1e0ff */
[----:B------:R-:W1:Y:S01]  /*e170*/  LDSM.16.M88.4 R32, [R168+0x1000] ;  /* 0x00100000a820783b */ /* 0x000e620000000200 */
[----:B------:R-:W-:Y:S02]  /*e180*/  IADD3 R16, P1, R0, R89, RZ ;  /* 0x0000005900107210 */ /* 0x000fe40007f3e0ff */
[C---:B--2---:R-:W-:Y:S01]  /*e190*/  IADD3.X R23, R2.reuse, R87, RZ, P0, !PT ;  /* 0x0000005702177210 */ /* 0x044fe200007fe4ff */
[----:B------:R-:W-:Y:S01]  /*e1a0*/  LDSM.16.M88.4 R48, [R168+0x1800] ;  /* 0x00180000a830783b */ /* 0x000fe20000000200 */
[----:B------:R-:W-:Y:S02]  /*e1b0*/  IADD3.X R17, R2, R90, RZ, P1, !PT ;  /* 0x0000005a02117210 */ /* 0x000fe40000ffe4ff */
[----:B---3--:R-:W-:Y:S01]  /*e1c0*/  IADD3 R18, P0, R3, R85, RZ ;  /* 0x0000005503127210 */ /* 0x008fe20007f1e0ff */
[----:B------:R-:W-:Y:S01]  /*e1d0*/  LDSM.16.M88.4 R4, [R176] ;  /* 0x00000000b004783b */ /* 0x000fe20000000200 */
[----:B------:R-:W-:Y:S02]  /*e1e0*/  ISETP.GE.AND P1, PT, R207, c[0x0][0x1d4], PT ;  /* 0x00007500cf007a0c */ /* 0x000fe40003f26270 */
[----:B----4-:R-:W-:Y:S01]  /*e1f0*/  IADD3.X R19, R12, R87, RZ, P0, !PT ;  /* 0x000000570c137210 */ /* 0x010fe200007fe4ff */
[----:B------:R-:W2:Y:S01]  /*e200*/  LDSM.16.M88.4 R52, [R179] ;  /* 0x00000000b334783b */ /* 0x000ea20000000200 */
[----:B------:R-:W-:-:S02]  /*e210*/  IADD3 R14, P0, R3, R86, RZ ;  /* 0x00000056030e7210 */ /* 0x000fc40007f1e0ff */
[----:B------:R-:W-:Y:S01]  /*e220*/  IADD3 R20, P2, R0, R86, RZ ;  /* 0x0000005600147210 */ /* 0x000fe20007f5e0ff */
[----:B-----5:R-:W3:Y:S01]  /*e230*/  LDSM.16.M88.4 R64, [R190] ;  /* 0x00000000be40783b */ /* 0x020ee20000000200 */
[-C--:B------:R-:W-:Y:S02]  /*e240*/  IADD3.X R15, R12, R88.reuse, RZ, P0, !PT ;  /* 0x000000580c0f7210 */ /* 0x080fe400007fe4ff */
[----:B------:R-:W-:Y:S01]  /*e250*/  ISETP.LT.OR P0, PT, R56, 0x1, P3 ;  /* 0x000000013800780c */ /* 0x000fe20001f01670 */
[----:B------:R-:W4:Y:S01]  /*e260*/  LDSM.16.M88.4 R68, [R189] ;  /* 0x00000000bd44783b */ /* 0x000f220000000200 */
[----:B------:R-:W-:Y:S02]  /*e270*/  IADD3.X R21, R2, R88, RZ, P2, !PT ;  /* 0x0000005802157210 */ /* 0x000fe400017fe4ff */
[----:B------:R-:W-:Y:S01]  /*e280*/  ISETP.GE.AND P2, PT, R208, c[0x0][0x1d4], PT ;  /* 0x00007500d0007a0c */ /* 0x000fe20003f46270 */
[----:B------:R-:W1:Y:S01]  /*e290*/  LDSM.16.M88.4 R72, [R188] ;  /* 0x00000000bc48783b */ /* 0x000e620000000200 */
[C---:B------:R-:W-:Y:S01]  /*e2a0*/  ISETP.LT.OR P3, PT, R56.reuse, 0x21, P3 ;  /* 0x000000213800780c */ /* 0x040fe20001f61670 */
[----:B------:R-:W-:Y:S06]  /*e2b0*/  HMMA.16816.F32 R44, R8, R28, RZ ;  /* 0x0000001c082c723c */ /* 0x000fec00000018ff */
[----:B------:R-:W-:Y:S01]  /*e2c0*/  @!PT LDS RZ, [RZ] ;  /* 0x00000000fffff984 */ /* 0x000fe20000000800 */
[----:B------:R-:W-:Y:S01]  /*e2d0*/  @!PT LDS RZ, [RZ] ;  /* 0x00000000fffff984 */ /* 0x000fe20000000800 */
[----:B------:R-:W-:Y:S01]  /*e2e0*/  @!PT LDS RZ, [RZ] ;  /* 0x00000000fffff984 */ /* 0x000fe20000000800 */
[----:B------:R1:W-:Y:S01]  /*e2f0*/  LDGSTS.E.BYPASS.LTC128B.128 [R191+0x100], [R22.64], !P0 ;  /* 0x0010000016bf7fae */ /* 0x0003e2000c101d4a */
[----:B------:R-:W-:-:S02]  /*e300*/  ISETP.LT.OR P0, PT, R56, 0x1, P1 ;  /* 0x000000013800780c */ /* 0x000fc40000f01670 */
[C---:B------:R-:W-:Y:S01]  /*e310*/  ISETP.LT.OR P1, PT, R56.reuse, 0x21, P1 ;  /* 0x000000213800780c */ /* 0x040fe20000f21670 */
[C---:B------:R-:W-:Y:S10]  /*e320*/  HMMA.16816.F32 R36, R8.reuse, R24, RZ ;  /* 0x000000180824723c */ /* 0x040ff400000018ff */
[----:B------:R2:W-:Y:S01]  /*e330*/  LDGSTS.E.BYPASS.LTC128B.128 [R191+0x2100], [R20.64], !P0 ;  /* 0x0210000014bf7fae */ /* 0x0005e2000c101d4a */
[----:B------:R-:W-:Y:S01]  /*e340*/  ISETP.LT.OR P0, PT, R56, 0x1, P2 ;  /* 0x000000013800780c */ /* 0x000fe20001701670 */
[C---:B------:R-:W-:Y:S08]  /*e350*/  HMMA.16816.F32 R40, R8.reuse, R30, RZ ;  /* 0x0000001e0828723c */ /* 0x040ff000000018ff */
[----:B------:R-:W-:Y:S04]  /*e360*/  HMMA.16816.F32 R28, R8, R26, RZ ;  /* 0x0000001a081c723c */ /* 0x000fe800000018ff */
[----:B------:R3:W-:Y:S01]  /*e370*/  LDGSTS.E.BYPASS.LTC128B.128 [R191+0x4100], [R16.64], !P0 ;  /* 0x0410000010bf7fae */ /* 0x0007e2000c101d4a */
[----:B------:R-:W-:-:S03]  /*e380*/  IADD3 R2, P0, R3, R89, RZ ;  /* 0x0000005903027210 */ /* 0x000fc60007f1e0ff */
[----:B------:R4:W-:Y:S01]  /*e390*/  LDGSTS.E.BYPASS.LTC128B.128 [R191+0x1100], [R18.64], !P3 ;  /* 0x0110000012bf7fae */ /* 0x0009e2000d901d4a */
[----:B------:R-:W-:Y:S01]  /*e3a0*/  IADD3.X R3, R12, R90, RZ, P0, !PT ;  /* 0x0000005a0c037210 */ /* 0x000fe200007fe4ff */
[C---:B-1----:R-:W-:Y:S01]  /*e3b0*/  HMMA.16816.F32 R24, R8.reuse, R32, RZ ;  /* 0x000000200818723c */ /* 0x042fe200000018ff */
[----:B------:R-:W-:Y:S01]  /*e3c0*/  ISETP.LT.OR P0, PT, R56, 0x21, P2 ;  /* 0x000000213800780c */ /* 0x000fe20001701670 */
[----:B------:R1:W-:Y:S06]  /*e3d0*/  LDGSTS.E.BYPASS.LTC128B.128 [R191+0x3100], [R14.64], !P1 ;  /* 0x031000000ebf7fae */ /* 0x0003ec000c901d4a */
[----:B--2---:R-:W-:Y:S06]  /*e3e0*/  HMMA.16816.F32 R20, R8, R34, RZ ;  /* 0x000000220814723c */ /* 0x004fec00000018ff */
[----:B------:R2:W-:Y:S01]  /*e3f0*/  LDGSTS.E.BYPASS.LTC128B.128 [R191+0x5100], [R2.64], !P0 ;  /* 0x0510000002bf7fae */ /* 0x0005e2000c101d4a */
[----:B------:R-:W-:Y:S01]  /*e400*/  ISETP.GT.AND P0, PT, R91, R216, PT ;  /* 0x000000d85b00720c */ /* 0x000fe20003f04270 */
[C---:B------:R-:W-:Y:S02]  /*e410*/  HMMA.16816.F32 R60, R4.reuse, R52, R44 ;  /* 0x00000034043c723c */ /* 0x040fe4000000182c */
[----:B------:R-:W-:Y:S04]  /*e420*/  LDSM.16.M88.4 R76, [R174] ;  /* 0x00000000ae4c783b */ /* 0x000fe80000000200 */
[----:B------:R-:W-:Y:S02]  /*e430*/  LDSM.16.M88.4 R80, [R174+0x800] ;  /* 0x00080000ae50783b */ /* 0x000fe40000000200 */
[----:B---3--:R-:W-:Y:S02]  /*e440*/  HMMA.16816.F32 R56, R4, R64, R36 ;  /* 0x000000400438723c */ /* 0x008fe40000001824 */
[----:B------:R-:W-:Y:S04]  /*e450*/  LDSM.16.M88.4 R36, [R174+0x1000] ;  /* 0x00100000ae24783b */ /* 0x000fe80000000200 */
[----:B-1----:R-:W1:Y:S02]  /*e460*/  LDSM.16.M88.4 R12, [R178] ;  /* 0x00000000b20c783b */ /* 0x002e640000000200 */
[C---:B----4-:R-:W-:Y:S02]  /*e470*/  HMMA.16816.F32 R16, R8.reuse, R48, RZ ;  /* 0x000000300810723c */ /* 0x050fe400000018ff */
[----:B------:R-:W0:Y:S06]  /*e480*/  LDGDEPBAR ;  /* 0x00000000000079af */ /* 0x000e2c0000000000 */
[----:B------:R-:W-:Y:S08]  /*e490*/  HMMA.16816.F32 R8, R8, R50, RZ ;  /* 0x000000320808723c */ /* 0x000ff000000018ff */
[C---:B------:R-:W-:Y:S08]  /*e4a0*/  HMMA.16816.F32 R52, R4.reuse, R54, R40 ;  /* 0x000000360434723c */ /* 0x040ff00000001828 */
[C---:B------:R-:W-:Y:S01]  /*e4b0*/  HMMA.16816.F32 R48, R4.reuse, R66, R28 ;  /* 0x000000420430723c */ /* 0x040fe2000000181c */
[----:B------:R-:W3:Y:S07]  /*e4c0*/  LDSM.16.M88.4 R28, [R174+0x1800] ;  /* 0x00180000ae1c783b */ /* 0x000eee0000000200 */
[C---:B------:R-:W-:Y:S08]  /*e4d0*/  HMMA.16816.F32 R44, R4.reuse, R68, R24 ;  /* 0x00000044042c723c */ /* 0x040ff00000001818 */
[C---:B------:R-:W-:Y:S01]  /*e4e0*/  HMMA.16816.F32 R40, R4.reuse, R70, R20 ;  /* 0x000000460428723c */ /* 0x040fe20000001814 */
[----:B------:R-:W-:Y:S07]  /*e4f0*/  LDSM.16.M88.4 R20, [R171] ;  /* 0x00000000ab14783b */ /* 0x000fee0000000200 */
[C---:B------:R-:W-:Y:S01]  /*e500*/  HMMA.16816.F32 R24, R4.reuse, R74, R8 ;  /* 0x0000004a0418723c */ /* 0x040fe20000001808 */
[----:B------:R-:W4:Y:S07]  /*e510*/  LDSM.16.M88.4 R8, [R177] ;  /* 0x00000000b108783b */ /* 0x000f2e0000000200 */
[----:B------:R-:W-:Y:S01]  /*e520*/  HMMA.16816.F32 R32, R4, R72, R16 ;  /* 0x000000480420723c */ /* 0x000fe20000001810 */
[----:B------:R-:W2:Y:S07]  /*e530*/  LDSM.16.M88.4 R72, [R171+0x800] ;  /* 0x00080000ab48783b */ /* 0x000eae0000000200 */
[C---:B-1----:R-:W-:Y:S08]  /*e540*/  HMMA.16816.F32 R16, R12.reuse, R76, R60 ;  /* 0x0000004c0c10723c */ /* 0x042ff0000000183c */
[C---:B------:R-:W-:Y:S01]  /*e550*/  HMMA.16816.F32 R4, R12.reuse, R78, R52 ;  /* 0x0000004e0c04723c */ /* 0x040fe20000001834 */
[----:B------:R-:W1:Y:S07]  /*e560*/  LDSM.16.M88.4 R76, [R171+0x1000] ;  /* 0x00100000ab4c783b */ /* 0x000e6e0000000200 */
[C---:B------:R-:W-:Y:S08]  /*e570*/  HMMA.16816.F32 R56, R12.reuse, R80, R56 ;  /* 0x000000500c38723c */ /* 0x040ff00000001838 */
[C---:B------:R-:W-:Y:S01]  /*e580*/  HMMA.16816.F32 R52, R12.reuse, R82, R48 ;  /* 0x000000520c34723c */ /* 0x040fe20000001830 */
[----:B------:R-:W1:Y:S07]  /*e590*/  LDSM.16.M88.4 R80, [R171+0x1800] ;  /* 0x00180000ab50783b */ /* 0x000e6e0000000200 */
[C---:B------:R-:W-:Y:S01]  /*e5a0*/  HMMA.16816.F32 R64, R12.reuse, R36, R44 ;  /* 0x000000240c40723c */ /* 0x040fe2000000182c */
[----:B------:R-:W-:Y:S07]  /*e5b0*/  LDSM.16.M88.4 R44, [R168+0x2000] ;  /* 0x00200000a82c783b */ /* 0x000fee0000000200 */
[C---:B------:R-:W-:Y:S01]  /*e5c0*/  HMMA.16816.F32 R36, R12.reuse, R38, R40 ;  /* 0x000000260c24723c */ /* 0x040fe20000001828 */
[----:B------:R-:W-:Y:S07]  /*e5d0*/  LDSM.16.M88.4 R40, [R168+0x2800] ;  /* 0x00280000a828783b */ /* 0x000fee0000000200 */
[----:B---3--:R-:W-:Y:S08]  /*e5e0*/  HMMA.16816.F32 R60, R12, R28, R32 ;  /* 0x0000001c0c3c723c */ /* 0x008ff00000001820 */
[----:B----4-:R-:W-:Y:S01]  /*e5f0*/  HMMA.16816.F32 R32, R8, R22, R4 ;  /* 0x000000160820723c */ /* 0x010fe20000001804 */
[----:B------:R-:W3:Y:S07]  /*e600*/  LDSM.16.M88.4 R4, [R175+0x4000] ;  /* 0x00400000af04783b */ /* 0x000eee0000000200 */
[----:B------:R-:W-:Y:S01]  /*e610*/  HMMA.16816.F32 R68, R12, R30, R24 ;  /* 0x0000001e0c44723c */ /* 0x000fe20000001818 */
[----:B------:R-:W-:Y:S07]  /*e620*/  LDSM.16.M88.4 R12, [R176+0x4000] ;  /* 0x00400000b00c783b */ /* 0x000fee0000000200 */
[C---:B------:R-:W-:Y:S08]  /*e630*/  HMMA.16816.F32 R48, R8.reuse, R20, R16 ;  /* 0x000000140830723c */ /* 0x040ff00000001810 */
[C---:B--2---:R-:W-:Y:S01]  /*e640*/  HMMA.16816.F32 R28, R8.reuse, R72, R56 ;  /* 0x00000048081c723c */ /* 0x044fe20000001838 */
[----:B------:R-:W-:Y:S07]  /*e650*/  LDSM.16.M88.4 R56, [R168+0x3800] ;  /* 0x00380000a838783b */ /* 0x000fee0000000200 */
[C---:B-1----:R-:W-:Y:S01]  /*e660*/  HMMA.16816.F32 R16, R8.reuse, R78, R36 ;  /* 0x0000004e0810723c */ /* 0x042fe20000001824 */
[----:B------:R-:W1:Y:S07]  /*e670*/  LDSM.16.M88.4 R36, [R168+0x3000] ;  /* 0x00300000a824783b */ /* 0x000e6e0000000200 */
[C---:B------:R-:W-:Y:S01]  /*e680*/  HMMA.16816.F32 R24, R8.reuse, R74, R52 ;  /* 0x0000004a0818723c */ /* 0x040fe20000001834 */
[----:B------:R-:W2:Y:S07]  /*e690*/  LDSM.16.M88.4 R72, [R187] ;  /* 0x00000000bb48783b */ /* 0x000eae0000000200 */
[C---:B------:R-:W-:Y:S01]  /*e6a0*/  HMMA.16816.F32 R20, R8.reuse, R76, R64 ;  /* 0x0000004c0814723c */ /* 0x040fe20000001840 */
[----:B------:R-:W-:Y:S07]  /*e6b0*/  LDSM.16.M88.4 R76, [R185] ;  /* 0x00000000b94c783b */ /* 0x000fee0000000200 */
[C---:B------:R-:W-:Y:S08]  /*e6c0*/  HMMA.16816.F32 R52, R8.reuse, R80, R60 ;  /* 0x000000500834723c */ /* 0x040ff0000000183c */
[----:B------:R-:W-:Y:S01]  /*e6d0*/  HMMA.16816.F32 R8, R8, R82, R68 ;  /* 0x000000520808723c */ /* 0x000fe20000001844 */
[----:B------:R-:W4:Y:S04]  /*e6e0*/  LDSM.16.M88.4 R68, [R186] ;  /* 0x00000000ba44783b */ /* 0x000f280000000200 */
[----:B------:R-:W-:Y:S03]  /*e6f0*/  LDSM.16.M88.4 R80, [R174+0x3800] ;  /* 0x00380000ae50783b */ /* 0x000fe60000000200 */
[C---:B---3--:R-:W-:Y:S08]  /*e700*/  HMMA.16816.F32 R64, R4.reuse, R46, R32 ;  /* 0x0000002e0440723c */ /* 0x048ff00000001820 */
[C---:B------:R-:W-:Y:S08]  /*e710*/  HMMA.16816.F32 R48, R4.reuse, R44, R48 ;  /* 0x0000002c0430723c */ /* 0x040ff00000001830 */
[C---:B------:R-:W-:Y:S01]  /*e720*/  HMMA.16816.F32 R60, R4.reuse, R40, R28 ;  /* 0x00000028043c723c */ /* 0x040fe2000000181c */
[----:B------:R-:W3:Y:S07]  /*e730*/  LDSM.16.M88.4 R28, [R184] ;  /* 0x00000000b81c783b */ /* 0x000eee0000000200 */
[C---:B------:R-:W-:Y:S08]  /*e740*/  HMMA.16816.F32 R44, R4.reuse, R42, R24 ;  /* 0x0000002a042c723c */ /* 0x040ff00000001818 */
[C---:B-1----:R-:W-:Y:S01]  /*e750*/  HMMA.16816.F32 R40, R4.reuse, R36, R20 ;  /* 0x000000240428723c */ /* 0x042fe20000001814 */
[----:B------:R-:W-:Y:S07]  /*e760*/  LDSM.16.M88.4 R20, [R174+0x2000] ;  /* 0x00200000ae14783b */ /* 0x000fee0000000200 */
[C---:B------:R-:W-:Y:S01]  /*e770*/  HMMA.16816.F32 R24, R4.reuse, R58, R8 ;  /* 0x0000003a0418723c */ /* 0x040fe20000001808 */
[----:B------:R-:W1:Y:S07]  /*e780*/  LDSM.16.M88.4 R8, [R178+0x4000] ;  /* 0x00400000b208783b */ /* 0x000e6e0000000200 */
[C---:B------:R-:W-:Y:S08]  /*e790*/  HMMA.16816.F32 R36, R4.reuse, R38, R16 ;  /* 0x000000260424723c */ /* 0x040ff00000001810 */
[----:B------:R-:W-:Y:S08]  /*e7a0*/  HMMA.16816.F32 R32, R4, R56, R52 ;  /* 0x000000380420723c */ /* 0x000ff00000001834 */
[C---:B--2---:R-:W-:Y:S01]  /*e7b0*/  HMMA.16816.F32 R4, R12.reuse, R74, R64 ;  /* 0x0000004a0c04723c */ /* 0x044fe20000001840 */
[----:B------:R-:W2:Y:S07]  /*e7c0*/  LDSM.16.M88.4 R64, [R174+0x2800] ;  /* 0x00280000ae40783b */ /* 0x000eae0000000200 */
[C---:B------:R-:W-:Y:S01]  /*e7d0*/  HMMA.16816.F32 R16, R12.reuse, R72, R48 ;  /* 0x000000480c10723c */ /* 0x040fe20000001830 */
[----:B------:R-:W-:Y:S07]  /*e7e0*/  LDSM.16.M88.4 R72, [R168+0x4000] ;  /* 0x00400000a848783b */ /* 0x000fee0000000200 */
[C---:B----4-:R-:W-:Y:S08]  /*e7f0*/  HMMA.16816.F32 R60, R12.reuse, R68, R60 ;  /* 0x000000440c3c723c */ /* 0x050ff0000000183c */
[C---:B------:R-:W-:Y:S01]  /*e800*/  HMMA.16816.F32 R56, R12.reuse, R70, R44 ;  /* 0x000000460c38723c */ /* 0x040fe2000000182c */
[----:B------:R-:W4:Y:S07]  /*e810*/  LDSM.16.M88.4 R68, [R174+0x3000] ;  /* 0x00300000ae44783b */ /* 0x000f2e0000000200 */
[C---:B------:R-:W-:Y:S08]  /*e820*/  HMMA.16816.F32 R44, R12.reuse, R76, R40 ;  /* 0x0000004c0c2c723c */ /* 0x040ff00000001828 */
[C---:B---3--:R-:W-:Y:S08]  /*e830*/  HMMA.16816.F32 R40, R12.reuse, R30, R24 ;  /* 0x0000001e0c28723c */ /* 0x048ff00000001818 */
[----:B------:R-:W-:Y:S01]  /*e840*/  HMMA.16816.F32 R48, R12, R28, R32 ;  /* 0x0000001c0c30723c */ /* 0x000fe20000001820 */
[----:B------:R-:W-:Y:S04]  /*e850*/  LDSM.16.M88.4 R32, [R171+0x2000] ;  /* 0x00200000ab20783b */ /* 0x000fe80000000200 */
[----:B------:R-:W-:Y:S03]  /*e860*/  LDSM.16.M88.4 R28, [R171+0x2800] ;  /* 0x00280000ab1c783b */ /* 0x000fe60000000200 */
[----:B-1----:R-:W-:Y:S01]  /*e870*/  HMMA.16816.F32 R24, R8, R22, R4 ;  /* 0x000000160818723c */ /* 0x002fe20000001804 */
[----:B------:R-:W1:Y:S07]  /*e880*/  LDSM.16.M88.4 R4, [R177+0x4000] ;  /* 0x00400000b104783b */ /* 0x000e6e0000000200 */
[----:B------:R-:W-:Y:S08]  /*e890*/  HMMA.16816.F32 R52, R12, R78, R36 ;  /* 0x0000004e0c34723c */ /* 0x000ff00000001824 */
[C---:B------:R-:W-:Y:S01]  /*e8a0*/  HMMA.16816.F32 R36, R8.reuse, R20, R16 ;  /* 0x000000140824723c */ /* 0x040fe20000001810 */
[----:B------:R-:W-:Y:S07]  /*e8b0*/  LDSM.16.M88.4 R16, [R175+0x8000] ;  /* 0x00800000af10783b */ /* 0x000fee0000000200 */
[C---:B--2---:R-:W-:Y:S01]  /*e8c0*/  HMMA.16816.F32 R20, R8.reuse, R64, R60 ;  /* 0x000000400814723c */ /* 0x044fe2000000183c */
[----:B------:R-:W2:Y:S07]  /*e8d0*/  LDSM.16.M88.4 R60, [R171+0x3000] ;  /* 0x00300000ab3c783b */ /* 0x000eae0000000200 */
[C---:B------:R-:W-:Y:S08]  /*e8e0*/  HMMA.16816.F32 R12, R8.reuse, R66, R56 ;  /* 0x00000042080c723c */ /* 0x040ff00000001838 */
[C---:B----4-:R-:W-:Y:S08]  /*e8f0*/  HMMA.16816.F32 R44, R8.reuse, R68, R44 ;  /* 0x00000044082c723c */ /* 0x050ff0000000182c */
[----:B------:R-:W-:Y:S01]  /*e900*/  HMMA.16816.F32 R52, R8, R70, R52 ;  /* 0x000000460834723c */ /* 0x000fe20000001834 */
[----:B------:R-:W3:Y:S07]  /*e910*/  LDSM.16.M88.4 R68, [R171+0x3800] ;  /* 0x00380000ab44783b */ /* 0x000eee0000000200 */
[----:B-1----:R-:W-:Y:S08]  /*e920*/  HMMA.16816.F32 R36, R4, R32, R36 ;  /* 0x000000200424723c */ /* 0x002ff00000001824 */
[C---:B------:R-:W-:Y:S08]  /*e930*/  HMMA.16816.F32 R56, R8.reuse, R80, R48 ;  /* 0x000000500838723c */ /* 0x040ff00000001830 */
[----:B------:R-:W-:Y:S08]  /*e940*/  HMMA.16816.F32 R8, R8, R82, R40 ;  /* 0x000000520808723c */ /* 0x000ff00000001828 */
[C---:B------:R-:W-:Y:S08]  /*e950*/  HMMA.16816.F32 R40, R4.reuse, R34, R24 ;  /* 0x000000220428723c */ /* 0x040ff00000001818 */
[C---:B------:R-:W-:Y:S08]  /*e960*/  HMMA.16816.F32 R32, R4.reuse, R28, R20 ;  /* 0x0000001c0420723c */ /* 0x040ff00000001814 */
[C---:B------:R-:W-:Y:S01]  /*e970*/  HMMA.16816.F32 R24, R4.reuse, R30, R12 ;  /* 0x0000001e0418723c */ /* 0x040fe2000000180c */
[----:B------:R-:W1:Y:S04]  /*e980*/  LDSM.16.M88.4 R28, [R168+0x4800] ;  /* 0x00480000a81c783b */ /* 0x000e680000000200 */
[----:B------:R-:W-:Y:S03]  /*e990*/  LDSM.16.M88.4 R12, [R176+0x8000] ;  /* 0x00800000b00c783b */ /* 0x000fe60000000200 */
[C---:B--2---:R-:W-:Y:S01]  /*e9a0*/  HMMA.16816.F32 R48, R4.reuse, R60, R44 ;  /* 0x0000003c0430723c */ /* 0x044fe2000000182c */
[----:B------:R-:W2:Y:S07]  /*e9b0*/  LDSM.16.M88.4 R44, [R183] ;  /* 0x00000000b72c783b */ /* 0x000eae0000000200 */
[----:B------:R-:W-:Y:S01]  /*e9c0*/  HMMA.16816.F32 R64, R4, R62, R52 ;  /* 0x0000003e0440723c */ /* 0x000fe20000001834 */
[----:B------:R-:W4:Y:S04]  /*e9d0*/  LDSM.16.M88.4 R52, [R168+0x5000] ;  /* 0x00500000a834783b */ /* 0x000f280000000200 */
[----:B------:R-:W-:Y:S03]  /*e9e0*/  LDSM.16.M88.4 R60, [R174+0x4000] ;  /* 0x00400000ae3c783b */ /* 0x000fe60000000200 */
[----:B------:R-:W-:Y:S08]  /*e9f0*/  HMMA.16816.F32 R20, R16, R72, R36 ;  /* 0x000000481014723c */ /* 0x000ff00000001824 */
[----:B---3--:R-:W-:Y:S01]  /*ea00*/  HMMA.16816.F32 R80, R4, R70, R8 ;  /* 0x000000460450723c */ /* 0x008fe20000001808 */
[----:B------:R-:W3:Y:S07]  /*ea10*/  LDSM.16.M88.4 R8, [R178+0x8000] ;  /* 0x00800000b208783b */ /* 0x000eee0000000200 */
[C---:B------:R-:W-:Y:S08]  /*ea20*/  HMMA.16816.F32 R40, R16.reuse, R74, R40 ;  /* 0x0000004a1028723c */ /* 0x040ff00000001828 */
[C---:B-1----:R-:W-:Y:S08]  /*ea30*/  HMMA.16816.F32 R32, R16.reuse, R28, R32 ;  /* 0x0000001c1020723c */ /* 0x042ff00000001820 */
[----:B------:R-:W-:Y:S01]  /*ea40*/  HMMA.16816.F32 R36, R16, R30, R24 ;  /* 0x0000001e1024723c */ /* 0x000fe20000001818 */
[----:B------:R-:W1:Y:S07]  /*ea50*/  LDSM.16.M88.4 R28, [R182] ;  /* 0x00000000b61c783b */ /* 0x000e6e0000000200 */
[----:B--2---:R-:W-:Y:S08]  /*ea60*/  HMMA.16816.F32 R20, R12, R44, R20 ;  /* 0x0000002c0c14723c */ /* 0x004ff00000001814 */
[----:B------:R-:W-:Y:S01]  /*ea70*/  HMMA.16816.F32 R76, R4, R68, R56 ;  /* 0x00000044044c723c */ /* 0x000fe20000001838 */
[----:B------:R-:W-:Y:S07]  /*ea80*/  LDSM.16.M88.4 R4, [R177+0x8000] ;  /* 0x00800000b104783b */ /* 0x000fee0000000200 */
[----:B----4-:R-:W-:Y:S01]  /*ea90*/  HMMA.16816.F32 R56, R16, R52, R48 ;  /* 0x000000341038723c */ /* 0x010fe20000001830 */
[----:B------:R-:W2:Y:S07]  /*eaa0*/  LDSM.16.M88.4 R48, [R171+0x4000] ;  /* 0x00400000ab30783b */ /* 0x000eae0000000200 */
[----:B------:R-:W-:Y:S01]  /*eab0*/  HMMA.16816.F32 R24, R12, R46, R40 ;  /* 0x0000002e0c18723c */ /* 0x000fe20000001828 */
[----:B------:R-:W-:Y:S04]  /*eac0*/  LDSM.16.M88.4 R40, [R174+0x4800] ;  /* 0x00480000ae28783b */ /* 0x000fe80000000200 */
[----:B------:R-:W-:Y:S03]  /*ead0*/  LDSM.16.M88.4 R44, [R171+0x4800] ;  /* 0x00480000ab2c783b */ /* 0x000fe60000000200 */
[----:B------:R-:W-:Y:S01]  /*eae0*/  HMMA.16816.F32 R72, R16, R54, R64 ;  /* 0x000000361048723c */ /* 0x000fe20000001840 */
[----:B------:R-:W4:Y:S04]  /*eaf0*/  LDSM.16.M88.4 R64, [R181] ;  /* 0x00000000b540783b */ /* 0x000f280000000200 */
[----:B------:R-:W4:Y:S03]  /*eb00*/  LDSM.16.M88.4 R52, [R168+0x5800] ;  /* 0x00580000a834783b */ /* 0x000f260000000200 */
[----:B---3--:R-:W-:Y:S08]  /*eb10*/  HMMA.16816.F32 R20, R8, R60, R20 ;  /* 0x0000003c0814723c */ /* 0x008ff00000001814 */
[C---:B-1----:R-:W-:Y:S08]  /*eb20*/  HMMA.16816.F32 R32, R12.reuse, R28, R32 ;  /* 0x0000001c0c20723c */ /* 0x042ff00000001820 */
[----:B------:R-:W-:Y:S08]  /*eb30*/  HMMA.16816.F32 R36, R12, R30, R36 ;  /* 0x0000001e0c24723c */ /* 0x000ff00000001824 */
[----:B------:R-:W-:Y:S08]  /*eb40*/  HMMA.16816.F32 R28, R8, R62, R24 ;  /* 0x0000003e081c723c */ /* 0x000ff00000001818 */
[----:B--2---:R-:W-:Y:S08]  /*eb50*/  HMMA.16816.F32 R20, R4, R48, R20 ;  /* 0x000000300414723c */ /* 0x004ff00000001814 */
[----:B----4-:R-:W-:Y:S01]  /*eb60*/  HMMA.16816.F32 R60, R12, R64, R56 ;  /* 0x000000400c3c723c */ /* 0x010fe20000001838 */
[----:B------:R-:W1:Y:S07]  /*eb70*/  LDSM.16.M88.4 R56, [R174+0x5000] ;  /* 0x00500000ae38783b */ /* 0x000e6e0000000200 */
[----:B------:R-:W-:Y:S08]  /*eb80*/  HMMA.16816.F32 R24, R8, R40, R32 ;  /* 0x000000280818723c */ /* 0x000ff00000001820 */
[----:B------:R-:W-:Y:S01]  /*eb90*/  HMMA.16816.F32 R28, R4, R50, R28 ;  /* 0x00000032041c723c */ /* 0x000fe2000000181c */
[----:B------:R-:W-:Y:S01]  /*eba0*/  FMUL.FTZ R0, R20, c[0x0][0x320] ;  /* 0x0000c80014007a20 */ /* 0x000fe20000410000 */
[----:B------:R-:W-:Y:S03]  /*ebb0*/  LDSM.16.M88.4 R48, [R171+0x5000] ;  /* 0x00500000ab30783b */ /* 0x000fe60000000200 */
[----:B------:R2:W3:Y:S03]  /*ebc0*/  MUFU.TANH R84, R0 ;  /* 0x0000000000547308 */ /* 0x0004e60000002400 */
[----:B------:R-:W-:Y:S01]  /*ebd0*/  HMMA.16816.F32 R32, R8, R42, R36 ;  /* 0x0000002a0820723c */ /* 0x000fe20000001824 */
[----:B------:R-:W4:Y:S07]  /*ebe0*/  LDSM.16.M88.4 R40, [R180] ;  /* 0x00000000b428783b */ /* 0x000f2e0000000200 */
[----:B------:R-:W-:Y:S01]  /*ebf0*/  HMMA.16816.F32 R68, R16, R52, R76 ;  /* 0x000000341044723c */ /* 0x000fe2000000184c */
[----:B--2---:R-:W-:-:S07]  /*ec00*/  FMUL.FTZ R0, R21, c[0x0][0x320] ;  /* 0x0000c80015007a20 */ /* 0x004fce0000410000 */
[----:B------:R-:W-:Y:S01]  /*ec10*/  HMMA.16816.F32 R36, R4, R44, R24 ;  /* 0x0000002c0424723c */ /* 0x000fe20000001818 */
[----:B------:R2:W1:Y:S07]  /*ec20*/  MUFU.TANH R79, R0 ;  /* 0x00000000004f7308 */ /* 0x00046e0000002400 */
[----:B------:R-:W-:Y:S08]  /*ec30*/  HMMA.16816.F32 R52, R16, R54, R80 ;  /* 0x000000361034723c */ /* 0x000ff00000001850 */
[----:B------:R-:W-:Y:S01]  /*ec40*/  HMMA.16816.F32 R24, R4, R46, R32 ;  /* 0x0000002e0418723c */ /* 0x000fe20000001820 */
[----:B--2---:R-:W-:Y:S01]  /*ec50*/  FMUL.FTZ R0, R22, c[0x0][0x320] ;  /* 0x0000c80016007a20 */ /* 0x004fe20000410000 */
[----:B------:R-:W2:Y:S03]  /*ec60*/  LDSM.16.M88.4 R44, [R174+0x5800] ;  /* 0x00580000ae2c783b */ /* 0x000ea60000000200 */
[----:B------:R3:W2:Y:S03]  /*ec70*/  MUFU.TANH R78, R0 ;  /* 0x00000000004e7308 */ /* 0x0006a60000002400 */
[----:B-1----:R-:W-:Y:S08]  /*ec80*/  HMMA.16816.F32 R16, R8, R56, R60 ;  /* 0x000000380810723c */ /* 0x002ff0000000183c */
[----:B----4-:R-:W-:Y:S01]  /*ec90*/  HMMA.16816.F32 R32, R12, R40, R68 ;  /* 0x000000280c20723c */ /* 0x010fe20000001844 */
[----:B---3--:R-:W-:-:S07]  /*eca0*/  FMUL.FTZ R0, R23, c[0x0][0x320] ;  /* 0x0000c80017007a20 */ /* 0x008fce0000410000 */
[C---:B------:R-:W-:Y:S01]  /*ecb0*/  HMMA.16816.F32 R20, R12.reuse, R66, R72 ;  /* 0x000000420c14723c */ /* 0x040fe20000001848 */
[----:B------:R1:W3:Y:S07]  /*ecc0*/  MUFU.TANH R76, R0 ;  /* 0x00000000004c7308 */ /* 0x0002ee0000002400 */
[----:B------:R-:W-:Y:S01]  /*ecd0*/  HMMA.16816.F32 R12, R12, R42, R52 ;  /* 0x0000002a0c0c723c */ /* 0x000fe20000001834 */
[----:B-1----:R-:W-:-:S04]  /*ece0*/  FMUL.FTZ R0, R28, c[0x0][0x320] ;  /* 0x0000c8001c007a20 */ /* 0x002fc80000410000 */
[----:B------:R1:W4:Y:S11]  /*ecf0*/  MUFU.TANH R77, R0 ;  /* 0x00000000004d7308 */ /* 0x0003360000002400 */
[----:B------:R-:W-:Y:S01]  /*ed00*/  HMMA.16816.F32 R20, R8, R58, R20 ;  /* 0x0000003a0814723c */ /* 0x000fe20000001814 */
[----:B-1----:R-:W-:-:S04]  /*ed10*/  FMUL.FTZ R0, R29, c[0x0][0x320] ;  /* 0x0000c8001d007a20 */ /* 0x002fc80000410000 */
[----:B------:R1:W1:Y:S11]  /*ed20*/  MUFU.TANH R65, R0 ;  /* 0x0000000000417308 */ /* 0x0002760000002400 */
[----:B------:R-:W-:Y:S08]  /*ed30*/  @!UPT UIADD3 URZ, URZ, URZ, URZ ;  /* 0x0000003f3f3ff290 */ /* 0x000ff0000fffe03f */
[----:B------:R-:W-:Y:S01]  /*ed40*/  HMMA.16816.F32 R20, R4, R50, R20 ;  /* 0x000000320414723c */ /* 0x000fe20000001814 */
[----:B-1----:R-:W-:-:S04]  /*ed50*/  FMUL.FTZ R0, R30, c[0x0][0x320] ;  /* 0x0000c8001e007a20 */ /* 0x002fc80000410000 */
[----:B------:R1:W1:Y:S02]  /*ed60*/  MUFU.TANH R64, R0 ;  /* 0x0000000000407308 */ /* 0x0002640000002400 */
[----:B-1----:R-:W-:Y:S02]  /*ed70*/  FMUL.FTZ R0, R31, c[0x0][0x320] ;  /* 0x0000c8001f007a20 */ /* 0x002fe40000410000 */
[----:B------:R-:W-:Y:S04]  /*ed80*/  HMMA.16816.F32 R28, R4, R48, R16 ;  /* 0x00000030041c723c */ /* 0x000fe80000001810 */
[----:B------:R1:W1:Y:S04]  /*ed90*/  MUFU.TANH R62, R0 ;  /* 0x00000000003e7308 */ /* 0x0002680000002400 */
[C---:B--2---:R-:W-:Y:S08]  /*eda0*/  HMMA.16816.F32 R16, R8.reuse, R44, R32 ;  /* 0x0000002c0810723c */ /* 0x044ff00000001820 */
[----:B------:R-:W-:Y:S01]  /*edb0*/  HMMA.16816.F32 R8, R8, R46, R12 ;  /* 0x0000002e0808723c */ /* 0x000fe2000000180c */
[----:B-1----:R-:W-:-:S04]  /*edc0*/  FMUL.FTZ R0, R36, c[0x0][0x320] ;  /* 0x0000c80024007a20 */ /* 0x002fc80000410000 */
[----:B------:R1:W2:Y:S02]  /*edd0*/  MUFU.TANH R61, R0 ;  /* 0x00000000003d7308 */ /* 0x0002a40000002400 */
[----:B-1----:R-:W-:-:S06]  /*ede0*/  FMUL.FTZ R0, R37, c[0x0][0x320] ;  /* 0x0000c80025007a20 */ /* 0x002fcc0000410000 */
[----:B------:R1:W1:Y:S02]  /*edf0*/  MUFU.TANH R60, R0 ;  /* 0x00000000003c7308 */ /* 0x0002640000002400 */
[----:B-1----:R-:W-:-:S06]  /*ee00*/  FMUL.FTZ R0, R38, c[0x0][0x320] ;  /* 0x0000c80026007a20 */ /* 0x002fcc0000410000 */
[----:B------:R1:W1:Y:S02]  /*ee10*/  MUFU.TANH R57, R0 ;  /* 0x0000000000397308 */ /* 0x0002640000002400 */
[----:B-1----:R-:W-:Y:S02]  /*ee20*/  FMUL.FTZ R0, R39, c[0x0][0x320] ;  /* 0x0000c80027007a20 */ /* 0x002fe40000410000 */
[----:B------:R-:W1:Y:S01]  /*ee30*/  LDSM.16.M88.4 R36, [R171+0x5800] ;  /* 0x00580000ab24783b */ /* 0x000e620000000200 */
[----:B------:R-:W-:-:S04]  /*ee40*/  DEPBAR.LE SB0, 0x0 ;  /* 0x000080000000791a */ /* 0x000fc80000000000 */
[----:B------:R2:W1:Y:S02]  /*ee50*/  MUFU.TANH R56, R0 ;  /* 0x0000000000387308 */ /* 0x0004640000002400 */
[----:B--2---:R-:W-:-:S06]  /*ee60*/  FMUL.FTZ R0, R24, c[0x0][0x320] ;  /* 0x0000c80018007a20 */ /* 0x004fcc0000410000 */
[----:B------:R2:W2:Y:S01]  /*ee70*/  MUFU.TANH R48, R0 ;  /* 0x0000000000307308 */ /* 0x0004a20000002400 */
[----:B-1----:R-:W-:Y:S01]  /*ee80*/  HMMA.16816.F32 R12, R4, R36, R16 ;  /* 0x00000024040c723c */ /* 0x002fe20000001810 */
[----:B--2---:R-:W-:-:S06]  /*ee90*/  FMUL.FTZ R0, R25, c[0x0][0x320] ;  /* 0x0000c80019007a20 */ /* 0x004fcc0000410000 */
[----:B------:R1:W2:Y:S01]  /*eea0*/  MUFU.TANH R49, R0 ;  /* 0x0000000000317308 */ /* 0x0002a20000002400 */
[----:B------:R-:W-:Y:S01]  /*eeb0*/  HMMA.16816.F32 R4, R4, R38, R8 ;  /* 0x000000260404723c */ /* 0x000fe20000001808 */
        /* <DEDUP_REMOVED lines=38> */
[----:B--234-:R-:W-:Y:S01]  /*f120*/  IMAD R2, R91, 0x40, R234 ;  /* 0x000000405b027824 */ /* 0x01cfe200078e02ea */
[----:B------:R-:W-:Y:S01]  /*f130*/  ISETP.GT.AND P0, PT, R213, 0x3f, PT ;  /* 0x0000003fd500780c */ /* 0x000fe20003f04270 */
        /* <DEDUP_REMOVED lines=10> */
[----:B------:R-:W-:-:S04]  /*f1e0*/  IMAD.MOV R0, RZ, RZ, -R0 ;  /* 0x000000ffff007224 */ /* 0x000fc800078e0a00 */
        /* <DEDUP_REMOVED lines=16> */
.L_x_346:
[----:B------:R-:W-:Y:S05]  /*f2f0*/  BRA.DIV ~URZ, `(.L_x_266) ;  /* 0x00009cf27f007947 */ /* 0x000fea000b800000 */
[----:B------:R-:W3:Y:S01]  /*f300*/  SHFL.IDX PT, R0, R10, RZ, 0x181f ;  /* 0x00181fff0a007589 */ /* 0x000ee200000e0000 */
[----:B------:R-:W-:Y:S02]  /*f310*/  LOP3.LUT P3, RZ, R212, 0x10, RZ, 0xc0, !PT ;  /* 0x00000010d4ff7812 */ /* 0x000fe4000786c0ff */
[C---:B---3--:R-:W-:Y:S02]  /*f320*/  IADD3 R2, P2, R0.reuse, R85, RZ ;  /* 0x0000005500027210 */ /* 0x048fe40007f5e0ff */
[C---:B------:R-:W-:Y:S02]  /*f330*/  IADD3 R8, P1, R0.reuse, R86, RZ ;  /* 0x0000005600087210 */ /* 0x040fe40007f3e0ff */
[----:B------:R-:W-:Y:S01]  /*f340*/  IADD3 R6, P0, R0, R89, RZ ;  /* 0x0000005900067210 */ /* 0x000fe20007f1e0ff */
[C---:B--2---:R-:W-:Y:S01]  /*f350*/  IMAD.X R3, R4.reuse, 0x1, R87, P2 ;  /* 0x0000000104037824 */ /* 0x044fe200010e0657 */
[----:B------:R-:W2:Y:S01]  /*f360*/  SHFL.IDX PT, R0, R10, 0x1, 0x181f ;  /* 0x00381f000a007f89 */ /* 0x000ea200000e0000 */
[----:B------:R-:W-:-:S02]  /*f370*/  IMAD.X R9, R4, 0x1, R88, P1 ;  /* 0x0000000104097824 */ /* 0x000fc400008e0658 */
[----:B------:R-:W-:Y:S02]  /*f380*/  IMAD.X R7, R4, 0x1, R90, P0 ;  /* 0x0000000104077824 */ /* 0x000fe400000e065a */
[----:B------:R-:W-:Y:S01]  /*f390*/  @!PT LDS RZ, [RZ] ;  /* 0x00000000fffff984 */ /* 0x000fe20000000800 */
[----:B------:R3:W-:Y:S04]  /*f3a0*/  LDGSTS.E.BYPASS.LTC128B.128 [R191+0x6100], [R2.64], !P3 ;  /* 0x0610000002bf7fae */ /* 0x0007e8000d901d4a */
[----:B------:R3:W-:Y:S04]  /*f3b0*/  LDGSTS.E.BYPASS.LTC128B.128 [R191+0x8100], [R8.64], !P4 ;  /* 0x0810000008bf7fae */ /* 0x0007e8000e101d4a */
[----:B------:R4:W1:Y:S04]  /*f3c0*/  SHFL.IDX PT, R4, R5, 0x1, 0x181f ;  /* 0x00381f0005047f89 */ /* 0x00086800000e0000 */
[----:B------:R5:W-:Y:S01]  /*f3d0*/  LDGSTS.E.BYPASS.LTC128B.128 [R191+0xa100], [R6.64], !P5 ;  /* 0x0a10000006bf7fae */ /* 0x000be2000e901d4a */
[----:B-1--4-:R-:W-:Y:S01]  /*f3e0*/  SEL R5, RZ, 0x10, P3 ;  /* 0x00000010ff057807 */ /* 0x012fe20001800000 */
[----:B-----5:R-:W-:Y:S01]  /*f3f0*/  IMAD.MOV.U32 R7, RZ, RZ, R92 ;  /* 0x000000ffff077224 */ /* 0x020fe200078e005c */
[----:B------:R-:W-:-:S02]  /*f400*/  SEL R6, RZ, 0x10, P4 ;  /* 0x00000010ff067807 */ /* 0x000fc40002000000 */
.L_x_347:
[----:B--23--:R-:W-:Y:S02]  /*f410*/  IADD3 R3, -R5, 0x10, RZ ;  /* 0x0000001005037810 */ /* 0x00cfe40007ffe1ff */
[----:B------:R-:W-:-:S02]  /*f420*/  IADD3 R2, -R6, 0x10, RZ ;  /* 0x0000001006027810 */ /* 0x000fc40007ffe1ff */
[----:B------:R-:W-:Y:S02]  /*f430*/  LOP3.LUT R3, R3, 0xf, RZ, 0xc0, !PT ;  /* 0x0000000f03037812 */ /* 0x000fe400078ec0ff */
[----:B------:R-:W-:Y:S02]  /*f440*/  ISETP.NE.U32.AND P5, PT, R5, RZ, PT ;  /* 0x000000ff0500720c */ /* 0x000fe40003fa5070 */
[----:B------:R-:W-:Y:S02]  /*f450*/  LOP3.LUT R2, R2, 0xf, RZ, 0xc0, !PT ;  /* 0x0000000f02027812 */ /* 0x000fe400078ec0ff */
[----:B------:R-:W-:Y:S02]  /*f460*/  IADD3 R8, P3, P2, R3, R0, R85 ;  /* 0x0000000003087210 */ /* 0x000fe40007a7e055 */
[----:B------:R-:W-:Y:S02]  /*f470*/  IADD3 R5, -R7, 0x10, RZ ;  /* 0x0000001007057810 */ /* 0x000fe40007ffe1ff */
[----:B------:R-:W-:-:S02]  /*f480*/  ISETP.NE.U32.AND P4, PT, R6, RZ, PT ;  /* 0x000000ff0600720c */ /* 0x000fc40003f85070 */
[----:B------:R-:W-:Y:S02]  /*f490*/  IADD3 R6, P1, P0, R2, R0, R86 ;  /* 0x0000000002067210 */ /* 0x000fe4000783e056 */
[-C--:B------:R-:W-:Y:S02]  /*f4a0*/  IADD3.X R9, RZ, R4.reuse, R87, P3, P2 ;  /* 0x00000004ff097210 */ /* 0x080fe40001fe4457 */
[----:B------:R-:W-:Y:S02]  /*f4b0*/  LOP3.LUT R2, R5, 0xf, RZ, 0xc0, !PT ;  /* 0x0000000f05027812 */ /* 0x000fe400078ec0ff */
[----:B------:R-:W-:Y:S01]  /*f4c0*/  ISETP.NE.U32.AND P2, PT, R7, RZ, PT ;  /* 0x000000ff0700720c */ /* 0x000fe20003f45070 */
[----:B------:R-:W-:Y:S01]  /*f4d0*/  @!PT LDS RZ, [RZ] ;  /* 0x00000000fffff984 */ /* 0x000fe20000000800 */
[----:B------:R-:W-:Y:S01]  /*f4e0*/  @!PT LDS RZ, [RZ] ;  /* 0x00000000fffff984 */ /* 0x000fe20000000800 */
[----:B------:R-:W-:Y:S01]  /*f4f0*/  @!PT LDS RZ, [RZ] ;  /* 0x00000000fffff984 */ /* 0x000fe20000000800 */
[----:B------:R1:W-:Y:S01]  /*f500*/  LDGSTS.E.BYPASS.LTC128B.128.ZFILL [R191+0x7100], [R8.64], P5 ;  /* 0x0710000008bf7fae */ /* 0x0003e2000a941d4a */
[----:B------:R-:W-:Y:S02]  /*f510*/  IADD3.X R7, RZ, R4, R88, P1, P0 ;  /* 0x00000004ff077210 */ /* 0x000fe40000fe0458 */
[----:B------:R-:W-:-:S03]  /*f520*/  IADD3 R2, P1, P0, R2, R0, R89 ;  /* 0x0000000002027210 */ /* 0x000fc6000783e059 */
[----:B------:R1:W-:Y:S01]  /*f530*/  LDGSTS.E.BYPASS.LTC128B.128.ZFILL [R191+0x9100], [R6.64], P4 ;  /* 0x0910000006bf7fae */ /* 0x0003e2000a141d4a */
[----:B------:R-:W-:-:S05]  /*f540*/  IADD3.X R3, RZ, R4, R90, P1, P0 ;  /* 0x00000004ff037210 */ /* 0x000fca0000fe045a */
[----:B------:R1:W-:Y:S04]  /*f550*/  LDGSTS.E.BYPASS.LTC128B.128.ZFILL [R191+0xb100], [R2.64], P2 ;  /* 0x0b10000002bf7fae */ /* 0x0003e80009141d4a */
.L_x_264:
[----:B--234-:R-:W-:Y:S05]  /*f560*/  BSYNC B0 ;  /* 0x0000000000007941 */ /* 0x01cfea0003800000 */
.L_x_263:
[----:B-1----:R-:W-:Y:S01]  /*f570*/  IMAD.IADD R0, R127, 0x1, -R247 ;  /* 0x000000017f007824 */ /* 0x002fe200078e0af7 */
[----:B------:R-:W0:Y:S04]  /*f580*/  LDGDEPBAR ;  /* 0x00000000000079af */ /* 0x000e280000000000 */
[C---:B------:R-:W-:Y:S02]  /*f590*/  ISETP.GT.AND P4, PT, R0.reuse, RZ, PT ;  /* 0x000000ff0000720c */ /* 0x040fe40003f84270 */
[C---:B------:R-:W-:Y:S02]  /*f5a0*/  ISETP.GT.AND P3, PT, R0.reuse, 0x1, PT ;  /* 0x000000010000780c */ /* 0x040fe40003f64270 */
[----:B------:R-:W-:Y:S02]  /*f5b0*/  ISETP.GT.AND P2, PT, R0, 0x8, PT ;  /* 0x000000080000780c */ /* 0x000fe40003f44270 */
[----:B------:R-:W-:-:S02]  /*f5c0*/  FSEL R6, R84, -INF , P4 ;  /* 0xff80000054067808 */ /* 0x000fc40002000000 */
[----:B------:R-:W-:Y:S02]  /*f5d0*/  FSEL R7, R79, -INF , P3 ;  /* 0xff8000004f077808 */ /* 0x000fe40001800000 */
[----:B------:R-:W-:Y:S02]  /*f5e0*/  FSEL R10, R78, -INF , P4 ;  /* 0xff8000004e0a7808 */ /* 0x000fe40002000000 */
[----:B------:R-:W-:Y:S02]  /*f5f0*/  FSEL R12, R76, -INF , P3 ;  /* 0xff8000004c0c7808 */ /* 0x000fe40001800000 */
        /* <DEDUP_REMOVED lines=15> */
[----:B------:R-:W-:Y:S02]  /*f6f0*/  FSEL R17, R60, -INF , P4 ;  /* 0xff8000003c117808 */ /* 0x000fe40002000000 */
[----:B------:R-:W-:Y:S02]  /*f700*/  ISETP.GT.AND P3, PT, R0, 0x18, PT ;  /* 0x000000180000780c */ /* 0x000fe40003f64270 */
[----:B------:R-:W-:Y:S02]  /*f710*/  FMNMX.FTZ R2, R11, R2, !PT ;  /* 0x000000020b027209 */ /* 0x000fe40007810000 */
[----:B------:R-:W-:Y:S02]  /*f720*/  FSEL R20, R56, -INF , P4 ;  /* 0xff80000038147808 */ /* 0x000fe40002000000 */
[----:B------:R-:W-:Y:S02]  /*f730*/  FMNMX.FTZ R3, R19, R3, !PT ;  /* 0x0000000313037209 */ /* 0x000fe40007810000 */
[----:B------:R-:W-:-:S02]  /*f740*/  FSEL R14, R48, -INF , P3 ;  /* 0xff800000300e7808 */ /* 0x000fc40001800000 */
[----:B------:R-:W-:Y:S02]  /*f750*/  ISETP.GT.AND P2, PT, R0, 0x19, PT ;  /* 0x000000190000780c */ /* 0x000fe40003f44270 */
[----:B------:R-:W-:Y:S02]  /*f760*/  FMNMX.FTZ R2, R17, R2, !PT ;  /* 0x0000000211027209 */ /* 0x000fe40007810000 */
[----:B------:R-:W-:Y:S02]  /*f770*/  FSEL R21, R43, -INF , P3 ;  /* 0xff8000002b157808 */ /* 0x000fe40001800000 */
[----:B------:R-:W-:Y:S02]  /*f780*/  FMNMX.FTZ R3, R20, R3, !PT ;  /* 0x0000000314037209 */ /* 0x000fe40007810000 */
[----:B------:R-:W-:Y:S02]  /*f790*/  FSEL R18, R49, -INF , P2 ;  /* 0xff80000031127808 */ /* 0x000fe40001000000 */
[----:B------:R-:W-:-:S02]  /*f7a0*/  ISETP.GT.AND P1, PT, R0, 0x20, PT ;  /* 0x000000200000780c */ /* 0x000fc40003f24270 */
[----:B------:R-:W-:Y:S02]  /*f7b0*/  FMNMX.FTZ R2, R14, R2, !PT ;  /* 0x000000020e027209 */ /* 0x000fe40007810000 */
[----:B------:R-:W-:Y:S02]  /*f7c0*/  FSEL R52, R42, -INF , P2 ;  /* 0xff8000002a347808 */ /* 0x000fe40001000000 */
[----:B------:R-:W-:Y:S02]  /*f7d0*/  FMNMX.FTZ R3, R21, R3, !PT ;  /* 0x0000000315037209 */ /* 0x000fe40007810000 */
[----:B------:R-:W-:Y:S02]  /*f7e0*/  FSEL R75, R40, -INF , P1 ;  /* 0xff800000284b7808 */ /* 0x000fe40000800000 */
[----:B------:R-:W-:Y:S02]  /*f7f0*/  FMNMX.FTZ R2, R18, R2, !PT ;  /* 0x0000000212027209 */ /* 0x000fe40007810000 */
[----:B------:R-:W-:-:S02]  /*f800*/  ISETP.GT.AND P6, PT, R0, 0x21, PT ;  /* 0x000000210000780c */ /* 0x000fc40003fc4270 */
[----:B------:R-:W-:Y:S02]  /*f810*/  FSEL R83, R35, -INF , P1 ;  /* 0xff80000023537808 */ /* 0x000fe40000800000 */
[----:B------:R-:W-:Y:S02]  /*f820*/  FMNMX.FTZ R3, R52, R3, !PT ;  /* 0x0000000334037209 */ /* 0x000fe40007810000 */
[C---:B------:R-:W-:Y:S02]  /*f830*/  ISETP.GT.AND P5, PT, R0.reuse, 0x28, PT ;  /* 0x000000280000780c */ /* 0x040fe40003fa4270 */
[C---:B------:R-:W-:Y:S02]  /*f840*/  ISETP.GT.AND P4, PT, R0.reuse, 0x29, PT ;  /* 0x000000290000780c */ /* 0x040fe40003f84270 */
[C---:B------:R-:W-:Y:S02]  /*f850*/  ISETP.GT.AND P3, PT, R0.reuse, 0x30, PT ;  /* 0x000000300000780c */ /* 0x040fe40003f64270 */
[----:B------:R-:W-:-:S02]  /*f860*/  ISETP.GT.AND P2, PT, R0, 0x31, PT ;  /* 0x000000310000780c */ /* 0x000fc40003f44270 */
[C---:B------:R-:W-:Y:S02]  /*f870*/  ISETP.GT.AND P1, PT, R0.reuse, 0x38, PT ;  /* 0x000000380000780c */ /* 0x040fe40003f24270 */
[----:B------:R-:W-:Y:S02]  /*f880*/  ISETP.GT.AND P0, PT, R0, 0x39, PT ;  /* 0x000000390000780c */ /* 0x000fe40003f04270 */
[----:B------:R-:W-:Y:S02]  /*f890*/  FMNMX.FTZ R0, R75, R2, !PT ;  /* 0x000000024b007209 */ /* 0x000fe40007810000 */
[----:B------:R-:W-:Y:S02]  /*f8a0*/  FSEL R82, R34, -INF , P6 ;  /* 0xff80000022527808 */ /* 0x000fe40003000000 */
[----:B------:R-:W-:Y:S02]  /*f8b0*/  FSEL R74, R41, -INF , P6 ;  /* 0xff800000294a7808 */ /* 0x000fe40003000000 */
        /* <DEDUP_REMOVED lines=25> */
[----:B------:R-:W-:Y:S02]  /*fa50*/  FMNMX.FTZ R4, R68, R0, !PT ;  /* 0x0000000044047209 */ /* 0x000fe40007810000 */
[----:B------:R-:W-:Y:S01]  /*fa60*/  FMNMX.FTZ R5, R76, R2, !PT ;  /* 0x000000024c057209 */ /* 0x000fe20007810000 */
[----:B------:R-:W-:Y:S05]  /*fa70*/  BRA.DIV ~URZ, `(.L_x_267) ;  /* 0x000097827f007947 */ /* 0x000fea000b800000 */
[----:B------:R-:W1:Y:S04]  /*fa80*/  SHFL.BFLY PT, R0, R4, 0x2, 0x1f ;  /* 0x0c401f0004007f89 */ /* 0x000e6800000e0000 */
[----:B------:R-:W2:Y:S01]  /*fa90*/  SHFL.BFLY PT, R3, R5, 0x2, 0x1f ;  /* 0x0c401f0005037f89 */ /* 0x000ea200000e0000 */
[----:B-1----:R-:W-:Y:S02]  /*faa0*/  FMNMX.FTZ R0, R4, R0, !PT ;  /* 0x0000000004007209 */ /* 0x002fe40007810000 */
[----:B--2---:R-:W-:-:S03]  /*fab0*/  FMNMX.FTZ R4, R5, R3, !PT ;  /* 0x0000000305047209 */ /* 0x004fc60007810000 */
[----:B------:R-:W1:Y:S04]  /*fac0*/  SHFL.BFLY PT, R2, R0, 0x1, 0x1f ;  /* 0x0c201f0000027f89 */ /* 0x000e6800000e0000 */
[----:B------:R2:W3:Y:S01]  /*fad0*/  SHFL.BFLY PT, R3, R4, 0x1, 0x1f ;  /* 0x0c201f0004037f89 */ /* 0x0004e200000e0000 */
[----:B-1----:R-:W-:-:S05]  /*fae0*/  FMNMX.FTZ R102, R0, R2, !PT ;  /* 0x0000000200667209 */ /* 0x002fca0007810000 */
.L_x_348:
[C---:B------:R-:W-:Y:S01]  /*faf0*/  FMUL.FTZ R2, R102.reuse, c[0x0][0x2d0] ;  /* 0x0000b40066027a20 */ /* 0x040fe20000410000 */
[----:B------:R-:W-:Y:S01]  /*fb00*/  FSETP.NEU.FTZ.AND P0, PT, R102, -INF , PT ;  /* 0xff8000006600780b */ /* 0x000fe20003f1d000 */
[----:B------:R-:W-:Y:S01]  /*fb10*/  WARPSYNC 0xffffffff ;  /* 0xffffffff00007948 */ /* 0x000fe20003800000 */
[----:B---3--:R-:W-:Y:S01]  /*fb20*/  FMNMX.FTZ R16, R3, R4, !PT ;  /* 0x0000000403107209 */ /* 0x008fe20007810000 */
[----:B------:R-:W-:Y:S01]  /*fb30*/  LDSM.16.MT88.4 R32, [R170+0x800] ;  /* 0x00080000aa20783b */ /* 0x000fe20000004200 */
[----:B------:R-:W-:-:S02]  /*fb40*/  FSEL R2, R2, RZ, P0 ;  /* 0x000000ff02027208 */ /* 0x000fc40000000000 */
[----:B------:R-:W-:Y:S01]  /*fb50*/  FSETP.NEU.FTZ.AND P0, PT, R16, -INF , PT ;  /* 0xff8000001000780b */ /* 0x000fe20003f1d000 */
[----:B------:R-:W-:Y:S02]  /*fb60*/  LDSM.16.MT88.4 R40, [R172] ;  /* 0x00000000ac28783b */ /* 0x000fe40000004200 */
[--C-:B------:R-:W-:Y:S02]  /*fb70*/  FFMA.FTZ R0, R6, c[0x0][0x2d0], -R2.reuse ;  /* 0x0000b40006007a23 */ /* 0x100fe40000010802 */
[--C-:B------:R-:W-:Y:S01]  /*fb80*/  FFMA.FTZ R3, R9, c[0x0][0x2d0], -R2.reuse ;  /* 0x0000b40009037a23 */ /* 0x100fe20000010802 */
[----:B------:R-:W-:Y:S01]  /*fb90*/  LDSM.16.MT88.4 R48, [R173] ;  /* 0x00000000ad30783b */ /* 0x000fe20000004200 */
        /* <DEDUP_REMOVED lines=8> */
[----:B------:R2:W4:Y:S01]  /*fc20*/  MUFU.EX2 R84, R0 ;  /* 0x0000000000547308 */ /* 0x0005220000000800 */
[----:B---3--:R-:W-:-:S07]  /*fc30*/  FFMA.FTZ R3, R11, c[0x0][0x2d0], -R2 ;  /* 0x0000b4000b037a23 */ /* 0x008fce0000010802 */
[----:B------:R-:W-:Y:S01]  /*fc40*/  MUFU.EX2 R95, R3 ;  /* 0x00000003005f7308 */ /* 0x000fe20000000800 */
[----:B--2---:R-:W-:-:S07]  /*fc50*/  FFMA.FTZ R0, R8, c[0x0][0x2d0], -R2 ;  /* 0x0000b40008007a23 */ /* 0x004fce0000010802 */
[----:B------:R2:W-:Y:S02]  /*fc60*/  MUFU.EX2 R88, R0 ;  /* 0x0000000000587308 */ /* 0x0005e40000000800 */
[----:B--2---:R-:W-:-:S05]  /*fc70*/  FMUL.FTZ R0, R16, c[0x0][0x2d0] ;  /* 0x0000b40010007a20 */ /* 0x004fca0000410000 */
[----:B------:R-:W-:-:S05]  /*fc80*/  FSEL R0, R0, RZ, P0 ;  /* 0x000000ff00007208 */ /* 0x000fca0000000000 */
[--C-:B------:R-:W-:Y:S02]  /*fc90*/  FFMA.FTZ R3, R10, c[0x0][0x2d0], -R0.reuse ;  /* 0x0000b4000a037a23 */ /* 0x100fe40000010800 */
[----:B------:R-:W2:Y:S02]  /*fca0*/  LDSM.16.MT88.4 R8, [R169] ;  /* 0x00000000a908783b */ /* 0x000ea40000004200 */
[----:B------:R3:W-:Y:S02]  /*fcb0*/  MUFU.EX2 R87, R3 ;  /* 0x0000000300577308 */ /* 0x0007e40000000800 */
[----:B---3--:R-:W-:Y:S01]  /*fcc0*/  FFMA.FTZ R3, R12, c[0x0][0x2d0], -R0 ;  /* 0x0000b4000c037a23 */ /* 0x008fe20000010800 */
[----:B----4-:R-:W-:-:S05]  /*fcd0*/  F2FP.PACK_AB R12, R84, R86 ;  /* 0x00000056540c723e */ /* 0x010fca00000000ff */
[----:B------:R3:W4:Y:S02]  /*fce0*/  MUFU.EX2 R85, R3 ;  /* 0x0000000300557308 */ /* 0x0007240000000800 */
[----:B---3--:R-:W-:Y:S01]  /*fcf0*/  FFMA.FTZ R3, R13, c[0x0][0x2d0], -R0 ;  /* 0x0000b4000d037a23 */ /* 0x008fe20000010800 */
[----:B----4-:R-:W-:-:S05]  /*fd00*/  F2FP.PACK_AB R13, R85, R87 ;  /* 0x00000057550d723e */ /* 0x010fca00000000ff */
[----:B------:R3:W-:Y:S02]  /*fd10*/  MUFU.EX2 R89, R3 ;  /* 0x0000000300597308 */ /* 0x0007e40000000800 */
[----:B---3--:R-:W-:-:S06]  /*fd20*/  FFMA.FTZ R3, R15, c[0x0][0x2d0], -R0 ;  /* 0x0000b4000f037a23 */ /* 0x008fcc0000010800 */
[----:B------:R3:W4:Y:S02]  /*fd30*/  MUFU.EX2 R92, R3 ;  /* 0x00000003005c7308 */ /* 0x0007240000000800 */
[----:B---3--:R-:W-:Y:S01]  /*fd40*/  FFMA.FTZ R3, R17, c[0x0][0x2d0], -R2 ;  /* 0x0000b40011037a23 */ /* 0x008fe20000010802 */
[----:B----4-:R-:W-:Y:S01]  /*fd50*/  F2FP.PACK_AB R15, R92, R89 ;  /* 0x000000595c0f723e */ /* 0x010fe200000000ff */
[----:B------:R-:W-:-:S04]  /*fd60*/  FADD.FTZ R17, R87, R85 ;  /* 0x0000005557117221 */ /* 0x000fc80000010000 */
[----:B------:R3:W4:Y:S01]  /*fd70*/  MUFU.EX2 R93, R3 ;  /* 0x00000003005d7308 */ /* 0x0007220000000800 */
[----:B------:R-:W-:Y:S02]  /*fd80*/  FADD.FTZ R17, R89, R17 ;  /* 0x0000001159117221 */ /* 0x000fe40000010000 */
[----:B---3--:R-:W-:Y:S01]  /*fd90*/  FFMA.FTZ R3, R14, c[0x0][0x2d0], -R2 ;  /* 0x0000b4000e037a23 */ /* 0x008fe20000010802 */
[----:B------:R-:W-:-:S04]  /*fda0*/  F2FP.PACK_AB R14, R90, R88 ;  /* 0x000000585a0e723e */ /* 0x000fc800000000ff */
[----:B------:R3:W-:Y:S03]  /*fdb0*/  MUFU.EX2 R96, R3 ;  /* 0x0000000300607308 */ /* 0x0007e60000000800 */
[C---:B-1----:R-:W-:Y:S08]  /*fdc0*/  HMMA.16816.F32 R24, R12.reuse, R4, RZ ;  /* 0x000000040c18723c */ /* 0x042ff000000018ff */
[----:B--2---:R-:W-:Y:S01]  /*fdd0*/  HMMA.16816.F32 R44, R12, R8, RZ ;  /* 0x000000080c2c723c */ /* 0x004fe200000018ff */
[----:B---3--:R-:W-:-:S02]  /*fde0*/  FFMA.FTZ R3, R18, c[0x0][0x2d0], -R2 ;  /* 0x0000b40012037a23 */ /* 0x008fc40000010802 */
[----:B------:R-:W-:-:S04]  /*fdf0*/  FFMA.FTZ R18, R73, c[0x0][0x2d0], -R2 ;  /* 0x0000b40049127a23 */ /* 0x000fc80000010802 */
[----:B----4-:R-:W-:Y:S01]  /*fe00*/  F2FP.PACK_AB R8, R93, R95 ;  /* 0x0000005f5d08723e */ /* 0x010fe200000000ff */
[----:B------:R1:W2:Y:S01]  /*fe10*/  MUFU.EX2 R99, R3 ;  /* 0x0000000300637308 */ /* 0x0002a20000000800 */
[----:B------:R-:W-:Y:S01]  /*fe20*/  HMMA.16816.F32 R28, R12, R10, RZ ;  /* 0x0000000a0c1c723c */ /* 0x000fe200000018ff */
[----:B-1----:R-:W-:-:S06]  /*fe30*/  FFMA.FTZ R3, R19, c[0x0][0x2d0], -R0 ;  /* 0x0000b40013037a23 */ /* 0x002fcc0000010800 */
[----:B--2---:R-:W-:Y:S01]  /*fe40*/  F2FP.PACK_AB R10, R99, R96 ;  /* 0x00000060630a723e */ /* 0x004fe200000000ff */
[----:B------:R-:W-:Y:S01]  /*fe50*/  FFMA.FTZ R19, R74, c[0x0][0x2d0], -R2 ;  /* 0x0000b4004a137a23 */ /* 0x000fe20000010802 */
[----:B------:R1:W-:Y:S02]  /*fe60*/  MUFU.EX2 R94, R3 ;  /* 0x00000003005e7308 */ /* 0x0003e40000000800 */
[----:B-1----:R-:W-:-:S06]  /*fe70*/  FFMA.FTZ R3, R20, c[0x0][0x2d0], -R0 ;  /* 0x0000b40014037a23 */ /* 0x002fcc0000010800 */
[----:B------:R1:W2:Y:S02]  /*fe80*/  MUFU.EX2 R97, R3 ;  /* 0x0000000300617308 */ /* 0x0002a40000000800 */
[--C-:B-1----:R-:W-:Y:S01]  /*fe90*/  FFMA.FTZ R3, R21, c[0x0][0x2d0], -R0.reuse ;  /* 0x0000b40015037a23 */ /* 0x102fe20000010800 */
[----:B--2---:R-:W-:Y:S01]  /*fea0*/  F2FP.PACK_AB R9, R97, R94 ;  /* 0x0000005e6109723e */ /* 0x004fe200000000ff */
[C---:B------:R-:W-:Y:S04]  /*feb0*/  HMMA.16816.F32 R20, R12.reuse, R6, RZ ;  /* 0x000000060c14723c */ /* 0x040fe800000018ff */
[----:B------:R1:W-:Y:S04]  /*fec0*/  MUFU.EX2 R98, R3 ;  /* 0x0000000300627308 */ /* 0x0003e80000000800 */
[----:B------:R-:W-:Y:S01]  /*fed0*/  HMMA.16816.F32 R4, R12, R48, RZ ;  /* 0x000000300c04723c */ /* 0x000fe200000018ff */
[----:B-1----:R-:W-:-:S02]  /*fee0*/  FFMA.FTZ R3, R52, c[0x0][0x2d0], -R0 ;  /* 0x0000b40034037a23 */ /* 0x002fc40000010800 */
[----:B------:R-:W1:Y:S02]  /*fef0*/  LDSM.16.MT88.4 R52, [R172+0x800] ;  /* 0x00080000ac34783b */ /* 0x000e640000004200 */
[----:B------:R-:W2:Y:S02]  /*ff00*/  MUFU.EX2 R103, R3 ;  /* 0x0000000300677308 */ /* 0x000ea40000000800 */
[----:B--2---:R-:W-:Y:S01]  /*ff10*/  F2FP.PACK_AB R11, R103, R98 ;  /* 0x00000062670b723e */ /* 0x004fe200000000ff */
[----:B------:R-:W-:-:S04]  /*ff20*/  FADD.FTZ R3, R86, R84 ;  /* 0x0000005456037221 */ /* 0x000fc80000010000 */
[----:B------:R-:W-:Y:S02]  /*ff30*/  FADD.FTZ R3, R88, R3 ;  /* 0x0000000358037221 */ /* 0x000fe40000010000 */
[----:B------:R-:W-:Y:S02]  /*ff40*/  HMMA.16816.F32 R160, R8, R32, R24 ;  /* 0x0000002008a0723c */ /* 0x000fe40000001818 */
[----:B------:R-:W-:-:S04]  /*ff50*/  FADD.FTZ R3, R90, R3 ;  /* 0x000000035a037221 */ /* 0x000fc80000010000 */
[----:B------:R-:W-:Y:S02]  /*ff60*/  FADD.FTZ R3, R95, R3 ;  /* 0x000000035f037221 */ /* 0x000fe40000010000 */
[----:B------:R-:W-:Y:S01]  /*ff70*/  HMMA.16816.F32 R120, R8, R34, R20 ;  /* 0x000000220878723c */ /* 0x000fe20000001814 */
[----:B------:R-:W-:Y:S01]  /*ff80*/  LDSM.16.MT88.4 R32, [R170+0x2800] ;  /* 0x00280000aa20783b */ /* 0x000fe20000004200 */
[----:B------:R-:W-:-:S06]  /*ff90*/  FADD.FTZ R3, R93, R3 ;  /* 0x000000035d037221 */ /* 0x000fcc0000010000 */
[C---:B------:R-:W-:Y:S08]  /*ffa0*/  HMMA.16816.F32 R24, R12.reuse, R40, RZ ;  /* 0x000000280c18723c */ /* 0x040ff000000018ff */
[----:B------:R-:W-:Y:S01]  /*ffb0*/  HMMA.16816.F32 R20, R12, R42, RZ ;  /* 0x0000002a0c14723c */ /* 0x000fe200000018ff */
[----:B------:R-:W2:Y:S07]  /*ffc0*/  LDSM.16.MT88.4 R40, [R170+0x2000] ;  /* 0x00200000aa28783b */ /* 0x000eae0000004200 */
[C---:B------:R-:W-:Y:S01]  /*ffd0*/  HMMA.16816.F32 R136, R8.reuse, R36, R44 ;  /* 0x000000240888723c */ /* 0x040fe2000000182c */
[----:B------:R-:W3:Y:S07]  /*ffe0*/  LDSM.16.MT88.4 R44, [R173+0x2000] ;  /* 0x00200000ad2c783b */ /* 0x000eee0000004200 */
[----:B------:R-:W-:Y:S08]  /*fff0*/  HMMA.16816.F32 R156, R8, R56, R4 ;  /* 0x00000038089c723c */ /* 0x000ff00000001804 */
[----:B------:R-:W-:Y:S08]  /*10000*/  HMMA.16816.F32 R4, R12, R60, RZ ;  /* 0x0000003c0c04723c */ /* 0x000ff000000018ff */
[----:B------:R-:W-:Y:S01]  /*10010*/  HMMA.16816.F32 R128, R8, R38, R28 ;  /* 0x000000260880723c */ /* 0x000fe2000000181c */
[----:B------:R-:W4:Y:S07]  /*10020*/  LDSM.16.MT88.4 R36, [R173+0x2800] ;  /* 0x00280000ad24783b */ /* 0x000f2e0000004200 */
[----:B------:R-:W-:Y:S08]  /*10030*/  HMMA.16816.F32 R28, R12, R50, RZ ;  /* 0x000000320c1c723c */ /* 0x000ff000000018ff */
[C---:B-1----:R-:W-:Y:S08]  /*10040*/  HMMA.16816.F32 R152, R8.reuse, R52, R24 ;  /* 0x000000340898723c */ /* 0x042ff00000001818 */
[----:B------:R-:W-:Y:S08]  /*10050*/  HMMA.16816.F32 R132, R8, R54, R20 ;  /* 0x000000360884723c */ /* 0x000ff00000001814 */
[C---:B--2---:R-:W-:Y:S08]  /*10060*/  HMMA.16816.F32 R24, R12.reuse, R40, RZ ;  /* 0x000000280c18723c */ /* 0x044ff000000018ff */
[----:B------:R-:W-:Y:S01]  /*10070*/  HMMA.16816.F32 R20, R12, R42, RZ ;  /* 0x0000002a0c14723c */ /* 0x000fe200000018ff */
[----:B------:R-:W1:Y:S07]  /*10080*/  LDSM.16.MT88.4 R40, [R172+0x2000] ;  /* 0x00200000ac28783b */ /* 0x000e6e0000004200 */
[----:B------:R-:W-:Y:S08]  /*10090*/  HMMA.16816.F32 R148, R8, R64, R4 ;  /* 0x000000400894723c */ /* 0x000ff00000001804 */
[----:B---3--:R-:W-:Y:S08]  /*100a0*/  HMMA.16816.F32 R4, R12, R44, RZ ;  /* 0x0000002c0c04723c */ /* 0x008ff000000018ff */
[C---:B------:R-:W-:Y:S08]  /*100b0*/  HMMA.16816.F32 R112, R8.reuse, R58, R28 ;  /* 0x0000003a0870723c */ /* 0x040ff0000000181c */
[----:B------:R-:W-:Y:S01]  /*100c0*/  HMMA.16816.F32 R56, R8, R32, R24 ;  /* 0x000000200838723c */ /* 0x000fe20000001818 */
[----:B------:R-:W2:Y:S06]  /*100d0*/  LDSM.16.MT88.4 R24, [R172+0x2800] ;  /* 0x00280000ac18783b */ /* 0x000eac0000004200 */
[--C-:B------:R-:W-:Y:S01]  /*100e0*/  FFMA.FTZ R32, R78, c[0x0][0x2d0], -R0.reuse ;  /* 0x0000b4004e207a23 */ /* 0x100fe20000010800 */
[----:B------:R-:W-:Y:S01]  /*100f0*/  HMMA.16816.F32 R28, R12, R62, RZ ;  /* 0x0000003e0c1c723c */ /* 0x000fe200000018ff */
[----:B------:R-:W-:-:S07]  /*10100*/  FFMA.FTZ R33, R76, c[0x0][0x2d0], -R0 ;  /* 0x0000b4004c217a23 */ /* 0x000fce0000010800 */
[----:B----4-:R-:W-:Y:S07]  /*10110*/  HMMA.16816.F32 R124, R8, R36, R4 ;  /* 0x00000024087c723c */ /* 0x010fee0000001804 */
[--C-:B------:R-:W-:Y:S01]  /*10120*/  FFMA.FTZ R36, R69, c[0x0][0x2d0], -R2.reuse ;  /* 0x0000b40045247a23 */ /* 0x100fe20000010802 */
[----:B-1----:R-:W-:Y:S08]  /*10130*/  HMMA.16816.F32 R4, R12, R40, RZ ;  /* 0x000000280c04723c */ /* 0x002ff000000018ff */
[C---:B------:R-:W-:Y:S07]  /*10140*/  HMMA.16816.F32 R60, R8.reuse, R34, R20 ;  /* 0x00000022083c723c */ /* 0x040fee0000001814 */
[----:B------:R-:W-:Y:S01]  /*10150*/  FFMA.FTZ R35, R68, c[0x0][0x2d0], -R2 ;  /* 0x0000b40044237a23 */ /* 0x000fe20000010802 */
[----:B------:R-:W-:Y:S01]  /*10160*/  HMMA.16816.F32 R52, R8, R66, R28 ;  /* 0x000000420834723c */ /* 0x000fe2000000181c */
[----:B------:R-:W1:Y:S01]  /*10170*/  LDSM.16.MT88.4 R28, [R169+0x4000] ;  /* 0x00400000a91c783b */ /* 0x000e620000004200 */
[----:B------:R-:W-:-:S06]  /*10180*/  FFMA.FTZ R34, R77, c[0x0][0x2d0], -R0 ;  /* 0x0000b4004d227a23 */ /* 0x000fcc0000010800 */
[----:B------:R-:W-:Y:S08]  /*10190*/  HMMA.16816.F32 R20, R12, R46, RZ ;  /* 0x0000002e0c14723c */ /* 0x000ff000000018ff */
[----:B--2---:R-:W-:Y:S08]  /*101a0*/  HMMA.16816.F32 R116, R8, R24, R4 ;  /* 0x000000180874723c */ /* 0x004ff00000001804 */
[----:B------:R-:W-:Y:S08]  /*101b0*/  HMMA.16816.F32 R4, R12, R42, RZ ;  /* 0x0000002a0c04723c */ /* 0x000ff000000018ff */
[C---:B------:R-:W-:Y:S01]  /*101c0*/  HMMA.16816.F32 R108, R8.reuse, R38, R20 ;  /* 0x00000026086c723c */ /* 0x040fe20000001814 */
[----:B------:R-:W2:Y:S11]  /*101d0*/  LDSM.16.MT88.4 R20, [R169+0x4800] ;  /* 0x00480000a914783b */ /* 0x000eb60000004200 */
[----:B------:R-:W-:Y:S04]  /*101e0*/  @!UPT UIADD3 URZ, URZ, URZ, URZ ;  /* 0x0000003f3f3ff290 */ /* 0x000fe8000fffe03f */
[----:B------:R-:W-:Y:S01]  /*101f0*/  HMMA.16816.F32 R64, R8, R26, R4 ;  /* 0x0000001a0840723c */ /* 0x000fe20000001804 */
[----:B------:R-:W-:Y:S07]  /*10200*/  LDSM.16.MT88.4 R24, [R170+0x4800] ;  /* 0x00480000aa18783b */ /* 0x000fee0000004200 */
[----:B-1----:R-:W-:Y:S07]  /*10210*/  HMMA.16816.F32 R4, R12, R28, RZ ;  /* 0x0000001c0c04723c */ /* 0x002fee00000018ff */
[--C-:B------:R-:W-:Y:S11]  /*10220*/  FFMA.FTZ R28, R75, c[0x0][0x2d0], -R2.reuse ;  /* 0x0000b4004b1c7a23 */ /* 0x100ff60000010802 */
[----:B------:R-:W-:Y:S06]  /*10230*/  @!UPT UIADD3 URZ, URZ, URZ, URZ ;  /* 0x0000003f3f3ff290 */ /* 0x000fec000fffe03f */
[----:B--2---:R-:W-:Y:S08]  /*10240*/  HMMA.16816.F32 R84, R8, R20, R4 ;  /* 0x000000140854723c */ /* 0x004ff00000001804 */
[----:B------:R-:W-:Y:S07]  /*10250*/  HMMA.16816.F32 R4, R12, R30, RZ ;  /* 0x0000001e0c04723c */ /* 0x000fee00000018ff */
[----:B------:R-:W-:-:S02]  /*10260*/  FFMA.FTZ R30, R71, c[0x0][0x2d0], -R2 ;  /* 0x0000b400471e7a23 */ /* 0x000fc40000010802 */
[--C-:B------:R-:W-:Y:S11]  /*10270*/  FFMA.FTZ R31, R70, c[0x0][0x2d0], -R2.reuse ;  /* 0x0000b400461f7a23 */ /* 0x100ff60000010802 */
[----:B------:R-:W-:Y:S04]  /*10280*/  @!UPT UIADD3 URZ, URZ, URZ, URZ ;  /* 0x0000003f3f3ff290 */ /* 0x000fe8000fffe03f */
[----:B------:R-:W-:Y:S01]  /*10290*/  HMMA.16816.F32 R88, R8, R22, R4 ;  /* 0x000000160858723c */ /* 0x000fe20000001804 */
[----:B------:R-:W1:Y:S06]  /*102a0*/  LDSM.16.MT88.4 R20, [R170+0x4000] ;  /* 0x00400000aa14783b */ /* 0x000e6c0000004200 */
[----:B------:R-:W-:Y:S02]  /*102b0*/  FADD.FTZ R4, R92, R17 ;  /* 0x000000115c047221 */ /* 0x000fe40000010000 */
[----:B------:R-:W-:Y:S02]  /*102c0*/  FFMA.FTZ R17, R72, c[0x0][0x2d0], -R2 ;  /* 0x0000b40048117a23 */ /* 0x000fe40000010802 */
[----:B------:R-:W-:-:S02]  /*102d0*/  FADD.FTZ R29, R94, R4 ;  /* 0x000000045e1d7221 */ /* 0x000fc40000010000 */
[----:B------:R-:W-:Y:S02]  /*102e0*/  FADD.FTZ R2, R96, R3 ;  /* 0x0000000360027221 */ /* 0x000fe40000010000 */
[----:B------:R-:W-:Y:S02]  /*102f0*/  FADD.FTZ R3, R97, R29 ;  /* 0x0000001d61037221 */ /* 0x000fe40000010000 */
[----:B------:R-:W-:Y:S02]  /*10300*/  FADD.FTZ R2, R99, R2 ;  /* 0x0000000263027221 */ /* 0x000fe40000010000 */
[----:B------:R-:W-:Y:S01]  /*10310*/  FADD.FTZ R3, R98, R3 ;  /* 0x0000000362037221 */ /* 0x000fe20000010000 */
[----:B-1----:R-:W-:Y:S01]  /*10320*/  HMMA.16816.F32 R4, R12, R20, RZ ;  /* 0x000000140c04723c */ /* 0x002fe200000018ff */
[----:B------:R-:W-:Y:S08]  /*10330*/  MUFU.EX2 R21, R30 ;  /* 0x0000001e00157308 */ /* 0x000ff00000000800 */
[----:B------:R-:W1:Y:S11]  /*10340*/  MUFU.EX2 R20, R31 ;  /* 0x0000001f00147308 */ /* 0x000e760000000800 */
[----:B------:R-:W-:Y:S04]  /*10350*/  @!UPT UIADD3 URZ, URZ, URZ, URZ ;  /* 0x0000003f3f3ff290 */ /* 0x000fe8000fffe03f */
[----:B------:R-:W-:Y:S01]  /*10360*/  HMMA.16816.F32 R92, R8, R24, R4 ;  /* 0x00000018085c723c */ /* 0x000fe20000001804 */
[----:B------:R2:W-:Y:S01]  /*10370*/  MUFU.EX2 R25, R28 ;  /* 0x0000001c00197308 */ /* 0x0005e20000000800 */
[----:B-1----:R-:W-:-:S06]  /*10380*/  F2FP.PACK_AB R96, R20, R21 ;  /* 0x000000151460723e */ /* 0x002fcc00000000ff */
[----:B------:R-:W-:Y:S01]  /*10390*/  HMMA.16816.F32 R4, R12, R22, RZ ;  /* 0x000000160c04723c */ /* 0x000fe200000018ff */
[----:B------:R1:W3:Y:S01]  /*103a0*/  MUFU.EX2 R23, R19 ;  /* 0x0000001300177308 */ /* 0x0002e20000000800 */
[----:B--2---:R-:W2:Y:S07]  /*103b0*/  LDSM.16.MT88.4 R28, [R173+0x4000] ;  /* 0x00400000ad1c783b */ /* 0x004eae0000004200 */
[----:B------:R4:W-:Y:S01]  /*103c0*/  MUFU.EX2 R24, R18 ;  /* 0x0000001200187308 */ /* 0x0009e20000000800 */
[----:B-1----:R-:W-:-:S07]  /*103d0*/  FFMA.FTZ R19, R83, c[0x0][0x2d0], -R0 ;  /* 0x0000b40053137a23 */ /* 0x002fce0000010800 */
[----:B------:R-:W1:Y:S07]  /*103e0*/  MUFU.EX2 R22, R17 ;  /* 0x0000001100167308 */ /* 0x000e6e0000000800 */
[----:B------:R-:W-:Y:S01]  /*103f0*/  HMMA.16816.F32 R144, R8, R26, R4 ;  /* 0x0000001a0890723c */ /* 0x000fe20000001804 */
[----:B----4-:R-:W-:-:S06]  /*10400*/  FFMA.FTZ R18, R82, c[0x0][0x2d0], -R0 ;  /* 0x0000b40052127a23 */ /* 0x010fcc0000010800 */
[--C-:B------:R-:W-:Y:S01]  /*10410*/  FFMA.FTZ R7, R80, c[0x0][0x2d0], -R0.reuse ;  /* 0x0000b40050077a23 */ /* 0x100fe20000010800 */
[----:B---3--:R-:W-:Y:S01]  /*10420*/  F2FP.PACK_AB R4, R23, R25 ;  /* 0x000000191704723e */ /* 0x008fe200000000ff */
[--C-:B------:R-:W-:Y:S01]  /*10430*/  FFMA.FTZ R5, R79, c[0x0][0x2d0], -R0.reuse ;  /* 0x0000b4004f057a23 */ /* 0x100fe20000010800 */
[----:B-1----:R-:W-:Y:S01]  /*10440*/  F2FP.PACK_AB R6, R22, R24 ;  /* 0x000000181606723e */ /* 0x002fe200000000ff */
[----:B------:R-:W-:Y:S01]  /*10450*/  FFMA.FTZ R17, R81, c[0x0][0x2d0], -R0 ;  /* 0x0000b40051117a23 */ /* 0x000fe20000010800 */
[----:B------:R-:W-:Y:S01]  /*10460*/  MUFU.EX2 R18, R18 ;  /* 0x0000001200127308 */ /* 0x000fe20000000800 */
[----:B------:R-:W-:Y:S02]  /*10470*/  FADD.FTZ R0, R25, R2 ;  /* 0x0000000219007221 */ /* 0x000fe40000010000 */
[----:B------:R-:W-:Y:S02]  /*10480*/  FADD.FTZ R2, R103, R3 ;  /* 0x0000000367027221 */ /* 0x000fe40000010000 */
[----:B------:R-:W-:-:S03]  /*10490*/  FADD.FTZ R0, R23, R0 ;  /* 0x0000000017007221 */ /* 0x000fc60000010000 */
[----:B------:R-:W-:Y:S01]  /*104a0*/  MUFU.EX2 R7, R7 ;  /* 0x0000000700077308 */ /* 0x000fe20000000800 */
[----:B------:R-:W-:Y:S02]  /*104b0*/  FADD.FTZ R0, R24, R0 ;  /* 0x0000000018007221 */ /* 0x000fe40000010000 */
[----:B------:R-:W1:Y:S02]  /*104c0*/  LDSM.16.MT88.4 R24, [R173+0x4800] ;  /* 0x00480000ad18783b */ /* 0x000e640000004200 */
[----:B------:R-:W-:-:S04]  /*104d0*/  FADD.FTZ R0, R22, R0 ;  /* 0x0000000016007221 */ /* 0x000fc80000010000 */
[----:B------:R-:W-:-:S04]  /*104e0*/  FADD.FTZ R0, R21, R0 ;  /* 0x0000000015007221 */ /* 0x000fc80000010000 */
[----:B------:R-:W-:Y:S02]  /*104f0*/  FADD.FTZ R3, R20, R0 ;  /* 0x0000000014037221 */ /* 0x000fe40000010000 */
[----:B--2---:R-:W-:Y:S01]  /*10500*/  HMMA.16816.F32 R20, R12, R28, RZ ;  /* 0x0000001c0c14723c */ /* 0x004fe200000018ff */
[----:B------:R-:W-:Y:S08]  /*10510*/  MUFU.EX2 R29, R36 ;  /* 0x00000024001d7308 */ /* 0x000ff00000000800 */
[----:B------:R-:W2:Y:S02]  /*10520*/  MUFU.EX2 R28, R35 ;  /* 0x00000023001c7308 */ /* 0x000ea40000000800 */
[----:B--2---:R-:W-:Y:S11]  /*10530*/  F2FP.PACK_AB R98, R28, R29 ;  /* 0x0000001d1c62723e */ /* 0x004ff600000000ff */
[----:B------:R-:W-:Y:S02]  /*10540*/  @!UPT UIADD3 URZ, URZ, URZ, URZ ;  /* 0x0000003f3f3ff290 */ /* 0x000fe4000fffe03f */
[----:B-1----:R-:W-:Y:S01]  /*10550*/  HMMA.16816.F32 R48, R8, R24, R20 ;  /* 0x000000180830723c */ /* 0x002fe20000001814 */
[----:B------:R-:W1:Y:S07]  /*10560*/  MUFU.EX2 R25, R19 ;  /* 0x0000001300197308 */ /* 0x000e6e0000000800 */
[----:B------:R-:W-:Y:S01]  /*10570*/  HMMA.16816.F32 R20, R12, R30, RZ ;  /* 0x0000001e0c14723c */ /* 0x000fe200000018ff */
[----:B------:R-:W2:Y:S01]  /*10580*/  MUFU.EX2 R24, R17 ;  /* 0x0000001100187308 */ /* 0x000ea20000000800 */
[----:B-1----:R-:W-:-:S07]  /*10590*/  FADD.FTZ R0, R25, R2 ;  /* 0x0000000219007221 */ /* 0x002fce0000010000 */
[----:B------:R1:W3:Y:S01]  /*105a0*/  MUFU.EX2 R19, R5 ;  /* 0x0000000500137308 */ /* 0x0002e20000000800 */
[----:B------:R-:W-:Y:S02]  /*105b0*/  FADD.FTZ R2, R18, R0 ;  /* 0x0000000012027221 */ /* 0x000fe40000010000 */
[----:B------:R-:W-:Y:S02]  /*105c0*/  FADD.FTZ R0, R29, R3 ;  /* 0x000000031d007221 */ /* 0x000fe40000010000 */
[----:B--2---:R-:W-:-:S03]  /*105d0*/  FADD.FTZ R2, R24, R2 ;  /* 0x0000000218027221 */ /* 0x004fc60000010000 */
[----:B------:R-:W2:Y:S01]  /*105e0*/  MUFU.EX2 R17, R32 ;  /* 0x0000002000117308 */ /* 0x000ea20000000800 */
[----:B------:R-:W-:Y:S02]  /*105f0*/  FADD.FTZ R206, R28, R0 ;  /* 0x000000001cce7221 */ /* 0x000fe40000010000 */
[C---:B------:R-:W-:Y:S01]  /*10600*/  FADD.FTZ R0, R7.reuse, R2 ;  /* 0x0000000207007221 */ /* 0x040fe20000010000 */
[----:B------:R-:W-:-:S03]  /*10610*/  F2FP.PACK_AB R7, R7, R24 ;  /* 0x000000180707723e */ /* 0x000fc600000000ff */
[----:B------:R-:W-:Y:S01]  /*10620*/  HMMA.16816.F32 R40, R8, R26, R20 ;  /* 0x0000001a0828723c */ /* 0x000fe20000001814 */
[----:B------:R-:W4:Y:S01]  /*10630*/  LDSM.16.MT88.4 R20, [R172+0x4000] ;  /* 0x00400000ac14783b */ /* 0x000f220000004200 */
[----:B-1----:R-:W-:Y:S01]  /*10640*/  F2FP.PACK_AB R5, R18, R25 ;  /* 0x000000191205723e */ /* 0x002fe200000000ff */
[----:B------:R-:W1:Y:S01]  /*10650*/  MUFU.EX2 R3, R34 ;  /* 0x0000002200037308 */ /* 0x000e620000000800 */
[----:B---3--:R-:W-:Y:S01]  /*10660*/  FADD.FTZ R0, R19, R0 ;  /* 0x0000000013007221 */ /* 0x008fe20000010000 */
[----:B--2---:R-:W-:-:S06]  /*10670*/  F2FP.PACK_AB R97, R17, R19 ;  /* 0x000000131161723e */ /* 0x004fcc00000000ff */
[----:B------:R-:W2:Y:S01]  /*10680*/  MUFU.EX2 R2, R33 ;  /* 0x0000002100027308 */ /* 0x000ea20000000800 */
[----:B------:R-:W-:-:S04]  /*10690*/  FADD.FTZ R0, R17, R0 ;  /* 0x0000000011007221 */ /* 0x000fc80000010000 */
[----:B-1----:R-:W-:Y:S01]  /*106a0*/  FADD.FTZ R0, R3, R0 ;  /* 0x0000000003007221 */ /* 0x002fe20000010000 */
[----:B--2---:R-:W-:-:S03]  /*106b0*/  F2FP.PACK_AB R99, R2, R3 ;  /* 0x000000030263723e */ /* 0x004fc600000000ff */
[----:B------:R-:W-:Y:S01]  /*106c0*/  FADD.FTZ R202, R2, R0 ;  /* 0x0000000002ca7221 */ /* 0x000fe20000010000 */
[----:B------:R-:W-:-:S04]  /*106d0*/  IADD3 R0, R104, -0x2, RZ ;  /* 0xfffffffe68007810 */ /* 0x000fc80007ffe0ff */
[----:B------:R-:W-:Y:S01]  /*106e0*/  ISETP.GE.AND P0, PT, R0, R216, PT ;  /* 0x000000d80000720c */ /* 0x000fe20003f06270 */
[C---:B----4-:R-:W-:Y:S08]  /*106f0*/  HMMA.16816.F32 R24, R12.reuse, R20, RZ ;  /* 0x000000140c18723c */ /* 0x050ff000000018ff */
[----:B------:R-:W-:Y:S01]  /*10700*/  HMMA.16816.F32 R12, R12, R22, RZ ;  /* 0x000000160c0c723c */ /* 0x000fe200000018ff */
[----:B------:R-:W1:Y:S11]  /*10710*/  LDSM.16.MT88.4 R20, [R172+0x4800] ;  /* 0x00480000ac14783b */ /* 0x000e760000004200 */
[----:B------:R-:W-:Y:S04]  /*10720*/  @!UPT UIADD3 URZ, URZ, URZ, URZ ;  /* 0x0000003f3f3ff290 */ /* 0x000fe8000fffe03f */
[C---:B-1----:R-:W-:Y:S08]  /*10730*/  HMMA.16816.F32 R24, R8.reuse, R20, R24 ;  /* 0x000000140818723c */ /* 0x042ff00000001818 */
[----:B------:R-:W-:Y:S01]  /*10740*/  HMMA.16816.F32 R12, R8, R22, R12 ;  /* 0x00000016080c723c */ /* 0x000fe2000000180c */
        /* <DEDUP_REMOVED lines=13> */
[----:B------:R-:W2:Y:S03]  /*10820*/  LDSM.16.MT88.4 R132, [R169+0x1800] ;  /* 0x00180000a984783b */ /* 0x000ea60000004200 */
[C---:B-1----:R-:W-:Y:S08]  /*10830*/  HMMA.16816.F32 R44, R4.reuse, R8, R148 ;  /* 0x00000008042c723c */ /* 0x042ff00000001894 */
[----:B------:R-:W-:Y:S01]  /*10840*/  HMMA.16816.F32 R52, R4, R10, R52 ;  /* 0x0000000a0434723c */ /* 0x000fe20000001834 */
[----:B------:R-:W1:Y:S07]  /*10850*/  LDSM.16.MT88.4 R8, [R170+0x3000] ;  /* 0x00300000aa08783b */ /* 0x000e6e0000004200 */
[C---:B--2---:R-:W-:Y:S08]  /*10860*/  HMMA.16816.F32 R136, R96.reuse, R132, R136 ;  /* 0x000000846088723c */ /* 0x044ff00000001888 */
[----:B------:R-:W-:Y:S08]  /*10870*/  HMMA.16816.F32 R132, R96, R134, R20 ;  /* 0x000000866084723c */ /* 0x000ff00000001814 */
[C---:B-1----:R-:W-:Y:S08]  /*10880*/  HMMA.16816.F32 R56, R4.reuse, R8, R56 ;  /* 0x000000080438723c */ /* 0x042ff00000001838 */
[C---:B------:R-:W-:Y:S01]  /*10890*/  HMMA.16816.F32 R60, R4.reuse, R10, R60 ;  /* 0x0000000a043c723c */ /* 0x040fe2000000183c */
[----:B------:R-:W1:Y:S07]  /*108a0*/  LDSM.16.MT88.4 R8, [R173+0x3000] ;  /* 0x00300000ad08783b */ /* 0x000e6e0000004200 */
[C---:B-1----:R-:W-:Y:S01]  /*108b0*/  HMMA.16816.F32 R68, R4.reuse, R8, R124 ;  /* 0x000000080444723c */ /* 0x042fe2000000187c */
[----:B------:R-:W1:Y:S07]  /*108c0*/  LDSM.16.MT88.4 R124, [R170+0x1800] ;  /* 0x00180000aa7c783b */ /* 0x000e6e0000004200 */
[----:B------:R-:W-:Y:S01]  /*108d0*/  HMMA.16816.F32 R72, R4, R10, R108 ;  /* 0x0000000a0448723c */ /* 0x000fe2000000186c */
[----:B------:R-:W2:Y:S04]  /*108e0*/  LDSM.16.MT88.4 R8, [R172+0x3000] ;  /* 0x00300000ac08783b */ /* 0x000ea80000004200 */
[----:B------:R-:W3:Y:S03]  /*108f0*/  LDSM.16.MT88.4 R108, [R172+0x1800] ;  /* 0x00180000ac6c783b */ /* 0x000ee60000004200 */
[----:B-1----:R-:W-:Y:S08]  /*10900*/  HMMA.16816.F32 R128, R96, R124, R128 ;  /* 0x0000007c6080723c */ /* 0x002ff00000001880 */
[C---:B--2---:R-:W-:Y:S01]  /*10910*/  HMMA.16816.F32 R76, R4.reuse, R8, R116 ;  /* 0x00000008044c723c */ /* 0x044fe20000001874 */
[----:B------:R-:W1:Y:S07]  /*10920*/  LDSM.16.MT88.4 R116, [R173+0x1800] ;  /* 0x00180000ad74783b */ /* 0x000e6e0000004200 */
[----:B------:R-:W-:Y:S01]  /*10930*/  HMMA.16816.F32 R80, R4, R10, R64 ;  /* 0x0000000a0450723c */ /* 0x000fe20000001840 */
[----:B------:R-:W2:Y:S04]  /*10940*/  LDSM.16.MT88.4 R8, [R169+0x5000] ;  /* 0x00500000a908783b */ /* 0x000ea80000004200 */
[----:B------:R-:W-:Y:S03]  /*10950*/  LDSM.16.MT88.4 R64, [R172+0x3800] ;  /* 0x00380000ac40783b */ /* 0x000fe60000004200 */
[C---:B---3--:R-:W-:Y:S08]  /*10960*/  HMMA.16816.F32 R112, R96.reuse, R108, R112 ;  /* 0x0000006c6070723c */ /* 0x048ff00000001870 */
[C---:B------:R-:W-:Y:S08]  /*10970*/  HMMA.16816.F32 R108, R96.reuse, R110, R36 ;  /* 0x0000006e606c723c */ /* 0x040ff00000001824 */
[C---:B------:R-:W-:Y:S08]  /*10980*/  HMMA.16816.F32 R124, R96.reuse, R126, R28 ;  /* 0x0000007e607c723c */ /* 0x040ff0000000181c */
[----:B-1----:R-:W-:Y:S08]  /*10990*/  HMMA.16816.F32 R120, R96, R116, R120 ;  /* 0x000000746078723c */ /* 0x002ff00000001878 */
[C---:B--2---:R-:W-:Y:S08]  /*109a0*/  HMMA.16816.F32 R84, R4.reuse, R8, R84 ;  /* 0x000000080454723c */ /* 0x044ff00000001854 */
[----:B------:R-:W-:Y:S01]  /*109b0*/  HMMA.16816.F32 R88, R4, R10, R88 ;  /* 0x0000000a0458723c */ /* 0x000fe20000001858 */
[----:B------:R-:W1:Y:S07]  /*109c0*/  LDSM.16.MT88.4 R8, [R170+0x5000] ;  /* 0x00500000aa08783b */ /* 0x000e6e0000004200 */
        /* <DEDUP_REMOVED lines=9> */
[C---:B-1----:R-:W-:Y:S08]  /*10a60*/  HMMA.16816.F32 R36, R96.reuse, R40, R44 ;  /* 0x000000286024723c */ /* 0x042ff0000000182c */
[C---:B--2---:R-:W-:Y:S01]  /*10a70*/  HMMA.16816.F32 R44, R96.reuse, R48, R56 ;  /* 0x00000030602c723c */ /* 0x044fe20000001838 */
[----:B------:R-:W1:Y:S07]  /*10a80*/  LDSM.16.MT88.4 R56, [R173+0x3800] ;  /* 0x00380000ad38783b */ /* 0x000e6e0000004200 */
[C---:B------:R-:W-:Y:S08]  /*10a90*/  HMMA.16816.F32 R40, R96.reuse, R42, R52 ;  /* 0x0000002a6028723c */ /* 0x040ff00000001834 */
[C---:B------:R-:W-:Y:S08]  /*10aa0*/  HMMA.16816.F32 R48, R96.reuse, R50, R60 ;  /* 0x000000326030723c */ /* 0x040ff0000000183c */
[C---:B------:R-:W-:Y:S08]  /*10ab0*/  HMMA.16816.F32 R60, R96.reuse, R64, R76 ;  /* 0x00000040603c723c */ /* 0x040ff0000000184c */
[----:B------:R-:W-:Y:S01]  /*10ac0*/  HMMA.16816.F32 R64, R96, R66, R80 ;  /* 0x000000426040723c */ /* 0x000fe20000001850 */
[----:B------:R-:W2:Y:S07]  /*10ad0*/  LDSM.16.MT88.4 R80, [R170+0x5800] ;  /* 0x00580000aa50783b */ /* 0x000eae0000004200 */
[----:B---3--:R-:W-:Y:S08]  /*10ae0*/  HMMA.16816.F32 R24, R4, R8, R24 ;  /* 0x000000080418723c */ /* 0x008ff00000001818 */
[C---:B-1----:R-:W-:Y:S08]  /*10af0*/  HMMA.16816.F32 R52, R96.reuse, R56, R68 ;  /* 0x000000386034723c */ /* 0x042ff00000001844 */
[----:B------:R-:W-:Y:S01]  /*10b00*/  HMMA.16816.F32 R56, R96, R58, R72 ;  /* 0x0000003a6038723c */ /* 0x000fe20000001848 */
[----:B------:R-:W1:Y:S07]  /*10b10*/  LDSM.16.MT88.4 R72, [R169+0x5800] ;  /* 0x00580000a948783b */ /* 0x000e6e0000004200 */
[----:B------:R-:W-:Y:S01]  /*10b20*/  HMMA.16816.F32 R12, R4, R10, R12 ;  /* 0x0000000a040c723c */ /* 0x000fe2000000180c */
[----:B------:R-:W3:Y:S07]  /*10b30*/  LDSM.16.MT88.4 R4, [R172+0x5800] ;  /* 0x00580000ac04783b */ /* 0x000eee0000004200 */
[C---:B--2---:R-:W-:Y:S08]  /*10b40*/  HMMA.16816.F32 R76, R96.reuse, R80, R92 ;  /* 0x00000050604c723c */ /* 0x044ff0000000185c */
[C---:B------:R-:W-:Y:S08]  /*10b50*/  HMMA.16816.F32 R80, R96.reuse, R82, R144 ;  /* 0x000000526050723c */ /* 0x040ff00000001890 */
[C---:B-1----:R-:W-:Y:S08]  /*10b60*/  HMMA.16816.F32 R68, R96.reuse, R72, R84 ;  /* 0x000000486044723c */ /* 0x042ff00000001854 */
[C---:B------:R-:W-:Y:S01]  /*10b70*/  HMMA.16816.F32 R72, R96.reuse, R74, R88 ;  /* 0x0000004a6048723c */ /* 0x040fe20000001858 */
[----:B------:R-:W1:Y:S07]  /*10b80*/  LDSM.16.MT88.4 R88, [R173+0x5800] ;  /* 0x00580000ad58783b */ /* 0x000e6e0000004200 */
[C---:B---3--:R-:W-:Y:S08]  /*10b90*/  HMMA.16816.F32 R92, R96.reuse, R4, R24 ;  /* 0x00000004605c723c */ /* 0x048ff00000001818 */
[C---:B-1----:R-:W-:Y:S08]  /*10ba0*/  HMMA.16816.F32 R84, R96.reuse, R88, R152 ;  /* 0x000000586054723c */ /* 0x042ff00000001898 */
[C---:B------:R-:W-:Y:S08]  /*10bb0*/  HMMA.16816.F32 R88, R96.reuse, R90, R148 ;  /* 0x0000005a6058723c */ /* 0x040ff00000001894 */
[----:B------:R-:W-:Y:S01]  /*10bc0*/  HMMA.16816.F32 R96, R96, R6, R12 ;  /* 0x000000066060723c */ /* 0x000fe2000000180c */
[----:B------:R-:W-:Y:S07]  /*10bd0*/  @!UPT UIADD3 URZ, URZ, URZ, URZ ;  /* 0x0000003f3f3ff290 */ /* 0x000fee000fffe03f */
[----:B------:R-:W-:Y:S11]  /*10be0*/  @!P0 BRA `(.L_x_268) ;  /* 0x0000303000008947 */ /* 0x000ff60003800000 */
[----:B------:R-:W-:Y:S02]  /*10bf0*/  MOV R195, R0 ;  /* 0x0000000000c37202 */ /* 0x000fe40000000f00 */
[----:B------:R-:W-:-:S02]  /*10c00*/  MOV R104, R16 ;  /* 0x0000001000687202 */ /* 0x000fc40000000f00 */
[----:B------:R-:W-:Y:S02]  /*10c10*/  MOV R103, R102 ;  /* 0x0000006600677202 */ /* 0x000fe40000000f00 */
.L_x_275:
[----:B------:R-:W-:Y:S04]  /*10c20*/  DEPBAR.LE SB0, 0x0 ;  /* 0x000080000000791a */ /* 0x000fe80000000000 */
[----:B------:R-:W-:Y:S01]  /*10c30*/  WARPSYNC 0xffffffff ;  /* 0xffffffff00007948 */ /* 0x000fe20003800000 */
[----:B------:R-:W-:Y:S01]  /*10c40*/  BAR.SYNC.DEFER_BLOCKING 0x0 ;  /* 0x0000000000007b1d */ /* 0x000fe20000010000 */
[----:B------:R-:W-:Y:S01]  /*10c50*/  SHF.R.S32.HI R0, RZ, 0x1f, R194 ;  /* 0x0000001fff007819 */ /* 0x000fe200000114c2 */
[----:B------:R-:W-:Y:S01]  /*10c60*/  IMAD.WIDE.U32 R2, R194, c[0x0][0x208], RZ ;  /* 0x00008200c2027a25 */ /* 0x000fe200078e00ff */
[----:B------:R-:W-:Y:S02]  /*10c70*/  ISETP.GE.AND P4, PT, R208, c[0x0][0x1d4], PT ;  /* 0x00007500d0007a0c */ /* 0x000fe40003f86270 */
[C---:B------:R-:W-:Y:S01]  /*10c80*/  ISETP.GE.AND P3, PT, R207.reuse, c[0x0][0x1d4], PT ;  /* 0x00007500cf007a0c */ /* 0x040fe20003f66270 */
[----:B------:R-:W-:Y:S01]  /*10c90*/  IMAD R0, R0, c[0x0][0x208], RZ ;  /* 0x0000820000007a24 */ /* 0x000fe200078e02ff */
[C---:B------:R-:W-:Y:S01]  /*10ca0*/  SHF.L.U64.HI R30, R208.reuse, 0x1, R223 ;  /* 0x00000001d01e7819 */ /* 0x040fe200000102df */
[----:B------:R-:W-:Y:S01]  /*10cb0*/  IMAD.SHL.U32 R23, R208, 0x2, RZ ;  /* 0x00000002d0177824 */ /* 0x000fe200078e00ff */
[C---:B------:R-:W-:Y:S01]  /*10cc0*/  SHF.L.U64.HI R22, R207.reuse, 0x1, R224 ;  /* 0x00000001cf167819 */ /* 0x040fe200000102e0 */
[----:B------:R-:W-:Y:S01]  /*10cd0*/  IMAD R0, R194, c[0x0][0x20c], R0 ;  /* 0x00008300c2007a24 */ /* 0x000fe200078e0200 */
[C---:B------:R-:W-:Y:S01]  /*10ce0*/  SHF.L.U64.HI R14, R210.reuse, 0x1, R211 ;  /* 0x00000001d20e7819 */ /* 0x040fe200000102d3 */
[----:B------:R-:W-:Y:S02]  /*10cf0*/  IMAD.SHL.U32 R15, R207, 0x2, RZ ;  /* 0x00000002cf0f7824 */ /* 0x000fe400078e00ff */
[----:B------:R-:W-:Y:S01]  /*10d00*/  IMAD.IADD R3, R3, 0x1, R0 ;  /* 0x0000000103037824 */ /* 0x000fe200078e0200 */
[----:B------:R-:W-:Y:S01]  /*10d10*/  SHF.R.S32.HI R0, RZ, 0x1f, R192 ;  /* 0x0000001fff007819 */ /* 0x000fe200000114c0 */
[----:B------:R-:W-:Y:S02]  /*10d20*/  IMAD.SHL.U32 R13, R210, 0x2, RZ ;  /* 0x00000002d20d7824 */ /* 0x000fe400078e00ff */
[----:B------:R-:W-:Y:S04]  /*10d30*/  IMAD.WIDE.U32 R2, R192, c[0x0][0x218], R2 ;  /* 0x00008600c0027a25 */ /* 0x000fe800078e0002 */
[----:B------:R-:W-:Y:S01]  /*10d40*/  IMAD R4, R0, c[0x0][0x218], RZ ;  /* 0x0000860000047a24 */ /* 0x000fe200078e02ff */
[----:B------:R-:W-:Y:S01]  /*10d50*/  IADD3 R0, P0, R226, R2, RZ ;  /* 0x00000002e2007210 */ /* 0x000fe20007f1e0ff */
[----:B------:R1:W2:Y:S02]  /*10d60*/  LDSM.16.M88.4 R32, [R175] ;  /* 0x00000000af20783b */ /* 0x0002a40000000200 */
[----:B------:R-:W-:Y:S02]  /*10d70*/  IMAD R4, R192, c[0x0][0x21c], R4 ;  /* 0x00008700c0047a24 */ /* 0x000fe400078e0204 */
[----:B------:R1:W3:Y:S03]  /*10d80*/  LDSM.16.M88.4 R8, [R168] ;  /* 0x00000000a808783b */ /* 0x0002e60000000200 */
[----:B------:R-:W-:Y:S01]  /*10d90*/  IADD3.X R2, R225, R3, R4, P0, !PT ;  /* 0x00000003e1027210 */ /* 0x000fe200007fe404 */
[----:B------:R1:W4:Y:S01]  /*10da0*/  LDSM.16.M88.4 R16, [R168+0x800] ;  /* 0x00080000a810783b */ /* 0x0003220000000200 */
[C---:B------:R-:W-:Y:S03]  /*10db0*/  LEA R5, P0, R0.reuse, c[0x0][0x1f8], 0x1 ;  /* 0x00007e0000057a11 */ /* 0x040fe600078008ff */
[----:B------:R1:W1:Y:S01]  /*10dc0*/  LDSM.16.M88.4 R24, [R168+0x1000] ;  /* 0x00100000a818783b */ /* 0x0002620000000200 */
[----:B------:R-:W-:Y:S03]  /*10dd0*/  LEA.HI.X R4, R0, c[0x0][0x1fc], R2, 0x1, P0 ;  /* 0x00007f0000047a11 */ /* 0x000fe600000f0c02 */
[----:B------:R1:W1:Y:S04]  /*10de0*/  LDSM.16.M88.4 R144, [R168+0x1800] ;  /* 0x00180000a890783b */ /* 0x0002680000000200 */
[----:B------:R1:W1:Y:S04]  /*10df0*/  LDSM.16.M88.4 R148, [R176] ;  /* 0x00000000b094783b */ /* 0x0002680000000200 */
[----:B------:R1:W1:Y:S04]  /*10e00*/  LDSM.16.M88.4 R152, [R179] ;  /* 0x00000000b398783b */ /* 0x0002680000000200 */
[----:B------:R1:W1:Y:S04]  /*10e10*/  LDSM.16.M88.4 R156, [R190] ;  /* 0x00000000be9c783b */ /* 0x0002680000000200 */
[----:B------:R1:W1:Y:S04]  /*10e20*/  LDSM.16.M88.4 R160, [R189] ;  /* 0x00000000bda0783b */ /* 0x0002680000000200 */
[----:B------:R1:W1:Y:S01]  /*10e30*/  LDSM.16.M88.4 R164, [R188] ;  /* 0x00000000bca4783b */ /* 0x0002620000000200 */
[----:B------:R-:W-:-:S05]  /*10e40*/  BRA.DIV ~URZ, `(.L_x_269) ;  /* 0x000084d27f007947 */ /* 0x000fca000b800000 */
[----:B------:R4:W3:Y:S02]  /*10e50*/  SHFL.IDX PT, R0, R4, RZ, 0x181f ;  /* 0x00181fff04007589 */ /* 0x0008e400000e0000 */
.L_x_349:
[----:B------:R-:W5:Y:S01]  /*10e60*/  SHFL.IDX PT, R3, R5, RZ, 0x181f ;  /* 0x00181fff05037589 */ /* 0x000f6200000e0000 */
[----:B------:R-:W-:Y:S01]  /*10e70*/  LOP3.LUT P1, RZ, R212, 0x10, RZ, 0xc0, !PT ;  /* 0x00000010d4ff7812 */ /* 0x000fe2000782c0ff */
[----:B------:R-:W-:Y:S03]  /*10e80*/  BSSY B0, `(.L_x_270) ;  /* 0x000013e000007945 */ /* 0x000fe60003800000 */
[----:B------:R-:W-:Y:S03]  /*10e90*/  SEL R102, RZ, 0x10, P1 ;  /* 0x00000010ff667807 */ /* 0x000fe60000800000 */
[----:B------:R4:W-:Y:S08]  /*10ea0*/  SHFL.IDX PT, R12, R4, 0x1, 0x181f ;  /* 0x00381f00040c7f89 */ /* 0x0009f000000e0000 */
[----:B------:R3:W2:Y:S01]  /*10eb0*/  SHFL.IDX PT, R2, R5, 0x1, 0x181f ;  /* 0x00381f0005027f89 */ /* 0x0006a200000e0000 */
[C---:B-----5:R-:W-:Y:S04]  /*10ec0*/  IADD3 R6, P0, R3.reuse, R13, RZ ;  /* 0x0000000d03067210 */ /* 0x060fe80007f1e0ff */
[C---:B---3--:R-:W-:Y:S02]  /*10ed0*/  IADD3.X R7, R0.reuse, R14, RZ, P0, !PT ;  /* 0x0000000e00077210 */ /* 0x048fe400007fe4ff */
[----:B----4-:R-:W-:Y:S03]  /*10ee0*/  IADD3 R4, P0, R3, R15, RZ ;  /* 0x0000000f03047210 */ /* 0x010fe60007f1e0ff */
[----:B------:R3:W-:Y:S01]  /*10ef0*/  LDGSTS.E.BYPASS.LTC128B.128 [R191+0x100], [R6.64], !P1 ;  /* 0x0010000006bf7fae */ /* 0x0007e2000c901d4a */
[----:B------:R-:W-:Y:S07]  /*10f00*/  IADD3.X R5, R0, R22, RZ, P0, !PT ;  /* 0x0000001600057210 */ /* 0x000fee00007fe4ff */
[----:B------:R4:W-:Y:S02]  /*10f10*/  LDGSTS.E.BYPASS.LTC128B.128 [R191+0x2100], [R4.64], !P3 ;  /* 0x0210000004bf7fae */ /* 0x0009e4000d901d4a */
[----:B----4-:R-:W-:Y:S02]  /*10f20*/  IADD3 R5, -R102, 0x10, RZ ;  /* 0x0000001066057810 */ /* 0x010fe40007ffe1ff */
[----:B------:R-:W-:Y:S02]  /*10f30*/  SEL R4, RZ, 0x10, P3 ;  /* 0x00000010ff047807 */ /* 0x000fe40001800000 */
[----:B------:R-:W-:Y:S02]  /*10f40*/  LOP3.LUT R5, R5, 0xf, RZ, 0xc0, !PT ;  /* 0x0000000f05057812 */ /* 0x000fe400078ec0ff */
[C---:B------:R-:W-:Y:S02]  /*10f50*/  ISETP.NE.U32.AND P5, PT, R4.reuse, RZ, PT ;  /* 0x000000ff0400720c */ /* 0x040fe40003fa5070 */
[----:B--2---:R-:W-:Y:S02]  /*10f60*/  IADD3 R20, P1, P0, R5, R2, R13 ;  /* 0x0000000205147210 */ /* 0x004fe4000783e00d */
[----:B------:R-:W-:Y:S02]  /*10f70*/  IADD3 R4, -R4, 0x10, RZ ;  /* 0x0000001004047810 */ /* 0x000fe40007ffe1ff */
[----:B------:R-:W-:Y:S02]  /*10f80*/  IADD3.X R21, RZ, R12, R14, P1, P0 ;  /* 0x0000000cff157210 */ /* 0x000fe40000fe040e */
[----:B------:R-:W-:Y:S02]  /*10f90*/  IADD3 R14, P2, R3, R23, RZ ;  /* 0x00000017030e7210 */ /* 0x000fe40007f5e0ff */
[----:B------:R-:W-:Y:S02]  /*10fa0*/  LOP3.LUT R4, R4, 0xf, RZ, 0xc0, !PT ;  /* 0x0000000f04047812 */ /* 0x000fe400078ec0ff */
[----:B------:R-:W-:Y:S02]  /*10fb0*/  SEL R13, RZ, 0x10, P4 ;  /* 0x00000010ff0d7807 */ /* 0x000fe40002000000 */
[----:B------:R-:W-:Y:S02]  /*10fc0*/  IADD3 R28, P1, P0, R4, R2, R15 ;  /* 0x00000002041c7210 */ /* 0x000fe4000783e00f */
[----:B------:R-:W-:Y:S02]  /*10fd0*/  IADD3.X R15, R0, R30, RZ, P2, !PT ;  /* 0x0000001e000f7210 */ /* 0x000fe400017fe4ff */
[C---:B------:R-:W-:Y:S02]  /*10fe0*/  IADD3 R4, -R13.reuse, 0x10, RZ ;  /* 0x000000100d047810 */ /* 0x040fe40007ffe1ff */
[----:B------:R-:W-:Y:S01]  /*10ff0*/  ISETP.NE.U32.AND P2, PT, R102, RZ, PT ;  /* 0x000000ff6600720c */ /* 0x000fe20003f45070 */
[----:B------:R2:W-:Y:S01]  /*11000*/  LDGSTS.E.BYPASS.LTC128B.128 [R191+0x4100], [R14.64], !P4 ;  /* 0x041000000ebf7fae */ /* 0x0005e2000e101d4a */
[----:B------:R-:W-:Y:S02]  /*11010*/  LOP3.LUT R4, R4, 0xf, RZ, 0xc0, !PT ;  /* 0x0000000f04047812 */ /* 0x000fe400078ec0ff */
[----:B------:R-:W-:Y:S02]  /*11020*/  IADD3.X R29, RZ, R12, R22, P1, P0 ;  /* 0x0000000cff1d7210 */ /* 0x000fe40000fe0416 */
[----:B------:R-:W-:Y:S02]  /*11030*/  IADD3 R2, P1, P0, R4, R2, R23 ;  /* 0x0000000204027210 */ /* 0x000fe4000783e017 */
[C---:B---3--:R-:W-:Y:S03]  /*11040*/  HMMA.16816.F32 R4, R32.reuse, R8, RZ ;  /* 0x000000082004723c */ /* 0x048fe600000018ff */
[----:B------:R-:W-:Y:S02]  /*11050*/  IADD3.X R3, RZ, R12, R30, P1, P0 ;  /* 0x0000000cff037210 */ /* 0x000fe40000fe041e */
[----:B------:R3:W-:Y:S01]  /*11060*/  LDGSTS.E.BYPASS.LTC128B.128.ZFILL [R191+0x1100], [R20.64], P2 ;  /* 0x0110000014bf7fae */ /* 0x0007e20009141d4a */
[----:B------:R-:W-:Y:S02]  /*11070*/  ISETP.NE.U32.AND P0, PT, R13, RZ, PT ;  /* 0x000000ff0d00720c */ /* 0x000fe40003f05070 */
[C---:B------:R-:W-:Y:S05]  /*11080*/  HMMA.16816.F32 R8, R32.reuse, R10, RZ ;  /* 0x0000000a2008723c */ /* 0x040fea00000018ff */
[----:B------:R4:W-:Y:S03]  /*11090*/  LDGSTS.E.BYPASS.LTC128B.128.ZFILL [R191+0x3100], [R28.64], P5 ;  /* 0x031000001cbf7fae */ /* 0x0009e6000a941d4a */
[C---:B--2---:R-:W-:Y:S05]  /*110a0*/  HMMA.16816.F32 R12, R32.reuse, R16, RZ ;  /* 0x00000010200c723c */ /* 0x044fea00000018ff */
[----:B------:R2:W-:Y:S01]  /*110b0*/  LDGSTS.E.BYPASS.LTC128B.128.ZFILL [R191+0x5100], [R2.64], P0 ;  /* 0x0510000002bf7fae */ /* 0x0005e20008141d4a */
[----:B------:R-:W-:Y:S02]  /*110c0*/  ISETP.GT.AND P0, PT, R195, R216, PT ;  /* 0x000000d8c300720c */ /* 0x000fe40003f04270 */
[C---:B------:R-:W-:Y:S05]  /*110d0*/  HMMA.16816.F32 R16, R32.reuse, R18, RZ ;  /* 0x000000122010723c */ /* 0x040fea00000018ff */
[----:B------:R-:W0:Y:S03]  /*110e0*/  LDGDEPBAR ;  /* 0x00000000000079af */ /* 0x000e260000000000 */
[C---:B-1-3--:R-:W-:Y:S08]  /*110f0*/  HMMA.16816.F32 R20, R32.reuse, R24, RZ ;  /* 0x000000182014723c */ /* 0x04aff000000018ff */
[C---:B------:R-:W-:Y:S08]  /*11100*/  HMMA.16816.F32 R24, R32.reuse, R26, RZ ;  /* 0x0000001a2018723c */ /* 0x040ff000000018ff */
[C---:B----4-:R-:W-:Y:S08]  /*11110*/  HMMA.16816.F32 R28, R32.reuse, R144, RZ ;  /* 0x00000090201c723c */ /* 0x050ff000000018ff */
[----:B------:R-:W-:Y:S01]  /*11120*/  HMMA.16816.F32 R32, R32, R146, RZ ;  /* 0x000000922020723c */ /* 0x000fe200000018ff */
[----:B------:R-:W-:Y:S07]  /*11130*/  LDSM.16.M88.4 R144, [R178] ;  /* 0x00000000b290783b */ /* 0x000fee0000000200 */
[C---:B------:R-:W-:Y:S08]  /*11140*/  HMMA.16816.F32 R4, R148.reuse, R152, R4 ;  /* 0x000000989404723c */ /* 0x040ff00000001804 */
[C---:B------:R-:W-:Y:S01]  /*11150*/  HMMA.16816.F32 R8, R148.reuse, R154, R8 ;  /* 0x0000009a9408723c */ /* 0x040fe20000001808 */
[----:B------:R-:W1:Y:S07]  /*11160*/  LDSM.16.M88.4 R152, [R174] ;  /* 0x00000000ae98783b */ /* 0x000e6e0000000200 */
[C---:B------:R-:W-:Y:S08]  /*11170*/  HMMA.16816.F32 R12, R148.reuse, R156, R12 ;  /* 0x0000009c940c723c */ /* 0x040ff0000000180c */
[C---:B------:R-:W-:Y:S01]  /*11180*/  HMMA.16816.F32 R16, R148.reuse, R158, R16 ;  /* 0x0000009e9410723c */ /* 0x040fe20000001810 */
[----:B------:R-:W3:Y:S07]  /*11190*/  LDSM.16.M88.4 R156, [R174+0x800] ;  /* 0x00080000ae9c783b */ /* 0x000eee0000000200 */
[C---:B------:R-:W-:Y:S08]  /*111a0*/  HMMA.16816.F32 R20, R148.reuse, R160, R20 ;  /* 0x000000a09414723c */ /* 0x040ff00000001814 */
[C---:B------:R-:W-:Y:S01]  /*111b0*/  HMMA.16816.F32 R24, R148.reuse, R162, R24 ;  /* 0x000000a29418723c */ /* 0x040fe20000001818 */
[----:B------:R-:W-:Y:S07]  /*111c0*/  LDSM.16.M88.4 R160, [R174+0x1800] ;  /* 0x00180000aea0783b */ /* 0x000fee0000000200 */
[C---:B------:R-:W-:Y:S08]  /*111d0*/  HMMA.16816.F32 R28, R148.reuse, R164, R28 ;  /* 0x000000a4941c723c */ /* 0x040ff0000000181c */
[----:B------:R-:W-:Y:S01]  /*111e0*/  HMMA.16816.F32 R32, R148, R166, R32 ;  /* 0x000000a69420723c */ /* 0x000fe20000001820 */
[----:B------:R-:W4:Y:S07]  /*111f0*/  LDSM.16.M88.4 R148, [R174+0x1000] ;  /* 0x00100000ae94783b */ /* 0x000f2e0000000200 */
[C---:B-1----:R-:W-:Y:S08]  /*11200*/  HMMA.16816.F32 R4, R144.reuse, R152, R4 ;  /* 0x000000989004723c */ /* 0x042ff00000001804 */
[C---:B------:R-:W-:Y:S01]  /*11210*/  HMMA.16816.F32 R8, R144.reuse, R154, R8 ;  /* 0x0000009a9008723c */ /* 0x040fe20000001808 */
[----:B------:R-:W-:Y:S07]  /*11220*/  LDSM.16.M88.4 R152, [R171] ;  /* 0x00000000ab98783b */ /* 0x000fee0000000200 */
[C---:B---3--:R-:W-:Y:S08]  /*11230*/  HMMA.16816.F32 R12, R144.reuse, R156, R12 ;  /* 0x0000009c900c723c */ /* 0x048ff0000000180c */
[C---:B------:R-:W-:Y:S01]  /*11240*/  HMMA.16816.F32 R16, R144.reuse, R158, R16 ;  /* 0x0000009e9010723c */ /* 0x040fe20000001810 */
[----:B------:R-:W-:Y:S07]  /*11250*/  LDSM.16.M88.4 R156, [R171+0x800] ;  /* 0x00080000ab9c783b */ /* 0x000fee0000000200 */
[C---:B----4-:R-:W-:Y:S08]  /*11260*/  HMMA.16816.F32 R20, R144.reuse, R148, R20 ;  /* 0x000000949014723c */ /* 0x050ff00000001814 */
[C---:B------:R-:W-:Y:S01]  /*11270*/  HMMA.16816.F32 R24, R144.reuse, R150, R24 ;  /* 0x000000969018723c */ /* 0x040fe20000001818 */
[----:B------:R-:W1:Y:S07]  /*11280*/  LDSM.16.M88.4 R148, [R177] ;  /* 0x00000000b194783b */ /* 0x000e6e0000000200 */
[C---:B------:R-:W-:Y:S08]  /*11290*/  HMMA.16816.F32 R28, R144.reuse, R160, R28 ;  /* 0x000000a0901c723c */ /* 0x040ff0000000181c */
[----:B------:R-:W-:Y:S01]  /*112a0*/  HMMA.16816.F32 R32, R144, R162, R32 ;  /* 0x000000a29020723c */ /* 0x000fe20000001820 */
[----:B------:R-:W3:Y:S08]  /*112b0*/  LDSM.16.M88.4 R144, [R171+0x1000] ;  /* 0x00100000ab90783b */ /* 0x000ef00000000200 */
[----:B------:R-:W4:Y:S01]  /*112c0*/  LDSM.16.M88.4 R160, [R171+0x1800] ;  /* 0x00180000aba0783b */ /* 0x000f220000000200 */
[C---:B-1----:R-:W-:Y:S08]  /*112d0*/  HMMA.16816.F32 R4, R148.reuse, R152, R4 ;  /* 0x000000989404723c */ /* 0x042ff00000001804 */
[C---:B------:R-:W-:Y:S01]  /*112e0*/  HMMA.16816.F32 R8, R148.reuse, R154, R8 ;  /* 0x0000009a9408723c */ /* 0x040fe20000001808 */
[----:B------:R-:W-:Y:S07]  /*112f0*/  LDSM.16.M88.4 R152, [R168+0x2000] ;  /* 0x00200000a898783b */ /* 0x000fee0000000200 */
[C---:B------:R-:W-:Y:S08]  /*11300*/  HMMA.16816.F32 R12, R148.reuse, R156, R12 ;  /* 0x0000009c940c723c */ /* 0x040ff0000000180c */
[C---:B------:R-:W-:Y:S01]  /*11310*/  HMMA.16816.F32 R16, R148.reuse, R158, R16 ;  /* 0x0000009e9410723c */ /* 0x040fe20000001810 */
[----:B------:R-:W-:Y:S07]  /*11320*/  LDSM.16.M88.4 R156, [R168+0x2800] ;  /* 0x00280000a89c783b */ /* 0x000fee0000000200 */
[C---:B---3--:R-:W-:Y:S08]  /*11330*/  HMMA.16816.F32 R20, R148.reuse, R144, R20 ;  /* 0x000000909414723c */ /* 0x048ff00000001814 */
[C---:B------:R-:W-:Y:S01]  /*11340*/  HMMA.16816.F32 R24, R148.reuse, R146, R24 ;  /* 0x000000929418723c */ /* 0x040fe20000001818 */
[----:B------:R-:W1:Y:S07]  /*11350*/  LDSM.16.M88.4 R144, [R175+0x4000] ;  /* 0x00400000af90783b */ /* 0x000e6e0000000200 */
[C---:B----4-:R-:W-:Y:S08]  /*11360*/  HMMA.16816.F32 R28, R148.reuse, R160, R28 ;  /* 0x000000a0941c723c */ /* 0x050ff0000000181c */
[----:B------:R-:W-:Y:S01]  /*11370*/  HMMA.16816.F32 R32, R148, R162, R32 ;  /* 0x000000a29420723c */ /* 0x000fe20000001820 */
[----:B------:R-:W3:Y:S08]  /*11380*/  LDSM.16.M88.4 R148, [R168+0x3000] ;  /* 0x00300000a894783b */ /* 0x000ef00000000200 */
[----:B------:R-:W4:Y:S01]  /*11390*/  LDSM.16.M88.4 R160, [R168+0x3800] ;  /* 0x00380000a8a0783b */ /* 0x000f220000000200 */
[C---:B-1----:R-:W-:Y:S08]  /*113a0*/  HMMA.16816.F32 R4, R144.reuse, R152, R4 ;  /* 0x000000989004723c */ /* 0x042ff00000001804 */
[C---:B------:R-:W-:Y:S01]  /*113b0*/  HMMA.16816.F32 R8, R144.reuse, R154, R8 ;  /* 0x0000009a9008723c */ /* 0x040fe20000001808 */
[----:B------:R-:W-:Y:S07]  /*113c0*/  LDSM.16.M88.4 R152, [R187] ;  /* 0x00000000bb98783b */ /* 0x000fee0000000200 */
[C---:B------:R-:W-:Y:S08]  /*113d0*/  HMMA.16816.F32 R12, R144.reuse, R156, R12 ;  /* 0x0000009c900c723c */ /* 0x040ff0000000180c */
[C---:B------:R-:W-:Y:S01]  /*113e0*/  HMMA.16816.F32 R16, R144.reuse, R158, R16 ;  /* 0x0000009e9010723c */ /* 0x040fe20000001810 */
[----:B------:R-:W-:Y:S07]  /*113f0*/  LDSM.16.M88.4 R156, [R186] ;  /* 0x00000000ba9c783b */ /* 0x000fee0000000200 */
[C---:B---3--:R-:W-:Y:S08]  /*11400*/  HMMA.16816.F32 R20, R144.reuse, R148, R20 ;  /* 0x000000949014723c */ /* 0x048ff00000001814 */
[C---:B------:R-:W-:Y:S01]  /*11410*/  HMMA.16816.F32 R24, R144.reuse, R150, R24 ;  /* 0x000000969018723c */ /* 0x040fe20000001818 */
[----:B------:R-:W1:Y:S07]  /*11420*/  LDSM.16.M88.4 R148, [R176+0x4000] ;  /* 0x00400000b094783b */ /* 0x000e6e0000000200 */
[C---:B----4-:R-:W-:Y:S08]  /*11430*/  HMMA.16816.F32 R28, R144.reuse, R160, R28 ;  /* 0x000000a0901c723c */ /* 0x050ff0000000181c */
[----:B------:R-:W-:Y:S01]  /*11440*/  HMMA.16816.F32 R32, R144, R162, R32 ;  /* 0x000000a29020723c */ /* 0x000fe20000001820 */
[----:B------:R-:W3:Y:S08]  /*11450*/  LDSM.16.M88.4 R144, [R185] ;  /* 0x00000000b990783b */ /* 0x000ef00000000200 */
[----:B------:R-:W4:Y:S01]  /*11460*/  LDSM.16.M88.4 R160, [R184] ;  /* 0x00000000b8a0783b */ /* 0x000f220000000200 */
        /* <DEDUP_REMOVED lines=51> */
[----:B------:R-:W-:Y:S01]  /*117a0*/  LDSM.16.M88.4 R160, [R174+0x4000] ;  /* 0x00400000aea0783b */ /* 0x000fe20000000200 */
[C---:B-1----:R-:W-:Y:S08]  /*117b0*/  HMMA.16816.F32 R4, R148.reuse, R152, R4 ;  /* 0x000000989404723c */ /* 0x042ff00000001804 */
[C---:B------:R-:W-:Y:S01]  /*117c0*/  HMMA.16816.F32 R8, R148.reuse, R154, R8 ;  /* 0x0000009a9408723c */ /* 0x040fe20000001808 */
[----:B------:R-:W1:Y:S07]  /*117d0*/  LDSM.16.M88.4 R152, [R180] ;  /* 0x00000000b498783b */ /* 0x000e6e0000000200 */
[C---:B------:R-:W-:Y:S08]  /*117e0*/  HMMA.16816.F32 R12, R148.reuse, R156, R12 ;  /* 0x0000009c940c723c */ /* 0x040ff0000000180c */
[C---:B------:R-:W-:Y:S01]  /*117f0*/  HMMA.16816.F32 R16, R148.reuse, R158, R16 ;  /* 0x0000009e9410723c */ /* 0x040fe20000001810 */
[----:B------:R-:W4:Y:S07]  /*11800*/  LDSM.16.M88.4 R156, [R178+0x8000] ;  /* 0x00800000b29c783b */ /* 0x000f2e0000000200 */
[C---:B---3--:R-:W-:Y:S08]  /*11810*/  HMMA.16816.F32 R20, R148.reuse, R144, R20 ;  /* 0x000000909414723c */ /* 0x048ff00000001814 */
[C---:B------:R-:W-:Y:S01]  /*11820*/  HMMA.16816.F32 R24, R148.reuse, R146, R24 ;  /* 0x000000929418723c */ /* 0x040fe20000001818 */
[----:B------:R-:W3:Y:S07]  /*11830*/  LDSM.16.M88.4 R144, [R174+0x4800] ;  /* 0x00480000ae90783b */ /* 0x000eee0000000200 */
[C---:B-1----:R-:W-:Y:S08]  /*11840*/  HMMA.16816.F32 R28, R148.reuse, R152, R28 ;  /* 0x00000098941c723c */ /* 0x042ff0000000181c */
[----:B------:R-:W-:Y:S01]  /*11850*/  HMMA.16816.F32 R32, R148, R154, R32 ;  /* 0x0000009a9420723c */ /* 0x000fe20000001820 */
[----:B------:R-:W1:Y:S07]  /*11860*/  LDSM.16.M88.4 R148, [R174+0x5000] ;  /* 0x00500000ae94783b */ /* 0x000e6e0000000200 */
[C---:B----4-:R-:W-:Y:S01]  /*11870*/  HMMA.16816.F32 R4, R156.reuse, R160, R4 ;  /* 0x000000a09c04723c */ /* 0x050fe20000001804 */
[----:B------:R-:W4:Y:S07]  /*11880*/  LDSM.16.M88.4 R152, [R174+0x5800] ;  /* 0x00580000ae98783b */ /* 0x000f2e0000000200 */
[C---:B------:R-:W-:Y:S01]  /*11890*/  HMMA.16816.F32 R8, R156.reuse, R162, R8 ;  /* 0x000000a29c08723c */ /* 0x040fe20000001808 */
[----:B------:R-:W-:Y:S07]  /*118a0*/  LDSM.16.M88.4 R160, [R171+0x4000] ;  /* 0x00400000aba0783b */ /* 0x000fee0000000200 */
[C---:B---3--:R-:W-:Y:S08]  /*118b0*/  HMMA.16816.F32 R12, R156.reuse, R144, R12 ;  /* 0x000000909c0c723c */ /* 0x048ff0000000180c */
[C---:B------:R-:W-:Y:S01]  /*118c0*/  HMMA.16816.F32 R16, R156.reuse, R146, R16 ;  /* 0x000000929c10723c */ /* 0x040fe20000001810 */
[----:B------:R-:W3:Y:S07]  /*118d0*/  LDSM.16.M88.4 R144, [R177+0x8000] ;  /* 0x00800000b190783b */ /* 0x000eee0000000200 */
[C---:B-1----:R-:W-:Y:S08]  /*118e0*/  HMMA.16816.F32 R20, R156.reuse, R148, R20 ;  /* 0x000000949c14723c */ /* 0x042ff00000001814 */
[C---:B------:R-:W-:Y:S01]  /*118f0*/  HMMA.16816.F32 R24, R156.reuse, R150, R24 ;  /* 0x000000969c18723c */ /* 0x040fe20000001818 */
[----:B------:R-:W1:Y:S07]  /*11900*/  LDSM.16.M88.4 R148, [R171+0x4800] ;  /* 0x00480000ab94783b */ /* 0x000e6e0000000200 */
[C---:B----4-:R-:W-:Y:S08]  /*11910*/  HMMA.16816.F32 R28, R156.reuse, R152, R28 ;  /* 0x000000989c1c723c */ /* 0x050ff0000000181c */
[----:B------:R-:W-:Y:S08]  /*11920*/  HMMA.16816.F32 R32, R156, R154, R32 ;  /* 0x0000009a9c20723c */ /* 0x000ff00000001820 */
[C---:B---3--:R-:W-:Y:S08]  /*11930*/  HMMA.16816.F32 R4, R144.reuse, R160, R4 ;  /* 0x000000a09004723c */ /* 0x048ff00000001804 */
[C---:B------:R-:W-:Y:S08]  /*11940*/  HMMA.16816.F32 R8, R144.reuse, R162, R8 ;  /* 0x000000a29008723c */ /* 0x040ff00000001808 */
[C---:B-1----:R-:W-:Y:S08]  /*11950*/  HMMA.16816.F32 R12, R144.reuse, R148, R12 ;  /* 0x00000094900c723c */ /* 0x042ff0000000180c */
[----:B------:R-:W-:Y:S01]  /*11960*/  FMUL.FTZ R0, R4, c[0x0][0x320] ;  /* 0x0000c80004007a20 */ /* 0x000fe20000410000 */
[C---:B------:R-:W-:Y:S03]  /*11970*/  HMMA.16816.F32 R16, R144.reuse, R150, R16 ;  /* 0x000000969010723c */ /* 0x040fe60000001810 */
[----:B------:R1:W3:Y:S04]  /*11980*/  MUFU.TANH R161, R0 ;  /* 0x0000000000a17308 */ /* 0x0002e80000002400 */
[----:B------:R-:W-:Y:S02]  /*11990*/  FMUL.FTZ R10, R10, c[0x0][0x320] ;  /* 0x0000c8000a0a7a20 */ /* 0x000fe40000410000 */
[----:B--2---:R-:W-:Y:S04]  /*119a0*/  FMUL.FTZ R3, R11, c[0x0][0x320] ;  /* 0x0000c8000b037a20 */ /* 0x004fe80000410000 */
[----:B------:R-:W2:Y:S02]  /*119b0*/  MUFU.TANH R165, R10 ;  /* 0x0000000a00a57308 */ /* 0x000ea40000002400 */
[----:B------:R-:W-:Y:S08]  /*119c0*/  FMUL.FTZ R2, R12, c[0x0][0x320] ;  /* 0x0000c8000c027a20 */ /* 0x000ff00000410000 */
[----:B------:R-:W4:Y:S01]  /*119d0*/  MUFU.TANH R157, R2 ;  /* 0x00000002009d7308 */ /* 0x000f220000002400 */
[----:B-1----:R-:W-:Y:S09]  /*119e0*/  FMUL.FTZ R0, R5, c[0x0][0x320] ;  /* 0x0000c80005007a20 */ /* 0x002ff20000410000 */
[----:B------:R1:W1:Y:S10]  /*119f0*/  MUFU.TANH R164, R0 ;  /* 0x0000000000a47308 */ /* 0x0002740000002400 */
[----:B------:R5:W2:Y:S01]  /*11a00*/  MUFU.TANH R163, R3 ;  /* 0x0000000300a37308 */ /* 0x000aa20000002400 */
[----:B-1----:R-:W-:Y:S09]  /*11a10*/  FMUL.FTZ R0, R6, c[0x0][0x320] ;  /* 0x0000c80006007a20 */ /* 0x002ff20000410000 */
[----:B------:R1:W1:Y:S01]  /*11a20*/  MUFU.TANH R166, R0 ;  /* 0x0000000000a67308 */ /* 0x0002620000002400 */
[----:B-----5:R-:W-:Y:S09]  /*11a30*/  FMUL.FTZ R3, R19, c[0x0][0x320] ;  /* 0x0000c80013037a20 */ /* 0x020ff20000410000 */
[----:B------:R-:W2:Y:S01]  /*11a40*/  MUFU.TANH R153, R3 ;  /* 0x0000000300997308 */ /* 0x000ea20000002400 */
[----:B-1----:R-:W-:Y:S02]  /*11a50*/  FMUL.FTZ R0, R7, c[0x0][0x320] ;  /* 0x0000c80007007a20 */ /* 0x002fe40000410000 */
[----:B------:R-:W1:Y:S07]  /*11a60*/  LDSM.16.M88.4 R4, [R171+0x5000] ;  /* 0x00500000ab04783b */ /* 0x000e6e0000000200 */
[----:B------:R5:W1:Y:S02]  /*11a70*/  MUFU.TANH R167, R0 ;  /* 0x0000000000a77308 */ /* 0x000a640000002400 */
[----:B-----5:R-:W-:Y:S08]  /*11a80*/  FMUL.FTZ R0, R8, c[0x0][0x320] ;  /* 0x0000c80008007a20 */ /* 0x020ff00000410000 */
[----:B------:R5:W2:Y:S01]  /*11a90*/  MUFU.TANH R162, R0 ;  /* 0x0000000000a27308 */ /* 0x000aa20000002400 */
[C---:B-1----:R-:W-:Y:S07]  /*11aa0*/  HMMA.16816.F32 R20, R144.reuse, R4, R20 ;  /* 0x000000049014723c */ /* 0x042fee0000001814 */
[----:B------:R-:W-:Y:S01]  /*11ab0*/  FMUL.FTZ R4, R18, c[0x0][0x320] ;  /* 0x0000c80012047a20 */ /* 0x000fe20000410000 */
[C---:B------:R-:W-:Y:S03]  /*11ac0*/  HMMA.16816.F32 R24, R144.reuse, R6, R24 ;  /* 0x000000069018723c */ /* 0x040fe60000001818 */
[----:B------:R-:W1:Y:S01]  /*11ad0*/  MUFU.TANH R154, R4 ;  /* 0x00000004009a7308 */ /* 0x000e620000002400 */
[----:B-----5:R-:W-:Y:S02]  /*11ae0*/  FMUL.FTZ R0, R9, c[0x0][0x320] ;  /* 0x0000c80009007a20 */ /* 0x020fe40000410000 */
[----:B------:R-:W5:Y:S02]  /*11af0*/  LDSM.16.M88.4 R8, [R171+0x5800] ;  /* 0x00580000ab08783b */ /* 0x000f640000000200 */
[----:B------:R-:W-:Y:S05]  /*11b00*/  DEPBAR.LE SB0, 0x0 ;  /* 0x000080000000791a */ /* 0x000fea0000000000 */
[----:B------:R1:W1:Y:S01]  /*11b10*/  MUFU.TANH R160, R0 ;  /* 0x0000000000a07308 */ /* 0x0002620000002400 */
[----:B------:R-:W-:Y:S02]  /*11b20*/  BAR.SYNC.DEFER_BLOCKING 0x0 ;  /* 0x0000000000007b1d */ /* 0x000fe40000010000 */
[----:B------:R-:W-:Y:S07]  /*11b30*/  FMUL.FTZ R2, R21, c[0x0][0x320] ;  /* 0x0000c80015027a20 */ /* 0x000fee0000410000 */
[----:B------:R-:W2:Y:S01]  /*11b40*/  MUFU.TANH R148, R2 ;  /* 0x0000000200947308 */ /* 0x000ea20000002400 */
[----:B-1----:R-:W-:Y:S09]  /*11b50*/  FMUL.FTZ R0, R13, c[0x0][0x320] ;  /* 0x0000c8000d007a20 */ /* 0x002ff20000410000 */
[----:B------:R1:W1:Y:S01]  /*11b60*/  MUFU.TANH R156, R0 ;  /* 0x00000000009c7308 */ /* 0x0002620000002400 */
[C---:B-----5:R-:W-:Y:S08]  /*11b70*/  HMMA.16816.F32 R28, R144.reuse, R8, R28 ;  /* 0x00000008901c723c */ /* 0x060ff0000000181c */
[----:B------:R-:W-:Y:S04]  /*11b80*/  HMMA.16816.F32 R32, R144, R10, R32 ;  /* 0x0000000a9020723c */ /* 0x000fe80000001820 */
[----:B-1----:R-:W-:Y:S04]  /*11b90*/  FMUL.FTZ R0, R14, c[0x0][0x320] ;  /* 0x0000c8000e007a20 */ /* 0x002fe80000410000 */
        /* <DEDUP_REMOVED lines=39> */
[----:B------:R-:W-:Y:S01]  /*11e10*/  ISETP.GT.AND P0, PT, R213, 0x3f, PT ;  /* 0x0000003fd500780c */ /* 0x000fe20003f04270 */
[----:B------:R-:W-:Y:S01]  /*11e20*/  IMAD R2, R195, 0x40, R234 ;  /* 0x00000040c3027824 */ /* 0x000fe200078e02ea */
[----:B------:R-:W-:Y:S01]  /*11e30*/  SHF.L.U64.HI R14, R208, 0x1, R223 ;  /* 0x00000001d00e7819 */ /* 0x000fe200000102df */
[----:B------:R-:W-:Y:S01]  /*11e40*/  IMAD.MOV.U32 R192, RZ, RZ, RZ ;  /* 0x000000ffffc07224 */ /* 0x000fe200078e00ff */
[----:B------:R-:W-:Y:S01]  /*11e50*/  ISETP.NE.AND P1, PT, R0, c[0x0][0x2b8], PT ;  /* 0x0000ae0000007a0c */ /* 0x000fe20003f25270 */
[----:B------:R-:W-:Y:S01]  /*11e60*/  IMAD.SHL.U32 R12, R208, 0x2, RZ ;  /* 0x00000002d00c7824 */ /* 0x000fe200078e00ff */
[----:B------:R-:W-:Y:S01]  /*11e70*/  IADD3 R2, R2, -0x40, R213 ;  /* 0xffffffc002027810 */ /* 0x000fe20007ffe0d5 */
[C---:B------:R-:W-:Y:S01]  /*11e80*/  IMAD.SHL.U32 R11, R207.reuse, 0x2, RZ ;  /* 0x00000002cf0b7824 */ /* 0x040fe200078e00ff */
[----:B------:R-:W-:Y:S01]  /*11e90*/  SHF.L.U64.HI R13, R207, 0x1, R224 ;  /* 0x00000001cf0d7819 */ /* 0x000fe200000102e0 */
[C---:B------:R-:W-:Y:S01]  /*11ea0*/  IMAD.SHL.U32 R9, R210.reuse, 0x2, RZ ;  /* 0x00000002d2097824 */ /* 0x040fe200078e00ff */
[----:B------:R-:W-:Y:S01]  /*11eb0*/  SHF.L.U64.HI R10, R210, 0x1, R211 ;  /* 0x00000001d20a7819 */ /* 0x000fe200000102d3 */
[----:B------:R-:W-:Y:S06]  /*11ec0*/  IMAD.MOV.U32 R0, RZ, RZ, R2 ;  /* 0x000000ffff007224 */ /* 0x000fec00078e0002 */
        /* <DEDUP_REMOVED lines=8> */
[----:B------:R-:W-:Y:S01]  /*11f50*/  IMAD.WIDE.U32 R2, R194, c[0x0][0x1e0], RZ ;  /* 0x00007800c2027a25 */ /* 0x000fe200078e00ff */
        /* <DEDUP_REMOVED lines=15> */
.L_x_350:
        /* <DEDUP_REMOVED lines=18> */
.L_x_351:
[C---:B---3--:R-:W-:Y:S02]  /*12170*/  IADD3 R2, -R102.reuse, 0x10, RZ ;  /* 0x0000001066027810 */ /* 0x048fe40007ffe1ff */
[----:B------:R-:W-:Y:S02]  /*12180*/  ISETP.NE.U32.AND P0, PT, R102, RZ, PT ;  /* 0x000000ff6600720c */ /* 0x000fe40003f05070 */
[----:B------:R-:W-:Y:S04]  /*12190*/  LOP3.LUT R2, R2, 0xf, RZ, 0xc0, !PT ;  /* 0x0000000f02027812 */ /* 0x000fe800078ec0ff */
[----:B--2---:R-:W-:Y:S04]  /*121a0*/  IADD3 R2, P2, P1, R2, R0, R9 ;  /* 0x0000000002027210 */ /* 0x004fe8000795e009 */
[----:B----4-:R-:W-:Y:S02]  /*121b0*/  IADD3.X R3, RZ, R4, R10, P2, P1 ;  /* 0x00000004ff037210 */ /* 0x010fe400017e240a */
[----:B------:R-:W-:Y:S03]  /*121c0*/  IADD3 R6, P1, R0, R11, RZ ;  /* 0x0000000b00067210 */ /* 0x000fe60007f3e0ff */
[----:B------:R-:W-:Y:S01]  /*121d0*/  @!PT LDS RZ, [RZ] ;  /* 0x00000000fffff984 */ /* 0x000fe20000000800 */
[----:B------:R-:W-:Y:S01]  /*121e0*/  @!PT LDS RZ, [RZ] ;  /* 0x00000000fffff984 */ /* 0x000fe20000000800 */
[----:B------:R-:W-:Y:S01]  /*121f0*/  @!PT LDS RZ, [RZ] ;  /* 0x00000000fffff984 */ /* 0x000fe20000000800 */
[----:B------:R2:W-:Y:S02]  /*12200*/  LDGSTS.E.BYPASS.LTC128B.128.ZFILL [R191+0x7100], [R2.64], P0 ;  /* 0x0710000002bf7fae */ /* 0x0005e40008141d4a */
[----:B------:R-:W-:Y:S05]  /*12210*/  IMAD.X R7, R4, 0x1, R13, P1 ;  /* 0x0000000104077824 */ /* 0x000fea00008e060d */
[----:B------:R3:W-:Y:S01]  /*12220*/  LDGSTS.E.BYPASS.LTC128B.128 [R191+0x9100], [R6.64], !P3 ;  /* 0x0910000006bf7fae */ /* 0x0007e2000d901d4a */
[----:B--2---:R-:W-:Y:S05]  /*12230*/  IADD3 R2, P0, R0, R12, RZ ;  /* 0x0000000c00027210 */ /* 0x004fea0007f1e0ff */
[----:B------:R-:W-:Y:S05]  /*12240*/  IMAD.X R3, R4, 0x1, R14, P0 ;  /* 0x0000000104037824 */ /* 0x000fea00000e060e */
[----:B------:R3:W-:Y:S03]  /*12250*/  LDGSTS.E.BYPASS.LTC128B.128 [R191+0xb100], [R2.64], !P4 ;  /* 0x0b10000002bf7fae */ /* 0x0007e6000e101d4a */
.L_x_271:
[----:B--234-:R-:W-:Y:S05]  /*12260*/  BSYNC B0 ;  /* 0x0000000000007941 */ /* 0x01cfea0003800000 */
.L_x_270:
        /* <DEDUP_REMOVED lines=34> */
[----:B------:R-:W1:Y:S02]  /*12490*/  SHFL.BFLY PT, R0, R4, 0x2, 0x1f ;  /* 0x0c401f0004007f89 */ /* 0x000e6400000e0000 */
[----:B-1----:R-:W-:Y:S05]  /*124a0*/  FMNMX.FTZ R0, R4, R0, !PT ;  /* 0x0000000004007209 */ /* 0x002fea0007810000 */
[----:B------:R-:W1:Y:S02]  /*124b0*/  SHFL.BFLY PT, R2, R0, 0x1, 0x1f ;  /* 0x0c201f0000027f89 */ /* 0x000e6400000e0000 */
[----:B-1----:R-:W-:Y:S02]  /*124c0*/  FMNMX.FTZ R102, R0, R2, !PT ;  /* 0x0000000200667209 */ /* 0x002fe40007810000 */
[----:B------:R-:W1:Y:S02]  /*124d0*/  SHFL.BFLY PT, R0, R5, 0x2, 0x1f ;  /* 0x0c401f0005007f89 */ /* 0x000e6400000e0000 */
[----:B-1----:R-:W-:Y:S05]  /*124e0*/  FMNMX.FTZ R4, R5, R0, !PT ;  /* 0x0000000005047209 */ /* 0x002fea0007810000 */
[----:B------:R1:W2:Y:S02]  /*124f0*/  SHFL.BFLY PT, R0, R4, 0x1, 0x1f ;  /* 0x0c201f0004007f89 */ /* 0x0002a400000e0000 */
.L_x_352:
[----:B--2---:R-:W-:Y:S01]  /*12500*/  FMNMX.FTZ R3, R0, R4, !PT ;  /* 0x0000000400037209 */ /* 0x004fe20007810000 */
[C---:B------:R-:W-:Y:S01]  /*12510*/  FADD.FTZ R0, -R102.reuse, R103 ;  /* 0x0000006766007221 */ /* 0x040fe20000010100 */
[----:B------:R-:W-:Y:S01]  /*12520*/  WARPSYNC 0xffffffff ;  /* 0xffffffff00007948 */ /* 0x000fe20003800000 */
[----:B-1----:R-:W-:Y:S01]  /*12530*/  FMUL.FTZ R4, R102, c[0x0][0x2d0] ;  /* 0x0000b40066047a20 */ /* 0x002fe20000410000 */
[----:B------:R-:W-:Y:S01]  /*12540*/  ISETP.GT.AND P0, PT, R195, R216, PT ;  /* 0x000000d8c300720c */ /* 0x000fe20003f04270 */
[----:B------:R-:W-:Y:S02]  /*12550*/  FMUL.FTZ R0, R0, c[0x0][0x2d0] ;  /* 0x0000b40000007a20 */ /* 0x000fe40000410000 */
[--C-:B------:R-:W-:Y:S02]  /*12560*/  FFMA.FTZ R7, R161, c[0x0][0x2d0], -R4.reuse ;  /* 0x0000b400a1077a23 */ /* 0x100fe40000010804 */
[--C-:B------:R-:W-:Y:S01]  /*12570*/  FFMA.FTZ R155, R155, c[0x0][0x2d0], -R4.reuse ;  /* 0x0000b4009b9b7a23 */ /* 0x100fe20000010804 */
        /* <DEDUP_REMOVED lines=16> */
[----:B------:R-:W-:Y:S03]  /*12680*/  FFMA.FTZ R156, R156, c[0x0][0x2d0], -R4 ;  /* 0x0000b4009c9c7a23 */ /* 0x000fe60000010804 */
[----:B------:R-:W-:Y:S10]  /*12690*/  MUFU.EX2 R4, R7 ;  /* 0x0000000700047308 */ /* 0x000ff40000000800 */
[----:B------:R-:W1:Y:S02]  /*126a0*/  MUFU.EX2 R6, R6 ;  /* 0x0000000600067308 */ /* 0x000e640000000800 */
[----:B-1----:R-:W-:Y:S01]  /*126b0*/  F2FP.PACK_AB R144, R6, R4 ;  /* 0x000000040690723e */ /* 0x002fe200000000ff */
[----:B------:R-:W-:Y:S01]  /*126c0*/  FFMA.FTZ R0, R2, R206, R4 ;  /* 0x000000ce02007223 */ /* 0x000fe20000010004 */
[----:B------:R-:W-:Y:S01]  /*126d0*/  F2FP.PACK_AB R146, R8, R9 ;  /* 0x000000090892723e */ /* 0x000fe200000000ff */
[C---:B------:R-:W-:Y:S02]  /*126e0*/  FMUL.FTZ R4, R3.reuse, c[0x0][0x2d0] ;  /* 0x0000b40003047a20 */ /* 0x040fe40000410000 */
[----:B------:R-:W-:Y:S02]  /*126f0*/  FADD.FTZ R7, R6, R0 ;  /* 0x0000000006077221 */ /* 0x000fe40000010000 */
[----:B------:R-:W-:Y:S02]  /*12700*/  FADD.FTZ R0, -R3, R104 ;  /* 0x0000006803007221 */ /* 0x000fe40000010100 */
[----:B------:R-:W-:Y:S02]  /*12710*/  FMUL.FTZ R32, R2, R108 ;  /* 0x0000006c02207220 */ /* 0x000fe40000410000 */
[----:B------:R-:W-:Y:S02]  /*12720*/  FMUL.FTZ R0, R0, c[0x0][0x2d0] ;  /* 0x0000b40000007a20 */ /* 0x000fe40000410000 */
[----:B------:R-:W-:Y:S02]  /*12730*/  FMUL.FTZ R33, R2, R109 ;  /* 0x0000006d02217220 */ /* 0x000fe40000410000 */
[--C-:B------:R-:W-:Y:S02]  /*12740*/  FFMA.FTZ R5, R166, c[0x0][0x2d0], -R4.reuse ;  /* 0x0000b400a6057a23 */ /* 0x100fe40000010804 */
[----:B------:R-:W1:Y:S01]  /*12750*/  MUFU.EX2 R0, R0 ;  /* 0x0000000000007308 */ /* 0x000e620000000800 */
[--C-:B------:R-:W-:Y:S02]  /*12760*/  FFMA.FTZ R6, R167, c[0x0][0x2d0], -R4.reuse ;  /* 0x0000b400a7067a23 */ /* 0x100fe40000010804 */
[--C-:B------:R-:W-:Y:S02]  /*12770*/  FFMA.FTZ R103, R165, c[0x0][0x2d0], -R4.reuse ;  /* 0x0000b400a5677a23 */ /* 0x100fe40000010804 */
[--C-:B------:R-:W-:Y:S02]  /*12780*/  FFMA.FTZ R104, R163, c[0x0][0x2d0], -R4.reuse ;  /* 0x0000b400a3687a23 */ /* 0x100fe40000010804 */
[--C-:B------:R-:W-:Y:S02]  /*12790*/  FFMA.FTZ R160, R25, c[0x0][0x2d0], -R4.reuse ;  /* 0x0000b40019a07a23 */ /* 0x100fe40000010804 */
[--C-:B------:R-:W-:Y:S01]  /*127a0*/  FFMA.FTZ R163, R21, c[0x0][0x2d0], -R4.reuse ;  /* 0x0000b40015a37a23 */ /* 0x100fe20000010804 */
[----:B------:R2:W-:Y:S01]  /*127b0*/  MUFU.EX2 R10, R5 ;  /* 0x00000005000a7308 */ /* 0x0005e20000000800 */
[--C-:B------:R-:W-:Y:S02]  /*127c0*/  FFMA.FTZ R151, R159, c[0x0][0x2d0], -R4.reuse ;  /* 0x0000b4009f977a23 */ /* 0x100fe40000010804 */
[--C-:B------:R-:W-:Y:S02]  /*127d0*/  FFMA.FTZ R159, R26, c[0x0][0x2d0], -R4.reuse ;  /* 0x0000b4001a9f7a23 */ /* 0x100fe40000010804 */
[--C-:B------:R-:W-:Y:S02]  /*127e0*/  FFMA.FTZ R148, R158, c[0x0][0x2d0], -R4.reuse ;  /* 0x0000b4009e947a23 */ /* 0x100fe40000010804 */
[--C-:B------:R-:W-:Y:S02]  /*127f0*/  FFMA.FTZ R154, R154, c[0x0][0x2d0], -R4.reuse ;  /* 0x0000b4009a9a7a23 */ /* 0x100fe40000010804 */
[--C-:B------:R-:W-:Y:S02]  /*12800*/  FFMA.FTZ R153, R153, c[0x0][0x2d0], -R4.reuse ;  /* 0x0000b40099997a23 */ /* 0x100fe40000010804 */
[--C-:B------:R-:W-:Y:S02]  /*12810*/  FFMA.FTZ R158, R150, c[0x0][0x2d0], -R4.reuse ;  /* 0x0000b400969e7a23 */ /* 0x100fe40000010804 */
[--C-:B------:R-:W-:Y:S02]  /*12820*/  FFMA.FTZ R150, R149, c[0x0][0x2d0], -R4.reuse ;  /* 0x0000b40095967a23 */ /* 0x100fe40000010804 */
[C---:B-1----:R-:W-:Y:S02]  /*12830*/  FMUL.FTZ R34, R0.reuse, R110 ;  /* 0x0000006e00227220 */ /* 0x042fe40000410000 */
[----:B------:R-:W-:Y:S02]  /*12840*/  FMUL.FTZ R35, R0, R111 ;  /* 0x0000006f00237220 */ /* 0x000fe40000410000 */
[----:B------:R-:W1:Y:S01]  /*12850*/  LDSM.16.MT88.4 R108, [R169] ;  /* 0x00000000a96c783b */ /* 0x000e620000004200 */
[--C-:B------:R-:W-:Y:S02]  /*12860*/  FFMA.FTZ R165, R20, c[0x0][0x2d0], -R4.reuse ;  /* 0x0000b40014a57a23 */ /* 0x100fe40000010804 */
[--C-:B------:R-:W-:Y:S02]  /*12870*/  FFMA.FTZ R166, R19, c[0x0][0x2d0], -R4.reuse ;  /* 0x0000b40013a67a23 */ /* 0x100fe40000010804 */
[----:B------:R-:W-:Y:S02]  /*12880*/  FFMA.FTZ R167, R18, c[0x0][0x2d0], -R4 ;  /* 0x0000b40012a77a23 */ /* 0x000fe40000010804 */
[----:B------:R-:W-:Y:S02]  /*12890*/  FADD.FTZ R4, R9, R7 ;  /* 0x0000000709047221 */ /* 0x000fe40000010000 */
[----:B------:R-:W3:Y:S01]  /*128a0*/  MUFU.EX2 R7, R6 ;  /* 0x0000000600077308 */ /* 0x000ee20000000800 */
[C---:B------:R-:W-:Y:S02]  /*128b0*/  FMUL.FTZ R18, R0.reuse, R126 ;  /* 0x0000007e00127220 */ /* 0x040fe40000410000 */
[----:B------:R-:W-:Y:S02]  /*128c0*/  FMUL.FTZ R19, R0, R127 ;  /* 0x0000007f00137220 */ /* 0x000fe40000410000 */
[----:B------:R-:W-:Y:S02]  /*128d0*/  FADD.FTZ R149, R8, R4 ;  /* 0x0000000408957221 */ /* 0x000fe40000010000 */
[C---:B------:R-:W-:Y:S02]  /*128e0*/  FMUL.FTZ R4, R2.reuse, R136 ;  /* 0x0000008802047220 */ /* 0x040fe40000410000 */
[C---:B--2---:R-:W-:Y:S01]  /*128f0*/  FMUL.FTZ R5, R2.reuse, R137 ;  /* 0x0000008902057220 */ /* 0x044fe20000410000 */
[----:B------:R-:W-:Y:S01]  /*12900*/  MUFU.EX2 R126, R103 ;  /* 0x00000067007e7308 */ /* 0x000fe20000000800 */
[C---:B------:R-:W-:Y:S02]  /*12910*/  FMUL.FTZ R17, R2.reuse, R125 ;  /* 0x0000007d02117220 */ /* 0x040fe40000410000 */
[C---:B------:R-:W-:Y:S02]  /*12920*/  FMUL.FTZ R8, R2.reuse, R132 ;  /* 0x0000008402087220 */ /* 0x040fe40000410000 */
[----:B------:R-:W-:Y:S02]  /*12930*/  FMUL.FTZ R9, R2, R133 ;  /* 0x0000008502097220 */ /* 0x000fe40000410000 */
[----:B------:R-:W-:Y:S02]  /*12940*/  FMUL.FTZ R11, R0, R135 ;  /* 0x00000087000b7220 */ /* 0x000fe40000410000 */
[C---:B------:R-:W-:Y:S01]  /*12950*/  FMUL.FTZ R12, R2.reuse, R128 ;  /* 0x00000080020c7220 */ /* 0x040fe20000410000 */
[----:B------:R-:W2:Y:S01]  /*12960*/  MUFU.EX2 R127, R104 ;  /* 0x00000068007f7308 */ /* 0x000ea20000000800 */
[----:B------:R-:W-:Y:S02]  /*12970*/  FMUL.FTZ R13, R2, R129 ;  /* 0x00000081020d7220 */ /* 0x000fe40000410000 */
[C---:B------:R-:W-:Y:S01]  /*12980*/  FMUL.FTZ R14, R0.reuse, R130 ;  /* 0x00000082000e7220 */ /* 0x040fe20000410000 */
[C---:B---3--:R-:W-:Y:S01]  /*12990*/  F2FP.PACK_AB R145, R7.reuse, R10 ;  /* 0x0000000a0791723e */ /* 0x048fe200000000ff */
[C---:B------:R-:W-:Y:S02]  /*129a0*/  FFMA.FTZ R6, R0.reuse, R202, R10 ;  /* 0x000000ca00067223 */ /* 0x040fe4000001000a */
[C---:B------:R-:W-:Y:S02]  /*129b0*/  FMUL.FTZ R10, R0.reuse, R134 ;  /* 0x00000086000a7220 */ /* 0x040fe40000410000 */
[----:B------:R-:W-:Y:S01]  /*129c0*/  FADD.FTZ R125, R7, R6 ;  /* 0x00000006077d7221 */ /* 0x000fe20000010000 */
[----:B------:R-:W-:Y:S01]  /*129d0*/  LDSM.16.MT88.4 R132, [R169+0x1800] ;  /* 0x00180000a984783b */ /* 0x000fe20000004200 */
[C---:B------:R-:W-:Y:S01]  /*129e0*/  FMUL.FTZ R6, R0.reuse, R138 ;  /* 0x0000008a00067220 */ /* 0x040fe20000410000 */
[----:B------:R-:W-:Y:S01]  /*129f0*/  MUFU.EX2 R104, R152 ;  /* 0x0000009800687308 */ /* 0x000fe20000000800 */
[C---:B------:R-:W-:Y:S02]  /*12a00*/  FMUL.FTZ R7, R0.reuse, R139 ;  /* 0x0000008b00077220 */ /* 0x040fe40000410000 */
[----:B------:R-:W-:Y:S02]  /*12a10*/  FMUL.FTZ R15, R0, R131 ;  /* 0x00000083000f7220 */ /* 0x000fe40000410000 */
[C---:B------:R-:W-:Y:S02]  /*12a20*/  FMUL.FTZ R16, R2.reuse, R124 ;  /* 0x0000007c02107220 */ /* 0x040fe40000410000 */
[----:B------:R-:W-:Y:S02]  /*12a30*/  FMUL.FTZ R21, R2, R121 ;  /* 0x0000007902157220 */ /* 0x000fe40000410000 */
[C---:B------:R-:W-:Y:S01]  /*12a40*/  FMUL.FTZ R22, R0.reuse, R122 ;  /* 0x0000007a00167220 */ /* 0x040fe20000410000 */
[----:B------:R-:W-:Y:S01]  /*12a50*/  MUFU.EX2 R124, R196 ;  /* 0x000000c4007c7308 */ /* 0x000fe20000000800 */
[----:B------:R-:W-:Y:S01]  /*12a60*/  FMUL.FTZ R23, R0, R123 ;  /* 0x0000007b00177220 */ /* 0x000fe20000410000 */
[----:B--2---:R-:W-:Y:S01]  /*12a70*/  F2FP.PACK_AB R147, R127, R126 ;  /* 0x0000007e7f93723e */ /* 0x004fe200000000ff */
[----:B------:R-:W-:Y:S02]  /*12a80*/  FMUL.FTZ R25, R2, R117 ;  /* 0x0000007502197220 */ /* 0x000fe40000410000 */
[C---:B------:R-:W-:Y:S02]  /*12a90*/  FMUL.FTZ R26, R0.reuse, R118 ;  /* 0x00000076001a7220 */ /* 0x040fe40000410000 */
[----:B------:R-:W-:Y:S02]  /*12aa0*/  FMUL.FTZ R27, R0, R119 ;  /* 0x00000077001b7220 */ /* 0x000fe40000410000 */
[C---:B-1----:R-:W-:Y:S01]  /*12ab0*/  HMMA.16816.F32 R4, R144.reuse, R108, R4 ;  /* 0x0000006c9004723c */ /* 0x042fe20000001804 */
[----:B------:R-:W-:Y:S04]  /*12ac0*/  MUFU.EX2 R152, R150 ;  /* 0x0000009600987308 */ /* 0x000fe80000000800 */
[C---:B------:R-:W-:Y:S02]  /*12ad0*/  FMUL.FTZ R28, R2.reuse, R112 ;  /* 0x00000070021c7220 */ /* 0x040fe40000410000 */
[----:B------:R-:W-:Y:S01]  /*12ae0*/  FMUL.FTZ R29, R2, R113 ;  /* 0x00000071021d7220 */ /* 0x000fe20000410000 */
[C---:B------:R-:W-:Y:S01]  /*12af0*/  HMMA.16816.F32 R8, R144.reuse, R110, R8 ;  /* 0x0000006e9008723c */ /* 0x040fe20000001808 */
[----:B------:R-:W1:Y:S02]  /*12b00*/  LDSM.16.MT88.4 R108, [R170] ;  /* 0x00000000aa6c783b */ /* 0x000e640000004200 */
[----:B------:R-:W-:Y:S01]  /*12b10*/  MUFU.EX2 R150, R160 ;  /* 0x000000a000967308 */ /* 0x000fe20000000800 */
[C---:B------:R-:W-:Y:S02]  /*12b20*/  FMUL.FTZ R30, R0.reuse, R114 ;  /* 0x00000072001e7220 */ /* 0x040fe40000410000 */
[----:B------:R-:W-:Y:S02]  /*12b30*/  FMUL.FTZ R31, R0, R115 ;  /* 0x00000073001f7220 */ /* 0x000fe40000410000 */
[C---:B------:R-:W-:Y:S01]  /*12b40*/  FMUL.FTZ R20, R2.reuse, R120 ;  /* 0x0000007802147220 */ /* 0x040fe20000410000 */
[----:B------:R-:W-:Y:S03]  /*12b50*/  LDSM.16.MT88.4 R112, [R169+0x800] ;  /* 0x00080000a970783b */ /* 0x000fe60000004200 */
        /* <DEDUP_REMOVED lines=15> */
[----:B------:R-:W-:Y:S02]  /*12c50*/  FMUL.FTZ R47, R0, R47 ;  /* 0x0000002f002f7220 */ /* 0x000fe40000410000 */
[C---:B------:R-:W-:Y:S02]  /*12c60*/  FMUL.FTZ R48, R2.reuse, R48 ;  /* 0x0000003002307220 */ /* 0x040fe40000410000 */
[----:B------:R-:W-:Y:S01]  /*12c70*/  FMUL.FTZ R49, R2, R49 ;  /* 0x0000003102317220 */ /* 0x000fe20000410000 */
[C---:B-1----:R-:W-:Y:S02]  /*12c80*/  HMMA.16816.F32 R12, R144.reuse, R108, R12 ;  /* 0x0000006c900c723c */ /* 0x042fe4000000180c */
[----:B------:R-:W-:Y:S01]  /*12c90*/  MUFU.EX2 R157, R151 ;  /* 0x00000097009d7308 */ /* 0x000fe20000000800 */
[C---:B------:R-:W-:Y:S02]  /*12ca0*/  FMUL.FTZ R50, R0.reuse, R50 ;  /* 0x0000003200327220 */ /* 0x040fe40000410000 */
[----:B------:R-:W-:Y:S02]  /*12cb0*/  FMUL.FTZ R51, R0, R51 ;  /* 0x0000003300337220 */ /* 0x000fe40000410000 */
[C---:B------:R-:W-:Y:S01]  /*12cc0*/  FMUL.FTZ R52, R2.reuse, R52 ;  /* 0x0000003402347220 */ /* 0x040fe20000410000 */
[C---:B------:R-:W-:Y:S01]  /*12cd0*/  HMMA.16816.F32 R16, R144.reuse, R110, R16 ;  /* 0x0000006e9010723c */ /* 0x040fe20000001810 */
[----:B------:R-:W1:Y:S03]  /*12ce0*/  LDSM.16.MT88.4 R108, [R173] ;  /* 0x00000000ad6c783b */ /* 0x000e660000004200 */
[----:B------:R-:W-:Y:S01]  /*12cf0*/  FMUL.FTZ R53, R2, R53 ;  /* 0x0000003502357220 */ /* 0x000fe20000410000 */
[----:B------:R-:W-:Y:S01]  /*12d00*/  MUFU.EX2 R151, R159 ;  /* 0x0000009f00977308 */ /* 0x000fe20000000800 */
[C---:B------:R-:W-:Y:S02]  /*12d10*/  FMUL.FTZ R54, R0.reuse, R54 ;  /* 0x0000003600367220 */ /* 0x040fe40000410000 */
[----:B------:R-:W-:Y:S04]  /*12d20*/  FMUL.FTZ R55, R0, R55 ;  /* 0x0000003700377220 */ /* 0x000fe80000410000 */
[C---:B------:R-:W-:Y:S02]  /*12d30*/  FMUL.FTZ R56, R2.reuse, R56 ;  /* 0x0000003802387220 */ /* 0x040fe40000410000 */
[----:B------:R-:W-:Y:S01]  /*12d40*/  FMUL.FTZ R57, R2, R57 ;  /* 0x0000003902397220 */ /* 0x000fe20000410000 */
        /* <DEDUP_REMOVED lines=12> */
[----:B------:R-:W-:Y:S01]  /*12e10*/  MUFU.EX2 R153, R158 ;  /* 0x0000009e00997308 */ /* 0x000fe20000000800 */
        /* <DEDUP_REMOVED lines=8> */
[----:B------:R-:W1:Y:S03]  /*12ea0*/  LDSM.16.MT88.4 R108, [R172] ;  /* 0x00000000ac6c783b */ /* 0x000e660000004200 */
[C---:B------:R-:W-:Y:S02]  /*12eb0*/  FMUL.FTZ R74, R0.reuse, R74 ;  /* 0x0000004a004a7220 */ /* 0x040fe40000410000 */
[----:B------:R-:W-:Y:S02]  /*12ec0*/  FMUL.FTZ R75, R0, R75 ;  /* 0x0000004b004b7220 */ /* 0x000fe40000410000 */
[C---:B------:R-:W-:Y:S04]  /*12ed0*/  FMUL.FTZ R76, R2.reuse, R76 ;  /* 0x0000004c024c7220 */ /* 0x040fe80000410000 */
[----:B------:R-:W-:Y:S02]  /*12ee0*/  FMUL.FTZ R77, R2, R77 ;  /* 0x0000004d024d7220 */ /* 0x000fe40000410000 */
[C---:B------:R-:W-:Y:S02]  /*12ef0*/  FMUL.FTZ R78, R0.reuse, R78 ;  /* 0x0000004e004e7220 */ /* 0x040fe40000410000 */
        /* <DEDUP_REMOVED lines=12> */
[----:B------:R-:W-:Y:S01]  /*12fc0*/  FMUL.FTZ R91, R0, R91 ;  /* 0x0000005b005b7220 */ /* 0x000fe20000410000 */
[C---:B-1----:R-:W-:Y:S03]  /*12fd0*/  HMMA.16816.F32 R28, R144.reuse, R108, R28 ;  /* 0x0000006c901c723c */ /* 0x042fe6000000181c */
[C---:B------:R-:W-:Y:S02]  /*12fe0*/  FMUL.FTZ R92, R2.reuse, R92 ;  /* 0x0000005c025c7220 */ /* 0x040fe40000410000 */
[C---:B------:R-:W-:Y:S02]  /*12ff0*/  FMUL.FTZ R93, R2.reuse, R93 ;  /* 0x0000005d025d7220 */ /* 0x040fe40000410000 */
[C---:B------:R-:W-:Y:S01]  /*13000*/  FMUL.FTZ R96, R2.reuse, R96 ;  /* 0x0000006002607220 */ /* 0x040fe20000410000 */
[C---:B------:R-:W-:Y:S01]  /*13010*/  HMMA.16816.F32 R32, R144.reuse, R110, R32 ;  /* 0x0000006e9020723c */ /* 0x040fe20000001820 */
[----:B------:R-:W1:Y:S03]  /*13020*/  LDSM.16.MT88.4 R108, [R169+0x2000] ;  /* 0x00200000a96c783b */ /* 0x000e660000004200 */
[----:B------:R-:W-:Y:S02]  /*13030*/  FMUL.FTZ R97, R2, R97 ;  /* 0x0000006102617220 */ /* 0x000fe40000410000 */
[----:B------:R-:W3:Y:S01]  /*13040*/  MUFU.EX2 R2, R156 ;  /* 0x0000009c00027308 */ /* 0x000ee20000000800 */
[C---:B------:R-:W-:Y:S02]  /*13050*/  FMUL.FTZ R94, R0.reuse, R94 ;  /* 0x0000005e005e7220 */ /* 0x040fe40000410000 */
[C---:B------:R-:W-:Y:S03]  /*13060*/  FMUL.FTZ R95, R0.reuse, R95 ;  /* 0x0000005f005f7220 */ /* 0x040fe60000410000 */
[C---:B------:R-:W-:Y:S02]  /*13070*/  FMUL.FTZ R98, R0.reuse, R98 ;  /* 0x0000006200627220 */ /* 0x040fe40000410000 */
[----:B------:R-:W-:Y:S02]  /*13080*/  FMUL.FTZ R99, R0, R99 ;  /* 0x0000006300637220 */ /* 0x000fe40000410000 */
[----:B--2---:R-:W-:Y:S01]  /*13090*/  FADD.FTZ R0, R103, R149 ;  /* 0x0000009567007221 */ /* 0x004fe20000010000 */
[----:B------:R-:W2:Y:S10]  /*130a0*/  MUFU.EX2 R156, R148 ;  /* 0x00000094009c7308 */ /* 0x000eb40000000800 */
[----:B------:R-:W-:Y:S01]  /*130b0*/  MUFU.EX2 R149, R163 ;  /* 0x000000a300957308 */ /* 0x000fe20000000800 */
[----:B---3--:R-:W-:Y:S04]  /*130c0*/  FADD.FTZ R0, R2, R0 ;  /* 0x0000000002007221 */ /* 0x008fe80000010000 */
[----:B------:R-:W-:Y:S05]  /*130d0*/  FADD.FTZ R0, R116, R0 ;  /* 0x0000000074007221 */ /* 0x000fea0000010000 */
[----:B------:R-:W3:Y:S01]  /*130e0*/  MUFU.EX2 R148, R165 ;  /* 0x000000a500947308 */ /* 0x000ee20000000800 */
[----:B------:R-:W-:Y:S01]  /*130f0*/  FADD.FTZ R0, R104, R0 ;  /* 0x0000000068007221 */ /* 0x000fe20000010000 */
        /* <DEDUP_REMOVED lines=21> */
[C---:B-1----:R-:W-:Y:S07]  /*13250*/  HMMA.16816.F32 R92, R144.reuse, R108, R92 ;  /* 0x0000006c905c723c */ /* 0x042fee000000185c */
[----:B------:R-:W-:Y:S01]  /*13260*/  F2FP.PACK_AB R108, R2, R103 ;  /* 0x00000067026c723e */ /* 0x000fe200000000ff */
[----:B------:R-:W-:Y:S01]  /*13270*/  HMMA.16816.F32 R96, R144, R110, R96 ;  /* 0x0000006e9060723c */ /* 0x000fe20000001860 */
[----:B------:R-:W1:Y:S03]  /*13280*/  MUFU.EX2 R103, R193 ;  /* 0x000000c100677308 */ /* 0x000e660000000800 */
[----:B--2---:R-:W-:Y:S03]  /*13290*/  F2FP.PACK_AB R109, R156, R157 ;  /* 0x0000009d9c6d723e */ /* 0x004fe600000000ff */
[----:B------:R-:W-:Y:S02]  /*132a0*/  F2FP.PACK_AB R110, R104, R116 ;  /* 0x00000074686e723e */ /* 0x000fe400000000ff */
[----:B------:R-:W2:Y:S02]  /*132b0*/  LDSM.16.MT88.4 R116, [R170+0x800] ;  /* 0x00080000aa74783b */ /* 0x000ea40000004200 */
[----:B------:R-:W4:Y:S01]  /*132c0*/  MUFU.EX2 R2, R164 ;  /* 0x000000a400027308 */ /* 0x000f220000000800 */
[----:B------:R-:W-:Y:S02]  /*132d0*/  F2FP.PACK_AB R111, R154, R155 ;  /* 0x0000009b9a6f723e */ /* 0x000fe400000000ff */
[----:B---3--:R-:W-:Y:S05]  /*132e0*/  F2FP.PACK_AB R145, R148, R149 ;  /* 0x000000959491723e */ /* 0x008fea00000000ff */
[C---:B------:R-:W-:Y:S02]  /*132f0*/  HMMA.16816.F32 R4, R108.reuse, R112, R4 ;  /* 0x000000706c04723c */ /* 0x040fe40000001804 */
[----:B------:R-:W3:Y:S03]  /*13300*/  MUFU.EX2 R104, R161 ;  /* 0x000000a100687308 */ /* 0x000ee60000000800 */
[----:B-1----:R-:W-:Y:S03]  /*13310*/  FADD.FTZ R0, R103, R0 ;  /* 0x0000000067007221 */ /* 0x002fe60000010000 */
[C---:B------:R-:W-:Y:S01]  /*13320*/  HMMA.16816.F32 R8, R108.reuse, R114, R8 ;  /* 0x000000726c08723c */ /* 0x040fe20000001808 */
[----:B------:R-:W1:Y:S03]  /*13330*/  LDSM.16.MT88.4 R112, [R173+0x800] ;  /* 0x00080000ad70783b */ /* 0x000e660000004200 */
[----:B----4-:R-:W-:Y:S04]  /*13340*/  FADD.FTZ R0, R2, R0 ;  /* 0x0000000002007221 */ /* 0x010fe80000010000 */
[----:B------:R-:W-:Y:S04]  /*13350*/  FADD.FTZ R0, R120, R0 ;  /* 0x0000000078007221 */ /* 0x000fe80000010000 */
[----:B---3--:R-:W-:Y:S01]  /*13360*/  FADD.FTZ R0, R104, R0 ;  /* 0x0000000068007221 */ /* 0x008fe20000010000 */
[C---:B--2---:R-:W-:Y:S03]  /*13370*/  HMMA.16816.F32 R12, R108.reuse, R116, R12 ;  /* 0x000000746c0c723c */ /* 0x044fe6000000180c */
[----:B------:R-:W-:Y:S05]  /*13380*/  FADD.FTZ R0, R124, R0 ;  /* 0x000000007c007221 */ /* 0x000fea0000010000 */
        /* <DEDUP_REMOVED lines=30> */
[----:B------:R-:W-:Y:S01]  /*13570*/  HMMA.16816.F32 R96, R108, R118, R96 ;  /* 0x000000766c60723c */ /* 0x000fe20000001860 */
[----:B------:R-:W2:Y:S06]  /*13580*/  LDSM.16.MT88.4 R116, [R170+0x1000] ;  /* 0x00100000aa74783b */ /* 0x000eac0000004200 */
[----:B------:R-:W-:Y:S02]  /*13590*/  F2FP.PACK_AB R110, R104, R120 ;  /* 0x00000078686e723e */ /* 0x000fe400000000ff */
[----:B------:R-:W3:Y:S01]  /*135a0*/  LDSM.16.MT88.4 R120, [R173+0x1000] ;  /* 0x00100000ad78783b */ /* 0x000ee20000004200 */
[----:B------:R-:W-:Y:S02]  /*135b0*/  MUFU.EX2 R104, R199 ;  /* 0x000000c700687308 */ /* 0x000fe40000000800 */
[----:B------:R-:W-:Y:S02]  /*135c0*/  F2FP.PACK_AB R108, R2, R103 ;  /* 0x00000067026c723e */ /* 0x000fe400000000ff */
[----:B------:R-:W-:Y:S02]  /*135d0*/  F2FP.PACK_AB R109, R152, R153 ;  /* 0x00000099986d723e */ /* 0x000fe400000000ff */
[----:B------:R-:W-:Y:S04]  /*135e0*/  F2FP.PACK_AB R111, R150, R151 ;  /* 0x00000097966f723e */ /* 0x000fe800000000ff */
[----:B------:R-:W4:Y:S03]  /*135f0*/  MUFU.EX2 R2, R197 ;  /* 0x000000c500027308 */ /* 0x000f260000000800 */
[C---:B-1----:R-:W-:Y:S07]  /*13600*/  HMMA.16816.F32 R4, R108.reuse, R112, R4 ;  /* 0x000000706c04723c */ /* 0x042fee0000001804 */
[----:B------:R-:W1:Y:S01]  /*13610*/  MUFU.EX2 R103, R198 ;  /* 0x000000c600677308 */ /* 0x000e620000000800 */
[C---:B------:R-:W-:Y:S01]  /*13620*/  HMMA.16816.F32 R8, R108.reuse, R114, R8 ;  /* 0x000000726c08723c */ /* 0x040fe20000001808 */
[----:B------:R-:W5:Y:S07]  /*13630*/  LDSM.16.MT88.4 R112, [R172+0x1000] ;  /* 0x00100000ac70783b */ /* 0x000f6e0000004200 */
[C---:B--2---:R-:W-:Y:S04]  /*13640*/  HMMA.16816.F32 R12, R108.reuse, R116, R12 ;  /* 0x000000746c0c723c */ /* 0x044fe8000000180c */
[C---:B----4-:R-:W-:Y:S01]  /*13650*/  F2FP.PACK_AB R144, R2.reuse, R124 ;  /* 0x0000007c0290723e */ /* 0x050fe200000000ff */
[----:B------:R-:W-:Y:S02]  /*13660*/  FADD.FTZ R0, R2, R0 ;  /* 0x0000000002007221 */ /* 0x000fe40000010000 */
[----:B------:R-:W-:Y:S01]  /*13670*/  FADD.FTZ R2, R126, R125 ;  /* 0x0000007d7e027221 */ /* 0x000fe20000010000 */
[C---:B------:R-:W-:Y:S01]  /*13680*/  HMMA.16816.F32 R16, R108.reuse, R118, R16 ;  /* 0x000000766c10723c */ /* 0x040fe20000001810 */
[----:B------:R-:W2:Y:S03]  /*13690*/  LDSM.16.MT88.4 R116, [R169+0x3000] ;  /* 0x00300000a974783b */ /* 0x000ea60000004200 */
[----:B------:R-:W-:Y:S01]  /*136a0*/  FADD.FTZ R0, R104, R0 ;  /* 0x0000000068007221 */ /* 0x000fe20000010000 */
[C---:B-1----:R-:W-:Y:S02]  /*136b0*/  F2FP.PACK_AB R146, R103.reuse, R104 ;  /* 0x000000686792723e */ /* 0x042fe400000000ff */
[----:B------:R-:W-:Y:S01]  /*136c0*/  MUFU.EX2 R104, R166 ;  /* 0x000000a600687308 */ /* 0x000fe20000000800 */
[C---:B---3--:R-:W-:Y:S04]  /*136d0*/  HMMA.16816.F32 R20, R108.reuse, R120, R20 ;  /* 0x000000786c14723c */ /* 0x048fe80000001814 */
[----:B------:R-:W-:Y:S02]  /*136e0*/  FADD.FTZ R206, R103, R0 ;  /* 0x0000000067ce7221 */ /* 0x000fe40000010000 */
[----:B------:R-:W-:Y:S02]  /*136f0*/  FADD.FTZ R0, R127, R2 ;  /* 0x000000027f007221 */ /* 0x000fe40000010000 */
[C---:B------:R-:W-:Y:S01]  /*13700*/  HMMA.16816.F32 R24, R108.reuse, R122, R24 ;  /* 0x0000007a6c18723c */ /* 0x040fe20000001818 */
[----:B------:R-:W1:Y:S01]  /*13710*/  LDSM.16.MT88.4 R120, [R170+0x3000] ;  /* 0x00300000aa78783b */ /* 0x000e620000004200 */
[----:B------:R-:W3:Y:S02]  /*13720*/  MUFU.EX2 R103, R167 ;  /* 0x000000a700677308 */ /* 0x000ee40000000800 */
[----:B------:R-:W-:Y:S04]  /*13730*/  FADD.FTZ R0, R157, R0 ;  /* 0x000000009d007221 */ /* 0x000fe80000010000 */
[C---:B-----5:R-:W-:Y:S01]  /*13740*/  HMMA.16816.F32 R28, R108.reuse, R112, R28 ;  /* 0x000000706c1c723c */ /* 0x060fe2000000181c */
[----:B------:R-:W-:Y:S03]  /*13750*/  LDSM.16.MT88.4 R124, [R170+0x1800] ;  /* 0x00180000aa7c783b */ /* 0x000fe60000004200 */
[----:B------:R-:W-:Y:S04]  /*13760*/  FADD.FTZ R0, R156, R0 ;  /* 0x000000009c007221 */ /* 0x000fe80000010000 */
[C---:B------:R-:W-:Y:S01]  /*13770*/  HMMA.16816.F32 R32, R108.reuse, R114, R32 ;  /* 0x000000726c20723c */ /* 0x040fe20000001820 */
[----:B------:R-:W4:Y:S03]  /*13780*/  LDSM.16.MT88.4 R112, [R173+0x3000] ;  /* 0x00300000ad70783b */ /* 0x000f260000004200 */
[----:B------:R-:W-:Y:S04]  /*13790*/  FADD.FTZ R0, R155, R0 ;  /* 0x000000009b007221 */ /* 0x000fe80000010000 */
[----:B------:R-:W-:Y:S01]  /*137a0*/  FADD.FTZ R0, R154, R0 ;  /* 0x000000009a007221 */ /* 0x000fe20000010000 */
[C---:B--2---:R-:W-:Y:S03]  /*137b0*/  HMMA.16816.F32 R36, R108.reuse, R116, R36 ;  /* 0x000000746c24723c */ /* 0x044fe60000001824 */
[----:B---3--:R-:W-:Y:S01]  /*137c0*/  F2FP.PACK_AB R147, R103, R104 ;  /* 0x000000686793723e */ /* 0x008fe200000000ff */
[----:B------:R-:W-:Y:S04]  /*137d0*/  FADD.FTZ R0, R153, R0 ;  /* 0x0000000099007221 */ /* 0x000fe80000010000 */
        /* <DEDUP_REMOVED lines=8> */
[C---:B----4-:R-:W-:Y:S04]  /*13860*/  HMMA.16816.F32 R52, R108.reuse, R112, R52 ;  /* 0x000000706c34723c */ /* 0x050fe80000001834 */
[----:B------:R-:W-:Y:S04]  /*13870*/  FADD.FTZ R0, R149, R0 ;  /* 0x0000000095007221 */ /* 0x000fe80000010000 */
[C---:B------:R-:W-:Y:S01]  /*13880*/  HMMA.16816.F32 R56, R108.reuse, R114, R56 ;  /* 0x000000726c38723c */ /* 0x040fe20000001838 */
[----:B------:R-:W3:Y:S03]  /*13890*/  LDSM.16.MT88.4 R112, [R170+0x5000] ;  /* 0x00500000aa70783b */ /* 0x000ee60000004200 */
[----:B------:R-:W-:Y:S04]  /*138a0*/  FADD.FTZ R0, R148, R0 ;  /* 0x0000000094007221 */ /* 0x000fe80000010000 */
[----:B------:R-:W-:Y:S01]  /*138b0*/  FADD.FTZ R2, R104, R0 ;  /* 0x0000000068027221 */ /* 0x000fe20000010000 */
[C---:B--2---:R-:W-:Y:S03]  /*138c0*/  HMMA.16816.F32 R60, R108.reuse, R116, R60 ;  /* 0x000000746c3c723c */ /* 0x044fe6000000183c */
[----:B------:R-:W-:Y:S01]  /*138d0*/  IADD3 R0, R195, -0x1, RZ ;  /* 0xffffffffc3007810 */ /* 0x000fe20007ffe0ff */
[----:B------:R-:W-:Y:S01]  /*138e0*/  FADD.FTZ R202, R103, R2 ;  /* 0x0000000267ca7221 */ /* 0x000fe20000010000 */
[----:B------:R-:W-:Y:S02]  /*138f0*/  MOV R103, R102 ;  /* 0x0000006600677202 */ /* 0x000fe40000000f00 */
[----:B------:R-:W-:Y:S01]  /*13900*/  MOV R195, R0 ;  /* 0x0000000000c37202 */ /* 0x000fe20000000f00 */
[C---:B------:R-:W-:Y:S01]  /*13910*/  HMMA.16816.F32 R64, R108.reuse, R118, R64 ;  /* 0x000000766c40723c */ /* 0x040fe20000001840 */
[----:B------:R-:W2:Y:S03]  /*13920*/  LDSM.16.MT88.4 R116, [R173+0x5000] ;  /* 0x00500000ad74783b */ /* 0x000ea60000004200 */
[-C--:B------:R-:W-:Y:S04]  /*13930*/  MOV R104, R3.reuse ;  /* 0x0000000300687202 */ /* 0x080fe80000000f00 */
[C---:B-1----:R-:W-:Y:S08]  /*13940*/  HMMA.16816.F32 R68, R108.reuse, R120, R68 ;  /* 0x000000786c44723c */ /* 0x042ff00000001844 */
[C---:B------:R-:W-:Y:S01]  /*13950*/  HMMA.16816.F32 R72, R108.reuse, R122, R72 ;  /* 0x0000007a6c48723c */ /* 0x040fe20000001848 */
[----:B------:R-:W1:Y:S07]  /*13960*/  LDSM.16.MT88.4 R120, [R172+0x5000] ;  /* 0x00500000ac78783b */ /* 0x000e6e0000004200 */
[C---:B---3--:R-:W-:Y:S08]  /*13970*/  HMMA.16816.F32 R76, R108.reuse, R112, R76 ;  /* 0x000000706c4c723c */ /* 0x048ff0000000184c */
[C---:B------:R-:W-:Y:S08]  /*13980*/  HMMA.16816.F32 R80, R108.reuse, R114, R80 ;  /* 0x000000726c50723c */ /* 0x040ff00000001850 */
[C---:B--2---:R-:W-:Y:S08]  /*13990*/  HMMA.16816.F32 R84, R108.reuse, R116, R84 ;  /* 0x000000746c54723c */ /* 0x044ff00000001854 */
[C---:B------:R-:W-:Y:S01]  /*139a0*/  HMMA.16816.F32 R88, R108.reuse, R118, R88 ;  /* 0x000000766c58723c */ /* 0x040fe20000001858 */
[----:B------:R-:W2:Y:S07]  /*139b0*/  LDSM.16.MT88.4 R116, [R173+0x1800] ;  /* 0x00180000ad74783b */ /* 0x000eae0000004200 */
[C---:B-1----:R-:W-:Y:S08]  /*139c0*/  HMMA.16816.F32 R92, R108.reuse, R120, R92 ;  /* 0x000000786c5c723c */ /* 0x042ff0000000185c */
[----:B------:R-:W-:Y:S01]  /*139d0*/  HMMA.16816.F32 R96, R108, R122, R96 ;  /* 0x0000007a6c60723c */ /* 0x000fe20000001860 */
[----:B------:R-:W1:Y:S07]  /*139e0*/  LDSM.16.MT88.4 R108, [R172+0x1800] ;  /* 0x00180000ac6c783b */ /* 0x000e6e0000004200 */
        /* <DEDUP_REMOVED lines=8> */
[C---:B--2---:R-:W-:Y:S08]  /*13a70*/  HMMA.16816.F32 R120, R144.reuse, R116, R20 ;  /* 0x000000749078723c */ /* 0x044ff00000001814 */
[C---:B------:R-:W-:Y:S08]  /*13a80*/  HMMA.16816.F32 R116, R144.reuse, R118, R24 ;  /* 0x000000769074723c */ /* 0x040ff00000001818 */
[C---:B-1----:R-:W-:Y:S08]  /*13a90*/  HMMA.16816.F32 R112, R144.reuse, R108, R28 ;  /* 0x0000006c9070723c */ /* 0x042ff0000000181c */
        /* <DEDUP_REMOVED lines=13> */
[C---:B-1----:R-:W-:Y:S08]  /*13b70*/  HMMA.16816.F32 R68, R144.reuse, R4, R68 ;  /* 0x000000049044723c */ /* 0x042ff00000001844 */
[C---:B------:R-:W-:Y:S08]  /*13b80*/  HMMA.16816.F32 R72, R144.reuse, R6, R72 ;  /* 0x000000069048723c */ /* 0x040ff00000001848 */
[C---:B--2---:R-:W-:Y:S08]  /*13b90*/  HMMA.16816.F32 R76, R144.reuse, R8, R76 ;  /* 0x00000008904c723c */ /* 0x044ff0000000184c */
[C---:B------:R-:W-:Y:S08]  /*13ba0*/  HMMA.16816.F32 R80, R144.reuse, R10, R80 ;  /* 0x0000000a9050723c */ /* 0x040ff00000001850 */
[C---:B---3--:R-:W-:Y:S08]  /*13bb0*/  HMMA.16816.F32 R84, R144.reuse, R12, R84 ;  /* 0x0000000c9054723c */ /* 0x048ff00000001854 */
[C---:B------:R-:W-:Y:S08]  /*13bc0*/  HMMA.16816.F32 R88, R144.reuse, R14, R88 ;  /* 0x0000000e9058723c */ /* 0x040ff00000001858 */
[C---:B----4-:R-:W-:Y:S07]  /*13bd0*/  HMMA.16816.F32 R92, R144.reuse, R16, R92 ;  /* 0x00000010905c723c */ /* 0x050fee000000185c */
[----:B------:R-:W-:Y:S01]  /*13be0*/  MOV R16, R3 ;  /* 0x0000000300107202 */ /* 0x000fe20000000f00 */
[----:B------:R-:W-:Y:S01]  /*13bf0*/  HMMA.16816.F32 R96, R144, R18, R96 ;  /* 0x000000129060723c */ /* 0x000fe20000001860 */
[----:B------:R-:W-:Y:S07]  /*13c00*/  @!UPT UIADD3 URZ, URZ, URZ, URZ ;  /* 0x0000003f3f3ff290 */ /* 0x000fee000fffe03f */
[----:B------:R-:W-:-:S11]  /*13c10*/  @P0 BRA `(.L_x_275) ;  /* 0xffffd00000000947 */ /* 0x000fd6000383ffff */
.L_x_268:
[----:B------:R-:W-:Y:S05]  /*13c20*/  BRA.DIV ~URZ, `(.L_x_276) ;  /* 0x00005ad27f007947 */ /* 0x000fea000b800000 */
[----:B------:R1:W2:Y:S02]  /*13c30*/  SHFL.BFLY PT, R0, R206, 0x2, 0x1f ;  /* 0x0c401f00ce007f89 */ /* 0x0002a400000e0000 */
.L_x_353:
[----:B--2---:R-:W-:Y:S01]  /*13c40*/  FADD.FTZ R5, R0, R206 ;  /* 0x000000ce00057221 */ /* 0x004fe20000010000 */
[----:B------:R-:W-:Y:S05]  /*13c50*/  BRA.DIV ~URZ, `(.L_x_277) ;  /* 0x00005af27f007947 */ /* 0x000fea000b800000 */
[----:B------:R-:W2:Y:S02]  /*13c60*/  SHFL.BFLY PT, R0, R5, 0x1, 0x1f ;  /* 0x0c201f0005007f89 */ /* 0x000ea400000e0000 */
[----:B--2---:R-:W-:-:S02]  /*13c70*/  FADD.FTZ R5, R5, R0 ;  /* 0x0000000005057221 */ /* 0x004fc40000010000 */
[----:B------:R-:W2:Y:S02]  /*13c80*/  SHFL.BFLY PT, R0, R202, 0x2, 0x1f ;  /* 0x0c401f00ca007f89 */ /* 0x000ea400000e0000 */
[----:B--2---:R-:W-:-:S05]  /*13c90*/  FADD.FTZ R4, R0, R202 ;  /* 0x000000ca00047221 */ /* 0x004fca0000010000 */
[----:B------:R2:W3:Y:S02]  /*13ca0*/  SHFL.BFLY PT, R3, R4, 0x1, 0x1f ;  /* 0x0c201f0004037f89 */ /* 0x0004e400000e0000 */
.L_x_354:
[----:B------:R-:W-:Y:S01]  /*13cb0*/  FSETP.NE.FTZ.AND P0, PT, R5, RZ, PT ;  /* 0x000000ff0500720b */ /* 0x000fe20003f15000 */
[----:B---3--:R-:W-:Y:S01]  /*13cc0*/  FADD.FTZ R3, R3, R4 ;  /* 0x0000000403037221 */ /* 0x008fe20000010000 */
[----:B------:R-:W-:Y:S02]  /*13cd0*/  MOV R2, RZ ;  /* 0x000000ff00027202 */ /* 0x000fe40000000f00 */
[----:B------:R-:W-:Y:S02]  /*13ce0*/  MOV R18, 0xff800000 ;  /* 0xff80000000127802 */ /* 0x000fe40000000f00 */
[----:B------:R-:W-:-:S07]  /*13cf0*/  MOV R15, 0xff800000 ;  /* 0xff800000000f7802 */ /* 0x000fce0000000f00 */
[----:B------:R-:W3:Y:S08]  /*13d00*/  @P0 MUFU.LG2 R0, R5 ;  /* 0x0000000500000308 */ /* 0x000ef00000000c00 */
[----:B------:R4:W5:Y:S01]  /*13d10*/  @P0 MUFU.RCP R2, R5 ;  /* 0x0000000500020308 */ /* 0x0009620000001000 */
[----:B--23--:R-:W-:Y:S01]  /*13d20*/  @P0 FMUL.FTZ R4, R0, 0.69314718246459960938 ;  /* 0x3f31721800040820 */ /* 0x00cfe20000410000 */
[----:B----4-:R-:W-:Y:S01]  /*13d30*/  @P0 MOV R5, 0x3f317218 ;  /* 0x3f31721800050802 */ /* 0x010fe20000000f00 */
[----:B-----5:R-:W-:-:S02]  /*13d40*/  FMUL.FTZ R34, R2, R116 ;  /* 0x0000007402227220 */ /* 0x020fc40000410000 */
[C---:B------:R-:W-:Y:S02]  /*13d50*/  FMUL.FTZ R35, R2.reuse, R117 ;  /* 0x0000007502237220 */ /* 0x040fe40000410000 */
[----:B------:R-:W-:Y:S02]  /*13d60*/  @P0 FMUL.FTZ R0, R5, c[0x0][0x2d0] ;  /* 0x0000b40005000a20 */ /* 0x000fe40000410000 */
[----:B------:R-:W-:Y:S02]  /*13d70*/  FMUL.FTZ R103, R2, R113 ;  /* 0x0000007102677220 */ /* 0x000fe40000410000 */
[----:B------:R-:W-:Y:S01]  /*13d80*/  @P0 FFMA.FTZ R18, R0, R102, R4 ;  /* 0x0000006600120223 */ /* 0x000fe20000010004 */
[----:B------:R-:W-:Y:S01]  /*13d90*/  FSETP.NE.FTZ.AND P0, PT, R3, RZ, PT ;  /* 0x000000ff0300720b */ /* 0x000fe20003f15000 */
[C---:B------:R-:W-:Y:S01]  /*13da0*/  FMUL.FTZ R102, R2.reuse, R112 ;  /* 0x0000007002667220 */ /* 0x040fe20000410000 */
[----:B------:R-:W-:Y:S01]  /*13db0*/  MOV R0, RZ ;  /* 0x000000ff00007202 */ /* 0x000fe20000000f00 */
[----:B------:R-:W-:-:S02]  /*13dc0*/  FMUL.FTZ R116, R2, R88 ;  /* 0x0000005802747220 */ /* 0x000fc40000410000 */
[C---:B------:R-:W-:Y:S02]  /*13dd0*/  FMUL.FTZ R117, R2.reuse, R89 ;  /* 0x0000005902757220 */ /* 0x040fe40000410000 */
[C---:B------:R-:W-:Y:S02]  /*13de0*/  FMUL.FTZ R112, R2.reuse, R68 ;  /* 0x0000004402707220 */ /* 0x040fe40000410000 */
[C---:B------:R-:W-:Y:S02]  /*13df0*/  FMUL.FTZ R113, R2.reuse, R69 ;  /* 0x0000004502717220 */ /* 0x040fe40000410000 */
[C---:B------:R-:W-:Y:S02]  /*13e00*/  FMUL.FTZ R24, R2.reuse, R132 ;  /* 0x0000008402187220 */ /* 0x040fe40000410000 */
[----:B------:R-:W2:Y:S01]  /*13e10*/  @P0 MUFU.RCP R0, R3 ;  /* 0x0000000300000308 */ /* 0x000ea20000001000 */
[----:B------:R-:W-:Y:S01]  /*13e20*/  @P0 MOV R4, 0x3f317218 ;  /* 0x3f31721800040802 */ /* 0x000fe20000000f00 */
[----:B------:R-:W-:-:S02]  /*13e30*/  FMUL.FTZ R25, R2, R133 ;  /* 0x0000008502197220 */ /* 0x000fc40000410000 */
[C---:B------:R-:W-:Y:S02]  /*13e40*/  FMUL.FTZ R68, R2.reuse, R72 ;  /* 0x0000004802447220 */ /* 0x040fe40000410000 */
[C---:B------:R-:W-:Y:S02]  /*13e50*/  FMUL.FTZ R69, R2.reuse, R73 ;  /* 0x0000004902457220 */ /* 0x040fe40000410000 */
[----:B------:R-:W3:Y:S01]  /*13e60*/  @P0 MUFU.LG2 R3, R3 ;  /* 0x0000000300030308 */ /* 0x000ee20000000c00 */
[C---:B------:R-:W-:Y:S02]  /*13e70*/  FMUL.FTZ R20, R2.reuse, R96 ;  /* 0x0000006002147220 */ /* 0x040fe40000410000 */
[----:B------:R-:W-:Y:S02]  /*13e80*/  FMUL.FTZ R21, R2, R97 ;  /* 0x0000006102157220 */ /* 0x000fe40000410000 */
[----:B------:R-:W-:Y:S02]  /*13e90*/  @P0 FMUL.FTZ R4, R4, c[0x0][0x2d0] ;  /* 0x0000b40004040a20 */ /* 0x000fe40000410000 */
[----:B------:R-:W-:-:S02]  /*13ea0*/  FMUL.FTZ R72, R2, R76 ;  /* 0x0000004c02487220 */ /* 0x000fc40000410000 */
[C---:B--2---:R-:W-:Y:S02]  /*13eb0*/  FMUL.FTZ R88, R0.reuse, R122 ;  /* 0x0000007a00587220 */ /* 0x044fe40000410000 */
[C---:B------:R-:W-:Y:S02]  /*13ec0*/  FMUL.FTZ R89, R0.reuse, R123 ;  /* 0x0000007b00597220 */ /* 0x040fe40000410000 */
[C---:B------:R-:W-:Y:S02]  /*13ed0*/  FMUL.FTZ R122, R0.reuse, R38 ;  /* 0x00000026007a7220 */ /* 0x040fe40000410000 */
[----:B------:R-:W-:Y:S02]  /*13ee0*/  FMUL.FTZ R123, R0, R39 ;  /* 0x00000027007b7220 */ /* 0x000fe40000410000 */
[----:B---3--:R-:W-:Y:S02]  /*13ef0*/  @P0 FMUL.FTZ R3, R3, 0.69314718246459960938 ;  /* 0x3f31721803030820 */ /* 0x008fe40000410000 */
        /* <DEDUP_REMOVED lines=58> */
[----:B------:R-:W-:Y:S02]  /*142a0*/  @P0 FFMA.FTZ R15, R4, R16, R3 ;  /* 0x00000010040f0223 */ /* 0x000fe40000010003 */
        /* <DEDUP_REMOVED lines=19> */
[----:B------:R-:W-:Y:S02]  /*143e0*/  FMUL.FTZ R65, R2, R65 ;  /* 0x0000004102417220 */ /* 0x000fe40000410000 */
.L_x_210:
[----:B------:R-:W2:Y:S01]  /*143f0*/  S2R R2, SR_TID.X ;  /* 0x0000000000027919 */ /* 0x000ea20000002100 */
[----:B------:R-:W-:Y:S01]  /*14400*/  BSSY B0, `(.L_x_278) ;  /* 0x0000010000007945 */ /* 0x000fe20003800000 */
[----:B--2---:R-:W-:-:S13]  /*14410*/  LOP3.LUT P0, RZ, R2, 0xff, RZ, 0xc0, !PT ;  /* 0x000000ff02ff7812 */ /* 0x004fda000780c0ff */
[----:B------:R-:W-:Y:S05]  /*14420*/  @P0 BRA `(.L_x_279) ;  /* 0x000000d000000947 */ /* 0x000fea0003800000 */
[----:B------:R-:W2:Y:S01]  /*14430*/  S2R R2, SR_LANEID ;  /* 0x0000000000027919 */ /* 0x000ea20000000000 */
[----:B------:R-:W-:Y:S01]  /*14440*/  VOTEU.ANY UR4, UPT, PT ;  /* 0x0000000000047886 */ /* 0x000fe200038e0100 */
[----:B------:R-:W-:Y:S01]  /*14450*/  IMAD.MOV.U32 R4, RZ, RZ, c[0x0][0x560] ;  /* 0x00015800ff047624 */ /* 0x000fe200078e00ff */
[----:B------:R-:W2:Y:S01]  /*14460*/  FLO.U32 R3, UR4 ;  /* 0x0000000400037d00 */ /* 0x000ea200080e0000 */
[----:B------:R-:W-:Y:S01]  /*14470*/  IMAD.MOV.U32 R5, RZ, RZ, c[0x0][0x564] ;  /* 0x00015900ff057624 */ /* 0x000fe200078e00ff */
[----:B--2---:R-:W-:-:S06]  /*14480*/  ISETP.EQ.U32.AND P0, PT, R3, R2, PT ;  /* 0x000000020300720c */ /* 0x004fcc0003f02070 */
[----:B------:R-:W2:Y:S07]  /*14490*/  POPC R2, UR4 ;  /* 0x0000000400027d09 */ /* 0x000eae0008000000 */
[----:B--2---:R2:W3:Y:S04]  /*144a0*/  @P0 ATOMG.E.ADD.STRONG.GPU PT, R2, [R4.64], R2 ;  /* 0x00000002040209a8 */ /* 0x0044e800081ee1ca */
[----:B--2---:R-:W2:Y:S04]  /*144b0*/  S2R R4, SR_LTMASK ;  /* 0x0000000000047919 */ /* 0x004ea80000003900 */
[----:B---3--:R2:W3:Y:S02]  /*144c0*/  SHFL.IDX PT, R3, R2, R3, 0x1f ;  /* 0x00001f0302037589 */ /* 0x0084e400000e0000 */
[----:B--2---:R-:W-:-:S06]  /*144d0*/  LOP3.LUT R2, R4, UR4, RZ, 0xc0, !PT ;  /* 0x0000000404027c12 */ /* 0x004fcc000f8ec0ff */
[----:B------:R-:W3:Y:S02]  /*144e0*/  POPC R2, R2 ;  /* 0x0000000200027309 */ /* 0x000ee40000000000 */
[----:B---3--:R-:W-:-:S06]  /*144f0*/  IADD3 R236, R3, c[0x0][0xc], R2 ;  /* 0x0000030003ec7a10 */ /* 0x008fcc0007ffe002 */
.L_x_279:
[----:B------:R-:W-:Y:S05]  /*14500*/  BSYNC B0 ;  /* 0x0000000000007941 */ /* 0x000fea0003800000 */
.L_x_278:
[----:B------:R-:W-:Y:S01]  /*14510*/  PRMT R0, R0, 0x9910, RZ ;  /* 0x0000991000007816 */ /* 0x000fe200000000ff */
[----:B------:R-:W-:Y:S01]  /*14520*/  BSSY B1, `(.L_x_280) ;  /* 0x0000381000017945 */ /* 0x000fe20003800000 */
[----:B------:R-:W-:Y:S02]  /*14530*/  IMAD.MOV.U32 R29, RZ, RZ, R236 ;  /* 0x000000ffff1d7224 */ /* 0x000fe400078e00ec */
[----:B------:R-:W-:-:S13]  /*14540*/  ISETP.NE.AND P0, PT, R0, RZ, PT ;  /* 0x000000ff0000720c */ /* 0x000fda0003f05270 */
[----:B------:R-:W-:Y:S05]  /*14550*/  @!P0 BRA `(.L_x_281) ;  /* 0x00002bf000008947 */ /* 0x000fea0003800000 */
[----:B------:R-:W2:Y:S04]  /*14560*/  LDL R6, [R1+0xc] ;  /* 0x00000c0001067983 */ /* 0x000ea80000100800 */
[----:B------:R-:W3:Y:S04]  /*14570*/  LDL R5, [R1+0x4] ;  /* 0x0000040001057983 */ /* 0x000ee80000100800 */
[----:B------:R-:W4:Y:S04]  /*14580*/  LDL R4, [R1+0x8] ;  /* 0x0000080001047983 */ /* 0x000f280000100800 */
[----:B------:R-:W3:Y:S01]  /*14590*/  LDL R3, [R1] ;  /* 0x0000000001037983 */ /* 0x000ee20000100800 */
[----:B------:R-:W-:Y:S01]  /*145a0*/  WARPSYNC 0xffffffff ;  /* 0xffffffff00007948 */ /* 0x000fe20003800000 */
[----:B------:R-:W-:Y:S01]  /*145b0*/  F2FP.PACK_AB R2, R23, R22 ;  /* 0x000000161702723e */ /* 0x000fe200000000ff */
[----:B------:R-:W-:Y:S01]  /*145c0*/  IMAD.MOV.U32 R14, RZ, RZ, c[0x0][0x388] ;  /* 0x0000e200ff0e7624 */ /* 0x000fe200078e00ff */
[----:B------:R-:W-:Y:S01]  /*145d0*/  BAR.SYNC.DEFER_BLOCKING 0x1, 0x100 ;  /* 0x0044000000007b1d */ /* 0x000fe20000010000 */
[----:B------:R-:W-:-:S02]  /*145e0*/  F2FP.PACK_AB R0, R93, R92 ;  /* 0x0000005c5d00723e */ /* 0x000fc400000000ff */
[----:B------:R-:W-:-:S04]  /*145f0*/  ISETP.NE.U32.AND P0, PT, RZ, c[0x0][0x508], PT ;  /* 0x00014200ff007a0c */ /* 0x000fc80003f05070 */
[----:B------:R-:W-:Y:S01]  /*14600*/  ISETP.NE.AND.EX P1, PT, RZ, c[0x0][0x50c], PT, P0 ;  /* 0x00014300ff007a0c */ /* 0x000fe20003f25300 */
[----:B------:R1:W-:Y:S04]  /*14610*/  STS [R248], R2 ;  /* 0x00000002f8007388 */ /* 0x0003e80000000800 */
[----:B------:R1:W-:Y:S02]  /*14620*/  STS [R248+0x400], R0 ;  /* 0x00040000f8007388 */ /* 0x0003e40000000800 */
[----:B-1----:R-:W-:Y:S02]  /*14630*/  F2FP.PACK_AB R2, R25, R24 ;  /* 0x000000181902723e */ /* 0x002fe400000000ff */
[----:B------:R-:W-:-:S03]  /*14640*/  F2FP.PACK_AB R0, R85, R84 ;  /* 0x000000545500723e */ /* 0x000fc600000000ff */
        /* <DEDUP_REMOVED lines=11> */
[----:B------:R-:W-:Y:S02]  /*14700*/  F2FP.PACK_AB R0, R89, R88 ;  /* 0x000000585900723e */ /* 0x000fe400000000ff */
[----:B------:R-:W-:-:S04]  /*14710*/  ISETP.NE.U32.AND P2, PT, RZ, c[0x0][0x500], PT ;  /* 0x00014000ff007a0c */ /* 0x000fc80003f45070 */
[----:B------:R-:W-:Y:S01]  /*14720*/  ISETP.NE.AND.EX P2, PT, RZ, c[0x0][0x504], PT, P2 ;  /* 0x00014100ff007a0c */ /* 0x000fe20003f45320 */
[----:B--2---:R1:W-:Y:S04]  /*14730*/  STS [R6], R2 ;  /* 0x0000000206007388 */ /* 0x0043e80000000800 */
[----:B------:R2:W-:Y:S01]  /*14740*/  STS [R6+0x400], R0 ;  /* 0x0004000006007388 */ /* 0x0005e20000000800 */
[----:B-1----:R-:W-:Y:S02]  /*14750*/  F2FP.PACK_AB R2, R35, R34 ;  /* 0x000000222302723e */ /* 0x002fe400000000ff */
[----:B--2---:R-:W-:-:S03]  /*14760*/  F2FP.PACK_AB R0, R119, R118 ;  /* 0x000000767700723e */ /* 0x004fc600000000ff */
[----:B---3--:R1:W-:Y:S04]  /*14770*/  STS [R5], R2 ;  /* 0x0000000205007388 */ /* 0x0083e80000000800 */
[----:B------:R2:W-:Y:S01]  /*14780*/  STS [R5+0x400], R0 ;  /* 0x0004000005007388 */ /* 0x0005e20000000800 */
[----:B-1----:R-:W-:Y:S02]  /*14790*/  F2FP.PACK_AB R2, R103, R102 ;  /* 0x000000666702723e */ /* 0x002fe400000000ff */
[----:B--2---:R-:W-:-:S03]  /*147a0*/  F2FP.PACK_AB R0, R115, R114 ;  /* 0x000000727300723e */ /* 0x004fc600000000ff */
[----:B----4-:R1:W-:Y:S04]  /*147b0*/  STS [R4], R2 ;  /* 0x0000000204007388 */ /* 0x0103e80000000800 */
[----:B------:R2:W-:Y:S01]  /*147c0*/  STS [R4+0x400], R0 ;  /* 0x0004000004007388 */ /* 0x0005e20000000800 */
[----:B-1----:R-:W-:Y:S02]  /*147d0*/  F2FP.PACK_AB R2, R109, R108 ;  /* 0x0000006c6d02723e */ /* 0x002fe400000000ff */
[----:B--2---:R-:W-:-:S03]  /*147e0*/  F2FP.PACK_AB R0, R97, R96 ;  /* 0x000000606100723e */ /* 0x004fc600000000ff */
[----:B------:R1:W-:Y:S04]  /*147f0*/  STS [R3], R2 ;  /* 0x0000000203007388 */ /* 0x0003e80000000800 */
[----:B------:R2:W-:Y:S01]  /*14800*/  STS [R3+0x400], R0 ;  /* 0x0004000003007388 */ /* 0x0005e20000000800 */
[----:B-1----:R-:W-:Y:S02]  /*14810*/  F2FP.PACK_AB R2, R37, R36 ;  /* 0x000000242502723e */ /* 0x002fe400000000ff */
[----:B--2---:R-:W-:-:S03]  /*14820*/  F2FP.PACK_AB R0, R123, R122 ;  /* 0x0000007a7b00723e */ /* 0x004fc600000000ff */
[----:B------:R1:W-:Y:S04]  /*14830*/  STS [R248+0x4000], R2 ;  /* 0x00400002f8007388 */ /* 0x0003e80000000800 */
        /* <DEDUP_REMOVED lines=60> */
[----:B------:R2:W-:Y:S04]  /*14c00*/  STS [R3+0x8400], R0 ;  /* 0x0084000003007388 */ /* 0x0005e80000000800 */
[----:B------:R-:W-:Y:S01]  /*14c10*/  BAR.SYNC.DEFER_BLOCKING 0x1, 0x100 ;  /* 0x0044000000007b1d */ /* 0x000fe20000010000 */
[----:B-1----:R-:W-:-:S04]  /*14c20*/  @P1 IADD3 R2, P0, R240, c[0x0][0x508], RZ ;  /* 0x00014200f0021a10 */ /* 0x002fc80007f1e0ff */
[----:B--2---:R-:W-:Y:S02]  /*14c30*/  @P1 IADD3.X R3, R241, c[0x0][0x50c], RZ, P0, !PT ;  /* 0x00014300f1031a10 */ /* 0x004fe400007fe4ff */
[----:B------:R-:W-:-:S03]  /*14c40*/  IADD3 R4, P0, R240, c[0x0][0x500], RZ ;  /* 0x00014000f0047a10 */ /* 0x000fc60007f1e0ff */
[----:B------:R1:W5:Y:S01]  /*14c50*/  @P1 LDG.E R14, [R2.64] ;  /* 0x0000000a020e1981 */ /* 0x000362000c1e1900 */
[----:B------:R-:W-:Y:S01]  /*14c60*/  IADD3.X R5, R241, c[0x0][0x504], RZ, P0, !PT ;  /* 0x00014100f1057a10 */ /* 0x000fe200007fe4ff */
[----:B-1----:R-:W-:-:S06]  /*14c70*/  IMAD.MOV.U32 R2, RZ, RZ, RZ ;  /* 0x000000ffff027224 */ /* 0x002fcc00078e00ff */
[----:B------:R1:W5:Y:S01]  /*14c80*/  @P2 LDG.E R2, [R4.64] ;  /* 0x0000000a04022981 */ /* 0x000362000c1e1900 */
[----:B------:R-:W-:-:S04]  /*14c90*/  ISETP.NE.AND P0, PT, R244, RZ, PT ;  /* 0x000000fff400720c */ /* 0x000fc80003f05270 */
[----:B------:R-:W-:Y:S01]  /*14ca0*/  SEL R0, R244, c[0x0][0x3d4], P0 ;  /* 0x0000f500f4007a07 */ /* 0x000fe20000000000 */
[----:B------:R-:W-:Y:S05]  /*14cb0*/  @P1 BRA `(.L_x_282) ;  /* 0x0000004000001947 */ /* 0x000fea0003800000 */
[----:B------:R-:W-:Y:S05]  /*14cc0*/  @!P2 BRA `(.L_x_282) ;  /* 0x000000300000a947 */ /* 0x000fea0003800000 */
[----:B-----5:R2:W3:Y:S04]  /*14cd0*/  LDG.E R14, [R4.64] ;  /* 0x0000000a040e7981 */ /* 0x0204e8000c1e1900 */
[----:B-12---:R-:W3:Y:S02]  /*14ce0*/  LDG.E R4, [R4.64+0x4] ;  /* 0x0000040a04047981 */ /* 0x006ee4000c1e1900 */
[----:B---3--:R-:W-:Y:S02]  /*14cf0*/  IADD3 R14, -R14, R4, RZ ;  /* 0x000000040e0e7210 */ /* 0x008fe40007ffe1ff */
.L_x_282:
[----:B------:R-:W2:Y:S01]  /*14d00*/  LDL R19, [R1+0x58] ;  /* 0x0000580001137983 */ /* 0x000ea20000100800 */
[----:B------:R-:W-:Y:S01]  /*14d10*/  IMAD.MOV.U32 R13, RZ, RZ, 0x368 ;  /* 0x00000368ff0d7424 */ /* 0x000fe200078e00ff */
[----:B------:R-:W-:Y:S02]  /*14d20*/  ISETP.GT.AND P2, PT, R0, 0x1, PT ;  /* 0x000000010000780c */ /* 0x000fe40003f44270 */
[----:B------:R-:W-:-:S02]  /*14d30*/  ISETP.NE.U32.AND P0, PT, RZ, c[0x0][0x500], PT ;  /* 0x00014000ff007a0c */ /* 0x000fc40003f05070 */
[----:B------:R-:W-:Y:S02]  /*14d40*/  SEL R13, R13, 0x328, P2 ;  /* 0x000003280d0d7807 */ /* 0x000fe40001000000 */
[----:B------:R-:W-:Y:S02]  /*14d50*/  ISETP.NE.AND.EX P0, PT, RZ, c[0x0][0x504], PT, P0 ;  /* 0x00014100ff007a0c */ /* 0x000fe40003f05300 */
[----:B------:R-:W3:Y:S01]  /*14d60*/  LDC.64 R6, c[0x0][R13+0x170] ;  /* 0x00005c000d067b82 */ /* 0x000ee20000000a00 */
[----:B-1----:R-:W-:Y:S02]  /*14d70*/  LOP3.LUT R5, R238, 0xffff, RZ, 0xc0, !PT ;  /* 0x0000ffffee057812 */ /* 0x002fe400078ec0ff */
[----:B------:R-:W-:Y:S02]  /*14d80*/  SEL R0, R242, RZ, !P0 ;  /* 0x000000fff2007207 */ /* 0x000fe40004000000 */
[----:B------:R-:W-:-:S03]  /*14d90*/  SEL R4, R243, RZ, !P0 ;  /* 0x000000fff3047207 */ /* 0x000fc60004000000 */
[----:B------:R-:W1:Y:S08]  /*14da0*/  LDC.64 R10, c[0x0][R13+0x168] ;  /* 0x00005a000d0a7b82 */ /* 0x000e700000000a00 */
[----:B------:R-:W4:Y:S01]  /*14db0*/  LDC.64 R16, c[0x0][R13+0x178] ;  /* 0x00005e000d107b82 */ /* 0x000f220000000a00 */
[----:B---3--:R-:W-:-:S04]  /*14dc0*/  IMAD R3, R7, R0, RZ ;  /* 0x0000000007037224 */ /* 0x008fc800078e02ff */
[C---:B------:R-:W-:Y:S02]  /*14dd0*/  IMAD R4, R6.reuse, R4, R3 ;  /* 0x0000000406047224 */ /* 0x040fe400078e0203 */
[----:B------:R-:W-:-:S04]  /*14de0*/  IMAD.WIDE.U32 R6, R6, R0, RZ ;  /* 0x0000000006067225 */ /* 0x000fc800078e00ff */
[----:B-1----:R-:W-:-:S04]  /*14df0*/  IMAD.WIDE.U32 R8, R10, R5, RZ ;  /* 0x000000050a087225 */ /* 0x002fc800078e00ff */
[----:B------:R-:W-:Y:S01]  /*14e00*/  IMAD.IADD R4, R7, 0x1, R4 ;  /* 0x0000000107047824 */ /* 0x000fe200078e0204 */
[--C-:B-----5:R-:W-:Y:S01]  /*14e10*/  IADD3 R12, P1, P0, R6, R8, R2.reuse ;  /* 0x00000008060c7210 */ /* 0x120fe2000783e002 */
[----:B------:R-:W-:Y:S01]  /*14e20*/  IMAD R3, R11, R5, RZ ;  /* 0x000000050b037224 */ /* 0x000fe200078e02ff */
[----:B------:R-:W-:Y:S02]  /*14e30*/  SEL R6, R245, RZ, P2 ;  /* 0x000000fff5067207 */ /* 0x000fe40001000000 */
[----:B------:R-:W-:Y:S01]  /*14e40*/  SHF.R.S32.HI R8, RZ, 0x1f, R2 ;  /* 0x0000001fff087819 */ /* 0x000fe20000011402 */
[----:B------:R-:W-:Y:S02]  /*14e50*/  IMAD.IADD R9, R9, 0x1, R3 ;  /* 0x0000000109097824 */ /* 0x000fe400078e0203 */
[-C--:B----4-:R-:W-:Y:S02]  /*14e60*/  IMAD R10, R17, R6.reuse, RZ ;  /* 0x00000006110a7224 */ /* 0x090fe400078e02ff */
[----:B------:R-:W-:Y:S01]  /*14e70*/  IMAD.WIDE.U32 R6, R16, R6, RZ ;  /* 0x0000000610067225 */ /* 0x000fe200078e00ff */
[----:B------:R-:W-:Y:S01]  /*14e80*/  IADD3.X R11, R4, R9, R8, P1, P0 ;  /* 0x00000009040b7210 */ /* 0x000fe20000fe0408 */
[----:B------:R-:W3:Y:S02]  /*14e90*/  LDL R16, [R1+0x54] ;  /* 0x0000540001107983 */ /* 0x000ee40000100800 */
[----:B------:R-:W-:-:S05]  /*14ea0*/  IMAD.MOV.U32 R3, RZ, RZ, c[0x0][0x4e8] ;  /* 0x00013a00ff037624 */ /* 0x000fca00078e00ff */
[----:B------:R-:W-:Y:S01]  /*14eb0*/  ISETP.NE.AND P3, PT, R3, 0x1, PT ;  /* 0x000000010300780c */ /* 0x000fe20003f65270 */
[----:B------:R-:W-:Y:S01]  /*14ec0*/  IMAD.IADD R10, R7, 0x1, R10 ;  /* 0x00000001070a7824 */ /* 0x000fe200078e020a */
[----:B------:R-:W1:Y:S01]  /*14ed0*/  S2R R28, SR_TID.X ;  /* 0x00000000001c7919 */ /* 0x000e620000002100 */
[----:B--2---:R-:W-:-:S10]  /*14ee0*/  IMAD R3, R237, 0x80, R19 ;  /* 0x00000080ed037824 */ /* 0x004fd400078e0213 */
[----:B------:R-:W-:-:S04]  /*14ef0*/  @P3 IMAD.HI.U32 R9, R3, c[0x0][0x4ec], RZ ;  /* 0x00013b0003093a27 */ /* 0x000fc800078e00ff */
[----:B------:R-:W-:Y:S01]  /*14f00*/  IMAD.MOV.U32 R4, RZ, RZ, R3 ;  /* 0x000000ffff047224 */ /* 0x000fe200078e0003 */
[----:B------:R-:W-:-:S04]  /*14f10*/  @P3 SHF.R.U32.HI R4, RZ, c[0x0][0x4f0], R9 ;  /* 0x00013c00ff043a19 */ /* 0x000fc80000011609 */
[----:B------:R-:W-:Y:S02]  /*14f20*/  IADD3 R6, P1, P0, R4, R12, R6 ;  /* 0x0000000c04067210 */ /* 0x000fe4000783e006 */
[----:B------:R-:W-:-:S04]  /*14f30*/  SHF.R.S32.HI R7, RZ, 0x1f, R4 ;  /* 0x0000001fff077819 */ /* 0x000fc80000011404 */
[----:B------:R-:W-:Y:S02]  /*14f40*/  IADD3.X R7, R7, R11, R10, P1, P0 ;  /* 0x0000000b07077210 */ /* 0x000fe40000fe040a */
[----:B------:R-:W2:Y:S01]  /*14f50*/  LDC.64 R10, c[0x0][R13+0x160] ;  /* 0x000058000d0a7b82 */ /* 0x000ea20000000a00 */
[----:B------:R-:W-:-:S04]  /*14f60*/  IMAD.MOV R4, RZ, RZ, -R4 ;  /* 0x000000ffff047224 */ /* 0x000fc800078e0a04 */
[----:B------:R-:W-:-:S05]  /*14f70*/  IMAD R4, R4, c[0x0][0x4e8], R3 ;  /* 0x00013a0004047a24 */ /* 0x000fca00078e0203 */
[----:B------:R-:W-:Y:S02]  /*14f80*/  SHF.R.S32.HI R9, RZ, 0x1f, R4 ;  /* 0x0000001fff097819 */ /* 0x000fe40000011404 */
[----:B-1----:R-:W-:-:S04]  /*14f90*/  SHF.R.S32.HI R19, RZ, 0x1f, R28 ;  /* 0x0000001fff137819 */ /* 0x002fc8000001141c */
[----:B------:R-:W-:-:S04]  /*14fa0*/  LEA.HI R19, R19, R28, RZ, 0x5 ;  /* 0x0000001c13137211 */ /* 0x000fc800078f28ff */
[----:B------:R-:W-:Y:S01]  /*14fb0*/  LOP3.LUT R19, R19, 0xffffffe0, RZ, 0xc0, !PT ;  /* 0xffffffe013137812 */ /* 0x000fe200078ec0ff */
[----:B--2---:R-:W-:-:S04]  /*14fc0*/  IMAD.WIDE.U32 R6, R10, R4, R6 ;  /* 0x000000040a067225 */ /* 0x004fc800078e0006 */
[----:B------:R-:W-:-:S04]  /*14fd0*/  IMAD R4, R11, R4, RZ ;  /* 0x000000040b047224 */ /* 0x000fc800078e02ff */
[----:B------:R-:W-:Y:S02]  /*14fe0*/  IMAD R4, R10, R9, R4 ;  /* 0x000000090a047224 */ /* 0x000fe400078e0204 */
[----:B------:R-:W-:Y:S02]  /*14ff0*/  IMAD.MOV.U32 R10, RZ, RZ, c[0x0][0x4a8] ;  /* 0x00012a00ff0a7624 */ /* 0x000fe400078e00ff */
[----:B------:R-:W-:-:S03]  /*15000*/  IMAD.MOV.U32 R9, RZ, RZ, c[0x0][0x4ac] ;  /* 0x00012b00ff097624 */ /* 0x000fc600078e00ff */
[----:B------:R-:W-:Y:S01]  /*15010*/  SEL R10, R10, c[0x0][0x450], P2 ;  /* 0x000114000a0a7a07 */ /* 0x000fe20001000000 */
[----:B------:R-:W-:Y:S01]  /*15020*/  IMAD.IADD R4, R7, 0x1, R4 ;  /* 0x0000000107047824 */ /* 0x000fe200078e0204 */
[----:B------:R-:W-:Y:S02]  /*15030*/  SEL R9, R9, c[0x0][0x454], P2 ;  /* 0x0001150009097a07 */ /* 0x000fe40001000000 */
[----:B------:R-:W-:-:S04]  /*15040*/  LEA R10, P0, R6, R10, 0x2 ;  /* 0x0000000a060a7211 */ /* 0x000fc800078010ff */
[----:B------:R-:W-:Y:S01]  /*15050*/  LEA.HI.X R6, R6, R9, R4, 0x2, P0 ;  /* 0x0000000906067211 */ /* 0x000fe200000f1404 */
[----:B------:R-:W-:Y:S01]  /*15060*/  SHFL.IDX PT, R12, R10, RZ, 0x1c1f ;  /* 0x001c1fff0a0c7589 */ /* 0x000fe200000e0000 */
[----:B------:R-:W-:-:S03]  /*15070*/  IMAD.IADD R19, R28, 0x1, -R19 ;  /* 0x000000011c137824 */ /* 0x000fc600078e0a13 */
[----:B------:R-:W1:Y:S01]  /*15080*/  SHFL.IDX PT, R13, R6, RZ, 0x1c1f ;  /* 0x001c1fff060d7589 */ /* 0x000e6200000e0000 */
[----:B------:R-:W-:-:S03]  /*15090*/  IMAD R4, R14, c[0x0][0x4e8], RZ ;  /* 0x00013a000e047a24 */ /* 0x000fc600078e02ff */
[----:B------:R-:W-:Y:S01]  /*150a0*/  SHFL.IDX PT, R10, R10, 0x1, 0x1c1f ;  /* 0x003c1f000a0a7f89 */ /* 0x000fe200000e0000 */
[----:B------:R-:W-:-:S03]  /*150b0*/  LOP3.LUT P0, RZ, R19, 0x3, RZ, 0xc0, !PT ;  /* 0x0000000313ff7812 */ /* 0x000fc6000780c0ff */
[----:B------:R3:W2:Y:S02]  /*150c0*/  SHFL.IDX PT, R11, R6, 0x1, 0x1c1f ;  /* 0x003c1f00060b7f89 */ /* 0x0006a400000e0000 */
[----:B---3--:R-:W-:-:S05]  /*150d0*/  IMAD R6, R237, 0x80, R16 ;  /* 0x00000080ed067824 */ /* 0x008fca00078e0210 */
[C---:B------:R-:W-:Y:S02]  /*150e0*/  IADD3 R7, R6.reuse, 0x8, RZ ;  /* 0x0000000806077810 */ /* 0x040fe40007ffe0ff */
[-C--:B------:R-:W-:Y:S02]  /*150f0*/  ISETP.GE.OR P1, PT, R6, R4.reuse, P0 ;  /* 0x000000040600720c */ /* 0x080fe40000726670 */
[----:B------:R-:W-:-:S11]  /*15100*/  ISETP.GE.OR P0, PT, R7, R4, P0 ;  /* 0x000000040700720c */ /* 0x000fd60000706670 */
[----:B-1----:R1:W-:Y:S01]  /*15110*/  @!P1 ST.E [R12.64], R18 ;  /* 0x000000120c009985 */ /* 0x0023e2000c10190a */
[----:B------:R-:W-:-:S03]  /*15120*/  ISETP.GE.AND P1, PT, R7, R4, PT ;  /* 0x000000040700720c */ /* 0x000fc60003f26270 */
[----:B--2---:R2:W-:Y:S01]  /*15130*/  @!P0 ST.E [R10.64], R15 ;  /* 0x0000000f0a008985 */ /* 0x0045e2000c10190a */
[----:B------:R-:W-:Y:S02]  /*15140*/  ISETP.GE.AND P0, PT, R6, R4, PT ;  /* 0x000000040600720c */ /* 0x000fe40003f06270 */
[----:B-1----:R-:W-:Y:S01]  /*15150*/  P2R R13, PR, RZ, 0x2 ;  /* 0x00000002ff0d7803 */ /* 0x002fe20000000000 */
[----:B------:R-:W-:Y:S05]  /*15160*/  @P2 BRA `(.L_x_283) ;  /* 0x000007c000002947 */ /* 0x000fea0003800000 */
[----:B------:R-:W-:Y:S01]  /*15170*/  IMAD R8, R8, c[0x0][0x3a0], RZ ;  /* 0x0000e80008087a24 */ /* 0x000fe200078e02ff */
[----:B------:R-:W-:Y:S01]  /*15180*/  SHF.R.S32.HI R9, RZ, 0x1f, R0 ;  /* 0x0000001fff097819 */ /* 0x000fe20000011400 */
[C---:B------:R-:W-:Y:S01]  /*15190*/  IMAD.WIDE.U32 R6, R2.reuse, c[0x0][0x3a0], RZ ;  /* 0x0000e80002067a25 */ /* 0x040fe200078e00ff */
[----:B------:R1:W3:Y:S03]  /*151a0*/  LDS.128 R24, [R191+0x80] ;  /* 0x00008000bf187984 */ /* 0x0002e60000000c00 */
[----:B------:R-:W-:Y:S01]  /*151b0*/  IMAD R2, R2, c[0x0][0x3a4], R8 ;  /* 0x0000e90002027a24 */ /* 0x000fe200078e0208 */
[----:B------:R-:W-:Y:S01]  /*151c0*/  LEA R8, R237, R213, 0x7 ;  /* 0x000000d5ed087211 */ /* 0x000fe200078e38ff */
[----:B------:R1:W4:Y:S03]  /*151d0*/  LDS.128 R40, [R191+0x1080] ;  /* 0x00108000bf287984 */ /* 0x0003260000000c00 */
[----:B------:R-:W-:Y:S01]  /*151e0*/  IADD3 R3, R7, R2, RZ ;  /* 0x0000000207037210 */ /* 0x000fe20007ffe0ff */
[----:B------:R1:W2:Y:S01]  /*151f0*/  LDS.128 R52, [R191+0x2080] ;  /* 0x00208000bf347984 */ /* 0x0002a20000000c00 */
[----:B------:R-:W-:-:S03]  /*15200*/  MOV R2, R6 ;  /* 0x0000000600027202 */ /* 0x000fc60000000f00 */
[----:B------:R1:W1:Y:S02]  /*15210*/  LDS.128 R60, [R191+0x3080] ;  /* 0x00308000bf3c7984 */ /* 0x0002640000000c00 */
[----:B------:R-:W-:Y:S01]  /*15220*/  IMAD.WIDE.U32 R6, R5, c[0x0][0x3e8], R2 ;  /* 0x0000fa0005067a25 */ /* 0x000fe200078e0002 */
[----:B------:R-:W-:Y:S01]  /*15230*/  MOV R2, R8 ;  /* 0x0000000800027202 */ /* 0x000fe20000000f00 */
[----:B------:R1:W1:Y:S02]  /*15240*/  LDS.128 R20, [R191+0x4080] ;  /* 0x00408000bf147984 */ /* 0x0002640000000c00 */
[----:B------:R-:W-:Y:S02]  /*15250*/  IMAD R3, R9, c[0x0][0x3f0], RZ ;  /* 0x0000fc0009037a24 */ /* 0x000fe400078e02ff */
[----:B------:R-:W-:Y:S01]  /*15260*/  @P3 IMAD.HI.U32 R9, R8, c[0x0][0x4ec], RZ ;  /* 0x00013b0008093a27 */ /* 0x000fe200078e00ff */
[----:B------:R1:W1:Y:S03]  /*15270*/  LDS.128 R36, [R191+0x5080] ;  /* 0x00508000bf247984 */ /* 0x0002660000000c00 */
[----:B------:R-:W-:Y:S01]  /*15280*/  IMAD R7, R5, c[0x0][0x3ec], R7 ;  /* 0x0000fb0005077a24 */ /* 0x000fe200078e0207 */
[----:B------:R1:W1:Y:S01]  /*15290*/  LDS.128 R48, [R191+0x6080] ;  /* 0x00608000bf307984 */ /* 0x0002620000000c00 */
[----:B------:R-:W-:Y:S01]  /*152a0*/  @P3 SHF.R.U32.HI R2, RZ, c[0x0][0x4f0], R9 ;  /* 0x00013c00ff023a19 */ /* 0x000fe20000011609 */
[----:B------:R-:W-:-:S02]  /*152b0*/  IMAD R5, R0, c[0x0][0x3f4], R3 ;  /* 0x0000fd0000057a24 */ /* 0x000fc400078e0203 */
[----:B------:R1:W1:Y:S01]  /*152c0*/  LDS.128 R56, [R191+0x7080] ;  /* 0x00708000bf387984 */ /* 0x0002620000000c00 */
[----:B------:R-:W-:Y:S01]  /*152d0*/  IMAD.WIDE.U32 R6, R0, c[0x0][0x3f0], R6 ;  /* 0x0000fc0000067a25 */ /* 0x000fe200078e0006 */
[----:B------:R-:W-:Y:S02]  /*152e0*/  SHF.R.S32.HI R3, RZ, 0x1f, R2 ;  /* 0x0000001fff037819 */ /* 0x000fe40000011402 */
[----:B------:R1:W1:Y:S01]  /*152f0*/  LDS.128 R16, [R191+0x8080] ;  /* 0x00808000bf107984 */ /* 0x0002620000000c00 */
[----:B------:R-:W-:Y:S02]  /*15300*/  IADD3 R0, -R2, RZ, RZ ;  /* 0x000000ff02007210 */ /* 0x000fe40007ffe1ff */
[----:B------:R-:W-:Y:S01]  /*15310*/  IADD3 R7, R7, R5, RZ ;  /* 0x0000000507077210 */ /* 0x000fe20007ffe0ff */
[----:B------:R1:W1:Y:S01]  /*15320*/  LDS.128 R32, [R191+0x9080] ;  /* 0x00908000bf207984 */ /* 0x0002620000000c00 */
[----:B------:R-:W-:Y:S02]  /*15330*/  IMAD R3, R3, c[0x0][0x3e0], RZ ;  /* 0x0000f80003037a24 */ /* 0x000fe400078e02ff */
[----:B------:R-:W-:Y:S01]  /*15340*/  IMAD R0, R0, c[0x0][0x4e8], R8 ;  /* 0x00013a0000007a24 */ /* 0x000fe200078e0208 */
[----:B------:R1:W1:Y:S01]  /*15350*/  LDS.128 R44, [R191+0xa080] ;  /* 0x00a08000bf2c7984 */ /* 0x0002620000000c00 */
[----:B------:R-:W-:-:S02]  /*15360*/  IMAD R8, R2, c[0x0][0x3e4], R3 ;  /* 0x0000f90002087a24 */ /* 0x000fc400078e0203 */
[----:B------:R-:W-:Y:S01]  /*15370*/  IMAD.WIDE.U32 R2, R2, c[0x0][0x3e0], R6 ;  /* 0x0000f80002027a25 */ /* 0x000fe200078e0006 */
[----:B------:R1:W1:Y:S01]  /*15380*/  LDS.128 R64, [R191+0xb080] ;  /* 0x00b08000bf407984 */ /* 0x0002620000000c00 */
[----:B------:R-:W-:-:S03]  /*15390*/  SHF.R.S32.HI R5, RZ, 0x1f, R0 ;  /* 0x0000001fff057819 */ /* 0x000fc60000011400 */
[----:B------:R-:W-:Y:S02]  /*153a0*/  IADD3 R3, R3, R8, RZ ;  /* 0x0000000803037210 */ /* 0x000fe40007ffe0ff */
[----:B------:R-:W-:-:S03]  /*153b0*/  IMAD R5, R5, c[0x0][0x3d8], RZ ;  /* 0x0000f60005057a24 */ /* 0x000fc600078e02ff */
[----:B------:R-:W-:-:S04]  /*153c0*/  IMAD.WIDE.U32 R2, R0, c[0x0][0x3d8], R2 ;  /* 0x0000f60000027a25 */ /* 0x000fc800078e0002 */
[----:B------:R-:W-:Y:S01]  /*153d0*/  IMAD R0, R0, c[0x0][0x3dc], R5 ;  /* 0x0000f70000007a24 */ /* 0x000fe200078e0205 */
[----:B------:R-:W-:Y:S02]  /*153e0*/  LEA R12, P0, R2, c[0x0][0x380], 0x1 ;  /* 0x0000e000020c7a11 */ /* 0x000fe400078008ff */
[----:B------:R-:W-:Y:S02]  /*153f0*/  LEA R5, R237, R246, 0x7 ;  /* 0x000000f6ed057211 */ /* 0x000fe400078e38ff */
[----:B------:R-:W-:-:S04]  /*15400*/  IADD3 R0, R3, R0, RZ ;  /* 0x0000000003007210 */ /* 0x000fc80007ffe0ff */
[----:B------:R-:W-:Y:S01]  /*15410*/  LEA.HI.X R6, R2, c[0x0][0x384], R0, 0x1, P0 ;  /* 0x0000e10002067a11 */ /* 0x000fe200000f0c00 */
[----:B------:R-:W-:Y:S05]  /*15420*/  BRA.DIV ~URZ, `(.L_x_284) ;  /* 0x000044127f007947 */ /* 0x000fea000b800000 */
[----:B--234-:R2:W3:Y:S02]  /*15430*/  SHFL.IDX PT, R7, R6, RZ, 0x181f ;  /* 0x00181fff06077589 */ /* 0x01c4e400000e0000 */
.L_x_355:
[----:B------:R-:W-:Y:S05]  /*15440*/  BRA.DIV ~URZ, `(.L_x_285) ;  /* 0x000044627f007947 */ /* 0x000fea000b800000 */
[----:B------:R4:W2:Y:S02]  /*15450*/  SHFL.IDX PT, R0, R12, RZ, 0x181f ;  /* 0x00181fff0c007589 */ /* 0x0008a400000e0000 */
.L_x_356:
[----:B------:R-:W-:Y:S01]  /*15460*/  ISETP.GE.AND P0, PT, R5, R4, PT ;  /* 0x000000040500720c */ /* 0x000fe20003f06270 */
[----:B------:R-:W-:-:S12]  /*15470*/  BSSY B0, `(.L_x_286) ;  /* 0x000000e000007945 */ /* 0x000fd80003800000 */
[----:B------:R-:W-:Y:S05]  /*15480*/  @P0 BRA `(.L_x_287) ;  /* 0x000000c000000947 */ /* 0x000fea0003800000 */
[----:B------:R-:W-:Y:S02]  /*15490*/  ISETP.GE.AND P2, PT, R210, c[0x0][0x3c8], PT ;  /* 0x0000f200d2007a0c */ /* 0x000fe40003f46270 */
[----:B------:R-:W-:Y:S02]  /*154a0*/  ISETP.GE.AND P1, PT, R207, c[0x0][0x3c8], PT ;  /* 0x0000f200cf007a0c */ /* 0x000fe40003f26270 */
[----:B------:R-:W-:-:S09]  /*154b0*/  ISETP.GE.AND P0, PT, R208, c[0x0][0x3c8], PT ;  /* 0x0000f200d0007a0c */ /* 0x000fd20003f06270 */
        /* <DEDUP_REMOVED lines=9> */
.L_x_287:
[----:B------:R-:W-:Y:S05]  /*15550*/  BSYNC B0 ;  /* 0x0000000000007941 */ /* 0x000fea0003800000 */
.L_x_286:
[----:B------:R-:W-:Y:S05]  /*15560*/  BRA.DIV ~URZ, `(.L_x_288) ;  /* 0x000043a27f007947 */ /* 0x000fea000b800000 */
[----:B---3--:R3:W4:Y:S04]  /*15570*/  SHFL.IDX PT, R7, R6, 0x1, 0x181f ;  /* 0x00381f0006077f89 */ /* 0x00872800000e0000 */
[----:B--2---:R3:W2:Y:S02]  /*15580*/  SHFL.IDX PT, R0, R12, 0x1, 0x181f ;  /* 0x00381f000c007f89 */ /* 0x0046a400000e0000 */
.L_x_357:
[----:B------:R-:W-:Y:S01]  /*15590*/  IADD3 R2, R5, 0x20, RZ ;  /* 0x0000002005027810 */ /* 0x000fe20007ffe0ff */
[----:B------:R-:W-:Y:S03]  /*155a0*/  BSSY B0, `(.L_x_289) ;  /* 0x000000f000007945 */ /* 0x000fe60003800000 */
[----:B------:R-:W-:-:S13]  /*155b0*/  ISETP.GE.AND P0, PT, R2, R4, PT ;  /* 0x000000040200720c */ /* 0x000fda0003f06270 */
[----:B------:R-:W-:Y:S05]  /*155c0*/  @P0 BRA `(.L_x_290) ;  /* 0x000000c000000947 */ /* 0x000fea0003800000 */
[----:B------:R-:W-:Y:S02]  /*155d0*/  ISETP.GE.AND P2, PT, R210, c[0x0][0x3c8], PT ;  /* 0x0000f200d2007a0c */ /* 0x000fe40003f46270 */
[----:B------:R-:W-:Y:S02]  /*155e0*/  ISETP.GE.AND P1, PT, R207, c[0x0][0x3c8], PT ;  /* 0x0000f200cf007a0c */ /* 0x000fe40003f26270 */
[----:B------:R-:W-:-:S09]  /*155f0*/  ISETP.GE.AND P0, PT, R208, c[0x0][0x3c8], PT ;  /* 0x0000f200d0007a0c */ /* 0x000fd20003f06270 */
        /* <DEDUP_REMOVED lines=9> */
.L_x_290:
[----:B------:R-:W-:Y:S05]  /*15690*/  BSYNC B0 ;  /* 0x0000000000007941 */ /* 0x000fea0003800000 */
.L_x_289:
[----:B------:R-:W-:Y:S05]  /*156a0*/  BRA.DIV ~URZ, `(.L_x_291) ;  /* 0x000043227f007947 */ /* 0x000fea000b800000 */
[----:B----4-:R4:W3:Y:S02]  /*156b0*/  SHFL.IDX PT, R7, R6, 0x2, 0x181f ;  /* 0x00581f0006077f89 */ /* 0x0108e400000e0000 */
.L_x_358:
[----:B------:R-:W-:Y:S05]  /*156c0*/  BRA.DIV ~URZ, `(.L_x_292) ;  /* 0x000043727f007947 */ /* 0x000fea000b800000 */
[----:B--2---:R2:W4:Y:S02]  /*156d0*/  SHFL.IDX PT, R0, R12, 0x2, 0x181f ;  /* 0x00581f000c007f89 */ /* 0x00452400000e0000 */
.L_x_359:
[----:B------:R-:W-:Y:S01]  /*156e0*/  IADD3 R2, R5, 0x40, RZ ;  /* 0x0000004005027810 */ /* 0x000fe20007ffe0ff */
[----:B------:R-:W-:Y:S03]  /*156f0*/  BSSY B0, `(.L_x_293) ;  /* 0x000000f000007945 */ /* 0x000fe60003800000 */
[----:B------:R-:W-:-:S13]  /*15700*/  ISETP.GE.AND P0, PT, R2, R4, PT ;  /* 0x000000040200720c */ /* 0x000fda0003f06270 */
[----:B------:R-:W-:Y:S05]  /*15710*/  @P0 BRA `(.L_x_294) ;  /* 0x000000c000000947 */ /* 0x000fea0003800000 */
[----:B------:R-:W-:Y:S02]  /*15720*/  ISETP.GE.AND P2, PT, R210, c[0x0][0x3c8], PT ;  /* 0x0000f200d2007a0c */ /* 0x000fe40003f46270 */
[----:B------:R-:W-:Y:S02]  /*15730*/  ISETP.GE.AND P1, PT, R207, c[0x0][0x3c8], PT ;  /* 0x0000f200cf007a0c */ /* 0x000fe40003f26270 */
[----:B------:R-:W-:-:S09]  /*15740*/  ISETP.GE.AND P0, PT, R208, c[0x0][0x3c8], PT ;  /* 0x0000f200d0007a0c */ /* 0x000fd20003f06270 */
        /* <DEDUP_REMOVED lines=9> */
.L_x_294:
[----:B------:R-:W-:Y:S05]  /*157e0*/  BSYNC B0 ;  /* 0x0000000000007941 */ /* 0x000fea0003800000 */
.L_x_293:
[----:B------:R-:W-:Y:S05]  /*157f0*/  BRA.DIV ~URZ, `(.L_x_295) ;  /* 0x000042a27f007947 */ /* 0x000fea000b800000 */
[----:B---34-:R-:W3:Y:S04]  /*15800*/  SHFL.IDX PT, R6, R6, 0x3, 0x181f ;  /* 0x00781f0006067f89 */ /* 0x018ee800000e0000 */
[----:B------:R4:W2:Y:S02]  /*15810*/  SHFL.IDX PT, R0, R12, 0x3, 0x181f ;  /* 0x00781f000c007f89 */ /* 0x0008a400000e0000 */
.L_x_360:
[----:B------:R-:W-:-:S04]  /*15820*/  IADD3 R2, R5, 0x60, RZ ;  /* 0x0000006005027810 */ /* 0x000fc80007ffe0ff */
[----:B------:R-:W-:-:S13]  /*15830*/  ISETP.GE.AND P0, PT, R2, R4, PT ;  /* 0x000000040200720c */ /* 0x000fda0003f06270 */
[----:B------:R-:W-:Y:S05]  /*15840*/  @P0 BRA `(.L_x_296) ;  /* 0x000024e000000947 */ /* 0x000fea0003800000 */
[----:B------:R-:W-:Y:S02]  /*15850*/  ISETP.GE.AND P1, PT, R210, c[0x0][0x3c8], PT ;  /* 0x0000f200d2007a0c */ /* 0x000fe40003f26270 */
[----:B------:R-:W-:-:S11]  /*15860*/  ISETP.GE.AND P0, PT, R207, c[0x0][0x3c8], PT ;  /* 0x0000f200cf007a0c */ /* 0x000fd60003f06270 */
[CC--:B--2---:R-:W-:Y:S02]  /*15870*/  @!P1 LEA R4, P3, R210.reuse, R0.reuse, 0x1 ;  /* 0x00000000d2049211 */ /* 0x0c4fe400078608ff */
[C---:B------:R-:W-:Y:S02]  /*15880*/  @!P0 LEA R2, P2, R207.reuse, R0, 0x1 ;  /* 0x00000000cf028211 */ /* 0x040fe400078408ff */
[-C--:B---3--:R-:W-:Y:S02]  /*15890*/  @!P1 LEA.HI.X R5, R210, R6.reuse, R211, 0x1, P3 ;  /* 0x00000006d2059211 */ /* 0x088fe400018f0cd3 */
[----:B------:R-:W-:-:S03]  /*158a0*/  @!P0 LEA.HI.X R3, R207, R6, R224, 0x1, P2 ;  /* 0x00000006cf038211 */ /* 0x000fc600010f0ce0 */
[----:B-1----:R1:W-:Y:S04]  /*158b0*/  @!P1 ST.E.128 [R4.64], R60 ;  /* 0x0000003c04009985 */ /* 0x0023e8000c101d0a */
[----:B------:R1:W-:Y:S01]  /*158c0*/  @!P0 ST.E.128 [R2.64], R56 ;  /* 0x0000003802008985 */ /* 0x0003e2000c101d0a */
[----:B------:R-:W-:-:S13]  /*158d0*/  ISETP.GE.AND P0, PT, R208, c[0x0][0x3c8], PT ;  /* 0x0000f200d0007a0c */ /* 0x000fda0003f06270 */
[----:B------:R-:W-:Y:S05]  /*158e0*/  @P0 BRA `(.L_x_296) ;  /* 0x0000244000000947 */ /* 0x000fea0003800000 */
[----:B-1----:R-:W-:-:S04]  /*158f0*/  LEA R2, P0, R208, R0, 0x1 ;  /* 0x00000000d0027211 */ /* 0x002fc800078008ff */
[----:B------:R-:W-:-:S05]  /*15900*/  LEA.HI.X R3, R208, R6, R223, 0x1, P0 ;  /* 0x00000006d0037211 */ /* 0x000fca00000f0cdf */
[----:B------:R1:W-:Y:S01]  /*15910*/  ST.E.128 [R2.64], R64 ;  /* 0x0000004002007985 */ /* 0x0003e2000c101d0a */
[----:B------:R-:W-:Y:S05]  /*15920*/  BRA `(.L_x_296) ;  /* 0x0000240000007947 */ /* 0x000fea0003800000 */
.L_x_283:
[----:B------:R-:W-:Y:S02]  /*15930*/  IMAD R8, R8, c[0x0][0x408], RZ ;  /* 0x0001020008087a24 */ /* 0x000fe400078e02ff */
[----:B------:R-:W-:-:S04]  /*15940*/  IMAD.WIDE.U32 R6, R2, c[0x0][0x408], RZ ;  /* 0x0001020002067a25 */ /* 0x000fc800078e00ff */
[----:B------:R-:W-:Y:S01]  /*15950*/  IMAD R8, R2, c[0x0][0x40c], R8 ;  /* 0x0001030002087a24 */ /* 0x000fe200078e0208 */
[----:B------:R-:W-:-:S04]  /*15960*/  SHF.R.S32.HI R2, RZ, 0x1f, R0 ;  /* 0x0000001fff027819 */ /* 0x000fc80000011400 */
[----:B------:R-:W-:Y:S01]  /*15970*/  IADD3 R7, R7, R8, RZ ;  /* 0x0000000807077210 */ /* 0x000fe20007ffe0ff */
[----:B------:R-:W-:-:S04]  /*15980*/  IMAD R2, R2, c[0x0][0x440], RZ ;  /* 0x0001100002027a24 */ /* 0x000fc800078e02ff */
[----:B------:R-:W-:-:S04]  /*15990*/  IMAD.WIDE.U32 R6, R5, c[0x0][0x438], R6 ;  /* 0x00010e0005067a25 */ /* 0x000fc800078e0006 */
[----:B------:R-:W-:Y:S01]  /*159a0*/  IMAD R5, R5, c[0x0][0x43c], R7 ;  /* 0x00010f0005057a24 */ /* 0x000fe200078e0207 */
[----:B------:R-:W-:Y:S01]  /*159b0*/  MOV R4, R6 ;  /* 0x0000000600047202 */ /* 0x000fe20000000f00 */
[----:B------:R-:W-:-:S04]  /*159c0*/  IMAD R2, R0, c[0x0][0x444], R2 ;  /* 0x0001110000027a24 */ /* 0x000fc800078e0202 */
[----:B------:R-:W-:Y:S01]  /*159d0*/  IMAD.WIDE.U32 R4, R0, c[0x0][0x440], R4 ;  /* 0x0001100000047a25 */ /* 0x000fe200078e0004 */
[----:B------:R-:W-:-:S04]  /*159e0*/  MOV R0, R3 ;  /* 0x0000000300007202 */ /* 0x000fc80000000f00 */
[----:B------:R-:W-:Y:S01]  /*159f0*/  IADD3 R5, R5, R2, RZ ;  /* 0x0000000205057210 */ /* 0x000fe20007ffe0ff */
[----:B------:R-:W-:-:S04]  /*15a00*/  @P3 IMAD.HI.U32 R2, R3, c[0x0][0x4ec], RZ ;  /* 0x00013b0003023a27 */ /* 0x000fc800078e00ff */
[----:B------:R-:W-:Y:S01]  /*15a10*/  IMAD.WIDE.U32 R4, R245, c[0x0][0x448], R4 ;  /* 0x00011200f5047a25 */ /* 0x000fe200078e0004 */
[----:B------:R-:W-:-:S03]  /*15a20*/  @P3 SHF.R.U32.HI R0, RZ, c[0x0][0x4f0], R2 ;  /* 0x00013c00ff003a19 */ /* 0x000fc60000011602 */
[----:B------:R-:W-:Y:S01]  /*15a30*/  IMAD R5, R245, c[0x0][0x44c], R5 ;  /* 0x00011300f5057a24 */ /* 0x000fe200078e0205 */
[----:B------:R-:W-:-:S03]  /*15a40*/  SHF.R.S32.HI R2, RZ, 0x1f, R0 ;  /* 0x0000001fff027819 */ /* 0x000fc60000011400 */
[----:B------:R-:W-:-:S04]  /*15a50*/  IMAD.WIDE.U32 R4, R0, c[0x0][0x430], R4 ;  /* 0x00010c0000047a25 */ /* 0x000fc800078e0004 */
[----:B------:R-:W-:-:S04]  /*15a60*/  IMAD R2, R2, c[0x0][0x430], RZ ;  /* 0x00010c0002027a24 */ /* 0x000fc800078e02ff */
[C---:B------:R-:W-:Y:S01]  /*15a70*/  IMAD R2, R0.reuse, c[0x0][0x434], R2 ;  /* 0x00010d0000027a24 */ /* 0x040fe200078e0202 */
[----:B------:R-:W-:-:S05]  /*15a80*/  IADD3 R0, -R0, RZ, RZ ;  /* 0x000000ff00007210 */ /* 0x000fca0007ffe1ff */
[----:B------:R-:W-:Y:S01]  /*15a90*/  IMAD R0, R0, c[0x0][0x4e8], R3 ;  /* 0x00013a0000007a24 */ /* 0x000fe200078e0203 */
[----:B------:R-:W-:Y:S02]  /*15aa0*/  IADD3 R3, R5, R2, RZ ;  /* 0x0000000205037210 */ /* 0x000fe40007ffe0ff */
[----:B------:R-:W-:Y:S02]  /*15ab0*/  MOV R2, R4 ;  /* 0x0000000400027202 */ /* 0x000fe40000000f00 */
[----:B------:R-:W-:-:S03]  /*15ac0*/  SHF.R.S32.HI R4, RZ, 0x1f, R0 ;  /* 0x0000001fff047819 */ /* 0x000fc60000011400 */
[----:B------:R-:W-:-:S04]  /*15ad0*/  IMAD.WIDE.U32 R2, R0, c[0x0][0x428], R2 ;  /* 0x00010a0000027a25 */ /* 0x000fc800078e0002 */
[----:B------:R-:W-:Y:S01]  /*15ae0*/  IMAD R4, R4, c[0x0][0x428], RZ ;  /* 0x00010a0004047a24 */ /* 0x000fe200078e02ff */
[----:B------:R-:W-:-:S03]  /*15af0*/  LEA R12, P1, R2, c[0x0][0x400], 0x2 ;  /* 0x00010000020c7a11 */ /* 0x000fc600078210ff */
[----:B------:R-:W-:-:S05]  /*15b00*/  IMAD R0, R0, c[0x0][0x42c], R4 ;  /* 0x00010b0000007a24 */ /* 0x000fca00078e0204 */
[----:B------:R-:W-:-:S04]  /*15b10*/  IADD3 R0, R3, R0, RZ ;  /* 0x0000000003007210 */ /* 0x000fc80007ffe0ff */
[----:B------:R-:W-:Y:S01]  /*15b20*/  LEA.HI.X R5, R2, c[0x0][0x404], R0, 0x2, P1 ;  /* 0x0001010002057a11 */ /* 0x000fe200008f1400 */
[----:B------:R-:W-:Y:S05]  /*15b30*/  BRA.DIV ~URZ, `(.L_x_297) ;  /* 0x000040227f007947 */ /* 0x000fea000b800000 */
[----:B------:R1:W3:Y:S02]  /*15b40*/  SHFL.IDX PT, R4, R5, RZ, 0x1c1f ;  /* 0x001c1fff05047589 */ /* 0x0002e400000e0000 */
.L_x_361:
[----:B------:R-:W-:Y:S05]  /*15b50*/  BRA.DIV ~URZ, `(.L_x_298) ;  /* 0x000040727f007947 */ /* 0x000fea000b800000 */
[----:B------:R4:W1:Y:S02]  /*15b60*/  SHFL.IDX PT, R0, R12, RZ, 0x1c1f ;  /* 0x001c1fff0c007589 */ /* 0x00086400000e0000 */
.L_x_362:
[----:B------:R-:W-:Y:S01]  /*15b70*/  BSSY B0, `(.L_x_299) ;  /* 0x00000a6000007945 */ /* 0x000fe20003800000 */
[----:B------:R-:W-:Y:S05]  /*15b80*/  @P0 BRA `(.L_x_300) ;  /* 0x00000a4000000947 */ /* 0x000fea0003800000 */
[C---:B------:R-:W-:Y:S02]  /*15b90*/  ISETP.GE.AND P0, PT, R247.reuse, c[0x0][0x3c8], PT ;  /* 0x0000f200f7007a0c */ /* 0x040fe40003f06270 */
[C---:B------:R-:W-:Y:S02]  /*15ba0*/  IADD3 R7, R247.reuse, 0x8, RZ ;  /* 0x00000008f7077810 */ /* 0x040fe40007ffe0ff */
[----:B------:R-:W-:Y:S02]  /*15bb0*/  IADD3 R6, R247, 0x10, RZ ;  /* 0x00000010f7067810 */ /* 0x000fe40007ffe0ff */
[----:B------:R-:W-:Y:S02]  /*15bc0*/  ISETP.GE.AND P1, PT, R7, c[0x0][0x3c8], PT ;  /* 0x0000f20007007a0c */ /* 0x000fe40003f26270 */
[----:B------:R-:W-:-:S02]  /*15bd0*/  IADD3 R9, R247, 0x8, RZ ;  /* 0x00000008f7097810 */ /* 0x000fc40007ffe0ff */
[----:B------:R-:W-:Y:S02]  /*15be0*/  ISETP.GE.AND P2, PT, R6, c[0x0][0x3c8], PT ;  /* 0x0000f20006007a0c */ /* 0x000fe40003f46270 */
[----:B------:R-:W-:Y:S01]  /*15bf0*/  SHF.R.S32.HI R9, RZ, 0x1f, R9 ;  /* 0x0000001fff097819 */ /* 0x000fe20000011409 */
[----:B-1----:R-:W-:Y:S01]  /*15c00*/  @!P0 IMAD.MOV.U32 R2, RZ, RZ, R0 ;  /* 0x000000ffff028224 */ /* 0x002fe200078e0000 */
[C---:B------:R-:W-:Y:S01]  /*15c10*/  IADD3 R8, R247.reuse, 0x18, RZ ;  /* 0x00000018f7087810 */ /* 0x040fe20007ffe0ff */
[----:B---3--:R-:W-:Y:S01]  /*15c20*/  @!P0 IMAD.MOV.U32 R3, RZ, RZ, R4 ;  /* 0x000000ffff038224 */ /* 0x008fe200078e0004 */
[C---:B--2---:R-:W-:Y:S02]  /*15c30*/  IADD3 R10, R247.reuse, 0x30, RZ ;  /* 0x00000030f70a7810 */ /* 0x044fe40007ffe0ff */
[C---:B------:R-:W-:Y:S01]  /*15c40*/  IADD3 R14, R247.reuse, 0x40, RZ ;  /* 0x00000040f70e7810 */ /* 0x040fe20007ffe0ff */
[----:B------:R-:W-:Y:S01]  /*15c50*/  @!P0 IMAD.WIDE R2, R247, 0x4, R2 ;  /* 0x00000004f7028825 */ /* 0x000fe200078e0202 */
[----:B------:R-:W-:-:S02]  /*15c60*/  ISETP.GE.AND P3, PT, R10, c[0x0][0x3c8], PT ;  /* 0x0000f2000a007a0c */ /* 0x000fc40003f66270 */
[C---:B------:R-:W-:Y:S02]  /*15c70*/  IADD3 R15, R247.reuse, 0x30, RZ ;  /* 0x00000030f70f7810 */ /* 0x040fe40007ffe0ff */
[----:B------:R1:W-:Y:S01]  /*15c80*/  @!P0 ST.E.64 [R2.64], R22 ;  /* 0x0000001602008985 */ /* 0x0003e2000c101b0a */
[----:B------:R-:W-:Y:S02]  /*15c90*/  ISETP.GE.AND P4, PT, R14, c[0x0][0x3c8], PT ;  /* 0x0000f2000e007a0c */ /* 0x000fe40003f86270 */
[C---:B------:R-:W-:Y:S02]  /*15ca0*/  IADD3 R11, R247.reuse, 0x38, RZ ;  /* 0x00000038f70b7810 */ /* 0x040fe40007ffe0ff */
[----:B------:R-:W-:Y:S02]  /*15cb0*/  SHF.R.S32.HI R15, RZ, 0x1f, R15 ;  /* 0x0000001fff0f7819 */ /* 0x000fe4000001140f */
[----:B------:R-:W-:Y:S02]  /*15cc0*/  SHF.R.S32.HI R11, RZ, 0x1f, R11 ;  /* 0x0000001fff0b7819 */ /* 0x000fe4000001140b */
[----:B------:R-:W-:-:S02]  /*15cd0*/  IADD3 R16, R247, 0x60, RZ ;  /* 0x00000060f7107810 */ /* 0x000fc40007ffe0ff */
[C---:B------:R-:W-:Y:S02]  /*15ce0*/  IADD3 R17, R247.reuse, 0x80, RZ ;  /* 0x00000080f7117810 */ /* 0x040fe40007ffe0ff */
[----:B------:R-:W-:Y:S02]  /*15cf0*/  SHF.R.S32.HI R16, RZ, 0x1f, R16 ;  /* 0x0000001fff107819 */ /* 0x000fe40000011410 */
[----:B------:R-:W-:Y:S02]  /*15d00*/  SHF.R.S32.HI R17, RZ, 0x1f, R17 ;  /* 0x0000001fff117819 */ /* 0x000fe40000011411 */
[----:B------:R-:W-:-:S04]  /*15d10*/  IADD3 R18, R247, 0xa8, RZ ;  /* 0x000000a8f7127810 */ /* 0x000fc80007ffe0ff */
[----:B------:R-:W-:Y:S02]  /*15d20*/  SHF.R.S32.HI R18, RZ, 0x1f, R18 ;  /* 0x0000001fff127819 */ /* 0x000fe40000011412 */
[----:B-1----:R-:W-:-:S04]  /*15d30*/  @!P1 LEA R2, P0, R7, R0, 0x2 ;  /* 0x0000000007029211 */ /* 0x002fc800078010ff */
[----:B------:R-:W-:Y:S02]  /*15d40*/  @!P1 LEA.HI.X R3, R7, R4, R9, 0x2, P0 ;  /* 0x0000000407039211 */ /* 0x000fe400000f1409 */
[C---:B------:R-:W-:Y:S02]  /*15d50*/  IADD3 R9, R247.reuse, 0x10, RZ ;  /* 0x00000010f7097810 */ /* 0x040fe40007ffe0ff */
[----:B------:R-:W-:Y:S01]  /*15d60*/  IADD3 R7, R247, 0x20, RZ ;  /* 0x00000020f7077810 */ /* 0x000fe20007ffe0ff */
[----:B------:R1:W-:Y:S01]  /*15d70*/  @!P1 ST.E.64 [R2.64], R24 ;  /* 0x0000001802009985 */ /* 0x0003e2000c101b0a */
[----:B------:R-:W-:Y:S02]  /*15d80*/  ISETP.GE.AND P1, PT, R8, c[0x0][0x3c8], PT ;  /* 0x0000f20008007a0c */ /* 0x000fe40003f26270 */
[----:B------:R-:W-:Y:S02]  /*15d90*/  SHF.R.S32.HI R9, RZ, 0x1f, R9 ;  /* 0x0000001fff097819 */ /* 0x000fe40000011409 */
[----:B-1----:R-:W-:-:S04]  /*15da0*/  @!P2 LEA R2, P0, R6, R0, 0x2 ;  /* 0x000000000602a211 */ /* 0x002fc800078010ff */
[----:B------:R-:W-:Y:S02]  /*15db0*/  @!P2 LEA.HI.X R3, R6, R4, R9, 0x2, P0 ;  /* 0x000000040603a211 */ /* 0x000fe400000f1409 */
[C---:B------:R-:W-:Y:S02]  /*15dc0*/  IADD3 R9, R247.reuse, 0x18, RZ ;  /* 0x00000018f7097810 */ /* 0x040fe40007ffe0ff */
[----:B------:R-:W-:Y:S01]  /*15dd0*/  IADD3 R6, R247, 0x28, RZ ;  /* 0x00000028f7067810 */ /* 0x000fe20007ffe0ff */
[----:B------:R1:W-:Y:S01]  /*15de0*/  @!P2 ST.E.64 [R2.64], R26 ;  /* 0x0000001a0200a985 */ /* 0x0003e2000c101b0a */
[----:B------:R-:W-:Y:S02]  /*15df0*/  SHF.R.S32.HI R9, RZ, 0x1f, R9 ;  /* 0x0000001fff097819 */ /* 0x000fe40000011409 */
[----:B------:R-:W-:Y:S02]  /*15e00*/  ISETP.GE.AND P2, PT, R7, c[0x0][0x3c8], PT ;  /* 0x0000f20007007a0c */ /* 0x000fe40003f46270 */
        /* <DEDUP_REMOVED lines=16> */
[----:B------:R-:W-:-:S03]  /*15f10*/  @!P3 LEA R6, P5, R10, R0, 0x2 ;  /* 0x000000000a06b211 */ /* 0x000fc600078a10ff */
[----:B------:R1:W-:Y:S01]  /*15f20*/  @!P1 ST.E.64 [R2.64], R34 ;  /* 0x0000002202009985 */ /* 0x0003e2000c101b0a */
[----:B------:R-:W-:Y:S02]  /*15f30*/  ISETP.GE.AND P1, PT, R9, c[0x0][0x3c8], PT ;  /* 0x0000f20009007a0c */ /* 0x000fe40003f26270 */
[----:B------:R-:W-:Y:S02]  /*15f40*/  @!P3 LEA.HI.X R7, R10, R4, R15, 0x2, P5 ;  /* 0x000000040a07b211 */ /* 0x000fe400028f140f */
[C---:B------:R-:W-:Y:S02]  /*15f50*/  IADD3 R10, R247.reuse, 0x50, RZ ;  /* 0x00000050f70a7810 */ /* 0x040fe40007ffe0ff */
[----:B------:R-:W-:Y:S01]  /*15f60*/  IADD3 R15, R247, 0x40, RZ ;  /* 0x00000040f70f7810 */ /* 0x000fe20007ffe0ff */
[----:B------:R2:W-:Y:S01]  /*15f70*/  @!P3 ST.E.64 [R6.64], R102 ;  /* 0x000000660600b985 */ /* 0x0005e2000c101b0a */
[----:B------:R-:W-:Y:S02]  /*15f80*/  ISETP.GE.AND P3, PT, R10, c[0x0][0x3c8], PT ;  /* 0x0000f2000a007a0c */ /* 0x000fe40003f66270 */
[----:B------:R-:W-:-:S02]  /*15f90*/  SHF.R.S32.HI R15, RZ, 0x1f, R15 ;  /* 0x0000001fff0f7819 */ /* 0x000fc4000001140f */
[----:B-1----:R-:W-:-:S04]  /*15fa0*/  @!P2 LEA R2, P0, R8, R0, 0x2 ;  /* 0x000000000802a211 */ /* 0x002fc800078010ff */
[----:B------:R-:W-:Y:S02]  /*15fb0*/  @!P2 LEA.HI.X R3, R8, R4, R11, 0x2, P0 ;  /* 0x000000040803a211 */ /* 0x000fe400000f140b */
[C---:B------:R-:W-:Y:S02]  /*15fc0*/  IADD3 R8, R247.reuse, 0x58, RZ ;  /* 0x00000058f7087810 */ /* 0x040fe40007ffe0ff */
[----:B------:R-:W-:Y:S01]  /*15fd0*/  IADD3 R11, R247, 0x48, RZ ;  /* 0x00000048f70b7810 */ /* 0x000fe20007ffe0ff */
[----:B------:R1:W-:Y:S01]  /*15fe0*/  @!P2 ST.E.64 [R2.64], R108 ;  /* 0x0000006c0200a985 */ /* 0x0003e2000c101b0a */
[----:B--2---:R-:W-:Y:S02]  /*15ff0*/  @!P4 LEA R6, P5, R14, R0, 0x2 ;  /* 0x000000000e06c211 */ /* 0x004fe400078a10ff */
[----:B------:R-:W-:Y:S02]  /*16000*/  ISETP.GE.AND P2, PT, R8, c[0x0][0x3c8], PT ;  /* 0x0000f20008007a0c */ /* 0x000fe40003f46270 */
[----:B------:R-:W-:-:S02]  /*16010*/  SHF.R.S32.HI R11, RZ, 0x1f, R11 ;  /* 0x0000001fff0b7819 */ /* 0x000fc4000001140b */
        /* <DEDUP_REMOVED lines=11> */
[----:B------:R-:W-:Y:S02]  /*160d0*/  ISETP.GE.AND P1, PT, R9, c[0x0][0x3c8], PT ;  /* 0x0000f20009007a0c */ /* 0x000fe40003f26270 */
[----:B--2---:R-:W-:Y:S02]  /*160e0*/  @!P3 LEA R6, P5, R10, R0, 0x2 ;  /* 0x000000000a06b211 */ /* 0x004fe400078a10ff */
[----:B------:R-:W-:-:S02]  /*160f0*/  SHF.R.S32.HI R11, RZ, 0x1f, R11 ;  /* 0x0000001fff0b7819 */ /* 0x000fc4000001140b */
[----:B------:R-:W-:Y:S02]  /*16100*/  @!P3 LEA.HI.X R7, R10, R4, R14, 0x2, P5 ;  /* 0x000000040a07b211 */ /* 0x000fe400028f140e */
[C---:B------:R-:W-:Y:S02]  /*16110*/  IADD3 R10, R247.reuse, 0x70, RZ ;  /* 0x00000070f70a7810 */ /* 0x040fe40007ffe0ff */
[----:B------:R-:W-:Y:S01]  /*16120*/  IADD3 R14, R247, 0x80, RZ ;  /* 0x00000080f70e7810 */ /* 0x000fe20007ffe0ff */
[----:B------:R2:W-:Y:S01]  /*16130*/  @!P3 ST.E.64 [R6.64], R44 ;  /* 0x0000002c0600b985 */ /* 0x0005e2000c101b0a */
[----:B------:R-:W-:Y:S02]  /*16140*/  ISETP.GE.AND P3, PT, R10, c[0x0][0x3c8], PT ;  /* 0x0000f2000a007a0c */ /* 0x000fe40003f66270 */
        /* <DEDUP_REMOVED lines=23> */
[----:B------:R-:W-:Y:S02]  /*162c0*/  ISETP.GE.AND P6, PT, R11, c[0x0][0x3c8], PT ;  /* 0x0000f2000b007a0c */ /* 0x000fe40003fc6270 */
[C---:B------:R-:W-:Y:S01]  /*162d0*/  IADD3 R16, R247.reuse, 0x88, RZ ;  /* 0x00000088f7107810 */ /* 0x040fe20007ffe0ff */
[----:B------:R2:W-:Y:S01]  /*162e0*/  @!P3 ST.E.64 [R6.64], R60 ;  /* 0x0000003c0600b985 */ /* 0x0005e2000c101b0a */
[----:B------:R-:W-:Y:S02]  /*162f0*/  IADD3 R10, R247, 0x98, RZ ;  /* 0x00000098f70a7810 */ /* 0x000fe40007ffe0ff */
[----:B------:R-:W-:Y:S02]  /*16300*/  SHF.R.S32.HI R16, RZ, 0x1f, R16 ;  /* 0x0000001fff107819 */ /* 0x000fe40000011410 */
[----:B------:R-:W-:-:S02]  /*16310*/  ISETP.GE.AND P5, PT, R10, c[0x0][0x3c8], PT ;  /* 0x0000f2000a007a0c */ /* 0x000fc40003fa6270 */
[----:B-1----:R-:W-:-:S04]  /*16320*/  @!P2 LEA R2, P0, R8, R0, 0x2 ;  /* 0x000000000802a211 */ /* 0x002fc800078010ff */
[----:B------:R-:W-:Y:S02]  /*16330*/  @!P2 LEA.HI.X R3, R8, R4, R9, 0x2, P0 ;  /* 0x000000040803a211 */ /* 0x000fe400000f1409 */
[----:B------:R-:W-:-:S03]  /*16340*/  @!P4 LEA R8, P0, R14, R0, 0x2 ;  /* 0x000000000e08c211 */ /* 0x000fc600078010ff */
[----:B------:R1:W-:Y:S01]  /*16350*/  @!P2 ST.E.64 [R2.64], R64 ;  /* 0x000000400200a985 */ /* 0x0003e2000c101b0a */
[----:B------:R-:W-:Y:S02]  /*16360*/  @!P4 LEA.HI.X R9, R14, R4, R17, 0x2, P0 ;  /* 0x000000040e09c211 */ /* 0x000fe400000f1411 */
[----:B------:R-:W-:Y:S02]  /*16370*/  IADD3 R14, R247, 0xa0, RZ ;  /* 0x000000a0f70e7810 */ /* 0x000fe40007ffe0ff */
[-C--:B--2---:R-:W-:Y:S01]  /*16380*/  @!P6 LEA R6, P0, R11, R0.reuse, 0x2 ;  /* 0x000000000b06e211 */ /* 0x084fe200078010ff */
[----:B------:R-:W-:Y:S01]  /*16390*/  @!P4 ST.E.64 [R8.64], R112 ;  /* 0x000000700800c985 */ /* 0x000fe2000c101b0a */
[----:B------:R-:W-:Y:S02]  /*163a0*/  ISETP.GE.AND P4, PT, R14, c[0x0][0x3c8], PT ;  /* 0x0000f2000e007a0c */ /* 0x000fe40003f86270 */
[----:B------:R-:W-:Y:S02]  /*163b0*/  IADD3 R17, R247, 0xa8, RZ ;  /* 0x000000a8f7117810 */ /* 0x000fe40007ffe0ff */
[----:B-1----:R-:W-:-:S04]  /*163c0*/  @!P1 LEA R2, P2, R15, R0, 0x2 ;  /* 0x000000000f029211 */ /* 0x002fc800078410ff */
[-C--:B------:R-:W-:Y:S02]  /*163d0*/  @!P1 LEA.HI.X R3, R15, R4.reuse, R16, 0x2, P2 ;  /* 0x000000040f039211 */ /* 0x080fe400010f1410 */
[C---:B------:R-:W-:Y:S02]  /*163e0*/  IADD3 R16, R247.reuse, 0x90, RZ ;  /* 0x00000090f7107810 */ /* 0x040fe40007ffe0ff */
[----:B------:R-:W-:Y:S01]  /*163f0*/  IADD3 R15, R247, 0xb0, RZ ;  /* 0x000000b0f70f7810 */ /* 0x000fe20007ffe0ff */
[----:B------:R1:W-:Y:S01]  /*16400*/  @!P1 ST.E.64 [R2.64], R68 ;  /* 0x0000004402009985 */ /* 0x0003e2000c101b0a */
[----:B------:R-:W-:Y:S02]  /*16410*/  SHF.R.S32.HI R16, RZ, 0x1f, R16 ;  /* 0x0000001fff107819 */ /* 0x000fe40000011410 */
[----:B------:R-:W-:Y:S02]  /*16420*/  ISETP.GE.AND P2, PT, R17, c[0x0][0x3c8], PT ;  /* 0x0000f20011007a0c */ /* 0x000fe40003f46270 */
[----:B------:R-:W-:-:S02]  /*16430*/  @!P6 LEA.HI.X R7, R11, R4, R16, 0x2, P0 ;  /* 0x000000040b07e211 */ /* 0x000fc400000f1410 */
[----:B------:R-:W-:Y:S02]  /*16440*/  IADD3 R11, R247, 0x98, RZ ;  /* 0x00000098f70b7810 */ /* 0x000fe40007ffe0ff */
[----:B------:R-:W-:Y:S01]  /*16450*/  ISETP.GE.AND P1, PT, R15, c[0x0][0x3c8], PT ;  /* 0x0000f2000f007a0c */ /* 0x000fe20003f26270 */
[----:B------:R2:W-:Y:S01]  /*16460*/  @!P6 ST.E.64 [R6.64], R72 ;  /* 0x000000480600e985 */ /* 0x0005e2000c101b0a */
[----:B------:R-:W-:Y:S02]  /*16470*/  SHF.R.S32.HI R11, RZ, 0x1f, R11 ;  /* 0x0000001fff0b7819 */ /* 0x000fe4000001140b */
[----:B------:R-:W-:Y:S02]  /*16480*/  IADD3 R16, R247, 0xa0, RZ ;  /* 0x000000a0f7107810 */ /* 0x000fe40007ffe0ff */
[----:B------:R-:W-:Y:S02]  /*16490*/  ISETP.GE.AND P0, PT, R252, c[0x0][0x3c8], PT ;  /* 0x0000f200fc007a0c */ /* 0x000fe40003f06270 */
[----:B------:R-:W-:-:S02]  /*164a0*/  SHF.R.S32.HI R16, RZ, 0x1f, R16 ;  /* 0x0000001fff107819 */ /* 0x000fc40000011410 */
[----:B-1----:R-:W-:-:S04]  /*164b0*/  @!P5 LEA R2, P3, R10, R0, 0x2 ;  /* 0x000000000a02d211 */ /* 0x002fc800078610ff */
[----:B------:R-:W-:Y:S02]  /*164c0*/  @!P5 LEA.HI.X R3, R10, R4, R11, 0x2, P3 ;  /* 0x000000040a03d211 */ /* 0x000fe400018f140b */
[CC--:B------:R-:W-:Y:S02]  /*164d0*/  @!P4 LEA R10, P6, R14.reuse, R0.reuse, 0x2 ;  /* 0x000000000e0ac211 */ /* 0x0c0fe400078c10ff */
[----:B------:R-:W-:Y:S01]  /*164e0*/  @!P2 LEA R8, P3, R17, R0, 0x2 ;  /* 0x000000001108a211 */ /* 0x000fe200078610ff */
[----:B------:R1:W-:Y:S01]  /*164f0*/  @!P5 ST.E.64 [R2.64], R76 ;  /* 0x0000004c0200d985 */ /* 0x0003e2000c101b0a */
[----:B------:R-:W-:Y:S02]  /*16500*/  @!P4 LEA.HI.X R11, R14, R4, R16, 0x2, P6 ;  /* 0x000000040e0bc211 */ /* 0x000fe400030f1410 */
[----:B------:R-:W-:Y:S02]  /*16510*/  IADD3 R16, R247, 0xb0, RZ ;  /* 0x000000b0f7107810 */ /* 0x000fe40007ffe0ff */
[----:B--2---:R-:W-:Y:S01]  /*16520*/  @!P1 LEA R6, P5, R15, R0, 0x2 ;  /* 0x000000000f069211 */ /* 0x004fe200078a10ff */
[----:B------:R2:W-:Y:S01]  /*16530*/  @!P4 ST.E.64 [R10.64], R124 ;  /* 0x0000007c0a00c985 */ /* 0x0005e2000c101b0a */
[----:B------:R-:W-:-:S02]  /*16540*/  SHF.R.S32.HI R16, RZ, 0x1f, R16 ;  /* 0x0000001fff107819 */ /* 0x000fc40000011410 */
[-C--:B------:R-:W-:Y:S02]  /*16550*/  @!P2 LEA.HI.X R9, R17, R4.reuse, R18, 0x2, P3 ;  /* 0x000000041109a211 */ /* 0x080fe400018f1412 */
[----:B------:R-:W-:Y:S02]  /*16560*/  SHF.R.S32.HI R14, RZ, 0x1f, R252 ;  /* 0x0000001fff0e7819 */ /* 0x000fe400000114fc */
[----:B------:R-:W-:Y:S01]  /*16570*/  @!P1 LEA.HI.X R7, R15, R4, R16, 0x2, P5 ;  /* 0x000000040f079211 */ /* 0x000fe200028f1410 */
[----:B------:R2:W-:Y:S04]  /*16580*/  @!P2 ST.E.64 [R8.64], R116 ;  /* 0x000000740800a985 */ /* 0x0005e8000c101b0a */
[----:B------:R2:W-:Y:S01]  /*16590*/  @!P1 ST.E.64 [R6.64], R80 ;  /* 0x0000005006009985 */ /* 0x0005e2000c101b0a */
[----:B-1----:R-:W-:-:S04]  /*165a0*/  @!P0 LEA R2, P3, R252, R0, 0x2 ;  /* 0x00000000fc028211 */ /* 0x002fc800078610ff */
[----:B------:R-:W-:-:S05]  /*165b0*/  @!P0 LEA.HI.X R3, R252, R4, R14, 0x2, P3 ;  /* 0x00000004fc038211 */ /* 0x000fca00018f140e */
[----:B------:R2:W-:Y:S04]  /*165c0*/  @!P0 ST.E.64 [R2.64], R20 ;  /* 0x0000001402008985 */ /* 0x0005e8000c101b0a */
.L_x_300:
[----:B------:R-:W-:Y:S05]  /*165d0*/  BSYNC B0 ;  /* 0x0000000000007941 */ /* 0x000fea0003800000 */
.L_x_299:
[----:B------:R-:W-:Y:S05]  /*165e0*/  BRA.DIV ~URZ, `(.L_x_301) ;  /* 0x000036427f007947 */ /* 0x000fea000b800000 */
[----:B---3--:R3:W2:Y:S04]  /*165f0*/  SHFL.IDX PT, R4, R5, 0x1, 0x1c1f ;  /* 0x003c1f0005047f89 */ /* 0x0086a800000e0000 */
[----:B-1----:R3:W1:Y:S02]  /*16600*/  SHFL.IDX PT, R0, R12, 0x1, 0x1c1f ;  /* 0x003c1f000c007f89 */ /* 0x00266400000e0000 */
.L_x_363:
[----:B------:R-:W-:-:S13]  /*16610*/  ISETP.NE.AND P0, PT, R13, RZ, PT ;  /* 0x000000ff0d00720c */ /* 0x000fda0003f05270 */
[----:B------:R-:W-:Y:S05]  /*16620*/  @P0 BRA `(.L_x_296) ;  /* 0x0000170000000947 */ /* 0x000fea0003800000 */
[C---:B------:R-:W-:Y:S02]  /*16630*/  ISETP.GE.AND P4, PT, R247.reuse, c[0x0][0x3c8], PT ;  /* 0x0000f200f7007a0c */ /* 0x040fe40003f86270 */
[C---:B--2---:R-:W-:Y:S02]  /*16640*/  IADD3 R15, R247.reuse, 0x18, RZ ;  /* 0x00000018f70f7810 */ /* 0x044fe40007ffe0ff */
[----:B------:R-:W-:Y:S02]  /*16650*/  IADD3 R8, R247, 0x8, RZ ;  /* 0x00000008f7087810 */ /* 0x000fe40007ffe0ff */
[----:B------:R-:W-:Y:S02]  /*16660*/  ISETP.GE.AND P1, PT, R15, c[0x0][0x3c8], PT ;  /* 0x0000f2000f007a0c */ /* 0x000fe40003f26270 */
[----:B------:R-:W-:Y:S02]  /*16670*/  ISETP.GE.AND P3, PT, R8, c[0x0][0x3c8], PT ;  /* 0x0000f20008007a0c */ /* 0x000fe40003f66270 */
[----:B---3--:R-:W-:-:S02]  /*16680*/  IADD3 R5, R247, 0x10, RZ ;  /* 0x00000010f7057810 */ /* 0x008fc40007ffe0ff */
[----:B------:R-:W-:Y:S01]  /*16690*/  IADD3 R9, R247, 0x8, RZ ;  /* 0x00000008f7097810 */ /* 0x000fe20007ffe0ff */
[----:B-1----:R-:W-:Y:S01]  /*166a0*/  @!P4 IMAD.MOV.U32 R6, RZ, RZ, R0 ;  /* 0x000000ffff06c224 */ /* 0x002fe200078e0000 */
[----:B------:R-:W-:Y:S01]  /*166b0*/  ISETP.GE.AND P2, PT, R5, c[0x0][0x3c8], PT ;  /* 0x0000f20005007a0c */ /* 0x000fe20003f46270 */
[----:B------:R-:W-:Y:S01]  /*166c0*/  @!P4 IMAD.MOV.U32 R7, RZ, RZ, R4 ;  /* 0x000000ffff07c224 */ /* 0x000fe200078e0004 */
[----:B------:R-:W-:Y:S02]  /*166d0*/  SHF.R.S32.HI R9, RZ, 0x1f, R9 ;  /* 0x0000001fff097819 */ /* 0x000fe40000011409 */
[C---:B------:R-:W-:Y:S01]  /*166e0*/  IADD3 R10, R247.reuse, 0x20, RZ ;  /* 0x00000020f70a7810 */ /* 0x040fe20007ffe0ff */
[C---:B------:R-:W-:Y:S01]  /*166f0*/  @!P4 IMAD.WIDE R6, R247.reuse, 0x4, R6 ;  /* 0x00000004f706c825 */ /* 0x040fe200078e0206 */
[----:B----4-:R-:W-:Y:S02]  /*16700*/  IADD3 R12, R247, 0x10, RZ ;  /* 0x00000010f70c7810 */ /* 0x010fe40007ffe0ff */
[----:B------:R-:W-:-:S02]  /*16710*/  @!P3 LEA R2, P5, R8, R0, 0x2 ;  /* 0x000000000802b211 */ /* 0x000fc400078a10ff */
[----:B------:R1:W-:Y:S01]  /*16720*/  @!P4 ST.E.64 [R6.64], R92 ;  /* 0x0000005c0600c985 */ /* 0x0003e2000c101b0a */
[----:B------:R-:W-:Y:S02]  /*16730*/  ISETP.GE.AND P0, PT, R10, c[0x0][0x3c8], PT ;  /* 0x0000f2000a007a0c */ /* 0x000fe40003f06270 */
[----:B------:R-:W-:Y:S02]  /*16740*/  @!P3 LEA.HI.X R3, R8, R4, R9, 0x2, P5 ;  /* 0x000000040803b211 */ /* 0x000fe400028f1409 */
[----:B------:R-:W-:Y:S02]  /*16750*/  SHF.R.S32.HI R12, RZ, 0x1f, R12 ;  /* 0x0000001fff0c7819 */ /* 0x000fe4000001140c */
[----:B------:R-:W-:Y:S01]  /*16760*/  IADD3 R16, R247, 0x18, RZ ;  /* 0x00000018f7107810 */ /* 0x000fe20007ffe0ff */
[----:B------:R2:W-:Y:S01]  /*16770*/  @!P3 ST.E.64 [R2.64], R84 ;  /* 0x000000540200b985 */ /* 0x0005e2000c101b0a */
[----:B------:R-:W-:Y:S02]  /*16780*/  @!P2 LEA R8, P3, R5, R0, 0x2 ;  /* 0x000000000508a211 */ /* 0x000fe400078610ff */
[----:B------:R-:W-:-:S02]  /*16790*/  SHF.R.S32.HI R16, RZ, 0x1f, R16 ;  /* 0x0000001fff107819 */ /* 0x000fc40000011410 */
[----:B------:R-:W-:Y:S02]  /*167a0*/  @!P2 LEA.HI.X R9, R5, R4, R12, 0x2, P3 ;  /* 0x000000040509a211 */ /* 0x000fe400018f140c */
[C---:B------:R-:W-:Y:S02]  /*167b0*/  IADD3 R5, R247.reuse, 0x38, RZ ;  /* 0x00000038f7057810 */ /* 0x040fe40007ffe0ff */
[C---:B------:R-:W-:Y:S01]  /*167c0*/  IADD3 R12, R247.reuse, 0x20, RZ ;  /* 0x00000020f70c7810 */ /* 0x040fe20007ffe0ff */
[----:B------:R3:W-:Y:S01]  /*167d0*/  @!P2 ST.E.64 [R8.64], R130 ;  /* 0x000000820800a985 */ /* 0x0007e2000c101b0a */
[C---:B------:R-:W-:Y:S02]  /*167e0*/  IADD3 R11, R247.reuse, 0x28, RZ ;  /* 0x00000028f70b7810 */ /* 0x040fe40007ffe0ff */
[----:B------:R-:W-:Y:S02]  /*167f0*/  SHF.R.S32.HI R12, RZ, 0x1f, R12 ;  /* 0x0000001fff0c7819 */ /* 0x000fe4000001140c */
[----:B------:R-:W-:-:S02]  /*16800*/  IADD3 R14, R247, 0x30, RZ ;  /* 0x00000030f70e7810 */ /* 0x000fc40007ffe0ff */
[----:B------:R-:W-:Y:S02]  /*16810*/  ISETP.GE.AND P5, PT, R11, c[0x0][0x3c8], PT ;  /* 0x0000f2000b007a0c */ /* 0x000fe40003fa6270 */
[----:B------:R-:W-:Y:S02]  /*16820*/  ISETP.GE.AND P4, PT, R14, c[0x0][0x3c8], PT ;  /* 0x0000f2000e007a0c */ /* 0x000fe40003f86270 */
[----:B-1----:R-:W-:Y:S02]  /*16830*/  @!P1 LEA R6, P6, R15, R0, 0x2 ;  /* 0x000000000f069211 */ /* 0x002fe400078c10ff */
[----:B------:R-:W-:-:S04]  /*16840*/  IADD3 R13, R247, 0x30, RZ ;  /* 0x00000030f70d7810 */ /* 0x000fc80007ffe0ff */
[----:B------:R-:W-:-:S07]  /*16850*/  SHF.R.S32.HI R13, RZ, 0x1f, R13 ;  /* 0x0000001fff0d7819 */ /* 0x000fce000001140d */
[----:B--2---:R-:W-:-:S04]  /*16860*/  P2R R2, PR, RZ, 0x40 ;  /* 0x00000040ff027803 */ /* 0x004fc80000000000 */
[----:B------:R-:W-:Y:S02]  /*16870*/  ISETP.NE.AND P3, PT, R2, RZ, PT ;  /* 0x000000ff0200720c */ /* 0x000fe40003f65270 */
[C---:B------:R-:W-:Y:S02]  /*16880*/  @!P0 LEA R2, P6, R10.reuse, R0, 0x2 ;  /* 0x000000000a028211 */ /* 0x040fe400078c10ff */
[-C--:B------:R-:W-:Y:S02]  /*16890*/  @!P1 LEA.HI.X R7, R15, R4.reuse, R16, 0x2, P3 ;  /* 0x000000040f079211 */ /* 0x080fe400018f1410 */
[----:B------:R-:W-:Y:S02]  /*168a0*/  ISETP.GE.AND P3, PT, R5, c[0x0][0x3c8], PT ;  /* 0x0000f20005007a0c */ /* 0x000fe40003f66270 */
[----:B------:R-:W-:Y:S01]  /*168b0*/  @!P0 LEA.HI.X R3, R10, R4, R12, 0x2, P6 ;  /* 0x000000040a038211 */ /* 0x000fe200030f140c */
[----:B------:R1:W-:Y:S01]  /*168c0*/  @!P1 ST.E.64 [R6.64], R120 ;  /* 0x0000007806009985 */ /* 0x0003e2000c101b0a */
[----:B------:R-:W-:-:S02]  /*168d0*/  IADD3 R12, R247, 0x28, RZ ;  /* 0x00000028f70c7810 */ /* 0x000fc40007ffe0ff */
[----:B------:R-:W-:Y:S01]  /*168e0*/  IADD3 R15, R247, 0x48, RZ ;  /* 0x00000048f70f7810 */ /* 0x000fe20007ffe0ff */
[----:B------:R2:W-:Y:S01]  /*168f0*/  @!P0 ST.E.64 [R2.64], R88 ;  /* 0x0000005802008985 */ /* 0x0005e2000c101b0a */
[----:B---3--:R-:W-:Y:S02]  /*16900*/  @!P5 LEA R8, P0, R11, R0, 0x2 ;  /* 0x000000000b08d211 */ /* 0x008fe400078010ff */
[----:B------:R-:W-:Y:S02]  /*16910*/  SHF.R.S32.HI R12, RZ, 0x1f, R12 ;  /* 0x0000001fff0c7819 */ /* 0x000fe4000001140c */
[----:B------:R-:W-:Y:S02]  /*16920*/  IADD3 R10, R247, 0x40, RZ ;  /* 0x00000040f70a7810 */ /* 0x000fe40007ffe0ff */
[----:B------:R-:W-:Y:S02]  /*16930*/  @!P5 LEA.HI.X R9, R11, R4, R12, 0x2, P0 ;  /* 0x000000040b09d211 */ /* 0x000fe400000f140c */
[----:B------:R-:W-:-:S02]  /*16940*/  IADD3 R12, R247, 0x38, RZ ;  /* 0x00000038f70c7810 */ /* 0x000fc40007ffe0ff */
[----:B------:R-:W-:Y:S01]  /*16950*/  ISETP.GE.AND P2, PT, R10, c[0x0][0x3c8], PT ;  /* 0x0000f2000a007a0c */ /* 0x000fe20003f46270 */
[----:B------:R3:W-:Y:S01]  /*16960*/  @!P5 ST.E.64 [R8.64], R118 ;  /* 0x000000760800d985 */ /* 0x0007e2000c101b0a */
[----:B------:R-:W-:Y:S02]  /*16970*/  SHF.R.S32.HI R12, RZ, 0x1f, R12 ;  /* 0x0000001fff0c7819 */ /* 0x000fe4000001140c */
[C---:B------:R-:W-:Y:S02]  /*16980*/  IADD3 R11, R247.reuse, 0x50, RZ ;  /* 0x00000050f70b7810 */ /* 0x040fe40007ffe0ff */
[----:B------:R-:W-:Y:S02]  /*16990*/  IADD3 R16, R247, 0x88, RZ ;  /* 0x00000088f7107810 */ /* 0x000fe40007ffe0ff */
[----:B------:R-:W-:Y:S02]  /*169a0*/  ISETP.GE.AND P0, PT, R11, c[0x0][0x3c8], PT ;  /* 0x0000f2000b007a0c */ /* 0x000fe40003f06270 */
[----:B------:R-:W-:-:S02]  /*169b0*/  SHF.R.S32.HI R16, RZ, 0x1f, R16 ;  /* 0x0000001fff107819 */ /* 0x000fc40000011410 */
[CC--:B-1----:R-:W-:Y:S02]  /*169c0*/  @!P4 LEA R6, P6, R14.reuse, R0.reuse, 0x2 ;  /* 0x000000000e06c211 */ /* 0x0c2fe400078c10ff */
[----:B--2---:R-:W-:Y:S02]  /*169d0*/  @!P3 LEA R2, P1, R5, R0, 0x2 ;  /* 0x000000000502b211 */ /* 0x004fe400078210ff */
[----:B------:R-:W-:Y:S02]  /*169e0*/  @!P4 LEA.HI.X R7, R14, R4, R13, 0x2, P6 ;  /* 0x000000040e07c211 */ /* 0x000fe400030f140d */
[C---:B------:R-:W-:Y:S02]  /*169f0*/  IADD3 R14, R247.reuse, 0x60, RZ ;  /* 0x00000060f70e7810 */ /* 0x040fe40007ffe0ff */
[----:B------:R-:W-:Y:S01]  /*16a00*/  IADD3 R13, R247, 0x48, RZ ;  /* 0x00000048f70d7810 */ /* 0x000fe20007ffe0ff */
[----:B------:R1:W-:Y:S01]  /*16a10*/  @!P4 ST.E.64 [R6.64], R114 ;  /* 0x000000720600c985 */ /* 0x0003e2000c101b0a */
[----:B------:R-:W-:-:S02]  /*16a20*/  ISETP.GE.AND P4, PT, R14, c[0x0][0x3c8], PT ;  /* 0x0000f2000e007a0c */ /* 0x000fc40003f86270 */
[----:B------:R-:W-:-:S03]  /*16a30*/  SHF.R.S32.HI R13, RZ, 0x1f, R13 ;  /* 0x0000001fff0d7819 */ /* 0x000fc6000001140d */
[----:B------:R-:W-:Y:S02]  /*16a40*/  P2R R3, PR, RZ, 0x2 ;  /* 0x00000002ff037803 */ /* 0x000fe40000000000 */
[----:B------:R-:W-:Y:S02]  /*16a50*/  ISETP.GE.AND P1, PT, R15, c[0x0][0x3c8], PT ;  /* 0x0000f2000f007a0c */ /* 0x000fe40003f26270 */
[----:B------:R-:W-:-:S04]  /*16a60*/  ISETP.NE.AND P6, PT, R3, RZ, PT ;  /* 0x000000ff0300720c */ /* 0x000fc80003fc5270 */
[----:B------:R-:W-:Y:S02]  /*16a70*/  @!P3 LEA.HI.X R3, R5, R4, R12, 0x2, P6 ;  /* 0x000000040503b211 */ /* 0x000fe400030f140c */
[C---:B------:R-:W-:Y:S02]  /*16a80*/  IADD3 R12, R247.reuse, 0x40, RZ ;  /* 0x00000040f70c7810 */ /* 0x040fe40007ffe0ff */
[----:B------:R-:W-:Y:S01]  /*16a90*/  IADD3 R5, R247, 0x58, RZ ;  /* 0x00000058f7057810 */ /* 0x000fe20007ffe0ff */
[----:B------:R2:W-:Y:S01]  /*16aa0*/  @!P3 ST.E.64 [R2.64], R96 ;  /* 0x000000600200b985 */ /* 0x0005e2000c101b0a */
[----:B---3--:R-:W-:Y:S02]  /*16ab0*/  @!P2 LEA R8, P3, R10, R0, 0x2 ;  /* 0x000000000a08a211 */ /* 0x008fe400078610ff */
[----:B------:R-:W-:Y:S02]  /*16ac0*/  SHF.R.S32.HI R12, RZ, 0x1f, R12 ;  /* 0x0000001fff0c7819 */ /* 0x000fe4000001140c */
[----:B------:R-:W-:-:S02]  /*16ad0*/  ISETP.GE.AND P5, PT, R5, c[0x0][0x3c8], PT ;  /* 0x0000f20005007a0c */ /* 0x000fc40003fa6270 */
[----:B------:R-:W-:Y:S02]  /*16ae0*/  @!P2 LEA.HI.X R9, R10, R4, R12, 0x2, P3 ;  /* 0x000000040a09a211 */ /* 0x000fe400018f140c */
[----:B------:R-:W-:Y:S02]  /*16af0*/  IADD3 R12, R247, 0x50, RZ ;  /* 0x00000050f70c7810 */ /* 0x000fe40007ffe0ff */
[----:B-1----:R-:W-:Y:S01]  /*16b00*/  @!P1 LEA R6, P6, R15, R0, 0x2 ;  /* 0x000000000f069211 */ /* 0x002fe200078c10ff */
[----:B------:R1:W-:Y:S01]  /*16b10*/  @!P2 ST.E.64 [R8.64], R122 ;  /* 0x0000007a0800a985 */ /* 0x0003e2000c101b0a */
[----:B------:R-:W-:Y:S02]  /*16b20*/  SHF.R.S32.HI R12, RZ, 0x1f, R12 ;  /* 0x0000001fff0c7819 */ /* 0x000fe4000001140c */
[----:B------:R-:W-:-:S09]  /*16b30*/  IADD3 R10, R247, 0x68, RZ ;  /* 0x00000068f70a7810 */ /* 0x000fd20007ffe0ff */
[----:B--2---:R-:W-:-:S04]  /*16b40*/  P2R R2, PR, RZ, 0x40 ;  /* 0x00000040ff027803 */ /* 0x004fc80000000000 */
[----:B------:R-:W-:Y:S02]  /*16b50*/  ISETP.NE.AND P3, PT, R2, RZ, PT ;  /* 0x000000ff0200720c */ /* 0x000fe40003f65270 */
[----:B------:R-:W-:Y:S02]  /*16b60*/  @!P0 LEA R2, P6, R11, R0, 0x2 ;  /* 0x000000000b028211 */ /* 0x000fe400078c10ff */
[-C--:B------:R-:W-:Y:S02]  /*16b70*/  @!P1 LEA.HI.X R7, R15, R4.reuse, R13, 0x2, P3 ;  /* 0x000000040f079211 */ /* 0x080fe400018f140d */
[----:B------:R-:W-:Y:S02]  /*16b80*/  @!P0 LEA.HI.X R3, R11, R4, R12, 0x2, P6 ;  /* 0x000000040b038211 */ /* 0x000fe400030f140c */
[C---:B------:R-:W-:Y:S01]  /*16b90*/  IADD3 R13, R247.reuse, 0x58, RZ ;  /* 0x00000058f70d7810 */ /* 0x040fe20007ffe0ff */
[----:B------:R2:W-:Y:S01]  /*16ba0*/  @!P1 ST.E.64 [R6.64], R110 ;  /* 0x0000006e06009985 */ /* 0x0005e2000c101b0a */
[----:B------:R-:W-:-:S02]  /*16bb0*/  IADD3 R12, R247, 0x78, RZ ;  /* 0x00000078f70c7810 */ /* 0x000fc40007ffe0ff */
[----:B------:R-:W-:Y:S01]  /*16bc0*/  ISETP.GE.AND P3, PT, R10, c[0x0][0x3c8], PT ;  /* 0x0000f2000a007a0c */ /* 0x000fe20003f66270 */
[----:B------:R3:W-:Y:S01]  /*16bd0*/  @!P0 ST.E.64 [R2.64], R38 ;  /* 0x0000002602008985 */ /* 0x0007e2000c101b0a */
[----:B-1----:R-:W-:Y:S02]  /*16be0*/  @!P5 LEA R8, P0, R5, R0, 0x2 ;  /* 0x000000000508d211 */ /* 0x002fe400078010ff */
[----:B------:R-:W-:Y:S02]  /*16bf0*/  SHF.R.S32.HI R13, RZ, 0x1f, R13 ;  /* 0x0000001fff0d7819 */ /* 0x000fe4000001140d */
[----:B------:R-:W-:Y:S02]  /*16c00*/  IADD3 R15, R247, 0x60, RZ ;  /* 0x00000060f70f7810 */ /* 0x000fe40007ffe0ff */
[----:B------:R-:W-:Y:S02]  /*16c10*/  ISETP.GE.AND P1, PT, R12, c[0x0][0x3c8], PT ;  /* 0x0000f2000c007a0c */ /* 0x000fe40003f26270 */
[----:B------:R-:W-:-:S02]  /*16c20*/  @!P5 LEA.HI.X R9, R5, R4, R13, 0x2, P0 ;  /* 0x000000040509d211 */ /* 0x000fc400000f140d */
[----:B------:R-:W-:Y:S02]  /*16c30*/  SHF.R.S32.HI R15, RZ, 0x1f, R15 ;  /* 0x0000001fff0f7819 */ /* 0x000fe4000001140f */
[C---:B------:R-:W-:Y:S01]  /*16c40*/  IADD3 R11, R247.reuse, 0x70, RZ ;  /* 0x00000070f70b7810 */ /* 0x040fe20007ffe0ff */
[----:B------:R1:W-:Y:S01]  /*16c50*/  @!P5 ST.E.64 [R8.64], R128 ;  /* 0x000000800800d985 */ /* 0x0003e2000c101b0a */
[----:B------:R-:W-:Y:S02]  /*16c60*/  IADD3 R13, R247, 0x68, RZ ;  /* 0x00000068f70d7810 */ /* 0x000fe40007ffe0ff */
[----:B------:R-:W-:Y:S02]  /*16c70*/  ISETP.GE.AND P2, PT, R11, c[0x0][0x3c8], PT ;  /* 0x0000f2000b007a0c */ /* 0x000fe40003f46270 */
[----:B------:R-:W-:Y:S02]  /*16c80*/  SHF.R.S32.HI R13, RZ, 0x1f, R13 ;  /* 0x0000001fff0d7819 */ /* 0x000fe4000001140d */
[----:B------:R-:W-:-:S02]  /*16c90*/  IADD3 R5, R247, 0x80, RZ ;  /* 0x00000080f7057810 */ /* 0x000fc40007ffe0ff */
[----:B--2---:R-:W-:-:S13]  /*16ca0*/  @!P4 LEA R6, P6, R14, R0, 0x2 ;  /* 0x000000000e06c211 */ /* 0x004fda00078c10ff */
[----:B---3--:R-:W-:-:S04]  /*16cb0*/  P2R R2, PR, RZ, 0x40 ;  /* 0x00000040ff027803 */ /* 0x008fc80000000000 */
[----:B------:R-:W-:Y:S02]  /*16cc0*/  ISETP.NE.AND P0, PT, R2, RZ, PT ;  /* 0x000000ff0200720c */ /* 0x000fe40003f05270 */
[----:B------:R-:W-:Y:S02]  /*16cd0*/  @!P3 LEA R2, P6, R10, R0, 0x2 ;  /* 0x000000000a02b211 */ /* 0x000fe400078c10ff */
[-C--:B------:R-:W-:Y:S02]  /*16ce0*/  @!P4 LEA.HI.X R7, R14, R4.reuse, R15, 0x2, P0 ;  /* 0x000000040e07c211 */ /* 0x080fe400000f140f */
[----:B------:R-:W-:Y:S02]  /*16cf0*/  @!P3 LEA.HI.X R3, R10, R4, R13, 0x2, P6 ;  /* 0x000000040a03b211 */ /* 0x000fe400030f140d */
[----:B------:R-:W-:Y:S01]  /*16d00*/  IADD3 R13, R247, 0x70, RZ ;  /* 0x00000070f70d7810 */ /* 0x000fe20007ffe0ff */
[----:B------:R2:W-:Y:S01]  /*16d10*/  @!P4 ST.E.64 [R6.64], R54 ;  /* 0x000000360600c985 */ /* 0x0005e2000c101b0a */
[----:B------:R-:W-:-:S02]  /*16d20*/  ISETP.GE.AND P0, PT, R5, c[0x0][0x3c8], PT ;  /* 0x0000f20005007a0c */ /* 0x000fc40003f06270 */
[----:B------:R-:W-:Y:S01]  /*16d30*/  SHF.R.S32.HI R13, RZ, 0x1f, R13 ;  /* 0x0000001fff0d7819 */ /* 0x000fe2000001140d */
[----:B------:R3:W-:Y:S01]  /*16d40*/  @!P3 ST.E.64 [R2.64], R42 ;  /* 0x0000002a0200b985 */ /* 0x0007e2000c101b0a */
[----:B-1----:R-:W-:Y:S02]  /*16d50*/  @!P2 LEA R8, P3, R11, R0, 0x2 ;  /* 0x000000000b08a211 */ /* 0x002fe400078610ff */
[----:B------:R-:W-:Y:S02]  /*16d60*/  IADD3 R14, R247, 0x88, RZ ;  /* 0x00000088f70e7810 */ /* 0x000fe40007ffe0ff */
[----:B------:R-:W-:Y:S02]  /*16d70*/  @!P2 LEA.HI.X R9, R11, R4, R13, 0x2, P3 ;  /* 0x000000040b09a211 */ /* 0x000fe400018f140d */
[C---:B------:R-:W-:Y:S02]  /*16d80*/  IADD3 R13, R247.reuse, 0x78, RZ ;  /* 0x00000078f70d7810 */ /* 0x040fe40007ffe0ff */
[----:B------:R-:W-:Y:S01]  /*16d90*/  IADD3 R11, R247, 0x80, RZ ;  /* 0x00000080f70b7810 */ /* 0x000fe20007ffe0ff */
[----:B------:R-:W-:Y:S01]  /*16da0*/  @!P2 ST.E.64 [R8.64], R132 ;  /* 0x000000840800a985 */ /* 0x000fe2000c101b0a */
[----:B------:R-:W-:-:S02]  /*16db0*/  ISETP.GE.AND P5, PT, R14, c[0x0][0x3c8], PT ;  /* 0x0000f2000e007a0c */ /* 0x000fc40003fa6270 */
[C---:B------:R-:W-:Y:S02]  /*16dc0*/  IADD3 R10, R247.reuse, 0x90, RZ ;  /* 0x00000090f70a7810 */ /* 0x040fe40007ffe0ff */
[----:B------:R-:W-:Y:S02]  /*16dd0*/  SHF.R.S32.HI R13, RZ, 0x1f, R13 ;  /* 0x0000001fff0d7819 */ /* 0x000fe4000001140d */
[----:B------:R-:W-:Y:S02]  /*16de0*/  SHF.R.S32.HI R11, RZ, 0x1f, R11 ;  /* 0x0000001fff0b7819 */ /* 0x000fe4000001140b */
[----:B------:R-:W-:-:S04]  /*16df0*/  IADD3 R15, R247, 0xa0, RZ ;  /* 0x000000a0f70f7810 */ /* 0x000fc80007ffe0ff */
[----:B------:R-:W-:Y:S02]  /*16e00*/  ISETP.GE.AND P2, PT, R15, c[0x0][0x3c8], PT ;  /* 0x0000f2000f007a0c */ /* 0x000fe40003f46270 */
[-C--:B--2---:R-:W-:Y:S02]  /*16e10*/  @!P1 LEA R6, P4, R12, R0.reuse, 0x2 ;  /* 0x000000000c069211 */ /* 0x084fe400078810ff */
[----:B---3--:R-:W-:-:S11]  /*16e20*/  @!P0 LEA R2, P6, R5, R0, 0x2 ;  /* 0x0000000005028211 */ /* 0x008fd600078c10ff */
[----:B------:R-:W-:Y:S02]  /*16e30*/  P2R R3, PR, RZ, 0x10 ;  /* 0x00000010ff037803 */ /* 0x000fe40000000000 */
[----:B------:R-:W-:Y:S02]  /*16e40*/  ISETP.GE.AND P4, PT, R10, c[0x0][0x3c8], PT ;  /* 0x0000f2000a007a0c */ /* 0x000fe40003f86270 */
[----:B------:R-:W-:Y:S02]  /*16e50*/  ISETP.NE.AND P3, PT, R3, RZ, PT ;  /* 0x000000ff0300720c */ /* 0x000fe40003f65270 */
[-C--:B------:R-:W-:Y:S02]  /*16e60*/  @!P0 LEA.HI.X R3, R5, R4.reuse, R11, 0x2, P6 ;  /* 0x0000000405038211 */ /* 0x080fe400030f140b */
[----:B------:R-:W-:Y:S02]  /*16e70*/  @!P1 LEA.HI.X R7, R12, R4, R13, 0x2, P3 ;  /* 0x000000040c079211 */ /* 0x000fe400018f140d */
[----:B------:R-:W-:-:S02]  /*16e80*/  IADD3 R12, R247, 0x98, RZ ;  /* 0x00000098f70c7810 */ /* 0x000fc40007ffe0ff */
[C---:B------:R-:W-:Y:S01]  /*16e90*/  IADD3 R11, R247.reuse, 0x90, RZ ;  /* 0x00000090f70b7810 */ /* 0x040fe20007ffe0ff */
[----:B------:R1:W-:Y:S01]  /*16ea0*/  @!P1 ST.E.64 [R6.64], R62 ;  /* 0x0000003e06009985 */ /* 0x0003e2000c101b0a */
[----:B------:R-:W-:Y:S02]  /*16eb0*/  ISETP.GE.AND P3, PT, R12, c[0x0][0x3c8], PT ;  /* 0x0000f2000c007a0c */ /* 0x000fe40003f66270 */
[----:B------:R-:W-:Y:S01]  /*16ec0*/  SHF.R.S32.HI R11, RZ, 0x1f, R11 ;  /* 0x0000001fff0b7819 */ /* 0x000fe2000001140b */
[----:B------:R2:W-:Y:S01]  /*16ed0*/  @!P0 ST.E.64 [R2.64], R46 ;  /* 0x0000002e02008985 */ /* 0x0005e2000c101b0a */
[C---:B------:R-:W-:Y:S02]  /*16ee0*/  IADD3 R13, R247.reuse, 0xa8, RZ ;  /* 0x000000a8f70d7810 */ /* 0x040fe40007ffe0ff */
[----:B------:R-:W-:Y:S02]  /*16ef0*/  IADD3 R5, R247, 0xb0, RZ ;  /* 0x000000b0f7057810 */ /* 0x000fe40007ffe0ff */
[----:B------:R-:W-:-:S02]  /*16f00*/  ISETP.GE.AND P1, PT, R13, c[0x0][0x3c8], PT ;  /* 0x0000f2000d007a0c */ /* 0x000fc40003f26270 */
[----:B-1----:R-:W-:-:S04]  /*16f10*/  @!P5 LEA R6, P0, R14, R0, 0x2 ;  /* 0x000000000e06d211 */ /* 0x002fc800078010ff */
[----:B------:R-:W-:Y:S02]  /*16f20*/  @!P5 LEA.HI.X R7, R14, R4, R16, 0x2, P0 ;  /* 0x000000040e07d211 */ /* 0x000fe400000f1410 */
[C---:B--2---:R-:W-:Y:S02]  /*16f30*/  @!P4 LEA R2, P6, R10.reuse, R0, 0x2 ;  /* 0x000000000a02c211 */ /* 0x044fe400078c10ff */
[----:B------:R-:W-:Y:S01]  /*16f40*/  IADD3 R14, R247, 0x98, RZ ;  /* 0x00000098f70e7810 */ /* 0x000fe20007ffe0ff */
[----:B------:R-:W-:Y:S01]  /*16f50*/  @!P5 ST.E.64 [R6.64], R66 ;  /* 0x000000420600d985 */ /* 0x000fe2000c101b0a */
[----:B------:R-:W-:Y:S02]  /*16f60*/  @!P4 LEA.HI.X R3, R10, R4, R11, 0x2, P6 ;  /* 0x000000040a03c211 */ /* 0x000fe400030f140b */
[----:B------:R-:W-:Y:S02]  /*16f70*/  @!P3 LEA R10, P5, R12, R0, 0x2 ;  /* 0x000000000c0ab211 */ /* 0x000fe400078a10ff */
[----:B------:R-:W-:Y:S01]  /*16f80*/  ISETP.GE.AND P0, PT, R5, c[0x0][0x3c8], PT ;  /* 0x0000f20005007a0c */ /* 0x000fe20003f06270 */
[----:B------:R1:W-:Y:S01]  /*16f90*/  @!P4 ST.E.64 [R2.64], R70 ;  /* 0x000000460200c985 */ /* 0x0003e2000c101b0a */
[----:B------:R-:W-:-:S02]  /*16fa0*/  SHF.R.S32.HI R14, RZ, 0x1f, R14 ;  /* 0x0000001fff0e7819 */ /* 0x000fc4000001140e */
[----:B------:R-:W-:Y:S02]  /*16fb0*/  IADD3 R16, R247, 0xa0, RZ ;  /* 0x000000a0f7107810 */ /* 0x000fe40007ffe0ff */
[----:B------:R-:W-:Y:S02]  /*16fc0*/  @!P2 LEA R8, P6, R15, R0, 0x2 ;  /* 0x000000000f08a211 */ /* 0x000fe400078c10ff */
[----:B------:R-:W-:-:S04]  /*16fd0*/  SHF.R.S32.HI R16, RZ, 0x1f, R16 ;  /* 0x0000001fff107819 */ /* 0x000fc80000011410 */
[----:B------:R-:W-:Y:S02]  /*16fe0*/  @!P2 LEA.HI.X R9, R15, R4, R16, 0x2, P6 ;  /* 0x000000040f09a211 */ /* 0x000fe400030f1410 */
[----:B-1----:R-:W-:Y:S02]  /*16ff0*/  P2R R2, PR, RZ, 0x20 ;  /* 0x00000020ff027803 */ /* 0x002fe40000000000 */
[----:B------:R-:W-:Y:S02]  /*17000*/  @!P1 LEA R6, P5, R13, R0, 0x2 ;  /* 0x000000000d069211 */ /* 0x000fe400078a10ff */
[----:B------:R-:W-:-:S04]  /*17010*/  ISETP.NE.AND P4, PT, R2, RZ, PT ;  /* 0x000000ff0200720c */ /* 0x000fc80003f85270 */
[----:B------:R-:W-:Y:S02]  /*17020*/  @!P3 LEA.HI.X R11, R12, R4, R14, 0x2, P4 ;  /* 0x000000040c0bb211 */ /* 0x000fe400020f140e */
[C---:B------:R-:W-:Y:S02]  /*17030*/  IADD3 R14, R247.reuse, 0xa8, RZ ;  /* 0x000000a8f70e7810 */ /* 0x040fe40007ffe0ff */
[----:B------:R-:W-:Y:S01]  /*17040*/  IADD3 R12, R247, 0xb0, RZ ;  /* 0x000000b0f70c7810 */ /* 0x000fe20007ffe0ff */
[----:B------:R1:W-:Y:S01]  /*17050*/  @!P3 ST.E.64 [R10.64], R82 ;  /* 0x000000520a00b985 */ /* 0x0003e2000c101b0a */
[----:B------:R-:W-:Y:S02]  /*17060*/  SHF.R.S32.HI R14, RZ, 0x1f, R14 ;  /* 0x0000001fff0e7819 */ /* 0x000fe4000001140e */
[----:B------:R-:W-:Y:S01]  /*17070*/  SHF.R.S32.HI R12, RZ, 0x1f, R12 ;  /* 0x0000001fff0c7819 */ /* 0x000fe2000001140c */
[----:B------:R1:W-:Y:S01]  /*17080*/  @!P2 ST.E.64 [R8.64], R78 ;  /* 0x0000004e0800a985 */ /* 0x0003e2000c101b0a */
[----:B------:R-:W-:-:S02]  /*17090*/  @!P0 LEA R2, P4, R5, R0, 0x2 ;  /* 0x0000000005028211 */ /* 0x000fc400078810ff */
[-C--:B------:R-:W-:Y:S02]  /*170a0*/  @!P1 LEA.HI.X R7, R13, R4.reuse, R14, 0x2, P5 ;  /* 0x000000040d079211 */ /* 0x080fe400028f140e */
[----:B------:R-:W-:-:S03]  /*170b0*/  @!P0 LEA.HI.X R3, R5, R4, R12, 0x2, P4 ;  /* 0x0000000405038211 */ /* 0x000fc600020f140c */
[----:B------:R1:W-:Y:S04]  /*170c0*/  @!P1 ST.E.64 [R6.64], R74 ;  /* 0x0000004a06009985 */ /* 0x0003e8000c101b0a */
[----:B------:R1:W-:Y:S01]  /*170d0*/  @!P0 ST.E.64 [R2.64], R58 ;  /* 0x0000003a02008985 */ /* 0x0003e2000c101b0a */
[----:B------:R-:W-:-:S13]  /*170e0*/  ISETP.GE.AND P0, PT, R252, c[0x0][0x3c8], PT ;  /* 0x0000f200fc007a0c */ /* 0x000fda0003f06270 */
[----:B------:R-:W-:Y:S05]  /*170f0*/  @P0 BRA `(.L_x_296) ;  /* 0x00000c3000000947 */ /* 0x000fea0003800000 */
[----:B------:R-:W-:Y:S02]  /*17100*/  SHF.R.S32.HI R5, RZ, 0x1f, R252 ;  /* 0x0000001fff057819 */ /* 0x000fe400000114fc */
[----:B-1----:R-:W-:-:S04]  /*17110*/  LEA R2, P0, R252, R0, 0x2 ;  /* 0x00000000fc027211 */ /* 0x002fc800078010ff */
[----:B------:R-:W-:-:S05]  /*17120*/  LEA.HI.X R3, R252, R4, R5, 0x2, P0 ;  /* 0x00000004fc037211 */ /* 0x000fca00000f1405 */
[----:B------:R1:W-:Y:S01]  /*17130*/  ST.E.64 [R2.64], R50 ;  /* 0x0000003202007985 */ /* 0x0003e2000c101b0a */
[----:B------:R-:W-:Y:S05]  /*17140*/  BRA `(.L_x_296) ;  /* 0x00000be000007947 */ /* 0x000fea0003800000 */
.L_x_281:
        /* <DEDUP_REMOVED lines=16> */
[----:B--2---:R2:W3:Y:S04]  /*17250*/  LDG.E R4, [R2.64] ;  /* 0x0000000a02047981 */ /* 0x0044e8000c1e1900 */
[----:B--2---:R-:W3:Y:S02]  /*17260*/  LDG.E R2, [R2.64+0x4] ;  /* 0x0000040a02027981 */ /* 0x004ee4000c1e1900 */
[----:B---3-5:R-:W-:Y:S02]  /*17270*/  IADD3 R19, -R4, R2, RZ ;  /* 0x0000000204137210 */ /* 0x028fe40007ffe1ff */
.L_x_302:
        /* <DEDUP_REMOVED lines=31> */
[-C--:B-----5:R-:W-:Y:S01]  /*17470*/  IMAD R10, R17, R5.reuse, RZ ;  /* 0x00000005110a7224 */ /* 0x0a0fe200078e02ff */
[----:B------:R-:W-:Y:S02]  /*17480*/  @P0 SHF.R.U32.HI R2, RZ, c[0x0][0x4f0], R20 ;  /* 0x00013c00ff020a19 */ /* 0x000fe40000011614 */
[----:B------:R-:W-:Y:S01]  /*17490*/  IADD3 R20, P1, P0, R6, R8, R0 ;  /* 0x0000000806147210 */ /* 0x000fe2000783e000 */
[----:B------:R-:W-:Y:S01]  /*174a0*/  IMAD.WIDE.U32 R8, R16, R5, RZ ;  /* 0x0000000510087225 */ /* 0x000fe200078e00ff */
[--C-:B------:R-:W-:Y:S02]  /*174b0*/  SHF.R.S32.HI R5, RZ, 0x1f, R2.reuse ;  /* 0x0000001fff057819 */ /* 0x100fe40000011402 */
[----:B------:R-:W-:Y:S01]  /*174c0*/  IADD3.X R11, R7, R11, R15, P1, P0 ;  /* 0x0000000b070b7210 */ /* 0x000fe20000fe040f */
[----:B------:R-:W-:Y:S01]  /*174d0*/  IMAD.MOV R6, RZ, RZ, -R2 ;  /* 0x000000ffff067224 */ /* 0x000fe200078e0a02 */
[----:B------:R-:W-:Y:S01]  /*174e0*/  IADD3 R9, R9, R10, RZ ;  /* 0x0000000a09097210 */ /* 0x000fe20007ffe0ff */
[----:B------:R-:W-:Y:S01]  /*174f0*/  IMAD.MOV.U32 R10, RZ, RZ, c[0x0][0x4a8] ;  /* 0x00012a00ff0a7624 */ /* 0x000fe200078e00ff */
[----:B------:R-:W-:Y:S01]  /*17500*/  IADD3 R8, P1, P0, R2, R20, R8 ;  /* 0x0000001402087210 */ /* 0x000fe2000783e008 */
[----:B------:R-:W-:-:S03]  /*17510*/  IMAD R6, R6, c[0x0][0x4e8], R14 ;  /* 0x00013a0006067a24 */ /* 0x000fc600078e020e */
[----:B------:R-:W-:Y:S01]  /*17520*/  IADD3.X R9, R5, R11, R9, P1, P0 ;  /* 0x0000000b05097210 */ /* 0x000fe20000fe0409 */
[----:B-1----:R-:W-:Y:S01]  /*17530*/  IMAD R2, R13, R6, RZ ;  /* 0x000000060d027224 */ /* 0x002fe200078e02ff */
[----:B------:R-:W-:Y:S02]  /*17540*/  SHF.R.S32.HI R7, RZ, 0x1f, R6 ;  /* 0x0000001fff077819 */ /* 0x000fe40000011406 */
[----:B------:R-:W-:-:S03]  /*17550*/  MOV R5, c[0x0][0x4ac] ;  /* 0x00012b0000057a02 */ /* 0x000fc60000000f00 */
[C---:B------:R-:W-:Y:S01]  /*17560*/  IMAD R2, R12.reuse, R7, R2 ;  /* 0x000000070c027224 */ /* 0x040fe200078e0202 */
[----:B------:R-:W-:Y:S01]  /*17570*/  SEL R5, R5, c[0x0][0x454], P2 ;  /* 0x0001150005057a07 */ /* 0x000fe20001000000 */
[----:B------:R-:W-:Y:S01]  /*17580*/  IMAD.WIDE.U32 R6, R12, R6, R8 ;  /* 0x000000060c067225 */ /* 0x000fe200078e0008 */
[----:B------:R-:W-:-:S03]  /*17590*/  SEL R8, R10, c[0x0][0x450], P2 ;  /* 0x000114000a087a07 */ /* 0x000fc60001000000 */
[----:B------:R-:W-:Y:S01]  /*175a0*/  IMAD.IADD R2, R7, 0x1, R2 ;  /* 0x0000000107027824 */ /* 0x000fe200078e0202 */
[----:B------:R-:W-:-:S04]  /*175b0*/  LEA R8, P0, R6, R8, 0x2 ;  /* 0x0000000806087211 */ /* 0x000fc800078010ff */
[----:B------:R-:W-:Y:S02]  /*175c0*/  LEA.HI.X R9, R6, R5, R2, 0x2, P0 ;  /* 0x0000000506097211 */ /* 0x000fe400000f1402 */
[----:B------:R-:W-:-:S05]  /*175d0*/  MOV R2, 0xff800000 ;  /* 0xff80000000027802 */ /* 0x000fca0000000f00 */
[----:B------:R1:W-:Y:S02]  /*175e0*/  STG.E [R8.64], R2 ;  /* 0x0000000208007986 */ /* 0x0003e4000c10190a */
.L_x_304:
[----:B------:R-:W-:Y:S05]  /*175f0*/  BSYNC B0 ;  /* 0x0000000000007941 */ /* 0x000fea0003800000 */
.L_x_303:
[----:B------:R-:W-:-:S13]  /*17600*/  ISETP.GT.AND P0, PT, R18, 0x1, PT ;  /* 0x000000011200780c */ /* 0x000fda0003f04270 */
[----:B------:R-:W-:Y:S05]  /*17610*/  @P0 BRA `(.L_x_296) ;  /* 0x0000071000000947 */ /* 0x000fea0003800000 */
[----:B------:R-:W-:Y:S01]  /*17620*/  MOV R5, c[0x0][0x4e8] ;  /* 0x00013a0000057a02 */ /* 0x000fe20000000f00 */
[----:B-1----:R-:W-:Y:S01]  /*17630*/  IMAD R2, R15, c[0x0][0x3a0], RZ ;  /* 0x0000e8000f027a24 */ /* 0x002fe200078e02ff */
[----:B------:R-:W-:Y:S01]  /*17640*/  LEA R11, R237, R246, 0x7 ;  /* 0x000000f6ed0b7211 */ /* 0x000fe200078e38ff */
[----:B------:R-:W-:Y:S01]  /*17650*/  IMAD.WIDE.U32 R6, R0, c[0x0][0x3a0], RZ ;  /* 0x0000e80000067a25 */ /* 0x000fe200078e00ff */
[----:B------:R-:W-:-:S03]  /*17660*/  ISETP.NE.AND P0, PT, R5, 0x1, PT ;  /* 0x000000010500780c */ /* 0x000fc60003f05270 */
[----:B------:R-:W-:Y:S01]  /*17670*/  IMAD R0, R0, c[0x0][0x3a4], R2 ;  /* 0x0000e90000007a24 */ /* 0x000fe200078e0202 */
[----:B------:R-:W-:Y:S01]  /*17680*/  LEA R2, R237, R213, 0x7 ;  /* 0x000000d5ed027211 */ /* 0x000fe200078e38ff */
[----:B------:R-:W-:-:S03]  /*17690*/  IMAD R8, R21, c[0x0][0x3f0], RZ ;  /* 0x0000fc0015087a24 */ /* 0x000fc600078e02ff */
[----:B------:R-:W-:Y:S01]  /*176a0*/  IADD3 R7, R7, R0, RZ ;  /* 0x0000000007077210 */ /* 0x000fe20007ffe0ff */
[----:B------:R-:W-:Y:S01]  /*176b0*/  IMAD R9, R3, c[0x0][0x3f4], R8 ;  /* 0x0000fd0003097a24 */ /* 0x000fe200078e0208 */
[----:B------:R-:W-:-:S03]  /*176c0*/  MOV R0, R2 ;  /* 0x0000000200007202 */ /* 0x000fc60000000f00 */
[----:B------:R-:W-:-:S04]  /*176d0*/  @P0 IMAD.HI.U32 R5, R2, c[0x0][0x4ec], RZ ;  /* 0x00013b0002050a27 */ /* 0x000fc800078e00ff */
[----:B------:R-:W-:Y:S01]  /*176e0*/  IMAD.WIDE.U32 R6, R4, c[0x0][0x3e8], R6 ;  /* 0x0000fa0004067a25 */ /* 0x000fe200078e0006 */
[----:B------:R-:W-:-:S03]  /*176f0*/  @P0 SHF.R.U32.HI R0, RZ, c[0x0][0x4f0], R5 ;  /* 0x00013c00ff000a19 */ /* 0x000fc60000011605 */
[----:B------:R-:W-:Y:S01]  /*17700*/  IMAD R5, R4, c[0x0][0x3ec], R7 ;  /* 0x0000fb0004057a24 */ /* 0x000fe200078e0207 */
[----:B------:R-:W-:Y:S02]  /*17710*/  MOV R4, R6 ;  /* 0x0000000600047202 */ /* 0x000fe40000000f00 */
[----:B------:R-:W-:-:S03]  /*17720*/  SHF.R.S32.HI R8, RZ, 0x1f, R0 ;  /* 0x0000001fff087819 */ /* 0x000fc60000011400 */
[----:B------:R-:W-:Y:S01]  /*17730*/  IMAD.WIDE.U32 R6, R3, c[0x0][0x3f0], R4 ;  /* 0x0000fc0003067a25 */ /* 0x000fe200078e0004 */
[----:B------:R-:W-:-:S03]  /*17740*/  IADD3 R4, -R0, RZ, RZ ;  /* 0x000000ff00047210 */ /* 0x000fc60007ffe1ff */
[----:B------:R-:W-:Y:S01]  /*17750*/  IMAD R5, R8, c[0x0][0x3e0], RZ ;  /* 0x0000f80008057a24 */ /* 0x000fe200078e02ff */
[----:B------:R-:W-:Y:S01]  /*17760*/  IADD3 R3, R7, R9, RZ ;  /* 0x0000000907037210 */ /* 0x000fe20007ffe0ff */
[----:B------:R-:W-:Y:S01]  /*17770*/  IMAD R4, R4, c[0x0][0x4e8], R2 ;  /* 0x00013a0004047a24 */ /* 0x000fe200078e0202 */
[----:B------:R-:W-:Y:S01]  /*17780*/  MOV R2, R6 ;  /* 0x0000000600027202 */ /* 0x000fe20000000f00 */
[----:B------:R-:W-:-:S04]  /*17790*/  IMAD R5, R0, c[0x0][0x3e4], R5 ;  /* 0x0000f90000057a24 */ /* 0x000fc800078e0205 */
        /* <DEDUP_REMOVED lines=11> */
.L_x_364:
[----:B------:R-:W-:Y:S05]  /*17850*/  BRA.DIV ~URZ, `(.L_x_306) ;  /* 0x000025027f007947 */ /* 0x000fea000b800000 */
[----:B------:R3:W4:Y:S02]  /*17860*/  SHFL.IDX PT, R0, R12, RZ, 0x181f ;  /* 0x00181fff0c007589 */ /* 0x00072400000e0000 */
.L_x_365:
[----:B------:R-:W-:Y:S01]  /*17870*/  IMAD R10, R19, c[0x0][0x4e8], RZ ;  /* 0x00013a00130a7a24 */ /* 0x000fe200078e02ff */
[----:B------:R-:W-:Y:S04]  /*17880*/  BSSY B0, `(.L_x_307) ;  /* 0x000000f000007945 */ /* 0x000fe80003800000 */
        /* <DEDUP_REMOVED lines=14> */
.L_x_308:
[----:B------:R-:W-:Y:S05]  /*17970*/  BSYNC B0 ;  /* 0x0000000000007941 */ /* 0x000fea0003800000 */
.L_x_307:
[----:B------:R-:W-:Y:S05]  /*17980*/  BRA.DIV ~URZ, `(.L_x_309) ;  /* 0x000024327f007947 */ /* 0x000fea000b800000 */
[----:B--2---:R2:W1:Y:S04]  /*17990*/  SHFL.IDX PT, R4, R5, 0x1, 0x181f ;  /* 0x00381f0005047f89 */ /* 0x00446800000e0000 */
[----:B----4-:R2:W4:Y:S02]  /*179a0*/  SHFL.IDX PT, R0, R12, 0x1, 0x181f ;  /* 0x00381f000c007f89 */ /* 0x01052400000e0000 */
.L_x_366:
        /* <DEDUP_REMOVED lines=16> */
.L_x_311:
[----:B------:R-:W-:Y:S05]  /*17ab0*/  BSYNC B0 ;  /* 0x0000000000007941 */ /* 0x000fea0003800000 */
.L_x_310:
[----:B------:R-:W-:Y:S05]  /*17ac0*/  BRA.DIV ~URZ, `(.L_x_312) ;  /* 0x000023b27f007947 */ /* 0x000fea000b800000 */
[----:B-1----:R1:W2:Y:S02]  /*17ad0*/  SHFL.IDX PT, R4, R5, 0x2, 0x181f ;  /* 0x00581f0005047f89 */ /* 0x0022a400000e0000 */
.L_x_367:
[----:B------:R-:W-:Y:S05]  /*17ae0*/  BRA.DIV ~URZ, `(.L_x_313) ;  /* 0x000024027f007947 */ /* 0x000fea000b800000 */
[----:B----4-:R4:W1:Y:S02]  /*17af0*/  SHFL.IDX PT, R0, R12, 0x2, 0x181f ;  /* 0x00581f000c007f89 */ /* 0x01086400000e0000 */
.L_x_368:
[----:B------:R-:W-:Y:S01]  /*17b00*/  IADD3 R2, R11, 0x40, RZ ;  /* 0x000000400b027810 */ /* 0x000fe20007ffe0ff */
[----:B------:R-:W-:Y:S03]  /*17b10*/  BSSY B0, `(.L_x_314) ;  /* 0x000000f000007945 */ /* 0x000fe60003800000 */
[----:B------:R-:W-:-:S13]  /*17b20*/  ISETP.GE.AND P0, PT, R2, R10, PT ;  /* 0x0000000a0200720c */ /* 0x000fda0003f06270 */
[----:B------:R-:W-:Y:S05]  /*17b30*/  @P0 BRA `(.L_x_315) ;  /* 0x000000c000000947 */ /* 0x000fea0003800000 */
[----:B------:R-:W-:Y:S02]  /*17b40*/  ISETP.GE.AND P2, PT, R210, c[0x0][0x3c8], PT ;  /* 0x0000f200d2007a0c */ /* 0x000fe40003f46270 */
[----:B------:R-:W-:Y:S02]  /*17b50*/  ISETP.GE.AND P1, PT, R207, c[0x0][0x3c8], PT ;  /* 0x0000f200cf007a0c */ /* 0x000fe40003f26270 */
[----:B------:R-:W-:-:S09]  /*17b60*/  ISETP.GE.AND P0, PT, R208, c[0x0][0x3c8], PT ;  /* 0x0000f200d0007a0c */ /* 0x000fd20003f06270 */
        /* <DEDUP_REMOVED lines=9> */
.L_x_315:
[----:B------:R-:W-:Y:S05]  /*17c00*/  BSYNC B0 ;  /* 0x0000000000007941 */ /* 0x000fea0003800000 */
.L_x_314:
[----:B------:R-:W-:Y:S05]  /*17c10*/  BRA.DIV ~URZ, `(.L_x_316) ;  /* 0x000023327f007947 */ /* 0x000fea000b800000 */
[----:B--2---:R2:W3:Y:S04]  /*17c20*/  SHFL.IDX PT, R4, R5, 0x3, 0x181f ;  /* 0x00781f0005047f89 */ /* 0x0044e800000e0000 */
[----:B-1----:R2:W1:Y:S02]  /*17c30*/  SHFL.IDX PT, R0, R12, 0x3, 0x181f ;  /* 0x00781f000c007f89 */ /* 0x00246400000e0000 */
.L_x_369:
[----:B------:R-:W-:-:S04]  /*17c40*/  IADD3 R11, R11, 0x60, RZ ;  /* 0x000000600b0b7810 */ /* 0x000fc80007ffe0ff */
        /* <DEDUP_REMOVED lines=8> */
[-C--:B---3--:R-:W-:Y:S02]  /*17cd0*/  @!P2 LEA.HI.X R9, R210, R4.reuse, R211, 0x1, P5 ;  /* 0x00000004d209a211 */ /* 0x088fe400028f0cd3 */
[-C--:B------:R-:W-:Y:S02]  /*17ce0*/  @!P1 LEA.HI.X R7, R207, R4.reuse, R224, 0x1, P4 ;  /* 0x00000004cf079211 */ /* 0x080fe400020f0ce0 */
[----:B------:R-:W-:Y:S01]  /*17cf0*/  @!P0 LEA.HI.X R3, R208, R4, R223, 0x1, P3 ;  /* 0x00000004d0038211 */ /* 0x000fe200018f0cdf */
[----:B------:R1:W-:Y:S04]  /*17d00*/  @!P2 ST.E.128 [R8.64], RZ ;  /* 0x000000ff0800a985 */ /* 0x0003e8000c101d0a */
[----:B------:R1:W-:Y:S04]  /*17d10*/  @!P1 ST.E.128 [R6.64], RZ ;  /* 0x000000ff06009985 */ /* 0x0003e8000c101d0a */
[----:B------:R1:W-:Y:S02]  /*17d20*/  @!P0 ST.E.128 [R2.64], RZ ;  /* 0x000000ff02008985 */ /* 0x0003e4000c101d0a */
.L_x_296:
[----:B------:R-:W-:Y:S05]  /*17d30*/  BSYNC B1 ;  /* 0x0000000000017941 */ /* 0x000fea0003800000 */
.L_x_280:
[----:B------:R-:W-:-:S13]  /*17d40*/  ISETP.NE.AND P0, PT, RZ, UR9, PT ;  /* 0x00000009ff007c0c */ /* 0x000fda000bf05270 */
[----:B------:R-:W-:Y:S01]  /*17d50*/  @P0 WARPSYNC 0xffffffff ;  /* 0xffffffff00000948 */ /* 0x000fe20003800000 */
[----:B------:R-:W-:Y:S06]  /*17d60*/  @P0 BAR.SYNC.DEFER_BLOCKING 0x5, 0x100 ;  /* 0x0144000000000b1d */ /* 0x000fec0000010000 */
[----:B------:R-:W4:Y:S04]  /*17d70*/  @P0 LDS.128 R236, [0x18100] ;  /* 0x01810000ffec0984 */ /* 0x000f280000000c00 */
[----:B------:R-:W-:Y:S06]  /*17d80*/  @P0 BAR.ARV 0x4, 0x100 ;  /* 0x0104000000000b1d */ /* 0x000fec0000002000 */
[----:B------:R-:W-:Y:S05]  /*17d90*/  @P0 BRA `(.L_x_317) ;  /* 0x00000ae000000947 */ /* 0x000fea0003800000 */
[----:B-12---:R-:W1:Y:S01]  /*17da0*/  S2R R0, SR_TID.X ;  /* 0x0000000000007919 */ /* 0x006e620000002100 */
[----:B------:R-:W-:Y:S01]  /*17db0*/  IMAD.MOV.U32 R8, RZ, RZ, RZ ;  /* 0x000000ffff087224 */ /* 0x000fe200078e00ff */
[----:B-1----:R-:W-:-:S04]  /*17dc0*/  LOP3.LUT R14, R0, 0x1f, RZ, 0xc0, !PT ;  /* 0x0000001f000e7812 */ /* 0x002fc800078ec0ff */
[----:B------:R-:W-:Y:S01]  /*17dd0*/  ISETP.NE.AND P6, PT, R14, 0x1f, PT ;  /* 0x0000001f0e00780c */ /* 0x000fe20003fc5270 */
[----:B------:R-:W-:Y:S10]  /*17de0*/  BRA.DIV ~URZ, `(.L_x_318) ;  /* 0x000022227f007947 */ /* 0x000ff4000b800000 */
[----:B------:R1:W2:Y:S02]  /*17df0*/  SHFL.IDX PT, R9, R29, RZ, 0x1f ;  /* 0x00001fff1d097589 */ /* 0x0002a400000e0000 */
.L_x_370:
[----:B------:R-:W-:Y:S05]  /*17e00*/  BRA.DIV ~URZ, `(.L_x_319) ;  /* 0x000022727f007947 */ /* 0x000fea000b800000 */
[----:B---3--:R3:W1:Y:S02]  /*17e10*/  SHFL.IDX PT, R6, R29, 0x1, 0x1f ;  /* 0x00201f001d067f89 */ /* 0x00866400000e0000 */
.L_x_371:
[----:B----4-:R-:W-:Y:S02]  /*17e20*/  IMAD.IADD R0, R239, 0x1, R14 ;  /* 0x00000001ef007824 */ /* 0x010fe400078e020e */
[----:B------:R-:W-:-:S03]  /*17e30*/  IMAD.MOV.U32 R7, RZ, RZ, RZ ;  /* 0x000000ffff077224 */ /* 0x000fc600078e00ff */
[----:B------:R-:W-:-:S13]  /*17e40*/  ISETP.GE.OR P0, PT, R0, c[0x0][0x53c], !P6 ;  /* 0x00014f0000007a0c */ /* 0x000fda0007706670 */
[----:B------:R-:W-:Y:S01]  /*17e50*/  @!P0 MOV R2, 0x4 ;  /* 0x0000000400028802 */ /* 0x000fe20000000f00 */
[----:B------:R-:W-:-:S04]  /*17e60*/  @!P0 IMAD.MOV.U32 R4, RZ, RZ, 0x4 ;  /* 0x00000004ff048424 */ /* 0x000fc800078e00ff */
[----:B------:R-:W-:-:S04]  /*17e70*/  @!P0 IMAD.WIDE R4, R0, R4, c[0x0][0x580] ;  /* 0x0001600000048625 */ /* 0x000fc800078e0204 */
[----:B------:R-:W-:Y:S01]  /*17e80*/  @!P0 IMAD.WIDE R2, R0, R2, c[0x0][0x578] ;  /* 0x00015e0000028625 */ /* 0x000fe200078e0202 */
[----:B------:R-:W4:Y:S04]  /*17e90*/  @!P0 LDG.E R7, [R4.64] ;  /* 0x0000000a04078981 */ /* 0x000f28000c1e1900 */
[----:B------:R-:W4:Y:S01]  /*17ea0*/  @!P0 LDG.E R8, [R2.64] ;  /* 0x0000000a02088981 */ /* 0x000f22000c1e1900 */
[C---:B------:R-:W-:Y:S02]  /*17eb0*/  ISETP.GE.U32.AND P4, PT, R14.reuse, 0x10, PT ;  /* 0x000000100e00780c */ /* 0x040fe40003f86070 */
[C---:B------:R-:W-:Y:S02]  /*17ec0*/  ISETP.GE.U32.AND P3, PT, R14.reuse, 0x8, PT ;  /* 0x000000080e00780c */ /* 0x040fe40003f66070 */
[----:B------:R-:W-:-:S02]  /*17ed0*/  ISETP.GE.U32.AND P2, PT, R14, 0x4, PT ;  /* 0x000000040e00780c */ /* 0x000fc40003f46070 */
[C---:B------:R-:W-:Y:S02]  /*17ee0*/  ISETP.GE.U32.AND P1, PT, R14.reuse, 0x2, PT ;  /* 0x000000020e00780c */ /* 0x040fe40003f26070 */
[----:B------:R-:W-:Y:S02]  /*17ef0*/  ISETP.NE.AND P5, PT, R14, RZ, PT ;  /* 0x000000ff0e00720c */ /* 0x000fe40003fa5270 */
[----:B------:R-:W-:Y:S01]  /*17f00*/  MOV R13, RZ ;  /* 0x000000ff000d7202 */ /* 0x000fe20000000f00 */
[----:B----4-:R-:W-:Y:S01]  /*17f10*/  IMAD R0, R8, R7, RZ ;  /* 0x0000000708007224 */ /* 0x010fe200078e02ff */
[----:B------:R-:W-:Y:S07]  /*17f20*/  BRA.DIV ~URZ, `(.L_x_320) ;  /* 0x000021c27f007947 */ /* 0x000fee000b800000 */
[----:B------:R4:W3:Y:S02]  /*17f30*/  SHFL.UP PT, R4, R0, 0x1, RZ ;  /* 0x0420000000047989 */ /* 0x0008e400000e00ff */
.L_x_372:
[----:B---3--:R-:W-:-:S04]  /*17f40*/  SEL R4, R4, RZ, P5 ;  /* 0x000000ff04047207 */ /* 0x008fc80002800000 */
[----:B----4-:R-:W-:Y:S01]  /*17f50*/  IADD3 R0, R0, R4, RZ ;  /* 0x0000000400007210 */ /* 0x010fe20007ffe0ff */
[----:B------:R-:W-:Y:S05]  /*17f60*/  BRA.DIV ~URZ, `(.L_x_321) ;  /* 0x000021c27f007947 */ /* 0x000fea000b800000 */
        /* <DEDUP_REMOVED lines=12> */
[----:B------:R3:W4:Y:S02]  /*18030*/  SHFL.IDX PT, R0, R4, 0x1f, 0x1f ;  /* 0x03e01f0004007f89 */ /* 0x00072400000e0000 */
.L_x_373:
[----:B----4-:R-:W-:Y:S01]  /*18040*/  IMAD R0, R0, c[0x0][0x538], RZ ;  /* 0x00014e0000007a24 */ /* 0x010fe200078e02ff */
[----:B------:R-:W-:Y:S04]  /*18050*/  BSSY B1, `(.L_x_322) ;  /* 0x000007d000017945 */ /* 0x000fe80003800000 */
[----:B-1----:R-:W-:-:S04]  /*18060*/  IADD3 R6, R0, R6, RZ ;  /* 0x0000000600067210 */ /* 0x002fc80007ffe0ff */
[----:B--2---:R-:W-:-:S13]  /*18070*/  ISETP.GT.AND P0, PT, R6, R9, PT ;  /* 0x000000090600720c */ /* 0x004fda0003f04270 */
[----:B------:R-:W-:Y:S05]  /*18080*/  @P0 BRA `(.L_x_323) ;  /* 0x0000025000000947 */ /* 0x000fea0003800000 */
.L_x_327:
        /* <DEDUP_REMOVED lines=8> */
[----:B---3--:R-:W-:Y:S01]  /*18110*/  @!P0 MOV R4, 0x4 ;  /* 0x0000000400048802 */ /* 0x008fe20000000f00 */
[----:B------:R-:W-:-:S04]  /*18120*/  @!P0 IMAD.MOV.U32 R2, RZ, RZ, 0x4 ;  /* 0x00000004ff028424 */ /* 0x000fc800078e00ff */
[----:B------:R-:W-:-:S04]  /*18130*/  @!P0 IMAD.WIDE R4, R0, R4, c[0x0][0x580] ;  /* 0x0001600000048625 */ /* 0x000fc800078e0204 */
[----:B------:R-:W-:Y:S01]  /*18140*/  @!P0 IMAD.WIDE R2, R0, R2, c[0x0][0x578] ;  /* 0x00015e0000028625 */ /* 0x000fe200078e0202 */
[----:B------:R-:W2:Y:S04]  /*18150*/  @!P0 LDG.E R7, [R4.64] ;  /* 0x0000000a04078981 */ /* 0x000ea8000c1e1900 */
[----:B------:R-:W2:Y:S02]  /*18160*/  @!P0 LDG.E R8, [R2.64] ;  /* 0x0000000a02088981 */ /* 0x000ea4000c1e1900 */
[----:B--2---:R-:W-:Y:S01]  /*18170*/  IMAD R0, R8, R7, RZ ;  /* 0x0000000708007224 */ /* 0x004fe200078e02ff */
[----:B------:R-:W-:Y:S05]  /*18180*/  BRA.DIV ~URZ, `(.L_x_325) ;  /* 0x000021427f007947 */ /* 0x000fea000b800000 */
[----:B------:R1:W2:Y:S02]  /*18190*/  SHFL.UP PT, R2, R0, 0x1, RZ ;  /* 0x0420000000027989 */ /* 0x0002a400000e00ff */
.L_x_374:
        /* <DEDUP_REMOVED lines=16> */
.L_x_375:
[----:B--2---:R-:W-:-:S05]  /*182a0*/  IMAD R0, R0, c[0x0][0x538], RZ ;  /* 0x00014e0000007a24 */ /* 0x004fca00078e02ff */
[----:B------:R-:W-:-:S04]  /*182b0*/  IADD3 R6, R0, R6, RZ ;  /* 0x0000000600067210 */ /* 0x000fc80007ffe0ff */
[----:B------:R-:W-:-:S13]  /*182c0*/  ISETP.GT.AND P0, PT, R6, R9, PT ;  /* 0x000000090600720c */ /* 0x000fda0003f04270 */
[----:B-1----:R-:W-:Y:S05]  /*182d0*/  @!P0 BRA `(.L_x_327) ;  /* 0xfffffdb000008947 */ /* 0x002fea000383ffff */
.L_x_323:
[----:B------:R-:W-:-:S05]  /*182e0*/  IADD3 R12, -R0, R6, RZ ;  /* 0x00000006000c7210 */ /* 0x000fca0007ffe1ff */
[----:B------:R-:W-:-:S05]  /*182f0*/  IMAD R0, R4, c[0x0][0x538], R12 ;  /* 0x00014e0004007a24 */ /* 0x000fca00078e020c */
[----:B------:R-:W-:Y:S01]  /*18300*/  ISETP.GT.AND P0, PT, R0, R9, PT ;  /* 0x000000090000720c */ /* 0x000fe20003f04270 */
[----:B------:R-:W-:-:S12]  /*18310*/  BRA.DIV ~URZ, `(.L_x_328) ;  /* 0x000021a27f007947 */ /* 0x000fd8000b800000 */
[----:B------:R-:W-:-:S04]  /*18320*/  VOTE.ANY R10, PT, !P0 ;  /* 0x00000000000a7806 */ /* 0x000fc800040e0100 */
.L_x_376:
[----:B------:R1:W2:Y:S01]  /*18330*/  POPC R6, R10 ;  /* 0x0000000a00067309 */ /* 0x0002a20000000000 */
[----:B------:R-:W-:Y:S05]  /*18340*/  BRA.DIV ~URZ, `(.L_x_329) ;  /* 0x000021c27f007947 */ /* 0x000fea000b800000 */
[----:B--2---:R2:W4:Y:S04]  /*18350*/  SHFL.IDX PT, R7, R7, R6, 0x1f ;  /* 0x00001f0607077589 */ /* 0x00452800000e0000 */
[----:B------:R2:W1:Y:S02]  /*18360*/  SHFL.IDX PT, R5, R8, R6, 0x1f ;  /* 0x00001f0608057589 */ /* 0x00046400000e0000 */
.L_x_377:
[----:B------:R-:W-:Y:S01]  /*18370*/  ISETP.NE.AND P0, PT, R10, RZ, PT ;  /* 0x000000ff0a00720c */ /* 0x000fe20003f05270 */
[----:B------:R-:W-:-:S12]  /*18380*/  BSSY B0, `(.L_x_330) ;  /* 0x0000005000007945 */ /* 0x000fd80003800000 */
[----:B------:R-:W-:Y:S05]  /*18390*/  @!P0 BRA `(.L_x_331) ;  /* 0x0000003000008947 */ /* 0x000fea0003800000 */
[----:B------:R-:W-:Y:S01]  /*183a0*/  IADD3 R28, R6, -0x1, RZ ;  /* 0xffffffff061c7810 */ /* 0x000fe20007ffe0ff */
[----:B------:R-:W-:Y:S05]  /*183b0*/  BRA.DIV ~URZ, `(.L_x_332) ;  /* 0x000022227f007947 */ /* 0x000fea000b800000 */
[----:B------:R2:W3:Y:S02]  /*183c0*/  SHFL.IDX PT, R13, R4, R28, 0x1f ;  /* 0x00001f1c040d7589 */ /* 0x0004e400000e0000 */
.L_x_331:
[----:B------:R-:W-:Y:S05]  /*183d0*/  BSYNC B0 ;  /* 0x0000000000007941 */ /* 0x000fea0003800000 */
.L_x_330:
[----:B----4-:R-:W-:Y:S01]  /*183e0*/  IABS R2, R7 ;  /* 0x0000000700027213 */ /* 0x010fe20000000000 */
[----:B---3--:R-:W-:Y:S01]  /*183f0*/  IMAD R236, R13, c[0x0][0x538], R12 ;  /* 0x00014e000dec7a24 */ /* 0x008fe200078e020c */
[----:B-1----:R-:W-:Y:S01]  /*18400*/  IABS R3, R5 ;  /* 0x0000000500037213 */ /* 0x002fe20000000000 */
[----:B------:R-:W-:Y:S01]  /*18410*/  IMAD.IADD R239, R6, 0x1, R239 ;  /* 0x0000000106ef7824 */ /* 0x000fe200078e02ef */
[----:B------:R-:W1:Y:S01]  /*18420*/  I2F.RP R10, R2 ;  /* 0x00000002000a7306 */ /* 0x000e620000209400 */
[----:B------:R-:W-:-:S05]  /*18430*/  IMAD.IADD R12, R9, 0x1, -R236 ;  /* 0x00000001090c7824 */ /* 0x000fca00078e0aec */
[----:B--2---:R-:W-:Y:S02]  /*18440*/  IABS R8, R12 ;  /* 0x0000000c00087213 */ /* 0x004fe40000000000 */
[----:B------:R-:W-:Y:S08]  /*18450*/  I2F.RP R9, R3 ;  /* 0x0000000300097306 */ /* 0x000ff00000209400 */
[----:B-1----:R-:W1:Y:S02]  /*18460*/  MUFU.RCP R10, R10 ;  /* 0x0000000a000a7308 */ /* 0x002e640000001000 */
[----:B-1----:R-:W-:-:S06]  /*18470*/  IADD3 R10, R10, 0xffffffe, RZ ;  /* 0x0ffffffe0a0a7810 */ /* 0x002fcc0007ffe0ff */
[----:B------:R-:W1:Y:S02]  /*18480*/  F2I.FTZ.U32.TRUNC.NTZ R11, R10 ;  /* 0x0000000a000b7305 */ /* 0x000e64000021f000 */
[----:B-1----:R-:W-:Y:S01]  /*18490*/  IMAD.MOV R0, RZ, RZ, -R11 ;  /* 0x000000ffff007224 */ /* 0x002fe200078e0a0b */
[----:B------:R-:W-:-:S03]  /*184a0*/  MOV R10, RZ ;  /* 0x000000ff000a7202 */ /* 0x000fc60000000f00 */
        /* <DEDUP_REMOVED lines=12> */
[-C--:B------:R-:W-:Y:S01]  /*18570*/  @!P0 IADD3 R4, R4, -R2.reuse, RZ ;  /* 0x8000000204048210 */ /* 0x080fe20007ffe0ff */
[----:B------:R-:W1:Y:S01]  /*18580*/  F2I.FTZ.U32.TRUNC.NTZ R9, R8 ;  /* 0x0000000800097305 */ /* 0x000e62000021f000 */
[----:B------:R-:W-:Y:S02]  /*18590*/  @!P0 IADD3 R0, R0, 0x1, RZ ;  /* 0x0000000100008810 */ /* 0x000fe40007ffe0ff */
[----:B------:R-:W-:Y:S02]  /*185a0*/  ISETP.GE.U32.AND P2, PT, R4, R2, PT ;  /* 0x000000020400720c */ /* 0x000fe40003f46070 */
[----:B------:R-:W-:Y:S02]  /*185b0*/  LOP3.LUT R2, R12, R7, RZ, 0x3c, !PT ;  /* 0x000000070c027212 */ /* 0x000fe400078e3cff */
[----:B------:R-:W-:Y:S02]  /*185c0*/  ISETP.NE.AND P0, PT, R7, RZ, PT ;  /* 0x000000ff0700720c */ /* 0x000fe40003f05270 */
[----:B------:R-:W-:-:S07]  /*185d0*/  ISETP.GE.AND P1, PT, R2, RZ, PT ;  /* 0x000000ff0200720c */ /* 0x000fce0003f26270 */
[----:B------:R-:W-:Y:S01]  /*185e0*/  @P2 IADD3 R0, R0, 0x1, RZ ;  /* 0x0000000100002810 */ /* 0x000fe20007ffe0ff */
[----:B-1----:R-:W-:Y:S02]  /*185f0*/  IMAD.MOV R2, RZ, RZ, -R9 ;  /* 0x000000ffff027224 */ /* 0x002fe400078e0a09 */
[----:B------:R-:W-:Y:S02]  /*18600*/  IMAD.MOV.U32 R8, RZ, RZ, RZ ;  /* 0x000000ffff087224 */ /* 0x000fe400078e00ff */
[----:B------:R-:W-:Y:S01]  /*18610*/  IMAD.MOV.U32 R4, RZ, RZ, R2 ;  /* 0x000000ffff047224 */ /* 0x000fe200078e0002 */
[----:B------:R-:W-:Y:S01]  /*18620*/  IABS R2, R5 ;  /* 0x0000000500027213 */ /* 0x000fe20000000000 */
[----:B------:R-:W-:Y:S01]  /*18630*/  @!P1 IMAD.MOV R0, RZ, RZ, -R0 ;  /* 0x000000ffff009224 */ /* 0x000fe200078e0a00 */
[----:B------:R-:W-:Y:S01]  /*18640*/  @!P0 LOP3.LUT R0, RZ, R7, RZ, 0x33, !PT ;  /* 0x00000007ff008212 */ /* 0x000fe200078e33ff */
[----:B------:R-:W-:Y:S01]  /*18650*/  IMAD R4, R4, R3, RZ ;  /* 0x0000000304047224 */ /* 0x000fe200078e02ff */
[----:B------:R-:W-:-:S02]  /*18660*/  IADD3 R10, RZ, -R2, RZ ;  /* 0x80000002ff0a7210 */ /* 0x000fc40007ffe0ff */
[----:B------:R-:W-:Y:S01]  /*18670*/  IABS R11, R0 ;  /* 0x00000000000b7213 */ /* 0x000fe20000000000 */
[----:B------:R-:W-:Y:S01]  /*18680*/  IMAD.HI.U32 R2, R9, R4, R8 ;  /* 0x0000000409027227 */ /* 0x000fe200078e0008 */
[----:B------:R-:W-:-:S03]  /*18690*/  MOV R8, R10 ;  /* 0x0000000a00087202 */ /* 0x000fc60000000f00 */
[----:B------:R-:W-:Y:S02]  /*186a0*/  IMAD.MOV.U32 R4, RZ, RZ, R11 ;  /* 0x000000ffff047224 */ /* 0x000fe400078e000b */
[----:B------:R-:W-:Y:S02]  /*186b0*/  IMAD R7, R0, R7, RZ ;  /* 0x0000000700077224 */ /* 0x000fe400078e02ff */
[----:B------:R-:W-:-:S03]  /*186c0*/  IMAD.HI.U32 R2, R2, R4, RZ ;  /* 0x0000000402027227 */ /* 0x000fc600078e00ff */
[----:B------:R-:W-:Y:S01]  /*186d0*/  IADD3 R237, R12, -R7, RZ ;  /* 0x800000070ced7210 */ /* 0x000fe20007ffe0ff */
        /* <DEDUP_REMOVED lines=16> */
.L_x_324:
[----:B------:R-:W-:Y:S01]  /*187e0*/  IMAD.MOV.U32 R236, RZ, RZ, R9 ;  /* 0x000000ffffec7224 */ /* 0x000fe200078e0009 */
[----:B------:R-:W-:Y:S01]  /*187f0*/  MOV R238, RZ ;  /* 0x000000ff00ee7202 */ /* 0x000fe20000000f00 */
[----:B------:R-:W-:Y:S01]  /*18800*/  IMAD.MOV.U32 R237, RZ, RZ, RZ ;  /* 0x000000ffffed7224 */ /* 0x000fe200078e00ff */
[----:B------:R-:W-:Y:S02]  /*18810*/  MOV R239, c[0x0][0x53c] ;  /* 0x00014f0000ef7a02 */ /* 0x000fe40000000f00 */
.L_x_333:
[----:B------:R-:W-:Y:S05]  /*18820*/  BSYNC B1 ;  /* 0x0000000000017941 */ /* 0x000fea0003800000 */
.L_x_322:
[----:B------:R-:W-:Y:S01]  /*18830*/  WARPSYNC 0xffffffff ;  /* 0xffffffff00007948 */ /* 0x000fe20003800000 */
[----:B------:R-:W-:Y:S01]  /*18840*/  BAR.SYNC.DEFER_BLOCKING 0x4, 0x100 ;  /* 0x0104000000007b1d */ /* 0x000fe20000010000 */
[----:B------:R-:W-:-:S13]  /*18850*/  ISETP.NE.AND P0, PT, R14, RZ, PT ;  /* 0x000000ff0e00720c */ /* 0x000fda0003f05270 */
[----:B------:R1:W-:Y:S04]  /*18860*/  @!P0 STS.128 [0x18100], R236 ;  /* 0x018100ecff008388 */ /* 0x0003e80000000c00 */
[----:B------:R-:W-:Y:S06]  /*18870*/  BAR.ARV 0x5, 0x100 ;  /* 0x0144000000007b1d */ /* 0x000fec0000002000 */
.L_x_317:
[----:B----4-:R-:W-:-:S13]  /*18880*/  ISETP.GE.AND P0, PT, R239, c[0x0][0x53c], PT ;  /* 0x00014f00ef007a0c */ /* 0x010fda0003f06270 */
[----:B-123--:R-:W-:Y:S01]  /*18890*/  @P0 CALL.REL.NOINC `(.L_x_334) ;  /* 0x0000001000000944 */ /* 0x00efe20003c00000 */
[----:B------:R-:W-:Y:S05]  /*188a0*/  BRA `(.L_x_335) ;  /* 0xfffe942000007947 */ /* 0x000fea000383ffff */
.L_x_334:
[----:B------:R-:W-:Y:S05]  /*188b0*/  EXIT ;  /* 0x000000000000794d */ /* 0x000fea0003800000 */
.L_x_168:
[----:B------:R-:W-:Y:S01]  /*188c0*/  IMAD.MOV.U32 R0, RZ, RZ, R5 ;  /* 0x000000ffff007224 */ /* 0x000fe200078e0005 */
[----:B------:R-:W-:Y:S02]  /*188d0*/  MOV R3, 0x1 ;  /* 0x0000000100037802 */ /* 0x000fe40000000f00 */
[----:B------:R-:W-:Y:S02]  /*188e0*/  MOV R2, 0x18900 ;  /* 0x0001890000027802 */ /* 0x000fe40000000f00 */
[----:B-1----:R-:W-:Y:S05]  /*188f0*/  CALL.REL.NOINC `($__internal_6_$__cuda_sm70_shflsync_up_p) ;  /* 0x00001df000007944 */ /* 0x002fea0003c00000 */
[----:B------:R-:W-:Y:S01]  /*18900*/  MOV R0, R4 ;  /* 0x0000000400007202 */ /* 0x000fe20000000f00 */
[----:B------:R-:W-:Y:S05]  /*18910*/  BRA `(.L_x_336) ;  /* 0xfffe7b3000007947 */ /* 0x000fea000383ffff */
.L_x_169:
[----:B------:R-:W-:Y:S01]  /*18920*/  IMAD.MOV.U32 R0, RZ, RZ, R5 ;  /* 0x000000ffff007224 */ /* 0x000fe200078e0005 */
[----:B------:R-:W-:Y:S02]  /*18930*/  MOV R3, 0x2 ;  /* 0x0000000200037802 */ /* 0x000fe40000000f00 */
[----:B------:R-:W-:Y:S02]  /*18940*/  MOV R2, 0x18960 ;  /* 0x0001896000027802 */ /* 0x000fe40000000f00 */
[----:B-1----:R-:W-:Y:S05]  /*18950*/  CALL.REL.NOINC `($__internal_6_$__cuda_sm70_shflsync_up_p) ;  /* 0x00001d9000007944 */ /* 0x002fea0003c00000 */
[----:B------:R-:W-:Y:S01]  /*18960*/  SEL R4, R4, RZ, P4 ;  /* 0x000000ff04047207 */ /* 0x000fe20002000000 */
[----:B------:R-:W-:Y:S01]  /*18970*/  IMAD.MOV.U32 R3, RZ, RZ, 0x4 ;  /* 0x00000004ff037424 */ /* 0x000fe200078e00ff */
[----:B------:R-:W-:-:S03]  /*18980*/  MOV R2, 0x189b0 ;  /* 0x000189b000027802 */ /* 0x000fc60000000f00 */
[----:B------:R-:W-:Y:S02]  /*18990*/  IMAD.IADD R0, R5, 0x1, R4 ;  /* 0x0000000105007824 */ /* 0x000fe400078e0204 */
[----:B------:R-:W-:Y:S05]  /*189a0*/  CALL.REL.NOINC `($__internal_6_$__cuda_sm70_shflsync_up_p) ;  /* 0x00001d4000007944 */ /* 0x000fea0003c00000 */
        /* <DEDUP_REMOVED lines=12> */
[----:B------:R-:W-:Y:S02]  /*18a70*/  MOV R3, 0x1f ;  /* 0x0000001f00037802 */ /* 0x000fe40000000f00 */
[----:B------:R-:W-:Y:S01]  /*18a80*/  MOV R2, 0x18ac0 ;  /* 0x00018ac000027802 */ /* 0x000fe20000000f00 */
[----:B------:R-:W-:-:S04]  /*18a90*/  IMAD.IADD R4, R0, 0x1, R4 ;  /* 0x0000000100047824 */ /* 0x000fc800078e0204 */
[----:B------:R-:W-:Y:S02]  /*18aa0*/  IMAD.MOV.U32 R0, RZ, RZ, R4 ;  /* 0x000000ffff007224 */ /* 0x000fe400078e0004 */
[----:B------:R-:W-:Y:S05]  /*18ab0*/  CALL.REL.NOINC `($__internal_5_$__cuda_sm70_shflsync_idx_p) ;  /* 0x00001be000007944 */ /* 0x000fea0003c00000 */
[----:B------:R-:W-:Y:S05]  /*18ac0*/  BRA `(.L_x_337) ;  /* 0xfffe7a8000007947 */ /* 0x000fea000383ffff */
.L_x_171:
[----:B------:R-:W-:Y:S02]  /*18ad0*/  SEL R0, RZ, 0x1, P0 ;  /* 0x00000001ff007807 */ /* 0x000fe40000000000 */
[----:B------:R-:W-:Y:S02]  /*18ae0*/  MOV R2, 0x18b00 ;  /* 0x00018b0000027802 */ /* 0x000fe40000000f00 */
[----:B-1----:R-:W-:Y:S05]  /*18af0*/  CALL.REL.NOINC `($__internal_7_$__cuda_sm70_votesync_ballot) ;  /* 0x00001c5000007944 */ /* 0x002fea0003c00000 */
[----:B------:R-:W-:Y:S01]  /*18b00*/  MOV R5, R0 ;  /* 0x0000000000057202 */ /* 0x000fe20000000f00 */
[----:B------:R-:W-:Y:S05]  /*18b10*/  BRA `(.L_x_338) ;  /* 0xfffe7ac000007947 */ /* 0x000fea000383ffff */
.L_x_172:
[----:B------:R-:W-:Y:S01]  /*18b20*/  IMAD.MOV.U32 R0, RZ, RZ, R8 ;  /* 0x000000ffff007224 */ /* 0x000fe200078e0008 */
[----:B---3--:R-:W-:Y:S01]  /*18b30*/  MOV R28, R13 ;  /* 0x0000000d001c7202 */ /* 0x008fe20000000f00 */
[----:B------:R-:W-:Y:S01]  /*18b40*/  IMAD.MOV.U32 R3, RZ, RZ, 0x1f ;  /* 0x0000001fff037424 */ /* 0x000fe200078e00ff */
[----:B------:R-:W-:Y:S02]  /*18b50*/  MOV R2, 0x18b70 ;  /* 0x00018b7000027802 */ /* 0x000fe40000000f00 */
[----:B-12---:R-:W-:Y:S05]  /*18b60*/  CALL.REL.NOINC `($__internal_5_$__cuda_sm70_shflsync_idx_p) ;  /* 0x00001b3000007944 */ /* 0x006fea0003c00000 */
[----:B------:R-:W-:Y:S01]  /*18b70*/  IMAD.MOV.U32 R11, RZ, RZ, R0 ;  /* 0x000000ffff0b7224 */ /* 0x000fe200078e0000 */
[----:B------:R-:W-:Y:S01]  /*18b80*/  MOV R0, R7 ;  /* 0x0000000700007202 */ /* 0x000fe20000000f00 */
[----:B------:R-:W-:Y:S01]  /*18b90*/  IMAD.MOV.U32 R6, RZ, RZ, RZ ;  /* 0x000000ffff067224 */ /* 0x000fe200078e00ff */
[----:B------:R-:W-:Y:S01]  /*18ba0*/  MOV R28, R13 ;  /* 0x0000000d001c7202 */ /* 0x000fe20000000f00 */
[----:B------:R-:W-:Y:S01]  /*18bb0*/  IMAD.MOV.U32 R3, RZ, RZ, 0x1f ;  /* 0x0000001fff037424 */ /* 0x000fe200078e00ff */
[----:B------:R-:W-:-:S02]  /*18bc0*/  MOV R2, 0x18be0 ;  /* 0x00018be000027802 */ /* 0x000fc40000000f00 */
[----:B------:R-:W-:Y:S05]  /*18bd0*/  CALL.REL.NOINC `($__internal_5_$__cuda_sm70_shflsync_idx_p) ;  /* 0x00001ac000007944 */ /* 0x000fea0003c00000 */
[----:B------:R-:W-:Y:S01]  /*18be0*/  MOV R10, R0 ;  /* 0x00000000000a7202 */ /* 0x000fe20000000f00 */
[----:B------:R-:W-:Y:S05]  /*18bf0*/  BRA `(.L_x_339) ;  /* 0xfffe7a3000007947 */ /* 0x000fea000383ffff */
.L_x_175:
[----:B------:R-:W-:Y:S01]  /*18c00*/  IMAD.MOV.U32 R0, RZ, RZ, R4 ;  /* 0x000000ffff007224 */ /* 0x000fe200078e0004 */
[----:B------:R-:W-:-:S02]  /*18c10*/  MOV R3, 0x1f ;  /* 0x0000001f00037802 */ /* 0x000fc40000000f00 */
[----:B------:R-:W-:Y:S02]  /*18c20*/  MOV R2, 0x18c40 ;  /* 0x00018c4000027802 */ /* 0x000fe40000000f00 */
[----:B-1234-:R-:W-:Y:S05]  /*18c30*/  CALL.REL.NOINC `($__internal_5_$__cuda_sm70_shflsync_idx_p) ;  /* 0x00001a6000007944 */ /* 0x01efea0003c00000 */
[----:B------:R-:W-:Y:S01]  /*18c40*/  MOV R6, R0 ;  /* 0x0000000000067202 */ /* 0x000fe20000000f00 */
[----:B------:R-:W-:Y:S05]  /*18c50*/  BRA `(.L_x_174) ;  /* 0xfffe7a3000007947 */ /* 0x000fea000383ffff */
.L_x_211:
[----:B------:R-:W-:Y:S01]  /*18c60*/  IMAD.MOV.U32 R0, RZ, RZ, R5 ;  /* 0x000000ffff007224 */ /* 0x000fe200078e0005 */
[----:B------:R-:W-:Y:S01]  /*18c70*/  MOV R28, RZ ;  /* 0x000000ff001c7202 */ /* 0x000fe20000000f00 */
[----:B------:R-:W-:Y:S01]  /*18c80*/  IMAD.MOV.U32 R3, RZ, RZ, 0x181f ;  /* 0x0000181fff037424 */ /* 0x000fe200078e00ff */
[----:B------:R-:W-:Y:S02]  /*18c90*/  MOV R2, 0x18cb0 ;  /* 0x00018cb000027802 */ /* 0x000fe40000000f00 */
[----:B-----5:R-:W-:Y:S05]  /*18ca0*/  CALL.REL.NOINC `($__internal_5_$__cuda_sm70_shflsync_idx_p) ;  /* 0x000019f000007944 */ /* 0x020fea0003c00000 */
[----:B------:R-:W-:Y:S01]  /*18cb0*/  MOV R6, R0 ;  /* 0x0000000000067202 */ /* 0x000fe20000000f00 */
[----:B------:R-:W-:Y:S05]  /*18cc0*/  BRA `(.L_x_340) ;  /* 0xfffef1a000007947 */ /* 0x000fea000383ffff */
.L_x_212:
[----:B------:R-:W-:Y:S01]  /*18cd0*/  IMAD.MOV.U32 R0, RZ, RZ, R7 ;  /* 0x000000ffff007224 */ /* 0x000fe200078e0007 */
[----:B------:R-:W-:Y:S01]  /*18ce0*/  MOV R28, RZ ;  /* 0x000000ff001c7202 */ /* 0x000fe20000000f00 */
[----:B------:R-:W-:Y:S01]  /*18cf0*/  IMAD.MOV.U32 R3, RZ, RZ, 0x181f ;  /* 0x0000181fff037424 */ /* 0x000fe200078e00ff */
[----:B------:R-:W-:Y:S02]  /*18d00*/  MOV R2, 0x18d20 ;  /* 0x00018d2000027802 */ /* 0x000fe40000000f00 */
[----:B-12--5:R-:W-:Y:S05]  /*18d10*/  CALL.REL.NOINC `($__internal_5_$__cuda_sm70_shflsync_idx_p) ;  /* 0x0000198000007944 */ /* 0x026fea0003c00000 */
[----:B------:R-:W-:Y:S05]  /*18d20*/  BRA `(.L_x_341) ;  /* 0xfffef16000007947 */ /* 0x000fea000383ffff */
.L_x_215:
[----:B----4-:R-:W-:Y:S01]  /*18d30*/  IMAD.MOV.U32 R0, RZ, RZ, R5 ;  /* 0x000000ffff007224 */ /* 0x010fe200078e0005 */
[----:B------:R-:W-:Y:S01]  /*18d40*/  MOV R28, 0x1 ;  /* 0x00000001001c7802 */ /* 0x000fe20000000f00 */
[----:B--2---:R-:W-:Y:S01]  /*18d50*/  IMAD.MOV.U32 R3, RZ, RZ, 0x181f ;  /* 0x0000181fff037424 */ /* 0x004fe200078e00ff */
[----:B------:R-:W-:-:S02]  /*18d60*/  MOV R2, 0x18d80 ;  /* 0x00018d8000027802 */ /* 0x000fc40000000f00 */
[----:B-1-3-5:R-:W-:Y:S05]  /*18d70*/  CALL.REL.NOINC `($__internal_5_$__cuda_sm70_shflsync_idx_p) ;  /* 0x0000192000007944 */ /* 0x02afea0003c00000 */
[----:B------:R-:W-:Y:S01]  /*18d80*/  IMAD.MOV.U32 R6, RZ, RZ, R0 ;  /* 0x000000ffff067224 */ /* 0x000fe200078e0000 */
[----:B------:R-:W-:Y:S01]  /*18d90*/  MOV R28, 0x1 ;  /* 0x00000001001c7802 */ /* 0x000fe20000000f00 */
[----:B------:R-:W-:Y:S01]  /*18da0*/  IMAD.MOV.U32 R0, RZ, RZ, R7 ;  /* 0x000000ffff007224 */ /* 0x000fe200078e0007 */
[----:B------:R-:W-:-:S02]  /*18db0*/  MOV R3, 0x181f ;  /* 0x0000181f00037802 */ /* 0x000fc40000000f00 */
[----:B------:R-:W-:Y:S02]  /*18dc0*/  MOV R2, 0x18de0 ;  /* 0x00018de000027802 */ /* 0x000fe40000000f00 */
[----:B------:R-:W-:Y:S05]  /*18dd0*/  CALL.REL.NOINC `($__internal_5_$__cuda_sm70_shflsync_idx_p) ;  /* 0x000018c000007944 */ /* 0x000fea0003c00000 */
[----:B------:R-:W-:Y:S05]  /*18de0*/  BRA `(.L_x_342) ;  /* 0xfffef1e000007947 */ /* 0x000fea000383ffff */
.L_x_218:
[----:B----4-:R-:W-:Y:S01]  /*18df0*/  IMAD.MOV.U32 R0, RZ, RZ, R5 ;  /* 0x000000ffff007224 */ /* 0x010fe200078e0005 */
[----:B------:R-:W-:Y:S01]  /*18e00*/  MOV R28, 0x2 ;  /* 0x00000002001c7802 */ /* 0x000fe20000000f00 */
[----:B-1----:R-:W-:Y:S01]  /*18e10*/  IMAD.MOV.U32 R3, RZ, RZ, 0x181f ;  /* 0x0000181fff037424 */ /* 0x002fe200078e00ff */
[----:B------:R-:W-:Y:S02]  /*18e20*/  MOV R2, 0x18e40 ;  /* 0x00018e4000027802 */ /* 0x000fe40000000f00 */
[----:B--23-5:R-:W-:Y:S05]  /*18e30*/  CALL.REL.NOINC `($__internal_5_$__cuda_sm70_shflsync_idx_p) ;  /* 0x0000186000007944 */ /* 0x02cfea0003c00000 */
[----:B------:R-:W-:Y:S01]  /*18e40*/  MOV R6, R0 ;  /* 0x0000000000067202 */ /* 0x000fe20000000f00 */
[----:B------:R-:W-:Y:S05]  /*18e50*/  BRA `(.L_x_343) ;  /* 0xfffef2a000007947 */ /* 0x000fea000383ffff */
.L_x_219:
[----:B----4-:R-:W-:Y:S01]  /*18e60*/  IMAD.MOV.U32 R0, RZ, RZ, R7 ;  /* 0x000000ffff007224 */ /* 0x010fe200078e0007 */
[----:B------:R-:W-:Y:S01]  /*18e70*/  MOV R28, 0x2 ;  /* 0x00000002001c7802 */ /* 0x000fe20000000f00 */
[----:B------:R-:W-:Y:S01]  /*18e80*/  IMAD.MOV.U32 R3, RZ, RZ, 0x181f ;  /* 0x0000181fff037424 */ /* 0x000fe200078e00ff */
[----:B------:R-:W-:Y:S02]  /*18e90*/  MOV R2, 0x18eb0 ;  /* 0x00018eb000027802 */ /* 0x000fe40000000f00 */
[----:B-123-5:R-:W-:Y:S05]  /*18ea0*/  CALL.REL.NOINC `($__internal_5_$__cuda_sm70_shflsync_idx_p) ;  /* 0x000017f000007944 */ /* 0x02efea0003c00000 */
[----:B------:R-:W-:Y:S05]  /*18eb0*/  BRA `(.L_x_344) ;  /* 0xfffef26000007947 */ /* 0x000fea000383ffff */
.L_x_222:
[----:B-1----:R-:W-:Y:S01]  /*18ec0*/  IMAD.MOV.U32 R0, RZ, RZ, R5 ;  /* 0x000000ffff007224 */ /* 0x002fe200078e0005 */
[----:B------:R-:W-:Y:S01]  /*18ed0*/  MOV R28, 0x3 ;  /* 0x00000003001c7802 */ /* 0x000fe20000000f00 */
[----:B------:R-:W-:Y:S01]  /*18ee0*/  IMAD.MOV.U32 R3, RZ, RZ, 0x181f ;  /* 0x0000181fff037424 */ /* 0x000fe200078e00ff */
[----:B------:R-:W-:-:S02]  /*18ef0*/  MOV R2, 0x18f10 ;  /* 0x00018f1000027802 */ /* 0x000fc40000000f00 */
[----:B--2345:R-:W-:Y:S05]  /*18f00*/  CALL.REL.NOINC `($__internal_5_$__cuda_sm70_shflsync_idx_p) ;  /* 0x0000179000007944 */ /* 0x03cfea0003c00000 */
[----:B------:R-:W-:Y:S01]  /*18f10*/  IMAD.MOV.U32 R5, RZ, RZ, R0 ;  /* 0x000000ffff057224 */ /* 0x000fe200078e0000 */
[----:B------:R-:W-:Y:S01]  /*18f20*/  MOV R28, 0x3 ;  /* 0x00000003001c7802 */ /* 0x000fe20000000f00 */
[----:B------:R-:W-:Y:S01]  /*18f30*/  IMAD.MOV.U32 R0, RZ, RZ, R7 ;  /* 0x000000ffff007224 */ /* 0x000fe200078e0007 */
[----:B------:R-:W-:-:S02]  /*18f40*/  MOV R3, 0x181f ;  /* 0x0000181f00037802 */ /* 0x000fc40000000f00 */
[----:B------:R-:W-:Y:S02]  /*18f50*/  MOV R2, 0x18f70 ;  /* 0x00018f7000027802 */ /* 0x000fe40000000f00 */
[----:B------:R-:W-:Y:S05]  /*18f60*/  CALL.REL.NOINC `($__internal_5_$__cuda_sm70_shflsync_idx_p) ;  /* 0x0000173000007944 */ /* 0x000fea0003c00000 */
[----:B------:R-:W-:Y:S05]  /*18f70*/  BRA `(.L_x_345) ;  /* 0xfffef2e000007947 */ /* 0x000fea000383ffff */
.L_x_265:
[----:B------:R-:W-:Y:S01]  /*18f80*/  IMAD.MOV.U32 R0, RZ, RZ, R5 ;  /* 0x000000ffff007224 */ /* 0x000fe200078e0005 */
[----:B------:R-:W-:Y:S01]  /*18f90*/  MOV R28, RZ ;  /* 0x000000ff001c7202 */ /* 0x000fe20000000f00 */
[----:B------:R-:W-:Y:S01]  /*18fa0*/  IMAD.MOV.U32 R3, RZ, RZ, 0x181f ;  /* 0x0000181fff037424 */ /* 0x000fe200078e00ff */
[----:B------:R-:W-:Y:S02]  /*18fb0*/  MOV R2, 0x18fd0 ;  /* 0x00018fd000027802 */ /* 0x000fe40000000f00 */
[----:B------:R-:W-:Y:S05]  /*18fc0*/  CALL.REL.NOINC `($__internal_5_$__cuda_sm70_shflsync_idx_p) ;  /* 0x000016d000007944 */ /* 0x000fea0003c00000 */
[----:B------:R-:W-:Y:S01]  /*18fd0*/  MOV R4, R0 ;  /* 0x0000000000047202 */ /* 0x000fe20000000f00 */
[----:B------:R-:W-:Y:S05]  /*18fe0*/  BRA `(.L_x_346) ;  /* 0xffff630000007947 */ /* 0x000fea000383ffff */
.L_x_266:
[----:B------:R-:W-:Y:S01]  /*18ff0*/  IMAD.MOV.U32 R0, RZ, RZ, R10 ;  /* 0x000000ffff007224 */ /* 0x000fe200078e000a */
[----:B------:R-:W-:Y:S01]  /*19000*/  MOV R28, RZ ;  /* 0x000000ff001c7202 */ /* 0x000fe20000000f00 */
[----:B------:R-:W-:Y:S01]  /*19010*/  IMAD.MOV.U32 R3, RZ, RZ, 0x181f ;  /* 0x0000181fff037424 */ /* 0x000fe200078e00ff */
[----:B------:R-:W-:Y:S02]  /*19020*/  MOV R2, 0x19040 ;  /* 0x0001904000027802 */ /* 0x000fe40000000f00 */
[----:B-12---:R-:W-:Y:S05]  /*19030*/  CALL.REL.NOINC `($__internal_5_$__cuda_sm70_shflsync_idx_p) ;  /* 0x0000166000007944 */ /* 0x006fea0003c00000 */
[----:B------:R-:W-:Y:S01]  /*19040*/  LOP3.LUT P1, RZ, R212, 0x10, RZ, 0xc0, !PT ;  /* 0x00000010d4ff7812 */ /* 0x000fe2000782c0ff */
[----:B------:R-:W-:Y:S01]  /*19050*/  IMAD.MOV.U32 R7, RZ, RZ, R92 ;  /* 0x000000ffff077224 */ /* 0x000fe200078e005c */
[----:B------:R-:W-:Y:S01]  /*19060*/  IADD3 R2, P0, R0, R85, RZ ;  /* 0x0000005500027210 */ /* 0x000fe20007f1e0ff */
[----:B------:R-:W-:Y:S01]  /*19070*/  IMAD.MOV.U32 R28, RZ, RZ, 0x1 ;  /* 0x00000001ff1c7424 */ /* 0x000fe200078e00ff */
[----:B------:R-:W-:-:S03]  /*19080*/  SEL R6, RZ, 0x10, P4 ;  /* 0x00000010ff067807 */ /* 0x000fc60002000000 */
[----:B------:R-:W-:-:S06]  /*19090*/  IMAD.X R3, R4, 0x1, R87, P0 ;  /* 0x0000000104037824 */ /* 0x000fcc00000e0657 */
[----:B------:R-:W-:Y:S01]  /*190a0*/  @!PT LDS RZ, [RZ] ;  /* 0x00000000fffff984 */ /* 0x000fe20000000800 */
[----:B------:R-:W-:Y:S01]  /*190b0*/  @!PT LDS RZ, [RZ] ;  /* 0x00000000fffff984 */ /* 0x000fe20000000800 */
[----:B------:R-:W-:Y:S01]  /*190c0*/  @!PT LDS RZ, [RZ] ;  /* 0x00000000fffff984 */ /* 0x000fe20000000800 */
[----:B------:R1:W-:Y:S02]  /*190d0*/  LDGSTS.E.BYPASS.LTC128B.128 [R191+0x6100], [R2.64], !P1 ;  /* 0x0610000002bf7fae */ /* 0x0003e4000c901d4a */
[----:B-1----:R-:W-:-:S05]  /*190e0*/  IADD3 R2, P0, R0, R86, RZ ;  /* 0x0000005600027210 */ /* 0x002fca0007f1e0ff */
[----:B------:R-:W-:-:S05]  /*190f0*/  IMAD.X R3, R4, 0x1, R88, P0 ;  /* 0x0000000104037824 */ /* 0x000fca00000e0658 */
[----:B------:R1:W-:Y:S02]  /*19100*/  LDGSTS.E.BYPASS.LTC128B.128 [R191+0x8100], [R2.64], !P4 ;  /* 0x0810000002bf7fae */ /* 0x0003e4000e101d4a */
[----:B-1----:R-:W-:Y:S01]  /*19110*/  IADD3 R2, P0, R0, R89, RZ ;  /* 0x0000005900027210 */ /* 0x002fe20007f1e0ff */
[----:B------:R-:W-:Y:S01]  /*19120*/  IMAD.MOV.U32 R0, RZ, RZ, R5 ;  /* 0x000000ffff007224 */ /* 0x000fe200078e0005 */
[----:B------:R-:W-:-:S03]  /*19130*/  SEL R5, RZ, 0x10, P1 ;  /* 0x00000010ff057807 */ /* 0x000fc60000800000 */
[----:B------:R-:W-:-:S05]  /*19140*/  IMAD.X R3, R4, 0x1, R90, P0 ;  /* 0x0000000104037824 */ /* 0x000fca00000e065a */
[----:B------:R1:W-:Y:S02]  /*19150*/  LDGSTS.E.BYPASS.LTC128B.128 [R191+0xa100], [R2.64], !P5 ;  /* 0x0a10000002bf7fae */ /* 0x0003e4000e901d4a */
[----:B-1----:R-:W-:Y:S01]  /*19160*/  IMAD.MOV.U32 R3, RZ, RZ, 0x181f ;  /* 0x0000181fff037424 */ /* 0x002fe200078e00ff */
[----:B------:R-:W-:Y:S02]  /*19170*/  MOV R2, 0x19190 ;  /* 0x0001919000027802 */ /* 0x000fe40000000f00 */
[----:B------:R-:W-:Y:S05]  /*19180*/  CALL.REL.NOINC `($__internal_5_$__cuda_sm70_shflsync_idx_p) ;  /* 0x0000151000007944 */ /* 0x000fea0003c00000 */
[----:B------:R-:W-:Y:S01]  /*19190*/  IMAD.MOV.U32 R4, RZ, RZ, R0 ;  /* 0x000000ffff047224 */ /* 0x000fe200078e0000 */
[----:B------:R-:W-:Y:S01]  /*191a0*/  MOV R28, 0x1 ;  /* 0x00000001001c7802 */ /* 0x000fe20000000f00 */
[----:B------:R-:W-:Y:S01]  /*191b0*/  IMAD.MOV.U32 R0, RZ, RZ, R10 ;  /* 0x000000ffff007224 */ /* 0x000fe200078e000a */
[----:B------:R-:W-:Y:S02]  /*191c0*/  MOV R3, 0x181f ;  /* 0x0000181f00037802 */ /* 0x000fe40000000f00 */
[----:B------:R-:W-:Y:S02]  /*191d0*/  MOV R2, 0x191f0 ;  /* 0x000191f000027802 */ /* 0x000fe40000000f00 */
[----:B------:R-:W-:Y:S05]  /*191e0*/  CALL.REL.NOINC `($__internal_5_$__cuda_sm70_shflsync_idx_p) ;  /* 0x000014b000007944 */ /* 0x000fea0003c00000 */
[----:B------:R-:W-:Y:S05]  /*191f0*/  BRA `(.L_x_347) ;  /* 0xffff621000007947 */ /* 0x000fea000383ffff */
.L_x_267:
[----:B------:R-:W-:Y:S02]  /*19200*/  MOV R0, 0x2 ;  /* 0x0000000200007802 */ /* 0x000fe40000000f00 */
[----:B------:R-:W-:-:S02]  /*19210*/  MOV R2, 0x19230 ;  /* 0x0001923000027802 */ /* 0x000fc40000000f00 */
[----:B------:R-:W-:Y:S05]  /*19220*/  CALL.REL.NOINC `($__internal_4_$__cuda_sm70_shflsync_bfly_p) ;  /* 0x0000141000007944 */ /* 0x000fea0003c00000 */
[----:B------:R-:W-:Y:S01]  /*19230*/  FMNMX.FTZ R4, R4, R0, !PT ;  /* 0x0000000004047209 */ /* 0x000fe20007810000 */
[----:B------:R-:W-:Y:S01]  /*19240*/  IMAD.MOV.U32 R0, RZ, RZ, 0x1 ;  /* 0x00000001ff007424 */ /* 0x000fe200078e00ff */
[----:B------:R-:W-:-:S02]  /*19250*/  MOV R2, 0x19270 ;  /* 0x0001927000027802 */ /* 0x000fc40000000f00 */
[----:B------:R-:W-:Y:S05]  /*19260*/  CALL.REL.NOINC `($__internal_4_$__cuda_sm70_shflsync_bfly_p) ;  /* 0x000013d000007944 */ /* 0x000fea0003c00000 */
[----:B------:R-:W-:Y:S01]  /*19270*/  FMNMX.FTZ R102, R4, R0, !PT ;  /* 0x0000000004667209 */ /* 0x000fe20007810000 */
[----:B------:R-:W-:Y:S01]  /*19280*/  IMAD.MOV.U32 R4, RZ, RZ, R5 ;  /* 0x000000ffff047224 */ /* 0x000fe200078e0005 */
[----:B------:R-:W-:Y:S01]  /*19290*/  MOV R2, 0x192c0 ;  /* 0x000192c000027802 */ /* 0x000fe20000000f00 */
[----:B------:R-:W-:-:S02]  /*192a0*/  IMAD.MOV.U32 R0, RZ, RZ, 0x2 ;  /* 0x00000002ff007424 */ /* 0x000fc400078e00ff */
[----:B------:R-:W-:Y:S05]  /*192b0*/  CALL.REL.NOINC `($__internal_4_$__cuda_sm70_shflsync_bfly_p) ;  /* 0x0000138000007944 */ /* 0x000fea0003c00000 */
[----:B------:R-:W-:Y:S01]  /*192c0*/  FMNMX.FTZ R4, R5, R0, !PT ;  /* 0x0000000005047209 */ /* 0x000fe20007810000 */
[----:B------:R-:W-:Y:S01]  /*192d0*/  IMAD.MOV.U32 R0, RZ, RZ, 0x1 ;  /* 0x00000001ff007424 */ /* 0x000fe200078e00ff */
[----:B------:R-:W-:-:S02]  /*192e0*/  MOV R2, 0x19300 ;  /* 0x0001930000027802 */ /* 0x000fc40000000f00 */
[----:B------:R-:W-:Y:S05]  /*192f0*/  CALL.REL.NOINC `($__internal_4_$__cuda_sm70_shflsync_bfly_p) ;  /* 0x0000134000007944 */ /* 0x000fea0003c00000 */
[----:B------:R-:W-:Y:S01]  /*19300*/  MOV R3, R0 ;  /* 0x0000000000037202 */ /* 0x000fe20000000f00 */
[----:B------:R-:W-:Y:S05]  /*19310*/  BRA `(.L_x_348) ;  /* 0xffff67d000007947 */ /* 0x000fea000383ffff */
.L_x_269:
[----:B------:R-:W-:Y:S01]  /*19320*/  MOV R28, RZ ;  /* 0x000000ff001c7202 */ /* 0x000fe20000000f00 */
[----:B------:R-:W-:Y:S01]  /*19330*/  IMAD.MOV.U32 R0, RZ, RZ, R4 ;  /* 0x000000ffff007224 */ /* 0x000fe200078e0004 */
[----:B------:R-:W-:Y:S01]  /*19340*/  MOV R2, 0x19370 ;  /* 0x0001937000027802 */ /* 0x000fe20000000f00 */
[----:B------:R-:W-:Y:S02]  /*19350*/  IMAD.MOV.U32 R3, RZ, RZ, 0x181f ;  /* 0x0000181fff037424 */ /* 0x000fe400078e00ff */
[----:B-1234-:R-:W-:Y:S05]  /*19360*/  CALL.REL.NOINC `($__internal_5_$__cuda_sm70_shflsync_idx_p) ;  /* 0x0000133000007944 */ /* 0x01efea0003c00000 */
[----:B------:R-:W-:-:S05]  /*19370*/  BRA `(.L_x_349) ;  /* 0xffff7ae000007947 */ /* 0x000fca000383ffff */
.L_x_272:
[----:B------:R-:W-:Y:S01]  /*19380*/  MOV R28, RZ ;  /* 0x000000ff001c7202 */ /* 0x000fe20000000f00 */
[----:B------:R-:W-:Y:S01]  /*19390*/  IMAD.MOV.U32 R0, RZ, RZ, R5 ;  /* 0x000000ffff007224 */ /* 0x000fe200078e0005 */
[----:B------:R-:W-:Y:S01]  /*193a0*/  MOV R2, 0x193d0 ;  /* 0x000193d000027802 */ /* 0x000fe20000000f00 */
[----:B------:R-:W-:Y:S02]  /*193b0*/  IMAD.MOV.U32 R3, RZ, RZ, 0x181f ;  /* 0x0000181fff037424 */ /* 0x000fe400078e00ff */
[----:B------:R-:W-:Y:S05]  /*193c0*/  CALL.REL.NOINC `($__internal_5_$__cuda_sm70_shflsync_idx_p) ;  /* 0x000012d000007944 */ /* 0x000fea0003c00000 */
[----:B------:R-:W-:Y:S01]  /*193d0*/  MOV R4, R0 ;  /* 0x0000000000047202 */ /* 0x000fe20000000f00 */
[----:B------:R-:W-:-:S05]  /*193e0*/  BRA `(.L_x_350) ;  /* 0xffff8c6000007947 */ /* 0x000fca000383ffff */
.L_x_273:
[----:B------:R-:W-:Y:S01]  /*193f0*/  MOV R28, RZ ;  /* 0x000000ff001c7202 */ /* 0x000fe20000000f00 */
[----:B------:R-:W-:Y:S01]  /*19400*/  IMAD.MOV.U32 R0, RZ, RZ, R8 ;  /* 0x000000ffff007224 */ /* 0x000fe200078e0008 */
[----:B------:R-:W-:Y:S01]  /*19410*/  MOV R2, 0x19440 ;  /* 0x0001944000027802 */ /* 0x000fe20000000f00 */
[----:B------:R-:W-:Y:S02]  /*19420*/  IMAD.MOV.U32 R3, RZ, RZ, 0x181f ;  /* 0x0000181fff037424 */ /* 0x000fe400078e00ff */
[----:B-12---:R-:W-:Y:S05]  /*19430*/  CALL.REL.NOINC `($__internal_5_$__cuda_sm70_shflsync_idx_p) ;  /* 0x0000126000007944 */ /* 0x006fea0003c00000 */
        /* <DEDUP_REMOVED lines=10> */
[----:B------:R-:W-:Y:S05]  /*194e0*/  IADD3 R6, P0, R0, R11, RZ ;  /* 0x0000000b00067210 */ /* 0x000fea0007f1e0ff */
[----:B------:R-:W-:Y:S05]  /*194f0*/  IMAD.X R7, R4, 0x1, R13, P0 ;  /* 0x0000000104077824 */ /* 0x000fea00000e060d */
[----:B------:R2:W-:Y:S01]  /*19500*/  LDGSTS.E.BYPASS.LTC128B.128 [R191+0x8100], [R6.64], !P3 ;  /* 0x0810000006bf7fae */ /* 0x0005e2000d901d4a */
[----:B-1----:R-:W-:Y:S01]  /*19510*/  IADD3 R2, P0, R0, R12, RZ ;  /* 0x0000000c00027210 */ /* 0x002fe20007f1e0ff */
[----:B------:R-:W-:Y:S04]  /*19520*/  IMAD.MOV.U32 R0, RZ, RZ, R5 ;  /* 0x000000ffff007224 */ /* 0x000fe800078e0005 */
[----:B------:R-:W-:Y:S05]  /*19530*/  IMAD.X R3, R4, 0x1, R14, P0 ;  /* 0x0000000104037824 */ /* 0x000fea00000e060e */
[----:B------:R1:W-:Y:S02]  /*19540*/  LDGSTS.E.BYPASS.LTC128B.128 [R191+0xa100], [R2.64], !P4 ;  /* 0x0a10000002bf7fae */ /* 0x0003e4000e101d4a */
[----:B-1----:R-:W-:Y:S01]  /*19550*/  MOV R2, 0x19580 ;  /* 0x0001958000027802 */ /* 0x002fe20000000f00 */
[----:B------:R-:W-:Y:S02]  /*19560*/  IMAD.MOV.U32 R3, RZ, RZ, 0x181f ;  /* 0x0000181fff037424 */ /* 0x000fe400078e00ff */
[----:B--2---:R-:W-:Y:S05]  /*19570*/  CALL.REL.NOINC `($__internal_5_$__cuda_sm70_shflsync_idx_p) ;  /* 0x0000112000007944 */ /* 0x004fea0003c00000 */
[----:B------:R-:W-:Y:S01]  /*19580*/  MOV R28, 0x1 ;  /* 0x00000001001c7802 */ /* 0x000fe20000000f00 */
[----:B------:R-:W-:Y:S01]  /*19590*/  IMAD.MOV.U32 R4, RZ, RZ, R0 ;  /* 0x000000ffff047224 */ /* 0x000fe200078e0000 */
[----:B------:R-:W-:Y:S01]  /*195a0*/  MOV R3, 0x181f ;  /* 0x0000181f00037802 */ /* 0x000fe20000000f00 */
[----:B------:R-:W-:Y:S01]  /*195b0*/  IMAD.MOV.U32 R0, RZ, RZ, R8 ;  /* 0x000000ffff007224 */ /* 0x000fe200078e0008 */
[----:B------:R-:W-:Y:S02]  /*195c0*/  MOV R2, 0x195e0 ;  /* 0x000195e000027802 */ /* 0x000fe40000000f00 */
[----:B------:R-:W-:Y:S05]  /*195d0*/  CALL.REL.NOINC `($__internal_5_$__cuda_sm70_shflsync_idx_p) ;  /* 0x000010c000007944 */ /* 0x000fea0003c00000 */
[----:B------:R-:W-:-:S05]  /*195e0*/  BRA `(.L_x_351) ;  /* 0xffff8b8000007947 */ /* 0x000fca000383ffff */
.L_x_274:
[----:B------:R-:W-:Y:S02]  /*195f0*/  MOV R0, 0x2 ;  /* 0x0000000200007802 */ /* 0x000fe40000000f00 */
[----:B------:R-:W-:Y:S02]  /*19600*/  MOV R2, 0x19620 ;  /* 0x0001962000027802 */ /* 0x000fe40000000f00 */
[----:B------:R-:W-:Y:S05]  /*19610*/  CALL.REL.NOINC `($__internal_4_$__cuda_sm70_shflsync_bfly_p) ;  /* 0x0000102000007944 */ /* 0x000fea0003c00000 */
[----:B------:R-:W-:Y:S01]  /*19620*/  FMNMX.FTZ R4, R4, R0, !PT ;  /* 0x0000000004047209 */ /* 0x000fe20007810000 */
[----:B------:R-:W-:Y:S01]  /*19630*/  IMAD.MOV.U32 R0, RZ, RZ, 0x1 ;  /* 0x00000001ff007424 */ /* 0x000fe200078e00ff */
[----:B------:R-:W-:Y:S02]  /*19640*/  MOV R2, 0x19660 ;  /* 0x0001966000027802 */ /* 0x000fe40000000f00 */
[----:B------:R-:W-:Y:S05]  /*19650*/  CALL.REL.NOINC `($__internal_4_$__cuda_sm70_shflsync_bfly_p) ;  /* 0x00000fe000007944 */ /* 0x000fea0003c00000 */
[----:B------:R-:W-:Y:S01]  /*19660*/  FMNMX.FTZ R102, R4, R0, !PT ;  /* 0x0000000004667209 */ /* 0x000fe20007810000 */
[----:B------:R-:W-:Y:S01]  /*19670*/  IMAD.MOV.U32 R4, RZ, RZ, R5 ;  /* 0x000000ffff047224 */ /* 0x000fe200078e0005 */
[----:B------:R-:W-:Y:S01]  /*19680*/  MOV R2, 0x196b0 ;  /* 0x000196b000027802 */ /* 0x000fe20000000f00 */
[----:B------:R-:W-:Y:S02]  /*19690*/  IMAD.MOV.U32 R0, RZ, RZ, 0x2 ;  /* 0x00000002ff007424 */ /* 0x000fe400078e00ff */
[----:B------:R-:W-:Y:S05]  /*196a0*/  CALL.REL.NOINC `($__internal_4_$__cuda_sm70_shflsync_bfly_p) ;  /* 0x00000f9000007944 */ /* 0x000fea0003c00000 */
[----:B------:R-:W-:Y:S01]  /*196b0*/  FMNMX.FTZ R4, R5, R0, !PT ;  /* 0x0000000005047209 */ /* 0x000fe20007810000 */
[----:B------:R-:W-:Y:S01]  /*196c0*/  IMAD.MOV.U32 R0, RZ, RZ, 0x1 ;  /* 0x00000001ff007424 */ /* 0x000fe200078e00ff */
[----:B------:R-:W-:Y:S02]  /*196d0*/  MOV R2, 0x196f0 ;  /* 0x000196f000027802 */ /* 0x000fe40000000f00 */
[----:B------:R-:W-:Y:S05]  /*196e0*/  CALL.REL.NOINC `($__internal_4_$__cuda_sm70_shflsync_bfly_p) ;  /* 0x00000f5000007944 */ /* 0x000fea0003c00000 */
[----:B------:R-:W-:-:S05]  /*196f0*/  BRA `(.L_x_352) ;  /* 0xffff8e0000007947 */ /* 0x000fca000383ffff */
.L_x_276:
[----:B------:R-:W-:Y:S01]  /*19700*/  IMAD.MOV.U32 R4, RZ, RZ, R206 ;  /* 0x000000ffff047224 */ /* 0x000fe200078e00ce */
[----:B------:R-:W-:-:S02]  /*19710*/  MOV R0, 0x2 ;  /* 0x0000000200007802 */ /* 0x000fc40000000f00 */
[----:B------:R-:W-:Y:S02]  /*19720*/  MOV R2, 0x19740 ;  /* 0x0001974000027802 */ /* 0x000fe40000000f00 */
[----:B------:R-:W-:Y:S05]  /*19730*/  CALL.REL.NOINC `($__internal_4_$__cuda_sm70_shflsync_bfly_p) ;  /* 0x00000f0000007944 */ /* 0x000fea0003c00000 */
[----:B------:R-:W-:Y:S05]  /*19740*/  BRA `(.L_x_353) ;  /* 0xffffa4f000007947 */ /* 0x000fea000383ffff */
.L_x_277:
[----:B------:R-:W-:Y:S01]  /*19750*/  IMAD.MOV.U32 R4, RZ, RZ, R5 ;  /* 0x000000ffff047224 */ /* 0x000fe200078e0005 */
[----:B------:R-:W-:Y:S02]  /*19760*/  MOV R0, 0x1 ;  /* 0x0000000100007802 */ /* 0x000fe40000000f00 */
[----:B------:R-:W-:Y:S02]  /*19770*/  MOV R2, 0x19790 ;  /* 0x0001979000027802 */ /* 0x000fe40000000f00 */
[----:B-1----:R-:W-:Y:S05]  /*19780*/  CALL.REL.NOINC `($__internal_4_$__cuda_sm70_shflsync_bfly_p) ;  /* 0x00000eb000007944 */ /* 0x002fea0003c00000 */
[----:B------:R-:W-:Y:S01]  /*19790*/  FADD.FTZ R5, R5, R0 ;  /* 0x0000000005057221 */ /* 0x000fe20000010000 */
[----:B------:R-:W-:Y:S02]  /*197a0*/  MOV R4, R202 ;  /* 0x000000ca00047202 */ /* 0x000fe40000000f00 */
[----:B------:R-:W-:Y:S02]  /*197b0*/  MOV R0, 0x2 ;  /* 0x0000000200007802 */ /* 0x000fe40000000f00 */
[----:B------:R-:W-:Y:S02]  /*197c0*/  MOV R2, 0x197e0 ;  /* 0x000197e000027802 */ /* 0x000fe40000000f00 */
[----:B------:R-:W-:Y:S05]  /*197d0*/  CALL.REL.NOINC `($__internal_4_$__cuda_sm70_shflsync_bfly_p) ;  /* 0x00000e6000007944 */ /* 0x000fea0003c00000 */
[----:B------:R-:W-:Y:S01]  /*197e0*/  FADD.FTZ R4, R202, R0 ;  /* 0x00000000ca047221 */ /* 0x000fe20000010000 */
[----:B------:R-:W-:Y:S02]  /*197f0*/  MOV R0, 0x1 ;  /* 0x0000000100007802 */ /* 0x000fe40000000f00 */
[----:B------:R-:W-:-:S02]  /*19800*/  MOV R2, 0x19820 ;  /* 0x0001982000027802 */ /* 0x000fc40000000f00 */
[----:B------:R-:W-:Y:S05]  /*19810*/  CALL.REL.NOINC `($__internal_4_$__cuda_sm70_shflsync_bfly_p) ;  /* 0x00000e2000007944 */ /* 0x000fea0003c00000 */
[----:B------:R-:W-:Y:S01]  /*19820*/  MOV R3, R0 ;  /* 0x0000000000037202 */ /* 0x000fe20000000f00 */
[----:B------:R-:W-:Y:S05]  /*19830*/  BRA `(.L_x_354) ;  /* 0xffffa47000007947 */ /* 0x000fea000383ffff */
.L_x_284:
[----:B--234-:R-:W-:Y:S01]  /*19840*/  IMAD.MOV.U32 R0, RZ, RZ, R6 ;  /* 0x000000ffff007224 */ /* 0x01cfe200078e0006 */
[----:B------:R-:W-:Y:S01]  /*19850*/  MOV R28, RZ ;  /* 0x000000ff001c7202 */ /* 0x000fe20000000f00 */
[----:B------:R-:W-:Y:S01]  /*19860*/  IMAD.MOV.U32 R3, RZ, RZ, 0x181f ;  /* 0x0000181fff037424 */ /* 0x000fe200078e00ff */
[----:B------:R-:W-:-:S02]  /*19870*/  MOV R2, 0x19890 ;  /* 0x0001989000027802 */ /* 0x000fc40000000f00 */
[----:B-1----:R-:W-:Y:S05]  /*19880*/  CALL.REL.NOINC `($__internal_5_$__cuda_sm70_shflsync_idx_p) ;  /* 0x00000e1000007944 */ /* 0x002fea0003c00000 */
[----:B------:R-:W-:Y:S01]  /*19890*/  MOV R7, R0 ;  /* 0x0000000000077202 */ /* 0x000fe20000000f00 */
[----:B------:R-:W-:Y:S05]  /*198a0*/  BRA `(.L_x_355) ;  /* 0xffffbb9000007947 */ /* 0x000fea000383ffff */
.L_x_285:
[----:B------:R-:W-:Y:S01]  /*198b0*/  IMAD.MOV.U32 R0, RZ, RZ, R12 ;  /* 0x000000ffff007224 */ /* 0x000fe200078e000c */
[----:B------:R-:W-:Y:S01]  /*198c0*/  MOV R28, RZ ;  /* 0x000000ff001c7202 */ /* 0x000fe20000000f00 */
[----:B------:R-:W-:Y:S01]  /*198d0*/  IMAD.MOV.U32 R3, RZ, RZ, 0x181f ;  /* 0x0000181fff037424 */ /* 0x000fe200078e00ff */
[----:B------:R-:W-:-:S02]  /*198e0*/  MOV R2, 0x19900 ;  /* 0x0001990000027802 */ /* 0x000fc40000000f00 */
[----:B-123--:R-:W-:Y:S05]  /*198f0*/  CALL.REL.NOINC `($__internal_5_$__cuda_sm70_shflsync_idx_p) ;  /* 0x00000da000007944 */ /* 0x00efea0003c00000 */
[----:B------:R-:W-:Y:S05]  /*19900*/  BRA `(.L_x_356) ;  /* 0xffffbb5000007947 */ /* 0x000fea000383ffff */
.L_x_288:
[----:B--2---:R-:W-:Y:S01]  /*19910*/  IMAD.MOV.U32 R0, RZ, RZ, R6 ;  /* 0x000000ffff007224 */ /* 0x004fe200078e0006 */
[----:B------:R-:W-:Y:S01]  /*19920*/  MOV R28, 0x1 ;  /* 0x00000001001c7802 */ /* 0x000fe20000000f00 */
[----:B------:R-:W-:Y:S01]  /*19930*/  IMAD.MOV.U32 R3, RZ, RZ, 0x181f ;  /* 0x0000181fff037424 */ /* 0x000fe200078e00ff */
[----:B------:R-:W-:-:S02]  /*19940*/  MOV R2, 0x19960 ;  /* 0x0001996000027802 */ /* 0x000fc40000000f00 */
[----:B-1-34-:R-:W-:Y:S05]  /*19950*/  CALL.REL.NOINC `($__internal_5_$__cuda_sm70_shflsync_idx_p) ;  /* 0x00000d4000007944 */ /* 0x01afea0003c00000 */
[----:B------:R-:W-:Y:S01]  /*19960*/  IMAD.MOV.U32 R7, RZ, RZ, R0 ;  /* 0x000000ffff077224 */ /* 0x000fe200078e0000 */
[----:B------:R-:W-:Y:S01]  /*19970*/  MOV R28, 0x1 ;  /* 0x00000001001c7802 */ /* 0x000fe20000000f00 */
[----:B------:R-:W-:Y:S01]  /*19980*/  IMAD.MOV.U32 R0, RZ, RZ, R12 ;  /* 0x000000ffff007224 */ /* 0x000fe200078e000c */
[----:B------:R-:W-:-:S02]  /*19990*/  MOV R3, 0x181f ;  /* 0x0000181f00037802 */ /* 0x000fc40000000f00 */
[----:B------:R-:W-:Y:S02]  /*199a0*/  MOV R2, 0x199c0 ;  /* 0x000199c000027802 */ /* 0x000fe40000000f00 */
[----:B------:R-:W-:Y:S05]  /*199b0*/  CALL.REL.NOINC `($__internal_5_$__cuda_sm70_shflsync_idx_p) ;  /* 0x00000ce000007944 */ /* 0x000fea0003c00000 */
[----:B------:R-:W-:Y:S05]  /*199c0*/  BRA `(.L_x_357) ;  /* 0xffffbbc000007947 */ /* 0x000fea000383ffff */
.L_x_291:
[----:B--2---:R-:W-:Y:S01]  /*199d0*/  IMAD.MOV.U32 R0, RZ, RZ, R6 ;  /* 0x000000ffff007224 */ /* 0x004fe200078e0006 */
[----:B------:R-:W-:Y:S01]  /*199e0*/  MOV R28, 0x2 ;  /* 0x00000002001c7802 */ /* 0x000fe20000000f00 */
[----:B------:R-:W-:Y:S01]  /*199f0*/  IMAD.MOV.U32 R3, RZ, RZ, 0x181f ;  /* 0x0000181fff037424 */ /* 0x000fe200078e00ff */
[----:B------:R-:W-:Y:S02]  /*19a00*/  MOV R2, 0x19a20 ;  /* 0x00019a2000027802 */ /* 0x000fe40000000f00 */
[----:B-1-34-:R-:W-:Y:S05]  /*19a10*/  CALL.REL.NOINC `($__internal_5_$__cuda_sm70_shflsync_idx_p) ;  /* 0x00000c8000007944 */ /* 0x01afea0003c00000 */
[----:B------:R-:W-:Y:S01]  /*19a20*/  MOV R7, R0 ;  /* 0x0000000000077202 */ /* 0x000fe20000000f00 */
[----:B------:R-:W-:Y:S05]  /*19a30*/  BRA `(.L_x_358) ;  /* 0xffffbc8000007947 */ /* 0x000fea000383ffff */
.L_x_292:
[----:B--2---:R-:W-:Y:S01]  /*19a40*/  IMAD.MOV.U32 R0, RZ, RZ, R12 ;  /* 0x000000ffff007224 */ /* 0x004fe200078e000c */
[----:B------:R-:W-:Y:S01]  /*19a50*/  MOV R28, 0x2 ;  /* 0x00000002001c7802 */ /* 0x000fe20000000f00 */
[----:B------:R-:W-:Y:S01]  /*19a60*/  IMAD.MOV.U32 R3, RZ, RZ, 0x181f ;  /* 0x0000181fff037424 */ /* 0x000fe200078e00ff */
[----:B------:R-:W-:Y:S02]  /*19a70*/  MOV R2, 0x19a90 ;  /* 0x00019a9000027802 */ /* 0x000fe40000000f00 */
[----:B-1-34-:R-:W-:Y:S05]  /*19a80*/  CALL.REL.NOINC `($__internal_5_$__cuda_sm70_shflsync_idx_p) ;  /* 0x00000c1000007944 */ /* 0x01afea0003c00000 */
[----:B------:R-:W-:Y:S05]  /*19a90*/  BRA `(.L_x_359) ;  /* 0xffffbc4000007947 */ /* 0x000fea000383ffff */
.L_x_295:
[----:B----4-:R-:W-:Y:S01]  /*19aa0*/  IMAD.MOV.U32 R0, RZ, RZ, R6 ;  /* 0x000000ffff007224 */ /* 0x010fe200078e0006 */
[----:B------:R-:W-:Y:S01]  /*19ab0*/  MOV R28, 0x3 ;  /* 0x00000003001c7802 */ /* 0x000fe20000000f00 */
[----:B---3--:R-:W-:Y:S01]  /*19ac0*/  IMAD.MOV.U32 R3, RZ, RZ, 0x181f ;  /* 0x0000181fff037424 */ /* 0x008fe200078e00ff */
[----:B------:R-:W-:-:S02]  /*19ad0*/  MOV R2, 0x19af0 ;  /* 0x00019af000027802 */ /* 0x000fc40000000f00 */
[----:B-12---:R-:W-:Y:S05]  /*19ae0*/  CALL.REL.NOINC `($__internal_5_$__cuda_sm70_shflsync_idx_p) ;  /* 0x00000bb000007944 */ /* 0x006fea0003c00000 */
[----:B------:R-:W-:Y:S01]  /*19af0*/  IMAD.MOV.U32 R6, RZ, RZ, R0 ;  /* 0x000000ffff067224 */ /* 0x000fe200078e0000 */
[----:B------:R-:W-:Y:S01]  /*19b00*/  MOV R28, 0x3 ;  /* 0x00000003001c7802 */ /* 0x000fe20000000f00 */
[----:B------:R-:W-:Y:S01]  /*19b10*/  IMAD.MOV.U32 R0, RZ, RZ, R12 ;  /* 0x000000ffff007224 */ /* 0x000fe200078e000c */
[----:B------:R-:W-:-:S02]  /*19b20*/  MOV R3, 0x181f ;  /* 0x0000181f00037802 */ /* 0x000fc40000000f00 */
[----:B------:R-:W-:Y:S02]  /*19b30*/  MOV R2, 0x19b50 ;  /* 0x00019b5000027802 */ /* 0x000fe40000000f00 */
[----:B------:R-:W-:Y:S05]  /*19b40*/  CALL.REL.NOINC `($__internal_5_$__cuda_sm70_shflsync_idx_p) ;  /* 0x00000b5000007944 */ /* 0x000fea0003c00000 */
[----:B------:R-:W-:Y:S05]  /*19b50*/  BRA `(.L_x_360) ;  /* 0xffffbcc000007947 */ /* 0x000fea000383ffff */
.L_x_297:
[----:B------:R-:W-:Y:S01]  /*19b60*/  IMAD.MOV.U32 R0, RZ, RZ, R5 ;  /* 0x000000ffff007224 */ /* 0x000fe200078e0005 */
[----:B------:R-:W-:Y:S01]  /*19b70*/  MOV R28, RZ ;  /* 0x000000ff001c7202 */ /* 0x000fe20000000f00 */
[----:B------:R-:W-:Y:S01]  /*19b80*/  IMAD.MOV.U32 R3, RZ, RZ, 0x1c1f ;  /* 0x00001c1fff037424 */ /* 0x000fe200078e00ff */
[----:B------:R-:W-:Y:S02]  /*19b90*/  MOV R2, 0x19bb0 ;  /* 0x00019bb000027802 */ /* 0x000fe40000000f00 */
[----:B--2---:R-:W-:Y:S05]  /*19ba0*/  CALL.REL.NOINC `($__internal_5_$__cuda_sm70_shflsync_idx_p) ;  /* 0x00000af000007944 */ /* 0x004fea0003c00000 */
[----:B------:R-:W-:Y:S01]  /*19bb0*/  MOV R4, R0 ;  /* 0x0000000000047202 */ /* 0x000fe20000000f00 */
[----:B------:R-:W-:Y:S05]  /*19bc0*/  BRA `(.L_x_361) ;  /* 0xffffbf8000007947 */ /* 0x000fea000383ffff */
.L_x_298:
[----:B------:R-:W-:Y:S01]  /*19bd0*/  IMAD.MOV.U32 R0, RZ, RZ, R12 ;  /* 0x000000ffff007224 */ /* 0x000fe200078e000c */
[----:B------:R-:W-:Y:S01]  /*19be0*/  MOV R28, RZ ;  /* 0x000000ff001c7202 */ /* 0x000fe20000000f00 */
[----:B------:R-:W-:Y:S01]  /*19bf0*/  IMAD.MOV.U32 R3, RZ, RZ, 0x1c1f ;  /* 0x00001c1fff037424 */ /* 0x000fe200078e00ff */
[----:B------:R-:W-:Y:S02]  /*19c00*/  MOV R2, 0x19c20 ;  /* 0x00019c2000027802 */ /* 0x000fe40000000f00 */
[----:B-123--:R-:W-:Y:S05]  /*19c10*/  CALL.REL.NOINC `($__internal_5_$__cuda_sm70_shflsync_idx_p) ;  /* 0x00000a8000007944 */ /* 0x00efea0003c00000 */
[----:B------:R-:W-:Y:S05]  /*19c20*/  BRA `(.L_x_362) ;  /* 0xffffbf4000007947 */ /* 0x000fea000383ffff */
.L_x_301:
[----:B-1----:R-:W-:Y:S01]  /*19c30*/  IMAD.MOV.U32 R0, RZ, RZ, R5 ;  /* 0x000000ffff007224 */ /* 0x002fe200078e0005 */
[----:B------:R-:W-:Y:S01]  /*19c40*/  MOV R28, 0x1 ;  /* 0x00000001001c7802 */ /* 0x000fe20000000f00 */
[----:B--2---:R-:W-:Y:S01]  /*19c50*/  IMAD.MOV.U32 R3, RZ, RZ, 0x1c1f ;  /* 0x00001c1fff037424 */ /* 0x004fe200078e00ff */
[----:B------:R-:W-:-:S02]  /*19c60*/  MOV R2, 0x19c80 ;  /* 0x00019c8000027802 */ /* 0x000fc40000000f00 */
[----:B---34-:R-:W-:Y:S05]  /*19c70*/  CALL.REL.NOINC `($__internal_5_$__cuda_sm70_shflsync_idx_p) ;  /* 0x00000a2000007944 */ /* 0x018fea0003c00000 */
[----:B------:R-:W-:Y:S01]  /*19c80*/  IMAD.MOV.U32 R4, RZ, RZ, R0 ;  /* 0x000000ffff047224 */ /* 0x000fe200078e0000 */
[----:B------:R-:W-:Y:S01]  /*19c90*/  MOV R28, 0x1 ;  /* 0x00000001001c7802 */ /* 0x000fe20000000f00 */
[----:B------:R-:W-:Y:S01]  /*19ca0*/  IMAD.MOV.U32 R0, RZ, RZ, R12 ;  /* 0x000000ffff007224 */ /* 0x000fe200078e000c */
[----:B------:R-:W-:-:S02]  /*19cb0*/  MOV R3, 0x1c1f ;  /* 0x00001c1f00037802 */ /* 0x000fc40000000f00 */
[----:B------:R-:W-:Y:S02]  /*19cc0*/  MOV R2, 0x19ce0 ;  /* 0x00019ce000027802 */ /* 0x000fe40000000f00 */
[----:B------:R-:W-:Y:S05]  /*19cd0*/  CALL.REL.NOINC `($__internal_5_$__cuda_sm70_shflsync_idx_p) ;  /* 0x000009c000007944 */ /* 0x000fea0003c00000 */
[----:B------:R-:W-:Y:S05]  /*19ce0*/  BRA `(.L_x_363) ;  /* 0xffffc92000007947 */ /* 0x000fea000383ffff */
.L_x_305:
[----:B------:R-:W-:Y:S01]  /*19cf0*/  IMAD.MOV.U32 R0, RZ, RZ, R5 ;  /* 0x000000ffff007224 */ /* 0x000fe200078e0005 */
[----:B------:R-:W-:Y:S01]  /*19d00*/  MOV R28, RZ ;  /* 0x000000ff001c7202 */ /* 0x000fe20000000f00 */
[----:B------:R-:W-:Y:S01]  /*19d10*/  IMAD.MOV.U32 R3, RZ, RZ, 0x181f ;  /* 0x0000181fff037424 */ /* 0x000fe200078e00ff */
[----:B------:R-:W-:Y:S02]  /*19d20*/  MOV R2, 0x19d40 ;  /* 0x00019d4000027802 */ /* 0x000fe40000000f00 */
[----:B------:R-:W-:Y:S05]  /*19d30*/  CALL.REL.NOINC `($__internal_5_$__cuda_sm70_shflsync_idx_p) ;  /* 0x0000096000007944 */ /* 0x000fea0003c00000 */
[----:B------:R-:W-:Y:S01]  /*19d40*/  MOV R4, R0 ;  /* 0x0000000000047202 */ /* 0x000fe20000000f00 */
[----:B------:R-:W-:Y:S05]  /*19d50*/  BRA `(.L_x_364) ;  /* 0xffffdaf000007947 */ /* 0x000fea000383ffff */
.L_x_306:
[----:B------:R-:W-:Y:S01]  /*19d60*/  IMAD.MOV.U32 R0, RZ, RZ, R12 ;  /* 0x000000ffff007224 */ /* 0x000fe200078e000c */
[----:B------:R-:W-:Y:S01]  /*19d70*/  MOV R28, RZ ;  /* 0x000000ff001c7202 */ /* 0x000fe20000000f00 */
[----:B------:R-:W-:Y:S01]  /*19d80*/  IMAD.MOV.U32 R3, RZ, RZ, 0x181f ;  /* 0x0000181fff037424 */ /* 0x000fe200078e00ff */
[----:B------:R-:W-:Y:S02]  /*19d90*/  MOV R2, 0x19db0 ;  /* 0x00019db000027802 */ /* 0x000fe40000000f00 */
[----:B-12---:R-:W-:Y:S05]  /*19da0*/  CALL.REL.NOINC `($__internal_5_$__cuda_sm70_shflsync_idx_p) ;  /* 0x000008f000007944 */ /* 0x006fea0003c00000 */
[----:B------:R-:W-:Y:S05]  /*19db0*/  BRA `(.L_x_365) ;  /* 0xffffdab000007947 */ /* 0x000fea000383ffff */
.L_x_309:
[----:B----4-:R-:W-:Y:S01]  /*19dc0*/  IMAD.MOV.U32 R0, RZ, RZ, R5 ;  /* 0x000000ffff007224 */ /* 0x010fe200078e0005 */
[----:B------:R-:W-:Y:S01]  /*19dd0*/  MOV R28, 0x1 ;  /* 0x00000001001c7802 */ /* 0x000fe20000000f00 */
[----:B--2---:R-:W-:Y:S01]  /*19de0*/  IMAD.MOV.U32 R3, RZ, RZ, 0x181f ;  /* 0x0000181fff037424 */ /* 0x004fe200078e00ff */
[----:B------:R-:W-:-:S02]  /*19df0*/  MOV R2, 0x19e10 ;  /* 0x00019e1000027802 */ /* 0x000fc40000000f00 */
[----:B-1-3--:R-:W-:Y:S05]  /*19e00*/  CALL.REL.NOINC `($__internal_5_$__cuda_sm70_shflsync_idx_p) ;  /* 0x0000089000007944 */ /* 0x00afea0003c00000 */
[----:B------:R-:W-:Y:S01]  /*19e10*/  IMAD.MOV.U32 R4, RZ, RZ, R0 ;  /* 0x000000ffff047224 */ /* 0x000fe200078e0000 */
[----:B------:R-:W-:Y:S01]  /*19e20*/  MOV R28, 0x1 ;  /* 0x00000001001c7802 */ /* 0x000fe20000000f00 */
[----:B------:R-:W-:Y:S01]  /*19e30*/  IMAD.MOV.U32 R0, RZ, RZ, R12 ;  /* 0x000000ffff007224 */ /* 0x000fe200078e000c */
[----:B------:R-:W-:-:S02]  /*19e40*/  MOV R3, 0x181f ;  /* 0x0000181f00037802 */ /* 0x000fc40000000f00 */
[----:B------:R-:W-:Y:S02]  /*19e50*/  MOV R2, 0x19e70 ;  /* 0x00019e7000027802 */ /* 0x000fe40000000f00 */
[----:B------:R-:W-:Y:S05]  /*19e60*/  CALL.REL.NOINC `($__internal_5_$__cuda_sm70_shflsync_idx_p) ;  /* 0x0000083000007944 */ /* 0x000fea0003c00000 */
[----:B------:R-:W-:Y:S05]  /*19e70*/  BRA `(.L_x_366) ;  /* 0xffffdb3000007947 */ /* 0x000fea000383ffff */
.L_x_312:
[----:B----4-:R-:W-:Y:S01]  /*19e80*/  IMAD.MOV.U32 R0, RZ, RZ, R5 ;  /* 0x000000ffff007224 */ /* 0x010fe200078e0005 */
[----:B------:R-:W-:Y:S01]  /*19e90*/  MOV R28, 0x2 ;  /* 0x00000002001c7802 */ /* 0x000fe20000000f00 */
[----:B-1----:R-:W-:Y:S01]  /*19ea0*/  IMAD.MOV.U32 R3, RZ, RZ, 0x181f ;  /* 0x0000181fff037424 */ /* 0x002fe200078e00ff */
[----:B------:R-:W-:Y:S02]  /*19eb0*/  MOV R2, 0x19ed0 ;  /* 0x00019ed000027802 */ /* 0x000fe40000000f00 */
[----:B--23--:R-:W-:Y:S05]  /*19ec0*/  CALL.REL.NOINC `($__internal_5_$__cuda_sm70_shflsync_idx_p) ;  /* 0x000007d000007944 */ /* 0x00cfea0003c00000 */
[----:B------:R-:W-:Y:S01]  /*19ed0*/  MOV R4, R0 ;  /* 0x0000000000047202 */ /* 0x000fe20000000f00 */
[----:B------:R-:W-:Y:S05]  /*19ee0*/  BRA `(.L_x_367) ;  /* 0xffffdbf000007947 */ /* 0x000fea000383ffff */
.L_x_313:
[----:B----4-:R-:W-:Y:S01]  /*19ef0*/  IMAD.MOV.U32 R0, RZ, RZ, R12 ;  /* 0x000000ffff007224 */ /* 0x010fe200078e000c */
[----:B------:R-:W-:Y:S01]  /*19f00*/  MOV R28, 0x2 ;  /* 0x00000002001c7802 */ /* 0x000fe20000000f00 */
[----:B------:R-:W-:Y:S01]  /*19f10*/  IMAD.MOV.U32 R3, RZ, RZ, 0x181f ;  /* 0x0000181fff037424 */ /* 0x000fe200078e00ff */
[----:B------:R-:W-:Y:S02]  /*19f20*/  MOV R2, 0x19f40 ;  /* 0x00019f4000027802 */ /* 0x000fe40000000f00 */
[----:B-123--:R-:W-:Y:S05]  /*19f30*/  CALL.REL.NOINC `($__internal_5_$__cuda_sm70_shflsync_idx_p) ;  /* 0x0000076000007944 */ /* 0x00efea0003c00000 */
[----:B------:R-:W-:Y:S05]  /*19f40*/  BRA `(.L_x_368) ;  /* 0xffffdbb000007947 */ /* 0x000fea000383ffff */
.L_x_316:
[----:B-1----:R-:W-:Y:S01]  /*19f50*/  IMAD.MOV.U32 R0, RZ, RZ, R5 ;  /* 0x000000ffff007224 */ /* 0x002fe200078e0005 */
[----:B------:R-:W-:Y:S01]  /*19f60*/  MOV R28, 0x3 ;  /* 0x00000003001c7802 */ /* 0x000fe20000000f00 */
[----:B------:R-:W-:Y:S01]  /*19f70*/  IMAD.MOV.U32 R3, RZ, RZ, 0x181f ;  /* 0x0000181fff037424 */ /* 0x000fe200078e00ff */
[----:B------:R-:W-:-:S02]  /*19f80*/  MOV R2, 0x19fa0 ;  /* 0x00019fa000027802 */ /* 0x000fc40000000f00 */
[----:B--234-:R-:W-:Y:S05]  /*19f90*/  CALL.REL.NOINC `($__internal_5_$__cuda_sm70_shflsync_idx_p) ;  /* 0x0000070000007944 */ /* 0x01cfea0003c00000 */
[----:B------:R-:W-:Y:S01]  /*19fa0*/  IMAD.MOV.U32 R4, RZ, RZ, R0 ;  /* 0x000000ffff047224 */ /* 0x000fe200078e0000 */
[----:B------:R-:W-:Y:S01]  /*19fb0*/  MOV R28, 0x3 ;  /* 0x00000003001c7802 */ /* 0x000fe20000000f00 */
[----:B------:R-:W-:Y:S01]  /*19fc0*/  IMAD.MOV.U32 R0, RZ, RZ, R12 ;  /* 0x000000ffff007224 */ /* 0x000fe200078e000c */
[----:B------:R-:W-:-:S02]  /*19fd0*/  MOV R3, 0x181f ;  /* 0x0000181f00037802 */ /* 0x000fc40000000f00 */
[----:B------:R-:W-:Y:S02]  /*19fe0*/  MOV R2, 0x1a000 ;  /* 0x0001a00000027802 */ /* 0x000fe40000000f00 */
[----:B------:R-:W-:Y:S05]  /*19ff0*/  CALL.REL.NOINC `($__internal_5_$__cuda_sm70_shflsync_idx_p) ;  /* 0x000006a000007944 */ /* 0x000fea0003c00000 */
[----:B------:R-:W-:Y:S05]  /*1a000*/  BRA `(.L_x_369) ;  /* 0xffffdc3000007947 */ /* 0x000fea000383ffff */
.L_x_318:
[----:B------:R-:W-:Y:S01]  /*1a010*/  IMAD.MOV.U32 R0, RZ, RZ, R29 ;  /* 0x000000ffff007224 */ /* 0x000fe200078e001d */
[----:B------:R-:W-:Y:S01]  /*1a020*/  MOV R28, RZ ;  /* 0x000000ff001c7202 */ /* 0x000fe20000000f00 */
[----:B------:R-:W-:Y:S01]  /*1a030*/  IMAD.MOV.U32 R3, RZ, RZ, 0x1f ;  /* 0x0000001fff037424 */ /* 0x000fe200078e00ff */
[----:B------:R-:W-:Y:S02]  /*1a040*/  MOV R2, 0x1a060 ;  /* 0x0001a06000027802 */ /* 0x000fe40000000f00 */
[----:B---34-:R-:W-:Y:S05]  /*1a050*/  CALL.REL.NOINC `($__internal_5_$__cuda_sm70_shflsync_idx_p) ;  /* 0x0000064000007944 */ /* 0x018fea0003c00000 */
[----:B------:R-:W-:Y:S01]  /*1a060*/  MOV R9, R0 ;  /* 0x0000000000097202 */ /* 0x000fe20000000f00 */
[----:B------:R-:W-:Y:S05]  /*1a070*/  BRA `(.L_x_370) ;  /* 0xffffdd8000007947 */ /* 0x000fea000383ffff */
.L_x_319:
[----:B------:R-:W-:Y:S01]  /*1a080*/  IMAD.MOV.U32 R0, RZ, RZ, R29 ;  /* 0x000000ffff007224 */ /* 0x000fe200078e001d */
[----:B------:R-:W-:Y:S01]  /*1a090*/  MOV R28, 0x1 ;  /* 0x00000001001c7802 */ /* 0x000fe20000000f00 */
[----:B------:R-:W-:Y:S01]  /*1a0a0*/  IMAD.MOV.U32 R3, RZ, RZ, 0x1f ;  /* 0x0000001fff037424 */ /* 0x000fe200078e00ff */
[----:B------:R-:W-:Y:S02]  /*1a0b0*/  MOV R2, 0x1a0d0 ;  /* 0x0001a0d000027802 */ /* 0x000fe40000000f00 */
[----:B-1234-:R-:W-:Y:S05]  /*1a0c0*/  CALL.REL.NOINC `($__internal_5_$__cuda_sm70_shflsync_idx_p) ;  /* 0x000005d000007944 */ /* 0x01efea0003c00000 */
[----:B------:R-:W-:Y:S01]  /*1a0d0*/  MOV R6, R0 ;  /* 0x0000000000067202 */ /* 0x000fe20000000f00 */
[----:B------:R-:W-:Y:S05]  /*1a0e0*/  BRA `(.L_x_371) ;  /* 0xffffdd3000007947 */ /* 0x000fea000383ffff */
.L_x_320:
[----:B------:R-:W-:Y:S02]  /*1a0f0*/  MOV R3, 0x1 ;  /* 0x0000000100037802 */ /* 0x000fe40000000f00 */
[----:B------:R-:W-:-:S02]  /*1a100*/  MOV R2, 0x1a120 ;  /* 0x0001a12000027802 */ /* 0x000fc40000000f00 */
[----:B-123--:R-:W-:Y:S05]  /*1a110*/  CALL.REL.NOINC `($__internal_6_$__cuda_sm70_shflsync_up_p) ;  /* 0x000005d000007944 */ /* 0x00efea0003c00000 */
[----:B------:R-:W-:Y:S05]  /*1a120*/  BRA `(.L_x_372) ;  /* 0xffffde1000007947 */ /* 0x000fea000383ffff */
.L_x_321:
[----:B------:R-:W-:Y:S02]  /*1a130*/  MOV R3, 0x2 ;  /* 0x0000000200037802 */ /* 0x000fe40000000f00 */
[----:B------:R-:W-:-:S02]  /*1a140*/  MOV R2, 0x1a160 ;  /* 0x0001a16000027802 */ /* 0x000fc40000000f00 */
[----:B-12---:R-:W-:Y:S05]  /*1a150*/  CALL.REL.NOINC `($__internal_6_$__cuda_sm70_shflsync_up_p) ;  /* 0x0000059000007944 */ /* 0x006fea0003c00000 */
[----:B------:R-:W-:Y:S02]  /*1a160*/  SEL R3, R4, RZ, P1 ;  /* 0x000000ff04037207 */ /* 0x000fe40000800000 */
[----:B------:R-:W-:-:S03]  /*1a170*/  MOV R2, 0x1a1b0 ;  /* 0x0001a1b000027802 */ /* 0x000fc60000000f00 */
[----:B------:R-:W-:Y:S02]  /*1a180*/  IMAD.IADD R0, R0, 0x1, R3 ;  /* 0x0000000100007824 */ /* 0x000fe400078e0203 */
[----:B------:R-:W-:Y:S02]  /*1a190*/  IMAD.MOV.U32 R3, RZ, RZ, 0x4 ;  /* 0x00000004ff037424 */ /* 0x000fe400078e00ff */
        /* <DEDUP_REMOVED lines=19> */
.L_x_325:
[----:B------:R-:W-:Y:S02]  /*1a2d0*/  MOV R3, 0x1 ;  /* 0x0000000100037802 */ /* 0x000fe40000000f00 */
[----:B------:R-:W-:Y:S02]  /*1a2e0*/  MOV R2, 0x1a300 ;  /* 0x0001a30000027802 */ /* 0x000fe40000000f00 */
[----:B------:R-:W-:Y:S05]  /*1a2f0*/  CALL.REL.NOINC `($__internal_6_$__cuda_sm70_shflsync_up_p) ;  /* 0x000003f000007944 */ /* 0x000fea0003c00000 */
[----:B------:R-:W-:Y:S01]  /*1a300*/  MOV R2, R4 ;  /* 0x0000000400027202 */ /* 0x000fe20000000f00 */
[----:B------:R-:W-:Y:S05]  /*1a310*/  BRA `(.L_x_374) ;  /* 0xffffde8000007947 */ /* 0x000fea000383ffff */
.L_x_326:
[----:B------:R-:W-:Y:S02]  /*1a320*/  MOV R3, 0x2 ;  /* 0x0000000200037802 */ /* 0x000fe40000000f00 */
[----:B------:R-:W-:Y:S02]  /*1a330*/  MOV R2, 0x1a350 ;  /* 0x0001a35000027802 */ /* 0x000fe40000000f00 */
        /* <DEDUP_REMOVED lines=24> */
.L_x_328:
[----:B------:R-:W-:Y:S02]  /*1a4c0*/  SEL R0, RZ, 0x1, P0 ;  /* 0x00000001ff007807 */ /* 0x000fe40000000000 */
[----:B------:R-:W-:Y:S02]  /*1a4d0*/  MOV R2, 0x1a4f0 ;  /* 0x0001a4f000027802 */ /* 0x000fe40000000f00 */
[----:B---3--:R-:W-:Y:S05]  /*1a4e0*/  CALL.REL.NOINC `($__internal_7_$__cuda_sm70_votesync_ballot) ;  /* 0x0000026000007944 */ /* 0x008fea0003c00000 */
[----:B------:R-:W-:Y:S01]  /*1a4f0*/  MOV R10, R0 ;  /* 0x00000000000a7202 */ /* 0x000fe20000000f00 */
[----:B------:R-:W-:Y:S05]  /*1a500*/  BRA `(.L_x_376) ;  /* 0xffffde2000007947 */ /* 0x000fea000383ffff */
.L_x_329:
[----:B------:R-:W-:Y:S01]  /*1a510*/  IMAD.MOV.U32 R0, RZ, RZ, R7 ;  /* 0x000000ffff007224 */ /* 0x000fe200078e0007 */
[----:B--2---:R-:W-:Y:S01]  /*1a520*/  MOV R28, R6 ;  /* 0x00000006001c7202 */ /* 0x004fe20000000f00 */
[----:B------:R-:W-:Y:S01]  /*1a530*/  IMAD.MOV.U32 R3, RZ, RZ, 0x1f ;  /* 0x0000001fff037424 */ /* 0x000fe200078e00ff */
[----:B------:R-:W-:Y:S02]  /*1a540*/  MOV R2, 0x1a560 ;  /* 0x0001a56000027802 */ /* 0x000fe40000000f00 */
[----:B-1-3--:R-:W-:Y:S05]  /*1a550*/  CALL.REL.NOINC `($__internal_5_$__cuda_sm70_shflsync_idx_p) ;  /* 0x0000014000007944 */ /* 0x00afea0003c00000 */
[----:B------:R-:W-:Y:S01]  /*1a560*/  IMAD.MOV.U32 R7, RZ, RZ, R0 ;  /* 0x000000ffff077224 */ /* 0x000fe200078e0000 */
[----:B------:R-:W-:Y:S01]  /*1a570*/  MOV R28, R6 ;  /* 0x00000006001c7202 */ /* 0x000fe20000000f00 */
[----:B------:R-:W-:Y:S01]  /*1a580*/  IMAD.MOV.U32 R0, RZ, RZ, R8 ;  /* 0x000000ffff007224 */ /* 0x000fe200078e0008 */
[----:B------:R-:W-:Y:S02]  /*1a590*/  MOV R3, 0x1f ;  /* 0x0000001f00037802 */ /* 0x000fe40000000f00 */
[----:B------:R-:W-:-:S02]  /*1a5a0*/  MOV R2, 0x1a5c0 ;  /* 0x0001a5c000027802 */ /* 0x000fc40000000f00 */
[----:B------:R-:W-:Y:S05]  /*1a5b0*/  CALL.REL.NOINC `($__internal_5_$__cuda_sm70_shflsync_idx_p) ;  /* 0x000000e000007944 */ /* 0x000fea0003c00000 */
[----:B------:R-:W-:Y:S01]  /*1a5c0*/  MOV R5, R0 ;  /* 0x0000000000057202 */ /* 0x000fe20000000f00 */
[----:B------:R-:W-:Y:S05]  /*1a5d0*/  BRA `(.L_x_377) ;  /* 0xffffdd9000007947 */ /* 0x000fea000383ffff */
.L_x_332:
[----:B------:R-:W-:Y:S01]  /*1a5e0*/  IMAD.MOV.U32 R0, RZ, RZ, R4 ;  /* 0x000000ffff007224 */ /* 0x000fe200078e0004 */
[----:B------:R-:W-:-:S02]  /*1a5f0*/  MOV R3, 0x1f ;  /* 0x0000001f00037802 */ /* 0x000fc40000000f00 */
[----:B------:R-:W-:Y:S02]  /*1a600*/  MOV R2, 0x1a620 ;  /* 0x0001a62000027802 */ /* 0x000fe40000000f00 */
[----:B-1234-:R-:W-:Y:S05]  /*1a610*/  CALL.REL.NOINC `($__internal_5_$__cuda_sm70_shflsync_idx_p) ;  /* 0x0000008000007944 */ /* 0x01efea0003c00000 */
[----:B------:R-:W-:Y:S01]  /*1a620*/  MOV R13, R0 ;  /* 0x00000000000d7202 */ /* 0x000fe20000000f00 */
[----:B------:R-:W-:Y:S05]  /*1a630*/  BRA `(.L_x_331) ;  /* 0xffffdd9000007947 */ /* 0x000fea000383ffff */
        .weak           $__internal_4_$__cuda_sm70_shflsync_bfly_p
        .type           $__internal_4_$__cuda_sm70_shflsync_bfly_p,@function
        .size           $__internal_4_$__cuda_sm70_shflsync_bfly_p,($__internal_5_$__cuda_sm70_shflsync_idx_p - $__internal_4_$__cuda_sm70_shflsync_bfly_p)
$__internal_4_$__cuda_sm70_shflsync_bfly_p:
[----:B------:R-:W-:Y:S02]  /*1a640*/  MOV R27, 0xffffffff ;  /* 0xffffffff001b7802 */ /* 0x000fe40000000f00 */
[----:B------:R-:W-:Y:S02]  /*1a650*/  MOV R3, 0x1f ;  /* 0x0000001f00037802 */ /* 0x000fe40000000f00 */
[----:B------:R-:W-:Y:S04]  /*1a660*/  WARPSYNC R27 ;  /* 0x0000001b00007348 */ /* 0x000fe80003800000 */
[----:B------:R1:W2:Y:S02]  /*1a670*/  SHFL.BFLY PT, R0, R4, R0, R3 ;  /* 0x0c00000004007389 */ /* 0x0002a400000e0003 */
[----:B-1----:R-:W-:-:S04]  /*1a680*/  MOV R3, 0x0 ;  /* 0x0000000000037802 */ /* 0x002fc80000000f00 */
[----:B--2---:R-:W-:Y:S05]  /*1a690*/  RET.REL.NODEC R2 `(_ZN7cutlass13device_kernelIN5flash19enable_sm80_to_sm89INS1_16FlashAttnFwdSm80INS1_25CollectiveMainloopFwdSm80ILi8ELi1ELb0EN4cute5tupleIJNS5_1CILi128EEENS7_ILi64EEENS7_ILi192EEEEEELi192ENS_6half_tEfNS_4arch4Sm80ELb0ELb0ELb1ELb1ELb1ELb1ELb1ELb1EEENS1_21CollectiveEpilogueFwdINS6_IJS8_SA_S9_EEENS6_IJNS7_ILi1EEESI_SI_EEESC_SE_Li256ELb1ELb1ELb1ELb0EEENS1_36VarlenDynamicPersistentTileSchedulerILi128ELi64ELi256ELi256ELb1ELb1ELb0ELb0ELb1ELb1EEEEEEEEEvNT_6ParamsE) ;  /* 0xfffe596002007950 */ /* 0x004fea0003c3ffff */
        .weak           $__internal_5_$__cuda_sm70_shflsync_idx_p
        .type           $__internal_5_$__cuda_sm70_shflsync_idx_p,@function
        .size           $__internal_5_$__cuda_sm70_shflsync_idx_p,($__internal_6_$__cuda_sm70_shflsync_up_p - $__internal_5_$__cuda_sm70_shflsync_idx_p)
$__internal_5_$__cuda_sm70_shflsync_idx_p:
[----:B------:R-:W-:-:S04]  /*1a6a0*/  MOV R193, 0xffffffff ;  /* 0xffffffff00c17802 */ /* 0x000fc80000000f00 */
[----:B------:R-:W-:Y:S04]  /*1a6b0*/  WARPSYNC R193 ;  /* 0x000000c100007348 */ /* 0x000fe80003800000 */
[----:B------:R1:W2:Y:S02]  /*1a6c0*/  SHFL.IDX PT, R0, R0, R28, R3 ;  /* 0x0000001c00007389 */ /* 0x0002a400000e0003 */
[----:B-1----:R-:W-:-:S04]  /*1a6d0*/  MOV R3, 0x0 ;  /* 0x0000000000037802 */ /* 0x002fc80000000f00 */
[----:B--2---:R-:W-:Y:S05]  /*1a6e0*/  RET.REL.NODEC R2 `(_ZN7cutlass13device_kernelIN5flash19enable_sm80_to_sm89INS1_16FlashAttnFwdSm80INS1_25CollectiveMainloopFwdSm80ILi8ELi1ELb0EN4cute5tupleIJNS5_1CILi128EEENS7_ILi64EEENS7_ILi192EEEEEELi192ENS_6half_tEfNS_4arch4Sm80ELb0ELb0ELb1ELb1ELb1ELb1ELb1ELb1EEENS1_21CollectiveEpilogueFwdINS6_IJS8_SA_S9_EEENS6_IJNS7_ILi1EEESI_SI_EEESC_SE_Li256ELb1ELb1ELb1ELb0EEENS1_36VarlenDynamicPersistentTileSchedulerILi128ELi64ELi256ELi256ELb1ELb1ELb0ELb0ELb1ELb1EEEEEEEEEvNT_6ParamsE) ;  /* 0xfffe591002007950 */ /* 0x004fea0003c3ffff */
        .weak           $__internal_6_$__cuda_sm70_shflsync_up_p
        .type           $__internal_6_$__cuda_sm70_shflsync_up_p,@function
        .size           $__internal_6_$__cuda_sm70_shflsync_up_p,($__internal_7_$__cuda_sm70_votesync_ballot - $__internal_6_$__cuda_sm70_shflsync_up_p)
$__internal_6_$__cuda_sm70_shflsync_up_p:
[----:B------:R-:W-:Y:S02]  /*1a6f0*/  MOV R4, RZ ;  /* 0x000000ff00047202 */ /* 0x000fe40000000f00 */
[----:B------:R-:W-:-:S04]  /*1a700*/  MOV R10, 0xffffffff ;  /* 0xffffffff000a7802 */ /* 0x000fc80000000f00 */
[----:B------:R-:W-:Y:S04]  /*1a710*/  WARPSYNC R10 ;  /* 0x0000000a00007348 */ /* 0x000fe80003800000 */
[----:B------:R1:W2:Y:S02]  /*1a720*/  SHFL.UP PT, R4, R0, R3, R4 ;  /* 0x0400000300047389 */ /* 0x0002a400000e0004 */
[----:B-1----:R-:W-:-:S04]  /*1a730*/  MOV R3, 0x0 ;  /* 0x0000000000037802 */ /* 0x002fc80000000f00 */
[----:B--2---:R-:W-:Y:S05]  /*1a740*/  RET.REL.NODEC R2 `(_ZN7cutlass13device_kernelIN5flash19enable_sm80_to_sm89INS1_16FlashAttnFwdSm80INS1_25CollectiveMainloopFwdSm80ILi8ELi1ELb0EN4cute5tupleIJNS5_1CILi128EEENS7_ILi64EEENS7_ILi192EEEEEELi192ENS_6half_tEfNS_4arch4Sm80ELb0ELb0ELb1ELb1ELb1ELb1ELb1ELb1EEENS1_21CollectiveEpilogueFwdINS6_IJS8_SA_S9_EEENS6_IJNS7_ILi1EEESI_SI_EEESC_SE_Li256ELb1ELb1ELb1ELb0EEENS1_36VarlenDynamicPersistentTileSchedulerILi128ELi64ELi256ELi256ELb1ELb1ELb0ELb0ELb1ELb1EEEEEEEEEvNT_6ParamsE) ;  /* 0xfffe58b002007950 */ /* 0x004fea0003c3ffff */
        .weak           $__internal_7_$__cuda_sm70_votesync_ballot
        .type           $__internal_7_$__cuda_sm70_votesync_ballot,@function
        .size           $__internal_7_$__cuda_sm70_votesync_ballot,(.L_x_6176 - $__internal_7_$__cuda_sm70_votesync_ballot)
$__internal_7_$__cuda_sm70_votesync_ballot:
[----:B------:R-:W-:Y:S01]  /*1a750*/  ISETP.NE.U32.AND P0, PT, R0, 0x1, PT ;  /* 0x000000010000780c */ /* 0x000fe20003f05070 */
[----:B------:R-:W-:-:S04]  /*1a760*/  IMAD.MOV.U32 R3, RZ, RZ, -0x1 ;  /* 0xffffffffff037424 */ /* 0x000fc800078e00ff */
[----:B------:R-:W-:Y:S08]  /*1a770*/  WARPSYNC R3 ;  /* 0x0000000300007348 */ /* 0x000ff00003800000 */
[----:B------:R-:W-:-:S04]  /*1a780*/  VOTE.ANY R0, PT, !P0 ;  /* 0x0000000000007806 */ /* 0x000fc800040e0100 */
[----:B------:R-:W-:Y:S01]  /*1a790*/  LOP3.LUT R0, R0, R3, RZ, 0xc0, !PT ;  /* 0x0000000300007212 */ /* 0x000fe200078ec0ff */
[----:B------:R-:W-:-:S04]  /*1a7a0*/  IMAD.MOV.U32 R3, RZ, RZ, 0x0 ;  /* 0x00000000ff037424 */ /* 0x000fc800078e00ff */
[----:B------:R-:W-:Y:S05]  /*1a7b0*/  RET.REL.NODEC R2 `(_ZN7cutlass13device_kernelIN5flash19enable_sm80_to_sm89INS1_16FlashAttnFwdSm80INS1_25CollectiveMainloopFwdSm80ILi8ELi1ELb0EN4cute5tupleIJNS5_1CILi128EEENS7_ILi64EEENS7_ILi192EEEEEELi192ENS_6half_tEfNS_4arch4Sm80ELb0ELb0ELb1ELb1ELb1ELb1ELb1ELb1EEENS1_21CollectiveEpilogueFwdINS6_IJS8_SA_S9_EEENS6_IJNS7_ILi1EEESI_SI_EEESC_SE_Li256ELb1ELb1ELb1ELb0EEENS1_36VarlenDynamicPersistentTileSchedulerILi128ELi64ELi256ELi256ELb1ELb1ELb0ELb0ELb1ELb1EEEEEEEEEvNT_6ParamsE) ;  /* 0xfffe584002007950 */ /* 0x000fea0003c3ffff */
.L_x_378:
        /* <DEDUP_REMOVED lines=12> */
.L_x_6176:


//--------------------- .text._ZN7cutlass13device_kernelIN5flash19enable_sm80_to_sm89INS1_16FlashAttnFwdSm80INS1_25CollectiveMainloopFwdSm80ILi8ELi1ELb0EN4cute5tupleIJNS5_1CILi128EEENS7_ILi64EEENS7_ILi192EEEEEELi192ENS_6half_tEfNS_4arch4Sm80ELb0ELb1ELb1ELb0ELb1ELb0ELb1ELb1EEENS1_21CollectiveEpilogueFwdINS6_IJS8_SA_S9_EEENS6_IJNS7_ILi1EEESI_SI_EEESC_SE_Li256ELb0ELb1ELb1ELb0EEENS1_19SingleTileSchedulerILb0ELb1ELb1ELi128EEEEEEEEEvNT_6ParamsE --------------------------
	.section	.text._ZN7cutlass13device_kernelIN5flash19enable_sm80_to_sm89INS1_16FlashAttnFwdSm80INS1_25CollectiveMainloopFwdSm80ILi8ELi1ELb0EN4cute5tupleIJNS5_1CILi128EEENS7_ILi64EEENS7_ILi192EEEEEELi192ENS_6half_tEfNS_4arch4Sm80ELb0ELb1ELb1ELb0ELb1ELb0ELb1ELb1EEENS1_21CollectiveEpilogueFwdINS6_IJS8_SA_S9_EEENS6_IJNS7_ILi1EEESI_SI_EEESC_SE_Li256ELb0ELb1ELb1ELb0EEENS1_19SingleTileSchedulerILb0ELb1ELb1ELi128EEEEEEEEEvNT_6ParamsE,"ax",@progbits
	.sectioninfo	@"SHI_REGISTERS=255"
	.align	128
.text._ZN7cutlass13device_kernelIN5flash19enable_sm80_to_sm89INS1_16FlashAttnFwdSm80INS1_25CollectiveMainloopFwdSm80ILi8ELi1ELb0EN4cute5tupleIJNS5_1CILi128EEENS7_ILi64EEENS7_ILi192EEEEEELi192ENS_6half_tEfNS_4arch4Sm80ELb0ELb1ELb1ELb0ELb1ELb0ELb1ELb1EEENS1_21CollectiveEpilogueFwdINS6_IJS8_SA_S9_EEENS6_IJNS7_ILi1EEESI_SI_EEESC_SE_Li256ELb0ELb1ELb1ELb0EEENS1_19SingleTileSchedulerILb0ELb1ELb1ELi128EEEEEEEEEvNT_6ParamsE:
        .type           _ZN7cutlass13device_kernelIN5flash19enable_sm80_to_sm89INS1_16FlashAttnFwdSm80INS1_25CollectiveMainloopFwdSm80ILi8ELi1ELb0EN4cute5tupleIJNS5_1CILi128EEENS7_ILi64EEENS7_ILi192EEEEEELi192ENS_6half_tEfNS_4arch4Sm80ELb0ELb1ELb1ELb0ELb1ELb0ELb1ELb1EEENS1_21CollectiveEpilogueFwdINS6_IJS8_SA_S9_EEENS6_IJNS7_ILi1EEESI_SI_EEESC_SE_Li256ELb0ELb1ELb1ELb0EEENS1_19SingleTileSchedulerILb0ELb1ELb1ELi128EEEEEEEEEvNT_6ParamsE,@function
        .size           _ZN7cutlass13device_kernelIN5flash19enable_sm80_to_sm89INS1_16FlashAttnFwdSm80INS1_25CollectiveMainloopFwdSm80ILi8ELi1ELb0EN4cute5tupleIJNS5_1CILi128EEENS7_ILi64EEENS7_ILi192EEEEEELi192ENS_6half_tEfNS_4arch4Sm80ELb0ELb1ELb1ELb0ELb1ELb0ELb1ELb1EEENS1_21CollectiveEpilogueFwdINS6_IJS8_SA_S9_EEENS6_IJNS7_ILi1EEESI_SI_EEESC_SE_Li256ELb0ELb1ELb1ELb0EEENS1_19SingleTileSchedulerILb0ELb1ELb1ELi128EEEEEEEEEvNT_6ParamsE,(.L_x_6181 - _ZN7cutlass13device_kernelIN5flash19enable_sm80_to_sm89INS1_16FlashAttnFwdSm80INS1_25CollectiveMainloopFwdSm80ILi8ELi1ELb0EN4cute5tupleIJNS5_1CILi128EEENS7_ILi64EEENS7_ILi192EEEEEELi192ENS_6half_tEfNS_4arch4Sm80ELb0ELb1ELb1ELb0ELb1ELb0ELb1ELb1EEENS1_21CollectiveEpilogueFwdINS6_IJS8_SA_S9_EEENS6_IJNS7_ILi1EEESI_SI_EEESC_SE_Li256ELb0ELb1ELb1ELb0EEENS1_19SingleTileSchedulerILb0ELb1ELb1ELi128EEEEEEEEEvNT_6ParamsE)
        .other          _ZN7cutlass13device_kernelIN5flash19enable_sm80_to_sm89INS1_16FlashAttnFwdSm80INS1_25CollectiveMainloopFwdSm80ILi8ELi1ELb0EN4cute5tupleIJNS5_1CILi128EEENS7_ILi64EEENS7_ILi192EEEEEELi192ENS_6half_tEfNS_4arch4Sm80ELb0ELb1ELb1ELb0ELb1ELb0ELb1ELb1EEENS1_21CollectiveEpilogueFwdINS6_IJS8_SA_S9_EEENS6_IJNS7_ILi1EEESI_SI_EEESC_SE_Li256ELb0ELb1ELb1ELb0EEENS1_19SingleTileSchedulerILb0ELb1ELb1ELi128EEEEEEEEEvNT_6ParamsE,@"STO_CUDA_ENTRY STV_DEFAULT"
_ZN7cutlass13device_kernelIN5flash19enable_sm80_to_sm89INS1_16FlashAttnFwdSm80INS1_25CollectiveMainloopFwdSm80ILi8ELi1ELb0EN4cute5tupleIJNS5_1CILi128EEENS7_ILi64EEENS7_ILi192EEEEEELi192ENS_6half_tEfNS_4arch4Sm80ELb0ELb1ELb1ELb0ELb1ELb0ELb1ELb1EEENS1_21CollectiveEpilogueFwdINS6_IJS8_SA_S9_EEENS6_IJNS7_ILi1EEESI_SI_EEESC_SE_Li256ELb0ELb1ELb1ELb0EEENS1_19SingleTileSchedulerILb0ELb1ELb1ELi128EEEEEEEEEvNT_6ParamsE:
        /* <DEDUP_REMOVED lines=17> */
.L_x_379:
[----:B------:R-:W-:Y:S02]  /*0110*/  ULDC.64 UR4, c[0x0][0x550] ;  /* 0x0001540000047ab9 */ /* 0x000fe40000000a00 */
[----:B------:R-:W-:Y:S02]  /*0120*/  UISETP.NE.AND UP0, UPT, UR4, 0x1, UPT ;  /* 0x000000010400788c */ /* 0x000fe4000bf05270 */
[----:B------:R-:W-:-:S02]  /*0130*/  UIMAD.WIDE.U32 UR8, UR7, UR5, URZ ;  /* 0x00000005070872a5 */ /* 0x000fc4000f8e003f */
[----:B------:R-:W-:Y:S02]  /*0140*/  ULDC UR4, c[0x0][0x558] ;  /* 0x0001560000047ab9 */ /* 0x000fe40000000800 */
[----:B------:R-:W-:-:S05]  /*0150*/  UMOV UR13, UR7 ;  /* 0x00000007000d7c82 */ /* 0x000fca0008000000 */
[----:B------:R-:W-:-:S03]  /*0160*/  @UP0 USHF.R.U32.HI UR13, URZ, UR4, UR9 ;  /* 0x000000043f0d0299 */ /* 0x000fc60008011609 */
.L_x_380:
        /* <DEDUP_REMOVED lines=16> */
[----:B------:R-:W1:Y:S01]  /*0270*/  S2UR UR24, SR_CTAID.X ;  /* 0x00000000001879c3 */ /* 0x000e620000002500 */
[----:B------:R-:W-:Y:S02]  /*0280*/  ULDC UR4, c[0x0][0x2c4] ;  /* 0x0000b10000047ab9 */ /* 0x000fe40000000800 */
[----:B------:R-:W-:Y:S02]  /*0290*/  UISETP.NE.AND UP1, UPT, UR4, 0x1, UPT ;  /* 0x000000010400788c */ /* 0x000fe4000bf25270 */
[----:B------:R-:W-:Y:S02]  /*02a0*/  UMOV UR12, URZ ;  /* 0x0000003f000c7c82 */ /* 0x000fe40008000000 */
[----:B------:R-:W-:Y:S02]  /*02b0*/  ULDC.64 UR4, c[0x0][0x2c8] ;  /* 0x0000b20000047ab9 */ /* 0x000fe40000000a00 */
[----:B-1----:R-:W-:-:S05]  /*02c0*/  USHF.L.U32 UR24, UR24, 0x7, URZ ;  /* 0x0000000718187899 */ /* 0x002fca000800063f */
[----:B------:R-:W-:Y:S02]  /*02d0*/  @UP1 UIADD3 UR10, UR24, 0x7f, URZ ;  /* 0x0000007f180a1890 */ /* 0x000fe4000fffe03f */
[----:B------:R-:W-:Y:S02]  /*02e0*/  UIADD3 UR8, UR24, 0x7f, URZ ;  /* 0x0000007f18087890 */ /* 0x000fe4000fffe03f */
[----:B------:R-:W-:-:S03]  /*02f0*/  UIMAD.WIDE.U32 UR10, UR10, UR4, URZ ;  /* 0x000000040a0a72a5 */ /* 0x000fc6000f8e003f */
[----:B------:R-:W-:-:S04]  /*0300*/  ULDC UR4, c[0x0][0x2ac] ;  /* 0x0000ab0000047ab9 */ /* 0x000fc80000000800 */
[----:B------:R-:W-:Y:S02]  /*0310*/  @UP1 UMOV UR9, UR11 ;  /* 0x0000000b00091c82 */ /* 0x000fe40008000000 */
[----:B------:R-:W-:Y:S02]  /*0320*/  ULDC UR10, c[0x0][0x1d0] ;  /* 0x00007400000a7ab9 */ /* 0x000fe40000000800 */
[----:B------:R-:W-:Y:S02]  /*0330*/  @UP1 USHF.R.U32.HI UR8, URZ, UR5, UR9 ;  /* 0x000000053f081299 */ /* 0x000fe40008011609 */
[----:B------:R-:W-:Y:S02]  /*0340*/  UIMAD UR10, UR4, UR10, URZ ;  /* 0x0000000a040a72a4 */ /* 0x000fe4000f8e023f */
[----:B------:R-:W-:Y:S02]  /*0350*/  UMOV UR9, 0x1 ;  /* 0x0000000100097882 */ /* 0x000fe40000000000 */
[----:B------:R-:W-:-:S02]  /*0360*/  ULDC.64 UR4, c[0x0][0x328] ;  /* 0x0000ca0000047ab9 */ /* 0x000fc40000000a00 */
[----:B------:R-:W-:Y:S02]  /*0370*/  UISETP.LE.AND UP0, UPT, UR9, UR5, UPT ;  /* 0x000000050900728c */ /* 0x000fe4000bf03270 */
[----:B------:R-:W-:Y:S02]  /*0380*/  ULDC UR11, c[0x0][0x168] ;  /* 0x00005a00000b7ab9 */ /* 0x000fe40000000800 */
[----:B------:R-:W-:-:S04]  /*0390*/  UIADD3 UR11, UR10, -UR11, UR9 ;  /* 0x8000000b0a0b7290 */ /* 0x000fc8000fffe009 */
[----:B------:R-:W-:-:S04]  /*03a0*/  UIADD3 UR5, UR11, UR8, URZ ;  /* 0x000000080b057290 */ /* 0x000fc8000fffe03f */
[----:B------:R-:W-:Y:S01]  /*03b0*/  UIADD3 UR8, UR5, UR4, URZ ;  /* 0x0000000405087290 */ /* 0x000fe2000fffe03f */
[----:B--2---:R1:W2:Y:S01]  /*03c0*/  @P0 R2UR UR12, R2 ;  /* 0x00000000020c03c2 */ /* 0x0042a200000e0000 */
[----:B------:R-:W-:-:S13]  /*03d0*/  PLOP3.LUT P0, PT, PT, PT, UP0, 0x40, 0x0 ;  /* 0x000000000000781c */ /* 0x000fda0003f0e808 */
[----:B------:R-:W-:Y:S05]  /*03e0*/  @P0 BRA `(.L_x_381) ;  /* 0x0000016000000947 */ /* 0x000fea0003800000 */
[----:B------:R-:W-:Y:S01]  /*03f0*/  ISETP.LT.AND P0, PT, RZ, UR5, PT ;  /* 0x00000005ff007c0c */ /* 0x000fe2000bf01270 */
[----:B------:R-:W-:-:S12]  /*0400*/  UIADD3 UR11, UR5, -0x1, URZ ;  /* 0xffffffff050b7890 */ /* 0x000fd8000fffe03f */
[----:B------:R-:W-:Y:S05]  /*0410*/  @P0 BRA `(.L_x_382) ;  /* 0x0000009000000947 */ /* 0x000fea0003800000 */
[----:B------:R-:W-:Y:S02]  /*0420*/  ULDC UR4, c[0x0][0x32c] ;  /* 0x0000cb0000047ab9 */ /* 0x000fe40000000800 */
[----:B------:R-:W-:Y:S02]  /*0430*/  UISETP.NE.AND UP2, UPT, UR9, UR4, UPT ;  /* 0x000000040900728c */ /* 0x000fe4000bf45270 */
[----:B------:R-:W-:-:S03]  /*0440*/  UIADD3 UR11, -UR5, URZ, URZ ;  /* 0x0000003f050b7290 */ /* 0x000fc6000fffe13f */
[----:B------:R-:W-:Y:S02]  /*0450*/  ULDC.64 UR4, c[0x0][0x330] ;  /* 0x0000cc0000047ab9 */ /* 0x000fe40000000a00 */
[----:B------:R-:W-:-:S07]  /*0460*/  UIMAD.WIDE.U32 UR14, UR11, UR4, URZ ;  /* 0x000000040b0e72a5 */ /* 0x000fce000f8e003f */
[----:B------:R-:W-:Y:S02]  /*0470*/  @UP2 UMOV UR9, UR15 ;  /* 0x0000000f00092c82 */ /* 0x000fe40008000000 */
[----:B------:R-:W-:-:S04]  /*0480*/  @UP2 USHF.R.U32.HI UR11, URZ, UR5, UR9 ;  /* 0x000000053f0b2299 */ /* 0x000fc80008011609 */
[----:B------:R-:W-:Y:S01]  /*0490*/  ULOP3.LUT UR11, URZ, UR11, URZ, 0x33, !UPT ;  /* 0x0000000b3f0b7292 */ /* 0x000fe2000f8e333f */
[----:B------:R-:W-:Y:S05]  /*04a0*/  BRA `(.L_x_383) ;  /* 0x0000006000007947 */ /* 0x000fea0003800000 */
.L_x_382:
[----:B------:R-:W-:Y:S02]  /*04b0*/  ULDC UR4, c[0x0][0x32c] ;  /* 0x0000cb0000047ab9 */ /* 0x000fe40000000800 */
[----:B------:R-:W-:-:S03]  /*04c0*/  UISETP.NE.AND UP2, UPT, UR9, UR4, UPT ;  /* 0x000000040900728c */ /* 0x000fc6000bf45270 */
[----:B------:R-:W-:Y:S02]  /*04d0*/  ULDC.64 UR4, c[0x0][0x330] ;  /* 0x0000cc0000047ab9 */ /* 0x000fe40000000a00 */
[----:B------:R-:W-:-:S07]  /*04e0*/  UIMAD.WIDE.U32 UR14, UR11, UR4, URZ ;  /* 0x000000040b0e72a5 */ /* 0x000fce000f8e003f */
[----:B------:R-:W-:Y:S02]  /*04f0*/  @UP2 UMOV UR9, UR15 ;  /* 0x0000000f00092c82 */ /* 0x000fe40008000000 */
[----:B------:R-:W-:Y:S02]  /*0500*/  @UP2 USHF.R.U32.HI UR11, URZ, UR5, UR9 ;  /* 0x000000053f0b2299 */ /* 0x000fe40008011609 */
.L_x_383:
[----:B------:R-:W-:Y:S02]  /*0510*/  ULDC UR4, c[0x0][0x32c] ;  /* 0x0000cb0000047ab9 */ /* 0x000fe40000000800 */
[----:B------:R-:W-:-:S04]  /*0520*/  UIMAD UR4, UR11, UR4, UR4 ;  /* 0x000000040b0472a4 */ /* 0x000fc8000f8e0204 */
[----:B------:R-:W-:-:S04]  /*0530*/  UISETP.LT.AND UP2, UPT, UR8, UR4, UPT ;  /* 0x000000040800728c */ /* 0x000fc8000bf41270 */
[----:B------:R-:W-:Y:S02]  /*0540*/  USEL UR8, UR8, UR4, UP2 ;  /* 0x0000000408087287 */ /* 0x000fe40009000000 */
.L_x_381:
[----:B------:R-:W-:Y:S01]  /*0550*/  UIADD3 UR9, UR10, 0x3f, URZ ;  /* 0x0000003f0a097890 */ /* 0x000fe2000fffe03f */
[----:B------:R-:W-:Y:S01]  /*0560*/  PLOP3.LUT P0, PT, PT, PT, UP0, 0x40, 0x0 ;  /* 0x000000000000781c */ /* 0x000fe20003f0e808 */
[----:B------:R-:W-:Y:S02]  /*0570*/  UIADD3 UR11, UR8, 0x3f, URZ ;  /* 0x0000003f080b7890 */ /* 0x000fe4000fffe03f */
[----:B------:R-:W-:Y:S02]  /*0580*/  ULDC.64 UR4, c[0x0][0x2c8] ;  /* 0x0000b20000047ab9 */ /* 0x000fe40000000a00 */
[----:B------:R-:W-:Y:S02]  /*0590*/  UIMAD.WIDE.U32 UR16, UR24, UR4, URZ ;  /* 0x00000004181072a5 */ /* 0x000fe4000f8e003f */
[----:B------:R-:W-:Y:S02]  /*05a0*/  USHF.R.S32.HI UR14, URZ, 0x1f, UR9 ;  /* 0x0000001f3f0e7899 */ /* 0x000fe40008011409 */
[----:B------:R-:W-:-:S02]  /*05b0*/  USHF.R.S32.HI UR8, URZ, 0x1f, UR11 ;  /* 0x0000001f3f087899 */ /* 0x000fc4000801140b */
[----:B------:R-:W-:Y:S02]  /*05c0*/  UMOV UR4, UR24 ;  /* 0x0000001800047c82 */ /* 0x000fe40008000000 */
[----:B------:R-:W-:Y:S02]  /*05d0*/  @UP1 USHF.R.U32.HI UR4, URZ, UR5, UR17 ;  /* 0x000000053f041299 */ /* 0x000fe40008011611 */
[----:B------:R-:W-:Y:S02]  /*05e0*/  ULEA.HI UR5, UR14, UR9, URZ, 0x6 ;  /* 0x000000090e057291 */ /* 0x000fe4000f8f303f */
[----:B------:R-:W-:Y:S02]  /*05f0*/  ULEA.HI UR20, UR8, UR11, URZ, 0x6 ;  /* 0x0000000b08147291 */ /* 0x000fe4000f8f303f */
[----:B------:R-:W-:Y:S02]  /*0600*/  ULDC UR21, c[0x0][0x168] ;  /* 0x00005a0000157ab9 */ /* 0x000fe40000000800 */
[----:B------:R-:W-:-:S02]  /*0610*/  USHF.R.S32.HI UR5, URZ, 0x6, UR5 ;  /* 0x000000063f057899 */ /* 0x000fc40008011405 */
[----:B------:R-:W-:Y:S02]  /*0620*/  USHF.R.S32.HI UR20, URZ, 0x6, UR20 ;  /* 0x000000063f147899 */ /* 0x000fe40008011414 */
[----:B------:R-:W-:Y:S02]  /*0630*/  UIADD3 UR21, UR10, -UR21, URZ ;  /* 0x800000150a157290 */ /* 0x000fe4000fffe03f */
[----:B------:R-:W-:Y:S02]  /*0640*/  UISETP.LT.AND UP2, UPT, UR5, UR20, UPT ;  /* 0x000000140500728c */ /* 0x000fe4000bf41270 */
[----:B------:R-:W-:Y:S02]  /*0650*/  UIADD3 UR4, UR21, UR4, URZ ;  /* 0x0000000415047290 */ /* 0x000fe4000fffe03f */
[----:B------:R-:W-:Y:S02]  /*0660*/  ULDC UR8, c[0x0][0x324] ;  /* 0x0000c90000087ab9 */ /* 0x000fe40000000800 */
[----:B------:R-:W-:-:S02]  /*0670*/  USEL UR20, UR5, UR20, UP2 ;  /* 0x0000001405147287 */ /* 0x000fc40009000000 */
[----:B------:R-:W-:Y:S01]  /*0680*/  UIADD3 UR8, UR4, -UR8, URZ ;  /* 0x8000000804087290 */ /* 0x000fe2000fffe03f */
[----:B------:R-:W-:Y:S05]  /*0690*/  @P0 BRA `(.L_x_384) ;  /* 0x0000017000000947 */ /* 0x000fea0003800000 */
[----:B------:R-:W-:Y:S02]  /*06a0*/  UMOV UR9, UR4 ;  /* 0x0000000400097c82 */ /* 0x000fe40008000000 */
[----:B------:R-:W-:-:S06]  /*06b0*/  UISETP.GT.AND UP2, UPT, UR9, -0x1, UPT ;  /* 0xffffffff0900788c */ /* 0x000fcc000bf44270 */
[----:B------:R-:W-:-:S13]  /*06c0*/  PLOP3.LUT P0, PT, PT, PT, UP2, 0x80, 0x0 ;  /* 0x000000000000781c */ /* 0x000fda0003f0f028 */
[----:B------:R-:W-:Y:S05]  /*06d0*/  @P0 BRA `(.L_x_385) ;  /* 0x0000009000000947 */ /* 0x000fea0003800000 */
[----:B------:R-:W-:Y:S02]  /*06e0*/  ULDC UR4, c[0x0][0x32c] ;  /* 0x0000cb0000047ab9 */ /* 0x000fe40000000800 */
[----:B------:R-:W-:Y:S02]  /*06f0*/  UISETP.NE.AND UP2, UPT, UR4, 0x1, UPT ;  /* 0x000000010400788c */ /* 0x000fe4000bf45270 */
[----:B------:R-:W-:Y:S02]  /*0700*/  ULOP3.LUT UR9, URZ, UR9, URZ, 0x33, !UPT ;  /* 0x000000093f097292 */ /* 0x000fe4000f8e333f */
[----:B------:R-:W-:Y:S02]  /*0710*/  ULDC.64 UR4, c[0x0][0x330] ;  /* 0x0000cc0000047ab9 */ /* 0x000fe40000000a00 */
[----:B------:R-:W-:-:S07]  /*0720*/  UIMAD.WIDE.U32 UR14, UR9, UR4, URZ ;  /* 0x00000004090e72a5 */ /* 0x000fce000f8e003f */
[----:B------:R-:W-:Y:S02]  /*0730*/  @UP2 UMOV UR11, UR15 ;  /* 0x0000000f000b2c82 */ /* 0x000fe40008000000 */
[----:B------:R-:W-:-:S04]  /*0740*/  @UP2 USHF.R.U32.HI UR9, URZ, UR5, UR11 ;  /* 0x000000053f092299 */ /* 0x000fc8000801160b */
[----:B------:R-:W-:Y:S01]  /*0750*/  ULOP3.LUT UR9, URZ, UR9, URZ, 0x33, !UPT ;  /* 0x000000093f097292 */ /* 0x000fe2000f8e333f */
[----:B------:R-:W-:Y:S05]  /*0760*/  BRA `(.L_x_386) ;  /* 0x0000006000007947 */ /* 0x000fea0003800000 */
.L_x_385:
[----:B------:R-:W-:Y:S02]  /*0770*/  ULDC UR4, c[0x0][0x32c] ;  /* 0x0000cb0000047ab9 */ /* 0x000fe40000000800 */
[----:B------:R-:W-:-:S03]  /*0780*/  UISETP.NE.AND UP2, UPT, UR4, 0x1, UPT ;  /* 0x000000010400788c */ /* 0x000fc6000bf45270 */
[----:B------:R-:W-:Y:S02]  /*0790*/  ULDC.64 UR4, c[0x0][0x330] ;  /* 0x0000cc0000047ab9 */ /* 0x000fe40000000a00 */
[----:B------:R-:W-:-:S07]  /*07a0*/  UIMAD.WIDE.U32 UR14, UR9, UR4, URZ ;  /* 0x00000004090e72a5 */ /* 0x000fce000f8e003f */
[----:B------:R-:W-:Y:S02]  /*07b0*/  @UP2 UMOV UR11, UR15 ;  /* 0x0000000f000b2c82 */ /* 0x000fe40008000000 */
[----:B------:R-:W-:Y:S02]  /*07c0*/  @UP2 USHF.R.U32.HI UR9, URZ, UR5, UR11 ;  /* 0x000000053f092299 */ /* 0x000fe4000801160b */
.L_x_386:
[----:B------:R-:W-:Y:S02]  /*07d0*/  ULDC UR4, c[0x0][0x32c] ;  /* 0x0000cb0000047ab9 */ /* 0x000fe40000000800 */
[----:B------:R-:W-:-:S04]  /*07e0*/  UIMAD UR4, UR9, UR4, URZ ;  /* 0x00000004090472a4 */ /* 0x000fc8000f8e023f */
[----:B------:R-:W-:-:S04]  /*07f0*/  UISETP.LT.AND UP2, UPT, UR8, UR4, UPT ;  /* 0x000000040800728c */ /* 0x000fc8000bf41270 */
[----:B------:R-:W-:-:S04]  /*0800*/  USEL UR8, UR8, UR4, !UP2 ;  /* 0x0000000408087287 */ /* 0x000fc8000d000000 */
.L_x_384:
[----:B------:R-:W-:Y:S02]  /*0810*/  USHF.R.S32.HI UR4, URZ, 0x1f, UR8 ;  /* 0x0000001f3f047899 */ /* 0x000fe40008011408 */
[----:B------:R-:W-:Y:S02]  /*0820*/  ULDC UR5, c[0x0][0x338] ;  /* 0x0000ce0000057ab9 */ /* 0x000fe40000000800 */
[----:B------:R-:W-:-:S04]  /*0830*/  ULEA.HI UR4, UR4, UR8, URZ, 0x6 ;  /* 0x0000000804047291 */ /* 0x000fc8000f8f303f */
[----:B------:R-:W-:Y:S02]  /*0840*/  USHF.R.S32.HI UR9, URZ, 0x6, UR4 ;  /* 0x000000063f097899 */ /* 0x000fe40008011404 */
[----:B------:R-:W-:Y:S02]  /*0850*/  USHF.R.U32.HI UR4, URZ, 0x10, UR7 ;  /* 0x000000103f047899 */ /* 0x000fe40008011607 */
[----:B------:R-:W-:Y:S02]  /*0860*/  UISETP.LT.AND UP2, UPT, URZ, UR9, UPT ;  /* 0x000000093f00728c */ /* 0x000fe4000bf41270 */
[----:B------:R-:W-:Y:S02]  /*0870*/  UISETP.NE.AND UP3, UPT, UR4, URZ, UPT ;  /* 0x0000003f0400728c */ /* 0x000fe4000bf65270 */
[----:B------:R-:W-:Y:S02]  /*0880*/  USEL UR9, URZ, UR9, !UP2 ;  /* 0x000000093f097287 */ /* 0x000fe4000d000000 */
[----:B------:R-:W-:-:S02]  /*0890*/  USEL UR5, UR4, UR5, UP3 ;  /* 0x0000000504057287 */ /* 0x000fc40009800000 */
[----:B------:R-:W-:Y:S02]  /*08a0*/  UISETP.GT.AND UP2, UPT, UR20, UR9, UPT ;  /* 0x000000091400728c */ /* 0x000fe4000bf44270 */
[----:B------:R-:W-:-:S04]  /*08b0*/  UMOV UR4, URZ ;  /* 0x0000003f00047c82 */ /* 0x000fc80008000000 */
[----:B------:R-:W-:-:S13]  /*08c0*/  PLOP3.LUT P0, PT, PT, PT, UP2, 0x80, 0x0 ;  /* 0x000000000000781c */ /* 0x000fda0003f0f028 */
[----:B------:R-:W-:Y:S05]  /*08d0*/  @!P0 BRA `(.L_x_387) ;  /* 0x0000021000008947 */ /* 0x000fea0003800000 */
[----:B------:R-:W-:Y:S01]  /*08e0*/  IMAD.U32 R0, RZ, RZ, UR5 ;  /* 0x00000005ff007e24 */ /* 0x000fe2000f8e00ff */
[----:B------:R-:W-:Y:S02]  /*08f0*/  UIADD3 UR15, UR5, -0x1, UR20 ;  /* 0xffffffff050f7890 */ /* 0x000fe4000fffe014 */
[----:B------:R-:W-:Y:S02]  /*0900*/  UMOV UR16, URZ ;  /* 0x0000003f00107c82 */ /* 0x000fe40008000000 */
[-C--:B-1----:R-:W-:Y:S01]  /*0910*/  IABS R2, R0.reuse ;  /* 0x0000000000027213 */ /* 0x082fe20000000000 */
[----:B------:R-:W-:Y:S01]  /*0920*/  UIADD3 UR15, -UR9, UR15, URZ ;  /* 0x0000000f090f7290 */ /* 0x000fe2000fffe13f */
[----:B------:R-:W-:Y:S02]  /*0930*/  IABS R0, R0 ;  /* 0x0000000000007213 */ /* 0x000fe40000000000 */
[----:B------:R1:W3:Y:S03]  /*0940*/  R2UR UR14, R2 ;  /* 0x00000000020e73c2 */ /* 0x0002e600000e0000 */
[----:B------:R-:W-:Y:S01]  /*0950*/  IMAD.U32 R4, RZ, RZ, UR15 ;  /* 0x0000000fff047e24 */ /* 0x000fe2000f8e00ff */
[----:B------:R-:W-:Y:S01]  /*0960*/  ULOP3.LUT UR15, UR15, UR5, URZ, 0x3c, !UPT ;  /* 0x000000050f0f7292 */ /* 0x000fe2000f8e3c3f */
[----:B------:R-:W-:-:S04]  /*0970*/  IMAD.MOV R0, RZ, RZ, -R0 ;  /* 0x000000ffff007224 */ /* 0x000fc800078e0a00 */
[----:B------:R-:W4:Y:S01]  /*0980*/  R2UR UR8, R0 ;  /* 0x00000000000873c2 */ /* 0x000f2200000e0000 */
[----:B-1----:R-:W-:Y:S01]  /*0990*/  IABS R2, R4 ;  /* 0x0000000400027213 */ /* 0x002fe20000000000 */
[----:B---3--:R-:W1:Y:S06]  /*09a0*/  I2F.RP R5, UR14 ;  /* 0x0000000e00057d06 */ /* 0x008e6c0008209400 */
[----:B------:R-:W3:Y:S02]  /*09b0*/  R2UR UR11, R2 ;  /* 0x00000000020b73c2 */ /* 0x000ee400000e0000 */
[----:B-1----:R-:W1:Y:S02]  /*09c0*/  MUFU.RCP R3, R5 ;  /* 0x0000000500037308 */ /* 0x002e640000001000 */
[----:B-1----:R-:W-:-:S06]  /*09d0*/  IADD3 R3, R3, 0xffffffe, RZ ;  /* 0x0ffffffe03037810 */ /* 0x002fcc0007ffe0ff */
[----:B------:R-:W1:Y:S02]  /*09e0*/  F2I.FTZ.U32.TRUNC.NTZ R3, R3 ;  /* 0x0000000300037305 */ /* 0x000e64000021f000 */
[----:B-1----:R-:W1:Y:S02]  /*09f0*/  R2UR UR17, R3 ;  /* 0x00000000031173c2 */ /* 0x002e6400000e0000 */
[----:B-1----:R-:W-:-:S04]  /*0a00*/  UIADD3 UR4, URZ, -UR17, URZ ;  /* 0x800000113f047290 */ /* 0x002fc8000fffe03f */
[----:B------:R-:W-:-:S04]  /*0a10*/  UIMAD UR4, UR4, UR14, URZ ;  /* 0x0000000e040472a4 */ /* 0x000fc8000f8e023f */
[----:B------:R-:W-:-:S04]  /*0a20*/  UIMAD.WIDE.U32 UR16, UR17, UR4, UR16 ;  /* 0x00000004111072a5 */ /* 0x000fc8000f8e0010 */
[----:B---3--:R-:W-:-:S04]  /*0a30*/  UIMAD.WIDE.U32 UR16, UR17, UR11, URZ ;  /* 0x0000000b111072a5 */ /* 0x008fc8000f8e003f */
[----:B----4-:R-:W-:-:S04]  /*0a40*/  UIMAD UR8, UR17, UR8, UR11 ;  /* 0x00000008110872a4 */ /* 0x010fc8000f8e020b */
[----:B------:R-:W-:-:S11]  /*0a50*/  UISETP.GT.U32.AND UP2, UPT, UR14, UR8, UPT ;  /* 0x000000080e00728c */ /* 0x000fd6000bf44070 */
[----:B------:R-:W-:Y:S02]  /*0a60*/  @!UP2 UIADD3 UR8, UR8, -UR14, URZ ;  /* 0x8000000e0808a290 */ /* 0x000fe4000fffe03f */
[----:B------:R-:W-:Y:S02]  /*0a70*/  @!UP2 UIADD3 UR17, UR17, 0x1, URZ ;  /* 0x000000011111a890 */ /* 0x000fe4000fffe03f */
[----:B------:R-:W-:Y:S02]  /*0a80*/  UISETP.GE.U32.AND UP3, UPT, UR8, UR14, UPT ;  /* 0x0000000e0800728c */ /* 0x000fe4000bf66070 */
[----:B------:R-:W-:-:S09]  /*0a90*/  UISETP.GE.AND UP2, UPT, UR15, URZ, UPT ;  /* 0x0000003f0f00728c */ /* 0x000fd2000bf46270 */
[----:B------:R-:W-:Y:S02]  /*0aa0*/  @UP3 UIADD3 UR17, UR17, 0x1, URZ ;  /* 0x0000000111113890 */ /* 0x000fe4000fffe03f */
[----:B------:R-:W-:-:S05]  /*0ab0*/  UISETP.NE.AND UP3, UPT, UR5, URZ, UPT ;  /* 0x0000003f0500728c */ /* 0x000fca000bf65270 */
[----:B------:R-:W-:Y:S02]  /*0ac0*/  UMOV UR4, UR17 ;  /* 0x0000001100047c82 */ /* 0x000fe40008000000 */
[----:B------:R-:W-:-:S04]  /*0ad0*/  @!UP2 UIADD3 UR4, -UR4, URZ, URZ ;  /* 0x0000003f0404a290 */ /* 0x000fc8000fffe13f */
[----:B------:R-:W-:Y:S02]  /*0ae0*/  @!UP3 ULOP3.LUT UR4, URZ, UR5, URZ, 0x33, !UPT ;  /* 0x000000053f04b292 */ /* 0x000fe4000f8e333f */
.L_x_387:
[----:B------:R-:W-:Y:S01]  /*0af0*/  ULOP3.LUT UR7, UR7, 0xffff, URZ, 0xc0, !UPT ;  /* 0x0000ffff07077892 */ /* 0x000fe2000f8ec03f */
[----:B------:R-:W-:Y:S01]  /*0b00*/  PLOP3.LUT P2, PT, PT, PT, PT, 0x80, 0x0 ;  /* 0x000000000000781c */ /* 0x000fe20003f4f070 */
[----:B------:R-:W-:Y:S01]  /*0b10*/  IMAD.MOV.U32 R7, RZ, RZ, RZ ;  /* 0x000000ffff077224 */ /* 0x000fe200078e00ff */
[----:B------:R-:W-:Y:S01]  /*0b20*/  CS2R R96, SRZ ;  /* 0x0000000000607805 */ /* 0x000fe2000001ff00 */
[----:B------:R-:W-:Y:S01]  /*0b30*/  UIMAD UR9, UR7, UR4, UR9 ;  /* 0x00000004070972a4 */ /* 0x000fe2000f8e0209 */
        /* <DEDUP_REMOVED lines=8> */
[----:B-1----:R-:W-:Y:S01]  /*0bc0*/  CS2R R2, SRZ ;  /* 0x0000000000027805 */ /* 0x002fe2000001ff00 */
        /* <DEDUP_REMOVED lines=54> */
[----:B------:R-:W-:Y:S01]  /*0f30*/  SHF.R.S32.HI R87, RZ, 0x1f, R84 ;  /* 0x0000001fff577819 */ /* 0x000fe20000011454 */
[----:B------:R-:W-:Y:S01]  /*0f40*/  USHF.R.S32.HI UR7, URZ, 0x1f, UR13 ;  /* 0x0000001f3f077899 */ /* 0x000fe2000801140d */
[----:B------:R-:W-:Y:S01]  /*0f50*/  PLOP3.LUT P1, PT, PT, PT, UP1, 0x80, 0x0 ;  /* 0x000000000000781c */ /* 0x000fe20003f2f018 */
[----:B------:R-:W-:Y:S01]  /*0f60*/  ULDC.64 UR4, c[0x0][0x1b8] ;  /* 0x00006e0000047ab9 */ /* 0x000fe20000000a00 */
[----:B------:R1:W3:Y:S01]  /*0f70*/  @P2 LDG.E R3, [R2.64] ;  /* 0x0000001202032981 */ /* 0x0002e2000c1e1900 */
[CC--:B------:R-:W-:Y:S01]  /*0f80*/  LEA.HI R8, R87.reuse, R84.reuse, RZ, 0x3 ;  /* 0x0000005457087211 */ /* 0x0c0fe200078f18ff */
[----:B------:R-:W-:Y:S01]  /*0f90*/  UIMAD UR7, UR7, UR4, URZ ;  /* 0x00000004070772a4 */ /* 0x000fe2000f8e023f */
[----:B------:R-:W-:Y:S01]  /*0fa0*/  PLOP3.LUT P0, PT, PT, PT, UP1, 0x80, 0x0 ;  /* 0x000000000000781c */ /* 0x000fe20003f0f018 */
[----:B------:R-:W-:Y:S01]  /*0fb0*/  UIMAD.WIDE.U32 UR14, UR13, UR4, URZ ;  /* 0x000000040d0e72a5 */ /* 0x000fe2000f8e003f */
[----:B------:R-:W-:Y:S01]  /*0fc0*/  LOP3.LUT R5, R8, 0xfffffff8, RZ, 0xc0, !PT ;  /* 0xfffffff808057812 */ /* 0x000fe200078ec0ff */
[----:B------:R-:W-:Y:S01]  /*0fd0*/  UIMAD UR7, UR13, UR5, UR7 ;  /* 0x000000050d0772a4 */ /* 0x000fe2000f8e0207 */
[----:B------:R-:W-:Y:S01]  /*0fe0*/  SHF.R.S32.HI R8, RZ, 0x3, R8 ;  /* 0x00000003ff087819 */ /* 0x000fe20000011408 */
[----:B------:R-:W-:Y:S01]  /*0ff0*/  USHF.R.S32.HI UR8, URZ, 0x1f, UR6 ;  /* 0x0000001f3f087899 */ /* 0x000fe20008011406 */
[----:B------:R-:W-:Y:S01]  /*1000*/  LEA.HI R12, R87, R84, RZ, 0x6 ;  /* 0x00000054570c7211 */ /* 0x000fe200078f30ff */
[----:B------:R-:W-:Y:S01]  /*1010*/  IMAD.IADD R0, R84, 0x1, -R5 ;  /* 0x0000000154007824 */ /* 0x000fe200078e0a05 */
[----:B------:R-:W-:Y:S01]  /*1020*/  ULDC.64 UR4, c[0x0][0x1c0] ;  /* 0x0000700000047ab9 */ /* 0x000fe20000000a00 */
[----:B------:R-:W-:Y:S01]  /*1030*/  IMAD.SHL.U32 R207, R8, 0x40, RZ ;  /* 0x0000004008cf7824 */ /* 0x000fe200078e00ff */
[----:B------:R-:W-:Y:S01]  /*1040*/  UIADD3 UR15, UR15, UR7, URZ ;  /* 0x000000070f0f7290 */ /* 0x000fe2000fffe03f */
[C---:B------:R-:W-:Y:S01]  /*1050*/  IMAD R210, R0.reuse, 0x20, R8 ;  /* 0x0000002000d27824 */ /* 0x040fe200078e0208 */
[----:B------:R-:W-:Y:S01]  /*1060*/  UIMAD UR8, UR8, UR4, URZ ;  /* 0x00000004080872a4 */ /* 0x000fe2000f8e023f */
[----:B------:R-:W-:Y:S01]  /*1070*/  IMAD.SHL.U32 R218, R0, 0x8, RZ ;  /* 0x0000000800da7824 */ /* 0x000fe200078e00ff */
[----:B------:R-:W-:Y:S01]  /*1080*/  UIMAD.WIDE.U32 UR14, UR6, UR4, UR14 ;  /* 0x00000004060e72a5 */ /* 0x000fe2000f8e000e */
[----:B------:R-:W-:Y:S01]  /*1090*/  LOP3.LUT R207, R207, 0x1c0, RZ, 0xc0, !PT ;  /* 0x000001c0cfcf7812 */ /* 0x000fe200078ec0ff */
[----:B------:R-:W-:Y:S01]  /*10a0*/  UIMAD UR5, UR6, UR5, UR8 ;  /* 0x00000005060572a4 */ /* 0x000fe2000f8e0208 */
[----:B------:R-:W-:Y:S01]  /*10b0*/  IMAD.SHL.U32 R12, R12, 0x8, RZ ;  /* 0x000000080c0c7824 */ /* 0x000fe200078e00ff */
[----:B------:R-:W-:Y:S01]  /*10c0*/  ULDC UR4, c[0x0][0x168] ;  /* 0x00005a0000047ab9 */ /* 0x000fe20000000800 */
[----:B------:R-:W-:Y:S01]  /*10d0*/  ISETP.GE.AND P3, PT, R218, c[0x0][0x198], PT ;  /* 0x00006600da007a0c */ /* 0x000fe20003f66270 */
[----:B------:R-:W-:Y:S01]  /*10e0*/  UIADD3 UR5, UR15, UR5, URZ ;  /* 0x000000050f057290 */ /* 0x000fe2000fffe03f */
[----:B------:R-:W-:Y:S01]  /*10f0*/  IMAD.U32 R11, RZ, RZ, UR15 ;  /* 0x0000000fff0b7e24 */ /* 0x000fe2000f8e00ff */
[----:B-1----:R-:W-:Y:S01]  /*1100*/  IADD3 R2, R210, UR24, RZ ;  /* 0x00000018d2027c10 */ /* 0x002fe2000fffe0ff */
[----:B------:R-:W-:Y:S01]  /*1110*/  IMAD.U32 R10, RZ, RZ, UR14 ;  /* 0x0000000eff0a7e24 */ /* 0x000fe2000f8e00ff */
[----:B------:R-:W-:Y:S02]  /*1120*/  BSSY B0, `(.L_x_389) ;  /* 0x000003f000007945 */ /* 0x000fe40003800000 */
[----:B------:R-:W-:Y:S01]  /*1130*/  IMAD.U32 R11, RZ, RZ, UR5 ;  /* 0x00000005ff0b7e24 */ /* 0x000fe2000f8e00ff */
[----:B------:R-:W-:Y:S01]  /*1140*/  ULDC UR5, c[0x0][0x2c4] ;  /* 0x0000b10000057ab9 */ /* 0x000fe20000000800 */
[----:B------:R-:W-:Y:S01]  /*1150*/  @P1 IMAD.HI.U32 R4, R2, c[0x0][0x2c8], RZ ;  /* 0x0000b20002041a27 */ /* 0x000fe200078e00ff */
[----:B------:R-:W-:-:S03]  /*1160*/  UIMAD UR4, UR5, UR4, URZ ;  /* 0x00000004050472a4 */ /* 0x000fc6000f8e023f */
[----:B------:R-:W-:Y:S01]  /*1170*/  IMAD.MOV.U32 R7, RZ, RZ, R2 ;  /* 0x000000ffff077224 */ /* 0x000fe200078e0002 */
[----:B------:R-:W-:-:S04]  /*1180*/  @P0 SHF.R.U32.HI R7, RZ, c[0x0][0x2cc], R4 ;  /* 0x0000b300ff070a19 */ /* 0x000fc80000011604 */
[--C-:B------:R-:W-:Y:S01]  /*1190*/  SHF.R.S32.HI R4, RZ, 0x1f, R7.reuse ;  /* 0x0000001fff047819 */ /* 0x100fe20000011407 */
[----:B------:R-:W-:Y:S02]  /*11a0*/  IMAD.MOV R5, RZ, RZ, -R7 ;  /* 0x000000ffff057224 */ /* 0x000fe400078e0a07 */
[----:B------:R-:W-:-:S04]  /*11b0*/  IMAD.WIDE.U32 R10, R7, c[0x0][0x1b0], R10 ;  /* 0x00006c00070a7a25 */ /* 0x000fc800078e000a */
[----:B------:R-:W-:Y:S02]  /*11c0*/  IMAD R5, R5, c[0x0][0x2c4], R2 ;  /* 0x0000b10005057a24 */ /* 0x000fe400078e0202 */
[----:B------:R-:W-:Y:S02]  /*11d0*/  IMAD R4, R4, c[0x0][0x1b0], RZ ;  /* 0x00006c0004047a24 */ /* 0x000fe400078e02ff */
[----:B------:R-:W-:Y:S01]  /*11e0*/  IMAD.MOV.U32 R6, RZ, RZ, R10 ;  /* 0x000000ffff067224 */ /* 0x000fe200078e000a */
[----:B------:R-:W-:Y:S01]  /*11f0*/  SHF.R.S32.HI R2, RZ, 0x1f, R5 ;  /* 0x0000001fff027819 */ /* 0x000fe20000011405 */
[----:B------:R-:W-:Y:S01]  /*1200*/  IMAD R7, R7, c[0x0][0x1b4], R4 ;  /* 0x00006d0007077a24 */ /* 0x000fe200078e0204 */
[----:B------:R-:W-:Y:S02]  /*1210*/  SHF.R.U32.HI R4, RZ, 0x3, R207 ;  /* 0x00000003ff047819 */ /* 0x000fe400000116cf */
[----:B------:R-:W-:Y:S01]  /*1220*/  LOP3.LUT R207, R207, 0x38, R218, 0xf8, !PT ;  /* 0x00000038cfcf7812 */ /* 0x000fe200078ef8da */
[----:B------:R-:W-:-:S02]  /*1230*/  IMAD.IADD R7, R11, 0x1, R7 ;  /* 0x000000010b077824 */ /* 0x000fc400078e0207 */
[----:B------:R-:W-:Y:S01]  /*1240*/  IMAD R2, R2, c[0x0][0x1a8], RZ ;  /* 0x00006a0002027a24 */ /* 0x000fe200078e02ff */
[----:B------:R-:W-:Y:S01]  /*1250*/  LOP3.LUT R207, R207, R4, RZ, 0x3c, !PT ;  /* 0x00000004cfcf7212 */ /* 0x000fe200078e3cff */
[----:B------:R-:W-:Y:S01]  /*1260*/  IMAD.WIDE.U32 R6, R5, c[0x0][0x1a8], R6 ;  /* 0x00006a0005067a25 */ /* 0x000fe200078e0006 */
[----:B------:R-:W-:Y:S02]  /*1270*/  IADD3 R4, R218, 0x40, RZ ;  /* 0x00000040da047810 */ /* 0x000fe40007ffe0ff */
[----:B------:R-:W-:Y:S01]  /*1280*/  LOP3.LUT R207, R207, 0xfffffe00, R12, 0xf8, !PT ;  /* 0xfffffe00cfcf7812 */ /* 0x000fe200078ef80c */
[----:B------:R-:W-:Y:S01]  /*1290*/  IMAD R11, R5, c[0x0][0x1ac], R2 ;  /* 0x00006b00050b7a24 */ /* 0x000fe200078e0202 */
[----:B------:R-:W-:Y:S02]  /*12a0*/  LEA.HI R5, R87, R84, RZ, 0x4 ;  /* 0x0000005457057211 */ /* 0x000fe400078f20ff */
[----:B------:R-:W-:Y:S01]  /*12b0*/  LEA R15, P0, R6, c[0x0][0x160], 0x1 ;  /* 0x00005800060f7a11 */ /* 0x000fe200078008ff */
[----:B------:R-:W-:Y:S01]  /*12c0*/  IMAD.IADD R10, R7, 0x1, R11 ;  /* 0x00000001070a7824 */ /* 0x000fe200078e020b */
[----:B------:R-:W-:-:S02]  /*12d0*/  LOP3.LUT R9, R5, 0xfffffff0, RZ, 0xc0, !PT ;  /* 0xfffffff005097812 */ /* 0x000fc400078ec0ff */
[----:B------:R-:W-:Y:S01]  /*12e0*/  ISETP.GE.AND P4, PT, R4, c[0x0][0x198], PT ;  /* 0x0000660004007a0c */ /* 0x000fe20003f86270 */
[----:B------:R1:W4:Y:S01]  /*12f0*/  SHFL.IDX PT, R16, R15, RZ, 0x181f ;  /* 0x00181fff0f107589 */ /* 0x00032200000e0000 */
[----:B------:R-:W-:Y:S01]  /*1300*/  LEA.HI.X R10, R6, c[0x0][0x164], R10, 0x1, P0 ;  /* 0x00005900060a7a11 */ /* 0x000fe200000f0c0a */
[----:B------:R-:W-:Y:S01]  /*1310*/  IMAD.IADD R2, R84, 0x1, -R9 ;  /* 0x0000000154027824 */ /* 0x000fe200078e0a09 */
[----:B------:R-:W-:Y:S02]  /*1320*/  IADD3 R6, R8, UR24, RZ ;  /* 0x0000001808067c10 */ /* 0x000fe4000fffe0ff */
[----:B------:R-:W-:Y:S01]  /*1330*/  IADD3 R9, R218, 0x80, RZ ;  /* 0x00000080da097810 */ /* 0x000fe20007ffe0ff */
[----:B------:R1:W2:Y:S01]  /*1340*/  SHFL.IDX PT, R17, R10, RZ, 0x181f ;  /* 0x00181fff0a117589 */ /* 0x0002a200000e0000 */
[----:B------:R-:W-:Y:S02]  /*1350*/  SHF.R.S32.HI R7, RZ, 0x1f, R2 ;  /* 0x0000001fff077819 */ /* 0x000fe40000011402 */
[----:B------:R-:W-:-:S02]  /*1360*/  ISETP.GE.AND P5, PT, R6, UR4, PT ;  /* 0x0000000406007c0c */ /* 0x000fc4000bfa6270 */
[----:B------:R-:W-:Y:S02]  /*1370*/  LEA.HI R7, R7, R2, RZ, 0x3 ;  /* 0x0000000207077211 */ /* 0x000fe400078f18ff */
[----:B------:R-:W-:Y:S02]  /*1380*/  ISETP.GE.AND P0, PT, R9, c[0x0][0x198], PT ;  /* 0x0000660009007a0c */ /* 0x000fe40003f06270 */
[----:B------:R-:W-:-:S05]  /*1390*/  LOP3.LUT R11, R7, 0xfffffff8, RZ, 0xc0, !PT ;  /* 0xfffffff8070b7812 */ /* 0x000fca00078ec0ff */
[----:B------:R-:W-:Y:S02]  /*13a0*/  IMAD.IADD R11, R2, 0x1, -R11 ;  /* 0x00000001020b7824 */ /* 0x000fe400078e0a0b */
[----:B------:R-:W-:Y:S01]  /*13b0*/  IMAD.MOV.U32 R2, RZ, RZ, 0x10 ;  /* 0x00000010ff027424 */ /* 0x000fe200078e00ff */
[----:B---3--:R3:W5:Y:S02]  /*13c0*/  @P2 R2UR UR7, R3 ;  /* 0x00000000030723c2 */ /* 0x00876400000e0000 */
[----:B------:R-:W-:Y:S01]  /*13d0*/  R2P PR, R11, 0x6 ;  /* 0x000000060b007804 */ /* 0x000fe20000000000 */
[----:B-----5:R-:W-:-:S04]  /*13e0*/  @!UP2 UMOV UR7, UR6 ;  /* 0x000000060007ac82 */ /* 0x020fc80008000000 */
[----:B------:R-:W-:Y:S01]  /*13f0*/  SEL R2, R2, 0xfffffff0, !P1 ;  /* 0xfffffff002027807 */ /* 0x000fe20004800000 */
[----:B---3--:R-:W-:-:S05]  /*1400*/  IMAD.MOV.U32 R3, RZ, RZ, 0x20 ;  /* 0x00000020ff037424 */ /* 0x008fca00078e00ff */
[----:B------:R-:W-:Y:S01]  /*1410*/  SEL R3, R3, 0xffffffe0, !P2 ;  /* 0xffffffe003037807 */ /* 0x000fe20005000000 */
[----:B------:R-:W-:Y:S05]  /*1420*/  @P5 BRA `(.L_x_390) ;  /* 0x000000e000005947 */ /* 0x000fea0003800000 */
[----:B-12-4-:R-:W-:Y:S01]  /*1430*/  SHF.R.S32.HI R13, RZ, 0x1f, R4 ;  /* 0x0000001fff0d7819 */ /* 0x016fe20000011404 */
[----:B------:R-:W-:Y:S01]  /*1440*/  IMAD.SHL.U32 R14, R207, 0x2, RZ ;  /* 0x00000002cf0e7824 */ /* 0x000fe200078e00ff */
[----:B------:R-:W-:Y:S01]  /*1450*/  SHF.R.S32.HI R12, RZ, 0x1f, R9 ;  /* 0x0000001fff0c7819 */ /* 0x000fe20000011409 */
[----:B------:R-:W-:Y:S01]  /*1460*/  IMAD.WIDE R18, R218, 0x2, R16 ;  /* 0x00000002da127825 */ /* 0x000fe200078e0210 */
[----:B------:R-:W-:Y:S02]  /*1470*/  LEA.HI R13, R13, R4, RZ, 0x3 ;  /* 0x000000040d0d7211 */ /* 0x000fe400078f18ff */
[----:B------:R-:W-:Y:S02]  /*1480*/  LEA.HI R12, R12, R9, RZ, 0x3 ;  /* 0x000000090c0c7211 */ /* 0x000fe400078f18ff */
[----:B------:R-:W-:Y:S01]  /*1490*/  LOP3.LUT R13, R13, 0xfffffff8, RZ, 0xc0, !PT ;  /* 0xfffffff80d0d7812 */ /* 0x000fe200078ec0ff */
[----:B------:R-:W-:Y:S01]  /*14a0*/  @!PT LDS RZ, [RZ] ;  /* 0x00000000fffff984 */ /* 0x000fe20000000800 */
[----:B------:R1:W-:Y:S01]  /*14b0*/  LDGSTS.E.BYPASS.LTC128B.128 [R14+0xc100], [R18.64], !P3 ;  /* 0x0c100000120e7fae */ /* 0x0003e2000d901d52 */
[----:B------:R-:W-:-:S03]  /*14c0*/  LOP3.LUT R12, R12, 0xfffffff8, RZ, 0xc0, !PT ;  /* 0xfffffff80c0c7812 */ /* 0x000fc600078ec0ff */
[----:B------:R-:W-:-:S04]  /*14d0*/  IMAD.WIDE R20, R13, 0x2, R16 ;  /* 0x000000020d147825 */ /* 0x000fc800078e0210 */
[----:B------:R-:W-:Y:S01]  /*14e0*/  IMAD.WIDE R12, R12, 0x2, R16 ;  /* 0x000000020c0c7825 */ /* 0x000fe200078e0210 */
[----:B------:R1:W-:Y:S04]  /*14f0*/  LDGSTS.E.BYPASS.LTC128B.128 [R14+0x10100], [R20.64], !P4 ;  /* 0x10100000140e7fae */ /* 0x0003e8000e101d52 */
[----:B------:R1:W-:Y:S02]  /*1500*/  LDGSTS.E.BYPASS.LTC128B.128 [R14+0x14100], [R12.64], !P0 ;  /* 0x141000000c0e7fae */ /* 0x0003e4000c101d52 */
.L_x_390:
[----:B-12-4-:R-:W-:Y:S05]  /*1510*/  BSYNC B0 ;  /* 0x0000000000007941 */ /* 0x016fea0003800000 */
.L_x_389:
[----:B------:R-:W-:Y:S01]  /*1520*/  IADD3 R12, R6, 0x20, RZ ;  /* 0x00000020060c7810 */ /* 0x000fe20007ffe0ff */
[----:B------:R1:W2:Y:S01]  /*1530*/  SHFL.IDX PT, R17, R10, 0x1, 0x181f ;  /* 0x00381f000a117f89 */ /* 0x0002a200000e0000 */
[----:B------:R-:W-:Y:S02]  /*1540*/  BSSY B0, `(.L_x_391) ;  /* 0x0000012000007945 */ /* 0x000fe40003800000 */
[----:B------:R-:W-:Y:S01]  /*1550*/  ISETP.GE.AND P1, PT, R12, UR4, PT ;  /* 0x000000040c007c0c */ /* 0x000fe2000bf26270 */
[----:B------:R1:W3:-:S12]  /*1560*/  SHFL.IDX PT, R16, R15, 0x1, 0x181f ;  /* 0x00381f000f107f89 */ /* 0x0002d800000e0000 */
[----:B------:R-:W-:Y:S05]  /*1570*/  @P1 BRA `(.L_x_392) ;  /* 0x000000e000001947 */ /* 0x000fea0003800000 */
[----:B------:R-:W-:Y:S01]  /*1580*/  SHF.R.S32.HI R13, RZ, 0x1f, R4 ;  /* 0x0000001fff0d7819 */ /* 0x000fe20000011404 */
[----:B------:R-:W-:Y:S01]  /*1590*/  IMAD.SHL.U32 R14, R207, 0x2, RZ ;  /* 0x00000002cf0e7824 */ /* 0x000fe200078e00ff */
[----:B------:R-:W-:Y:S01]  /*15a0*/  SHF.R.S32.HI R12, RZ, 0x1f, R9 ;  /* 0x0000001fff0c7819 */ /* 0x000fe20000011409 */
[----:B--23--:R-:W-:Y:S01]  /*15b0*/  IMAD.WIDE R18, R218, 0x2, R16 ;  /* 0x00000002da127825 */ /* 0x00cfe200078e0210 */
        /* <DEDUP_REMOVED lines=10> */
.L_x_392:
[----:B------:R-:W-:Y:S05]  /*1660*/  BSYNC B0 ;  /* 0x0000000000007941 */ /* 0x000fea0003800000 */
.L_x_391:
[----:B--2---:R-:W-:Y:S01]  /*1670*/  IADD3 R12, R6, 0x40, RZ ;  /* 0x00000040060c7810 */ /* 0x004fe20007ffe0ff */
[----:B------:R2:W4:Y:S01]  /*1680*/  SHFL.IDX PT, R17, R10, 0x2, 0x181f ;  /* 0x00581f000a117f89 */ /* 0x00052200000e0000 */
[----:B------:R-:W-:Y:S02]  /*1690*/  BSSY B0, `(.L_x_393) ;  /* 0x0000012000007945 */ /* 0x000fe40003800000 */
[----:B------:R-:W-:Y:S01]  /*16a0*/  ISETP.GE.AND P1, PT, R12, UR4, PT ;  /* 0x000000040c007c0c */ /* 0x000fe2000bf26270 */
[----:B---3--:R2:W3:-:S12]  /*16b0*/  SHFL.IDX PT, R16, R15, 0x2, 0x181f ;  /* 0x00581f000f107f89 */ /* 0x0084d800000e0000 */
[----:B------:R-:W-:Y:S05]  /*16c0*/  @P1 BRA `(.L_x_394) ;  /* 0x000000e000001947 */ /* 0x000fea0003800000 */
[----:B------:R-:W-:Y:S01]  /*16d0*/  SHF.R.S32.HI R13, RZ, 0x1f, R4 ;  /* 0x0000001fff0d7819 */ /* 0x000fe20000011404 */
[----:B------:R-:W-:Y:S01]  /*16e0*/  IMAD.SHL.U32 R14, R207, 0x2, RZ ;  /* 0x00000002cf0e7824 */ /* 0x000fe200078e00ff */
[----:B------:R-:W-:Y:S01]  /*16f0*/  SHF.R.S32.HI R12, RZ, 0x1f, R9 ;  /* 0x0000001fff0c7819 */ /* 0x000fe20000011409 */
[----:B---34-:R-:W-:Y:S01]  /*1700*/  IMAD.WIDE R18, R218, 0x2, R16 ;  /* 0x00000002da127825 */ /* 0x018fe200078e0210 */
        /* <DEDUP_REMOVED lines=10> */
.L_x_394:
[----:B------:R-:W-:Y:S05]  /*17b0*/  BSYNC B0 ;  /* 0x0000000000007941 */ /* 0x000fea0003800000 */
.L_x_393:
[----:B---3--:R-:W-:Y:S01]  /*17c0*/  SHFL.IDX PT, R16, R15, 0x3, 0x181f ;  /* 0x00781f000f107f89 */ /* 0x008fe200000e0000 */
[----:B------:R-:W-:Y:S01]  /*17d0*/  IMAD.MOV.U32 R12, RZ, RZ, c[0x0][0x2b8] ;  /* 0x0000ae00ff0c7624 */ /* 0x000fe200078e00ff */
[----:B------:R-:W-:Y:S01]  /*17e0*/  UIADD3 UR25, UR20, -0x1, URZ ;  /* 0xffffffff14197890 */ /* 0x000fe2000fffe03f */
[----:B------:R-:W-:Y:S01]  /*17f0*/  SHF.R.S32.HI R217, RZ, 0x1f, R4 ;  /* 0x0000001fffd97819 */ /* 0x000fe20000011404 */
[----:B----4-:R-:W3:Y:S01]  /*1800*/  SHFL.IDX PT, R17, R10, 0x3, 0x181f ;  /* 0x00781f000a117f89 */ /* 0x010ee200000e0000 */
[----:B------:R-:W-:Y:S01]  /*1810*/  SHF.R.S32.HI R216, RZ, 0x1f, R9 ;  /* 0x0000001fffd87819 */ /* 0x000fe20000011409 */
[----:B------:R-:W-:Y:S01]  /*1820*/  USHF.L.U32 UR11, UR25, 0x6, URZ ;  /* 0x00000006190b7899 */ /* 0x000fe2000800063f */
[----:B------:R-:W-:Y:S01]  /*1830*/  ISETP.NE.AND P2, PT, R12, 0x1, PT ;  /* 0x000000010c00780c */ /* 0x000fe20003f45270 */
[----:B------:R-:W-:Y:S01]  /*1840*/  IMAD.SHL.U32 R207, R207, 0x2, RZ ;  /* 0x00000002cfcf7824 */ /* 0x000fe200078e00ff */
[----:B------:R-:W-:Y:S01]  /*1850*/  IADD3 R12, R6, 0x60, RZ ;  /* 0x00000060060c7810 */ /* 0x000fe20007ffe0ff */
[----:B------:R-:W-:Y:S01]  /*1860*/  USHF.R.S32.HI UR6, URZ, 0x1f, UR7 ;  /* 0x0000001f3f067899 */ /* 0x000fe20008011407 */
[----:B------:R-:W-:Y:S01]  /*1870*/  LEA.HI R217, R217, R4, RZ, 0x3 ;  /* 0x00000004d9d97211 */ /* 0x000fe200078f18ff */
[----:B------:R-:W-:Y:S01]  /*1880*/  IMAD.MOV.U32 R208, RZ, RZ, RZ ;  /* 0x000000ffffd07224 */ /* 0x000fe200078e00ff */
[----:B------:R-:W-:Y:S01]  /*1890*/  ISETP.GE.AND P5, PT, R12, UR4, PT ;  /* 0x000000040c007c0c */ /* 0x000fe2000bfa6270 */
[----:B------:R-:W-:Y:S01]  /*18a0*/  ULDC.64 UR4, c[0x0][0x2b0] ;  /* 0x0000ac0000047ab9 */ /* 0x000fe20000000a00 */
[----:B------:R-:W-:Y:S01]  /*18b0*/  LEA.HI R216, R216, R9, RZ, 0x3 ;  /* 0x00000009d8d87211 */ /* 0x000fe200078f18ff */
[----:B------:R-:W-:Y:S01]  /*18c0*/  UIMAD UR6, UR6, UR4, URZ ;  /* 0x00000004060672a4 */ /* 0x000fe2000f8e023f */
[----:B------:R-:W-:Y:S01]  /*18d0*/  LOP3.LUT R217, R217, 0xfffffff8, RZ, 0xc0, !PT ;  /* 0xfffffff8d9d97812 */ /* 0x000fe200078ec0ff */
[----:B------:R-:W-:Y:S01]  /*18e0*/  UIMAD.WIDE.U32 UR16, UR7, UR4, URZ ;  /* 0x00000004071072a5 */ /* 0x000fe2000f8e003f */
[----:B------:R-:W-:Y:S01]  /*18f0*/  LOP3.LUT R216, R216, 0xfffffff8, RZ, 0xc0, !PT ;  /* 0xfffffff8d8d87812 */ /* 0x000fe200078ec0ff */
[----:B------:R-:W-:Y:S01]  /*1900*/  UIMAD UR5, UR7, UR5, UR6 ;  /* 0x00000005070572a4 */ /* 0x000fe2000f8e0206 */
[----:B------:R-:W-:-:S03]  /*1910*/  IADD3 R6, R210, UR11, RZ ;  /* 0x0000000bd2067c10 */ /* 0x000fc6000fffe0ff */
[----:B------:R-:W-:Y:S01]  /*1920*/  UIADD3 UR8, UR17, UR5, URZ ;  /* 0x0000000511087290 */ /* 0x000fe2000fffe03f */
[C---:B------:R-:W-:Y:S02]  /*1930*/  ISETP.GE.AND P6, PT, R6.reuse, UR10, PT ;  /* 0x0000000a06007c0c */ /* 0x040fe4000bfc6270 */
[----:B------:R-:W-:Y:S01]  /*1940*/  IADD3 R209, R6, UR12, RZ ;  /* 0x0000000c06d17c10 */ /* 0x000fe2000fffe0ff */
[----:B-123--:R-:W-:Y:S01]  /*1950*/  @!P5 IMAD.WIDE R14, R218, 0x2, R16 ;  /* 0x00000002da0ed825 */ /* 0x00efe200078e0210 */
[----:B------:R-:W-:-:S03]  /*1960*/  ISETP.GT.OR P6, PT, R210, 0x3f, P6 ;  /* 0x0000003fd200780c */ /* 0x000fc600037c4670 */
[--C-:B------:R-:W-:Y:S01]  /*1970*/  @!P5 IMAD.WIDE R18, R217, 0x2, R16.reuse ;  /* 0x00000002d912d825 */ /* 0x100fe200078e0210 */
[----:B------:R-:W-:Y:S01]  /*1980*/  @!PT LDS RZ, [RZ] ;  /* 0x00000000fffff984 */ /* 0x000fe20000000800 */
[----:B------:R1:W-:Y:S01]  /*1990*/  @!P5 LDGSTS.E.BYPASS.LTC128B.128 [R207+0xf100], [R14.64], !P3 ;  /* 0x0f1000000ecfdfae */ /* 0x0003e2000d901d52 */
[----:B------:R-:W-:Y:S02]  /*19a0*/  USHF.R.S32.HI UR6, URZ, 0x1f, UR13 ;  /* 0x0000001f3f067899 */ /* 0x000fe4000801140d */
[----:B------:R-:W-:Y:S01]  /*19b0*/  @!P5 IMAD.WIDE R16, R216, 0x2, R16 ;  /* 0x00000002d810d825 */ /* 0x000fe200078e0210 */
[----:B------:R2:W-:Y:S01]  /*19c0*/  @!P5 LDGSTS.E.BYPASS.LTC128B.128 [R207+0x13100], [R18.64], !P4 ;  /* 0x1310000012cfdfae */ /* 0x0005e2000e101d52 */
[----:B------:R-:W-:Y:S02]  /*19d0*/  ULDC.64 UR4, c[0x0][0x1e8] ;  /* 0x00007a0000047ab9 */ /* 0x000fe40000000a00 */
[----:B------:R-:W-:Y:S01]  /*19e0*/  @P2 IMAD.HI.U32 R12, R209, c[0x0][0x2bc], RZ ;  /* 0x0000af00d10c2a27 */ /* 0x000fe200078e00ff */
[----:B------:R3:W-:Y:S03]  /*19f0*/  @!P5 LDGSTS.E.BYPASS.LTC128B.128 [R207+0x17100], [R16.64], !P0 ;  /* 0x1710000010cfdfae */ /* 0x0007e6000c101d52 */
[----:B------:R-:W-:Y:S01]  /*1a00*/  IMAD.MOV.U32 R6, RZ, RZ, R209 ;  /* 0x000000ffff067224 */ /* 0x000fe200078e00d1 */
[----:B------:R-:W0:Y:S01]  /*1a10*/  LDGDEPBAR ;  /* 0x00000000000079af */ /* 0x000e220000000000 */
[----:B------:R-:W-:-:S04]  /*1a20*/  @P2 SHF.R.U32.HI R6, RZ, c[0x0][0x2c0], R12 ;  /* 0x0000b000ff062a19 */ /* 0x000fc8000001160c */
[----:B------:R-:W-:-:S04]  /*1a30*/  @!P6 IADD3 R13, P1, R6, UR16, RZ ;  /* 0x00000010060dec10 */ /* 0x000fc8000ff3e0ff */
[----:B------:R-:W-:Y:S02]  /*1a40*/  @!P6 LEA.HI.X.SX32 R10, R6, UR8, 0x1, P1 ;  /* 0x00000008060aec11 */ /* 0x000fe400088f0eff */
[----:B------:R-:W-:-:S04]  /*1a50*/  @!P6 LEA R12, P1, R13, c[0x0][0x2a0], 0x2 ;  /* 0x0000a8000d0cea11 */ /* 0x000fc800078210ff */
[----:B------:R-:W-:Y:S01]  /*1a60*/  @!P6 LEA.HI.X R13, R13, c[0x0][0x2a4], R10, 0x2, P1 ;  /* 0x0000a9000d0dea11 */ /* 0x000fe200008f140a */
[----:B------:R-:W-:Y:S06]  /*1a70*/  BAR.SYNC.DEFER_BLOCKING 0x0 ;  /* 0x0000000000007b1d */ /* 0x000fec0000010000 */
[----:B------:R4:W5:Y:S01]  /*1a80*/  @!P6 LDG.E R208, [R12.64] ;  /* 0x000000120cd0e981 */ /* 0x000962000c1e1900 */
[----:B------:R-:W-:Y:S01]  /*1a90*/  IMAD.MOV R6, RZ, RZ, -R6 ;  /* 0x000000ffff067224 */ /* 0x000fe200078e0a06 */
[----:B------:R-:W-:Y:S01]  /*1aa0*/  UIMAD UR7, UR6, UR4, URZ ;  /* 0x00000004060772a4 */ /* 0x000fe2000f8e023f */
[----:B-1----:R-:W-:Y:S01]  /*1ab0*/  IMAD.SHL.U32 R15, R0, 0x40, RZ ;  /* 0x00000040000f7824 */ /* 0x002fe200078e00ff */
[----:B------:R-:W-:Y:S01]  /*1ac0*/  UIMAD.WIDE.U32 UR14, UR13, UR4, URZ ;  /* 0x000000040d0e72a5 */ /* 0x000fe2000f8e003f */
[----:B------:R-:W-:Y:S01]  /*1ad0*/  IMAD R209, R6, c[0x0][0x2b8], R209 ;  /* 0x0000ae0006d17a24 */ /* 0x000fe200078e02d1 */
[----:B------:R-:W-:Y:S01]  /*1ae0*/  UIMAD UR7, UR13, UR5, UR7 ;  /* 0x000000050d0772a4 */ /* 0x000fe2000f8e0207 */
[----:B------:R-:W-:Y:S01]  /*1af0*/  IMAD.SHL.U32 R10, R8, 0x8, RZ ;  /* 0x00000008080a7824 */ /* 0x000fe200078e00ff */
[----:B------:R-:W-:Y:S01]  /*1b00*/  LOP3.LUT R15, R15, 0x1c0, RZ, 0xc0, !PT ;  /* 0x000001c00f0f7812 */ /* 0x000fe200078ec0ff */
[----:B------:R-:W-:Y:S01]  /*1b10*/  IMAD.WIDE.U32 R20, R209, c[0x0][0x1e0], RZ ;  /* 0x00007800d1147a25 */ /* 0x000fe200078e00ff */
[----:B------:R-:W-:Y:S01]  /*1b20*/  SHF.R.S32.HI R14, RZ, 0x1f, R209 ;  /* 0x0000001fff0e7819 */ /* 0x000fe200000114d1 */
[----:B------:R-:W-:Y:S01]  /*1b30*/  UIADD3 UR7, UR15, UR7, URZ ;  /* 0x000000070f077290 */ /* 0x000fe2000fffe03f */
[----:B------:R-:W-:Y:S01]  /*1b40*/  LOP3.LUT R10, R15, 0x8, R10, 0xf8, !PT ;  /* 0x000000080f0a7812 */ /* 0x000fe200078ef80a */
[C---:B---3--:R-:W-:Y:S01]  /*1b50*/  IMAD.WIDE.U32 R16, R209.reuse, c[0x0][0x208], RZ ;  /* 0x00008200d1107a25 */ /* 0x048fe200078e00ff */
[----:B------:R-:W-:Y:S01]  /*1b60*/  SHF.R.U32.HI R15, RZ, 0x3, R15 ;  /* 0x00000003ff0f7819 */ /* 0x000fe2000001160f */
[----:B------:R-:W-:Y:S01]  /*1b70*/  ULDC.64 UR4, c[0x0][0x210] ;  /* 0x0000840000047ab9 */ /* 0x000fe20000000a00 */
[----:B------:R-:W-:Y:S01]  /*1b80*/  LOP3.LUT P3, RZ, R0, 0x2, RZ, 0xc0, !PT ;  /* 0x0000000200ff7812 */ /* 0x000fe2000786c0ff */
[C---:B------:R-:W-:Y:S01]  /*1b90*/  IMAD R6, R14.reuse, c[0x0][0x1e0], RZ ;  /* 0x000078000e067a24 */ /* 0x040fe200078e02ff */
[----:B------:R-:W-:Y:S01]  /*1ba0*/  UIMAD UR6, UR6, UR4, URZ ;  /* 0x00000004060672a4 */ /* 0x000fe2000f8e023f */
[----:B------:R-:W-:Y:S01]  /*1bb0*/  IMAD R14, R14, c[0x0][0x208], RZ ;  /* 0x000082000e0e7a24 */ /* 0x000fe200078e02ff */
[----:B------:R-:W-:Y:S01]  /*1bc0*/  LOP3.LUT R10, R10, R15, RZ, 0x3c, !PT ;  /* 0x0000000f0a0a7212 */ /* 0x000fe200078e3cff */
[----:B--2---:R-:W-:Y:S01]  /*1bd0*/  IMAD R18, R209, c[0x0][0x1e4], R6 ;  /* 0x00007900d1127a24 */ /* 0x004fe200078e0206 */
[----:B------:R-:W-:Y:S01]  /*1be0*/  UIMAD.WIDE.U32 UR22, UR13, UR4, URZ ;  /* 0x000000040d1672a5 */ /* 0x000fe2000f8e003f */
[----:B------:R-:W-:Y:S01]  /*1bf0*/  IMAD.U32 R85, RZ, RZ, UR11 ;  /* 0x0000000bff557e24 */ /* 0x000fe2000f8e00ff */
[----:B------:R-:W-:Y:S01]  /*1c00*/  UIMAD UR6, UR13, UR5, UR6 ;  /* 0x000000050d0672a4 */ /* 0x000fe2000f8e0206 */
[----:B------:R-:W-:Y:S01]  /*1c10*/  IMAD.IADD R19, R21, 0x1, R18 ;  /* 0x0000000115137824 */ /* 0x000fe200078e0212 */
[----:B----4-:R-:W-:Y:S01]  /*1c20*/  SHF.R.S32.HI R12, RZ, 0x4, R5 ;  /* 0x00000004ff0c7819 */ /* 0x010fe20000011405 */
[----:B------:R-:W-:Y:S01]  /*1c30*/  IMAD.MOV.U32 R18, RZ, RZ, R20 ;  /* 0x000000ffff127224 */ /* 0x000fe200078e0014 */
[----:B------:R-:W-:Y:S01]  /*1c40*/  UIADD3 UR6, UR23, UR6, URZ ;  /* 0x0000000617067290 */ /* 0x000fe2000fffe03f */
[----:B------:R-:W-:Y:S01]  /*1c50*/  IMAD R13, R209, c[0x0][0x20c], R14 ;  /* 0x00008300d10d7a24 */ /* 0x000fe200078e020e */
[----:B------:R-:W-:Y:S01]  /*1c60*/  LEA.HI R5, R5, R12, RZ, 0x1 ;  /* 0x0000000c05057211 */ /* 0x000fe200078f08ff */
[----:B------:R-:W-:Y:S01]  /*1c70*/  IMAD.SHL.U32 R90, R7, 0x40, RZ ;  /* 0x00000040075a7824 */ /* 0x000fe200078e00ff */
[----:B------:R-:W-:Y:S01]  /*1c80*/  IADD3 R8, -R8, UR10, -R85 ;  /* 0x0000000a08087c10 */ /* 0x000fe2000fffe955 */
[----:B------:R-:W-:Y:S01]  /*1c90*/  IMAD.IADD R13, R17, 0x1, R13 ;  /* 0x00000001110d7824 */ /* 0x000fe200078e020d */
[----:B------:R-:W-:Y:S01]  /*1ca0*/  LOP3.LUT R5, R5, 0xfffffffe, RZ, 0xc0, !PT ;  /* 0xfffffffe05057812 */ /* 0x000fe200078ec0ff */
[----:B------:R-:W-:Y:S01]  /*1cb0*/  UISETP.GT.AND UP2, UPT, UR25, UR9, UPT ;  /* 0x000000091900728c */ /* 0x000fe2000bf44270 */
[----:B------:R-:W-:-:S02]  /*1cc0*/  ISETP.GE.AND P1, PT, R8, 0x1, PT ;  /* 0x000000010800780c */ /* 0x000fc40003f26270 */
[----:B------:R-:W-:Y:S01]  /*1cd0*/  ISETP.GE.AND P5, PT, R218, c[0x0][0x1d4], PT ;  /* 0x00007500da007a0c */ /* 0x000fe20003fa6270 */
[----:B------:R-:W-:Y:S01]  /*1ce0*/  IMAD.IADD R5, R12, 0x1, -R5 ;  /* 0x000000010c057824 */ /* 0x000fe200078e0a05 */
[----:B------:R-:W-:Y:S01]  /*1cf0*/  ISETP.GE.AND P4, PT, R4, c[0x0][0x1d4], PT ;  /* 0x0000750004007a0c */ /* 0x000fe20003f86270 */
[----:B------:R-:W-:Y:S01]  /*1d00*/  IMAD.MOV.U32 R12, RZ, RZ, R16 ;  /* 0x000000ffff0c7224 */ /* 0x000fe200078e0010 */
[----:B------:R-:W-:Y:S01]  /*1d10*/  LEA.HI R88, R87, R84, RZ, 0x5 ;  /* 0x0000005457587211 */ /* 0x000fe200078f28ff */
[----:B------:R-:W-:Y:S01]  /*1d20*/  IMAD.SHL.U32 R16, R11, 0x40, RZ ;  /* 0x000000400b107824 */ /* 0x000fe200078e00ff */
[----:B------:R-:W-:Y:S01]  /*1d30*/  LOP3.LUT R90, R90, 0xfffffe00, RZ, 0xc0, !PT ;  /* 0xfffffe005a5a7812 */ /* 0x000fe200078ec0ff */
[C---:B------:R-:W-:Y:S01]  /*1d40*/  IMAD R205, R5.reuse, 0x200, R10 ;  /* 0x0000020005cd7824 */ /* 0x040fe200078e020a */
[----:B------:R-:W-:Y:S01]  /*1d50*/  SHF.R.S32.HI R86, RZ, 0x5, R88 ;  /* 0x00000005ff567819 */ /* 0x000fe20000011458 */
[----:B------:R-:W-:Y:S01]  /*1d60*/  IMAD.SHL.U32 R89, R5, 0x8, RZ ;  /* 0x0000000805597824 */ /* 0x000fe200078e00ff */
[----:B------:R-:W-:Y:S01]  /*1d70*/  LOP3.LUT R16, R16, 0x1c0, RZ, 0xc0, !PT ;  /* 0x000001c010107812 */ /* 0x000fe200078ec0ff */
[----:B------:R-:W-:Y:S01]  /*1d80*/  IMAD.SHL.U32 R205, R205, 0x2, RZ ;  /* 0x00000002cdcd7824 */ /* 0x000fe200078e00ff */
[----:B------:R-:W-:Y:S01]  /*1d90*/  SHF.R.S32.HI R133, RZ, 0x1f, R218 ;  /* 0x0000001fff857819 */ /* 0x000fe200000114da */
[----:B------:R-:W-:Y:S01]  /*1da0*/  IMAD R206, R86, 0x400, R90 ;  /* 0x0000040056ce7824 */ /* 0x000fe200078e025a */
[----:B------:R-:W-:-:S02]  /*1db0*/  LOP3.LUT R89, R16, 0x8, R89, 0xf8, !PT ;  /* 0x0000000810597812 */ /* 0x000fc400078ef859 */
[----:B------:R-:W-:Y:S02]  /*1dc0*/  IADD3 R204, R205, 0x6120, RZ ;  /* 0x00006120cdcc7810 */ /* 0x000fe40007ffe0ff */
[----:B------:R-:W-:Y:S02]  /*1dd0*/  SHF.R.U32.HI R16, RZ, 0x3, R16 ;  /* 0x00000003ff107819 */ /* 0x000fe40000011610 */
[----:B------:R-:W-:Y:S02]  /*1de0*/  IADD3 R213, R207, 0x100, RZ ;  /* 0x00000100cfd57810 */ /* 0x000fe40007ffe0ff */
[----:B------:R-:W-:Y:S02]  /*1df0*/  LOP3.LUT R89, R89, R16, RZ, 0x3c, !PT ;  /* 0x0000001059597212 */ /* 0x000fe400078e3cff */
[----:B------:R-:W-:Y:S02]  /*1e00*/  SHF.R.S32.HI R220, RZ, 0x1f, R217 ;  /* 0x0000001fffdc7819 */ /* 0x000fe400000114d9 */
[----:B------:R-:W-:Y:S01]  /*1e10*/  SHF.R.S32.HI R219, RZ, 0x1f, R216 ;  /* 0x0000001fffdb7819 */ /* 0x000fe200000114d8 */
[----:B------:R-:W-:-:S04]  /*1e20*/  IMAD.IADD R206, R89, 0x1, R206 ;  /* 0x0000000159ce7824 */ /* 0x000fc800078e02ce */
[----:B------:R-:W-:-:S04]  /*1e30*/  IMAD.SHL.U32 R206, R206, 0x2, RZ ;  /* 0x00000002cece7824 */ /* 0x000fc800078e00ff */
[--C-:B------:R-:W-:Y:S02]  /*1e40*/  IMAD R202, R2, 0x2, R206.reuse ;  /* 0x0000000202ca7824 */ /* 0x100fe400078e02ce */
[C---:B------:R-:W-:Y:S02]  /*1e50*/  IMAD R201, R3.reuse, 0x2, R206 ;  /* 0x0000000203c97824 */ /* 0x040fe400078e02ce */
[----:B------:R-:W-:Y:S01]  /*1e60*/  IMAD R199, R3, 0x2, R202 ;  /* 0x0000000203c77824 */ /* 0x000fe200078e02ca */
[----:B-----5:R-:W-:Y:S01]  /*1e70*/  SHF.R.S32.HI R6, RZ, 0x1f, R208 ;  /* 0x0000001fff067819 */ /* 0x020fe200000114d0 */
[----:B------:R-:W-:-:S04]  /*1e80*/  IMAD.WIDE.U32 R18, R208, c[0x0][0x1f0], R18 ;  /* 0x00007c00d0127a25 */ /* 0x000fc800078e0012 */
[----:B------:R-:W-:Y:S01]  /*1e90*/  IMAD R21, R6, c[0x0][0x1f0], RZ ;  /* 0x00007c0006157a24 */ /* 0x000fe200078e02ff */
[----:B------:R-:W-:Y:S01]  /*1ea0*/  IADD3 R17, P0, R18, UR14, RZ ;  /* 0x0000000e12117c10 */ /* 0x000fe2000ff1e0ff */
[----:B------:R-:W-:Y:S02]  /*1eb0*/  IMAD R11, R6, c[0x0][0x218], RZ ;  /* 0x00008600060b7a24 */ /* 0x000fe400078e02ff */
[C---:B------:R-:W-:Y:S02]  /*1ec0*/  IMAD R14, R208.reuse, c[0x0][0x1f4], R21 ;  /* 0x00007d00d00e7a24 */ /* 0x040fe400078e0215 */
[----:B------:R-:W-:-:S03]  /*1ed0*/  IMAD R5, R208, c[0x0][0x21c], R11 ;  /* 0x00008700d0057a24 */ /* 0x000fc600078e020b */
[----:B------:R-:W-:Y:S02]  /*1ee0*/  IADD3.X R14, R19, UR7, R14, P0, !PT ;  /* 0x00000007130e7c10 */ /* 0x000fe400087fe40e */
[----:B------:R-:W-:-:S04]  /*1ef0*/  LEA R18, P0, R17, c[0x0][0x1c8], 0x1 ;  /* 0x0000720011127a11 */ /* 0x000fc800078008ff */
[----:B------:R-:W-:Y:S01]  /*1f00*/  LEA.HI.X R17, R17, c[0x0][0x1cc], R14, 0x1, P0 ;  /* 0x0000730011117a11 */ /* 0x000fe200000f0c0e */
[----:B------:R-:W-:Y:S01]  /*1f10*/  IMAD.WIDE.U32 R14, R208, c[0x0][0x218], R12 ;  /* 0x00008600d00e7a25 */ /* 0x000fe200078e000c */
[----:B------:R-:W-:Y:S04]  /*1f20*/  SHFL.IDX PT, R10, R18, 0x1, 0x181f ;  /* 0x00381f00120a7f89 */ /* 0x000fe800000e0000 */
[----:B------:R-:W-:Y:S01]  /*1f30*/  SHFL.IDX PT, R12, R18, RZ, 0x181f ;  /* 0x00181fff120c7589 */ /* 0x000fe200000e0000 */
[----:B------:R-:W-:-:S03]  /*1f40*/  IADD3 R6, P0, R14, UR22, RZ ;  /* 0x000000160e067c10 */ /* 0x000fc6000ff1e0ff */
[----:B------:R-:W1:Y:S01]  /*1f50*/  SHFL.IDX PT, R13, R17, RZ, 0x181f ;  /* 0x00181fff110d7589 */ /* 0x000e6200000e0000 */
[----:B------:R-:W-:Y:S02]  /*1f60*/  IADD3.X R5, R15, UR6, R5, P0, !PT ;  /* 0x000000060f057c10 */ /* 0x000fe400087fe405 */
[----:B------:R-:W-:Y:S01]  /*1f70*/  IADD3 R15, R205, 0x6100, RZ ;  /* 0x00006100cd0f7810 */ /* 0x000fe20007ffe0ff */
[----:B------:R-:W2:Y:S01]  /*1f80*/  SHFL.IDX PT, R11, R17, 0x1, 0x181f ;  /* 0x00381f00110b7f89 */ /* 0x000ea200000e0000 */
[C---:B------:R-:W-:Y:S02]  /*1f90*/  LEA R14, P0, R6.reuse, c[0x0][0x1f8], 0x1 ;  /* 0x00007e00060e7a11 */ /* 0x040fe400078008ff */
[----:B------:R-:W-:Y:S02]  /*1fa0*/  @P3 IADD3 R204, R15, -0x20, RZ ;  /* 0xffffffe00fcc3810 */ /* 0x000fe40007ffe0ff */
[----:B------:R-:W-:Y:S01]  /*1fb0*/  LEA.HI.X R15, R6, c[0x0][0x1fc], R5, 0x1, P0 ;  /* 0x00007f00060f7a11 */ /* 0x000fe200000f0c05 */
[----:B------:R-:W3:Y:S01]  /*1fc0*/  SHFL.IDX PT, R16, R14, RZ, 0x181f ;  /* 0x00181fff0e107589 */ /* 0x000ee200000e0000 */
[----:B------:R-:W-:-:S02]  /*1fd0*/  ISETP.GT.AND P0, PT, R8, 0x20, PT ;  /* 0x000000200800780c */ /* 0x000fc40003f04270 */
[----:B------:R-:W-:Y:S01]  /*1fe0*/  ISETP.GE.AND P3, PT, R9, c[0x0][0x1d4], PT ;  /* 0x0000750009007a0c */ /* 0x000fe20003f66270 */
[----:B------:R-:W4:Y:S01]  /*1ff0*/  SHFL.IDX PT, R40, R14, 0x1, 0x181f ;  /* 0x00381f000e287f89 */ /* 0x000f2200000e0000 */
[C---:B------:R-:W-:Y:S02]  /*2000*/  IADD3 R195, R204.reuse, 0x800, RZ ;  /* 0x00000800ccc37810 */ /* 0x040fe40007ffe0ff */
[----:B------:R-:W-:Y:S01]  /*2010*/  SEL R221, RZ, 0x10, P3 ;  /* 0x00000010ffdd7807 */ /* 0x000fe20001800000 */
[----:B------:R-:W5:Y:S01]  /*2020*/  SHFL.IDX PT, R6, R15, RZ, 0x181f ;  /* 0x00181fff0f067589 */ /* 0x000f6200000e0000 */
[C---:B------:R-:W-:Y:S02]  /*2030*/  IADD3 R194, R204.reuse, 0x1000, RZ ;  /* 0x00001000ccc27810 */ /* 0x040fe40007ffe0ff */
[C---:B------:R-:W-:Y:S01]  /*2040*/  IADD3 R193, R204.reuse, 0x1800, RZ ;  /* 0x00001800ccc17810 */ /* 0x040fe20007ffe0ff */
[----:B------:R3:W3:Y:S01]  /*2050*/  SHFL.IDX PT, R5, R15, 0x1, 0x181f ;  /* 0x00381f000f057f89 */ /* 0x0006e200000e0000 */
[----:B------:R-:W-:Y:S01]  /*2060*/  IADD3 R191, R204, 0x2000, RZ ;  /* 0x00002000ccbf7810 */ /* 0x000fe20007ffe0ff */
[----:B-1----:R-:W-:Y:S01]  /*2070*/  @P1 IMAD.WIDE R20, R218, 0x2, R12 ;  /* 0x00000002da141825 */ /* 0x002fe200078e020c */
[----:B------:R-:W-:-:S02]  /*2080*/  IADD3 R190, R204, 0x2800, RZ ;  /* 0x00002800ccbe7810 */ /* 0x000fc40007ffe0ff */
[C---:B------:R-:W-:Y:S01]  /*2090*/  IADD3 R189, R204.reuse, 0x3000, RZ ;  /* 0x00003000ccbd7810 */ /* 0x040fe20007ffe0ff */
[--C-:B------:R-:W-:Y:S01]  /*20a0*/  @P1 IMAD.WIDE R18, R217, 0x2, R12.reuse ;  /* 0x00000002d9121825 */ /* 0x100fe200078e020c */
[----:B------:R1:W-:Y:S01]  /*20b0*/  @P1 LDGSTS.E.BYPASS.LTC128B.128 [R207+0x6100], [R20.64], !P5 ;  /* 0x0610000014cf1fae */ /* 0x0003e2000e901d52 */
[----:B------:R-:W-:Y:S02]  /*20c0*/  IADD3 R188, R204, 0x3800, RZ ;  /* 0x00003800ccbc7810 */ /* 0x000fe40007ffe0ff */
[----:B------:R-:W-:Y:S01]  /*20d0*/  @P1 IMAD.WIDE R22, R216, 0x2, R12 ;  /* 0x00000002d8161825 */ /* 0x000fe200078e020c */
[----:B------:R1:W-:Y:S01]  /*20e0*/  @P1 LDGSTS.E.BYPASS.LTC128B.128 [R207+0x8100], [R18.64], !P4 ;  /* 0x0810000012cf1fae */ /* 0x0003e2000e101d52 */
[----:B------:R-:W-:Y:S02]  /*20f0*/  IADD3 R187, R204, 0x4000, RZ ;  /* 0x00004000ccbb7810 */ /* 0x000fe40007ffe0ff */
[----:B--2---:R-:W-:Y:S01]  /*2100*/  @P0 IMAD.WIDE R12, R218, 0x2, R10 ;  /* 0x00000002da0c0825 */ /* 0x004fe200078e020a */
[----:B------:R2:W-:Y:S01]  /*2110*/  @P1 LDGSTS.E.BYPASS.LTC128B.128 [R207+0xa100], [R22.64], !P3 ;  /* 0x0a10000016cf1fae */ /* 0x0005e2000d901d52 */
[----:B------:R-:W-:-:S02]  /*2120*/  IADD3 R186, R204, 0x4800, RZ ;  /* 0x00004800ccba7810 */ /* 0x000fc40007ffe0ff */
[C-C-:B------:R-:W-:Y:S01]  /*2130*/  @P0 IMAD.WIDE R24, R217.reuse, 0x2, R10.reuse ;  /* 0x00000002d9180825 */ /* 0x140fe200078e020a */
[----:B------:R2:W-:Y:S01]  /*2140*/  @P0 LDGSTS.E.BYPASS.LTC128B.128 [R207+0x7100], [R12.64], !P5 ;  /* 0x071000000ccf0fae */ /* 0x0005e2000e901d52 */
[----:B------:R-:W-:Y:S02]  /*2150*/  IADD3 R185, R204, 0x5000, RZ ;  /* 0x00005000ccb97810 */ /* 0x000fe40007ffe0ff */
[----:B------:R-:W-:Y:S01]  /*2160*/  @P0 IMAD.WIDE R26, R216, 0x2, R10 ;  /* 0x00000002d81a0825 */ /* 0x000fe200078e020a */
[----:B------:R2:W-:Y:S01]  /*2170*/  @P0 LDGSTS.E.BYPASS.LTC128B.128 [R207+0x9100], [R24.64], !P4 ;  /* 0x0910000018cf0fae */ /* 0x0005e2000e101d52 */
[----:B------:R-:W-:Y:S02]  /*2180*/  IADD3 R184, R204, 0x5800, RZ ;  /* 0x00005800ccb87810 */ /* 0x000fe40007ffe0ff */
[----:B------:R-:W-:Y:S01]  /*2190*/  IMAD.WIDE R10, R218, 0x2, RZ ;  /* 0x00000002da0a7825 */ /* 0x000fe200078e02ff */
[----:B------:R2:W-:Y:S03]  /*21a0*/  @P0 LDGSTS.E.BYPASS.LTC128B.128 [R207+0xb100], [R26.64], !P3 ;  /* 0x0b1000001acf0fae */ /* 0x0005e6000d901d52 */
[----:B---3--:R-:W-:Y:S01]  /*21b0*/  IMAD.WIDE R14, R217, 0x2, RZ ;  /* 0x00000002d90e7825 */ /* 0x008fe200078e02ff */
[----:B------:R-:W0:Y:S01]  /*21c0*/  LDGDEPBAR ;  /* 0x00000000000079af */ /* 0x000e220000000000 */
[----:B------:R-:W-:-:S02]  /*21d0*/  IADD3 R48, P0, R16, R10, RZ ;  /* 0x0000000a10307210 */ /* 0x000fc40007f1e0ff */
[----:B----4-:R-:W-:-:S03]  /*21e0*/  IADD3 R10, P1, R10, R40, RZ ;  /* 0x000000280a0a7210 */ /* 0x010fc60007f3e0ff */
[----:B-----5:R-:W-:Y:S01]  /*21f0*/  IMAD.X R49, R6, 0x1, R11, P0 ;  /* 0x0000000106317824 */ /* 0x020fe200000e060b */
[----:B------:R-:W-:Y:S01]  /*2200*/  IADD3 R42, P0, R14, R40, RZ ;  /* 0x000000280e2a7210 */ /* 0x000fe20007f1e0ff */
[----:B------:R-:W-:Y:S01]  /*2210*/  IMAD.X R11, R11, 0x1, R5, P1 ;  /* 0x000000010b0b7824 */ /* 0x000fe200008e0605 */
[----:B-1----:R-:W-:-:S03]  /*2220*/  IADD3 R18, P6, R16, R14, RZ ;  /* 0x0000000e10127210 */ /* 0x002fc60007fde0ff */
[----:B------:R-:W-:Y:S02]  /*2230*/  IMAD.X R43, R15, 0x1, R5, P0 ;  /* 0x000000010f2b7824 */ /* 0x000fe400000e0605 */
[----:B------:R-:W-:Y:S01]  /*2240*/  IMAD.X R19, R6, 0x1, R15, P6 ;  /* 0x0000000106137824 */ /* 0x000fe200030e060f */
[----:B------:R-:W-:Y:S01]  /*2250*/  ISETP.GE.AND P6, PT, R4, c[0x0][0x1d4], PT ;  /* 0x0000750004007a0c */ /* 0x000fe20003fc6270 */
[----:B--2---:R-:W-:-:S05]  /*2260*/  IMAD.WIDE R12, R216, 0x2, RZ ;  /* 0x00000002d80c7825 */ /* 0x004fca00078e02ff */
[----:B------:R-:W-:Y:S02]  /*2270*/  IADD3 R16, P1, R16, R12, RZ ;  /* 0x0000000c10107210 */ /* 0x000fe40007f3e0ff */
[----:B------:R-:W-:Y:S01]  /*2280*/  IADD3 R40, P0, R12, R40, RZ ;  /* 0x000000280c287210 */ /* 0x000fe20007f1e0ff */
[----:B------:R-:W-:-:S04]  /*2290*/  DEPBAR.LE SB0, 0x1 ;  /* 0x000080400000791a */ /* 0x000fc80000000000 */
[----:B------:R-:W-:-:S04]  /*22a0*/  DEPBAR.LE SB0, 0x0 ;  /* 0x000080000000791a */ /* 0x000fc80000000000 */
[----:B------:R-:W-:Y:S01]  /*22b0*/  BAR.SYNC.DEFER_BLOCKING 0x0 ;  /* 0x0000000000007b1d */ /* 0x000fe20000010000 */
[----:B------:R-:W-:Y:S01]  /*22c0*/  IMAD.X R17, R6, 0x1, R13, P1 ;  /* 0x0000000106117824 */ /* 0x000fe200008e060d */
[----:B------:R-:W-:Y:S01]  /*22d0*/  ISETP.GE.AND P1, PT, R218, c[0x0][0x1d4], PT ;  /* 0x00007500da007a0c */ /* 0x000fe20003f26270 */
[----:B------:R-:W-:-:S03]  /*22e0*/  IMAD.X R41, R13, 0x1, R5, P0 ;  /* 0x000000010d297824 */ /* 0x000fc600000e0605 */
[C---:B------:R-:W-:Y:S02]  /*22f0*/  ISETP.LT.OR P0, PT, R8.reuse, 0x1, P1 ;  /* 0x000000010800780c */ /* 0x040fe40000f01670 */
[----:B------:R-:W-:Y:S01]  /*2300*/  ISETP.GE.AND P1, PT, R9, c[0x0][0x1d4], PT ;  /* 0x0000750009007a0c */ /* 0x000fe20003f26270 */
[----:B------:R-:W-:Y:S04]  /*2310*/  LDSM.16.M88.4 R28, [R206+0xc100] ;  /* 0x00c10000ce1c783b */ /* 0x000fe80000000200 */
[----:B------:R-:W-:Y:S04]  /*2320*/  LDSM.16.M88.4 R12, [R202+0xc100] ;  /* 0x00c10000ca0c783b */ /* 0x000fe80000000200 */
[----:B------:R-:W1:Y:S04]  /*2330*/  LDSM.16.M88.4 R20, [R205+0x6100] ;  /* 0x00610000cd14783b */ /* 0x000e680000000200 */
[----:B------:R-:W-:Y:S04]  /*2340*/  LDSM.16.M88.4 R64, [R205+0x6900] ;  /* 0x00690000cd40783b */ /* 0x000fe80000000200 */
[----:B------:R-:W2:Y:S04]  /*2350*/  LDSM.16.M88.4 R56, [R205+0x7100] ;  /* 0x00710000cd38783b */ /* 0x000ea80000000200 */
[----:B------:R-:W3:Y:S04]  /*2360*/  LDSM.16.M88.4 R32, [R205+0x7900] ;  /* 0x00790000cd20783b */ /* 0x000ee80000000200 */
[----:B------:R-:W4:Y:S04]  /*2370*/  LDSM.16.M88.4 R4, [R204] ;  /* 0x00000000cc04783b */ /* 0x000f280000000200 */
[----:B------:R-:W5:Y:S04]  /*2380*/  LDSM.16.M88.4 R80, [R204+0x800] ;  /* 0x00080000cc50783b */ /* 0x000f680000000200 */
[----:B------:R-:W3:Y:S04]  /*2390*/  LDSM.16.M88.4 R44, [R204+0x1000] ;  /* 0x00100000cc2c783b */ /* 0x000ee80000000200 */
[----:B------:R-:W3:Y:S04]  /*23a0*/  LDSM.16.M88.4 R36, [R204+0x1800] ;  /* 0x00180000cc24783b */ /* 0x000ee80000000200 */
        /* <DEDUP_REMOVED lines=9> */
[----:B------:R-:W-:Y:S01]  /*2440*/  HMMA.16816.F32 R20, R28, R22, RZ ;  /* 0x000000161c14723c */ /* 0x000fe200000018ff */
[----:B------:R-:W-:-:S07]  /*2450*/  ISETP.LT.OR P1, PT, R8, 0x21, P1 ;  /* 0x000000210800780c */ /* 0x000fce0000f21670 */
[----:B--2---:R-:W-:Y:S04]  /*2460*/  HMMA.16816.F32 R60, R28, R56, RZ ;  /* 0x000000381c3c723c */ /* 0x004fe800000018ff */
[----:B------:R1:W-:Y:S01]  /*2470*/  LDGSTS.E.BYPASS.LTC128B.128 [R207+0x4100], [R16.64], !P0 ;  /* 0x0410000010cf7fae */ /* 0x0003e2000c101d52 */
[----:B------:R-:W-:-:S03]  /*2480*/  ISETP.GE.AND P0, PT, R218, c[0x0][0x1d4], PT ;  /* 0x00007500da007a0c */ /* 0x000fc60003f06270 */
[----:B------:R-:W-:Y:S01]  /*2490*/  HMMA.16816.F32 R56, R28, R58, RZ ;  /* 0x0000003a1c38723c */ /* 0x000fe200000018ff */
[----:B------:R-:W-:-:S07]  /*24a0*/  ISETP.LT.OR P0, PT, R8, 0x21, P0 ;  /* 0x000000210800780c */ /* 0x000fce0000701670 */
[----:B---3--:R-:W-:Y:S06]  /*24b0*/  HMMA.16816.F32 R52, R28, R32, RZ ;  /* 0x000000201c34723c */ /* 0x008fec00000018ff */
[----:B------:R2:W-:Y:S01]  /*24c0*/  LDGSTS.E.BYPASS.LTC128B.128 [R207+0x1100], [R10.64], !P0 ;  /* 0x011000000acf7fae */ /* 0x0005e2000c101d52 */
[----:B------:R-:W-:Y:S01]  /*24d0*/  LOP3.LUT P0, RZ, R0, 0x4, RZ, 0xc0, !PT ;  /* 0x0000000400ff7812 */ /* 0x000fe2000780c0ff */
[----:B------:R-:W-:Y:S01]  /*24e0*/  IMAD.MOV.U32 R0, RZ, RZ, 0x40 ;  /* 0x00000040ff007424 */ /* 0x000fe200078e00ff */
[----:B----4-:R-:W-:Y:S01]  /*24f0*/  HMMA.16816.F32 R24, R12, R4, R24 ;  /* 0x000000040c18723c */ /* 0x010fe20000001818 */
[----:B------:R3:W-:Y:S03]  /*2500*/  LDGSTS.E.BYPASS.LTC128B.128 [R207+0x3100], [R42.64], !P6 ;  /* 0x031000002acf7fae */ /* 0x0007e6000f101d52 */
[----:B------:R-:W-:Y:S01]  /*2510*/  SEL R0, R0, 0xffffffc0, !P0 ;  /* 0xffffffc000007807 */ /* 0x000fe20004000000 */
[----:B------:R3:W-:Y:S01]  /*2520*/  LDGSTS.E.BYPASS.LTC128B.128 [R207+0x5100], [R40.64], !P1 ;  /* 0x0510000028cf7fae */ /* 0x0007e2000c901d52 */
[----:B------:R-:W-:-:S02]  /*2530*/  PLOP3.LUT P0, PT, PT, PT, UP2, 0x40, 0x0 ;  /* 0x000000000000781c */ /* 0x000fc40003f0e828 */
[C---:B-1----:R-:W-:Y:S01]  /*2540*/  HMMA.16816.F32 R16, R28.reuse, R64, RZ ;  /* 0x000000401c10723c */ /* 0x042fe200000018ff */
[----:B------:R-:W-:Y:S01]  /*2550*/  IMAD.IADD R200, R205, 0x1, R0 ;  /* 0x00000001cdc87824 */ /* 0x000fe200078e0200 */
[----:B------:R-:W-:Y:S01]  /*2560*/  LDSM.16.M88.4 R48, [R201+0xc100] ;  /* 0x00c10000c930783b */ /* 0x000fe20000000200 */
[----:B------:R-:W-:Y:S01]  /*2570*/  IMAD.IADD R192, R0, 0x1, R204 ;  /* 0x0000000100c07824 */ /* 0x000fe200078e02cc */
[----:B------:R-:W-:Y:S02]  /*2580*/  ISETP.GT.AND P1, PT, R210, 0x3f, PT ;  /* 0x0000003fd200780c */ /* 0x000fe40003f24270 */
[----:B------:R-:W-:Y:S02]  /*2590*/  LDSM.16.M88.4 R76, [R200+0x6900] ;  /* 0x00690000c84c783b */ /* 0x000fe40000000200 */
[C---:B------:R-:W-:Y:S02]  /*25a0*/  HMMA.16816.F32 R64, R28.reuse, R66, RZ ;  /* 0x000000421c40723c */ /* 0x040fe400000018ff */
[----:B------:R-:W-:Y:S04]  /*25b0*/  LDSM.16.M88.4 R72, [R200+0x7100] ;  /* 0x00710000c848783b */ /* 0x000fe80000000200 */
[----:B------:R-:W-:Y:S02]  /*25c0*/  LDSM.16.M88.4 R68, [R192+0x800] ;  /* 0x00080000c044783b */ /* 0x000fe40000000200 */
[----:B------:R-:W-:Y:S02]  /*25d0*/  HMMA.16816.F32 R28, R28, R34, RZ ;  /* 0x000000221c1c723c */ /* 0x000fe400000018ff */
[----:B--2---:R-:W1:Y:S04]  /*25e0*/  LDSM.16.M88.4 R8, [R200+0x6100] ;  /* 0x00610000c808783b */ /* 0x004e680000000200 */
[----:B------:R-:W-:Y:S02]  /*25f0*/  LDSM.16.M88.4 R32, [R199+0xc100] ;  /* 0x00c10000c720783b */ /* 0x000fe40000000200 */
[C---:B------:R-:W-:Y:S02]  /*2600*/  HMMA.16816.F32 R20, R12.reuse, R6, R20 ;  /* 0x000000060c14723c */ /* 0x040fe40000001814 */
[----:B---3--:R-:W2:Y:S04]  /*2610*/  LDSM.16.M88.4 R40, [R200+0x7900] ;  /* 0x00790000c828783b */ /* 0x008ea80000000200 */
[----:B------:R-:W3:Y:S02]  /*2620*/  LDSM.16.M88.4 R4, [R192] ;  /* 0x00000000c004783b */ /* 0x000ee40000000200 */
[C---:B-----5:R-:W-:Y:S02]  /*2630*/  HMMA.16816.F32 R16, R12.reuse, R80, R16 ;  /* 0x000000500c10723c */ /* 0x060fe40000001810 */
[----:B------:R-:W0:Y:S06]  /*2640*/  LDGDEPBAR ;  /* 0x00000000000079af */ /* 0x000e2c0000000000 */
[C---:B------:R-:W-:Y:S01]  /*2650*/  HMMA.16816.F32 R64, R12.reuse, R82, R64 ;  /* 0x000000520c40723c */ /* 0x040fe20000001840 */
[----:B------:R-:W-:Y:S07]  /*2660*/  LDSM.16.M88.4 R80, [R205+0x8900] ;  /* 0x00890000cd50783b */ /* 0x000fee0000000200 */
[C---:B------:R-:W-:Y:S08]  /*2670*/  HMMA.16816.F32 R60, R12.reuse, R44, R60 ;  /* 0x0000002c0c3c723c */ /* 0x040ff0000000183c */
[C---:B------:R-:W-:Y:S01]  /*2680*/  HMMA.16816.F32 R56, R12.reuse, R46, R56 ;  /* 0x0000002e0c38723c */ /* 0x040fe20000001838 */
[----:B------:R-:W4:Y:S07]  /*2690*/  LDSM.16.M88.4 R44, [R192+0x1000] ;  /* 0x00100000c02c783b */ /* 0x000f2e0000000200 */
[C---:B------:R-:W-:Y:S08]  /*26a0*/  HMMA.16816.F32 R52, R12.reuse, R36, R52 ;  /* 0x000000240c34723c */ /* 0x040ff00000001834 */
[----:B------:R-:W-:Y:S01]  /*26b0*/  HMMA.16816.F32 R28, R12, R38, R28 ;  /* 0x000000260c1c723c */ /* 0x000fe2000000181c */
[----:B------:R-:W5:Y:S04]  /*26c0*/  LDSM.16.M88.4 R36, [R192+0x1800] ;  /* 0x00180000c024783b */ /* 0x000f680000000200 */
[----:B------:R-:W-:Y:S03]  /*26d0*/  LDSM.16.M88.4 R12, [R206+0x10100] ;  /* 0x01010000ce0c783b */ /* 0x000fe60000000200 */
[C---:B-1----:R-:W-:Y:S08]  /*26e0*/  HMMA.16816.F32 R24, R48.reuse, R8, R24 ;  /* 0x000000083018723c */ /* 0x042ff00000001818 */
[C---:B------:R-:W-:Y:S01]  /*26f0*/  HMMA.16816.F32 R20, R48.reuse, R10, R20 ;  /* 0x0000000a3014723c */ /* 0x040fe20000001814 */
[----:B------:R-:W1:Y:S07]  /*2700*/  LDSM.16.M88.4 R8, [R205+0x8100] ;  /* 0x00810000cd08783b */ /* 0x000e6e0000000200 */
[C---:B------:R-:W-:Y:S08]  /*2710*/  HMMA.16816.F32 R16, R48.reuse, R76, R16 ;  /* 0x0000004c3010723c */ /* 0x040ff00000001810 */
[C---:B------:R-:W-:Y:S01]  /*2720*/  HMMA.16816.F32 R64, R48.reuse, R78, R64 ;  /* 0x0000004e3040723c */ /* 0x040fe20000001840 */
[----:B------:R-:W1:Y:S07]  /*2730*/  LDSM.16.M88.4 R76, [R205+0x9100] ;  /* 0x00910000cd4c783b */ /* 0x000e6e0000000200 */
[C---:B------:R-:W-:Y:S08]  /*2740*/  HMMA.16816.F32 R60, R48.reuse, R72, R60 ;  /* 0x00000048303c723c */ /* 0x040ff0000000183c */
[C---:B------:R-:W-:Y:S01]  /*2750*/  HMMA.16816.F32 R56, R48.reuse, R74, R56 ;  /* 0x0000004a3038723c */ /* 0x040fe20000001838 */
[----:B------:R-:W-:Y:S07]  /*2760*/  LDSM.16.M88.4 R72, [R204+0x2800] ;  /* 0x00280000cc48783b */ /* 0x000fee0000000200 */
[C---:B--2---:R-:W-:Y:S08]  /*2770*/  HMMA.16816.F32 R52, R48.reuse, R40, R52 ;  /* 0x000000283034723c */ /* 0x044ff00000001834 */
[----:B------:R-:W-:Y:S01]  /*2780*/  HMMA.16816.F32 R48, R48, R42, R28 ;  /* 0x0000002a3030723c */ /* 0x000fe2000000181c */
[----:B------:R-:W2:Y:S04]  /*2790*/  LDSM.16.M88.4 R28, [R205+0x9900] ;  /* 0x00990000cd1c783b */ /* 0x000ea80000000200 */
[----:B------:R-:W-:Y:S03]  /*27a0*/  LDSM.16.M88.4 R40, [R202+0x10100] ;  /* 0x01010000ca28783b */ /* 0x000fe60000000200 */
[C---:B---3--:R-:W-:Y:S08]  /*27b0*/  HMMA.16816.F32 R24, R32.reuse, R4, R24 ;  /* 0x000000042018723c */ /* 0x048ff00000001818 */
[C---:B------:R-:W-:Y:S01]  /*27c0*/  HMMA.16816.F32 R20, R32.reuse, R6, R20 ;  /* 0x000000062014723c */ /* 0x040fe20000001814 */
[----:B------:R-:W3:Y:S07]  /*27d0*/  LDSM.16.M88.4 R4, [R204+0x2000] ;  /* 0x00200000cc04783b */ /* 0x000eee0000000200 */
[C---:B------:R-:W-:Y:S08]  /*27e0*/  HMMA.16816.F32 R16, R32.reuse, R68, R16 ;  /* 0x000000442010723c */ /* 0x040ff00000001810 */
[C---:B------:R-:W-:Y:S01]  /*27f0*/  HMMA.16816.F32 R64, R32.reuse, R70, R64 ;  /* 0x000000462040723c */ /* 0x040fe20000001840 */
[----:B------:R-:W2:Y:S07]  /*2800*/  LDSM.16.M88.4 R68, [R204+0x3000] ;  /* 0x00300000cc44783b */ /* 0x000eae0000000200 */
[C---:B----4-:R-:W-:Y:S08]  /*2810*/  HMMA.16816.F32 R60, R32.reuse, R44, R60 ;  /* 0x0000002c203c723c */ /* 0x050ff0000000183c */
[C---:B------:R-:W-:Y:S01]  /*2820*/  HMMA.16816.F32 R56, R32.reuse, R46, R56 ;  /* 0x0000002e2038723c */ /* 0x040fe20000001838 */
[----:B------:R-:W4:Y:S07]  /*2830*/  LDSM.16.M88.4 R44, [R204+0x3800] ;  /* 0x00380000cc2c783b */ /* 0x000f2e0000000200 */
[C---:B-----5:R-:W-:Y:S08]  /*2840*/  HMMA.16816.F32 R52, R32.reuse, R36, R52 ;  /* 0x000000242034723c */ /* 0x060ff00000001834 */
[----:B------:R-:W-:Y:S01]  /*2850*/  HMMA.16816.F32 R48, R32, R38, R48 ;  /* 0x000000262030723c */ /* 0x000fe20000001830 */
[----:B------:R-:W-:Y:S04]  /*2860*/  LDSM.16.M88.4 R36, [R200+0x8100] ;  /* 0x00810000c824783b */ /* 0x000fe80000000200 */
[----:B------:R-:W-:Y:S03]  /*2870*/  LDSM.16.M88.4 R32, [R200+0x8900] ;  /* 0x00890000c820783b */ /* 0x000fe60000000200 */
[C---:B-1----:R-:W-:Y:S08]  /*2880*/  HMMA.16816.F32 R24, R12.reuse, R8, R24 ;  /* 0x000000080c18723c */ /* 0x042ff00000001818 */
[C---:B------:R-:W-:Y:S01]  /*2890*/  HMMA.16816.F32 R20, R12.reuse, R10, R20 ;  /* 0x0000000a0c14723c */ /* 0x040fe20000001814 */
[----:B------:R-:W1:Y:S07]  /*28a0*/  LDSM.16.M88.4 R8, [R201+0x10100] ;  /* 0x01010000c908783b */ /* 0x000e6e0000000200 */
[C---:B------:R-:W-:Y:S08]  /*28b0*/  HMMA.16816.F32 R16, R12.reuse, R80, R16 ;  /* 0x000000500c10723c */ /* 0x040ff00000001810 */
[C---:B------:R-:W-:Y:S01]  /*28c0*/  HMMA.16816.F32 R64, R12.reuse, R82, R64 ;  /* 0x000000520c40723c */ /* 0x040fe20000001840 */
[----:B------:R-:W-:Y:S07]  /*28d0*/  LDSM.16.M88.4 R80, [R192+0x2800] ;  /* 0x00280000c050783b */ /* 0x000fee0000000200 */
[C---:B------:R-:W-:Y:S08]  /*28e0*/  HMMA.16816.F32 R60, R12.reuse, R76, R60 ;  /* 0x0000004c0c3c723c */ /* 0x040ff0000000183c */
[C---:B------:R-:W-:Y:S01]  /*28f0*/  HMMA.16816.F32 R56, R12.reuse, R78, R56 ;  /* 0x0000004e0c38723c */ /* 0x040fe20000001838 */
[----:B------:R-:W-:Y:S07]  /*2900*/  LDSM.16.M88.4 R76, [R199+0x10100] ;  /* 0x01010000c74c783b */ /* 0x000fee0000000200 */
[C---:B--2---:R-:W-:Y:S08]  /*2910*/  HMMA.16816.F32 R52, R12.reuse, R28, R52 ;  /* 0x0000001c0c34723c */ /* 0x044ff00000001834 */
[----:B------:R-:W-:Y:S01]  /*2920*/  HMMA.16816.F32 R48, R12, R30, R48 ;  /* 0x0000001e0c30723c */ /* 0x000fe20000001830 */
[----:B------:R-:W2:Y:S04]  /*2930*/  LDSM.16.M88.4 R28, [R200+0x9100] ;  /* 0x00910000c81c783b */ /* 0x000ea80000000200 */
[----:B------:R-:W5:Y:S03]  /*2940*/  LDSM.16.M88.4 R12, [R200+0x9900] ;  /* 0x00990000c80c783b */ /* 0x000f660000000200 */
[C---:B---3--:R-:W-:Y:S08]  /*2950*/  HMMA.16816.F32 R24, R40.reuse, R4, R24 ;  /* 0x000000042818723c */ /* 0x048ff00000001818 */
[C---:B------:R-:W-:Y:S01]  /*2960*/  HMMA.16816.F32 R20, R40.reuse, R6, R20 ;  /* 0x000000062814723c */ /* 0x040fe20000001814 */
[----:B------:R-:W3:Y:S07]  /*2970*/  LDSM.16.M88.4 R4, [R192+0x2000] ;  /* 0x00200000c004783b */ /* 0x000eee0000000200 */
[C---:B------:R-:W-:Y:S08]  /*2980*/  HMMA.16816.F32 R16, R40.reuse, R72, R16 ;  /* 0x000000482810723c */ /* 0x040ff00000001810 */
[C---:B------:R-:W-:Y:S01]  /*2990*/  HMMA.16816.F32 R64, R40.reuse, R74, R64 ;  /* 0x0000004a2840723c */ /* 0x040fe20000001840 */
[----:B------:R-:W2:Y:S07]  /*29a0*/  LDSM.16.M88.4 R72, [R192+0x3000] ;  /* 0x00300000c048783b */ /* 0x000eae0000000200 */
[C---:B------:R-:W-:Y:S08]  /*29b0*/  HMMA.16816.F32 R60, R40.reuse, R68, R60 ;  /* 0x00000044283c723c */ /* 0x040ff0000000183c */
[C---:B------:R-:W-:Y:S01]  /*29c0*/  HMMA.16816.F32 R56, R40.reuse, R70, R56 ;  /* 0x000000462838723c */ /* 0x040fe20000001838 */
[----:B------:R-:W2:Y:S07]  /*29d0*/  LDSM.16.M88.4 R68, [R192+0x3800] ;  /* 0x00380000c044783b */ /* 0x000eae0000000200 */
[C---:B----4-:R-:W-:Y:S08]  /*29e0*/  HMMA.16816.F32 R52, R40.reuse, R44, R52 ;  /* 0x0000002c2834723c */ /* 0x050ff00000001834 */
[----:B------:R-:W-:Y:S01]  /*29f0*/  HMMA.16816.F32 R48, R40, R46, R48 ;  /* 0x0000002e2830723c */ /* 0x000fe20000001830 */
[----:B------:R-:W-:Y:S04]  /*2a00*/  LDSM.16.M88.4 R44, [R206+0x14100] ;  /* 0x01410000ce2c783b */ /* 0x000fe80000000200 */
[----:B------:R-:W4:Y:S03]  /*2a10*/  LDSM.16.M88.4 R40, [R205+0xa100] ;  /* 0x00a10000cd28783b */ /* 0x000f260000000200 */
[C---:B-1----:R-:W-:Y:S08]  /*2a20*/  HMMA.16816.F32 R24, R8.reuse, R36, R24 ;  /* 0x000000240818723c */ /* 0x042ff00000001818 */
[C---:B------:R-:W-:Y:S01]  /*2a30*/  HMMA.16816.F32 R20, R8.reuse, R38, R20 ;  /* 0x000000260814723c */ /* 0x040fe20000001814 */
[----:B------:R-:W1:Y:S07]  /*2a40*/  LDSM.16.M88.4 R36, [R205+0xa900] ;  /* 0x00a90000cd24783b */ /* 0x000e6e0000000200 */
[C---:B------:R-:W-:Y:S08]  /*2a50*/  HMMA.16816.F32 R16, R8.reuse, R32, R16 ;  /* 0x000000200810723c */ /* 0x040ff00000001810 */
[C---:B------:R-:W-:Y:S01]  /*2a60*/  HMMA.16816.F32 R64, R8.reuse, R34, R64 ;  /* 0x000000220840723c */ /* 0x040fe20000001840 */
[----:B------:R-:W1:Y:S07]  /*2a70*/  LDSM.16.M88.4 R32, [R205+0xb100] ;  /* 0x00b10000cd20783b */ /* 0x000e6e0000000200 */
[C---:B--2---:R-:W-:Y:S08]  /*2a80*/  HMMA.16816.F32 R60, R8.reuse, R28, R60 ;  /* 0x0000001c083c723c */ /* 0x044ff0000000183c */
[C---:B------:R-:W-:Y:S01]  /*2a90*/  HMMA.16816.F32 R56, R8.reuse, R30, R56 ;  /* 0x0000001e0838723c */ /* 0x040fe20000001838 */
[----:B------:R-:W2:Y:S07]  /*2aa0*/  LDSM.16.M88.4 R28, [R205+0xb900] ;  /* 0x00b90000cd1c783b */ /* 0x000eae0000000200 */
[C---:B-----5:R-:W-:Y:S08]  /*2ab0*/  HMMA.16816.F32 R52, R8.reuse, R12, R52 ;  /* 0x0000000c0834723c */ /* 0x060ff00000001834 */
[----:B------:R-:W-:Y:S01]  /*2ac0*/  HMMA.16816.F32 R48, R8, R14, R48 ;  /* 0x0000000e0830723c */ /* 0x000fe20000001830 */
[----:B------:R-:W-:Y:S04]  /*2ad0*/  LDSM.16.M88.4 R12, [R202+0x14100] ;  /* 0x01410000ca0c783b */ /* 0x000fe80000000200 */
[----:B------:R-:W5:Y:S03]  /*2ae0*/  LDSM.16.M88.4 R8, [R204+0x4000] ;  /* 0x00400000cc08783b */ /* 0x000f660000000200 */
[C---:B---3--:R-:W-:Y:S08]  /*2af0*/  HMMA.16816.F32 R24, R76.reuse, R4, R24 ;  /* 0x000000044c18723c */ /* 0x048ff00000001818 */
[C---:B------:R-:W-:Y:S01]  /*2b00*/  HMMA.16816.F32 R20, R76.reuse, R6, R20 ;  /* 0x000000064c14723c */ /* 0x040fe20000001814 */
[----:B------:R-:W3:Y:S07]  /*2b10*/  LDSM.16.M88.4 R4, [R204+0x4800] ;  /* 0x00480000cc04783b */ /* 0x000eee0000000200 */
[C---:B------:R-:W-:Y:S08]  /*2b20*/  HMMA.16816.F32 R16, R76.reuse, R80, R16 ;  /* 0x000000504c10723c */ /* 0x040ff00000001810 */
[C---:B------:R-:W-:Y:S08]  /*2b30*/  HMMA.16816.F32 R64, R76.reuse, R82, R64 ;  /* 0x000000524c40723c */ /* 0x040ff00000001840 */
[C---:B------:R-:W-:Y:S08]  /*2b40*/  HMMA.16816.F32 R60, R76.reuse, R72, R60 ;  /* 0x000000484c3c723c */ /* 0x040ff0000000183c */
[C---:B------:R-:W-:Y:S08]  /*2b50*/  HMMA.16816.F32 R56, R76.reuse, R74, R56 ;  /* 0x0000004a4c38723c */ /* 0x040ff00000001838 */
[C---:B------:R-:W-:Y:S08]  /*2b60*/  HMMA.16816.F32 R52, R76.reuse, R68, R52 ;  /* 0x000000444c34723c */ /* 0x040ff00000001834 */
[----:B------:R-:W-:Y:S01]  /*2b70*/  HMMA.16816.F32 R48, R76, R70, R48 ;  /* 0x000000464c30723c */ /* 0x000fe20000001830 */
[----:B------:R-:W2:Y:S07]  /*2b80*/  LDSM.16.M88.4 R68, [R204+0x5000] ;  /* 0x00500000cc44783b */ /* 0x000eae0000000200 */
[C---:B----4-:R-:W-:Y:S08]  /*2b90*/  HMMA.16816.F32 R24, R44.reuse, R40, R24 ;  /* 0x000000282c18723c */ /* 0x050ff00000001818 */
[C---:B------:R-:W-:Y:S01]  /*2ba0*/  HMMA.16816.F32 R20, R44.reuse, R42, R20 ;  /* 0x0000002a2c14723c */ /* 0x040fe20000001814 */
[----:B------:R-:W4:Y:S07]  /*2bb0*/  LDSM.16.M88.4 R40, [R204+0x5800] ;  /* 0x00580000cc28783b */ /* 0x000f2e0000000200 */
[C---:B-1----:R-:W-:Y:S08]  /*2bc0*/  HMMA.16816.F32 R16, R44.reuse, R36, R16 ;  /* 0x000000242c10723c */ /* 0x042ff00000001810 */
[C---:B------:R-:W-:Y:S01]  /*2bd0*/  HMMA.16816.F32 R64, R44.reuse, R38, R64 ;  /* 0x000000262c40723c */ /* 0x040fe20000001840 */
[----:B------:R-:W-:Y:S07]  /*2be0*/  LDSM.16.M88.4 R36, [R200+0xb100] ;  /* 0x00b10000c824783b */ /* 0x000fee0000000200 */
[C---:B------:R-:W-:Y:S08]  /*2bf0*/  HMMA.16816.F32 R60, R44.reuse, R32, R60 ;  /* 0x000000202c3c723c */ /* 0x040ff0000000183c */
[C---:B------:R-:W-:Y:S01]  /*2c00*/  HMMA.16816.F32 R56, R44.reuse, R34, R56 ;  /* 0x000000222c38723c */ /* 0x040fe20000001838 */
[----:B------:R-:W-:Y:S07]  /*2c10*/  LDSM.16.M88.4 R32, [R200+0xb900] ;  /* 0x00b90000c820783b */ /* 0x000fee0000000200 */
[C---:B--2---:R-:W-:Y:S08]  /*2c20*/  HMMA.16816.F32 R52, R44.reuse, R28, R52 ;  /* 0x0000001c2c34723c */ /* 0x044ff00000001834 */
[----:B------:R-:W-:Y:S01]  /*2c30*/  HMMA.16816.F32 R48, R44, R30, R48 ;  /* 0x0000001e2c30723c */ /* 0x000fe20000001830 */
[----:B------:R-:W-:Y:S04]  /*2c40*/  LDSM.16.M88.4 R28, [R201+0x14100] ;  /* 0x01410000c91c783b */ /* 0x000fe80000000200 */
[----:B------:R-:W-:Y:S03]  /*2c50*/  LDSM.16.M88.4 R44, [R199+0x14100] ;  /* 0x01410000c72c783b */ /* 0x000fe60000000200 */
[C---:B-----5:R-:W-:Y:S08]  /*2c60*/  HMMA.16816.F32 R24, R12.reuse, R8, R24 ;  /* 0x000000080c18723c */ /* 0x060ff00000001818 */
[C---:B------:R-:W-:Y:S01]  /*2c70*/  HMMA.16816.F32 R20, R12.reuse, R10, R20 ;  /* 0x0000000a0c14723c */ /* 0x040fe20000001814 */
[----:B------:R-:W1:Y:S07]  /*2c80*/  LDSM.16.M88.4 R8, [R200+0xa100] ;  /* 0x00a10000c808783b */ /* 0x000e6e0000000200 */
[C---:B---3--:R-:W-:Y:S08]  /*2c90*/  HMMA.16816.F32 R16, R12.reuse, R4, R16 ;  /* 0x000000040c10723c */ /* 0x048ff00000001810 */
[C---:B------:R-:W-:Y:S01]  /*2ca0*/  HMMA.16816.F32 R64, R12.reuse, R6, R64 ;  /* 0x000000060c40723c */ /* 0x040fe20000001840 */
[----:B------:R-:W2:Y:S07]  /*2cb0*/  LDSM.16.M88.4 R4, [R200+0xa900] ;  /* 0x00a90000c804783b */ /* 0x000eae0000000200 */
[C---:B------:R-:W-:Y:S08]  /*2cc0*/  HMMA.16816.F32 R60, R12.reuse, R68, R60 ;  /* 0x000000440c3c723c */ /* 0x040ff0000000183c */
[C---:B------:R-:W-:Y:S08]  /*2cd0*/  HMMA.16816.F32 R56, R12.reuse, R70, R56 ;  /* 0x000000460c38723c */ /* 0x040ff00000001838 */
[----:B----4-:R-:W-:Y:S01]  /*2ce0*/  HMMA.16816.F32 R68, R12, R40, R52 ;  /* 0x000000280c44723c */ /* 0x010fe20000001834 */
[----:B------:R-:W3:Y:S07]  /*2cf0*/  LDSM.16.M88.4 R52, [R192+0x4000] ;  /* 0x00400000c034783b */ /* 0x000eee0000000200 */
[----:B-1----:R-:W-:Y:S08]  /*2d00*/  HMMA.16816.F32 R24, R28, R8, R24 ;  /* 0x000000081c18723c */ /* 0x002ff00000001818 */
[----:B------:R-:W-:Y:S01]  /*2d10*/  HMMA.16816.F32 R48, R12, R42, R48 ;  /* 0x0000002a0c30723c */ /* 0x000fe20000001830 */
[----:B------:R-:W1:Y:S04]  /*2d20*/  LDSM.16.M88.4 R12, [R192+0x4800] ;  /* 0x00480000c00c783b */ /* 0x000e680000000200 */
[----:B------:R-:W-:Y:S03]  /*2d30*/  LDSM.16.M88.4 R40, [R192+0x5000] ;  /* 0x00500000c028783b */ /* 0x000fe60000000200 */
[----:B------:R-:W-:Y:S01]  /*2d40*/  HMMA.16816.F32 R20, R28, R10, R20 ;  /* 0x0000000a1c14723c */ /* 0x000fe20000001814 */
[----:B------:R-:W4:Y:S01]  /*2d50*/  LDSM.16.M88.4 R8, [R192+0x5800] ;  /* 0x00580000c008783b */ /* 0x000f220000000200 */
[----:B------:R-:W-:-:S06]  /*2d60*/  DEPBAR.LE SB0, 0x0 ;  /* 0x000080000000791a */ /* 0x000fcc0000000000 */
[C---:B--2---:R-:W-:Y:S07]  /*2d70*/  HMMA.16816.F32 R16, R28.reuse, R4, R16 ;  /* 0x000000041c10723c */ /* 0x044fee0000001810 */
[----:B------:R-:W-:Y:S01]  /*2d80*/  LOP3.LUT R4, R89, R90, RZ, 0xfc, !PT ;  /* 0x0000005a59047212 */ /* 0x000fe200078efcff */
[----:B------:R-:W-:Y:S08]  /*2d90*/  HMMA.16816.F32 R68, R28, R32, R68 ;  /* 0x000000201c44723c */ /* 0x000ff00000001844 */
[----:B---3--:R-:W-:Y:S08]  /*2da0*/  HMMA.16816.F32 R24, R44, R52, R24 ;  /* 0x000000342c18723c */ /* 0x008ff00000001818 */
[C---:B------:R-:W-:Y:S08]  /*2db0*/  HMMA.16816.F32 R64, R28.reuse, R6, R64 ;  /* 0x000000061c40723c */ /* 0x040ff00000001840 */
[C---:B------:R-:W-:Y:S08]  /*2dc0*/  HMMA.16816.F32 R60, R28.reuse, R36, R60 ;  /* 0x000000241c3c723c */ /* 0x040ff0000000183c */
[----:B------:R-:W-:Y:S01]  /*2dd0*/  HMMA.16816.F32 R56, R28, R38, R56 ;  /* 0x000000261c38723c */ /* 0x000fe20000001838 */
[----:B------:R-:W-:-:S06]  /*2de0*/  FMUL.FTZ R0, R26, c[0x0][0x320] ;  /* 0x0000c8001a007a20 */ /* 0x000fcc0000410000 */
[----:B------:R-:W2:Y:S01]  /*2df0*/  MUFU.TANH R0, R0 ;  /* 0x0000000000007308 */ /* 0x000ea20000002400 */
[----:B------:R-:W-:Y:S08]  /*2e00*/  HMMA.16816.F32 R48, R28, R34, R48 ;  /* 0x000000221c30723c */ /* 0x000ff00000001830 */
[C---:B-1----:R-:W-:Y:S07]  /*2e10*/  HMMA.16816.F32 R16, R44.reuse, R12, R16 ;  /* 0x0000000c2c10723c */ /* 0x042fee0000001810 */
[----:B------:R-:W-:Y:S01]  /*2e20*/  FMUL.FTZ R13, R24, c[0x0][0x320] ;  /* 0x0000c800180d7a20 */ /* 0x000fe20000410000 */
[C---:B----4-:R-:W-:Y:S05]  /*2e30*/  HMMA.16816.F32 R68, R44.reuse, R8, R68 ;  /* 0x000000082c44723c */ /* 0x050fea0000001844 */
[----:B------:R-:W1:Y:S02]  /*2e40*/  MUFU.TANH R13, R13 ;  /* 0x0000000d000d7308 */ /* 0x000e640000002400 */
[----:B------:R-:W-:Y:S01]  /*2e50*/  FMUL.FTZ R8, R25, c[0x0][0x320] ;  /* 0x0000c80019087a20 */ /* 0x000fe20000410000 */
[C---:B------:R-:W-:Y:S05]  /*2e60*/  HMMA.16816.F32 R20, R44.reuse, R54, R20 ;  /* 0x000000362c14723c */ /* 0x040fea0000001814 */
[----:B------:R-:W3:Y:S03]  /*2e70*/  MUFU.TANH R8, R8 ;  /* 0x0000000800087308 */ /* 0x000ee60000002400 */
[C---:B------:R-:W-:Y:S08]  /*2e80*/  HMMA.16816.F32 R64, R44.reuse, R14, R64 ;  /* 0x0000000e2c40723c */ /* 0x040ff00000001840 */
[C---:B------:R-:W-:Y:S08]  /*2e90*/  HMMA.16816.F32 R60, R44.reuse, R40, R60 ;  /* 0x000000282c3c723c */ /* 0x040ff0000000183c */
[C---:B------:R-:W-:Y:S08]  /*2ea0*/  HMMA.16816.F32 R56, R44.reuse, R42, R56 ;  /* 0x0000002a2c38723c */ /* 0x040ff00000001838 */
[----:B------:R-:W-:Y:S01]  /*2eb0*/  HMMA.16816.F32 R48, R44, R10, R48 ;  /* 0x0000000a2c30723c */ /* 0x000fe20000001830 */
[----:B------:R-:W-:Y:S06]  /*2ec0*/  BAR.SYNC.DEFER_BLOCKING 0x0 ;  /* 0x0000000000007b1d */ /* 0x000fec0000010000 */
[----:B------:R-:W-:Y:S05]  /*2ed0*/  @P0 BRA `(.L_x_395) ;  /* 0x0000041000000947 */ /* 0x000fea0003800000 */
[----:B-123--:R-:W-:Y:S01]  /*2ee0*/  IADD3 R209, R210, UR12, R85 ;  /* 0x0000000cd2d17c10 */ /* 0x00efe2000fffe055 */
[----:B------:R-:W-:-:S03]  /*2ef0*/  IMAD.MOV.U32 R208, RZ, RZ, RZ ;  /* 0x000000ffffd07224 */ /* 0x000fc600078e00ff */
[----:B------:R-:W-:-:S05]  /*2f00*/  IADD3 R209, R209, -0x40, RZ ;  /* 0xffffffc0d1d17810 */ /* 0x000fca0007ffe0ff */
        /* <DEDUP_REMOVED lines=9> */
[----:B------:R-:W-:Y:S02]  /*2fa0*/  IADD3 R14, -R221, 0x10, RZ ;  /* 0x00000010dd0e7810 */ /* 0x000fe40007ffe1ff */
[----:B------:R-:W-:Y:S01]  /*2fb0*/  SHF.L.U64.HI R9, R217, 0x1, R220 ;  /* 0x00000001d9097819 */ /* 0x000fe200000102dc */
[----:B------:R-:W-:Y:S01]  /*2fc0*/  IMAD R209, R10, c[0x0][0x2b8], R209 ;  /* 0x0000ae000ad17a24 */ /* 0x000fe200078e02d1 */
[----:B------:R-:W-:-:S03]  /*2fd0*/  LOP3.LUT R14, R14, 0xf, RZ, 0xc0, !PT ;  /* 0x0000000f0e0e7812 */ /* 0x000fc600078ec0ff */
[----:B------:R-:W-:Y:S01]  /*2fe0*/  IMAD.WIDE.U32 R10, R209, c[0x0][0x1e0], RZ ;  /* 0x00007800d10a7a25 */ /* 0x000fe200078e00ff */
[----:B------:R-:W-:-:S05]  /*2ff0*/  SHF.R.S32.HI R12, RZ, 0x1f, R209 ;  /* 0x0000001fff0c7819 */ /* 0x000fca00000114d1 */
[----:B------:R-:W-:-:S04]  /*3000*/  IMAD R12, R12, c[0x0][0x1e0], RZ ;  /* 0x000078000c0c7a24 */ /* 0x000fc800078e02ff */
[----:B------:R-:W-:Y:S01]  /*3010*/  IMAD R5, R209, c[0x0][0x1e4], R12 ;  /* 0x00007900d1057a24 */ /* 0x000fe200078e020c */
[----:B------:R-:W-:-:S03]  /*3020*/  SHF.L.U64.HI R12, R218, 0x1, R133 ;  /* 0x00000001da0c7819 */ /* 0x000fc60000010285 */
        /* <DEDUP_REMOVED lines=15> */
[----:B------:R-:W1:Y:S01]  /*3120*/  SHFL.IDX PT, R24, R5, 0x1, 0x181f ;  /* 0x00381f0005187f89 */ /* 0x000e6200000e0000 */
[----:B------:R-:W-:Y:S01]  /*3130*/  IMAD.SHL.U32 R7, R217, 0x2, RZ ;  /* 0x00000002d9077824 */ /* 0x000fe200078e00ff */
[----:B------:R-:W-:Y:S02]  /*3140*/  LOP3.LUT R28, R28, 0xf, RZ, 0xc0, !PT ;  /* 0x0000000f1c1c7812 */ /* 0x000fe400078ec0ff */
[----:B------:R-:W2:Y:S04]  /*3150*/  SHFL.IDX PT, R15, R32, 0x1, 0x181f ;  /* 0x00381f00200f7f89 */ /* 0x000ea800000e0000 */
[----:B------:R3:W4:Y:S04]  /*3160*/  SHFL.IDX PT, R26, R5, RZ, 0x181f ;  /* 0x00181fff051a7589 */ /* 0x00072800000e0000 */
[----:B------:R5:W4:Y:S01]  /*3170*/  SHFL.IDX PT, R25, R32, RZ, 0x181f ;  /* 0x00181fff20197589 */ /* 0x000b2200000e0000 */
[----:B-1----:R-:W-:-:S04]  /*3180*/  IADD3 R30, P6, P0, R30, R24, R11 ;  /* 0x000000181e1e7210 */ /* 0x002fc800078de00b */
[----:B--2---:R-:W-:Y:S02]  /*3190*/  IADD3.X R31, RZ, R15, R12, P6, P0 ;  /* 0x0000000fff1f7210 */ /* 0x004fe400037e040c */
[----:B------:R-:W-:Y:S01]  /*31a0*/  IADD3 R28, P6, P0, R28, R24, R7 ;  /* 0x000000181c1c7210 */ /* 0x000fe200078de007 */
[----:B---3--:R-:W-:-:S03]  /*31b0*/  IMAD.SHL.U32 R5, R216, 0x2, RZ ;  /* 0x00000002d8057824 */ /* 0x008fc600078e00ff */
[----:B------:R-:W-:Y:S02]  /*31c0*/  IADD3.X R29, RZ, R15, R9, P6, P0 ;  /* 0x0000000fff1d7210 */ /* 0x000fe400037e0409 */
[----:B-----5:R-:W-:Y:S02]  /*31d0*/  IADD3 R32, P6, P0, R14, R24, R5 ;  /* 0x000000180e207210 */ /* 0x020fe400078de005 */
[----:B------:R-:W-:-:S04]  /*31e0*/  SHF.L.U64.HI R14, R216, 0x1, R219 ;  /* 0x00000001d80e7819 */ /* 0x000fc800000102db */
[----:B------:R-:W-:Y:S02]  /*31f0*/  IADD3.X R33, RZ, R15, R14, P6, P0 ;  /* 0x0000000fff217210 */ /* 0x000fe400037e040e */
[C---:B----4-:R-:W-:Y:S02]  /*3200*/  IADD3 R34, P6, R26.reuse, R11, RZ ;  /* 0x0000000b1a227210 */ /* 0x050fe40007fde0ff */
[----:B------:R-:W-:-:S03]  /*3210*/  IADD3 R36, P0, R26, R7, RZ ;  /* 0x000000071a247210 */ /* 0x000fc60007f1e0ff */
[C---:B------:R-:W-:Y:S01]  /*3220*/  IMAD.X R35, R25.reuse, 0x1, R12, P6 ;  /* 0x0000000119237824 */ /* 0x040fe200030e060c */
        /* <DEDUP_REMOVED lines=12> */
.L_x_395:
[----:B-123--:R-:W-:Y:S01]  /*32f0*/  FMUL.FTZ R9, R17, c[0x0][0x320] ;  /* 0x0000c80011097a20 */ /* 0x00efe20000410000 */
[----:B------:R-:W-:Y:S01]  /*3300*/  LOP3.LUT R17, R88, 0xffffffe0, RZ, 0xc0, !PT ;  /* 0xffffffe058117812 */ /* 0x000fe200078ec0ff */
[----:B------:R-:W-:Y:S01]  /*3310*/  UIADD3 UR4, UR10, 0x1, -UR11 ;  /* 0x000000010a047890 */ /* 0x000fe2000fffe80b */
[----:B------:R-:W-:Y:S01]  /*3320*/  LEA.HI R87, R87, R84, RZ, 0x2 ;  /* 0x0000005457577211 */ /* 0x000fe200078f10ff */
[----:B------:R-:W-:Y:S01]  /*3330*/  FMUL.FTZ R24, R21, c[0x0][0x320] ;  /* 0x0000c80015187a20 */ /* 0x000fe20000410000 */
[----:B------:R-:W-:Y:S01]  /*3340*/  SHF.R.S32.HI R15, RZ, 0x1f, R86 ;  /* 0x0000001fff0f7819 */ /* 0x000fe20000011456 */
[----:B------:R-:W-:Y:S01]  /*3350*/  IMAD.IADD R10, R84, 0x1, -R17 ;  /* 0x00000001540a7824 */ /* 0x000fe200078e0a11 */
[----:B------:R-:W-:Y:S01]  /*3360*/  LOP3.LUT R87, R87, 0xfffffffc, RZ, 0xc0, !PT ;  /* 0xfffffffc57577812 */ /* 0x000fe200078ec0ff */
[----:B------:R-:W-:Y:S01]  /*3370*/  IMAD.U32 R21, RZ, RZ, UR4 ;  /* 0x00000004ff157e24 */ /* 0x000fe2000f8e00ff */
[----:B------:R-:W-:Y:S01]  /*3380*/  LEA.HI R15, R15, R86, RZ, 0x3 ;  /* 0x000000560f0f7211 */ /* 0x000fe200078f18ff */
[----:B------:R-:W-:Y:S01]  /*3390*/  FMUL.FTZ R11, R16, c[0x0][0x320] ;  /* 0x0000c800100b7a20 */ /* 0x000fe20000410000 */
[----:B------:R-:W-:Y:S01]  /*33a0*/  SHF.R.S32.HI R17, RZ, 0x1f, R10 ;  /* 0x0000001fff117819 */ /* 0x000fe2000001140a */
[----:B------:R-:W-:Y:S01]  /*33b0*/  IMAD.IADD R87, R84, 0x1, -R87 ;  /* 0x0000000154577824 */ /* 0x000fe200078e0a57 */
[----:B------:R-:W-:Y:S01]  /*33c0*/  LOP3.LUT R15, R15, 0xffffff8, RZ, 0xc0, !PT ;  /* 0x0ffffff80f0f7812 */ /* 0x000fe200078ec0ff */
[----:B------:R-:W-:Y:S01]  /*33d0*/  FMUL.FTZ R7, R64, c[0x0][0x320] ;  /* 0x0000c80040077a20 */ /* 0x000fe20000410000 */
[----:B------:R-:W-:Y:S01]  /*33e0*/  LEA.HI R12, R17, R10, RZ, 0x2 ;  /* 0x0000000a110c7211 */ /* 0x000fe200078f10ff */
[----:B------:R-:W-:Y:S01]  /*33f0*/  FMUL.FTZ R5, R65, c[0x0][0x320] ;  /* 0x0000c80041057a20 */ /* 0x000fe20000410000 */
[----:B------:R-:W-:Y:S01]  /*3400*/  LEA.HI R6, R87, R87, RZ, 0x1 ;  /* 0x0000005757067211 */ /* 0x000fe200078f08ff */
[----:B------:R-:W-:Y:S01]  /*3410*/  IMAD.IADD R15, R86, 0x1, -R15 ;  /* 0x00000001560f7824 */ /* 0x000fe200078e0a0f */
[----:B------:R-:W-:Y:S01]  /*3420*/  LEA.HI.SX32 R14, R12, UR24, 0x1e ;  /* 0x000000180c0e7c11 */ /* 0x000fe2000f8ff2ff */
[----:B------:R-:W-:Y:S01]  /*3430*/  FMUL.FTZ R60, R60, c[0x0][0x320] ;  /* 0x0000c8003c3c7a20 */ /* 0x000fe20000410000 */
[----:B------:R-:W-:Y:S01]  /*3440*/  LOP3.LUT R6, R6, 0x1ffffffe, RZ, 0xc0, !PT ;  /* 0x1ffffffe06067812 */ /* 0x000fe200078ec0ff */
[----:B------:R-:W-:Y:S01]  /*3450*/  FMUL.FTZ R61, R61, c[0x0][0x320] ;  /* 0x0000c8003d3d7a20 */ /* 0x000fe20000410000 */
[----:B------:R-:W-:Y:S01]  /*3460*/  PLOP3.LUT P6, PT, PT, PT, UP1, 0x80, 0x0 ;  /* 0x000000000000781c */ /* 0x000fe20003fcf018 */
[----:B------:R-:W-:Y:S01]  /*3470*/  FMUL.FTZ R56, R56, c[0x0][0x320] ;  /* 0x0000c80038387a20 */ /* 0x000fe20000410000 */
[----:B------:R-:W-:Y:S01]  /*3480*/  LEA R14, R15, R14, 0x4 ;  /* 0x0000000e0f0e7211 */ /* 0x000fe200078e20ff */
[----:B------:R-:W-:Y:S01]  /*3490*/  IMAD.IADD R211, R87, 0x1, -R6 ;  /* 0x0000000157d37824 */ /* 0x000fe200078e0a06 */
[----:B------:R-:W-:Y:S01]  /*34a0*/  PLOP3.LUT P0, PT, PT, PT, UP1, 0x80, 0x0 ;  /* 0x000000000000781c */ /* 0x000fe20003f0f018 */
[----:B------:R-:W-:Y:S01]  /*34b0*/  FMUL.FTZ R68, R68, c[0x0][0x320] ;  /* 0x0000c80044447a20 */ /* 0x000fe20000410000 */
[----:B------:R-:W-:Y:S01]  /*34c0*/  LOP3.LUT R15, R12, 0x7ffffffc, RZ, 0xc0, !PT ;  /* 0x7ffffffc0c0f7812 */ /* 0x000fe200078ec0ff */
[----:B------:R-:W-:Y:S01]  /*34d0*/  IMAD R211, R211, 0x8, R14 ;  /* 0x00000008d3d37824 */ /* 0x000fe200078e020e */
[----:B------:R-:W-:Y:S01]  /*34e0*/  ULDC UR25, c[0x0][0x2ac] ;  /* 0x0000ab0000197ab9 */ /* 0x000fe20000000800 */
[----:B------:R-:W-:Y:S01]  /*34f0*/  FMUL.FTZ R69, R69, c[0x0][0x320] ;  /* 0x0000c80045457a20 */ /* 0x000fe20000410000 */
[----:B------:R-:W-:Y:S01]  /*3500*/  ULDC UR4, c[0x0][0x1d0] ;  /* 0x0000740000047ab9 */ /* 0x000fe20000000800 */
[----:B------:R-:W-:Y:S01]  /*3510*/  IMAD.IADD R212, R10, 0x1, -R15 ;  /* 0x000000010ad47824 */ /* 0x000fe200078e0a0f */
[----:B------:R-:W-:Y:S01]  /*3520*/  MOV R6, R211 ;  /* 0x000000d300067202 */ /* 0x000fe20000000f00 */
[----:B------:R-:W-:Y:S01]  /*3530*/  @P6 IMAD.HI.U32 R14, R211, c[0x0][0x2c8], RZ ;  /* 0x0000b200d30e6a27 */ /* 0x000fe200078e00ff */
[----:B------:R-:W1:Y:S01]  /*3540*/  MUFU.TANH R11, R11 ;  /* 0x0000000b000b7308 */ /* 0x000e620000002400 */
[----:B------:R-:W-:Y:S01]  /*3550*/  ULDC UR5, c[0x0][0x324] ;  /* 0x0000c90000057ab9 */ /* 0x000fe20000000800 */
[----:B------:R-:W-:Y:S01]  /*3560*/  SHF.L.U32 R212, R212, 0x1, RZ ;  /* 0x00000001d4d47819 */ /* 0x000fe200000006ff */
[----:B------:R-:W-:Y:S01]  /*3570*/  FMUL.FTZ R15, R20, c[0x0][0x320] ;  /* 0x0000c800140f7a20 */ /* 0x000fe20000410000 */
[----:B------:R-:W-:Y:S01]  /*3580*/  @P0 SHF.R.U32.HI R6, RZ, c[0x0][0x2cc], R14 ;  /* 0x0000b300ff060a19 */ /* 0x000fe2000001160e */
[----:B------:R-:W-:Y:S01]  /*3590*/  FMUL.FTZ R48, R48, c[0x0][0x320] ;  /* 0x0000c80030307a20 */ /* 0x000fe20000410000 */
[----:B------:R-:W-:Y:S01]  /*35a0*/  PLOP3.LUT P0, PT, PT, PT, UP0, 0x40, 0x0 ;  /* 0x000000000000781c */ /* 0x000fe20003f0e808 */
[----:B------:R-:W-:Y:S01]  /*35b0*/  FMUL.FTZ R49, R49, c[0x0][0x320] ;  /* 0x0000c80031317a20 */ /* 0x000fe20000410000 */
[----:B------:R-:W-:Y:S01]  /*35c0*/  IADD3 R12, R21, -c[0x0][0x168], -R212 ;  /* 0x80005a00150c7a10 */ /* 0x000fe20007ffe8d4 */
[----:B------:R-:W2:Y:S01]  /*35d0*/  SHFL.IDX PT, R17, R6, RZ, 0x1c1f ;  /* 0x001c1fff06117589 */ /* 0x000ea200000e0000 */
[----:B------:R-:W-:Y:S01]  /*35e0*/  FMUL.FTZ R57, R57, c[0x0][0x320] ;  /* 0x0000c80039397a20 */ /* 0x000fe20000410000 */
[----:B------:R-:W3:Y:S01]  /*35f0*/  MUFU.TANH R9, R9 ;  /* 0x0000000900097308 */ /* 0x000ee20000002400 */
[----:B------:R-:W-:Y:S01]  /*3600*/  UIMAD UR4, UR25, UR4, -UR11 ;  /* 0x00000004190472a4 */ /* 0x000fe2000f8e0a0b */
[----:B------:R-:W-:Y:S01]  /*3610*/  IADD3 R14, R12, c[0x0][0x328], RZ ;  /* 0x0000ca000c0e7a10 */ /* 0x000fe20007ffe0ff */
[----:B------:R-:W-:Y:S01]  /*3620*/  ULOP3.LUT UR11, URZ, UR5, URZ, 0x33, !UPT ;  /* 0x000000053f0b7292 */ /* 0x000fe2000f8e333f */
[----:B------:R-:W0:Y:S03]  /*3630*/  LDGDEPBAR ;  /* 0x00000000000079af */ /* 0x000e260000000000 */
[----:B------:R-:W-:Y:S01]  /*3640*/  IADD3 R10, -R212, UR4, RZ ;  /* 0x00000004d40a7c10 */ /* 0x000fe2000fffe1ff */
[----:B------:R-:W4:Y:S01]  /*3650*/  MUFU.TANH R7, R7 ;  /* 0x0000000700077308 */ /* 0x000f220000002400 */
[----:B------:R-:W-:-:S07]  /*3660*/  IADD3 R12, R12, UR11, RZ ;  /* 0x0000000b0c0c7c10 */ /* 0x000fce000fffe0ff */
[----:B------:R-:W1:Y:S01]  /*3670*/  MUFU.TANH R5, R5 ;  /* 0x0000000500057308 */ /* 0x000e620000002400 */
[----:B--2---:R-:W-:Y:S01]  /*3680*/  IMAD.IADD R21, R14, 0x1, R17 ;  /* 0x000000010e157824 */ /* 0x004fe200078e0211 */
[----:B------:R-:W-:-:S06]  /*3690*/  IADD3 R20, R12, R17, RZ ;  /* 0x000000110c147210 */ /* 0x000fcc0007ffe0ff */
[----:B------:R2:W1:Y:S01]  /*36a0*/  MUFU.TANH R165, R60 ;  /* 0x0000003c00a57308 */ /* 0x0004620000002400 */
[----:B------:R-:W-:-:S07]  /*36b0*/  IMNMX R21, R21, R10, PT ;  /* 0x0000000a15157217 */ /* 0x000fce0003800200 */
[----:B------:R2:W1:Y:S08]  /*36c0*/  MUFU.TANH R159, R61 ;  /* 0x0000003d009f7308 */ /* 0x0004700000002400 */
[----:B------:R2:W1:Y:S08]  /*36d0*/  MUFU.TANH R157, R56 ;  /* 0x00000038009d7308 */ /* 0x0004700000002400 */
[----:B------:R2:W1:Y:S08]  /*36e0*/  MUFU.TANH R169, R68 ;  /* 0x0000004400a97308 */ /* 0x0004700000002400 */
[----:B------:R2:W1:Y:S08]  /*36f0*/  MUFU.TANH R167, R69 ;  /* 0x0000004500a77308 */ /* 0x0004700000002400 */
[----:B------:R2:W1:Y:S08]  /*3700*/  MUFU.TANH R143, R48 ;  /* 0x00000030008f7308 */ /* 0x0004700000002400 */
[----:B------:R2:W1:Y:S08]  /*3710*/  MUFU.TANH R141, R49 ;  /* 0x00000031008d7308 */ /* 0x0004700000002400 */
[----:B------:R-:W1:Y:S08]  /*3720*/  MUFU.TANH R24, R24 ;  /* 0x0000001800187308 */ /* 0x000e700000002400 */
[----:B------:R-:W1:Y:S08]  /*3730*/  MUFU.TANH R15, R15 ;  /* 0x0000000f000f7308 */ /* 0x000e700000002400 */
[----:B------:R2:W1:Y:S01]  /*3740*/  MUFU.TANH R163, R57 ;  /* 0x0000003900a37308 */ /* 0x0004620000002400 */
[----:B------:R-:W-:Y:S05]  /*3750*/  @P0 BRA `(.L_x_396) ;  /* 0x0000016000000947 */ /* 0x000fea0003800000 */
[----:B---34-:R-:W-:Y:S01]  /*3760*/  IMAD.U32 R16, RZ, RZ, UR10 ;  /* 0x0000000aff107e24 */ /* 0x018fe2000f8e00ff */
[----:B------:R-:W-:Y:S04]  /*3770*/  BSSY B0, `(.L_x_397) ;  /* 0x000000f000007945 */ /* 0x000fe80003800000 */
[----:B------:R-:W-:-:S04]  /*3780*/  IADD3 R26, R16, -c[0x0][0x168], R17 ;  /* 0x80005a00101a7a10 */ /* 0x000fc80007ffe011 */
[----:B------:R-:W-:-:S13]  /*3790*/  ISETP.GT.AND P0, PT, R26, -0x1, PT ;  /* 0xffffffff1a00780c */ /* 0x000fda0003f04270 */
[----:B------:R-:W-:Y:S05]  /*37a0*/  @P0 BRA `(.L_x_398) ;  /* 0x0000007000000947 */ /* 0x000fea0003800000 */
[----:B------:R-:W-:Y:S01]  /*37b0*/  IMAD.MOV.U32 R16, RZ, RZ, c[0x0][0x32c] ;  /* 0x0000cb00ff107624 */ /* 0x000fe200078e00ff */
[----:B------:R-:W-:-:S04]  /*37c0*/  LOP3.LUT R26, RZ, R26, RZ, 0x33, !PT ;  /* 0x0000001aff1a7212 */ /* 0x000fc800078e33ff */
[----:B------:R-:W-:-:S13]  /*37d0*/  ISETP.NE.AND P0, PT, R16, 0x1, PT ;  /* 0x000000011000780c */ /* 0x000fda0003f05270 */
[----:B------:R-:W-:-:S05]  /*37e0*/  @P0 IMAD.HI.U32 R16, R26, c[0x0][0x330], RZ ;  /* 0x0000cc001a100a27 */ /* 0x000fca00078e00ff */
[----:B------:R-:W-:-:S04]  /*37f0*/  @P0 SHF.R.U32.HI R26, RZ, c[0x0][0x334], R16 ;  /* 0x0000cd00ff1a0a19 */ /* 0x000fc80000011610 */
[----:B------:R-:W-:Y:S01]  /*3800*/  LOP3.LUT R26, RZ, R26, RZ, 0x33, !PT ;  /* 0x0000001aff1a7212 */ /* 0x000fe200078e33ff */
[----:B------:R-:W-:Y:S05]  /*3810*/  BRA `(.L_x_399) ;  /* 0x0000004000007947 */ /* 0x000fea0003800000 */
.L_x_398:
[----:B------:R-:W-:-:S04]  /*3820*/  MOV R16, c[0x0][0x32c] ;  /* 0x0000cb0000107a02 */ /* 0x000fc80000000f00 */
[----:B------:R-:W-:-:S13]  /*3830*/  ISETP.NE.AND P0, PT, R16, 0x1, PT ;  /* 0x000000011000780c */ /* 0x000fda0003f05270 */
[----:B------:R-:W-:-:S05]  /*3840*/  @P0 IMAD.HI.U32 R16, R26, c[0x0][0x330], RZ ;  /* 0x0000cc001a100a27 */ /* 0x000fca00078e00ff */
[----:B------:R-:W-:Y:S02]  /*3850*/  @P0 SHF.R.U32.HI R26, RZ, c[0x0][0x334], R16 ;  /* 0x0000cd00ff1a0a19 */ /* 0x000fe40000011610 */
.L_x_399:
[----:B------:R-:W-:Y:S05]  /*3860*/  BSYNC B0 ;  /* 0x0000000000007941 */ /* 0x000fea0003800000 */
.L_x_397:
[----:B------:R-:W-:-:S04]  /*3870*/  IMAD R17, R26, c[0x0][0x32c], -R85 ;  /* 0x0000cb001a117a24 */ /* 0x000fc800078e0a55 */
[----:B------:R-:W-:-:S05]  /*3880*/  IMAD.IADD R17, R17, 0x1, -R212 ;  /* 0x0000000111117824 */ /* 0x000fca00078e0ad4 */
[----:B------:R-:W-:Y:S02]  /*3890*/  IADD3 R16, R17, c[0x0][0x32c], RZ ;  /* 0x0000cb0011107a10 */ /* 0x000fe40007ffe0ff */
[----:B------:R-:W-:Y:S02]  /*38a0*/  IMNMX R20, R20, R17, !PT ;  /* 0x0000001114147217 */ /* 0x000fe40007800200 */
[----:B------:R-:W-:Y:S02]  /*38b0*/  IMNMX R21, R21, R16, PT ;  /* 0x0000001015157217 */ /* 0x000fe40003800200 */
.L_x_396:
[----:B---34-:R-:W-:Y:S01]  /*38c0*/  ISETP.LT.AND P6, PT, RZ, UR20, PT ;  /* 0x00000014ff007c0c */ /* 0x018fe2000bfc1270 */
[----:B------:R-:W-:Y:S02]  /*38d0*/  FMUL.FTZ R25, R27, c[0x0][0x320] ;  /* 0x0000c8001b197a20 */ /* 0x000fe40000410000 */
[----:B------:R-:W3:Y:S01]  /*38e0*/  SHFL.IDX PT, R27, R6, 0x1, 0x1c1f ;  /* 0x003c1f00061b7f89 */ /* 0x000ee200000e0000 */
[----:B------:R-:W-:Y:S01]  /*38f0*/  ISETP.GT.AND P0, PT, R20, RZ, P6 ;  /* 0x000000ff1400720c */ /* 0x000fe20003704270 */
[----:B------:R-:W-:Y:S02]  /*3900*/  FMUL.FTZ R18, R18, c[0x0][0x320] ;  /* 0x0000c80012127a20 */ /* 0x000fe40000410000 */
[----:B------:R-:W-:Y:S01]  /*3910*/  FMUL.FTZ R19, R19, c[0x0][0x320] ;  /* 0x0000c80013137a20 */ /* 0x000fe20000410000 */
[----:B------:R-:W-:Y:S01]  /*3920*/  ISETP.LT.OR P0, PT, R21, 0x1, P0 ;  /* 0x000000011500780c */ /* 0x000fe20000701670 */
[----:B------:R-:W-:Y:S01]  /*3930*/  FMUL.FTZ R58, R58, c[0x0][0x320] ;  /* 0x0000c8003a3a7a20 */ /* 0x000fe20000410000 */
[----:B------:R-:W4:Y:S01]  /*3940*/  MUFU.TANH R25, R25 ;  /* 0x0000001900197308 */ /* 0x000f220000002400 */
[----:B------:R-:W-:Y:S01]  /*3950*/  FMUL.FTZ R59, R59, c[0x0][0x320] ;  /* 0x0000c8003b3b7a20 */ /* 0x000fe20000410000 */
[----:B------:R-:W-:Y:S01]  /*3960*/  FSEL R16, R13, -INF , !P0 ;  /* 0xff8000000d107808 */ /* 0x000fe20004000000 */
[----:B------:R-:W-:Y:S01]  /*3970*/  FMUL.FTZ R70, R70, c[0x0][0x320] ;  /* 0x0000c80046467a20 */ /* 0x000fe20000410000 */
[----:B------:R-:W-:Y:S01]  /*3980*/  ISETP.GT.AND P0, PT, R20, 0x1, P6 ;  /* 0x000000011400780c */ /* 0x000fe20003704270 */
[----:B------:R-:W-:-:S02]  /*3990*/  FMUL.FTZ R71, R71, c[0x0][0x320] ;  /* 0x0000c80047477a20 */ /* 0x000fc40000410000 */
[----:B------:R-:W-:Y:S01]  /*39a0*/  FMUL.FTZ R62, R62, c[0x0][0x320] ;  /* 0x0000c8003e3e7a20 */ /* 0x000fe20000410000 */
[----:B------:R-:W-:Y:S01]  /*39b0*/  ISETP.LT.OR P0, PT, R21, 0x2, P0 ;  /* 0x000000021500780c */ /* 0x000fe20000701670 */
[----:B------:R-:W-:Y:S01]  /*39c0*/  FMUL.FTZ R50, R50, c[0x0][0x320] ;  /* 0x0000c80032327a20 */ /* 0x000fe20000410000 */
[----:B------:R2:W1:Y:S01]  /*39d0*/  MUFU.TANH R164, R58 ;  /* 0x0000003a00a47308 */ /* 0x0004620000002400 */
[----:B------:R-:W-:Y:S01]  /*39e0*/  FMUL.FTZ R51, R51, c[0x0][0x320] ;  /* 0x0000c80033337a20 */ /* 0x000fe20000410000 */
[----:B------:R-:W-:Y:S01]  /*39f0*/  FSEL R17, R8, -INF , !P0 ;  /* 0xff80000008117808 */ /* 0x000fe20004000000 */
[----:B------:R-:W-:Y:S01]  /*3a00*/  FMUL.FTZ R8, R67, c[0x0][0x320] ;  /* 0x0000c80043087a20 */ /* 0x000fe20000410000 */
[----:B------:R-:W-:Y:S01]  /*3a10*/  ISETP.GT.AND P0, PT, R20, 0x8, P6 ;  /* 0x000000081400780c */ /* 0x000fe20003704270 */
[----:B------:R-:W-:Y:S02]  /*3a20*/  FMUL.FTZ R63, R63, c[0x0][0x320] ;  /* 0x0000c8003f3f7a20 */ /* 0x000fe40000410000 */
[----:B------:R-:W-:Y:S01]  /*3a30*/  FMUL.FTZ R23, R23, c[0x0][0x320] ;  /* 0x0000c80017177a20 */ /* 0x000fe20000410000 */
[----:B------:R-:W-:Y:S01]  /*3a40*/  ISETP.LT.OR P0, PT, R21, 0x9, P0 ;  /* 0x000000091500780c */ /* 0x000fe20000701670 */
[----:B------:R2:W1:Y:S03]  /*3a50*/  MUFU.TANH R170, R59 ;  /* 0x0000003b00aa7308 */ /* 0x0004660000002400 */
[----:B-1----:R-:W-:-:S02]  /*3a60*/  FSEL R15, R15, -INF , !P0 ;  /* 0xff8000000f0f7808 */ /* 0x002fc40004000000 */
[----:B------:R-:W-:-:S03]  /*3a70*/  ISETP.GT.AND P0, PT, R20, 0x9, P6 ;  /* 0x000000091400780c */ /* 0x000fc60003704270 */
[----:B------:R-:W1:Y:S01]  /*3a80*/  MUFU.TANH R8, R8 ;  /* 0x0000000800087308 */ /* 0x000e620000002400 */
[----:B------:R-:W-:-:S04]  /*3a90*/  ISETP.LT.OR P0, PT, R21, 0xa, P0 ;  /* 0x0000000a1500780c */ /* 0x000fc80000701670 */
[----:B------:R-:W-:Y:S01]  /*3aa0*/  FSEL R13, R24, -INF , !P0 ;  /* 0xff800000180d7808 */ /* 0x000fe20004000000 */
[----:B------:R-:W-:Y:S01]  /*3ab0*/  FMUL.FTZ R24, R66, c[0x0][0x320] ;  /* 0x0000c80042187a20 */ /* 0x000fe20000410000 */
[----:B------:R-:W-:Y:S01]  /*3ac0*/  ISETP.GT.AND P0, PT, R20, 0x10, P6 ;  /* 0x000000101400780c */ /* 0x000fe20003704270 */
[----:B------:R-:W1:Y:S03]  /*3ad0*/  MUFU.TANH R18, R18 ;  /* 0x0000001200127308 */ /* 0x000e660000002400 */
[----:B------:R-:W-:-:S04]  /*3ae0*/  ISETP.LT.OR P0, PT, R21, 0x11, P0 ;  /* 0x000000111500780c */ /* 0x000fc80000701670 */
[----:B------:R-:W-:Y:S01]  /*3af0*/  FSEL R11, R11, -INF , !P0 ;  /* 0xff8000000b0b7808 */ /* 0x000fe20004000000 */
[----:B------:R2:W1:Y:S01]  /*3b00*/  MUFU.TANH R166, R70 ;  /* 0x0000004600a67308 */ /* 0x0004620000002400 */
[----:B------:R-:W-:-:S04]  /*3b10*/  ISETP.GT.AND P0, PT, R20, 0x11, P6 ;  /* 0x000000111400780c */ /* 0x000fc80003704270 */
[----:B------:R-:W-:-:S03]  /*3b20*/  ISETP.LT.OR P0, PT, R21, 0x12, P0 ;  /* 0x000000121500780c */ /* 0x000fc60000701670 */
[----:B------:R2:W1:Y:S01]  /*3b30*/  MUFU.TANH R142, R71 ;  /* 0x00000047008e7308 */ /* 0x0004620000002400 */
[----:B------:R-:W-:Y:S02]  /*3b40*/  FSEL R9, R9, -INF , !P0 ;  /* 0xff80000009097808 */ /* 0x000fe40004000000 */
[----:B------:R-:W-:-:S04]  /*3b50*/  ISETP.GT.AND P0, PT, R20, 0x18, P6 ;  /* 0x000000181400780c */ /* 0x000fc80003704270 */
[----:B------:R-:W-:Y:S01]  /*3b60*/  ISETP.LT.OR P0, PT, R21, 0x19, P0 ;  /* 0x000000191500780c */ /* 0x000fe20000701670 */
[----:B------:R-:W1:Y:S03]  /*3b70*/  MUFU.TANH R19, R19 ;  /* 0x0000001300137308 */ /* 0x000e660000002400 */
[----:B------:R-:W-:Y:S02]  /*3b80*/  FSEL R7, R7, -INF , !P0 ;  /* 0xff80000007077808 */ /* 0x000fe40004000000 */
[----:B------:R-:W-:-:S03]  /*3b90*/  ISETP.GT.AND P0, PT, R20, 0x19, P6 ;  /* 0x000000191400780c */ /* 0x000fc60003704270 */
[----:B------:R2:W1:Y:S01]  /*3ba0*/  MUFU.TANH R162, R62 ;  /* 0x0000003e00a27308 */ /* 0x0004620000002400 */
[----:B------:R-:W-:-:S04]  /*3bb0*/  ISETP.LT.OR P0, PT, R21, 0x1a, P0 ;  /* 0x0000001a1500780c */ /* 0x000fc80000701670 */
[----:B------:R-:W-:Y:S02]  /*3bc0*/  FSEL R5, R5, -INF , !P0 ;  /* 0xff80000005057808 */ /* 0x000fe40004000000 */
[----:B------:R-:W-:Y:S01]  /*3bd0*/  ISETP.GT.AND P0, PT, R20, 0x20, P6 ;  /* 0x000000201400780c */ /* 0x000fe20003704270 */
[----:B------:R2:W1:Y:S03]  /*3be0*/  MUFU.TANH R140, R50 ;  /* 0x00000032008c7308 */ /* 0x0004660000002400 */
        /* <DEDUP_REMOVED lines=15> */
[----:B------:R-:W-:-:S04]  /*3ce0*/  ISETP.GT.AND P0, PT, R20, 0x30, P6 ;  /* 0x000000301400780c */ /* 0x000fc80003704270 */
        /* <DEDUP_REMOVED lines=8> */
[----:B------:R-:W-:Y:S01]  /*3d70*/  ISETP.GT.AND P0, PT, R20, 0x39, P6 ;  /* 0x000000391400780c */ /* 0x000fe20003704270 */
[----:B------:R-:W-:Y:S02]  /*3d80*/  FMUL.FTZ R20, R22, c[0x0][0x320] ;  /* 0x0000c80016147a20 */ /* 0x000fe40000410000 */
[--C-:B---3--:R-:W-:Y:S01]  /*3d90*/  IMAD.IADD R22, R12, 0x1, R27.reuse ;  /* 0x000000010c167824 */ /* 0x108fe200078e021b */
[----:B------:R-:W-:Y:S01]  /*3da0*/  ISETP.LT.OR P0, PT, R21, 0x3a, P0 ;  /* 0x0000003a1500780c */ /* 0x000fe20000701670 */
[----:B------:R2:W3:Y:S01]  /*3db0*/  MUFU.TANH R6, R20 ;  /* 0x0000001400067308 */ /* 0x0004e20000002400 */
[----:B------:R-:W-:Y:S02]  /*3dc0*/  IMAD.IADD R21, R14, 0x1, R27 ;  /* 0x000000010e157824 */ /* 0x000fe400078e021b */
[----:B------:R-:W-:-:S02]  /*3dd0*/  FSEL R141, R141, -INF , !P0 ;  /* 0xff8000008d8d7808 */ /* 0x000fc40004000000 */
[----:B------:R-:W-:Y:S02]  /*3de0*/  PLOP3.LUT P0, PT, PT, PT, UP0, 0x40, 0x0 ;  /* 0x000000000000781c */ /* 0x000fe40003f0e808 */
[----:B------:R-:W-:-:S11]  /*3df0*/  IMNMX R21, R21, R10, PT ;  /* 0x0000000a15157217 */ /* 0x000fd60003800200 */
[----:B------:R-:W-:Y:S05]  /*3e00*/  @P0 BRA `(.L_x_400) ;  /* 0x0000016000000947 */ /* 0x000fea0003800000 */
[----:B-1234-:R-:W-:Y:S01]  /*3e10*/  IMAD.U32 R10, RZ, RZ, UR10 ;  /* 0x0000000aff0a7e24 */ /* 0x01efe2000f8e00ff */
        /* <DEDUP_REMOVED lines=11> */
.L_x_402:
[----:B------:R-:W-:-:S04]  /*3ed0*/  MOV R10, c[0x0][0x32c] ;  /* 0x0000cb00000a7a02 */ /* 0x000fc80000000f00 */
[----:B------:R-:W-:-:S13]  /*3ee0*/  ISETP.NE.AND P0, PT, R10, 0x1, PT ;  /* 0x000000010a00780c */ /* 0x000fda0003f05270 */
[----:B------:R-:W-:-:S05]  /*3ef0*/  @P0 IMAD.HI.U32 R10, R12, c[0x0][0x330], RZ ;  /* 0x0000cc000c0a0a27 */ /* 0x000fca00078e00ff */
[----:B------:R-:W-:Y:S02]  /*3f00*/  @P0 SHF.R.U32.HI R12, RZ, c[0x0][0x334], R10 ;  /* 0x0000cd00ff0c0a19 */ /* 0x000fe4000001160a */
.L_x_403:
[----:B------:R-:W-:Y:S05]  /*3f10*/  BSYNC B0 ;  /* 0x0000000000007941 */ /* 0x000fea0003800000 */
.L_x_401:
[----:B------:R-:W-:-:S04]  /*3f20*/  IMAD R23, R12, c[0x0][0x32c], -R85 ;  /* 0x0000cb000c177a24 */ /* 0x000fc800078e0a55 */
[----:B------:R-:W-:-:S05]  /*3f30*/  IMAD.IADD R23, R23, 0x1, -R212 ;  /* 0x0000000117177824 */ /* 0x000fca00078e0ad4 */
[----:B------:R-:W-:Y:S02]  /*3f40*/  IADD3 R10, R23, c[0x0][0x32c], RZ ;  /* 0x0000cb00170a7a10 */ /* 0x000fe40007ffe0ff */
[----:B------:R-:W-:Y:S02]  /*3f50*/  IMNMX R22, R22, R23, !PT ;  /* 0x0000001716167217 */ /* 0x000fe40007800200 */
[----:B------:R-:W-:Y:S02]  /*3f60*/  IMNMX R21, R21, R10, PT ;  /* 0x0000000a15157217 */ /* 0x000fe40003800200 */
.L_x_400:
[----:B-1234-:R-:W-:Y:S01]  /*3f70*/  ISETP.GT.AND P0, PT, R22, 0x1, P6 ;  /* 0x000000011600780c */ /* 0x01efe20003704270 */
[----:B------:R-:W-:Y:S01]  /*3f80*/  IMAD.SHL.U32 R203, R4, 0x2, RZ ;  /* 0x0000000204cb7824 */ /* 0x000fe200078e00ff */
[----:B------:R-:W-:Y:S02]  /*3f90*/  ULDC.64 UR4, c[0x0][0x2c8] ;  /* 0x0000b20000047ab9 */ /* 0x000fe40000000a00 */
[----:B------:R-:W-:Y:S01]  /*3fa0*/  ISETP.LT.OR P0, PT, R21, 0x2, P0 ;  /* 0x000000021500780c */ /* 0x000fe20000701670 */
[--C-:B------:R-:W-:Y:S01]  /*3fb0*/  IMAD R197, R3, 0x2, R203.reuse ;  /* 0x0000000203c57824 */ /* 0x100fe200078e02cb */
[----:B------:R-:W-:Y:S01]  /*3fc0*/  LDSM.16.MT88.4 R40, [R203+0x2100] ;  /* 0x00210000cb28783b */ /* 0x000fe20000004200 */
[----:B------:R-:W-:Y:S01]  /*3fd0*/  IMAD R198, R2, 0x2, R203 ;  /* 0x0000000202c67824 */ /* 0x000fe200078e02cb */
[----:B------:R-:W-:Y:S01]  /*3fe0*/  FSEL R20, R25, -INF , !P0 ;  /* 0xff80000019147808 */ /* 0x000fe20004000000 */
[----:B------:R-:W-:Y:S01]  /*3ff0*/  UIMAD.WIDE.U32 UR26, UR24, UR4, URZ ;  /* 0x00000004181a72a5 */ /* 0x000fe2000f8e003f */
[----:B------:R-:W-:Y:S01]  /*4000*/  ISETP.GT.AND P0, PT, R22, 0x8, P6 ;  /* 0x000000081600780c */ /* 0x000fe20003704270 */
[----:B------:R-:W-:Y:S01]  /*4010*/  LDSM.16.MT88.4 R56, [R197+0x2100] ;  /* 0x00210000c538783b */ /* 0x000fe20000004200 */
[----:B------:R-:W-:Y:S01]  /*4020*/  IMAD R196, R3, 0x2, R198 ;  /* 0x0000000203c47824 */ /* 0x000fe200078e02c6 */
[----:B------:R-:W-:Y:S01]  /*4030*/  UIADD3 UR20, UR20, -0x2, URZ ;  /* 0xfffffffe14147890 */ /* 0x000fe2000fffe03f */
[----:B------:R-:W-:Y:S01]  /*4040*/  ISETP.LT.OR P0, PT, R21, 0x9, P0 ;  /* 0x000000091500780c */ /* 0x000fe20000701670 */
[----:B------:R-:W-:Y:S01]  /*4050*/  LDSM.16.MT88.4 R124, [R203+0x100] ;  /* 0x00010000cb7c783b */ /* 0x000fe20000004200 */
[----:B------:R-:W-:-:S02]  /*4060*/  @UP1 UMOV UR25, UR27 ;  /* 0x0000001b00191c82 */ /* 0x000fc40008000000 */
[----:B------:R-:W-:Y:S01]  /*4070*/  FSEL R6, R6, -INF , !P0 ;  /* 0xff80000006067808 */ /* 0x000fe20004000000 */
[----:B------:R-:W-:Y:S01]  /*4080*/  LDSM.16.MT88.4 R116, [R198+0x100] ;  /* 0x00010000c674783b */ /* 0x000fe20000004200 */
[----:B------:R-:W-:Y:S01]  /*4090*/  ISETP.GT.AND P0, PT, R22, 0x9, P6 ;  /* 0x000000091600780c */ /* 0x000fe20003704270 */
[----:B------:R-:W-:Y:S02]  /*40a0*/  @UP1 USHF.R.U32.HI UR24, URZ, UR5, UR25 ;  /* 0x000000053f181299 */ /* 0x000fe40008011619 */
[----:B------:R-:W-:Y:S01]  /*40b0*/  LDSM.16.MT88.4 R108, [R197+0x100] ;  /* 0x00010000c56c783b */ /* 0x000fe20000004200 */
[----:B------:R-:W-:Y:S01]  /*40c0*/  ISETP.LT.OR P0, PT, R21, 0xa, P0 ;  /* 0x0000000a1500780c */ /* 0x000fe20000701670 */
[----:B------:R-:W-:Y:S02]  /*40d0*/  UIADD3 UR4, UR21, UR24, URZ ;  /* 0x0000001815047290 */ /* 0x000fe4000fffe03f */
[----:B------:R-:W-:Y:S01]  /*40e0*/  LDSM.16.MT88.4 R100, [R196+0x100] ;  /* 0x00010000c464783b */ /* 0x000fe20000004200 */
[----:B------:R-:W-:Y:S01]  /*40f0*/  FSEL R144, R144, -INF , !P0 ;  /* 0xff80000090907808 */ /* 0x000fe20004000000 */
[----:B------:R-:W-:Y:S01]  /*4100*/  ULDC UR21, c[0x0][0x328] ;  /* 0x0000ca0000157ab9 */ /* 0x000fe20000000800 */
[----:B------:R-:W-:Y:S01]  /*4110*/  ISETP.GT.AND P0, PT, R22, 0x10, P6 ;  /* 0x000000101600780c */ /* 0x000fe20003704270 */
[----:B------:R-:W-:Y:S01]  /*4120*/  LDSM.16.MT88.4 R48, [R198+0x2100] ;  /* 0x00210000c630783b */ /* 0x000fe20000004200 */
[----:B------:R-:W-:-:S02]  /*4130*/  UIADD3 UR21, UR4, UR21, URZ ;  /* 0x0000001504157290 */ /* 0x000fc4000fffe03f */
[C---:B------:R-:W-:Y:S01]  /*4140*/  ISETP.LT.OR P0, PT, R21.reuse, 0x11, P0 ;  /* 0x000000111500780c */ /* 0x040fe20000701670 */
[----:B------:R-:W-:Y:S03]  /*4150*/  LDSM.16.MT88.4 R64, [R196+0x2100] ;  /* 0x00210000c440783b */ /* 0x000fe60000004200 */
[----:B------:R-:W-:Y:S01]  /*4160*/  FSEL R14, R18, -INF , !P0 ;  /* 0xff800000120e7808 */ /* 0x000fe20004000000 */
[----:B------:R-:W-:Y:S01]  /*4170*/  LDSM.16.MT88.4 R72, [R203+0x4100] ;  /* 0x00410000cb48783b */ /* 0x000fe20000004200 */
[----:B------:R-:W-:Y:S02]  /*4180*/  ISETP.GT.AND P0, PT, R22, 0x11, P6 ;  /* 0x000000111600780c */ /* 0x000fe40003704270 */
[----:B------:R-:W-:Y:S01]  /*4190*/  FMNMX.FTZ R18, R16, R17, !PT ;  /* 0x0000001110127209 */ /* 0x000fe20007810000 */
[----:B------:R-:W-:Y:S01]  /*41a0*/  LDSM.16.MT88.4 R80, [R198+0x4100] ;  /* 0x00410000c650783b */ /* 0x000fe20000004200 */
[----:B------:R-:W-:-:S02]  /*41b0*/  ISETP.LT.OR P0, PT, R21, 0x12, P0 ;  /* 0x000000121500780c */ /* 0x000fc40000701670 */
[----:B------:R-:W-:Y:S01]  /*41c0*/  FMNMX.FTZ R18, R15, R18, !PT ;  /* 0x000000120f127209 */ /* 0x000fe20007810000 */
[----:B------:R-:W-:Y:S01]  /*41d0*/  LDSM.16.MT88.4 R88, [R197+0x4100] ;  /* 0x00410000c558783b */ /* 0x000fe20000004200 */
[----:B------:R-:W-:Y:S02]  /*41e0*/  FSEL R12, R19, -INF , !P0 ;  /* 0xff800000130c7808 */ /* 0x000fe40004000000 */
[----:B------:R-:W-:Y:S01]  /*41f0*/  ISETP.GT.AND P0, PT, R22, 0x18, P6 ;  /* 0x000000181600780c */ /* 0x000fe20003704270 */
[----:B------:R-:W-:Y:S01]  /*4200*/  LDSM.16.MT88.4 R136, [R198+0x900] ;  /* 0x00090000c688783b */ /* 0x000fe20000004200 */
[----:B------:R-:W-:Y:S02]  /*4210*/  FMNMX.FTZ R18, R13, R18, !PT ;  /* 0x000000120d127209 */ /* 0x000fe40007810000 */
[----:B------:R-:W-:Y:S01]  /*4220*/  ISETP.LT.OR P0, PT, R21, 0x19, P0 ;  /* 0x000000191500780c */ /* 0x000fe20000701670 */
[----:B------:R-:W-:Y:S01]  /*4230*/  LDSM.16.MT88.4 R32, [R197+0x900] ;  /* 0x00090000c520783b */ /* 0x000fe20000004200 */
[----:B------:R-:W-:-:S02]  /*4240*/  FMNMX.FTZ R18, R11, R18, !PT ;  /* 0x000000120b127209 */ /* 0x000fc40007810000 */
[----:B------:R-:W-:Y:S01]  /*4250*/  FSEL R10, R24, -INF , !P0 ;  /* 0xff800000180a7808 */ /* 0x000fe20004000000 */
[----:B------:R-:W-:Y:S01]  /*4260*/  LDSM.16.MT88.4 R28, [R196+0x900] ;  /* 0x00090000c41c783b */ /* 0x000fe20000004200 */
[----:B------:R-:W-:Y:S02]  /*4270*/  ISETP.GT.AND P0, PT, R22, 0x19, P6 ;  /* 0x000000191600780c */ /* 0x000fe40003704270 */
[----:B------:R-:W-:Y:S02]  /*4280*/  FMNMX.FTZ R24, R9, R18, !PT ;  /* 0x0000001209187209 */ /* 0x000fe40007810000 */
        /* <DEDUP_REMOVED lines=8> */
[----:B------:R-:W-:-:S04]  /*4310*/  ISETP.GT.AND P0, PT, R22, RZ, P6 ;  /* 0x000000ff1600720c */ /* 0x000fc80003704270 */
[----:B------:R-:W-:-:S04]  /*4320*/  ISETP.LT.OR P0, PT, R21, 0x1, P0 ;  /* 0x000000011500780c */ /* 0x000fc80000701670 */
[----:B------:R-:W-:Y:S02]  /*4330*/  FSEL R18, R0, -INF , !P0 ;  /* 0xff80000000127808 */ /* 0x000fe40004000000 */
[----:B------:R-:W-:Y:S02]  /*4340*/  FMNMX.FTZ R0, R7, R24, !PT ;  /* 0x0000001807007209 */ /* 0x000fe40007810000 */
[----:B------:R-:W-:Y:S01]  /*4350*/  FMNMX.FTZ R23, R18, R20, !PT ;  /* 0x0000001412177209 */ /* 0x000fe20007810000 */
[----:B------:R-:W-:Y:S01]  /*4360*/  LDSM.16.MT88.4 R24, [R198+0x2900] ;  /* 0x00290000c618783b */ /* 0x000fe20000004200 */
[----:B------:R-:W-:Y:S02]  /*4370*/  FMNMX.FTZ R0, R5, R0, !PT ;  /* 0x0000000005007209 */ /* 0x000fe40007810000 */
[----:B------:R-:W-:Y:S02]  /*4380*/  ISETP.GT.AND P0, PT, R22, 0x28, P6 ;  /* 0x000000281600780c */ /* 0x000fe40003704270 */
[----:B------:R-:W-:-:S02]  /*4390*/  FMNMX.FTZ R0, R165, R0, !PT ;  /* 0x00000000a5007209 */ /* 0x000fc40007810000 */
[----:B------:R-:W-:Y:S02]  /*43a0*/  FMNMX.FTZ R23, R6, R23, !PT ;  /* 0x0000001706177209 */ /* 0x000fe40007810000 */
[----:B------:R-:W-:Y:S02]  /*43b0*/  FMNMX.FTZ R0, R159, R0, !PT ;  /* 0x000000009f007209 */ /* 0x000fe40007810000 */
[----:B------:R-:W-:Y:S02]  /*43c0*/  ISETP.LT.OR P0, PT, R21, 0x29, P0 ;  /* 0x000000291500780c */ /* 0x000fe40000701670 */
[----:B------:R-:W-:Y:S02]  /*43d0*/  FMNMX.FTZ R23, R144, R23, !PT ;  /* 0x0000001790177209 */ /* 0x000fe40007810000 */
[----:B------:R-:W-:Y:S02]  /*43e0*/  FMNMX.FTZ R0, R157, R0, !PT ;  /* 0x000000009d007209 */ /* 0x000fe40007810000 */
[----:B------:R-:W-:-:S02]  /*43f0*/  FSEL R164, R164, -INF , !P0 ;  /* 0xff800000a4a47808 */ /* 0x000fc40004000000 */
[----:B------:R-:W-:Y:S02]  /*4400*/  FMNMX.FTZ R23, R14, R23, !PT ;  /* 0x000000170e177209 */ /* 0x000fe40007810000 */
[----:B------:R-:W-:Y:S02]  /*4410*/  ISETP.GT.AND P0, PT, R22, 0x29, P6 ;  /* 0x000000291600780c */ /* 0x000fe40003704270 */
[----:B------:R-:W-:Y:S02]  /*4420*/  FMNMX.FTZ R0, R163, R0, !PT ;  /* 0x00000000a3007209 */ /* 0x000fe40007810000 */
[----:B------:R-:W-:Y:S02]  /*4430*/  FMNMX.FTZ R23, R12, R23, !PT ;  /* 0x000000170c177209 */ /* 0x000fe40007810000 */
[----:B------:R-:W-:Y:S02]  /*4440*/  ISETP.LT.OR P0, PT, R21, 0x2a, P0 ;  /* 0x0000002a1500780c */ /* 0x000fe40000701670 */
[----:B------:R-:W-:-:S02]  /*4450*/  FMNMX.FTZ R0, R169, R0, !PT ;  /* 0x00000000a9007209 */ /* 0x000fc40007810000 */
[----:B------:R-:W-:Y:S02]  /*4460*/  FMNMX.FTZ R23, R10, R23, !PT ;  /* 0x000000170a177209 */ /* 0x000fe40007810000 */
[----:B------:R-:W-:Y:S02]  /*4470*/  FSEL R170, R170, -INF , !P0 ;  /* 0xff800000aaaa7808 */ /* 0x000fe40004000000 */
[----:B------:R-:W-:Y:S02]  /*4480*/  ISETP.GT.AND P0, PT, R22, 0x30, P6 ;  /* 0x000000301600780c */ /* 0x000fe40003704270 */
[----:B------:R-:W-:Y:S02]  /*4490*/  FMNMX.FTZ R0, R167, R0, !PT ;  /* 0x00000000a7007209 */ /* 0x000fe40007810000 */
[----:B------:R-:W-:Y:S02]  /*44a0*/  FMNMX.FTZ R23, R8, R23, !PT ;  /* 0x0000001708177209 */ /* 0x000fe40007810000 */
[----:B------:R-:W-:-:S02]  /*44b0*/  ISETP.LT.OR P0, PT, R21, 0x31, P0 ;  /* 0x000000311500780c */ /* 0x000fc40000701670 */
[----:B------:R-:W-:Y:S02]  /*44c0*/  FMNMX.FTZ R0, R143, R0, !PT ;  /* 0x000000008f007209 */ /* 0x000fe40007810000 */
[----:B------:R-:W-:Y:S02]  /*44d0*/  FMNMX.FTZ R23, R162, R23, !PT ;  /* 0x00000017a2177209 */ /* 0x000fe40007810000 */
[----:B------:R-:W-:Y:S02]  /*44e0*/  FSEL R166, R166, -INF , !P0 ;  /* 0xff800000a6a67808 */ /* 0x000fe40004000000 */
[----:B------:R-:W-:Y:S02]  /*44f0*/  ISETP.GT.AND P0, PT, R22, 0x31, P6 ;  /* 0x000000311600780c */ /* 0x000fe40003704270 */
[----:B------:R-:W-:Y:S02]  /*4500*/  FMNMX.FTZ R0, R141, R0, !PT ;  /* 0x000000008d007209 */ /* 0x000fe40007810000 */
[----:B------:R-:W-:-:S02]  /*4510*/  FMNMX.FTZ R23, R172, R23, !PT ;  /* 0x00000017ac177209 */ /* 0x000fc40007810000 */
[----:B------:R-:W-:Y:S01]  /*4520*/  ISETP.LT.OR P0, PT, R21, 0x32, P0 ;  /* 0x000000321500780c */ /* 0x000fe20000701670 */
[----:B------:R-:W1:Y:S01]  /*4530*/  SHFL.BFLY PT, R19, R0, 0x2, 0x1f ;  /* 0x0c401f0000137f89 */ /* 0x000e6200000e0000 */
[----:B------:R-:W-:Y:S02]  /*4540*/  FMNMX.FTZ R23, R164, R23, !PT ;  /* 0x00000017a4177209 */ /* 0x000fe40007810000 */
[----:B------:R-:W-:Y:S02]  /*4550*/  FSEL R142, R142, -INF , !P0 ;  /* 0xff8000008e8e7808 */ /* 0x000fe40004000000 */
[----:B------:R-:W-:Y:S02]  /*4560*/  ISETP.GT.AND P0, PT, R22, 0x38, P6 ;  /* 0x000000381600780c */ /* 0x000fe40003704270 */
[----:B------:R-:W-:Y:S02]  /*4570*/  FMNMX.FTZ R23, R170, R23, !PT ;  /* 0x00000017aa177209 */ /* 0x000fe40007810000 */
[----:B------:R-:W-:-:S02]  /*4580*/  ISETP.GT.AND P6, PT, R22, 0x39, P6 ;  /* 0x000000391600780c */ /* 0x000fc400037c4270 */
[C---:B------:R-:W-:Y:S02]  /*4590*/  ISETP.LT.OR P0, PT, R21.reuse, 0x39, P0 ;  /* 0x000000391500780c */ /* 0x040fe40000701670 */
[----:B------:R-:W-:Y:S02]  /*45a0*/  FMNMX.FTZ R23, R166, R23, !PT ;  /* 0x00000017a6177209 */ /* 0x000fe40007810000 */
[----:B------:R-:W-:Y:S02]  /*45b0*/  ISETP.LT.OR P6, PT, R21, 0x3a, P6 ;  /* 0x0000003a1500780c */ /* 0x000fe400037c1670 */
[----:B------:R-:W-:Y:S02]  /*45c0*/  FSEL R140, R140, -INF , !P0 ;  /* 0xff8000008c8c7808 */ /* 0x000fe40004000000 */
[----:B------:R-:W-:Y:S02]  /*45d0*/  FMNMX.FTZ R23, R142, R23, !PT ;  /* 0x000000178e177209 */ /* 0x000fe40007810000 */
[----:B------:R-:W-:-:S02]  /*45e0*/  FSEL R160, R160, -INF , !P6 ;  /* 0xff800000a0a07808 */ /* 0x000fc40007000000 */
[----:B------:R-:W-:Y:S02]  /*45f0*/  FMNMX.FTZ R21, R140, R23, !PT ;  /* 0x000000178c157209 */ /* 0x000fe40007810000 */
[----:B-1----:R-:W-:Y:S02]  /*4600*/  FMNMX.FTZ R22, R0, R19, !PT ;  /* 0x0000001300167209 */ /* 0x002fe40007810000 */
[----:B------:R-:W-:-:S03]  /*4610*/  FMNMX.FTZ R21, R160, R21, !PT ;  /* 0x00000015a0157209 */ /* 0x000fc60007810000 */
[----:B------:R-:W-:Y:S04]  /*4620*/  SHFL.BFLY PT, R23, R22, 0x1, 0x1f ;  /* 0x0c201f0016177f89 */ /* 0x000fe800000e0000 */
[----:B------:R-:W1:Y:S02]  /*4630*/  SHFL.BFLY PT, R0, R21, 0x2, 0x1f ;  /* 0x0c401f0015007f89 */ /* 0x000e6400000e0000 */
[----:B-1----:R-:W-:Y:S02]  /*4640*/  FMNMX.FTZ R19, R21, R0, !PT ;  /* 0x0000000015137209 */ /* 0x002fe40007810000 */
[----:B------:R-:W-:-:S03]  /*4650*/  FMNMX.FTZ R0, R22, R23, !PT ;  /* 0x0000001716007209 */ /* 0x000fc60007810000 */
[----:B------:R-:W1:Y:S01]  /*4660*/  SHFL.BFLY PT, R132, R19, 0x1, 0x1f ;  /* 0x0c201f0013847f89 */ /* 0x000e6200000e0000 */
[C---:B------:R-:W-:Y:S01]  /*4670*/  FSETP.NEU.FTZ.AND P0, PT, R0.reuse, -INF , PT ;  /* 0xff8000000000780b */ /* 0x040fe20003f1d000 */
[----:B------:R-:W-:-:S05]  /*4680*/  FMUL.FTZ R168, R0, c[0x0][0x2d0] ;  /* 0x0000b40000a87a20 */ /* 0x000fca0000410000 */
[----:B------:R-:W-:-:S05]  /*4690*/  FSEL R168, R168, RZ, P0 ;  /* 0x000000ffa8a87208 */ /* 0x000fca0000000000 */
[--C-:B------:R-:W-:Y:S02]  /*46a0*/  FFMA.FTZ R155, R16, c[0x0][0x2d0], -R168.reuse ;  /* 0x0000b400109b7a23 */ /* 0x100fe400000108a8 */
[--C-:B------:R-:W-:Y:S02]  /*46b0*/  FFMA.FTZ R154, R17, c[0x0][0x2d0], -R168.reuse ;  /* 0x0000b400119a7a23 */ /* 0x100fe400000108a8 */
[--C-:B------:R-:W-:Y:S02]  /*46c0*/  FFMA.FTZ R153, R15, c[0x0][0x2d0], -R168.reuse ;  /* 0x0000b4000f997a23 */ /* 0x100fe400000108a8 */
[--C-:B------:R-:W-:Y:S01]  /*46d0*/  FFMA.FTZ R148, R13, c[0x0][0x2d0], -R168.reuse ;  /* 0x0000b4000d947a23 */ /* 0x100fe200000108a8 */
[----:B------:R-:W-:Y:S01]  /*46e0*/  MUFU.EX2 R155, R155 ;  /* 0x0000009b009b7308 */ /* 0x000fe20000000800 */
[--C-:B------:R-:W-:Y:S02]  /*46f0*/  FFMA.FTZ R146, R7, c[0x0][0x2d0], -R168.reuse ;  /* 0x0000b40007927a23 */ /* 0x100fe400000108a8 */
[--C-:B------:R-:W-:Y:S01]  /*4700*/  FFMA.FTZ R135, R5, c[0x0][0x2d0], -R168.reuse ;  /* 0x0000b40005877a23 */ /* 0x100fe200000108a8 */
[----:B-1----:R-:W-:Y:S01]  /*4710*/  FMNMX.FTZ R132, R132, R19, !PT ;  /* 0x0000001384847209 */ /* 0x002fe20007810000 */
[----:B------:R-:W-:-:S03]  /*4720*/  FFMA.FTZ R152, R11, c[0x0][0x2d0], -R168 ;  /* 0x0000b4000b987a23 */ /* 0x000fc600000108a8 */
[----:B------:R-:W1:Y:S01]  /*4730*/  MUFU.EX2 R154, R154 ;  /* 0x0000009a009a7308 */ /* 0x000e620000000800 */
[C---:B------:R-:W-:Y:S01]  /*4740*/  FSETP.NEU.FTZ.AND P0, PT, R132.reuse, -INF , PT ;  /* 0xff8000008400780b */ /* 0x040fe20003f1d000 */
[----:B------:R-:W-:Y:S02]  /*4750*/  FMUL.FTZ R161, R132, c[0x0][0x2d0] ;  /* 0x0000b40084a17a20 */ /* 0x000fe40000410000 */
[--C-:B------:R-:W-:Y:S02]  /*4760*/  FFMA.FTZ R147, R9, c[0x0][0x2d0], -R168.reuse ;  /* 0x0000b40009937a23 */ /* 0x100fe400000108a8 */
[--C-:B------:R-:W-:Y:S01]  /*4770*/  FFMA.FTZ R156, R165, c[0x0][0x2d0], -R168.reuse ;  /* 0x0000b400a59c7a23 */ /* 0x100fe200000108a8 */
[----:B------:R-:W-:Y:S01]  /*4780*/  FSEL R161, R161, RZ, P0 ;  /* 0x000000ffa1a17208 */ /* 0x000fe20000000000 */
[----:B------:R-:W-:Y:S01]  /*4790*/  MUFU.EX2 R153, R153 ;  /* 0x0000009900997308 */ /* 0x000fe20000000800 */
[--C-:B------:R-:W-:Y:S01]  /*47a0*/  FFMA.FTZ R158, R163, c[0x0][0x2d0], -R168.reuse ;  /* 0x0000b400a39e7a23 */ /* 0x100fe200000108a8 */
[----:B------:R-:W-:Y:S01]  /*47b0*/  PLOP3.LUT P0, PT, PT, PT, UP0, 0x40, 0x0 ;  /* 0x000000000000781c */ /* 0x000fe20003f0e808 */
[----:B------:R-:W-:-:S02]  /*47c0*/  FFMA.FTZ R159, R159, c[0x0][0x2d0], -R168 ;  /* 0x0000b4009f9f7a23 */ /* 0x000fc400000108a8 */
[--C-:B------:R-:W-:Y:S02]  /*47d0*/  FFMA.FTZ R149, R18, c[0x0][0x2d0], -R161.reuse ;  /* 0x0000b40012957a23 */ /* 0x100fe400000108a1 */
[--C-:B------:R-:W-:Y:S01]  /*47e0*/  FFMA.FTZ R150, R20, c[0x0][0x2d0], -R161.reuse ;  /* 0x0000b40014967a23 */ /* 0x100fe200000108a1 */
[----:B------:R-:W2:Y:S01]  /*47f0*/  MUFU.EX2 R148, R148 ;  /* 0x0000009400947308 */ /* 0x000ea20000000800 */
[--C-:B------:R-:W-:Y:S01]  /*4800*/  FFMA.FTZ R151, R6, c[0x0][0x2d0], -R161.reuse ;  /* 0x0000b40006977a23 */ /* 0x100fe200000108a1 */
[----:B------:R-:W-:Y:S01]  /*4810*/  LDSM.16.MT88.4 R16, [R197+0x2900] ;  /* 0x00290000c510783b */ /* 0x000fe20000004200 */
[--C-:B------:R-:W-:Y:S01]  /*4820*/  FFMA.FTZ R144, R144, c[0x0][0x2d0], -R161.reuse ;  /* 0x0000b40090907a23 */ /* 0x100fe200000108a1 */
[----:B-1----:R-:W-:Y:S01]  /*4830*/  F2FP.PACK_AB R96, R154, R155 ;  /* 0x0000009b9a60723e */ /* 0x002fe200000000ff */
[--C-:B------:R-:W-:Y:S01]  /*4840*/  FFMA.FTZ R3, R10, c[0x0][0x2d0], -R161.reuse ;  /* 0x0000b4000a037a23 */ /* 0x100fe200000108a1 */
[----:B------:R-:W1:Y:S01]  /*4850*/  LDSM.16.MT88.4 R4, [R196+0x4100] ;  /* 0x00410000c404783b */ /* 0x000e620000004200 */
[--C-:B------:R-:W-:Y:S01]  /*4860*/  FFMA.FTZ R2, R8, c[0x0][0x2d0], -R161.reuse ;  /* 0x0000b40008027a23 */ /* 0x100fe200000108a1 */
[----:B------:R-:W-:Y:S01]  /*4870*/  MUFU.EX2 R149, R149 ;  /* 0x0000009500957308 */ /* 0x000fe20000000800 */
[--C-:B------:R-:W-:Y:S01]  /*4880*/  FFMA.FTZ R145, R14, c[0x0][0x2d0], -R161.reuse ;  /* 0x0000b4000e917a23 */ /* 0x100fe200000108a1 */
[----:B------:R-:W3:Y:S01]  /*4890*/  LDSM.16.MT88.4 R8, [R203+0x2900] ;  /* 0x00290000cb08783b */ /* 0x000ee20000004200 */
[----:B------:R-:W-:-:S02]  /*48a0*/  FFMA.FTZ R134, R12, c[0x0][0x2d0], -R161 ;  /* 0x0000b4000c867a23 */ /* 0x000fc400000108a1 */
[--C-:B------:R-:W-:Y:S01]  /*48b0*/  FFMA.FTZ R157, R157, c[0x0][0x2d0], -R168.reuse ;  /* 0x0000b4009d9d7a23 */ /* 0x100fe200000108a8 */
[----:B------:R-:W4:Y:S01]  /*48c0*/  LDSM.16.MT88.4 R20, [R203+0x900] ;  /* 0x00090000cb14783b */ /* 0x000f220000004200 */
[--C-:B------:R-:W-:Y:S01]  /*48d0*/  FFMA.FTZ R162, R162, c[0x0][0x2d0], -R161.reuse ;  /* 0x0000b400a2a27a23 */ /* 0x100fe200000108a1 */
[----:B------:R-:W5:Y:S01]  /*48e0*/  MUFU.EX2 R150, R150 ;  /* 0x0000009600967308 */ /* 0x000f620000000800 */
[----:B--2---:R-:W-:Y:S01]  /*48f0*/  F2FP.PACK_AB R98, R148, R153 ;  /* 0x000000999462723e */ /* 0x004fe200000000ff */
[----:B------:R-:W2:Y:S01]  /*4900*/  LDSM.16.MT88.4 R12, [R196+0x2900] ;  /* 0x00290000c40c783b */ /* 0x000ea20000004200 */
[--C-:B------:R-:W-:Y:S02]  /*4910*/  FFMA.FTZ R163, R172, c[0x0][0x2d0], -R161.reuse ;  /* 0x0000b400aca37a23 */ /* 0x100fe400000108a1 */
[--C-:B------:R-:W-:Y:S02]  /*4920*/  FFMA.FTZ R164, R164, c[0x0][0x2d0], -R161.reuse ;  /* 0x0000b400a4a47a23 */ /* 0x100fe400000108a1 */
[----:B------:R-:W-:Y:S01]  /*4930*/  FFMA.FTZ R165, R170, c[0x0][0x2d0], -R161 ;  /* 0x0000b400aaa57a23 */ /* 0x000fe200000108a1 */
[----:B------:R-:W-:Y:S01]  /*4940*/  MUFU.EX2 R151, R151 ;  /* 0x0000009700977308 */ /* 0x000fe20000000800 */
[----:B------:R-:W-:-:S02]  /*4950*/  FFMA.FTZ R170, R167, c[0x0][0x2d0], -R168 ;  /* 0x0000b400a7aa7a23 */ /* 0x000fc400000108a8 */
[--C-:B------:R-:W-:Y:S02]  /*4960*/  FFMA.FTZ R169, R169, c[0x0][0x2d0], -R168.reuse ;  /* 0x0000b400a9a97a23 */ /* 0x100fe400000108a8 */
[--C-:B------:R-:W-:Y:S02]  /*4970*/  FFMA.FTZ R167, R143, c[0x0][0x2d0], -R168.reuse ;  /* 0x0000b4008fa77a23 */ /* 0x100fe400000108a8 */
[----:B------:R-:W-:Y:S01]  /*4980*/  FFMA.FTZ R214, R141, c[0x0][0x2d0], -R168 ;  /* 0x0000b4008dd67a23 */ /* 0x000fe200000108a8 */
[----:B------:R-:W1:Y:S01]  /*4990*/  MUFU.EX2 R144, R144 ;  /* 0x0000009000907308 */ /* 0x000e620000000800 */
[----:B-----5:R-:W-:Y:S01]  /*49a0*/  F2FP.PACK_AB R97, R150, R149 ;  /* 0x000000959661723e */ /* 0x020fe200000000ff */
[--C-:B------:R-:W-:Y:S02]  /*49b0*/  FFMA.FTZ R166, R166, c[0x0][0x2d0], -R161.reuse ;  /* 0x0000b400a6a67a23 */ /* 0x100fe400000108a1 */
[--C-:B------:R-:W-:Y:S02]  /*49c0*/  FFMA.FTZ R171, R142, c[0x0][0x2d0], -R161.reuse ;  /* 0x0000b4008eab7a23 */ /* 0x100fe400000108a1 */
[----:B------:R-:W-:-:S02]  /*49d0*/  FFMA.FTZ R168, R140, c[0x0][0x2d0], -R161 ;  /* 0x0000b4008ca87a23 */ /* 0x000fc400000108a1 */
[----:B------:R-:W-:Y:S01]  /*49e0*/  MUFU.EX2 R152, R152 ;  /* 0x0000009800987308 */ /* 0x000fe20000000800 */
[----:B------:R-:W-:Y:S01]  /*49f0*/  FFMA.FTZ R215, R160, c[0x0][0x2d0], -R161 ;  /* 0x0000b400a0d77a23 */ /* 0x000fe200000108a1 */
[----:B------:R-:W-:Y:S01]  /*4a00*/  LDSM.16.MT88.4 R140, [R198+0x1900] ;  /* 0x00190000c68c783b */ /* 0x000fe20000004200 */
[----:B------:R-:W-:Y:S02]  /*4a10*/  FADD.FTZ R154, R155, R154 ;  /* 0x0000009a9b9a7221 */ /* 0x000fe40000010000 */
[----:B------:R-:W-:Y:S02]  /*4a20*/  FADD.FTZ R150, R149, R150 ;  /* 0x0000009695967221 */ /* 0x000fe40000010000 */
[----:B------:R-:W-:Y:S01]  /*4a30*/  FADD.FTZ R153, R153, R154 ;  /* 0x0000009a99997221 */ /* 0x000fe20000010000 */
[----:B-1----:R-:W-:Y:S01]  /*4a40*/  F2FP.PACK_AB R99, R144, R151 ;  /* 0x000000979063723e */ /* 0x002fe200000000ff */
[----:B------:R-:W1:Y:S01]  /*4a50*/  MUFU.EX2 R147, R147 ;  /* 0x0000009300937308 */ /* 0x000e620000000800 */
[----:B------:R-:W-:-:S02]  /*4a60*/  FADD.FTZ R151, R151, R150 ;  /* 0x0000009697977221 */ /* 0x000fc40000010000 */
        /* <DEDUP_REMOVED lines=46> */
[C---:B------:R-:W-:Y:S07]  /*4d50*/  HMMA.16816.F32 R92, R96.reuse, R4, RZ ;  /* 0x00000004605c723c */ /* 0x040fee00000018ff */
        /* <DEDUP_REMOVED lines=12> */
[----:B---3--:R-:W-:Y:S01]  /*4e20*/  HMMA.16816.F32 R36, R4, R8, R36 ;  /* 0x000000080424723c */ /* 0x008fe20000001824 */
[----:B------:R-:W-:-:S07]  /*4e30*/  FADD.FTZ R3, R2, R3 ;  /* 0x0000000302037221 */ /* 0x000fce0000010000 */
[C---:B------:R-:W-:Y:S01]  /*4e40*/  HMMA.16816.F32 R40, R4.reuse, R10, R40 ;  /* 0x0000000a0428723c */ /* 0x040fe20000001828 */
[----:B------:R-:W1:Y:S07]  /*4e50*/  LDSM.16.MT88.4 R8, [R198+0x4900] ;  /* 0x00490000c608783b */ /* 0x000e6e0000004200 */
[C---:B------:R-:W-:Y:S08]  /*4e60*/  HMMA.16816.F32 R52, R4.reuse, R16, R52 ;  /* 0x000000100434723c */ /* 0x040ff00000001834 */
[C---:B------:R-:W-:Y:S01]  /*4e70*/  HMMA.16816.F32 R56, R4.reuse, R18, R56 ;  /* 0x000000120438723c */ /* 0x040fe20000001838 */
[----:B------:R-:W3:Y:S07]  /*4e80*/  LDSM.16.MT88.4 R16, [R197+0x4900] ;  /* 0x00490000c510783b */ /* 0x000eee0000004200 */
[C---:B----4-:R-:W-:Y:S08]  /*4e90*/  HMMA.16816.F32 R128, R4.reuse, R20, R128 ;  /* 0x000000140480723c */ /* 0x050ff00000001880 */
        /* <DEDUP_REMOVED lines=116> */
[----:B------:R-:W-:Y:S07]  /*55e0*/  @P0 BRA `(.L_x_404) ;  /* 0x0000018000000947 */ /* 0x000fee0003800000 */
[----:B------:R-:W-:Y:S01]  /*55f0*/  ISETP.LT.AND P0, PT, RZ, UR4, PT ;  /* 0x00000004ff007c0c */ /* 0x000fe2000bf01270 */
[----:B------:R-:W-:-:S12]  /*5600*/  UIADD3 UR24, UR4, -0x1, URZ ;  /* 0xffffffff04187890 */ /* 0x000fd8000fffe03f */
[----:B------:R-:W-:Y:S05]  /*5610*/  @P0 BRA `(.L_x_405) ;  /* 0x000000a000000947 */ /* 0x000fea0003800000 */
[----:B------:R-:W-:Y:S02]  /*5620*/  UMOV UR24, 0x1 ;  /* 0x0000000100187882 */ /* 0x000fe40000000000 */
        /* <DEDUP_REMOVED lines=9> */
.L_x_405:
[----:B------:R-:W-:Y:S02]  /*56c0*/  UMOV UR5, 0x1 ;  /* 0x0000000100057882 */ /* 0x000fe40000000000 */
[----:B------:R-:W-:Y:S02]  /*56d0*/  ULDC UR4, c[0x0][0x32c] ;  /* 0x0000cb0000047ab9 */ /* 0x000fe40000000800 */
[----:B------:R-:W-:-:S03]  /*56e0*/  UISETP.NE.AND UP2, UPT, UR5, UR4, UPT ;  /* 0x000000040500728c */ /* 0x000fc6000bf45270 */
[----:B------:R-:W-:Y:S02]  /*56f0*/  ULDC.64 UR4, c[0x0][0x330] ;  /* 0x0000cc0000047ab9 */ /* 0x000fe40000000a00 */
[----:B------:R-:W-:-:S07]  /*5700*/  UIMAD.WIDE.U32 UR26, UR24, UR4, URZ ;  /* 0x00000004181a72a5 */ /* 0x000fce000f8e003f */
[----:B------:R-:W-:Y:S02]  /*5710*/  @UP2 UMOV UR25, UR27 ;  /* 0x0000001b00192c82 */ /* 0x000fe40008000000 */
[----:B------:R-:W-:Y:S02]  /*5720*/  @UP2 USHF.R.U32.HI UR24, URZ, UR5, UR25 ;  /* 0x000000053f182299 */ /* 0x000fe40008011619 */
.L_x_406:
[----:B------:R-:W-:Y:S02]  /*5730*/  ULDC UR4, c[0x0][0x32c] ;  /* 0x0000cb0000047ab9 */ /* 0x000fe40000000800 */
[----:B------:R-:W-:-:S04]  /*5740*/  UIMAD UR4, UR24, UR4, UR4 ;  /* 0x00000004180472a4 */ /* 0x000fc8000f8e0204 */
[----:B------:R-:W-:-:S04]  /*5750*/  UISETP.LT.AND UP2, UPT, UR21, UR4, UPT ;  /* 0x000000041500728c */ /* 0x000fc8000bf41270 */
[----:B------:R-:W-:-:S04]  /*5760*/  USEL UR21, UR21, UR4, UP2 ;  /* 0x0000000415157287 */ /* 0x000fc80009000000 */
.L_x_404:
[----:B------:R-:W-:-:S04]  /*5770*/  USHF.R.S32.HI UR4, URZ, 0x1f, UR21 ;  /* 0x0000001f3f047899 */ /* 0x000fc80008011415 */
[----:B------:R-:W-:-:S04]  /*5780*/  ULEA.HI UR4, UR4, UR21, URZ, 0x6 ;  /* 0x0000001504047291 */ /* 0x000fc8000f8f303f */
[----:B------:R-:W-:-:S04]  /*5790*/  USHF.R.S32.HI UR4, URZ, 0x6, UR4 ;  /* 0x000000063f047899 */ /* 0x000fc80008011404 */
[----:B------:R-:W-:-:S04]  /*57a0*/  UISETP.LT.AND UP2, UPT, UR9, UR4, UPT ;  /* 0x000000040900728c */ /* 0x000fc8000bf41270 */
[----:B------:R-:W-:-:S04]  /*57b0*/  USEL UR4, UR9, UR4, !UP2 ;  /* 0x0000000409047287 */ /* 0x000fc8000d000000 */
[----:B------:R-:W-:-:S06]  /*57c0*/  UISETP.GE.AND UP2, UPT, UR20, UR4, UPT ;  /* 0x000000041400728c */ /* 0x000fcc000bf46270 */
[----:B------:R-:W-:-:S13]  /*57d0*/  PLOP3.LUT P0, PT, PT, PT, UP2, 0x40, 0x0 ;  /* 0x000000000000781c */ /* 0x000fda0003f0e828 */
[----:B------:R-:W-:Y:S05]  /*57e0*/  @P0 BRA `(.L_x_407) ;  /* 0x00003bd000000947 */ /* 0x000fea0003800000 */
[C---:B------:R-:W-:Y:S01]  /*57f0*/  SHF.L.U64.HI R222, R218.reuse, 0x1, R133 ;  /* 0x00000001dade7819 */ /* 0x040fe20000010285 */
[----:B------:R-:W-:Y:S01]  /*5800*/  IMAD.MOV.U32 R2, RZ, RZ, R132 ;  /* 0x000000ffff027224 */ /* 0x000fe200078e0084 */
[----:B------:R-:W-:Y:S01]  /*5810*/  SHF.L.U32 R183, R218, 0x1, RZ ;  /* 0x00000001dab77819 */ /* 0x000fe200000006ff */
[----:B------:R-:W-:Y:S01]  /*5820*/  IMAD.MOV.U32 R3, RZ, RZ, R0 ;  /* 0x000000ffff037224 */ /* 0x000fe200078e0000 */
[C---:B------:R-:W-:Y:S01]  /*5830*/  SHF.L.U64.HI R182, R217.reuse, 0x1, R220 ;  /* 0x00000001d9b67819 */ /* 0x040fe200000102dc */
[----:B------:R-:W-:Y:S01]  /*5840*/  IMAD.SHL.U32 R181, R217, 0x2, RZ ;  /* 0x00000002d9b57824 */ /* 0x000fe200078e00ff */
[----:B------:R-:W-:Y:S02]  /*5850*/  SEL R180, RZ, 0x10, P4 ;  /* 0x00000010ffb47807 */ /* 0x000fe40002000000 */
.L_x_418:
[----:B------:R-:W-:Y:S04]  /*5860*/  DEPBAR.LE SB0, 0x0 ;  /* 0x000080000000791a */ /* 0x000fe80000000000 */
[----:B------:R-:W-:Y:S01]  /*5870*/  BAR.SYNC.DEFER_BLOCKING 0x0 ;  /* 0x0000000000007b1d */ /* 0x000fe20000010000 */
[----:B------:R-:W-:Y:S06]  /*5880*/  UISETP.GT.AND UP2, UPT, UR9, UR20, UPT ;  /* 0x000000140900728c */ /* 0x000fec000bf44270 */
[----:B------:R-:W-:Y:S01]  /*5890*/  PLOP3.LUT P0, PT, PT, PT, UP2, 0x80, 0x0 ;  /* 0x000000000000781c */ /* 0x000fe20003f0f028 */
[----:B------:R1:W2:Y:S04]  /*58a0*/  LDSM.16.M88.4 R132, [R206+0xc100] ;  /* 0x00c10000ce84783b */ /* 0x0002a80000000200 */
[----:B------:R1:W3:Y:S04]  /*58b0*/  LDSM.16.M88.4 R136, [R205+0x6100] ;  /* 0x00610000cd88783b */ /* 0x0002e80000000200 */
[----:B------:R1:W4:Y:S04]  /*58c0*/  LDSM.16.M88.4 R140, [R205+0x6900] ;  /* 0x00690000cd8c783b */ /* 0x0003280000000200 */
[----:B------:R1:W1:Y:S04]  /*58d0*/  LDSM.16.M88.4 R144, [R205+0x7100] ;  /* 0x00710000cd90783b */ /* 0x0002680000000200 */
[----:B------:R1:W1:Y:S04]  /*58e0*/  LDSM.16.M88.4 R148, [R205+0x7900] ;  /* 0x00790000cd94783b */ /* 0x0002680000000200 */
[----:B------:R1:W1:Y:S04]  /*58f0*/  LDSM.16.M88.4 R152, [R202+0xc100] ;  /* 0x00c10000ca98783b */ /* 0x0002680000000200 */
[----:B------:R1:W1:Y:S04]  /*5900*/  LDSM.16.M88.4 R156, [R204] ;  /* 0x00000000cc9c783b */ /* 0x0002680000000200 */
[----:B------:R1:W1:Y:S04]  /*5910*/  LDSM.16.M88.4 R160, [R195] ;  /* 0x00000000c3a0783b */ /* 0x0002680000000200 */
[----:B------:R1:W1:Y:S04]  /*5920*/  LDSM.16.M88.4 R164, [R194] ;  /* 0x00000000c2a4783b */ /* 0x0002680000000200 */
[----:B------:R1:W1:Y:S01]  /*5930*/  LDSM.16.M88.4 R168, [R193] ;  /* 0x00000000c1a8783b */ /* 0x0002620000000200 */
[----:B------:R-:W-:-:S05]  /*5940*/  @P0 BRA `(.L_x_408) ;  /* 0x000002b000000947 */ /* 0x000fca0003800000 */
[----:B------:R-:W-:Y:S01]  /*5950*/  SHF.R.S32.HI R5, RZ, 0x1f, R209 ;  /* 0x0000001fff057819 */ /* 0x000fe200000114d1 */
[----:B------:R-:W-:Y:S01]  /*5960*/  IMAD.WIDE.U32 R6, R209, c[0x0][0x208], RZ ;  /* 0x00008200d1067a25 */ /* 0x000fe200078e00ff */
[----:B------:R-:W-:Y:S02]  /*5970*/  SHF.R.S32.HI R4, RZ, 0x1f, R208 ;  /* 0x0000001fff047819 */ /* 0x000fe400000114d0 */
[----:B------:R-:W-:Y:S01]  /*5980*/  IADD3 R12, -R180, 0x10, RZ ;  /* 0x00000010b40c7810 */ /* 0x000fe20007ffe1ff */
[----:B------:R-:W-:Y:S01]  /*5990*/  IMAD R5, R5, c[0x0][0x208], RZ ;  /* 0x0000820005057a24 */ /* 0x000fe200078e02ff */
[----:B------:R-:W-:Y:S01]  /*59a0*/  IADD3 R11, -R221, 0x10, RZ ;  /* 0x00000010dd0b7810 */ /* 0x000fe20007ffe1ff */
[----:B------:R-:W-:Y:S01]  /*59b0*/  IMAD R4, R4, c[0x0][0x218], RZ ;  /* 0x0000860004047a24 */ /* 0x000fe200078e02ff */
[----:B------:R-:W-:Y:S01]  /*59c0*/  LOP3.LUT R12, R12, 0xf, RZ, 0xc0, !PT ;  /* 0x0000000f0c0c7812 */ /* 0x000fe200078ec0ff */
[----:B------:R-:W-:Y:S01]  /*59d0*/  IMAD R5, R209, c[0x0][0x20c], R5 ;  /* 0x00008300d1057a24 */ /* 0x000fe200078e0205 */
[----:B------:R-:W-:Y:S01]  /*59e0*/  LOP3.LUT R11, R11, 0xf, RZ, 0xc0, !PT ;  /* 0x0000000f0b0b7812 */ /* 0x000fe200078ec0ff */
[C---:B------:R-:W-:Y:S02]  /*59f0*/  IMAD R4, R208.reuse, c[0x0][0x21c], R4 ;  /* 0x00008700d0047a24 */ /* 0x040fe400078e0204 */
[----:B------:R-:W-:Y:S04]  /*5a00*/  IMAD.IADD R7, R7, 0x1, R5 ;  /* 0x0000000107077824 */ /* 0x000fe800078e0205 */
[----:B------:R-:W-:Y:S05]  /*5a10*/  IMAD.WIDE.U32 R6, R208, c[0x0][0x218], R6 ;  /* 0x00008600d0067a25 */ /* 0x000fea00078e0006 */
[----:B------:R-:W-:Y:S04]  /*5a20*/  IADD3 R0, P0, R6, UR22, RZ ;  /* 0x0000001606007c10 */ /* 0x000fe8000ff1e0ff */
[----:B------:R-:W-:Y:S02]  /*5a30*/  IADD3.X R7, R7, UR6, R4, P0, !PT ;  /* 0x0000000607077c10 */ /* 0x000fe400087fe404 */
[----:B------:R-:W-:Y:S02]  /*5a40*/  LEA R14, P0, R0, c[0x0][0x1f8], 0x1 ;  /* 0x00007e00000e7a11 */ /* 0x000fe400078008ff */
[----:B------:R-:W-:Y:S02]  /*5a50*/  SHF.L.U64.HI R4, R216, 0x1, R219 ;  /* 0x00000001d8047819 */ /* 0x000fe400000102db */
[----:B------:R-:W-:Y:S01]  /*5a60*/  LEA.HI.X R9, R0, c[0x0][0x1fc], R7, 0x1, P0 ;  /* 0x00007f0000097a11 */ /* 0x000fe200000f0c07 */
[----:B------:R-:W5:Y:S01]  /*5a70*/  SHFL.IDX PT, R6, R14, 0x1, 0x181f ;  /* 0x00381f000e067f89 */ /* 0x000f6200000e0000 */
[----:B------:R-:W-:Y:S03]  /*5a80*/  IMAD.SHL.U32 R0, R216, 0x2, RZ ;  /* 0x00000002d8007824 */ /* 0x000fe600078e00ff */
[----:B------:R-:W4:Y:S04]  /*5a90*/  SHFL.IDX PT, R5, R9, 0x1, 0x181f ;  /* 0x00381f0009057f89 */ /* 0x000f2800000e0000 */
[----:B------:R-:W3:Y:S04]  /*5aa0*/  SHFL.IDX PT, R8, R14, RZ, 0x181f ;  /* 0x00181fff0e087589 */ /* 0x000ee800000e0000 */
[----:B------:R-:W2:Y:S01]  /*5ab0*/  SHFL.IDX PT, R7, R9, RZ, 0x181f ;  /* 0x00181fff09077589 */ /* 0x000ea200000e0000 */
[-C--:B-----5:R-:W-:Y:S04]  /*5ac0*/  IADD3 R12, P6, P0, R12, R6.reuse, R181 ;  /* 0x000000060c0c7210 */ /* 0x0a0fe800078de0b5 */
[-C--:B----4-:R-:W-:Y:S02]  /*5ad0*/  IADD3.X R13, RZ, R5.reuse, R182, P6, P0 ;  /* 0x00000005ff0d7210 */ /* 0x090fe400037e04b6 */
[----:B------:R-:W-:Y:S04]  /*5ae0*/  IADD3 R10, P6, P0, R11, R6, R0 ;  /* 0x000000060b0a7210 */ /* 0x000fe800078de000 */
[--C-:B------:R-:W-:Y:S02]  /*5af0*/  IADD3.X R11, RZ, R5, R4.reuse, P6, P0 ;  /* 0x00000005ff0b7210 */ /* 0x100fe400037e0404 */
[C---:B---3--:R-:W-:Y:S02]  /*5b00*/  IADD3 R14, P6, R8.reuse, R0, RZ ;  /* 0x00000000080e7210 */ /* 0x048fe40007fde0ff */
[C---:B------:R-:W-:Y:S03]  /*5b10*/  IADD3 R16, P0, R8.reuse, R183, RZ ;  /* 0x000000b708107210 */ /* 0x040fe60007f1e0ff */
[C---:B--2---:R-:W-:Y:S01]  /*5b20*/  IMAD.X R15, R7.reuse, 0x1, R4, P6 ;  /* 0x00000001070f7824 */ /* 0x044fe200030e0604 */
[----:B------:R-:W-:Y:S01]  /*5b30*/  IADD3 R8, P6, R8, R181, RZ ;  /* 0x000000b508087210 */ /* 0x000fe20007fde0ff */
[C---:B------:R-:W-:Y:S01]  /*5b40*/  IMAD.X R17, R7.reuse, 0x1, R222, P0 ;  /* 0x0000000107117824 */ /* 0x040fe200000e06de */
[----:B------:R-:W-:Y:S03]  /*5b50*/  IADD3 R6, P0, R6, R183, RZ ;  /* 0x000000b706067210 */ /* 0x000fe60007f1e0ff */
[----:B------:R-:W-:Y:S01]  /*5b60*/  IMAD.X R9, R7, 0x1, R182, P6 ;  /* 0x0000000107097824 */ /* 0x000fe200030e06b6 */
[----:B------:R2:W-:Y:S01]  /*5b70*/  LDGSTS.E.BYPASS.LTC128B.128 [R213], [R16.64], !P5 ;  /* 0x0000000010d57fae */ /* 0x0005e2000e901d52 */
[----:B------:R-:W-:Y:S01]  /*5b80*/  ISETP.NE.U32.AND P6, PT, R180, RZ, PT ;  /* 0x000000ffb400720c */ /* 0x000fe20003fc5070 */
[----:B------:R-:W-:Y:S01]  /*5b90*/  IMAD.X R7, R5, 0x1, R222, P0 ;  /* 0x0000000105077824 */ /* 0x000fe200000e06de */
[----:B------:R-:W-:Y:S01]  /*5ba0*/  ISETP.NE.U32.AND P0, PT, R221, RZ, PT ;  /* 0x000000ffdd00720c */ /* 0x000fe20003f05070 */
[----:B------:R2:W-:Y:S04]  /*5bb0*/  LDGSTS.E.BYPASS.LTC128B.128 [R213+0x2000], [R8.64], !P4 ;  /* 0x0200000008d57fae */ /* 0x0005e8000e101d52 */
[----:B------:R2:W-:Y:S04]  /*5bc0*/  LDGSTS.E.BYPASS.LTC128B.128 [R213+0x4000], [R14.64], !P3 ;  /* 0x040000000ed57fae */ /* 0x0005e8000d901d52 */
[----:B------:R2:W-:Y:S04]  /*5bd0*/  LDGSTS.E.BYPASS.LTC128B.128 [R213+0x1000], [R6.64], !P5 ;  /* 0x0100000006d57fae */ /* 0x0005e8000e901d52 */
[----:B------:R2:W-:Y:S04]  /*5be0*/  LDGSTS.E.BYPASS.LTC128B.128.ZFILL [R213+0x3000], [R12.64], P6 ;  /* 0x030000000cd57fae */ /* 0x0005e8000b141d52 */
[----:B------:R2:W-:Y:S02]  /*5bf0*/  LDGSTS.E.BYPASS.LTC128B.128.ZFILL [R213+0x5000], [R10.64], P0 ;  /* 0x050000000ad57fae */ /* 0x0005e40008141d52 */
.L_x_408:
[C---:B--23--:R-:W-:Y:S01]  /*5c00*/  HMMA.16816.F32 R4, R132.reuse, R136, RZ ;  /* 0x000000888404723c */ /* 0x04cfe200000018ff */
[----:B------:R-:W-:Y:S01]  /*5c10*/  LDSM.16.M88.4 R172, [R201+0xc100] ;  /* 0x00c10000c9ac783b */ /* 0x000fe20000000200 */
[----:B------:R-:W-:Y:S06]  /*5c20*/  UISETP.GT.AND UP2, UPT, UR20, UR9, UPT ;  /* 0x000000091400728c */ /* 0x000fec000bf44270 */
[C---:B------:R-:W-:Y:S01]  /*5c30*/  HMMA.16816.F32 R8, R132.reuse, R138, RZ ;  /* 0x0000008a8408723c */ /* 0x040fe200000018ff */
[----:B------:R-:W0:Y:S01]  /*5c40*/  LDGDEPBAR ;  /* 0x00000000000079af */ /* 0x000e220000000000 */
[----:B------:R-:W-:Y:S06]  /*5c50*/  PLOP3.LUT P0, PT, PT, PT, UP2, 0x40, 0x0 ;  /* 0x000000000000781c */ /* 0x000fec0003f0e828 */
[C---:B----4-:R-:W-:Y:S01]  /*5c60*/  HMMA.16816.F32 R12, R132.reuse, R140, RZ ;  /* 0x0000008c840c723c */ /* 0x050fe200000018ff */
[----:B------:R-:W2:Y:S07]  /*5c70*/  LDSM.16.M88.4 R176, [R200+0x6100] ;  /* 0x00610000c8b0783b */ /* 0x000eae0000000200 */
[C---:B------:R-:W-:Y:S01]  /*5c80*/  HMMA.16816.F32 R16, R132.reuse, R142, RZ ;  /* 0x0000008e8410723c */ /* 0x040fe200000018ff */
[----:B------:R-:W-:Y:S07]  /*5c90*/  LDSM.16.M88.4 R136, [R200+0x7100] ;  /* 0x00710000c888783b */ /* 0x000fee0000000200 */
[C---:B-1----:R-:W-:Y:S01]  /*5ca0*/  HMMA.16816.F32 R20, R132.reuse, R144, RZ ;  /* 0x000000908414723c */ /* 0x042fe200000018ff */
[----:B------:R-:W-:Y:S07]  /*5cb0*/  LDSM.16.M88.4 R140, [R200+0x7900] ;  /* 0x00790000c88c783b */ /* 0x000fee0000000200 */
[C---:B------:R-:W-:Y:S01]  /*5cc0*/  HMMA.16816.F32 R24, R132.reuse, R146, RZ ;  /* 0x000000928418723c */ /* 0x040fe200000018ff */
[----:B------:R-:W-:Y:S07]  /*5cd0*/  LDSM.16.M88.4 R144, [R199+0xc100] ;  /* 0x00c10000c790783b */ /* 0x000fee0000000200 */
[C---:B------:R-:W-:Y:S08]  /*5ce0*/  HMMA.16816.F32 R28, R132.reuse, R148, RZ ;  /* 0x00000094841c723c */ /* 0x040ff000000018ff */
[----:B------:R-:W-:Y:S01]  /*5cf0*/  HMMA.16816.F32 R32, R132, R150, RZ ;  /* 0x000000968420723c */ /* 0x000fe200000018ff */
[----:B------:R-:W1:Y:S07]  /*5d00*/  LDSM.16.M88.4 R132, [R200+0x6900] ;  /* 0x00690000c884783b */ /* 0x000e6e0000000200 */
[C---:B------:R-:W-:Y:S01]  /*5d10*/  HMMA.16816.F32 R4, R152.reuse, R156, R4 ;  /* 0x0000009c9804723c */ /* 0x040fe20000001804 */
[----:B------:R-:W3:Y:S07]  /*5d20*/  LDSM.16.M88.4 R148, [R192] ;  /* 0x00000000c094783b */ /* 0x000eee0000000200 */
[C---:B------:R-:W-:Y:S01]  /*5d30*/  HMMA.16816.F32 R8, R152.reuse, R158, R8 ;  /* 0x0000009e9808723c */ /* 0x040fe20000001808 */
[----:B------:R-:W-:Y:S07]  /*5d40*/  LDSM.16.M88.4 R156, [R192+0x1000] ;  /* 0x00100000c09c783b */ /* 0x000fee0000000200 */
[C---:B------:R-:W-:Y:S08]  /*5d50*/  HMMA.16816.F32 R12, R152.reuse, R160, R12 ;  /* 0x000000a0980c723c */ /* 0x040ff0000000180c */
[C---:B------:R-:W-:Y:S01]  /*5d60*/  HMMA.16816.F32 R16, R152.reuse, R162, R16 ;  /* 0x000000a29810723c */ /* 0x040fe20000001810 */
[----:B------:R-:W-:Y:S07]  /*5d70*/  LDSM.16.M88.4 R160, [R192+0x1800] ;  /* 0x00180000c0a0783b */ /* 0x000fee0000000200 */
[C---:B------:R-:W-:Y:S08]  /*5d80*/  HMMA.16816.F32 R20, R152.reuse, R164, R20 ;  /* 0x000000a49814723c */ /* 0x040ff00000001814 */
[C---:B------:R-:W-:Y:S01]  /*5d90*/  HMMA.16816.F32 R24, R152.reuse, R166, R24 ;  /* 0x000000a69818723c */ /* 0x040fe20000001818 */
[----:B------:R-:W-:Y:S07]  /*5da0*/  LDSM.16.M88.4 R164, [R206+0x10100] ;  /* 0x01010000cea4783b */ /* 0x000fee0000000200 */
[C---:B------:R-:W-:Y:S08]  /*5db0*/  HMMA.16816.F32 R28, R152.reuse, R168, R28 ;  /* 0x000000a8981c723c */ /* 0x040ff0000000181c */
[----:B------:R-:W-:Y:S01]  /*5dc0*/  HMMA.16816.F32 R32, R152, R170, R32 ;  /* 0x000000aa9820723c */ /* 0x000fe20000001820 */
[----:B------:R-:W4:Y:S07]  /*5dd0*/  LDSM.16.M88.4 R152, [R192+0x800] ;  /* 0x00080000c098783b */ /* 0x000f2e0000000200 */
[C---:B--2---:R-:W-:Y:S01]  /*5de0*/  HMMA.16816.F32 R4, R172.reuse, R176, R4 ;  /* 0x000000b0ac04723c */ /* 0x044fe20000001804 */
[----:B------:R-:W2:Y:S07]  /*5df0*/  LDSM.16.M88.4 R168, [R205+0x8100] ;  /* 0x00810000cda8783b */ /* 0x000eae0000000200 */
[C---:B------:R-:W-:Y:S01]  /*5e00*/  HMMA.16816.F32 R8, R172.reuse, R178, R8 ;  /* 0x000000b2ac08723c */ /* 0x040fe20000001808 */
[----:B------:R-:W-:Y:S07]  /*5e10*/  LDSM.16.M88.4 R176, [R191] ;  /* 0x00000000bfb0783b */ /* 0x000fee0000000200 */
[C---:B-1----:R-:W-:Y:S08]  /*5e20*/  HMMA.16816.F32 R12, R172.reuse, R132, R12 ;  /* 0x00000084ac0c723c */ /* 0x042ff0000000180c */
[C---:B------:R-:W-:Y:S01]  /*5e30*/  HMMA.16816.F32 R16, R172.reuse, R134, R16 ;  /* 0x00000086ac10723c */ /* 0x040fe20000001810 */
[----:B------:R-:W1:Y:S07]  /*5e40*/  LDSM.16.M88.4 R132, [R205+0x8900] ;  /* 0x00890000cd84783b */ /* 0x000e6e0000000200 */
[C---:B------:R-:W-:Y:S08]  /*5e50*/  HMMA.16816.F32 R20, R172.reuse, R136, R20 ;  /* 0x00000088ac14723c */ /* 0x040ff00000001814 */
[C---:B------:R-:W-:Y:S01]  /*5e60*/  HMMA.16816.F32 R24, R172.reuse, R138, R24 ;  /* 0x0000008aac18723c */ /* 0x040fe20000001818 */
[----:B------:R-:W5:Y:S07]  /*5e70*/  LDSM.16.M88.4 R136, [R205+0x9100] ;  /* 0x00910000cd88783b */ /* 0x000f6e0000000200 */
[C---:B------:R-:W-:Y:S08]  /*5e80*/  HMMA.16816.F32 R28, R172.reuse, R140, R28 ;  /* 0x0000008cac1c723c */ /* 0x040ff0000000181c */
[----:B------:R-:W-:Y:S01]  /*5e90*/  HMMA.16816.F32 R32, R172, R142, R32 ;  /* 0x0000008eac20723c */ /* 0x000fe20000001820 */
[----:B------:R-:W1:Y:S07]  /*5ea0*/  LDSM.16.M88.4 R140, [R205+0x9900] ;  /* 0x00990000cd8c783b */ /* 0x000e6e0000000200 */
[C---:B---3--:R-:W-:Y:S01]  /*5eb0*/  HMMA.16816.F32 R4, R144.reuse, R148, R4 ;  /* 0x000000949004723c */ /* 0x048fe20000001804 */
[----:B------:R-:W3:Y:S07]  /*5ec0*/  LDSM.16.M88.4 R172, [R202+0x10100] ;  /* 0x01010000caac783b */ /* 0x000eee0000000200 */
[C---:B------:R-:W-:Y:S01]  /*5ed0*/  HMMA.16816.F32 R8, R144.reuse, R150, R8 ;  /* 0x000000969008723c */ /* 0x040fe20000001808 */
[----:B------:R-:W-:Y:S07]  /*5ee0*/  LDSM.16.M88.4 R148, [R189] ;  /* 0x00000000bd94783b */ /* 0x000fee0000000200 */
[C---:B----4-:R-:W-:Y:S08]  /*5ef0*/  HMMA.16816.F32 R12, R144.reuse, R152, R12 ;  /* 0x00000098900c723c */ /* 0x050ff0000000180c */
[C---:B------:R-:W-:Y:S01]  /*5f00*/  HMMA.16816.F32 R16, R144.reuse, R154, R16 ;  /* 0x0000009a9010723c */ /* 0x040fe20000001810 */
[----:B------:R-:W-:Y:S07]  /*5f10*/  LDSM.16.M88.4 R152, [R188] ;  /* 0x00000000bc98783b */ /* 0x000fee0000000200 */
[C---:B------:R-:W-:Y:S08]  /*5f20*/  HMMA.16816.F32 R20, R144.reuse, R156, R20 ;  /* 0x0000009c9014723c */ /* 0x040ff00000001814 */
[C---:B------:R-:W-:Y:S01]  /*5f30*/  HMMA.16816.F32 R24, R144.reuse, R158, R24 ;  /* 0x0000009e9018723c */ /* 0x040fe20000001818 */
[----:B------:R-:W-:Y:S07]  /*5f40*/  LDSM.16.M88.4 R156, [R201+0x10100] ;  /* 0x01010000c99c783b */ /* 0x000fee0000000200 */
[C---:B------:R-:W-:Y:S08]  /*5f50*/  HMMA.16816.F32 R28, R144.reuse, R160, R28 ;  /* 0x000000a0901c723c */ /* 0x040ff0000000181c */
[----:B------:R-:W-:Y:S01]  /*5f60*/  HMMA.16816.F32 R32, R144, R162, R32 ;  /* 0x000000a29020723c */ /* 0x000fe20000001820 */
[----:B------:R-:W4:Y:S07]  /*5f70*/  LDSM.16.M88.4 R144, [R190] ;  /* 0x00000000be90783b */ /* 0x000f2e0000000200 */
[C---:B--2---:R-:W-:Y:S01]  /*5f80*/  HMMA.16816.F32 R4, R164.reuse, R168, R4 ;  /* 0x000000a8a404723c */ /* 0x044fe20000001804 */
[----:B------:R-:W2:Y:S07]  /*5f90*/  LDSM.16.M88.4 R160, [R200+0x8100] ;  /* 0x00810000c8a0783b */ /* 0x000eae0000000200 */
[C---:B------:R-:W-:Y:S01]  /*5fa0*/  HMMA.16816.F32 R8, R164.reuse, R170, R8 ;  /* 0x000000aaa408723c */ /* 0x040fe20000001808 */
[----:B------:R-:W-:Y:S07]  /*5fb0*/  LDSM.16.M88.4 R168, [R192+0x2000] ;  /* 0x00200000c0a8783b */ /* 0x000fee0000000200 */
[C---:B-1----:R-:W-:Y:S08]  /*5fc0*/  HMMA.16816.F32 R12, R164.reuse, R132, R12 ;  /* 0x00000084a40c723c */ /* 0x042ff0000000180c */
[C---:B------:R-:W-:Y:S01]  /*5fd0*/  HMMA.16816.F32 R16, R164.reuse, R134, R16 ;  /* 0x00000086a410723c */ /* 0x040fe20000001810 */
[----:B------:R-:W1:Y:S07]  /*5fe0*/  LDSM.16.M88.4 R132, [R200+0x8900] ;  /* 0x00890000c884783b */ /* 0x000e6e0000000200 */
[C---:B-----5:R-:W-:Y:S08]  /*5ff0*/  HMMA.16816.F32 R20, R164.reuse, R136, R20 ;  /* 0x00000088a414723c */ /* 0x060ff00000001814 */
        /* <DEDUP_REMOVED lines=8> */
[----:B------:R-:W-:Y:S07]  /*6080*/  LDSM.16.M88.4 R176, [R205+0xa100] ;  /* 0x00a10000cdb0783b */ /* 0x000fee0000000200 */
[C---:B----4-:R-:W-:Y:S08]  /*6090*/  HMMA.16816.F32 R12, R172.reuse, R144, R12 ;  /* 0x00000090ac0c723c */ /* 0x050ff0000000180c */
[C---:B------:R-:W-:Y:S01]  /*60a0*/  HMMA.16816.F32 R16, R172.reuse, R146, R16 ;  /* 0x00000092ac10723c */ /* 0x040fe20000001810 */
[----:B------:R-:W4:Y:S07]  /*60b0*/  LDSM.16.M88.4 R144, [R192+0x2800] ;  /* 0x00280000c090783b */ /* 0x000f2e0000000200 */
[C---:B------:R-:W-:Y:S08]  /*60c0*/  HMMA.16816.F32 R20, R172.reuse, R148, R20 ;  /* 0x00000094ac14723c */ /* 0x040ff00000001814 */
[C---:B------:R-:W-:Y:S01]  /*60d0*/  HMMA.16816.F32 R24, R172.reuse, R150, R24 ;  /* 0x00000096ac18723c */ /* 0x040fe20000001818 */
[----:B------:R-:W3:Y:S07]  /*60e0*/  LDSM.16.M88.4 R148, [R192+0x3000] ;  /* 0x00300000c094783b */ /* 0x000eee0000000200 */
[C---:B------:R-:W-:Y:S08]  /*60f0*/  HMMA.16816.F32 R28, R172.reuse, R152, R28 ;  /* 0x00000098ac1c723c */ /* 0x040ff0000000181c */
[----:B------:R-:W-:Y:S01]  /*6100*/  HMMA.16816.F32 R32, R172, R154, R32 ;  /* 0x0000009aac20723c */ /* 0x000fe20000001820 */
[----:B------:R-:W3:Y:S07]  /*6110*/  LDSM.16.M88.4 R152, [R192+0x3800] ;  /* 0x00380000c098783b */ /* 0x000eee0000000200 */
[C---:B--2---:R-:W-:Y:S01]  /*6120*/  HMMA.16816.F32 R4, R156.reuse, R160, R4 ;  /* 0x000000a09c04723c */ /* 0x044fe20000001804 */
[----:B------:R-:W2:Y:S07]  /*6130*/  LDSM.16.M88.4 R172, [R206+0x14100] ;  /* 0x01410000ceac783b */ /* 0x000eae0000000200 */
[C---:B------:R-:W-:Y:S01]  /*6140*/  HMMA.16816.F32 R8, R156.reuse, R162, R8 ;  /* 0x000000a29c08723c */ /* 0x040fe20000001808 */
[----:B------:R-:W-:Y:S07]  /*6150*/  LDSM.16.M88.4 R160, [R187] ;  /* 0x00000000bba0783b */ /* 0x000fee0000000200 */
        /* <DEDUP_REMOVED lines=15> */
[----:B------:R-:W4:Y:S07]  /*6250*/  LDSM.16.M88.4 R144, [R186] ;  /* 0x00000000ba90783b */ /* 0x000f2e0000000200 */
[C---:B------:R-:W-:Y:S08]  /*6260*/  HMMA.16816.F32 R20, R164.reuse, R148, R20 ;  /* 0x00000094a414723c */ /* 0x040ff00000001814 */
[C---:B------:R-:W-:Y:S01]  /*6270*/  HMMA.16816.F32 R24, R164.reuse, R150, R24 ;  /* 0x00000096a418723c */ /* 0x040fe20000001818 */
[----:B------:R-:W3:Y:S07]  /*6280*/  LDSM.16.M88.4 R148, [R185] ;  /* 0x00000000b994783b */ /* 0x000eee0000000200 */
[C---:B------:R-:W-:Y:S08]  /*6290*/  HMMA.16816.F32 R28, R164.reuse, R152, R28 ;  /* 0x00000098a41c723c */ /* 0x040ff0000000181c */
[----:B------:R-:W-:Y:S01]  /*62a0*/  HMMA.16816.F32 R32, R164, R154, R32 ;  /* 0x0000009aa420723c */ /* 0x000fe20000001820 */
[----:B------:R-:W3:Y:S07]  /*62b0*/  LDSM.16.M88.4 R152, [R184] ;  /* 0x00000000b898783b */ /* 0x000eee0000000200 */
        /* <DEDUP_REMOVED lines=15> */
[C---:B------:R-:W-:Y:S08]  /*63b0*/  HMMA.16816.F32 R8, R156.reuse, R162, R8 ;  /* 0x000000a29c08723c */ /* 0x040ff00000001808 */
[C---:B----4-:R-:W-:Y:S08]  /*63c0*/  HMMA.16816.F32 R12, R156.reuse, R144, R12 ;  /* 0x000000909c0c723c */ /* 0x050ff0000000180c */
[C---:B------:R-:W-:Y:S08]  /*63d0*/  HMMA.16816.F32 R16, R156.reuse, R146, R16 ;  /* 0x000000929c10723c */ /* 0x040ff00000001810 */
[C---:B------:R-:W-:Y:S08]  /*63e0*/  HMMA.16816.F32 R20, R156.reuse, R148, R20 ;  /* 0x000000949c14723c */ /* 0x040ff00000001814 */
[C---:B------:R-:W-:Y:S08]  /*63f0*/  HMMA.16816.F32 R24, R156.reuse, R150, R24 ;  /* 0x000000969c18723c */ /* 0x040ff00000001818 */
[C---:B------:R-:W-:Y:S08]  /*6400*/  HMMA.16816.F32 R28, R156.reuse, R152, R28 ;  /* 0x000000989c1c723c */ /* 0x040ff0000000181c */
[----:B------:R-:W-:Y:S08]  /*6410*/  HMMA.16816.F32 R32, R156, R154, R32 ;  /* 0x0000009a9c20723c */ /* 0x000ff00000001820 */
[C---:B--2---:R-:W-:Y:S08]  /*6420*/  HMMA.16816.F32 R4, R164.reuse, R168, R4 ;  /* 0x000000a8a404723c */ /* 0x044ff00000001804 */
[C---:B------:R-:W-:Y:S08]  /*6430*/  HMMA.16816.F32 R8, R164.reuse, R170, R8 ;  /* 0x000000aaa408723c */ /* 0x040ff00000001808 */
[C---:B-1----:R-:W-:Y:S08]  /*6440*/  HMMA.16816.F32 R12, R164.reuse, R132, R12 ;  /* 0x00000084a40c723c */ /* 0x042ff0000000180c */
[C---:B------:R-:W-:Y:S01]  /*6450*/  HMMA.16816.F32 R16, R164.reuse, R134, R16 ;  /* 0x00000086a410723c */ /* 0x040fe20000001810 */
[----:B------:R-:W1:Y:S07]  /*6460*/  LDSM.16.M88.4 R132, [R192+0x4800] ;  /* 0x00480000c084783b */ /* 0x000e6e0000000200 */
[C---:B-----5:R-:W-:Y:S08]  /*6470*/  HMMA.16816.F32 R20, R164.reuse, R136, R20 ;  /* 0x00000088a414723c */ /* 0x060ff00000001814 */
[C---:B------:R-:W-:Y:S01]  /*6480*/  HMMA.16816.F32 R24, R164.reuse, R138, R24 ;  /* 0x0000008aa418723c */ /* 0x040fe20000001818 */
[----:B------:R-:W2:Y:S07]  /*6490*/  LDSM.16.M88.4 R136, [R192+0x5000] ;  /* 0x00500000c088783b */ /* 0x000eae0000000200 */
[C---:B------:R-:W-:Y:S08]  /*64a0*/  HMMA.16816.F32 R28, R164.reuse, R140, R28 ;  /* 0x0000008ca41c723c */ /* 0x040ff0000000181c */
[----:B------:R-:W-:Y:S08]  /*64b0*/  HMMA.16816.F32 R32, R164, R142, R32 ;  /* 0x0000008ea420723c */ /* 0x000ff00000001820 */
[C---:B---3--:R-:W-:Y:S08]  /*64c0*/  HMMA.16816.F32 R4, R172.reuse, R176, R4 ;  /* 0x000000b0ac04723c */ /* 0x048ff00000001804 */
[C---:B------:R-:W-:Y:S08]  /*64d0*/  HMMA.16816.F32 R8, R172.reuse, R178, R8 ;  /* 0x000000b2ac08723c */ /* 0x040ff00000001808 */
[C---:B-1----:R-:W-:Y:S08]  /*64e0*/  HMMA.16816.F32 R12, R172.reuse, R132, R12 ;  /* 0x00000084ac0c723c */ /* 0x042ff0000000180c */
[C---:B------:R-:W-:Y:S01]  /*64f0*/  HMMA.16816.F32 R16, R172.reuse, R134, R16 ;  /* 0x00000086ac10723c */ /* 0x040fe20000001810 */
[----:B------:R-:W1:Y:S01]  /*6500*/  LDSM.16.M88.4 R132, [R192+0x5800] ;  /* 0x00580000c084783b */ /* 0x000e620000000200 */
[----:B------:R-:W-:Y:S04]  /*6510*/  DEPBAR.LE SB0, 0x0 ;  /* 0x000080000000791a */ /* 0x000fe80000000000 */
[----:B------:R-:W-:Y:S02]  /*6520*/  FMUL.FTZ R225, R4, c[0x0][0x320] ;  /* 0x0000c80004e17a20 */ /* 0x000fe40000410000 */
[C---:B--2---:R-:W-:Y:S04]  /*6530*/  HMMA.16816.F32 R20, R172.reuse, R136, R20 ;  /* 0x00000088ac14723c */ /* 0x044fe80000001814 */
        /* <DEDUP_REMOVED lines=10> */
[----:B------:R-:W4:Y:S01]  /*65e0*/  MUFU.TANH R0, R0 ;  /* 0x0000000000007308 */ /* 0x000f220000002400 */
        /* <DEDUP_REMOVED lines=18> */
[----:B------:R-:W-:Y:S02]  /*6710*/  FMUL.FTZ R249, R24, c[0x0][0x320] ;  /* 0x0000c80018f97a20 */ /* 0x000fe40000410000 */
[----:B------:R-:W-:Y:S02]  /*6720*/  FMUL.FTZ R248, R25, c[0x0][0x320] ;  /* 0x0000c80019f87a20 */ /* 0x000fe40000410000 */
[----:B------:R-:W-:Y:S01]  /*6730*/  FMUL.FTZ R242, R26, c[0x0][0x320] ;  /* 0x0000c8001af27a20 */ /* 0x000fe20000410000 */
        /* <DEDUP_REMOVED lines=34> */
[----:B------:R-:W1:Y:S01]  /*6960*/  MUFU.TANH R246, R246 ;  /* 0x000000f600f67308 */ /* 0x000e620000002400 */
[----:B------:R-:W-:-:S05]  /*6970*/  @P0 BRA `(.L_x_409) ;  /* 0x0000039000000947 */ /* 0x000fca0003800000 */
[----:B--234-:R-:W-:Y:S01]  /*6980*/  IADD3 R12, -R180, 0x10, RZ ;  /* 0x00000010b40c7810 */ /* 0x01cfe20007ffe1ff */
[----:B------:R-:W-:Y:S01]  /*6990*/  ULEA UR5, UR20, UR12, 0x6 ;  /* 0x0000000c14057291 */ /* 0x000fe2000f8e303f */
[----:B------:R-:W-:Y:S01]  /*69a0*/  IADD3 R11, -R221, 0x10, RZ ;  /* 0x00000010dd0b7810 */ /* 0x000fe20007ffe1ff */
[----:B------:R-:W-:Y:S01]  /*69b0*/  IMAD.MOV.U32 R208, RZ, RZ, RZ ;  /* 0x000000ffffd07224 */ /* 0x000fe200078e00ff */
[----:B------:R-:W-:Y:S02]  /*69c0*/  LOP3.LUT R12, R12, 0xf, RZ, 0xc0, !PT ;  /* 0x0000000f0c0c7812 */ /* 0x000fe400078ec0ff */
[----:B------:R-:W-:Y:S01]  /*69d0*/  LOP3.LUT R11, R11, 0xf, RZ, 0xc0, !PT ;  /* 0x0000000f0b0b7812 */ /* 0x000fe200078ec0ff */
        /* <DEDUP_REMOVED lines=12> */
[----:B------:R2:W3:Y:S04]  /*6aa0*/  @!P1 LDG.E R208, [R6.64] ;  /* 0x0000001206d09981 */ /* 0x0004e8000c1e1900 */
[----:B------:R-:W-:Y:S04]  /*6ab0*/  IMAD R5, R5, c[0x0][0x1e0], RZ ;  /* 0x0000780005057a24 */ /* 0x000fe800078e02ff */
[C---:B------:R-:W-:Y:S02]  /*6ac0*/  IMAD R5, R209.reuse, c[0x0][0x1e4], R5 ;  /* 0x00007900d1057a24 */ /* 0x040fe400078e0205 */
[----:B--2---:R-:W-:Y:S04]  /*6ad0*/  IMAD.WIDE.U32 R6, R209, c[0x0][0x1e0], RZ ;  /* 0x00007800d1067a25 */ /* 0x004fe800078e00ff */
[----:B------:R-:W-:Y:S01]  /*6ae0*/  IMAD.IADD R7, R7, 0x1, R5 ;  /* 0x0000000107077824 */ /* 0x000fe200078e0205 */
[----:B---3--:R-:W-:Y:S03]  /*6af0*/  SHF.R.S32.HI R4, RZ, 0x1f, R208 ;  /* 0x0000001fff047819 */ /* 0x008fe600000114d0 */
[----:B------:R-:W-:Y:S04]  /*6b00*/  IMAD.WIDE.U32 R6, R208, c[0x0][0x1f0], R6 ;  /* 0x00007c00d0067a25 */ /* 0x000fe800078e0006 */
[----:B------:R-:W-:Y:S01]  /*6b10*/  IMAD R4, R4, c[0x0][0x1f0], RZ ;  /* 0x00007c0004047a24 */ /* 0x000fe200078e02ff */
[----:B------:R-:W-:Y:S03]  /*6b20*/  IADD3 R5, P0, R6, UR14, RZ ;  /* 0x0000000e06057c10 */ /* 0x000fe6000ff1e0ff */
[----:B------:R-:W-:Y:S05]  /*6b30*/  IMAD R4, R208, c[0x0][0x1f4], R4 ;  /* 0x00007d00d0047a24 */ /* 0x000fea00078e0204 */
[----:B------:R-:W-:Y:S02]  /*6b40*/  IADD3.X R4, R7, UR7, R4, P0, !PT ;  /* 0x0000000707047c10 */ /* 0x000fe400087fe404 */
[C---:B------:R-:W-:Y:S04]  /*6b50*/  LEA R15, P0, R5.reuse, c[0x0][0x1c8], 0x1 ;  /* 0x00007200050f7a11 */ /* 0x040fe800078008ff */
[----:B------:R-:W-:Y:S01]  /*6b60*/  LEA.HI.X R14, R5, c[0x0][0x1cc], R4, 0x1, P0 ;  /* 0x00007300050e7a11 */ /* 0x000fe200000f0c04 */
[----:B------:R-:W2:Y:S01]  /*6b70*/  SHFL.IDX PT, R6, R15, 0x1, 0x181f ;  /* 0x00381f000f067f89 */ /* 0x000ea200000e0000 */
[C---:B------:R-:W-:Y:S01]  /*6b80*/  IMAD.SHL.U32 R4, R216.reuse, 0x2, RZ ;  /* 0x00000002d8047824 */ /* 0x040fe200078e00ff */
[----:B------:R-:W-:Y:S02]  /*6b90*/  SHF.L.U64.HI R5, R216, 0x1, R219 ;  /* 0x00000001d8057819 */ /* 0x000fe400000102db */
[----:B------:R-:W3:Y:S04]  /*6ba0*/  SHFL.IDX PT, R7, R14, 0x1, 0x181f ;  /* 0x00381f000e077f89 */ /* 0x000ee800000e0000 */
[----:B------:R-:W4:Y:S04]  /*6bb0*/  SHFL.IDX PT, R8, R15, RZ, 0x181f ;  /* 0x00181fff0f087589 */ /* 0x000f2800000e0000 */
[----:B------:R5:W1:Y:S01]  /*6bc0*/  SHFL.IDX PT, R9, R14, RZ, 0x181f ;  /* 0x00181fff0e097589 */ /* 0x000a6200000e0000 */
[-C--:B--2---:R-:W-:Y:S04]  /*6bd0*/  IADD3 R12, P6, P0, R12, R6.reuse, R181 ;  /* 0x000000060c0c7210 */ /* 0x084fe800078de0b5 */
[-C--:B---3--:R-:W-:Y:S02]  /*6be0*/  IADD3.X R13, RZ, R7.reuse, R182, P6, P0 ;  /* 0x00000007ff0d7210 */ /* 0x088fe400037e04b6 */
[----:B------:R-:W-:Y:S04]  /*6bf0*/  IADD3 R10, P6, P0, R11, R6, R4 ;  /* 0x000000060b0a7210 */ /* 0x000fe800078de004 */
[--C-:B------:R-:W-:Y:S02]  /*6c00*/  IADD3.X R11, RZ, R7, R5.reuse, P6, P0 ;  /* 0x00000007ff0b7210 */ /* 0x100fe400037e0405 */
[C---:B----4-:R-:W-:Y:S02]  /*6c10*/  IADD3 R4, P6, R8.reuse, R4, RZ ;  /* 0x0000000408047210 */ /* 0x050fe40007fde0ff */
[C---:B-----5:R-:W-:Y:S03]  /*6c20*/  IADD3 R14, P0, R8.reuse, R183, RZ ;  /* 0x000000b7080e7210 */ /* 0x060fe60007f1e0ff */
[C---:B-1----:R-:W-:Y:S01]  /*6c30*/  IMAD.X R5, R9.reuse, 0x1, R5, P6 ;  /* 0x0000000109057824 */ /* 0x042fe200030e0605 */
[----:B------:R-:W-:Y:S01]  /*6c40*/  IADD3 R8, P6, R8, R181, RZ ;  /* 0x000000b508087210 */ /* 0x000fe20007fde0ff */
[C---:B------:R-:W-:Y:S01]  /*6c50*/  IMAD.X R15, R9.reuse, 0x1, R222, P0 ;  /* 0x00000001090f7824 */ /* 0x040fe200000e06de */
[----:B------:R-:W-:Y:S03]  /*6c60*/  IADD3 R6, P0, R6, R183, RZ ;  /* 0x000000b706067210 */ /* 0x000fe60007f1e0ff */
[----:B------:R-:W-:Y:S01]  /*6c70*/  IMAD.X R9, R9, 0x1, R182, P6 ;  /* 0x0000000109097824 */ /* 0x000fe200030e06b6 */
[----:B------:R1:W-:Y:S01]  /*6c80*/  LDGSTS.E.BYPASS.LTC128B.128 [R207+0x6100], [R14.64], !P5 ;  /* 0x061000000ecf7fae */ /* 0x0003e2000e901d52 */
        /* <DEDUP_REMOVED lines=8> */
.L_x_409:
[----:B-1234-:R-:W-:Y:S01]  /*6d10*/  IMAD.MOV.U32 R11, RZ, RZ, R211 ;  /* 0x000000ffff0b7224 */ /* 0x01efe200078e00d3 */
[----:B------:R-:W-:Y:S01]  /*6d20*/  PLOP3.LUT P6, PT, PT, PT, UP1, 0x80, 0x0 ;  /* 0x000000000000781c */ /* 0x000fe20003fcf018 */
[----:B------:R-:W0:Y:S01]  /*6d30*/  LDGDEPBAR ;  /* 0x00000000000079af */ /* 0x000e220000000000 */
[----:B------:R-:W-:Y:S01]  /*6d40*/  PLOP3.LUT P0, PT, PT, PT, UP1, 0x80, 0x0 ;  /* 0x000000000000781c */ /* 0x000fe20003f0f018 */
[----:B------:R-:W-:Y:S06]  /*6d50*/  USHF.L.U32 UR5, UR20, 0x6, URZ ;  /* 0x0000000614057899 */ /* 0x000fec000800063f */
[----:B------:R-:W-:Y:S04]  /*6d60*/  IMAD.U32 R5, RZ, RZ, UR5 ;  /* 0x00000005ff057e24 */ /* 0x000fe8000f8e00ff */
[----:B------:R-:W-:Y:S01]  /*6d70*/  @P6 IMAD.HI.U32 R4, R211, c[0x0][0x2c8], RZ ;  /* 0x0000b200d3046a27 */ /* 0x000fe200078e00ff */
[----:B------:R-:W-:Y:S04]  /*6d80*/  IADD3 R5, -R212, 0x1, -R5 ;  /* 0x00000001d4057810 */ /* 0x000fe80007ffe905 */
[----:B------:R-:W-:Y:S01]  /*6d90*/  @P0 SHF.R.U32.HI R11, RZ, c[0x0][0x2cc], R4 ;  /* 0x0000b300ff0b0a19 */ /* 0x000fe20000011604 */
[----:B------:R-:W-:Y:S01]  /*6da0*/  IMAD.MOV.U32 R4, RZ, RZ, c[0x0][0x2ac] ;  /* 0x0000ab00ff047624 */ /* 0x000fe200078e00ff */
[----:B------:R-:W-:Y:S03]  /*6db0*/  PLOP3.LUT P0, PT, PT, PT, UP0, 0x40, 0x0 ;  /* 0x000000000000781c */ /* 0x000fe60003f0e808 */
[----:B------:R-:W1:Y:S01]  /*6dc0*/  SHFL.IDX PT, R13, R11, RZ, 0x1c1f ;  /* 0x001c1fff0b0d7589 */ /* 0x000e6200000e0000 */
[----:B------:R-:W-:Y:S05]  /*6dd0*/  IMAD R5, R4, c[0x0][0x1d0], R5 ;  /* 0x0000740004057a24 */ /* 0x000fea00078e0205 */
[----:B------:R-:W-:Y:S04]  /*6de0*/  IADD3 R4, R5, -c[0x0][0x168], RZ ;  /* 0x80005a0005047a10 */ /* 0x000fe80007ffe0ff */
[C---:B------:R-:W-:Y:S02]  /*6df0*/  IADD3 R5, R4.reuse, c[0x0][0x328], RZ ;  /* 0x0000ca0004057a10 */ /* 0x040fe40007ffe0ff */
[----:B------:R-:W-:Y:S03]  /*6e00*/  IADD3 R4, R4, UR11, RZ ;  /* 0x0000000b04047c10 */ /* 0x000fe6000fffe0ff */
[--C-:B-1----:R-:W-:Y:S02]  /*6e10*/  IMAD.IADD R9, R5, 0x1, R13.reuse ;  /* 0x0000000105097824 */ /* 0x102fe400078e020d */
[----:B------:R-:W-:Y:S01]  /*6e20*/  IMAD.IADD R7, R4, 0x1, R13 ;  /* 0x0000000104077824 */ /* 0x000fe200078e020d */
[----:B------:R-:W-:-:S05]  /*6e30*/  @P0 BRA `(.L_x_410) ;  /* 0x000001b000000947 */ /* 0x000fca0003800000 */
[----:B------:R-:W-:Y:S01]  /*6e40*/  MOV R6, c[0x0][0x2ac] ;  /* 0x0000ab0000067a02 */ /* 0x000fe20000000f00 */
[----:B------:R-:W-:Y:S04]  /*6e50*/  BSSY B0, `(.L_x_411) ;  /* 0x0000013000007945 */ /* 0x000fe80003800000 */
[----:B------:R-:W-:Y:S05]  /*6e60*/  IMAD R13, R6, c[0x0][0x1d0], R13 ;  /* 0x00007400060d7a24 */ /* 0x000fea00078e020d */
[----:B------:R-:W-:Y:S04]  /*6e70*/  IADD3 R13, R13, -c[0x0][0x168], RZ ;  /* 0x80005a000d0d7a10 */ /* 0x000fe80007ffe0ff */
[----:B------:R-:W-:Y:S11]  /*6e80*/  ISETP.GT.AND P0, PT, R13, -0x1, PT ;  /* 0xffffffff0d00780c */ /* 0x000ff60003f04270 */
[----:B------:R-:W-:Y:S02]  /*6e90*/  @!UPT UIADD3 URZ, URZ, URZ, URZ ;  /* 0x0000003f3f3ff290 */ /* 0x000fe4000fffe03f */
[----:B------:R-:W-:-:S05]  /*6ea0*/  @P0 BRA `(.L_x_412) ;  /* 0x0000008000000947 */ /* 0x000fca0003800000 */
[----:B------:R-:W-:Y:S01]  /*6eb0*/  LOP3.LUT R13, RZ, R13, RZ, 0x33, !PT ;  /* 0x0000000dff0d7212 */ /* 0x000fe200078e33ff */
[----:B------:R-:W-:Y:S05]  /*6ec0*/  IMAD.MOV.U32 R6, RZ, RZ, c[0x0][0x32c] ;  /* 0x0000cb00ff067624 */ /* 0x000fea00078e00ff */
[----:B------:R-:W-:Y:S11]  /*6ed0*/  ISETP.NE.AND P0, PT, R6, 0x1, PT ;  /* 0x000000010600780c */ /* 0x000ff60003f05270 */
[----:B------:R-:W-:Y:S02]  /*6ee0*/  @!UPT UIADD3 URZ, URZ, URZ, URZ ;  /* 0x0000003f3f3ff290 */ /* 0x000fe4000fffe03f */
[----:B------:R-:W-:Y:S05]  /*6ef0*/  @P0 IMAD.HI.U32 R6, R13, c[0x0][0x330], RZ ;  /* 0x0000cc000d060a27 */ /* 0x000fea00078e00ff */
[----:B------:R-:W-:Y:S04]  /*6f00*/  @P0 SHF.R.U32.HI R13, RZ, c[0x0][0x334], R6 ;  /* 0x0000cd00ff0d0a19 */ /* 0x000fe80000011606 */
[----:B------:R-:W-:Y:S01]  /*6f10*/  LOP3.LUT R13, RZ, R13, RZ, 0x33, !PT ;  /* 0x0000000dff0d7212 */ /* 0x000fe200078e33ff */
[----:B------:R-:W-:-:S05]  /*6f20*/  BRA `(.L_x_413) ;  /* 0x0000005000007947 */ /* 0x000fca0003800000 */
.L_x_412:
[----:B------:R-:W-:Y:S04]  /*6f30*/  MOV R6, c[0x0][0x32c] ;  /* 0x0000cb0000067a02 */ /* 0x000fe80000000f00 */
[----:B------:R-:W-:Y:S11]  /*6f40*/  ISETP.NE.AND P0, PT, R6, 0x1, PT ;  /* 0x000000010600780c */ /* 0x000ff60003f05270 */
[----:B------:R-:W-:Y:S02]  /*6f50*/  @!UPT UIADD3 URZ, URZ, URZ, URZ ;  /* 0x0000003f3f3ff290 */ /* 0x000fe4000fffe03f */
[----:B------:R-:W-:Y:S05]  /*6f60*/  @P0 IMAD.HI.U32 R6, R13, c[0x0][0x330], RZ ;  /* 0x0000cc000d060a27 */ /* 0x000fea00078e00ff */
[----:B------:R-:W-:Y:S02]  /*6f70*/  @P0 SHF.R.U32.HI R13, RZ, c[0x0][0x334], R6 ;  /* 0x0000cd00ff0d0a19 */ /* 0x000fe40000011606 */
.L_x_413:
[----:B------:R-:W-:Y:S05]  /*6f80*/  BSYNC B0 ;  /* 0x0000000000007941 */ /* 0x000fea0003800000 */
.L_x_411:
[----:B------:R-:W-:Y:S04]  /*6f90*/  IMAD.MOV.U32 R6, RZ, RZ, c[0x0][0x32c] ;  /* 0x0000cb00ff067624 */ /* 0x000fe800078e00ff */
[----:B------:R-:W-:Y:S04]  /*6fa0*/  IMAD R13, R13, R6, -UR5 ;  /* 0x800000050d0d7e24 */ /* 0x000fe8000f8e0206 */
[----:B------:R-:W-:Y:S05]  /*6fb0*/  IMAD.IADD R8, R13, 0x1, -R212 ;  /* 0x000000010d087824 */ /* 0x000fea00078e0ad4 */
[----:B------:R-:W-:Y:S02]  /*6fc0*/  IADD3 R6, R8, c[0x0][0x32c], RZ ;  /* 0x0000cb0008067a10 */ /* 0x000fe40007ffe0ff */
[----:B------:R-:W-:Y:S02]  /*6fd0*/  IMNMX R7, R7, R8, !PT ;  /* 0x0000000807077217 */ /* 0x000fe40007800200 */
[----:B------:R-:W-:Y:S02]  /*6fe0*/  IMNMX R9, R9, R6, PT ;  /* 0x0000000609097217 */ /* 0x000fe40003800200 */
.L_x_410:
[----:B------:R-:W-:Y:S01]  /*6ff0*/  UISETP.GT.AND UP2, UPT, UR20, -0x1, UPT ;  /* 0xffffffff1400788c */ /* 0x000fe2000bf44270 */
[----:B------:R-:W1:Y:S05]  /*7000*/  SHFL.IDX PT, R11, R11, 0x1, 0x1c1f ;  /* 0x003c1f000b0b7f89 */ /* 0x000e6a00000e0000 */
[----:B------:R-:W-:Y:S02]  /*7010*/  PLOP3.LUT P0, PT, PT, PT, UP2, 0x80, 0x0 ;  /* 0x000000000000781c */ /* 0x000fe40003f0f028 */
[----:B------:R-:W-:Y:S02]  /*7020*/  PLOP3.LUT P6, PT, PT, PT, UP2, 0x80, 0x0 ;  /* 0x000000000000781c */ /* 0x000fe40003fcf028 */
[C---:B------:R-:W-:Y:S02]  /*7030*/  ISETP.GT.AND P0, PT, R7.reuse, RZ, P0 ;  /* 0x000000ff0700720c */ /* 0x040fe40000704270 */
[----:B------:R-:W-:Y:S02]  /*7040*/  ISETP.GT.AND P6, PT, R7, 0x1, P6 ;  /* 0x000000010700780c */ /* 0x000fe400037c4270 */
[C---:B------:R-:W-:Y:S02]  /*7050*/  ISETP.LT.OR P0, PT, R9.reuse, 0x1, P0 ;  /* 0x000000010900780c */ /* 0x040fe40000701670 */
[----:B------:R-:W-:Y:S02]  /*7060*/  ISETP.LT.OR P6, PT, R9, 0x2, P6 ;  /* 0x000000020900780c */ /* 0x000fe400037c1670 */
[----:B------:R-:W-:Y:S02]  /*7070*/  FSEL R10, R225, -INF , !P0 ;  /* 0xff800000e10a7808 */ /* 0x000fe40004000000 */
[----:B------:R-:W-:Y:S02]  /*7080*/  PLOP3.LUT P0, PT, PT, PT, UP2, 0x80, 0x0 ;  /* 0x000000000000781c */ /* 0x000fe40003f0f028 */
[----:B------:R-:W-:Y:S02]  /*7090*/  FSEL R8, R227, -INF , !P6 ;  /* 0xff800000e3087808 */ /* 0x000fe40007000000 */
[----:B------:R-:W-:Y:S01]  /*70a0*/  ISETP.GT.AND P0, PT, R7, 0x8, P0 ;  /* 0x000000080700780c */ /* 0x000fe20000704270 */
[--C-:B-1----:R-:W-:Y:S01]  /*70b0*/  IMAD.IADD R5, R5, 0x1, R11.reuse ;  /* 0x0000000105057824 */ /* 0x102fe200078e020b */
[----:B------:R-:W-:Y:S01]  /*70c0*/  PLOP3.LUT P6, PT, PT, PT, UP2, 0x80, 0x0 ;  /* 0x000000000000781c */ /* 0x000fe20003fcf028 */
[----:B------:R-:W-:Y:S01]  /*70d0*/  IMAD.IADD R4, R4, 0x1, R11 ;  /* 0x0000000104047824 */ /* 0x000fe200078e020b */
[----:B------:R-:W-:Y:S02]  /*70e0*/  ISETP.LT.OR P0, PT, R9, 0x9, P0 ;  /* 0x000000090900780c */ /* 0x000fe40000701670 */
[----:B------:R-:W-:Y:S02]  /*70f0*/  ISETP.GT.AND P6, PT, R7, 0x9, P6 ;  /* 0x000000090700780c */ /* 0x000fe400037c4270 */
[----:B------:R-:W-:Y:S02]  /*7100*/  FSEL R228, R228, -INF , !P0 ;  /* 0xff800000e4e47808 */ /* 0x000fe40004000000 */
[----:B------:R-:W-:Y:S02]  /*7110*/  PLOP3.LUT P0, PT, PT, PT, UP2, 0x80, 0x0 ;  /* 0x000000000000781c */ /* 0x000fe40003f0f028 */
[----:B------:R-:W-:Y:S02]  /*7120*/  ISETP.LT.OR P6, PT, R9, 0xa, P6 ;  /* 0x0000000a0900780c */ /* 0x000fe400037c1670 */
[----:B------:R-:W-:Y:S02]  /*7130*/  ISETP.GT.AND P0, PT, R7, 0x10, P0 ;  /* 0x000000100700780c */ /* 0x000fe40000704270 */
[----:B------:R-:W-:Y:S02]  /*7140*/  FSEL R6, R231, -INF , !P6 ;  /* 0xff800000e7067808 */ /* 0x000fe40007000000 */
[----:B------:R-:W-:Y:S02]  /*7150*/  ISETP.LT.OR P0, PT, R9, 0x11, P0 ;  /* 0x000000110900780c */ /* 0x000fe40000701670 */
[----:B------:R-:W-:Y:S02]  /*7160*/  PLOP3.LUT P6, PT, PT, PT, UP2, 0x80, 0x0 ;  /* 0x000000000000781c */ /* 0x000fe40003fcf028 */
[----:B------:R-:W-:Y:S02]  /*7170*/  FSEL R164, R235, -INF , !P0 ;  /* 0xff800000eba47808 */ /* 0x000fe40004000000 */
[----:B------:R-:W-:Y:S02]  /*7180*/  PLOP3.LUT P0, PT, PT, PT, UP2, 0x80, 0x0 ;  /* 0x000000000000781c */ /* 0x000fe40003f0f028 */
[C---:B------:R-:W-:Y:S02]  /*7190*/  ISETP.GT.AND P6, PT, R7.reuse, 0x11, P6 ;  /* 0x000000110700780c */ /* 0x040fe400037c4270 */
[----:B------:R-:W-:Y:S02]  /*71a0*/  ISETP.GT.AND P0, PT, R7, 0x18, P0 ;  /* 0x000000180700780c */ /* 0x000fe40000704270 */
[C---:B------:R-:W-:Y:S02]  /*71b0*/  ISETP.LT.OR P6, PT, R9.reuse, 0x12, P6 ;  /* 0x000000120900780c */ /* 0x040fe400037c1670 */
[----:B------:R-:W-:Y:S02]  /*71c0*/  ISETP.LT.OR P0, PT, R9, 0x19, P0 ;  /* 0x000000190900780c */ /* 0x000fe40000701670 */
[----:B------:R-:W-:Y:S02]  /*71d0*/  FSEL R162, R234, -INF , !P6 ;  /* 0xff800000eaa27808 */ /* 0x000fe40007000000 */
[----:B------:R-:W-:Y:S02]  /*71e0*/  FSEL R142, R236, -INF , !P0 ;  /* 0xff800000ec8e7808 */ /* 0x000fe40004000000 */
[----:B------:R-:W-:Y:S02]  /*71f0*/  PLOP3.LUT P0, PT, PT, PT, UP2, 0x80, 0x0 ;  /* 0x000000000000781c */ /* 0x000fe40003f0f028 */
[----:B------:R-:W-:Y:S02]  /*7200*/  PLOP3.LUT P6, PT, PT, PT, UP2, 0x80, 0x0 ;  /* 0x000000000000781c */ /* 0x000fe40003fcf028 */
[C---:B------:R-:W-:Y:S02]  /*7210*/  ISETP.GT.AND P0, PT, R7.reuse, 0x20, P0 ;  /* 0x000000200700780c */ /* 0x040fe40000704270 */
[----:B------:R-:W-:Y:S02]  /*7220*/  ISETP.GT.AND P6, PT, R7, 0x19, P6 ;  /* 0x000000190700780c */ /* 0x000fe400037c4270 */
[C---:B------:R-:W-:Y:S02]  /*7230*/  ISETP.LT.OR P0, PT, R9.reuse, 0x21, P0 ;  /* 0x000000210900780c */ /* 0x040fe40000701670 */
[----:B------:R-:W-:Y:S02]  /*7240*/  ISETP.LT.OR P6, PT, R9, 0x1a, P6 ;  /* 0x0000001a0900780c */ /* 0x000fe400037c1670 */
[----:B------:R-:W-:Y:S02]  /*7250*/  FSEL R160, R240, -INF , !P0 ;  /* 0xff800000f0a07808 */ /* 0x000fe40004000000 */
        /* <DEDUP_REMOVED lines=26> */
[----:B------:R-:W-:Y:S04]  /*7400*/  PLOP3.LUT P6, PT, PT, PT, UP2, 0x80, 0x0 ;  /* 0x000000000000781c */ /* 0x000fe80003fcf028 */
[----:B------:R-:W-:Y:S04]  /*7410*/  ISETP.GT.AND P6, PT, R7, 0x39, P6 ;  /* 0x000000390700780c */ /* 0x000fe800037c4270 */
[----:B------:R-:W-:Y:S04]  /*7420*/  ISETP.LT.OR P6, PT, R9, 0x3a, P6 ;  /* 0x0000003a0900780c */ /* 0x000fe800037c1670 */
[----:B------:R-:W-:Y:S01]  /*7430*/  FSEL R146, R252, -INF , !P6 ;  /* 0xff800000fc927808 */ /* 0x000fe20007000000 */
        /* <DEDUP_REMOVED lines=9> */
[----:B------:R-:W-:Y:S05]  /*74d0*/  IMAD.MOV.U32 R7, RZ, RZ, 0x1 ;  /* 0x00000001ff077424 */ /* 0x000fea00078e00ff */
[----:B------:R-:W-:Y:S11]  /*74e0*/  ISETP.NE.AND P0, PT, R7, c[0x0][0x32c], PT ;  /* 0x0000cb0007007a0c */ /* 0x000ff60003f05270 */
[----:B------:R-:W-:Y:S02]  /*74f0*/  @!UPT UIADD3 URZ, URZ, URZ, URZ ;  /* 0x0000003f3f3ff290 */ /* 0x000fe4000fffe03f */
[----:B------:R-:W-:Y:S05]  /*7500*/  @P0 IMAD.HI.U32 R7, R12, c[0x0][0x330], RZ ;  /* 0x0000cc000c070a27 */ /* 0x000fea00078e00ff */
[----:B------:R-:W-:Y:S04]  /*7510*/  @P0 SHF.R.U32.HI R12, RZ, c[0x0][0x334], R7 ;  /* 0x0000cd00ff0c0a19 */ /* 0x000fe80000011607 */
[----:B------:R-:W-:Y:S01]  /*7520*/  LOP3.LUT R12, RZ, R12, RZ, 0x33, !PT ;  /* 0x0000000cff0c7212 */ /* 0x000fe200078e33ff */
[----:B------:R-:W-:-:S05]  /*7530*/  BRA `(.L_x_417) ;  /* 0x0000005000007947 */ /* 0x000fca0003800000 */
.L_x_416:
[----:B------:R-:W-:Y:S04]  /*7540*/  MOV R7, 0x1 ;  /* 0x0000000100077802 */ /* 0x000fe80000000f00 */
[----:B------:R-:W-:Y:S11]  /*7550*/  ISETP.NE.AND P0, PT, R7, c[0x0][0x32c], PT ;  /* 0x0000cb0007007a0c */ /* 0x000ff60003f05270 */
[----:B------:R-:W-:Y:S02]  /*7560*/  @!UPT UIADD3 URZ, URZ, URZ, URZ ;  /* 0x0000003f3f3ff290 */ /* 0x000fe4000fffe03f */
[----:B------:R-:W-:Y:S05]  /*7570*/  @P0 IMAD.HI.U32 R7, R12, c[0x0][0x330], RZ ;  /* 0x0000cc000c070a27 */ /* 0x000fea00078e00ff */
[----:B------:R-:W-:Y:S02]  /*7580*/  @P0 SHF.R.U32.HI R12, RZ, c[0x0][0x334], R7 ;  /* 0x0000cd00ff0c0a19 */ /* 0x000fe40000011607 */
.L_x_417:
[----:B------:R-:W-:Y:S05]  /*7590*/  BSYNC B0 ;  /* 0x0000000000007941 */ /* 0x000fea0003800000 */
.L_x_415:
[----:B------:R-:W-:Y:S04]  /*75a0*/  IMAD.MOV.U32 R7, RZ, RZ, c[0x0][0x32c] ;  /* 0x0000cb00ff077624 */ /* 0x000fe800078e00ff */
[----:B------:R-:W-:Y:S04]  /*75b0*/  IMAD R7, R12, R7, -UR5 ;  /* 0x800000050c077e24 */ /* 0x000fe8000f8e0207 */
[----:B------:R-:W-:Y:S05]  /*75c0*/  IMAD.IADD R7, R7, 0x1, -R212 ;  /* 0x0000000107077824 */ /* 0x000fea00078e0ad4 */
[----:B------:R-:W-:Y:S02]  /*75d0*/  IADD3 R12, R7, c[0x0][0x32c], RZ ;  /* 0x0000cb00070c7a10 */ /* 0x000fe40007ffe0ff */
[----:B------:R-:W-:Y:S02]  /*75e0*/  IMNMX R4, R4, R7, !PT ;  /* 0x0000000704047217 */ /* 0x000fe40007800200 */
[----:B------:R-:W-:Y:S02]  /*75f0*/  IMNMX R5, R5, R12, PT ;  /* 0x0000000c05057217 */ /* 0x000fe40003800200 */
.L_x_414:
[----:B------:R-:W-:Y:S01]  /*7600*/  PLOP3.LUT P6, PT, PT, PT, UP2, 0x80, 0x0 ;  /* 0x000000000000781c */ /* 0x000fe20003fcf028 */
[----:B------:R-:W-:Y:S01]  /*7610*/  LDSM.16.MT88.4 R20, [R198+0x100] ;  /* 0x00010000c614783b */ /* 0x000fe20000004200 */
[----:B------:R-:W-:Y:S02]  /*7620*/  PLOP3.LUT P0, PT, PT, PT, UP2, 0x80, 0x0 ;  /* 0x000000000000781c */ /* 0x000fe40003f0f028 */
[----:B------:R-:W-:Y:S02]  /*7630*/  ISETP.GT.AND P6, PT, R4, RZ, P6 ;  /* 0x000000ff0400720c */ /* 0x000fe400037c4270 */
[----:B------:R-:W-:Y:S02]  /*7640*/  FMNMX.FTZ R7, R10, R3, !PT ;  /* 0x000000030a077209 */ /* 0x000fe40007810000 */
[C---:B------:R-:W-:Y:S01]  /*7650*/  ISETP.LT.OR P6, PT, R5.reuse, 0x1, P6 ;  /* 0x000000010500780c */ /* 0x040fe200037c1670 */
[----:B------:R-:W-:Y:S01]  /*7660*/  LDSM.16.MT88.4 R28, [R197+0x100] ;  /* 0x00010000c51c783b */ /* 0x000fe20000004200 */
[----:B------:R-:W-:Y:S02]  /*7670*/  ISETP.GT.AND P0, PT, R4, 0x1, P0 ;  /* 0x000000010400780c */ /* 0x000fe40000704270 */
[----:B------:R-:W-:Y:S02]  /*7680*/  FMNMX.FTZ R7, R8, R7, !PT ;  /* 0x0000000708077209 */ /* 0x000fe40007810000 */
[----:B------:R-:W-:Y:S02]  /*7690*/  FSEL R13, R0, -INF , !P6 ;  /* 0xff800000000d7808 */ /* 0x000fe40007000000 */
[----:B------:R-:W-:Y:S02]  /*76a0*/  ISETP.LT.OR P0, PT, R5, 0x2, P0 ;  /* 0x000000020500780c */ /* 0x000fe40000701670 */
[----:B------:R-:W-:Y:S02]  /*76b0*/  PLOP3.LUT P6, PT, PT, PT, UP2, 0x80, 0x0 ;  /* 0x000000000000781c */ /* 0x000fe40003fcf028 */
[----:B------:R-:W-:Y:S02]  /*76c0*/  FMNMX.FTZ R7, R228, R7, !PT ;  /* 0x00000007e4077209 */ /* 0x000fe40007810000 */
[----:B------:R-:W-:Y:S02]  /*76d0*/  FSEL R223, R223, -INF , !P0 ;  /* 0xff800000dfdf7808 */ /* 0x000fe40004000000 */
[----:B------:R-:W-:Y:S02]  /*76e0*/  ISETP.GT.AND P6, PT, R4, 0x8, P6 ;  /* 0x000000080400780c */ /* 0x000fe400037c4270 */
[----:B------:R-:W-:Y:S02]  /*76f0*/  PLOP3.LUT P0, PT, PT, PT, UP2, 0x80, 0x0 ;  /* 0x000000000000781c */ /* 0x000fe40003f0f028 */
[----:B------:R-:W-:Y:S02]  /*7700*/  FMNMX.FTZ R7, R6, R7, !PT ;  /* 0x0000000706077209 */ /* 0x000fe40007810000 */
[----:B------:R-:W-:Y:S02]  /*7710*/  ISETP.GT.AND P0, PT, R4, 0x9, P0 ;  /* 0x000000090400780c */ /* 0x000fe40000704270 */
[C---:B------:R-:W-:Y:S02]  /*7720*/  ISETP.LT.OR P6, PT, R5.reuse, 0x9, P6 ;  /* 0x000000090500780c */ /* 0x040fe400037c1670 */
[----:B------:R-:W-:Y:S02]  /*7730*/  FMNMX.FTZ R7, R164, R7, !PT ;  /* 0x00000007a4077209 */ /* 0x000fe40007810000 */
[----:B------:R-:W-:Y:S02]  /*7740*/  FSEL R11, R224, -INF , !P6 ;  /* 0xff800000e00b7808 */ /* 0x000fe40007000000 */
[C---:B------:R-:W-:Y:S02]  /*7750*/  ISETP.LT.OR P0, PT, R5.reuse, 0xa, P0 ;  /* 0x0000000a0500780c */ /* 0x040fe40000701670 */
[----:B------:R-:W-:Y:S02]  /*7760*/  PLOP3.LUT P6, PT, PT, PT, UP2, 0x80, 0x0 ;  /* 0x000000000000781c */ /* 0x000fe40003fcf028 */
[----:B------:R-:W-:Y:S02]  /*7770*/  FMNMX.FTZ R7, R162, R7, !PT ;  /* 0x00000007a2077209 */ /* 0x000fe40007810000 */
[----:B------:R-:W-:Y:S02]  /*7780*/  FSEL R9, R226, -INF , !P0 ;  /* 0xff800000e2097808 */ /* 0x000fe40004000000 */
[----:B------:R-:W-:Y:S02]  /*7790*/  ISETP.GT.AND P6, PT, R4, 0x10, P6 ;  /* 0x000000100400780c */ /* 0x000fe400037c4270 */
[----:B------:R-:W-:Y:S02]  /*77a0*/  PLOP3.LUT P0, PT, PT, PT, UP2, 0x80, 0x0 ;  /* 0x000000000000781c */ /* 0x000fe40003f0f028 */
[----:B------:R-:W-:Y:S02]  /*77b0*/  FMNMX.FTZ R7, R142, R7, !PT ;  /* 0x000000078e077209 */ /* 0x000fe40007810000 */
[C---:B------:R-:W-:Y:S02]  /*77c0*/  ISETP.LT.OR P6, PT, R5.reuse, 0x11, P6 ;  /* 0x000000110500780c */ /* 0x040fe400037c1670 */
        /* <DEDUP_REMOVED lines=10> */
[----:B------:R-:W-:Y:S02]  /*7870*/  FMNMX.FTZ R0, R13, R2, !PT ;  /* 0x000000020d007209 */ /* 0x000fe40007810000 */
[----:B------:R-:W-:Y:S02]  /*7880*/  ISETP.LT.OR P6, PT, R5, 0x19, P6 ;  /* 0x000000190500780c */ /* 0x000fe400037c1670 */
[----:B------:R-:W-:Y:S02]  /*7890*/  ISETP.GT.AND P0, PT, R4, 0x19, P0 ;  /* 0x000000190400780c */ /* 0x000fe40000704270 */
[----:B------:R-:W-:Y:S02]  /*78a0*/  FMNMX.FTZ R7, R156, R7, !PT ;  /* 0x000000079c077209 */ /* 0x000fe40007810000 */
[----:B------:R-:W-:Y:S02]  /*78b0*/  FSEL R143, R233, -INF , !P6 ;  /* 0xff800000e98f7808 */ /* 0x000fe40007000000 */
[----:B------:R-:W-:Y:S02]  /*78c0*/  ISETP.LT.OR P0, PT, R5, 0x1a, P0 ;  /* 0x0000001a0500780c */ /* 0x000fe40000701670 */
[----:B------:R-:W-:Y:S02]  /*78d0*/  FMNMX.FTZ R0, R223, R0, !PT ;  /* 0x00000000df007209 */ /* 0x000fe40007810000 */
[----:B------:R-:W-:Y:S02]  /*78e0*/  PLOP3.LUT P6, PT, PT, PT, UP2, 0x80, 0x0 ;  /* 0x000000000000781c */ /* 0x000fe40003fcf028 */
[----:B------:R-:W-:Y:S02]  /*78f0*/  FMNMX.FTZ R7, R154, R7, !PT ;  /* 0x000000079a077209 */ /* 0x000fe40007810000 */
[----:B------:R-:W-:Y:S02]  /*7900*/  FSEL R141, R232, -INF , !P0 ;  /* 0xff800000e88d7808 */ /* 0x000fe40004000000 */
[----:B------:R-:W-:Y:S02]  /*7910*/  FMNMX.FTZ R0, R11, R0, !PT ;  /* 0x000000000b007209 */ /* 0x000fe40007810000 */
[----:B------:R-:W-:Y:S02]  /*7920*/  ISETP.GT.AND P6, PT, R4, 0x20, P6 ;  /* 0x000000200400780c */ /* 0x000fe400037c4270 */
[----:B------:R-:W-:Y:S02]  /*7930*/  PLOP3.LUT P0, PT, PT, PT, UP2, 0x80, 0x0 ;  /* 0x000000000000781c */ /* 0x000fe40003f0f028 */
[----:B------:R-:W-:Y:S02]  /*7940*/  FMNMX.FTZ R7, R152, R7, !PT ;  /* 0x0000000798077209 */ /* 0x000fe40007810000 */
[----:B------:R-:W-:Y:S02]  /*7950*/  ISETP.LT.OR P6, PT, R5, 0x21, P6 ;  /* 0x000000210500780c */ /* 0x000fe400037c1670 */
[----:B------:R-:W-:Y:S02]  /*7960*/  FMNMX.FTZ R0, R9, R0, !PT ;  /* 0x0000000009007209 */ /* 0x000fe40007810000 */
[----:B------:R-:W-:Y:S02]  /*7970*/  ISETP.GT.AND P0, PT, R4, 0x21, P0 ;  /* 0x000000210400780c */ /* 0x000fe40000704270 */
[----:B------:R-:W-:Y:S02]  /*7980*/  FMNMX.FTZ R7, R150, R7, !PT ;  /* 0x0000000796077209 */ /* 0x000fe40007810000 */
[----:B------:R-:W-:Y:S02]  /*7990*/  FSEL R159, R238, -INF , !P6 ;  /* 0xff800000ee9f7808 */ /* 0x000fe40007000000 */
[----:B------:R-:W-:Y:S02]  /*79a0*/  FMNMX.FTZ R12, R163, R0, !PT ;  /* 0x00000000a30c7209 */ /* 0x000fe40007810000 */
[----:B------:R-:W-:Y:S02]  /*79b0*/  ISETP.LT.OR P0, PT, R5, 0x22, P0 ;  /* 0x000000220500780c */ /* 0x000fe40000701670 */
[----:B------:R-:W-:Y:S02]  /*79c0*/  PLOP3.LUT P6, PT, PT, PT, UP2, 0x80, 0x0 ;  /* 0x000000000000781c */ /* 0x000fe40003fcf028 */
[----:B------:R-:W-:Y:S02]  /*79d0*/  FMNMX.FTZ R7, R148, R7, !PT ;  /* 0x0000000794077209 */ /* 0x000fe40007810000 */
[----:B------:R-:W-:Y:S02]  /*79e0*/  FSEL R157, R237, -INF , !P0 ;  /* 0xff800000ed9d7808 */ /* 0x000fe40004000000 */
[----:B------:R-:W-:Y:S02]  /*79f0*/  FMNMX.FTZ R12, R161, R12, !PT ;  /* 0x0000000ca10c7209 */ /* 0x000fe40007810000 */
[----:B------:R-:W-:Y:S02]  /*7a00*/  ISETP.GT.AND P6, PT, R4, 0x28, P6 ;  /* 0x000000280400780c */ /* 0x000fe400037c4270 */
[----:B------:R-:W-:Y:S02]  /*7a10*/  PLOP3.LUT P0, PT, PT, PT, UP2, 0x80, 0x0 ;  /* 0x000000000000781c */ /* 0x000fe40003f0f028 */
[----:B------:R-:W-:Y:S02]  /*7a20*/  FMNMX.FTZ R0, R146, R7, !PT ;  /* 0x0000000792007209 */ /* 0x000fe40007810000 */
[----:B------:R-:W-:Y:S02]  /*7a30*/  FMNMX.FTZ R12, R143, R12, !PT ;  /* 0x0000000c8f0c7209 */ /* 0x000fe40007810000 */
[----:B------:R-:W-:Y:S01]  /*7a40*/  ISETP.LT.OR P6, PT, R5, 0x29, P6 ;  /* 0x000000290500780c */ /* 0x000fe200037c1670 */
[----:B------:R-:W1:Y:S01]  /*7a50*/  SHFL.BFLY PT, R7, R0, 0x2, 0x1f ;  /* 0x0c401f0000077f89 */ /* 0x000e6200000e0000 */
[----:B------:R-:W-:Y:S02]  /*7a60*/  ISETP.GT.AND P0, PT, R4, 0x29, P0 ;  /* 0x000000290400780c */ /* 0x000fe40000704270 */
[----:B------:R-:W-:Y:S02]  /*7a70*/  FSEL R155, R242, -INF , !P6 ;  /* 0xff800000f29b7808 */ /* 0x000fe40007000000 */
[----:B------:R-:W-:Y:S02]  /*7a80*/  FMNMX.FTZ R12, R141, R12, !PT ;  /* 0x0000000c8d0c7209 */ /* 0x000fe40007810000 */
[----:B------:R-:W-:Y:S02]  /*7a90*/  ISETP.LT.OR P0, PT, R5, 0x2a, P0 ;  /* 0x0000002a0500780c */ /* 0x000fe40000701670 */
[----:B------:R-:W-:Y:S02]  /*7aa0*/  PLOP3.LUT P6, PT, PT, PT, UP2, 0x80, 0x0 ;  /* 0x000000000000781c */ /* 0x000fe40003fcf028 */
[----:B------:R-:W-:Y:S02]  /*7ab0*/  FSEL R153, R241, -INF , !P0 ;  /* 0xff800000f1997808 */ /* 0x000fe40004000000 */
[----:B------:R-:W-:Y:S02]  /*7ac0*/  FMNMX.FTZ R12, R159, R12, !PT ;  /* 0x0000000c9f0c7209 */ /* 0x000fe40007810000 */
[C---:B------:R-:W-:Y:S02]  /*7ad0*/  ISETP.GT.AND P6, PT, R4.reuse, 0x30, P6 ;  /* 0x000000300400780c */ /* 0x040fe400037c4270 */
[----:B------:R-:W-:Y:S02]  /*7ae0*/  PLOP3.LUT P0, PT, PT, PT, UP2, 0x80, 0x0 ;  /* 0x000000000000781c */ /* 0x000fe40003f0f028 */
[----:B------:R-:W-:Y:S02]  /*7af0*/  FMNMX.FTZ R12, R157, R12, !PT ;  /* 0x0000000c9d0c7209 */ /* 0x000fe40007810000 */
[----:B------:R-:W-:Y:S02]  /*7b00*/  ISETP.LT.OR P6, PT, R5, 0x31, P6 ;  /* 0x000000310500780c */ /* 0x000fe400037c1670 */
        /* <DEDUP_REMOVED lines=8> */
[----:B------:R-:W-:Y:S01]  /*7b90*/  PLOP3.LUT P0, PT, PT, PT, UP2, 0x80, 0x0 ;  /* 0x000000000000781c */ /* 0x000fe20003f0f028 */
[----:B------:R-:W-:Y:S01]  /*7ba0*/  UISETP.GT.AND UP2, UPT, UR20, UR4, UPT ;  /* 0x000000041400728c */ /* 0x000fe2000bf44270 */
[----:B------:R-:W-:Y:S01]  /*7bb0*/  FMNMX.FTZ R14, R149, R14, !PT ;  /* 0x0000000e950e7209 */ /* 0x000fe20007810000 */
[----:B------:R-:W-:Y:S01]  /*7bc0*/  UIADD3 UR20, UR20, -0x1, URZ ;  /* 0xffffffff14147890 */ /* 0x000fe2000fffe03f */
[----:B------:R-:W-:Y:S02]  /*7bd0*/  ISETP.LT.OR P6, PT, R5, 0x39, P6 ;  /* 0x000000390500780c */ /* 0x000fe400037c1670 */
[----:B------:R-:W-:Y:S02]  /*7be0*/  ISETP.GT.AND P0, PT, R4, 0x39, P0 ;  /* 0x000000390400780c */ /* 0x000fe40000704270 */
[----:B-1----:R-:W-:Y:S02]  /*7bf0*/  FMNMX.FTZ R12, R0, R7, !PT ;  /* 0x00000007000c7209 */ /* 0x002fe40007810000 */
[----:B------:R-:W-:Y:S02]  /*7c00*/  FSEL R145, R247, -INF , !P6 ;  /* 0xff800000f7917808 */ /* 0x000fe40007000000 */
[----:B------:R-:W-:Y:S01]  /*7c10*/  FMNMX.FTZ R0, R147, R14, !PT ;  /* 0x0000000e93007209 */ /* 0x000fe20007810000 */
[----:B------:R-:W1:Y:S01]  /*7c20*/  SHFL.BFLY PT, R15, R12, 0x1, 0x1f ;  /* 0x0c201f000c0f7f89 */ /* 0x000e6200000e0000 */
[----:B------:R-:W-:Y:S02]  /*7c30*/  ISETP.LT.OR P0, PT, R5, 0x3a, P0 ;  /* 0x0000003a0500780c */ /* 0x000fe40000701670 */
[----:B------:R-:W-:Y:S02]  /*7c40*/  FMNMX.FTZ R0, R145, R0, !PT ;  /* 0x0000000091007209 */ /* 0x000fe40007810000 */
[----:B------:R-:W-:Y:S04]  /*7c50*/  FSEL R133, R246, -INF , !P0 ;  /* 0xff800000f6857808 */ /* 0x000fe80004000000 */
[----:B------:R-:W-:Y:S05]  /*7c60*/  FMNMX.FTZ R4, R133, R0, !PT ;  /* 0x0000000085047209 */ /* 0x000fea0007810000 */
[----:B------:R-:W2:Y:S01]  /*7c70*/  SHFL.BFLY PT, R7, R4, 0x2, 0x1f ;  /* 0x0c401f0004077f89 */ /* 0x000ea200000e0000 */
[----:B-1----:R-:W-:Y:S04]  /*7c80*/  FMNMX.FTZ R0, R12, R15, !PT ;  /* 0x0000000f0c007209 */ /* 0x002fe80007810000 */
[C---:B------:R-:W-:Y:S01]  /*7c90*/  FSETP.NEU.FTZ.AND P0, PT, R0.reuse, -INF , PT ;  /* 0xff8000000000780b */ /* 0x040fe20003f1d000 */
[----:B------:R-:W-:Y:S05]  /*7ca0*/  FMUL.FTZ R151, R0, c[0x0][0x2d0] ;  /* 0x0000b40000977a20 */ /* 0x000fea0000410000 */
[----:B------:R-:W-:Y:S02]  /*7cb0*/  FSEL R151, R151, RZ, P0 ;  /* 0x000000ff97977208 */ /* 0x000fe40000000000 */
[----:B--2---:R-:W-:Y:S03]  /*7cc0*/  FMNMX.FTZ R5, R4, R7, !PT ;  /* 0x0000000704057209 */ /* 0x004fe60007810000 */
[--C-:B------:R-:W-:Y:S01]  /*7cd0*/  FFMA.FTZ R168, R10, c[0x0][0x2d0], -R151.reuse ;  /* 0x0000b4000aa87a23 */ /* 0x100fe20000010897 */
[----:B------:R-:W-:Y:S01]  /*7ce0*/  FSEL R4, R0, RZ, P0 ;  /* 0x000000ff00047208 */ /* 0x000fe20000000000 */
[--C-:B------:R-:W-:Y:S01]  /*7cf0*/  FFMA.FTZ R135, R8, c[0x0][0x2d0], -R151.reuse ;  /* 0x0000b40008877a23 */ /* 0x100fe20000010897 */
[----:B------:R-:W1:Y:S01]  /*7d00*/  SHFL.BFLY PT, R132, R5, 0x1, 0x1f ;  /* 0x0c201f0005847f89 */ /* 0x000e6200000e0000 */
[----:B------:R-:W-:Y:S02]  /*7d10*/  FFMA.FTZ R134, R228, c[0x0][0x2d0], -R151 ;  /* 0x0000b400e4867a23 */ /* 0x000fe40000010897 */
[----:B------:R-:W-:Y:S01]  /*7d20*/  MUFU.EX2 R168, R168 ;  /* 0x000000a800a87308 */ /* 0x000fe20000000800 */
[----:B------:R-:W-:Y:S02]  /*7d30*/  FADD.FTZ R3, -R4, R3 ;  /* 0x0000000304037221 */ /* 0x000fe40000010100 */
[--C-:B------:R-:W-:Y:S02]  /*7d40*/  FFMA.FTZ R169, R6, c[0x0][0x2d0], -R151.reuse ;  /* 0x0000b40006a97a23 */ /* 0x100fe40000010897 */
[----:B------:R-:W-:Y:S02]  /*7d50*/  FMUL.FTZ R6, R3, c[0x0][0x2d0] ;  /* 0x0000b40003067a20 */ /* 0x000fe40000410000 */
[--C-:B------:R-:W-:Y:S02]  /*7d60*/  FFMA.FTZ R174, R164, c[0x0][0x2d0], -R151.reuse ;  /* 0x0000b400a4ae7a23 */ /* 0x100fe40000010897 */
[----:B------:R-:W-:Y:S01]  /*7d70*/  LDSM.16.MT88.4 R164, [R203+0x5900] ;  /* 0x00590000cba4783b */ /* 0x000fe20000004200 */
[----:B------:R-:W2:Y:S01]  /*7d80*/  MUFU.EX2 R135, R135 ;  /* 0x0000008700877308 */ /* 0x000ea20000000800 */
[--C-:B------:R-:W-:Y:S02]  /*7d90*/  FFMA.FTZ R175, R162, c[0x0][0x2d0], -R151.reuse ;  /* 0x0000b400a2af7a23 */ /* 0x100fe40000010897 */
[--C-:B------:R-:W-:Y:S02]  /*7da0*/  FFMA.FTZ R176, R142, c[0x0][0x2d0], -R151.reuse ;  /* 0x0000b4008eb07a23 */ /* 0x100fe40000010897 */
[--C-:B------:R-:W-:Y:S02]  /*7db0*/  FFMA.FTZ R177, R140, c[0x0][0x2d0], -R151.reuse ;  /* 0x0000b4008cb17a23 */ /* 0x100fe40000010897 */
[--C-:B------:R-:W-:Y:S02]  /*7dc0*/  FFMA.FTZ R225, R160, c[0x0][0x2d0], -R151.reuse ;  /* 0x0000b400a0e17a23 */ /* 0x100fe40000010897 */
[--C-:B------:R-:W-:Y:S01]  /*7dd0*/  FFMA.FTZ R226, R158, c[0x0][0x2d0], -R151.reuse ;  /* 0x0000b4009ee27a23 */ /* 0x100fe20000010897 */
[----:B------:R-:W-:Y:S01]  /*7de0*/  MUFU.EX2 R134, R134 ;  /* 0x0000008600867308 */ /* 0x000fe20000000800 */
[--C-:B------:R-:W-:Y:S01]  /*7df0*/  FFMA.FTZ R227, R156, c[0x0][0x2d0], -R151.reuse ;  /* 0x0000b4009ce37a23 */ /* 0x100fe20000010897 */
[----:B-1----:R-:W-:Y:S01]  /*7e00*/  FMNMX.FTZ R132, R132, R5, !PT ;  /* 0x0000000584847209 */ /* 0x002fe20007810000 */
[--C-:B------:R-:W-:Y:S02]  /*7e10*/  FFMA.FTZ R228, R154, c[0x0][0x2d0], -R151.reuse ;  /* 0x0000b4009ae47a23 */ /* 0x100fe40000010897 */
[--C-:B------:R-:W-:Y:S01]  /*7e20*/  FFMA.FTZ R233, R152, c[0x0][0x2d0], -R151.reuse ;  /* 0x0000b40098e97a23 */ /* 0x100fe20000010897 */
[C---:B------:R-:W-:Y:S01]  /*7e30*/  FSETP.NEU.FTZ.AND P0, PT, R132.reuse, -INF , PT ;  /* 0xff8000008400780b */ /* 0x040fe20003f1d000 */
[----:B------:R-:W-:Y:S02]  /*7e40*/  FMUL.FTZ R144, R132, c[0x0][0x2d0] ;  /* 0x0000b40084907a20 */ /* 0x000fe40000410000 */
[--C-:B------:R-:W-:Y:S01]  /*7e50*/  FFMA.FTZ R234, R150, c[0x0][0x2d0], -R151.reuse ;  /* 0x0000b40096ea7a23 */ /* 0x100fe20000010897 */
[----:B------:R-:W-:Y:S01]  /*7e60*/  FSEL R5, R132, RZ, P0 ;  /* 0x000000ff84057208 */ /* 0x000fe20000000000 */
[----:B------:R-:W1:Y:S01]  /*7e70*/  MUFU.EX2 R169, R169 ;  /* 0x000000a900a97308 */ /* 0x000e620000000800 */
[----:B------:R-:W-:Y:S01]  /*7e80*/  FSEL R144, R144, RZ, P0 ;  /* 0x000000ff90907208 */ /* 0x000fe20000000000 */
[--C-:B------:R-:W-:Y:S01]  /*7e90*/  FFMA.FTZ R235, R148, c[0x0][0x2d0], -R151.reuse ;  /* 0x0000b40094eb7a23 */ /* 0x100fe20000010897 */
[----:B--2---:R-:W-:Y:S01]  /*7ea0*/  F2FP.PACK_AB R136, R135, R168 ;  /* 0x000000a88788723e */ /* 0x004fe200000000ff */
[----:B------:R-:W-:Y:S01]  /*7eb0*/  FADD.FTZ R5, -R5, R2 ;  /* 0x0000000205057221 */ /* 0x000fe20000010100 */
[----:B------:R-:W-:Y:S01]  /*7ec0*/  PLOP3.LUT P0, PT, PT, PT, UP2, 0x80, 0x0 ;  /* 0x000000000000781c */ /* 0x000fe20003f0f028 */
[--C-:B------:R-:W-:Y:S02]  /*7ed0*/  FFMA.FTZ R173, R13, c[0x0][0x2d0], -R144.reuse ;  /* 0x0000b4000dad7a23 */ /* 0x100fe40000010890 */
[----:B------:R-:W2:Y:S01]  /*7ee0*/  LDSM.16.MT88.4 R12, [R203+0x100] ;  /* 0x00010000cb0c783b */ /* 0x000ea20000004200 */
[--C-:B------:R-:W-:Y:S01]  /*7ef0*/  FFMA.FTZ R172, R223, c[0x0][0x2d0], -R144.reuse ;  /* 0x0000b400dfac7a23 */ /* 0x100fe20000010890 */
[----:B------:R-:W3:Y:S01]  /*7f00*/  MUFU.EX2 R3, R6 ;  /* 0x0000000600037308 */ /* 0x000ee20000000800 */
[--C-:B------:R-:W-:Y:S02]  /*7f10*/  FFMA.FTZ R171, R11, c[0x0][0x2d0], -R144.reuse ;  /* 0x0000b4000bab7a23 */ /* 0x100fe40000010890 */
[--C-:B------:R-:W-:Y:S02]  /*7f20*/  FFMA.FTZ R170, R9, c[0x0][0x2d0], -R144.reuse ;  /* 0x0000b40009aa7a23 */ /* 0x100fe40000010890 */
[----:B------:R-:W-:Y:S02]  /*7f30*/  FMUL.FTZ R2, R5, c[0x0][0x2d0] ;  /* 0x0000b40005027a20 */ /* 0x000fe40000410000 */
[--C-:B------:R-:W-:Y:S02]  /*7f40*/  FFMA.FTZ R178, R163, c[0x0][0x2d0], -R144.reuse ;  /* 0x0000b400a3b27a23 */ /* 0x100fe40000010890 */
[--C-:B------:R-:W-:Y:S01]  /*7f50*/  FFMA.FTZ R179, R161, c[0x0][0x2d0], -R144.reuse ;  /* 0x0000b400a1b37a23 */ /* 0x100fe20000010890 */
[----:B------:R-:W-:Y:S01]  /*7f60*/  MUFU.EX2 R173, R173 ;  /* 0x000000ad00ad7308 */ /* 0x000fe20000000800 */
[----:B------:R-:W-:Y:S01]  /*7f70*/  LDSM.16.MT88.4 R160, [R196+0x3900] ;  /* 0x00390000c4a0783b */ /* 0x000fe20000004200 */
[--C-:B------:R-:W-:Y:S01]  /*7f80*/  FFMA.FTZ R223, R143, c[0x0][0x2d0], -R144.reuse ;  /* 0x0000b4008fdf7a23 */ /* 0x100fe20000010890 */
[----:B-1----:R-:W-:Y:S01]  /*7f90*/  F2FP.PACK_AB R138, R169, R134 ;  /* 0x00000086a98a723e */ /* 0x002fe200000000ff */
[--C-:B------:R-:W-:Y:S02]  /*7fa0*/  FFMA.FTZ R224, R141, c[0x0][0x2d0], -R144.reuse ;  /* 0x0000b4008de07a23 */ /* 0x100fe40000010890 */
[--C-:B------:R-:W-:Y:S03]  /*7fb0*/  FFMA.FTZ R229, R159, c[0x0][0x2d0], -R144.reuse ;  /* 0x0000b4009fe57a23 */ /* 0x100fe60000010890 */
[----:B------:R-:W-:Y:S01]  /*7fc0*/  LDSM.16.MT88.4 R140, [R197+0x2900] ;  /* 0x00290000c58c783b */ /* 0x000fe20000004200 */
[----:B------:R-:W1:Y:S01]  /*7fd0*/  MUFU.EX2 R172, R172 ;  /* 0x000000ac00ac7308 */ /* 0x000e620000000800 */
[--C-:B------:R-:W-:Y:S02]  /*7fe0*/  FFMA.FTZ R230, R157, c[0x0][0x2d0], -R144.reuse ;  /* 0x0000b4009de67a23 */ /* 0x100fe40000010890 */
[--C-:B------:R-:W-:Y:S02]  /*7ff0*/  FFMA.FTZ R231, R155, c[0x0][0x2d0], -R144.reuse ;  /* 0x0000b4009be77a23 */ /* 0x100fe40000010890 */
[C---:B---3--:R-:W-:Y:S02]  /*8000*/  FMUL.FTZ R4, R3.reuse, R128 ;  /* 0x0000008003047220 */ /* 0x048fe40000410000 */
[C---:B------:R-:W-:Y:S01]  /*8010*/  FMUL.FTZ R5, R3.reuse, R129 ;  /* 0x0000008103057220 */ /* 0x040fe20000410000 */
[----:B------:R-:W-:Y:S01]  /*8020*/  LDSM.16.MT88.4 R156, [R197+0x3900] ;  /* 0x00390000c59c783b */ /* 0x000fe20000004200 */
[C---:B------:R-:W-:Y:S01]  /*8030*/  FMUL.FTZ R8, R3.reuse, R124 ;  /* 0x0000007c03087220 */ /* 0x040fe20000410000 */
[----:B------:R-:W-:Y:S01]  /*8040*/  MUFU.EX2 R171, R171 ;  /* 0x000000ab00ab7308 */ /* 0x000fe20000000800 */
[C---:B------:R-:W-:Y:S02]  /*8050*/  FMUL.FTZ R9, R3.reuse, R125 ;  /* 0x0000007d03097220 */ /* 0x040fe40000410000 */
[C---:B------:R-:W-:Y:S02]  /*8060*/  FMUL.FTZ R16, R3.reuse, R116 ;  /* 0x0000007403107220 */ /* 0x040fe40000410000 */
[C---:B------:R-:W-:Y:S02]  /*8070*/  FMUL.FTZ R17, R3.reuse, R117 ;  /* 0x0000007503117220 */ /* 0x040fe40000410000 */
[C---:B------:R-:W-:Y:S02]  /*8080*/  FMUL.FTZ R24, R3.reuse, R108 ;  /* 0x0000006c03187220 */ /* 0x040fe40000410000 */
[C---:B------:R-:W-:Y:S01]  /*8090*/  FMUL.FTZ R25, R3.reuse, R109 ;  /* 0x0000006d03197220 */ /* 0x040fe20000410000 */
[----:B------:R-:W3:Y:S01]  /*80a0*/  MUFU.EX2 R170, R170 ;  /* 0x000000aa00aa7308 */ /* 0x000ee20000000800 */
[C---:B------:R-:W-:Y:S02]  /*80b0*/  FMUL.FTZ R32, R3.reuse, R100 ;  /* 0x0000006403207220 */ /* 0x040fe40000410000 */
[----:B------:R-:W-:Y:S01]  /*80c0*/  FMUL.FTZ R33, R3, R101 ;  /* 0x0000006503217220 */ /* 0x000fe20000410000 */
[----:B-1----:R-:W-:Y:S01]  /*80d0*/  F2FP.PACK_AB R137, R172, R173 ;  /* 0x000000adac89723e */ /* 0x002fe200000000ff */
[--C-:B------:R-:W-:Y:S02]  /*80e0*/  FFMA.FTZ R232, R153, c[0x0][0x2d0], -R144.reuse ;  /* 0x0000b40099e87a23 */ /* 0x100fe40000010890 */
[----:B------:R-:W-:Y:S01]  /*80f0*/  LDSM.16.MT88.4 R152, [R198+0x3900] ;  /* 0x00390000c698783b */ /* 0x000fe20000004200 */
[--C-:B------:R-:W-:Y:S02]  /*8100*/  FFMA.FTZ R237, R149, c[0x0][0x2d0], -R144.reuse ;  /* 0x0000b40095ed7a23 */ /* 0x100fe40000010890 */
[----:B------:R-:W1:Y:S01]  /*8110*/  MUFU.EX2 R2, R2 ;  /* 0x0000000200027308 */ /* 0x000e620000000800 */
[--C-:B------:R-:W-:Y:S02]  /*8120*/  FFMA.FTZ R238, R147, c[0x0][0x2d0], -R144.reuse ;  /* 0x0000b40093ee7a23 */ /* 0x100fe40000010890 */
[--C-:B------:R-:W-:Y:S02]  /*8130*/  FFMA.FTZ R239, R145, c[0x0][0x2d0], -R144.reuse ;  /* 0x0000b40091ef7a23 */ /* 0x100fe40000010890 */
[----:B------:R-:W-:Y:S02]  /*8140*/  FFMA.FTZ R151, R146, c[0x0][0x2d0], -R151 ;  /* 0x0000b40092977a23 */ /* 0x000fe40000010897 */
[----:B------:R-:W-:Y:S02]  /*8150*/  FFMA.FTZ R144, R133, c[0x0][0x2d0], -R144 ;  /* 0x0000b40085907a23 */ /* 0x000fe40000010890 */
[C---:B------:R-:W-:Y:S01]  /*8160*/  FMUL.FTZ R36, R3.reuse, R36 ;  /* 0x0000002403247220 */ /* 0x040fe20000410000 */
[----:B------:R-:W-:Y:S01]  /*8170*/  MUFU.EX2 R236, R151 ;  /* 0x0000009700ec7308 */ /* 0x000fe20000000800 */
[C---:B------:R-:W-:Y:S02]  /*8180*/  FMUL.FTZ R37, R3.reuse, R37 ;  /* 0x0000002503257220 */ /* 0x040fe40000410000 */
[C---:B------:R-:W-:Y:S01]  /*8190*/  FMUL.FTZ R40, R3.reuse, R40 ;  /* 0x0000002803287220 */ /* 0x040fe20000410000 */
[----:B---3--:R-:W-:Y:S01]  /*81a0*/  F2FP.PACK_AB R139, R170, R171 ;  /* 0x000000abaa8b723e */ /* 0x008fe200000000ff */
[C---:B------:R-:W-:Y:S02]  /*81b0*/  FMUL.FTZ R41, R3.reuse, R41 ;  /* 0x0000002903297220 */ /* 0x040fe40000410000 */
[C---:B------:R-:W-:Y:S02]  /*81c0*/  FMUL.FTZ R44, R3.reuse, R44 ;  /* 0x0000002c032c7220 */ /* 0x040fe40000410000 */
[C---:B------:R-:W-:Y:S01]  /*81d0*/  FMUL.FTZ R45, R3.reuse, R45 ;  /* 0x0000002d032d7220 */ /* 0x040fe20000410000 */
[----:B------:R3:W-:Y:S01]  /*81e0*/  MUFU.EX2 R240, R144 ;  /* 0x0000009000f07308 */ /* 0x0007e20000000800 */
[C---:B------:R-:W-:Y:S02]  /*81f0*/  FMUL.FTZ R48, R3.reuse, R48 ;  /* 0x0000003003307220 */ /* 0x040fe40000410000 */
[C---:B------:R-:W-:Y:S02]  /*8200*/  FMUL.FTZ R49, R3.reuse, R49 ;  /* 0x0000003103317220 */ /* 0x040fe40000410000 */
[C---:B-1----:R-:W-:Y:S02]  /*8210*/  FMUL.FTZ R6, R2.reuse, R130 ;  /* 0x0000008202067220 */ /* 0x042fe40000410000 */
[C---:B------:R-:W-:Y:S02]  /*8220*/  FMUL.FTZ R7, R2.reuse, R131 ;  /* 0x0000008302077220 */ /* 0x040fe40000410000 */
[----:B------:R-:W-:Y:S01]  /*8230*/  LDSM.16.MT88.4 R128, [R198+0x2900] ;  /* 0x00290000c680783b */ /* 0x000fe20000004200 */
[C---:B------:R-:W-:Y:S01]  /*8240*/  FMUL.FTZ R10, R2.reuse, R126 ;  /* 0x0000007e020a7220 */ /* 0x040fe20000410000 */
[----:B------:R-:W-:Y:S01]  /*8250*/  MUFU.EX2 R174, R174 ;  /* 0x000000ae00ae7308 */ /* 0x000fe20000000800 */
[C---:B------:R-:W-:Y:S02]  /*8260*/  FMUL.FTZ R11, R2.reuse, R127 ;  /* 0x0000007f020b7220 */ /* 0x040fe40000410000 */
[C---:B--2---:R-:W-:Y:S03]  /*8270*/  HMMA.16816.F32 R4, R136.reuse, R12, R4 ;  /* 0x0000000c8804723c */ /* 0x044fe60000001804 */
[----:B------:R-:W-:Y:S02]  /*8280*/  LDSM.16.MT88.4 R124, [R203+0x2900] ;  /* 0x00290000cb7c783b */ /* 0x000fe40000004200 */
[C---:B------:R-:W-:Y:S02]  /*8290*/  FMUL.FTZ R18, R2.reuse, R118 ;  /* 0x0000007602127220 */ /* 0x040fe40000410000 */
[C---:B------:R-:W-:Y:S01]  /*82a0*/  FMUL.FTZ R12, R3.reuse, R120 ;  /* 0x00000078030c7220 */ /* 0x040fe20000410000 */
[C---:B------:R-:W-:Y:S01]  /*82b0*/  HMMA.16816.F32 R8, R136.reuse, R14, R8 ;  /* 0x0000000e8808723c */ /* 0x040fe20000001808 */
[----:B------:R-:W1:Y:S02]  /*82c0*/  MUFU.EX2 R175, R175 ;  /* 0x000000af00af7308 */ /* 0x000e640000000800 */
[----:B---3--:R-:W-:Y:S01]  /*82d0*/  LDSM.16.MT88.4 R144, [R196+0x1900] ;  /* 0x00190000c490783b */ /* 0x008fe20000004200 */
[C---:B------:R-:W-:Y:S02]  /*82e0*/  FMUL.FTZ R13, R3.reuse, R121 ;  /* 0x00000079030d7220 */ /* 0x040fe40000410000 */
[C---:B------:R-:W-:Y:S02]  /*82f0*/  FMUL.FTZ R19, R2.reuse, R119 ;  /* 0x0000007702137220 */ /* 0x040fe40000410000 */
[C---:B------:R-:W-:Y:S03]  /*8300*/  FMUL.FTZ R14, R2.reuse, R122 ;  /* 0x0000007a020e7220 */ /* 0x040fe60000410000 */
[----:B------:R-:W-:Y:S01]  /*8310*/  LDSM.16.MT88.4 R116, [R198+0x900] ;  /* 0x00090000c674783b */ /* 0x000fe20000004200 */
[C---:B------:R-:W-:Y:S01]  /*8320*/  FMUL.FTZ R15, R2.reuse, R123 ;  /* 0x0000007b020f7220 */ /* 0x040fe20000410000 */
[----:B------:R-:W-:Y:S01]  /*8330*/  MUFU.EX2 R176, R176 ;  /* 0x000000b000b07308 */ /* 0x000fe20000000800 */
[C---:B------:R-:W-:Y:S02]  /*8340*/  FMUL.FTZ R26, R2.reuse, R110 ;  /* 0x0000006e021a7220 */ /* 0x040fe40000410000 */
[C---:B------:R-:W-:Y:S02]  /*8350*/  FMUL.FTZ R27, R2.reuse, R111 ;  /* 0x0000006f021b7220 */ /* 0x040fe40000410000 */
[C---:B------:R-:W-:Y:S01]  /*8360*/  FMUL.FTZ R34, R2.reuse, R102 ;  /* 0x0000006602227220 */ /* 0x040fe20000410000 */
[C---:B------:R-:W-:Y:S01]  /*8370*/  HMMA.16816.F32 R12, R136.reuse, R20, R12 ;  /* 0x00000014880c723c */ /* 0x040fe2000000180c */
[----:B------:R-:W2:Y:S02]  /*8380*/  LDSM.16.MT88.4 R120, [R196+0x100] ;  /* 0x00010000c478783b */ /* 0x000ea40000004200 */
[C---:B------:R-:W-:Y:S01]  /*8390*/  FMUL.FTZ R35, R2.reuse, R103 ;  /* 0x0000006702237220 */ /* 0x040fe20000410000 */
[----:B------:R-:W-:Y:S01]  /*83a0*/  MUFU.EX2 R177, R177 ;  /* 0x000000b100b17308 */ /* 0x000fe20000000800 */
[C---:B------:R-:W-:Y:S02]  /*83b0*/  FMUL.FTZ R38, R2.reuse, R38 ;  /* 0x0000002602267220 */ /* 0x040fe40000410000 */
[C---:B------:R-:W-:Y:S01]  /*83c0*/  FMUL.FTZ R20, R3.reuse, R112 ;  /* 0x0000007003147220 */ /* 0x040fe20000410000 */
[C---:B------:R-:W-:Y:S01]  /*83d0*/  HMMA.16816.F32 R16, R136.reuse, R22, R16 ;  /* 0x000000168810723c */ /* 0x040fe20000001810 */
[----:B------:R-:W-:Y:S03]  /*83e0*/  LDSM.16.MT88.4 R100, [R197+0x2100] ;  /* 0x00210000c564783b */ /* 0x000fe60000004200 */
[C---:B------:R-:W-:Y:S02]  /*83f0*/  FMUL.FTZ R21, R3.reuse, R113 ;  /* 0x0000007103157220 */ /* 0x040fe40000410000 */
[C---:B------:R-:W-:Y:S01]  /*8400*/  FMUL.FTZ R39, R2.reuse, R39 ;  /* 0x0000002702277220 */ /* 0x040fe20000410000 */
[----:B------:R-:W-:Y:S01]  /*8410*/  MUFU.EX2 R178, R178 ;  /* 0x000000b200b27308 */ /* 0x000fe20000000800 */
[C---:B------:R-:W-:Y:S01]  /*8420*/  FMUL.FTZ R22, R2.reuse, R114 ;  /* 0x0000007202167220 */ /* 0x040fe20000410000 */
[----:B------:R-:W-:Y:S03]  /*8430*/  LDSM.16.MT88.4 R108, [R196+0x2100] ;  /* 0x00210000c46c783b */ /* 0x000fe60000004200 */
[C---:B------:R-:W-:Y:S02]  /*8440*/  FMUL.FTZ R23, R2.reuse, R115 ;  /* 0x0000007302177220 */ /* 0x040fe40000410000 */
[C---:B------:R-:W-:Y:S02]  /*8450*/  FMUL.FTZ R42, R2.reuse, R42 ;  /* 0x0000002a022a7220 */ /* 0x040fe40000410000 */
[C---:B------:R-:W-:Y:S01]  /*8460*/  FMUL.FTZ R43, R2.reuse, R43 ;  /* 0x0000002b022b7220 */ /* 0x040fe20000410000 */
[----:B------:R-:W3:Y:S01]  /*8470*/  LDSM.16.MT88.4 R112, [R203+0x2100] ;  /* 0x00210000cb70783b */ /* 0x000ee20000004200 */
[C---:B------:R-:W-:Y:S01]  /*8480*/  FMUL.FTZ R46, R2.reuse, R46 ;  /* 0x0000002e022e7220 */ /* 0x040fe20000410000 */
[C---:B------:R-:W-:Y:S01]  /*8490*/  HMMA.16816.F32 R20, R136.reuse, R28, R20 ;  /* 0x0000001c8814723c */ /* 0x040fe20000001814 */
[----:B------:R-:W4:Y:S02]  /*84a0*/  MUFU.EX2 R179, R179 ;  /* 0x000000b300b37308 */ /* 0x000f240000000800 */
[C---:B------:R-:W-:Y:S02]  /*84b0*/  FMUL.FTZ R47, R2.reuse, R47 ;  /* 0x0000002f022f7220 */ /* 0x040fe40000410000 */
[C---:B------:R-:W-:Y:S01]  /*84c0*/  FMUL.FTZ R50, R2.reuse, R50 ;  /* 0x0000003202327220 */ /* 0x040fe20000410000 */
[----:B------:R-:W-:Y:S01]  /*84d0*/  LDSM.16.MT88.4 R148, [R203+0x3900] ;  /* 0x00390000cb94783b */ /* 0x000fe20000004200 */
[C---:B------:R-:W-:Y:S01]  /*84e0*/  FMUL.FTZ R28, R3.reuse, R104 ;  /* 0x00000068031c7220 */ /* 0x040fe20000410000 */
[C---:B------:R-:W-:Y:S03]  /*84f0*/  HMMA.16816.F32 R24, R136.reuse, R30, R24 ;  /* 0x0000001e8818723c */ /* 0x040fe60000001818 */
[----:B------:R-:W-:Y:S01]  /*8500*/  MUFU.EX2 R223, R223 ;  /* 0x000000df00df7308 */ /* 0x000fe20000000800 */
[C---:B------:R-:W-:Y:S02]  /*8510*/  FMUL.FTZ R29, R3.reuse, R105 ;  /* 0x00000069031d7220 */ /* 0x040fe40000410000 */
[C---:B------:R-:W-:Y:S02]  /*8520*/  FMUL.FTZ R51, R2.reuse, R51 ;  /* 0x0000003302337220 */ /* 0x040fe40000410000 */
[C---:B------:R-:W-:Y:S04]  /*8530*/  FMUL.FTZ R30, R2.reuse, R106 ;  /* 0x0000006a021e7220 */ /* 0x040fe80000410000 */
[C---:B------:R-:W-:Y:S01]  /*8540*/  FMUL.FTZ R31, R2.reuse, R107 ;  /* 0x0000006b021f7220 */ /* 0x040fe20000410000 */
[----:B------:R-:W5:Y:S01]  /*8550*/  MUFU.EX2 R224, R224 ;  /* 0x000000e000e07308 */ /* 0x000f620000000800 */
[----:B------:R-:W1:Y:S01]  /*8560*/  LDSM.16.MT88.4 R104, [R198+0x2100] ;  /* 0x00210000c668783b */ /* 0x000e620000004200 */
[C---:B------:R-:W-:Y:S02]  /*8570*/  FMUL.FTZ R52, R3.reuse, R52 ;  /* 0x0000003403347220 */ /* 0x040fe40000410000 */
[C---:B------:R-:W-:Y:S02]  /*8580*/  FMUL.FTZ R53, R3.reuse, R53 ;  /* 0x0000003503357220 */ /* 0x040fe40000410000 */
[C---:B--2---:R-:W-:Y:S03]  /*8590*/  HMMA.16816.F32 R28, R136.reuse, R120, R28 ;  /* 0x00000078881c723c */ /* 0x044fe6000000181c */
        /* <DEDUP_REMOVED lines=8> */
[----:B------:R-:W2:Y:S01]  /*8620*/  MUFU.EX2 R226, R226 ;  /* 0x000000e200e27308 */ /* 0x000ea20000000800 */
[C---:B---3--:R-:W-:Y:S04]  /*8630*/  HMMA.16816.F32 R36, R136.reuse, R112, R36 ;  /* 0x000000708824723c */ /* 0x048fe80000001824 */
[C---:B------:R-:W-:Y:S02]  /*8640*/  FMUL.FTZ R59, R2.reuse, R59 ;  /* 0x0000003b023b7220 */ /* 0x040fe40000410000 */
[C---:B------:R-:W-:Y:S02]  /*8650*/  FMUL.FTZ R60, R3.reuse, R60 ;  /* 0x0000003c033c7220 */ /* 0x040fe40000410000 */
[C---:B------:R-:W-:Y:S01]  /*8660*/  HMMA.16816.F32 R40, R136.reuse, R114, R40 ;  /* 0x000000728828723c */ /* 0x040fe20000001828 */
[----:B------:R-:W-:Y:S01]  /*8670*/  LDSM.16.MT88.4 R112, [R203+0x900] ;  /* 0x00090000cb70783b */ /* 0x000fe20000004200 */
[----:B------:R-:W-:Y:S02]  /*8680*/  MUFU.EX2 R227, R227 ;  /* 0x000000e300e37308 */ /* 0x000fe40000000800 */
[C---:B------:R-:W-:Y:S02]  /*8690*/  FMUL.FTZ R61, R3.reuse, R61 ;  /* 0x0000003d033d7220 */ /* 0x040fe40000410000 */
[C---:B------:R-:W-:Y:S02]  /*86a0*/  FMUL.FTZ R62, R2.reuse, R62 ;  /* 0x0000003e023e7220 */ /* 0x040fe40000410000 */
[C---:B------:R-:W-:Y:S01]  /*86b0*/  FMUL.FTZ R63, R2.reuse, R63 ;  /* 0x0000003f023f7220 */ /* 0x040fe20000410000 */
[C---:B-1----:R-:W-:Y:S03]  /*86c0*/  HMMA.16816.F32 R44, R136.reuse, R104, R44 ;  /* 0x00000068882c723c */ /* 0x042fe6000000182c */
[----:B------:R-:W1:Y:S01]  /*86d0*/  MUFU.EX2 R228, R228 ;  /* 0x000000e400e47308 */ /* 0x000e620000000800 */
[C---:B------:R-:W-:Y:S02]  /*86e0*/  FMUL.FTZ R64, R3.reuse, R64 ;  /* 0x0000004003407220 */ /* 0x040fe40000410000 */
[C---:B------:R-:W-:Y:S02]  /*86f0*/  FMUL.FTZ R65, R3.reuse, R65 ;  /* 0x0000004103417220 */ /* 0x040fe40000410000 */
[C---:B------:R-:W-:Y:S01]  /*8700*/  FMUL.FTZ R66, R2.reuse, R66 ;  /* 0x0000004202427220 */ /* 0x040fe20000410000 */
[C---:B------:R-:W-:Y:S01]  /*8710*/  HMMA.16816.F32 R48, R136.reuse, R106, R48 ;  /* 0x0000006a8830723c */ /* 0x040fe20000001830 */
[----:B------:R-:W3:Y:S03]  /*8720*/  LDSM.16.MT88.4 R104, [R203+0x4100] ;  /* 0x00410000cb68783b */ /* 0x000ee60000004200 */
[----:B------:R-:W-:Y:S01]  /*8730*/  MUFU.EX2 R229, R229 ;  /* 0x000000e500e57308 */ /* 0x000fe20000000800 */
[C---:B------:R-:W-:Y:S02]  /*8740*/  FMUL.FTZ R67, R2.reuse, R67 ;  /* 0x0000004302437220 */ /* 0x040fe40000410000 */
[C---:B------:R-:W-:Y:S01]  /*8750*/  FMUL.FTZ R68, R3.reuse, R68 ;  /* 0x0000004403447220 */ /* 0x040fe20000410000 */
[C---:B------:R-:W-:Y:S04]  /*8760*/  HMMA.16816.F32 R52, R136.reuse, R100, R52 ;  /* 0x000000648834723c */ /* 0x040fe80000001834 */
[C---:B------:R-:W-:Y:S02]  /*8770*/  FMUL.FTZ R69, R3.reuse, R69 ;  /* 0x0000004503457220 */ /* 0x040fe40000410000 */
[----:B------:R-:W1:Y:S01]  /*8780*/  MUFU.EX2 R230, R230 ;  /* 0x000000e600e67308 */ /* 0x000e620000000800 */
[C---:B------:R-:W-:Y:S01]  /*8790*/  FMUL.FTZ R70, R2.reuse, R70 ;  /* 0x0000004602467220 */ /* 0x040fe20000410000 */
[C---:B------:R-:W-:Y:S01]  /*87a0*/  HMMA.16816.F32 R56, R136.reuse, R102, R56 ;  /* 0x000000668838723c */ /* 0x040fe20000001838 */
[----:B------:R-:W1:Y:S03]  /*87b0*/  LDSM.16.MT88.4 R100, [R198+0x4100] ;  /* 0x00410000c664783b */ /* 0x000e660000004200 */
[C---:B------:R-:W-:Y:S02]  /*87c0*/  FMUL.FTZ R71, R2.reuse, R71 ;  /* 0x0000004702477220 */ /* 0x040fe40000410000 */
[C---:B------:R-:W-:Y:S02]  /*87d0*/  FMUL.FTZ R72, R3.reuse, R72 ;  /* 0x0000004803487220 */ /* 0x040fe40000410000 */
[----:B------:R-:W-:Y:S01]  /*87e0*/  MUFU.EX2 R231, R231 ;  /* 0x000000e700e77308 */ /* 0x000fe20000000800 */
[C---:B------:R-:W-:Y:S03]  /*87f0*/  HMMA.16816.F32 R60, R136.reuse, R108, R60 ;  /* 0x0000006c883c723c */ /* 0x040fe6000000183c */
[C---:B------:R-:W-:Y:S02]  /*8800*/  FMUL.FTZ R73, R3.reuse, R73 ;  /* 0x0000004903497220 */ /* 0x040fe40000410000 */
[C---:B------:R-:W-:Y:S03]  /*8810*/  FMUL.FTZ R74, R2.reuse, R74 ;  /* 0x0000004a024a7220 */ /* 0x040fe60000410000 */
[C---:B------:R-:W-:Y:S01]  /*8820*/  HMMA.16816.F32 R64, R136.reuse, R110, R64 ;  /* 0x0000006e8840723c */ /* 0x040fe20000001840 */
[----:B------:R-:W2:Y:S01]  /*8830*/  LDSM.16.MT88.4 R108, [R197+0x4100] ;  /* 0x00410000c56c783b */ /* 0x000ea20000004200 */
[----:B------:R-:W2:Y:S02]  /*8840*/  MUFU.EX2 R232, R232 ;  /* 0x000000e800e87308 */ /* 0x000ea40000000800 */
[C---:B------:R-:W-:Y:S02]  /*8850*/  FMUL.FTZ R75, R2.reuse, R75 ;  /* 0x0000004b024b7220 */ /* 0x040fe40000410000 */
[C---:B------:R-:W-:Y:S02]  /*8860*/  FMUL.FTZ R76, R3.reuse, R76 ;  /* 0x0000004c034c7220 */ /* 0x040fe40000410000 */
[C---:B------:R-:W-:Y:S01]  /*8870*/  FMUL.FTZ R77, R3.reuse, R77 ;  /* 0x0000004d034d7220 */ /* 0x040fe20000410000 */
[C---:B---3--:R-:W-:Y:S03]  /*8880*/  HMMA.16816.F32 R68, R136.reuse, R104, R68 ;  /* 0x000000688844723c */ /* 0x048fe60000001844 */
[C---:B------:R-:W-:Y:S01]  /*8890*/  FMUL.FTZ R78, R2.reuse, R78 ;  /* 0x0000004e024e7220 */ /* 0x040fe20000410000 */
[----:B------:R-:W-:Y:S01]  /*88a0*/  MUFU.EX2 R233, R233 ;  /* 0x000000e900e97308 */ /* 0x000fe20000000800 */
[C---:B------:R-:W-:Y:S02]  /*88b0*/  FMUL.FTZ R79, R2.reuse, R79 ;  /* 0x0000004f024f7220 */ /* 0x040fe40000410000 */
[C---:B------:R-:W-:Y:S01]  /*88c0*/  FMUL.FTZ R80, R3.reuse, R80 ;  /* 0x0000005003507220 */ /* 0x040fe20000410000 */
[C---:B------:R-:W-:Y:S01]  /*88d0*/  HMMA.16816.F32 R72, R136.reuse, R106, R72 ;  /* 0x0000006a8848723c */ /* 0x040fe20000001848 */
[----:B------:R-:W3:Y:S03]  /*88e0*/  LDSM.16.MT88.4 R104, [R196+0x4100] ;  /* 0x00410000c468783b */ /* 0x000ee60000004200 */
[C---:B------:R-:W-:Y:S02]  /*88f0*/  FMUL.FTZ R81, R3.reuse, R81 ;  /* 0x0000005103517220 */ /* 0x040fe40000410000 */
[C---:B------:R-:W-:Y:S01]  /*8900*/  FMUL.FTZ R82, R2.reuse, R82 ;  /* 0x0000005202527220 */ /* 0x040fe20000410000 */
[----:B------:R-:W2:Y:S01]  /*8910*/  MUFU.EX2 R234, R234 ;  /* 0x000000ea00ea7308 */ /* 0x000ea20000000800 */
[C---:B-1----:R-:W-:Y:S04]  /*8920*/  HMMA.16816.F32 R76, R136.reuse, R100, R76 ;  /* 0x00000064884c723c */ /* 0x042fe8000000184c */
[C---:B------:R-:W-:Y:S02]  /*8930*/  FMUL.FTZ R83, R2.reuse, R83 ;  /* 0x0000005302537220 */ /* 0x040fe40000410000 */
[----:B------:R-:W-:Y:S01]  /*8940*/  FMUL.FTZ R84, R3, R84 ;  /* 0x0000005403547220 */ /* 0x000fe20000410000 */
[----:B------:R-:W-:Y:S01]  /*8950*/  F2FP.PACK_AB R100, R175, R174 ;  /* 0x000000aeaf64723e */ /* 0x000fe200000000ff */
[----:B------:R-:W-:Y:S01]  /*8960*/  FMUL.FTZ R85, R3, R85 ;  /* 0x0000005503557220 */ /* 0x000fe20000410000 */
[----:B----4-:R-:W-:Y:S01]  /*8970*/  F2FP.PACK_AB R101, R179, R178 ;  /* 0x000000b2b365723e */ /* 0x010fe200000000ff */
[----:B------:R-:W-:Y:S01]  /*8980*/  MUFU.EX2 R235, R235 ;  /* 0x000000eb00eb7308 */ /* 0x000fe20000000800 */
[C---:B------:R-:W-:Y:S03]  /*8990*/  HMMA.16816.F32 R80, R136.reuse, R102, R80 ;  /* 0x000000668850723c */ /* 0x040fe60000001850 */
[C---:B------:R-:W-:Y:S02]  /*89a0*/  FMUL.FTZ R86, R2.reuse, R86 ;  /* 0x0000005602567220 */ /* 0x040fe40000410000 */
[C---:B------:R-:W-:Y:S02]  /*89b0*/  FMUL.FTZ R87, R2.reuse, R87 ;  /* 0x0000005702577220 */ /* 0x040fe40000410000 */
[----:B------:R-:W-:Y:S01]  /*89c0*/  FMUL.FTZ R88, R3, R88 ;  /* 0x0000005803587220 */ /* 0x000fe20000410000 */
[----:B------:R-:W-:Y:S01]  /*89d0*/  F2FP.PACK_AB R102, R177, R176 ;  /* 0x000000b0b166723e */ /* 0x000fe200000000ff */
[C---:B------:R-:W-:Y:S01]  /*89e0*/  FMUL.FTZ R89, R3.reuse, R89 ;  /* 0x0000005903597220 */ /* 0x040fe20000410000 */
[----:B------:R-:W-:Y:S02]  /*89f0*/  MUFU.EX2 R237, R237 ;  /* 0x000000ed00ed7308 */ /* 0x000fe40000000800 */
[C---:B--2---:R-:W-:Y:S03]  /*8a00*/  HMMA.16816.F32 R84, R136.reuse, R108, R84 ;  /* 0x0000006c8854723c */ /* 0x044fe60000001854 */
[----:B------:R-:W-:Y:S01]  /*8a10*/  FMUL.FTZ R90, R2, R90 ;  /* 0x0000005a025a7220 */ /* 0x000fe20000410000 */
[----:B-----5:R-:W-:Y:S01]  /*8a20*/  F2FP.PACK_AB R103, R224, R223 ;  /* 0x000000dfe067723e */ /* 0x020fe200000000ff */
[C---:B------:R-:W-:Y:S02]  /*8a30*/  FMUL.FTZ R91, R2.reuse, R91 ;  /* 0x0000005b025b7220 */ /* 0x040fe40000410000 */
[C---:B------:R-:W-:Y:S01]  /*8a40*/  FMUL.FTZ R92, R3.reuse, R92 ;  /* 0x0000005c035c7220 */ /* 0x040fe20000410000 */
[----:B------:R-:W1:Y:S01]  /*8a50*/  MUFU.EX2 R238, R238 ;  /* 0x000000ee00ee7308 */ /* 0x000e620000000800 */
[C---:B------:R-:W-:Y:S03]  /*8a60*/  FMUL.FTZ R93, R3.reuse, R93 ;  /* 0x0000005d035d7220 */ /* 0x040fe60000410000 */
[C---:B------:R-:W-:Y:S01]  /*8a70*/  HMMA.16816.F32 R88, R136.reuse, R110, R88 ;  /* 0x0000006e8858723c */ /* 0x040fe20000001858 */
[----:B------:R-:W2:Y:S02]  /*8a80*/  LDSM.16.MT88.4 R108, [R197+0x900] ;  /* 0x00090000c56c783b */ /* 0x000ea40000004200 */
[C---:B------:R-:W-:Y:S02]  /*8a90*/  FMUL.FTZ R94, R2.reuse, R94 ;  /* 0x0000005e025e7220 */ /* 0x040fe40000410000 */
[C---:B------:R-:W-:Y:S01]  /*8aa0*/  FMUL.FTZ R95, R2.reuse, R95 ;  /* 0x0000005f025f7220 */ /* 0x040fe20000410000 */
[----:B------:R-:W4:Y:S01]  /*8ab0*/  MUFU.EX2 R239, R239 ;  /* 0x000000ef00ef7308 */ /* 0x000f220000000800 */
[C---:B------:R-:W-:Y:S02]  /*8ac0*/  FMUL.FTZ R96, R3.reuse, R96 ;  /* 0x0000006003607220 */ /* 0x040fe40000410000 */
[C---:B------:R-:W-:Y:S03]  /*8ad0*/  FMUL.FTZ R97, R3.reuse, R97 ;  /* 0x0000006103617220 */ /* 0x040fe60000410000 */
[C---:B---3--:R-:W-:Y:S03]  /*8ae0*/  HMMA.16816.F32 R92, R136.reuse, R104, R92 ;  /* 0x00000068885c723c */ /* 0x048fe6000000185c */
[C---:B------:R-:W-:Y:S02]  /*8af0*/  FMUL.FTZ R98, R2.reuse, R98 ;  /* 0x0000006202627220 */ /* 0x040fe40000410000 */
[C---:B------:R-:W-:Y:S02]  /*8b00*/  FMUL.FTZ R99, R2.reuse, R99 ;  /* 0x0000006302637220 */ /* 0x040fe40000410000 */
[----:B------:R-:W-:Y:S02]  /*8b10*/  FFMA.FTZ R168, R3, R214, R168 ;  /* 0x000000d603a87223 */ /* 0x000fe400000100a8 */
[----:B------:R-:W-:Y:S03]  /*8b20*/  FFMA.FTZ R173, R2, R215, R173 ;  /* 0x000000d702ad7223 */ /* 0x000fe600000100ad */
[----:B------:R-:W-:Y:S01]  /*8b30*/  HMMA.16816.F32 R96, R136, R106, R96 ;  /* 0x0000006a8860723c */ /* 0x000fe20000001860 */
[----:B------:R-:W3:Y:S02]  /*8b40*/  LDSM.16.MT88.4 R104, [R196+0x2900] ;  /* 0x00290000c468783b */ /* 0x000ee40000004200 */
[----:B------:R-:W-:Y:S02]  /*8b50*/  FADD.FTZ R135, R135, R168 ;  /* 0x000000a887877221 */ /* 0x000fe40000010000 */
[----:B------:R-:W-:Y:S02]  /*8b60*/  FADD.FTZ R172, R172, R173 ;  /* 0x000000adacac7221 */ /* 0x000fe40000010000 */
[----:B------:R-:W-:Y:S01]  /*8b70*/  FADD.FTZ R134, R134, R135 ;  /* 0x0000008786867221 */ /* 0x000fe20000010000 */
[C---:B------:R-:W-:Y:S01]  /*8b80*/  HMMA.16816.F32 R4, R100.reuse, R112, R4 ;  /* 0x000000706404723c */ /* 0x040fe20000001804 */
[----:B------:R-:W-:Y:S04]  /*8b90*/  LDSM.16.MT88.4 R136, [R197+0x3100] ;  /* 0x00310000c588783b */ /* 0x000fe80000004200 */
[----:B------:R-:W-:Y:S02]  /*8ba0*/  FADD.FTZ R3, R171, R172 ;  /* 0x000000acab037221 */ /* 0x000fe40000010000 */
[----:B------:R-:W-:Y:S01]  /*8bb0*/  FADD.FTZ R169, R169, R134 ;  /* 0x00000086a9a97221 */ /* 0x000fe20000010000 */
[C---:B------:R-:W-:Y:S01]  /*8bc0*/  HMMA.16816.F32 R8, R100.reuse, R114, R8 ;  /* 0x000000726408723c */ /* 0x040fe20000001808 */
[----:B------:R-:W-:Y:S03]  /*8bd0*/  LDSM.16.MT88.4 R112, [R198+0x4900] ;  /* 0x00490000c670783b */ /* 0x000fe60000004200 */
[----:B------:R-:W-:Y:S02]  /*8be0*/  FADD.FTZ R3, R170, R3 ;  /* 0x00000003aa037221 */ /* 0x000fe40000010000 */
[----:B------:R-:W-:Y:S02]  /*8bf0*/  FADD.FTZ R174, R174, R169 ;  /* 0x000000a9aeae7221 */ /* 0x000fe40000010000 */
[C---:B------:R-:W-:Y:S04]  /*8c00*/  HMMA.16816.F32 R12, R100.reuse, R116, R12 ;  /* 0x00000074640c723c */ /* 0x040fe8000000180c */
[----:B------:R-:W-:Y:S01]  /*8c10*/  FADD.FTZ R2, R178, R3 ;  /* 0x00000003b2027221 */ /* 0x000fe20000010000 */
[----:B------:R-:W-:Y:S01]  /*8c20*/  MOV R3, R0 ;  /* 0x0000000000037202 */ /* 0x000fe20000000f00 */
[----:B------:R-:W-:Y:S02]  /*8c30*/  FADD.FTZ R175, R175, R174 ;  /* 0x000000aeafaf7221 */ /* 0x000fe40000010000 */
[C---:B------:R-:W-:Y:S01]  /*8c40*/  HMMA.16816.F32 R16, R100.reuse, R118, R16 ;  /* 0x000000766410723c */ /* 0x040fe20000001810 */
[----:B------:R-:W-:Y:S03]  /*8c50*/  LDSM.16.MT88.4 R116, [R197+0x4900] ;  /* 0x00490000c574783b */ /* 0x000fe60000004200 */
[----:B------:R-:W-:Y:S02]  /*8c60*/  FADD.FTZ R2, R179, R2 ;  /* 0x00000002b3027221 */ /* 0x000fe40000010000 */
[----:B------:R-:W-:Y:S02]  /*8c70*/  FADD.FTZ R176, R176, R175 ;  /* 0x000000afb0b07221 */ /* 0x000fe40000010000 */
[C---:B--2---:R-:W-:Y:S04]  /*8c80*/  HMMA.16816.F32 R20, R100.reuse, R108, R20 ;  /* 0x0000006c6414723c */ /* 0x044fe80000001814 */
[----:B------:R-:W-:Y:S01]  /*8c90*/  FADD.FTZ R223, R223, R2 ;  /* 0x00000002dfdf7221 */ /* 0x000fe20000010000 */
[----:B------:R-:W-:Y:S01]  /*8ca0*/  MOV R2, R132 ;  /* 0x0000008400027202 */ /* 0x000fe20000000f00 */
[----:B------:R-:W-:Y:S02]  /*8cb0*/  FADD.FTZ R176, R177, R176 ;  /* 0x000000b0b1b07221 */ /* 0x000fe40000010000 */
[C---:B------:R-:W-:Y:S01]  /*8cc0*/  HMMA.16816.F32 R24, R100.reuse, R110, R24 ;  /* 0x0000006e6418723c */ /* 0x040fe20000001818 */
[----:B------:R-:W2:Y:S03]  /*8cd0*/  LDSM.16.MT88.4 R108, [R203+0x4900] ;  /* 0x00490000cb6c783b */ /* 0x000ea60000004200 */
[----:B------:R-:W-:Y:S04]  /*8ce0*/  FADD.FTZ R224, R224, R223 ;  /* 0x000000dfe0e07221 */ /* 0x000fe80000010000 */
        /* <DEDUP_REMOVED lines=20> */
[----:B------:R-:W5:Y:S07]  /*8e30*/  LDSM.16.MT88.4 R112, [R197+0x1100] ;  /* 0x00110000c570783b */ /* 0x000f6e0000004200 */
[C---:B------:R-:W-:Y:S08]  /*8e40*/  HMMA.16816.F32 R84, R100.reuse, R116, R84 ;  /* 0x000000746454723c */ /* 0x040ff00000001854 */
[C---:B------:R-:W-:Y:S01]  /*8e50*/  HMMA.16816.F32 R88, R100.reuse, R118, R88 ;  /* 0x000000766458723c */ /* 0x040fe20000001858 */
[----:B------:R-:W1:Y:S07]  /*8e60*/  LDSM.16.MT88.4 R116, [R203+0x3100] ;  /* 0x00310000cb74783b */ /* 0x000e6e0000004200 */
[C---:B---3--:R-:W-:Y:S08]  /*8e70*/  HMMA.16816.F32 R92, R100.reuse, R104, R92 ;  /* 0x00000068645c723c */ /* 0x048ff0000000185c */
[----:B------:R-:W-:Y:S01]  /*8e80*/  HMMA.16816.F32 R96, R100, R106, R96 ;  /* 0x0000006a6460723c */ /* 0x000fe20000001860 */
[----:B------:R-:W3:Y:S06]  /*8e90*/  LDSM.16.MT88.4 R104, [R196+0x3100] ;  /* 0x00310000c468783b */ /* 0x000eec0000004200 */
[----:B------:R-:W-:Y:S01]  /*8ea0*/  F2FP.PACK_AB R100, R226, R225 ;  /* 0x000000e1e264723e */ /* 0x000fe200000000ff */
[----:B------:R-:W-:Y:S01]  /*8eb0*/  FADD.FTZ R225, R225, R176 ;  /* 0x000000b0e1e17221 */ /* 0x000fe20000010000 */
[----:B------:R-:W-:Y:S03]  /*8ec0*/  F2FP.PACK_AB R102, R228, R227 ;  /* 0x000000e3e466723e */ /* 0x000fe600000000ff */
[----:B------:R-:W-:Y:S01]  /*8ed0*/  F2FP.PACK_AB R101, R230, R229 ;  /* 0x000000e5e665723e */ /* 0x000fe200000000ff */
[----:B------:R-:W-:Y:S01]  /*8ee0*/  FADD.FTZ R229, R229, R224 ;  /* 0x000000e0e5e57221 */ /* 0x000fe20000010000 */
[----:B------:R-:W-:Y:S01]  /*8ef0*/  F2FP.PACK_AB R103, R232, R231 ;  /* 0x000000e7e867723e */ /* 0x000fe200000000ff */
[----:B------:R-:W-:Y:S02]  /*8f00*/  FADD.FTZ R226, R226, R225 ;  /* 0x000000e1e2e27221 */ /* 0x000fe40000010000 */
[----:B------:R-:W-:Y:S02]  /*8f10*/  FADD.FTZ R230, R230, R229 ;  /* 0x000000e5e6e67221 */ /* 0x000fe40000010000 */
[----:B------:R-:W-:Y:S02]  /*8f20*/  FADD.FTZ R227, R227, R226 ;  /* 0x000000e2e3e37221 */ /* 0x000fe40000010000 */
[C---:B--2---:R-:W-:Y:S03]  /*8f30*/  HMMA.16816.F32 R4, R100.reuse, R108, R4 ;  /* 0x0000006c6404723c */ /* 0x044fe60000001804 */
[----:B------:R-:W-:Y:S02]  /*8f40*/  FADD.FTZ R231, R231, R230 ;  /* 0x000000e6e7e77221 */ /* 0x000fe40000010000 */
[----:B------:R-:W-:Y:S02]  /*8f50*/  FADD.FTZ R228, R228, R227 ;  /* 0x000000e3e4e47221 */ /* 0x000fe40000010000 */
[----:B------:R-:W-:Y:S01]  /*8f60*/  FADD.FTZ R232, R232, R231 ;  /* 0x000000e7e8e87221 */ /* 0x000fe20000010000 */
[C---:B------:R-:W-:Y:S01]  /*8f70*/  HMMA.16816.F32 R8, R100.reuse, R110, R8 ;  /* 0x0000006e6408723c */ /* 0x040fe20000001808 */
[----:B------:R-:W2:Y:S07]  /*8f80*/  LDSM.16.MT88.4 R108, [R203+0x5100] ;  /* 0x00510000cb6c783b */ /* 0x000eae0000004200 */
[C---:B------:R-:W-:Y:S08]  /*8f90*/  HMMA.16816.F32 R12, R100.reuse, R120, R12 ;  /* 0x00000078640c723c */ /* 0x040ff0000000180c */
[C---:B------:R-:W-:Y:S08]  /*8fa0*/  HMMA.16816.F32 R16, R100.reuse, R122, R16 ;  /* 0x0000007a6410723c */ /* 0x040ff00000001810 */
[C---:B-----5:R-:W-:Y:S08]  /*8fb0*/  HMMA.16816.F32 R20, R100.reuse, R112, R20 ;  /* 0x000000706414723c */ /* 0x060ff00000001814 */
[C---:B------:R-:W-:Y:S01]  /*8fc0*/  HMMA.16816.F32 R24, R100.reuse, R114, R24 ;  /* 0x000000726418723c */ /* 0x040fe20000001818 */
[----:B------:R-:W5:Y:S07]  /*8fd0*/  LDSM.16.MT88.4 R112, [R198+0x5100] ;  /* 0x00510000c670783b */ /* 0x000f6e0000004200 */
[C---:B------:R-:W-:Y:S08]  /*8fe0*/  HMMA.16816.F32 R28, R100.reuse, R124, R28 ;  /* 0x0000007c641c723c */ /* 0x040ff0000000181c */
[C---:B------:R-:W-:Y:S01]  /*8ff0*/  HMMA.16816.F32 R32, R100.reuse, R126, R32 ;  /* 0x0000007e6420723c */ /* 0x040fe20000001820 */
[----:B------:R-:W-:Y:S07]  /*9000*/  LDSM.16.MT88.4 R124, [R203+0x1900] ;  /* 0x00190000cb7c783b */ /* 0x000fee0000004200 */
[C---:B-1----:R-:W-:Y:S08]  /*9010*/  HMMA.16816.F32 R36, R100.reuse, R116, R36 ;  /* 0x000000746424723c */ /* 0x042ff00000001824 */
[C---:B------:R-:W-:Y:S01]  /*9020*/  HMMA.16816.F32 R40, R100.reuse, R118, R40 ;  /* 0x000000766428723c */ /* 0x040fe20000001828 */
[----:B------:R-:W1:Y:S07]  /*9030*/  LDSM.16.MT88.4 R116, [R197+0x5100] ;  /* 0x00510000c574783b */ /* 0x000e6e0000004200 */
        /* <DEDUP_REMOVED lines=9> */
[----:B----4-:R-:W-:Y:S01]  /*90d0*/  F2FP.PACK_AB R139, R240, R239 ;  /* 0x000000eff08b723e */ /* 0x010fe200000000ff */
[----:B------:R-:W-:Y:S02]  /*90e0*/  FADD.FTZ R237, R237, R232 ;  /* 0x000000e8eded7221 */ /* 0x000fe40000010000 */
[----:B------:R-:W-:Y:S01]  /*90f0*/  FADD.FTZ R234, R234, R233 ;  /* 0x000000e9eaea7221 */ /* 0x000fe20000010000 */
[C---:B------:R-:W-:Y:S01]  /*9100*/  HMMA.16816.F32 R64, R100.reuse, R106, R64 ;  /* 0x0000006a6440723c */ /* 0x040fe20000001840 */
[----:B------:R-:W3:Y:S03]  /*9110*/  LDSM.16.MT88.4 R104, [R196+0x5100] ;  /* 0x00510000c468783b */ /* 0x000ee60000004200 */
[----:B------:R-:W-:Y:S02]  /*9120*/  FADD.FTZ R238, R238, R237 ;  /* 0x000000edeeee7221 */ /* 0x000fe40000010000 */
[----:B------:R-:W-:Y:S02]  /*9130*/  FADD.FTZ R235, R235, R234 ;  /* 0x000000eaebeb7221 */ /* 0x000fe40000010000 */
[C---:B--2---:R-:W-:Y:S04]  /*9140*/  HMMA.16816.F32 R68, R100.reuse, R108, R68 ;  /* 0x0000006c6444723c */ /* 0x044fe80000001844 */
[----:B------:R-:W-:Y:S02]  /*9150*/  FADD.FTZ R215, R239, R238 ;  /* 0x000000eeefd77221 */ /* 0x000fe40000010000 */
[----:B------:R-:W-:Y:S02]  /*9160*/  FADD.FTZ R214, R236, R235 ;  /* 0x000000ebecd67221 */ /* 0x000fe40000010000 */
[C---:B------:R-:W-:Y:S01]  /*9170*/  HMMA.16816.F32 R72, R100.reuse, R110, R72 ;  /* 0x0000006e6448723c */ /* 0x040fe20000001848 */
[----:B------:R-:W2:Y:S03]  /*9180*/  LDSM.16.MT88.4 R108, [R198+0x1900] ;  /* 0x00190000c66c783b */ /* 0x000ea60000004200 */
[----:B------:R-:W-:Y:S04]  /*9190*/  FADD.FTZ R215, R240, R215 ;  /* 0x000000d7f0d77221 */ /* 0x000fe80000010000 */
[C---:B-----5:R-:W-:Y:S08]  /*91a0*/  HMMA.16816.F32 R76, R100.reuse, R112, R76 ;  /* 0x00000070644c723c */ /* 0x060ff0000000184c */
[C---:B------:R-:W-:Y:S08]  /*91b0*/  HMMA.16816.F32 R80, R100.reuse, R114, R80 ;  /* 0x000000726450723c */ /* 0x040ff00000001850 */
[C---:B-1----:R-:W-:Y:S08]  /*91c0*/  HMMA.16816.F32 R84, R100.reuse, R116, R84 ;  /* 0x000000746454723c */ /* 0x042ff00000001854 */
[C---:B------:R-:W-:Y:S08]  /*91d0*/  HMMA.16816.F32 R88, R100.reuse, R118, R88 ;  /* 0x000000766458723c */ /* 0x040ff00000001858 */
[C---:B---3--:R-:W-:Y:S08]  /*91e0*/  HMMA.16816.F32 R92, R100.reuse, R104, R92 ;  /* 0x00000068645c723c */ /* 0x048ff0000000185c */
[----:B------:R-:W-:Y:S08]  /*91f0*/  HMMA.16816.F32 R96, R100, R106, R96 ;  /* 0x0000006a6460723c */ /* 0x000ff00000001860 */
[C---:B------:R-:W-:Y:S01]  /*9200*/  HMMA.16816.F32 R128, R136.reuse, R124, R4 ;  /* 0x0000007c8880723c */ /* 0x040fe20000001804 */
[----:B------:R-:W1:Y:S07]  /*9210*/  LDSM.16.MT88.4 R4, [R198+0x5900] ;  /* 0x00590000c604783b */ /* 0x000e6e0000004200 */
[C---:B------:R-:W-:Y:S01]  /*9220*/  HMMA.16816.F32 R124, R136.reuse, R126, R8 ;  /* 0x0000007e887c723c */ /* 0x040fe20000001808 */
[----:B------:R-:W3:Y:S07]  /*9230*/  LDSM.16.MT88.4 R8, [R197+0x5900] ;  /* 0x00590000c508783b */ /* 0x000eee0000004200 */
[C---:B--2---:R-:W-:Y:S01]  /*9240*/  HMMA.16816.F32 R120, R136.reuse, R108, R12 ;  /* 0x0000006c8878723c */ /* 0x044fe2000000180c */
[----:B------:R-:W2:Y:S07]  /*9250*/  LDSM.16.MT88.4 R12, [R196+0x5900] ;  /* 0x00590000c40c783b */ /* 0x000eae0000004200 */
        /* <DEDUP_REMOVED lines=15> */
[C---:B-1----:R-:W-:Y:S08]  /*9350*/  HMMA.16816.F32 R76, R136.reuse, R4, R76 ;  /* 0x00000004884c723c */ /* 0x042ff0000000184c */
[C---:B------:R-:W-:Y:S08]  /*9360*/  HMMA.16816.F32 R80, R136.reuse, R6, R80 ;  /* 0x000000068850723c */ /* 0x040ff00000001850 */
[C---:B---3--:R-:W-:Y:S08]  /*9370*/  HMMA.16816.F32 R84, R136.reuse, R8, R84 ;  /* 0x000000088854723c */ /* 0x048ff00000001854 */
[C---:B------:R-:W-:Y:S08]  /*9380*/  HMMA.16816.F32 R88, R136.reuse, R10, R88 ;  /* 0x0000000a8858723c */ /* 0x040ff00000001858 */
[C---:B--2---:R-:W-:Y:S08]  /*9390*/  HMMA.16816.F32 R92, R136.reuse, R12, R92 ;  /* 0x0000000c885c723c */ /* 0x044ff0000000185c */
[----:B------:R-:W-:Y:S01]  /*93a0*/  HMMA.16816.F32 R96, R136, R14, R96 ;  /* 0x0000000e8860723c */ /* 0x000fe20000001860 */
[----:B------:R-:W-:-:S07]  /*93b0*/  @P0 BRA `(.L_x_418) ;  /* 0xffffc4a000000947 */ /* 0x000fce000383ffff */
.L_x_407:
[----:B------:R-:W1:Y:S01]  /*93c0*/  S2UR UR26, SR_CTAID.X ;  /* 0x00000000001a79c3 */ /* 0x000e620000002500 */
[----:B------:R-:W-:Y:S01]  /*93d0*/  UMOV UR25, 0x1 ;  /* 0x0000000100197882 */ /* 0x000fe20000000000 */
[----:B------:R-:W-:Y:S01]  /*93e0*/  PLOP3.LUT P0, PT, PT, PT, UP0, 0x40, 0x0 ;  /* 0x000000000000781c */ /* 0x000fe20003f0e808 */
[----:B------:R-:W-:-:S02]  /*93f0*/  ULDC UR21, c[0x0][0x168] ;  /* 0x00005a0000157ab9 */ /* 0x000fc40000000800 */
[----:B------:R-:W-:Y:S02]  /*9400*/  ULDC.64 UR4, c[0x0][0x2c8] ;  /* 0x0000b20000047ab9 */ /* 0x000fe40000000a00 */
[----:B------:R-:W-:Y:S02]  /*9410*/  UIADD3 UR21, UR25, -UR21, URZ ;  /* 0x8000001519157290 */ /* 0x000fe4000fffe03f */
[----:B------:R-:W-:Y:S02]  /*9420*/  ULDC UR24, c[0x0][0x2ac] ;  /* 0x0000ab0000187ab9 */ /* 0x000fe40000000800 */
[----:B-1----:R-:W-:-:S04]  /*9430*/  ULEA UR26, UR26, 0x7f, 0x7 ;  /* 0x0000007f1a1a7891 */ /* 0x002fc8000f8e383f */
[----:B------:R-:W-:-:S03]  /*9440*/  UIMAD.WIDE.U32 UR28, UR26, UR4, URZ ;  /* 0x000000041a1c72a5 */ /* 0x000fc6000f8e003f */
[----:B------:R-:W-:Y:S02]  /*9450*/  ULDC UR4, c[0x0][0x1d0] ;  /* 0x0000740000047ab9 */ /* 0x000fe40000000800 */
[----:B------:R-:W-:Y:S02]  /*9460*/  UIMAD UR4, UR24, UR4, UR21 ;  /* 0x00000004180472a4 */ /* 0x000fe4000f8e0215 */
[----:B------:R-:W-:Y:S02]  /*9470*/  @UP1 USHF.R.U32.HI UR26, URZ, UR5, UR29 ;  /* 0x000000053f1a1299 */ /* 0x000fe4000801161d */
[----:B------:R-:W-:Y:S02]  /*9480*/  ULDC UR21, c[0x0][0x324] ;  /* 0x0000c90000157ab9 */ /* 0x000fe40000000800 */
[----:B------:R-:W-:-:S04]  /*9490*/  UIADD3 UR24, UR4, UR26, URZ ;  /* 0x0000001a04187290 */ /* 0x000fc8000fffe03f */
[----:B------:R-:W-:Y:S01]  /*94a0*/  UIADD3 UR21, UR24, -UR21, URZ ;  /* 0x8000001518157290 */ /* 0x000fe2000fffe03f */
[----:B------:R-:W-:Y:S05]  /*94b0*/  @P0 BRA `(.L_x_419) ;  /* 0x0000016000000947 */ /* 0x000fea0003800000 */
[----:B------:R-:W-:-:S06]  /*94c0*/  UISETP.GT.AND UP2, UPT, UR24, -0x1, UPT ;  /* 0xffffffff1800788c */ /* 0x000fcc000bf44270 */
[----:B------:R-:W-:-:S13]  /*94d0*/  PLOP3.LUT P0, PT, PT, PT, UP2, 0x80, 0x0 ;  /* 0x000000000000781c */ /* 0x000fda0003f0f028 */
[----:B------:R-:W-:Y:S05]  /*94e0*/  @P0 BRA `(.L_x_420) ;  /* 0x0000009000000947 */ /* 0x000fea0003800000 */
[----:B------:R-:W-:Y:S02]  /*94f0*/  ULDC UR4, c[0x0][0x32c] ;  /* 0x0000cb0000047ab9 */ /* 0x000fe40000000800 */
[----:B------:R-:W-:Y:S02]  /*9500*/  UISETP.NE.AND UP2, UPT, UR25, UR4, UPT ;  /* 0x000000041900728c */ /* 0x000fe4000bf45270 */
[----:B------:R-:W-:Y:S02]  /*9510*/  ULOP3.LUT UR24, URZ, UR24, URZ, 0x33, !UPT ;  /* 0x000000183f187292 */ /* 0x000fe4000f8e333f */
[----:B------:R-:W-:Y:S02]  /*9520*/  ULDC.64 UR4, c[0x0][0x330] ;  /* 0x0000cc0000047ab9 */ /* 0x000fe40000000a00 */
[----:B------:R-:W-:-:S07]  /*9530*/  UIMAD.WIDE.U32 UR26, UR24, UR4, URZ ;  /* 0x00000004181a72a5 */ /* 0x000fce000f8e003f */
[----:B------:R-:W-:Y:S02]  /*9540*/  @UP2 UMOV UR25, UR27 ;  /* 0x0000001b00192c82 */ /* 0x000fe40008000000 */
[----:B------:R-:W-:-:S04]  /*9550*/  @UP2 USHF.R.U32.HI UR24, URZ, UR5, UR25 ;  /* 0x000000053f182299 */ /* 0x000fc80008011619 */
[----:B------:R-:W-:Y:S01]  /*9560*/  ULOP3.LUT UR24, URZ, UR24, URZ, 0x33, !UPT ;  /* 0x000000183f187292 */ /* 0x000fe2000f8e333f */
[----:B------:R-:W-:Y:S05]  /*9570*/  BRA `(.L_x_421) ;  /* 0x0000006000007947 */ /* 0x000fea0003800000 */
.L_x_420:
[----:B------:R-:W-:Y:S02]  /*9580*/  ULDC UR4, c[0x0][0x32c] ;  /* 0x0000cb0000047ab9 */ /* 0x000fe40000000800 */
[----:B------:R-:W-:-:S03]  /*9590*/  UISETP.NE.AND UP2, UPT, UR25, UR4, UPT ;  /* 0x000000041900728c */ /* 0x000fc6000bf45270 */
[----:B------:R-:W-:Y:S02]  /*95a0*/  ULDC.64 UR4, c[0x0][0x330] ;  /* 0x0000cc0000047ab9 */ /* 0x000fe40000000a00 */
[----:B------:R-:W-:-:S07]  /*95b0*/  UIMAD.WIDE.U32 UR26, UR24, UR4, URZ ;  /* 0x00000004181a72a5 */ /* 0x000fce000f8e003f */
[----:B------:R-:W-:Y:S02]  /*95c0*/  @UP2 UMOV UR25, UR27 ;  /* 0x0000001b00192c82 */ /* 0x000fe40008000000 */
[----:B------:R-:W-:Y:S02]  /*95d0*/  @UP2 USHF.R.U32.HI UR24, URZ, UR5, UR25 ;  /* 0x000000053f182299 */ /* 0x000fe40008011619 */
.L_x_421:
[----:B------:R-:W-:Y:S02]  /*95e0*/  ULDC UR4, c[0x0][0x32c] ;  /* 0x0000cb0000047ab9 */ /* 0x000fe40000000800 */
[----:B------:R-:W-:-:S04]  /*95f0*/  UIMAD UR4, UR24, UR4, URZ ;  /* 0x00000004180472a4 */ /* 0x000fc8000f8e023f */
[----:B------:R-:W-:-:S04]  /*9600*/  UISETP.LT.AND UP2, UPT, UR21, UR4, UPT ;  /* 0x000000041500728c */ /* 0x000fc8000bf41270 */
[----:B------:R-:W-:-:S04]  /*9610*/  USEL UR21, UR21, UR4, !UP2 ;  /* 0x0000000415157287 */ /* 0x000fc8000d000000 */
.L_x_419:
[----:B------:R-:W-:-:S04]  /*9620*/  UIADD3 UR21, UR21, 0x3f, URZ ;  /* 0x0000003f15157890 */ /* 0x000fc8000fffe03f */
        /* <DEDUP_REMOVED lines=8> */
[----:B------:R-:W-:Y:S01]  /*96b0*/  SHF.R.S32.HI R5, RZ, 0x1f, R218 ;  /* 0x0000001fff057819 */ /* 0x000fe200000114da */
[----:B------:R-:W-:Y:S01]  /*96c0*/  IMAD.MOV.U32 R135, RZ, RZ, R132 ;  /* 0x000000ffff877224 */ /* 0x000fe200078e0084 */
[C---:B------:R-:W-:Y:S01]  /*96d0*/  SHF.L.U64.HI R224, R217.reuse, 0x1, R220 ;  /* 0x00000001d9e07819 */ /* 0x040fe200000102dc */
[----:B------:R-:W-:Y:S01]  /*96e0*/  IMAD.MOV.U32 R3, RZ, RZ, R0 ;  /* 0x000000ffff037224 */ /* 0x000fe200078e0000 */
[----:B------:R-:W-:Y:S01]  /*96f0*/  SEL R222, RZ, 0x10, P4 ;  /* 0x00000010ffde7807 */ /* 0x000fe20002000000 */
[C---:B------:R-:W-:Y:S01]  /*9700*/  IMAD.SHL.U32 R225, R218.reuse, 0x2, RZ ;  /* 0x00000002dae17824 */ /* 0x040fe200078e00ff */
[----:B------:R-:W-:Y:S01]  /*9710*/  SHF.L.U64.HI R226, R218, 0x1, R5 ;  /* 0x00000001dae27819 */ /* 0x000fe20000010205 */
[----:B------:R-:W-:Y:S02]  /*9720*/  IMAD.SHL.U32 R223, R217, 0x2, RZ ;  /* 0x00000002d9df7824 */ /* 0x000fe400078e00ff */
.L_x_425:
        /* <DEDUP_REMOVED lines=37> */
[----:B------:R3:W2:Y:S01]  /*9980*/  SHFL.IDX PT, R7, R12, RZ, 0x181f ;  /* 0x00181fff0c077589 */ /* 0x0006a200000e0000 */
        /* <DEDUP_REMOVED lines=20> */
.L_x_423:
        /* <DEDUP_REMOVED lines=14> */
[C---:B------:R-:W-:Y:S01]  /*9bb0*/  HMMA.16816.F32 R28, R136.reuse, R32, RZ ;  /* 0x00000020881c723c */ /* 0x040fe200000018ff */
[----:B------:R-:W-:Y:S07]  /*9bc0*/  LDSM.16.M88.4 R180, [R192] ;  /* 0x00000000c0b4783b */ /* 0x000fee0000000200 */
[----:B------:R-:W-:Y:S01]  /*9bd0*/  HMMA.16816.F32 R32, R136, R34, RZ ;  /* 0x000000228820723c */ /* 0x000fe200000018ff */
[----:B------:R-:W1:Y:S07]  /*9be0*/  LDSM.16.M88.4 R136, [R200+0x6900] ;  /* 0x00690000c888783b */ /* 0x000e6e0000000200 */
[C---:B------:R-:W-:Y:S08]  /*9bf0*/  HMMA.16816.F32 R4, R144.reuse, R148, R4 ;  /* 0x000000949004723c */ /* 0x040ff00000001804 */
        /* <DEDUP_REMOVED lines=10> */
[----:B------:R-:W3:Y:S07]  /*9ca0*/  LDSM.16.M88.4 R144, [R192+0x800] ;  /* 0x00080000c090783b */ /* 0x000eee0000000200 */
[C---:B--2---:R-:W-:Y:S01]  /*9cb0*/  HMMA.16816.F32 R4, R164.reuse, R168, R4 ;  /* 0x000000a8a404723c */ /* 0x044fe20000001804 */
        /* <DEDUP_REMOVED lines=8> */
[----:B------:R-:W4:Y:S07]  /*9d40*/  LDSM.16.M88.4 R140, [R205+0x9100] ;  /* 0x00910000cd8c783b */ /* 0x000f2e0000000200 */
[C---:B------:R-:W-:Y:S08]  /*9d50*/  HMMA.16816.F32 R28, R164.reuse, R172, R28 ;  /* 0x000000aca41c723c */ /* 0x040ff0000000181c */
[----:B------:R-:W-:Y:S01]  /*9d60*/  HMMA.16816.F32 R32, R164, R174, R32 ;  /* 0x000000aea420723c */ /* 0x000fe20000001820 */
[----:B------:R-:W5:Y:S07]  /*9d70*/  LDSM.16.M88.4 R164, [R205+0x9900] ;  /* 0x00990000cda4783b */ /* 0x000f6e0000000200 */
[C---:B------:R-:W-:Y:S01]  /*9d80*/  HMMA.16816.F32 R4, R176.reuse, R180, R4 ;  /* 0x000000b4b004723c */ /* 0x040fe20000001804 */
[----:B------:R-:W1:Y:S07]  /*9d90*/  LDSM.16.M88.4 R172, [R191] ;  /* 0x00000000bfac783b */ /* 0x000e6e0000000200 */
[C---:B------:R-:W-:Y:S01]  /*9da0*/  HMMA.16816.F32 R8, R176.reuse, R182, R8 ;  /* 0x000000b6b008723c */ /* 0x040fe20000001808 */
[----:B------:R-:W-:Y:S07]  /*9db0*/  LDSM.16.M88.4 R180, [R200+0x8100] ;  /* 0x00810000c8b4783b */ /* 0x000fee0000000200 */
[C---:B---3--:R-:W-:Y:S08]  /*9dc0*/  HMMA.16816.F32 R12, R176.reuse, R144, R12 ;  /* 0x00000090b00c723c */ /* 0x048ff0000000180c */
[C---:B------:R-:W-:Y:S01]  /*9dd0*/  HMMA.16816.F32 R16, R176.reuse, R146, R16 ;  /* 0x00000092b010723c */ /* 0x040fe20000001810 */
[----:B------:R-:W3:Y:S07]  /*9de0*/  LDSM.16.M88.4 R144, [R190] ;  /* 0x00000000be90783b */ /* 0x000eee0000000200 */
        /* <DEDUP_REMOVED lines=13> */
[C---:B----4-:R-:W-:Y:S08]  /*9ec0*/  HMMA.16816.F32 R20, R156.reuse, R140, R20 ;  /* 0x0000008c9c14723c */ /* 0x050ff00000001814 */
[C---:B------:R-:W-:Y:S01]  /*9ed0*/  HMMA.16816.F32 R24, R156.reuse, R142, R24 ;  /* 0x0000008e9c18723c */ /* 0x040fe20000001818 */
[----:B------:R-:W4:Y:S07]  /*9ee0*/  LDSM.16.M88.4 R140, [R200+0x9100] ;  /* 0x00910000c88c783b */ /* 0x000f2e0000000200 */
[C---:B-----5:R-:W-:Y:S08]  /*9ef0*/  HMMA.16816.F32 R28, R156.reuse, R164, R28 ;  /* 0x000000a49c1c723c */ /* 0x060ff0000000181c */
[----:B------:R-:W-:Y:S01]  /*9f00*/  HMMA.16816.F32 R32, R156, R166, R32 ;  /* 0x000000a69c20723c */ /* 0x000fe20000001820 */
[----:B------:R-:W5:Y:S07]  /*9f10*/  LDSM.16.M88.4 R156, [R200+0x9900] ;  /* 0x00990000c89c783b */ /* 0x000f6e0000000200 */
        /* <DEDUP_REMOVED lines=54> */
[C---:B------:R-:W-:Y:S08]  /*a280*/  HMMA.16816.F32 R8, R176.reuse, R182, R8 ;  /* 0x000000b6b008723c */ /* 0x040ff00000001808 */
[C---:B---3--:R-:W-:Y:S08]  /*a290*/  HMMA.16816.F32 R12, R176.reuse, R144, R12 ;  /* 0x00000090b00c723c */ /* 0x048ff0000000180c */
        /* <DEDUP_REMOVED lines=10> */
[C---:B----4-:R-:W-:Y:S08]  /*a340*/  HMMA.16816.F32 R20, R160.reuse, R140, R20 ;  /* 0x0000008ca014723c */ /* 0x050ff00000001814 */
[C---:B------:R-:W-:Y:S01]  /*a350*/  HMMA.16816.F32 R24, R160.reuse, R142, R24 ;  /* 0x0000008ea018723c */ /* 0x040fe20000001818 */
[----:B------:R-:W2:Y:S07]  /*a360*/  LDSM.16.M88.4 R140, [R192+0x5000] ;  /* 0x00500000c08c783b */ /* 0x000eae0000000200 */
[C---:B-----5:R-:W-:Y:S08]  /*a370*/  HMMA.16816.F32 R28, R160.reuse, R156, R28 ;  /* 0x0000009ca01c723c */ /* 0x060ff0000000181c */
[----:B------:R-:W-:Y:S08]  /*a380*/  HMMA.16816.F32 R32, R160, R158, R32 ;  /* 0x0000009ea020723c */ /* 0x000ff00000001820 */
[C---:B------:R-:W-:Y:S08]  /*a390*/  HMMA.16816.F32 R4, R168.reuse, R172, R4 ;  /* 0x000000aca804723c */ /* 0x040ff00000001804 */
[C---:B------:R-:W-:Y:S08]  /*a3a0*/  HMMA.16816.F32 R8, R168.reuse, R174, R8 ;  /* 0x000000aea808723c */ /* 0x040ff00000001808 */
[C---:B-1----:R-:W-:Y:S08]  /*a3b0*/  HMMA.16816.F32 R12, R168.reuse, R136, R12 ;  /* 0x00000088a80c723c */ /* 0x042ff0000000180c */
[C---:B------:R-:W-:Y:S04]  /*a3c0*/  HMMA.16816.F32 R16, R168.reuse, R138, R16 ;  /* 0x0000008aa810723c */ /* 0x040fe80000001810 */
[----:B------:R-:W-:Y:S02]  /*a3d0*/  FMUL.FTZ R172, R4, c[0x0][0x320] ;  /* 0x0000c80004ac7a20 */ /* 0x000fe40000410000 */
[----:B------:R-:W-:Y:S02]  /*a3e0*/  FMUL.FTZ R144, R5, c[0x0][0x320] ;  /* 0x0000c80005907a20 */ /* 0x000fe40000410000 */
[----:B------:R-:W-:Y:S01]  /*a3f0*/  FMUL.FTZ R9, R9, c[0x0][0x320] ;  /* 0x0000c80009097a20 */ /* 0x000fe20000410000 */
[C---:B--2---:R-:W-:Y:S01]  /*a400*/  HMMA.16816.F32 R20, R168.reuse, R140, R20 ;  /* 0x0000008ca814723c */ /* 0x044fe20000001814 */
[----:B------:R-:W1:Y:S02]  /*a410*/  MUFU.TANH R172, R172 ;  /* 0x000000ac00ac7308 */ /* 0x000e640000002400 */
[----:B------:R-:W-:Y:S02]  /*a420*/  FMUL.FTZ R10, R10, c[0x0][0x320] ;  /* 0x0000c8000a0a7a20 */ /* 0x000fe40000410000 */
[----:B------:R-:W-:Y:S02]  /*a430*/  FMUL.FTZ R11, R11, c[0x0][0x320] ;  /* 0x0000c8000b0b7a20 */ /* 0x000fe40000410000 */
[----:B------:R-:W-:Y:S01]  /*a440*/  FMUL.FTZ R178, R8, c[0x0][0x320] ;  /* 0x0000c80008b27a20 */ /* 0x000fe20000410000 */
[C---:B------:R-:W-:Y:S03]  /*a450*/  HMMA.16816.F32 R24, R168.reuse, R142, R24 ;  /* 0x0000008ea818723c */ /* 0x040fe60000001818 */
[----:B------:R-:W2:Y:S01]  /*a460*/  MUFU.TANH R180, R9 ;  /* 0x0000000900b47308 */ /* 0x000ea20000002400 */
[----:B------:R-:W-:Y:S02]  /*a470*/  FMUL.FTZ R176, R6, c[0x0][0x320] ;  /* 0x0000c80006b07a20 */ /* 0x000fe40000410000 */
[----:B------:R-:W-:Y:S02]  /*a480*/  FMUL.FTZ R175, R7, c[0x0][0x320] ;  /* 0x0000c80007af7a20 */ /* 0x000fe40000410000 */
[----:B------:R-:W-:Y:S04]  /*a490*/  FMUL.FTZ R166, R12, c[0x0][0x320] ;  /* 0x0000c8000ca67a20 */ /* 0x000fe80000410000 */
[----:B------:R-:W-:Y:S01]  /*a4a0*/  FMUL.FTZ R162, R16, c[0x0][0x320] ;  /* 0x0000c80010a27a20 */ /* 0x000fe20000410000 */
[----:B------:R-:W3:Y:S01]  /*a4b0*/  MUFU.TANH R179, R10 ;  /* 0x0000000a00b37308 */ /* 0x000ee20000002400 */
[----:B------:R-:W-:Y:S02]  /*a4c0*/  FMUL.FTZ R13, R13, c[0x0][0x320] ;  /* 0x0000c8000d0d7a20 */ /* 0x000fe40000410000 */
[----:B------:R-:W-:Y:S02]  /*a4d0*/  FMUL.FTZ R158, R20, c[0x0][0x320] ;  /* 0x0000c800149e7a20 */ /* 0x000fe40000410000 */
[----:B------:R-:W-:Y:S02]  /*a4e0*/  FMUL.FTZ R14, R14, c[0x0][0x320] ;  /* 0x0000c8000e0e7a20 */ /* 0x000fe40000410000 */
[----:B------:R-:W-:Y:S02]  /*a4f0*/  FMUL.FTZ R15, R15, c[0x0][0x320] ;  /* 0x0000c8000f0f7a20 */ /* 0x000fe40000410000 */
[----:B------:R-:W-:Y:S01]  /*a500*/  FMUL.FTZ R17, R17, c[0x0][0x320] ;  /* 0x0000c80011117a20 */ /* 0x000fe20000410000 */
[----:B------:R4:W1:Y:S01]  /*a510*/  MUFU.TANH R177, R11 ;  /* 0x0000000b00b17308 */ /* 0x0008620000002400 */
        /* <DEDUP_REMOVED lines=10> */
[----:B------:R-:W1:Y:S01]  /*a5c0*/  MUFU.TANH R176, R176 ;  /* 0x000000b000b07308 */ /* 0x000e620000002400 */
[----:B----4-:R-:W4:Y:S01]  /*a5d0*/  LDSM.16.M88.4 R8, [R192+0x5800] ;  /* 0x00580000c008783b */ /* 0x010f220000000200 */
[----:B------:R-:W-:Y:S08]  /*a5e0*/  DEPBAR.LE SB0, 0x0 ;  /* 0x000080000000791a */ /* 0x000ff00000000000 */
[----:B------:R-:W1:Y:S01]  /*a5f0*/  MUFU.TANH R175, R175 ;  /* 0x000000af00af7308 */ /* 0x000e620000002400 */
[----:B------:R-:W-:Y:S09]  /*a600*/  BAR.SYNC.DEFER_BLOCKING 0x0 ;  /* 0x0000000000007b1d */ /* 0x000ff20000010000 */
[----:B------:R-:W1:Y:S10]  /*a610*/  MUFU.TANH R178, R178 ;  /* 0x000000b200b27308 */ /* 0x000e740000002400 */
[----:B------:R-:W1:Y:S10]  /*a620*/  MUFU.TANH R166, R166 ;  /* 0x000000a600a67308 */ /* 0x000e740000002400 */
[----:B------:R1:W1:Y:S01]  /*a630*/  MUFU.TANH R164, R13 ;  /* 0x0000000d00a47308 */ /* 0x0002620000002400 */
[C---:B----4-:R-:W-:Y:S09]  /*a640*/  HMMA.16816.F32 R28, R168.reuse, R8, R28 ;  /* 0x00000008a81c723c */ /* 0x050ff2000000181c */
[----:B------:R4:W1:Y:S01]  /*a650*/  MUFU.TANH R167, R14 ;  /* 0x0000000e00a77308 */ /* 0x0008620000002400 */
[----:B------:R-:W-:Y:S09]  /*a660*/  HMMA.16816.F32 R32, R168, R10, R32 ;  /* 0x0000000aa820723c */ /* 0x000ff20000001820 */
[----:B------:R4:W1:Y:S05]  /*a670*/  MUFU.TANH R165, R15 ;  /* 0x0000000f00a57308 */ /* 0x00086a0000002400 */
[----:B------:R-:W-:Y:S05]  /*a680*/  FMUL.FTZ R148, R28, c[0x0][0x320] ;  /* 0x0000c8001c947a20 */ /* 0x000fea0000410000 */
[----:B------:R-:W1:Y:S01]  /*a690*/  MUFU.TANH R162, R162 ;  /* 0x000000a200a27308 */ /* 0x000e620000002400 */
[----:B------:R-:W-:Y:S02]  /*a6a0*/  FMUL.FTZ R29, R29, c[0x0][0x320] ;  /* 0x0000c8001d1d7a20 */ /* 0x000fe40000410000 */
[----:B------:R-:W-:Y:S02]  /*a6b0*/  FMUL.FTZ R30, R30, c[0x0][0x320] ;  /* 0x0000c8001e1e7a20 */ /* 0x000fe40000410000 */
[----:B------:R-:W-:Y:S02]  /*a6c0*/  FMUL.FTZ R31, R31, c[0x0][0x320] ;  /* 0x0000c8001f1f7a20 */ /* 0x000fe40000410000 */
[----:B------:R-:W-:Y:S02]  /*a6d0*/  FMUL.FTZ R146, R32, c[0x0][0x320] ;  /* 0x0000c80020927a20 */ /* 0x000fe40000410000 */
[----:B------:R-:W-:Y:S01]  /*a6e0*/  FMUL.FTZ R33, R33, c[0x0][0x320] ;  /* 0x0000c80021217a20 */ /* 0x000fe20000410000 */
[----:B------:R4:W1:Y:S01]  /*a6f0*/  MUFU.TANH R160, R17 ;  /* 0x0000001100a07308 */ /* 0x0008620000002400 */
[----:B------:R-:W-:Y:S02]  /*a700*/  FMUL.FTZ R34, R34, c[0x0][0x320] ;  /* 0x0000c80022227a20 */ /* 0x000fe40000410000 */
[----:B------:R-:W-:Y:S07]  /*a710*/  FMUL.FTZ R35, R35, c[0x0][0x320] ;  /* 0x0000c80023237a20 */ /* 0x000fee0000410000 */
[----:B------:R4:W1:Y:S10]  /*a720*/  MUFU.TANH R163, R18 ;  /* 0x0000001200a37308 */ /* 0x0008740000002400 */
[----:B------:R4:W1:Y:S10]  /*a730*/  MUFU.TANH R161, R19 ;  /* 0x0000001300a17308 */ /* 0x0008740000002400 */
[----:B------:R-:W1:Y:S10]  /*a740*/  MUFU.TANH R158, R158 ;  /* 0x0000009e009e7308 */ /* 0x000e740000002400 */
[----:B------:R4:W1:Y:S10]  /*a750*/  MUFU.TANH R156, R21 ;  /* 0x00000015009c7308 */ /* 0x0008740000002400 */
        /* <DEDUP_REMOVED lines=13> */
[----:B------:R4:W1:Y:S01]  /*a830*/  MUFU.TANH R133, R35 ;  /* 0x0000002300857308 */ /* 0x0008620000002400 */
[----:B------:R-:W-:-:S05]  /*a840*/  @P0 BRA `(.L_x_424) ;  /* 0x0000039000000947 */ /* 0x000fca0003800000 */
[----:B--23--:R-:W-:Y:S01]  /*a850*/  IADD3 R10, -R222, 0x10, RZ ;  /* 0x00000010de0a7810 */ /* 0x00cfe20007ffe1ff */
[----:B------:R-:W-:Y:S01]  /*a860*/  ULEA UR5, UR20, UR12, 0x6 ;  /* 0x0000000c14057291 */ /* 0x000fe2000f8e303f */
[----:B------:R-:W-:Y:S02]  /*a870*/  IMAD.MOV.U32 R208, RZ, RZ, RZ ;  /* 0x000000ffffd07224 */ /* 0x000fe400078e00ff */
[----:B------:R-:W-:Y:S03]  /*a880*/  LOP3.LUT R10, R10, 0xf, RZ, 0xc0, !PT ;  /* 0x0000000f0a0a7812 */ /* 0x000fe600078ec0ff */
[----:B------:R-:W-:Y:S05]  /*a890*/  IMAD.U32 R209, RZ, RZ, UR5 ;  /* 0x00000005ffd17e24 */ /* 0x000fea000f8e00ff */
[----:B------:R-:W-:Y:S05]  /*a8a0*/  IADD3 R209, R209, -0x40, R210 ;  /* 0xffffffc0d1d17810 */ /* 0x000fea0007ffe0d2 */
[----:B------:R-:W-:Y:S04]  /*a8b0*/  @P2 IMAD.HI.U32 R2, R209, c[0x0][0x2bc], RZ ;  /* 0x0000af00d1022a27 */ /* 0x000fe800078e00ff */
[--C-:B------:R-:W-:Y:S01]  /*a8c0*/  IMAD.MOV.U32 R0, RZ, RZ, R209.reuse ;  /* 0x000000ffff007224 */ /* 0x100fe200078e00d1 */
[----:B------:R-:W-:Y:S04]  /*a8d0*/  @P2 SHF.R.U32.HI R0, RZ, c[0x0][0x2c0], R2 ;  /* 0x0000b000ff002a19 */ /* 0x000fe80000011602 */
[C---:B------:R-:W-:Y:S04]  /*a8e0*/  @!P1 IADD3 R7, P0, R0.reuse, UR16, RZ ;  /* 0x0000001000079c10 */ /* 0x040fe8000ff1e0ff */
[----:B------:R-:W-:Y:S01]  /*a8f0*/  @!P1 LEA.HI.X.SX32 R2, R0, UR8, 0x1, P0 ;  /* 0x0000000800029c11 */ /* 0x000fe200080f0eff */
[----:B------:R-:W-:Y:S01]  /*a900*/  IMAD.MOV R0, RZ, RZ, -R0 ;  /* 0x000000ffff007224 */ /* 0x000fe200078e0a00 */
[C---:B------:R-:W-:Y:S03]  /*a910*/  @!P1 LEA R4, P0, R7.reuse, c[0x0][0x2a0], 0x2 ;  /* 0x0000a80007049a11 */ /* 0x040fe600078010ff */
[----:B------:R-:W-:Y:S01]  /*a920*/  IMAD R209, R0, c[0x0][0x2b8], R209 ;  /* 0x0000ae0000d17a24 */ /* 0x000fe200078e02d1 */
[----:B------:R-:W-:Y:S02]  /*a930*/  @!P1 LEA.HI.X R5, R7, c[0x0][0x2a4], R2, 0x2, P0 ;  /* 0x0000a90007059a11 */ /* 0x000fe400000f1402 */
[----:B------:R-:W-:Y:S01]  /*a940*/  SHF.L.U64.HI R2, R216, 0x1, R219 ;  /* 0x00000001d8027819 */ /* 0x000fe200000102db */
[----:B------:R-:W-:Y:S01]  /*a950*/  IMAD.WIDE.U32 R6, R209, c[0x0][0x1e0], RZ ;  /* 0x00007800d1067a25 */ /* 0x000fe200078e00ff */
[----:B------:R-:W-:Y:S01]  /*a960*/  SHF.R.S32.HI R9, RZ, 0x1f, R209 ;  /* 0x0000001fff097819 */ /* 0x000fe200000114d1 */
[----:B------:R-:W2:Y:S04]  /*a970*/  @!P1 LDG.E R208, [R4.64] ;  /* 0x0000001204d09981 */ /* 0x000ea8000c1e1900 */
[----:B------:R-:W-:Y:S04]  /*a980*/  IMAD R9, R9, c[0x0][0x1e0], RZ ;  /* 0x0000780009097a24 */ /* 0x000fe800078e02ff */
[----:B------:R-:W-:Y:S04]  /*a990*/  IMAD R9, R209, c[0x0][0x1e4], R9 ;  /* 0x00007900d1097a24 */ /* 0x000fe800078e0209 */
[----:B------:R-:W-:Y:S01]  /*a9a0*/  IMAD.IADD R7, R7, 0x1, R9 ;  /* 0x0000000107077824 */ /* 0x000fe200078e0209 */
[----:B------:R-:W-:Y:S04]  /*a9b0*/  IADD3 R9, -R221, 0x10, RZ ;  /* 0x00000010dd097810 */ /* 0x000fe80007ffe1ff */
[----:B------:R-:W-:Y:S02]  /*a9c0*/  LOP3.LUT R9, R9, 0xf, RZ, 0xc0, !PT ;  /* 0x0000000f09097812 */ /* 0x000fe400078ec0ff */
[----:B--2---:R-:W-:Y:S01]  /*a9d0*/  SHF.R.S32.HI R0, RZ, 0x1f, R208 ;  /* 0x0000001fff007819 */ /* 0x004fe200000114d0 */
[----:B------:R-:W-:Y:S04]  /*a9e0*/  IMAD.WIDE.U32 R6, R208, c[0x0][0x1f0], R6 ;  /* 0x00007c00d0067a25 */ /* 0x000fe800078e0006 */
[----:B------:R-:W-:Y:S01]  /*a9f0*/  IMAD R0, R0, c[0x0][0x1f0], RZ ;  /* 0x00007c0000007a24 */ /* 0x000fe200078e02ff */
[----:B------:R-:W-:Y:S03]  /*aa00*/  IADD3 R5, P0, R6, UR14, RZ ;  /* 0x0000000e06057c10 */ /* 0x000fe6000ff1e0ff */
[----:B------:R-:W-:Y:S05]  /*aa10*/  IMAD R0, R208, c[0x0][0x1f4], R0 ;  /* 0x00007d00d0007a24 */ /* 0x000fea00078e0200 */
[----:B------:R-:W-:Y:S02]  /*aa20*/  IADD3.X R0, R7, UR7, R0, P0, !PT ;  /* 0x0000000707007c10 */ /* 0x000fe400087fe400 */
[C---:B-1----:R-:W-:Y:S04]  /*aa30*/  LEA R13, P0, R5.reuse, c[0x0][0x1c8], 0x1 ;  /* 0x00007200050d7a11 */ /* 0x042fe800078008ff */
[----:B------:R-:W-:Y:S01]  /*aa40*/  LEA.HI.X R12, R5, c[0x0][0x1cc], R0, 0x1, P0 ;  /* 0x00007300050c7a11 */ /* 0x000fe200000f0c00 */
[----:B------:R-:W1:Y:S01]  /*aa50*/  SHFL.IDX PT, R4, R13, 0x1, 0x181f ;  /* 0x00381f000d047f89 */ /* 0x000e6200000e0000 */
[----:B------:R-:W-:Y:S03]  /*aa60*/  IMAD.SHL.U32 R0, R216, 0x2, RZ ;  /* 0x00000002d8007824 */ /* 0x000fe600078e00ff */
[----:B------:R-:W2:Y:S04]  /*aa70*/  SHFL.IDX PT, R5, R12, 0x1, 0x181f ;  /* 0x00381f000c057f89 */ /* 0x000ea800000e0000 */
[----:B------:R-:W3:Y:S04]  /*aa80*/  SHFL.IDX PT, R6, R13, RZ, 0x181f ;  /* 0x00181fff0d067589 */ /* 0x000ee800000e0000 */
[----:B------:R3:W5:Y:S01]  /*aa90*/  SHFL.IDX PT, R7, R12, RZ, 0x181f ;  /* 0x00181fff0c077589 */ /* 0x00076200000e0000 */
[-C--:B-1----:R-:W-:Y:S04]  /*aaa0*/  IADD3 R10, P6, P0, R10, R4.reuse, R223 ;  /* 0x000000040a0a7210 */ /* 0x082fe800078de0df */
[-C--:B--2---:R-:W-:Y:S02]  /*aab0*/  IADD3.X R11, RZ, R5.reuse, R224, P6, P0 ;  /* 0x00000005ff0b7210 */ /* 0x084fe400037e04e0 */
[----:B------:R-:W-:Y:S04]  /*aac0*/  IADD3 R8, P6, P0, R9, R4, R0 ;  /* 0x0000000409087210 */ /* 0x000fe800078de000 */
[--C-:B------:R-:W-:Y:S02]  /*aad0*/  IADD3.X R9, RZ, R5, R2.reuse, P6, P0 ;  /* 0x00000005ff097210 */ /* 0x100fe400037e0402 */
[C---:B---3--:R-:W-:Y:S02]  /*aae0*/  IADD3 R12, P6, R6.reuse, R0, RZ ;  /* 0x00000000060c7210 */ /* 0x048fe40007fde0ff */
[C---:B----4-:R-:W-:Y:S03]  /*aaf0*/  IADD3 R14, P0, R6.reuse, R225, RZ ;  /* 0x000000e1060e7210 */ /* 0x050fe60007f1e0ff */
[C---:B-----5:R-:W-:Y:S01]  /*ab00*/  IMAD.X R13, R7.reuse, 0x1, R2, P6 ;  /* 0x00000001070d7824 */ /* 0x060fe200030e0602 */
        /* <DEDUP_REMOVED lines=13> */
.L_x_424:
[----:B-123--:R-:W-:Y:S01]  /*abe0*/  FMNMX.FTZ R5, R172, R3, !PT ;  /* 0x00000003ac057209 */ /* 0x00efe20007810000 */
[----:B----4-:R-:W-:Y:S01]  /*abf0*/  LDSM.16.MT88.4 R12, [R203+0x100] ;  /* 0x00010000cb0c783b */ /* 0x010fe20000004200 */
        /* <DEDUP_REMOVED lines=26> */
[----:B------:R-:W0:Y:S01]  /*ada0*/  LDGDEPBAR ;  /* 0x00000000000079af */ /* 0x000e220000000000 */
        /* <DEDUP_REMOVED lines=8> */
[----:B------:R-:W-:Y:S02]  /*ae30*/  PLOP3.LUT P0, PT, PT, PT, UP2, 0x80, 0x0 ;  /* 0x000000000000781c */ /* 0x000fe40003f0f028 */
[----:B------:R-:W-:Y:S02]  /*ae40*/  FMNMX.FTZ R8, R145, R0, !PT ;  /* 0x0000000091087209 */ /* 0x000fe40007810000 */
[----:B------:R-:W-:Y:S03]  /*ae50*/  FMNMX.FTZ R0, R134, R7, !PT ;  /* 0x0000000786007209 */ /* 0x000fe60007810000 */
[----:B------:R-:W-:Y:S01]  /*ae60*/  SHFL.BFLY PT, R9, R8, 0x2, 0x1f ;  /* 0x0c401f0008097f89 */ /* 0x000fe200000e0000 */
[----:B------:R-:W-:Y:S07]  /*ae70*/  FMNMX.FTZ R4, R133, R0, !PT ;  /* 0x0000000085047209 */ /* 0x000fee0007810000 */
[----:B------:R-:W1:Y:S02]  /*ae80*/  SHFL.BFLY PT, R7, R4, 0x2, 0x1f ;  /* 0x0c401f0004077f89 */ /* 0x000e6400000e0000 */
[----:B-1----:R-:W-:Y:S02]  /*ae90*/  FMNMX.FTZ R5, R4, R7, !PT ;  /* 0x0000000704057209 */ /* 0x002fe40007810000 */
[----:B------:R-:W-:Y:S04]  /*aea0*/  FMNMX.FTZ R6, R8, R9, !PT ;  /* 0x0000000908067209 */ /* 0x000fe80007810000 */
[----:B------:R-:W1:Y:S08]  /*aeb0*/  SHFL.BFLY PT, R132, R5, 0x1, 0x1f ;  /* 0x0c201f0005847f89 */ /* 0x000e7000000e0000 */
[----:B------:R-:W2:Y:S01]  /*aec0*/  SHFL.BFLY PT, R9, R6, 0x1, 0x1f ;  /* 0x0c201f0006097f89 */ /* 0x000ea200000e0000 */
[----:B-1----:R-:W-:Y:S02]  /*aed0*/  FMNMX.FTZ R132, R132, R5, !PT ;  /* 0x0000000584847209 */ /* 0x002fe40007810000 */
[----:B--2---:R-:W-:Y:S05]  /*aee0*/  FMNMX.FTZ R0, R6, R9, !PT ;  /* 0x0000000906007209 */ /* 0x004fea0007810000 */
[C---:B------:R-:W-:Y:S02]  /*aef0*/  FMUL.FTZ R151, R0.reuse, c[0x0][0x2d0] ;  /* 0x0000b40000977a20 */ /* 0x040fe40000410000 */
[----:B------:R-:W-:Y:S02]  /*af00*/  FADD.FTZ R2, -R0, R3 ;  /* 0x0000000300027221 */ /* 0x000fe40000010100 */
[----:B------:R-:W-:Y:S02]  /*af10*/  FFMA.FTZ R173, R144, c[0x0][0x2d0], -R151 ;  /* 0x0000b40090ad7a23 */ /* 0x000fe40000010897 */
[----:B------:R-:W-:Y:S02]  /*af20*/  FMUL.FTZ R144, R132, c[0x0][0x2d0] ;  /* 0x0000b40084907a20 */ /* 0x000fe40000410000 */
[----:B------:R-:W-:Y:S02]  /*af30*/  FMUL.FTZ R3, R2, c[0x0][0x2d0] ;  /* 0x0000b40002037a20 */ /* 0x000fe40000410000 */
[----:B------:R-:W-:Y:S01]  /*af40*/  FADD.FTZ R2, -R132, R135 ;  /* 0x0000008784027221 */ /* 0x000fe20000010100 */
[----:B------:R-:W-:Y:S01]  /*af50*/  MUFU.EX2 R173, R173 ;  /* 0x000000ad00ad7308 */ /* 0x000fe20000000800 */
[--C-:B------:R-:W-:Y:S02]  /*af60*/  FFMA.FTZ R174, R172, c[0x0][0x2d0], -R151.reuse ;  /* 0x0000b400acae7a23 */ /* 0x100fe40000010897 */
[--C-:B------:R-:W-:Y:S02]  /*af70*/  FFMA.FTZ R172, R178, c[0x0][0x2d0], -R151.reuse ;  /* 0x0000b400b2ac7a23 */ /* 0x100fe40000010897 */
[--C-:B------:R-:W-:Y:S02]  /*af80*/  FFMA.FTZ R171, R180, c[0x0][0x2d0], -R151.reuse ;  /* 0x0000b400b4ab7a23 */ /* 0x100fe40000010897 */
[--C-:B------:R-:W-:Y:S02]  /*af90*/  FFMA.FTZ R170, R176, c[0x0][0x2d0], -R144.reuse ;  /* 0x0000b400b0aa7a23 */ /* 0x100fe40000010890 */
[--C-:B------:R-:W-:Y:S01]  /*afa0*/  FFMA.FTZ R169, R175, c[0x0][0x2d0], -R144.reuse ;  /* 0x0000b400afa97a23 */ /* 0x100fe20000010890 */
[----:B------:R-:W1:Y:S01]  /*afb0*/  MUFU.EX2 R3, R3 ;  /* 0x0000000300037308 */ /* 0x000e620000000800 */
[--C-:B------:R-:W-:Y:S02]  /*afc0*/  FFMA.FTZ R168, R179, c[0x0][0x2d0], -R144.reuse ;  /* 0x0000b400b3a87a23 */ /* 0x100fe40000010890 */
[--C-:B------:R-:W-:Y:S02]  /*afd0*/  FFMA.FTZ R135, R177, c[0x0][0x2d0], -R144.reuse ;  /* 0x0000b400b1877a23 */ /* 0x100fe40000010890 */
[----:B------:R-:W-:Y:S02]  /*afe0*/  FMUL.FTZ R4, R2, c[0x0][0x2d0] ;  /* 0x0000b40002047a20 */ /* 0x000fe40000410000 */
[--C-:B------:R-:W-:Y:S02]  /*aff0*/  FFMA.FTZ R175, R166, c[0x0][0x2d0], -R151.reuse ;  /* 0x0000b400a6af7a23 */ /* 0x100fe40000010897 */
[--C-:B------:R-:W-:Y:S01]  /*b000*/  FFMA.FTZ R176, R164, c[0x0][0x2d0], -R151.reuse ;  /* 0x0000b400a4b07a23 */ /* 0x100fe20000010897 */
[----:B------:R2:W3:Y:S01]  /*b010*/  MUFU.EX2 R2, R4 ;  /* 0x0000000400027308 */ /* 0x0004e20000000800 */
[--C-:B------:R-:W-:Y:S02]  /*b020*/  FFMA.FTZ R177, R167, c[0x0][0x2d0], -R144.reuse ;  /* 0x0000b400a7b17a23 */ /* 0x100fe40000010890 */
[--C-:B------:R-:W-:Y:S02]  /*b030*/  FFMA.FTZ R178, R165, c[0x0][0x2d0], -R144.reuse ;  /* 0x0000b400a5b27a23 */ /* 0x100fe40000010890 */
[----:B------:R-:W-:Y:S01]  /*b040*/  LDSM.16.MT88.4 R164, [R203+0x5900] ;  /* 0x00590000cba4783b */ /* 0x000fe20000004200 */
[--C-:B------:R-:W-:Y:S02]  /*b050*/  FFMA.FTZ R179, R162, c[0x0][0x2d0], -R151.reuse ;  /* 0x0000b400a2b37a23 */ /* 0x100fe40000010897 */
[--C-:B------:R-:W-:Y:S02]  /*b060*/  FFMA.FTZ R180, R160, c[0x0][0x2d0], -R151.reuse ;  /* 0x0000b400a0b47a23 */ /* 0x100fe40000010897 */
[----:B------:R-:W4:Y:S01]  /*b070*/  MUFU.EX2 R174, R174 ;  /* 0x000000ae00ae7308 */ /* 0x000f220000000800 */
[--C-:B------:R-:W-:Y:S02]  /*b080*/  FFMA.FTZ R181, R163, c[0x0][0x2d0], -R144.reuse ;  /* 0x0000b400a3b57a23 */ /* 0x100fe40000010890 */
[--C-:B------:R-:W-:Y:S02]  /*b090*/  FFMA.FTZ R182, R161, c[0x0][0x2d0], -R144.reuse ;  /* 0x0000b400a1b67a23 */ /* 0x100fe40000010890 */
[C---:B-1----:R-:W-:Y:S01]  /*b0a0*/  FMUL.FTZ R5, R3.reuse, R129 ;  /* 0x0000008103057220 */ /* 0x042fe20000410000 */
[----:B------:R-:W-:Y:S01]  /*b0b0*/  LDSM.16.MT88.4 R160, [R196+0x3900] ;  /* 0x00390000c4a0783b */ /* 0x000fe20000004200 */
[C---:B------:R-:W-:Y:S02]  /*b0c0*/  FMUL.FTZ R8, R3.reuse, R124 ;  /* 0x0000007c03087220 */ /* 0x040fe40000410000 */
[C---:B------:R-:W-:Y:S01]  /*b0d0*/  FMUL.FTZ R9, R3.reuse, R125 ;  /* 0x0000007d03097220 */ /* 0x040fe20000410000 */
[----:B------:R-:W-:Y:S01]  /*b0e0*/  MUFU.EX2 R172, R172 ;  /* 0x000000ac00ac7308 */ /* 0x000fe20000000800 */
[C---:B------:R-:W-:Y:S02]  /*b0f0*/  FMUL.FTZ R16, R3.reuse, R116 ;  /* 0x0000007403107220 */ /* 0x040fe40000410000 */
[C---:B------:R-:W-:Y:S02]  /*b100*/  FMUL.FTZ R17, R3.reuse, R117 ;  /* 0x0000007503117220 */ /* 0x040fe40000410000 */
[----:B--2---:R-:W-:Y:S02]  /*b110*/  FMUL.FTZ R4, R3, R128 ;  /* 0x0000008003047220 */ /* 0x004fe40000410000 */
[C---:B---3--:R-:W-:Y:S02]  /*b120*/  FMUL.FTZ R6, R2.reuse, R130 ;  /* 0x0000008202067220 */ /* 0x048fe40000410000 */
[C---:B------:R-:W-:Y:S01]  /*b130*/  FMUL.FTZ R7, R2.reuse, R131 ;  /* 0x0000008302077220 */ /* 0x040fe20000410000 */
[----:B------:R-:W1:Y:S01]  /*b140*/  MUFU.EX2 R171, R171 ;  /* 0x000000ab00ab7308 */ /* 0x000e620000000800 */
[C---:B------:R-:W-:Y:S02]  /*b150*/  FMUL.FTZ R10, R2.reuse, R126 ;  /* 0x0000007e020a7220 */ /* 0x040fe40000410000 */
[C---:B------:R-:W-:Y:S01]  /*b160*/  FMUL.FTZ R11, R2.reuse, R127 ;  /* 0x0000007f020b7220 */ /* 0x040fe20000410000 */
[----:B----4-:R-:W-:Y:S01]  /*b170*/  F2FP.PACK_AB R128, R173, R174 ;  /* 0x000000aead80723e */ /* 0x010fe200000000ff */
[C---:B------:R-:W-:Y:S01]  /*b180*/  FMUL.FTZ R18, R2.reuse, R118 ;  /* 0x0000007602127220 */ /* 0x040fe20000410000 */
[----:B------:R-:W-:Y:S01]  /*b190*/  LDSM.16.MT88.4 R124, [R203+0x2900] ;  /* 0x00290000cb7c783b */ /* 0x000fe20000004200 */
[C---:B------:R-:W-:Y:S02]  /*b1a0*/  FMUL.FTZ R19, R2.reuse, R119 ;  /* 0x0000007702137220 */ /* 0x040fe40000410000 */
[C---:B------:R-:W-:Y:S01]  /*b1b0*/  FMUL.FTZ R24, R3.reuse, R108 ;  /* 0x0000006c03187220 */ /* 0x040fe20000410000 */
[----:B------:R-:W-:Y:S01]  /*b1c0*/  MUFU.EX2 R170, R170 ;  /* 0x000000aa00aa7308 */ /* 0x000fe20000000800 */
[C---:B------:R-:W-:Y:S02]  /*b1d0*/  FMUL.FTZ R25, R3.reuse, R109 ;  /* 0x0000006d03197220 */ /* 0x040fe40000410000 */
[C---:B------:R-:W-:Y:S01]  /*b1e0*/  FMUL.FTZ R26, R2.reuse, R110 ;  /* 0x0000006e021a7220 */ /* 0x040fe20000410000 */
[----:B------:R-:W-:Y:S01]  /*b1f0*/  LDSM.16.MT88.4 R116, [R198+0x900] ;  /* 0x00090000c674783b */ /* 0x000fe20000004200 */
[C---:B------:R-:W-:Y:S02]  /*b200*/  FMUL.FTZ R27, R2.reuse, R111 ;  /* 0x0000006f021b7220 */ /* 0x040fe40000410000 */
[C---:B------:R-:W-:Y:S02]  /*b210*/  FMUL.FTZ R32, R3.reuse, R100 ;  /* 0x0000006403207220 */ /* 0x040fe40000410000 */
[----:B------:R-:W-:Y:S01]  /*b220*/  FMUL.FTZ R33, R3, R101 ;  /* 0x0000006503217220 */ /* 0x000fe20000410000 */
[----:B------:R-:W2:Y:S01]  /*b230*/  MUFU.EX2 R169, R169 ;  /* 0x000000a900a97308 */ /* 0x000ea20000000800 */
[C---:B------:R-:W-:Y:S01]  /*b240*/  FMUL.FTZ R34, R2.reuse, R102 ;  /* 0x0000006602227220 */ /* 0x040fe20000410000 */
[----:B------:R-:W-:Y:S01]  /*b250*/  LDSM.16.MT88.4 R108, [R196+0x2100] ;  /* 0x00210000c46c783b */ /* 0x000fe20000004200 */
[----:B------:R-:W-:Y:S01]  /*b260*/  FMUL.FTZ R35, R2, R103 ;  /* 0x0000006702237220 */ /* 0x000fe20000410000 */
[----:B-1----:R-:W-:Y:S01]  /*b270*/  F2FP.PACK_AB R130, R171, R172 ;  /* 0x000000acab82723e */ /* 0x002fe200000000ff */
[--C-:B------:R-:W-:Y:S02]  /*b280*/  FFMA.FTZ R183, R158, c[0x0][0x2d0], -R151.reuse ;  /* 0x0000b4009eb77a23 */ /* 0x100fe40000010897 */
[--C-:B------:R-:W-:Y:S02]  /*b290*/  FFMA.FTZ R228, R156, c[0x0][0x2d0], -R151.reuse ;  /* 0x0000b4009ce47a23 */ /* 0x100fe40000010897 */
[--C-:B------:R-:W-:Y:S01]  /*b2a0*/  FFMA.FTZ R227, R159, c[0x0][0x2d0], -R144.reuse ;  /* 0x0000b4009fe37a23 */ /* 0x100fe20000010890 */
[----:B------:R-:W-:Y:S01]  /*b2b0*/  MUFU.EX2 R168, R168 ;  /* 0x000000a800a87308 */ /* 0x000fe20000000800 */
[----:B------:R-:W-:Y:S01]  /*b2c0*/  LDSM.16.MT88.4 R100, [R197+0x2100] ;  /* 0x00210000c564783b */ /* 0x000fe20000004200 */
[--C-:B------:R-:W-:Y:S02]  /*b2d0*/  FFMA.FTZ R230, R157, c[0x0][0x2d0], -R144.reuse ;  /* 0x0000b4009de67a23 */ /* 0x100fe40000010890 */
[--C-:B------:R-:W-:Y:S02]  /*b2e0*/  FFMA.FTZ R229, R154, c[0x0][0x2d0], -R151.reuse ;  /* 0x0000b4009ae57a23 */ /* 0x100fe40000010897 */
[--C-:B------:R-:W-:Y:S02]  /*b2f0*/  FFMA.FTZ R232, R152, c[0x0][0x2d0], -R151.reuse ;  /* 0x0000b40098e87a23 */ /* 0x100fe40000010897 */
[--C-:B------:R-:W-:Y:S01]  /*b300*/  FFMA.FTZ R231, R155, c[0x0][0x2d0], -R144.reuse ;  /* 0x0000b4009be77a23 */ /* 0x100fe20000010890 */
[----:B------:R-:W-:Y:S01]  /*b310*/  LDSM.16.MT88.4 R156, [R197+0x3900] ;  /* 0x00390000c59c783b */ /* 0x000fe20000004200 */
[----:B------:R-:W1:Y:S01]  /*b320*/  MUFU.EX2 R135, R135 ;  /* 0x0000008700877308 */ /* 0x000e620000000800 */
[--C-:B------:R-:W-:Y:S02]  /*b330*/  FFMA.FTZ R234, R153, c[0x0][0x2d0], -R144.reuse ;  /* 0x0000b40099ea7a23 */ /* 0x100fe40000010890 */
[--C-:B------:R-:W-:Y:S01]  /*b340*/  FFMA.FTZ R233, R148, c[0x0][0x2d0], -R151.reuse ;  /* 0x0000b40094e97a23 */ /* 0x100fe20000010897 */
[----:B--2---:R-:W-:Y:S01]  /*b350*/  F2FP.PACK_AB R129, R169, R170 ;  /* 0x000000aaa981723e */ /* 0x004fe200000000ff */
[--C-:B------:R-:W-:Y:S02]  /*b360*/  FFMA.FTZ R236, R150, c[0x0][0x2d0], -R151.reuse ;  /* 0x0000b40096ec7a23 */ /* 0x100fe40000010897 */
[----:B------:R-:W-:Y:S01]  /*b370*/  LDSM.16.MT88.4 R152, [R198+0x3900] ;  /* 0x00390000c698783b */ /* 0x000fe20000004200 */
[--C-:B------:R-:W-:Y:S02]  /*b380*/  FFMA.FTZ R235, R149, c[0x0][0x2d0], -R144.reuse ;  /* 0x0000b40095eb7a23 */ /* 0x100fe40000010890 */
[--C-:B------:R-:W-:Y:S01]  /*b390*/  FFMA.FTZ R238, R147, c[0x0][0x2d0], -R144.reuse ;  /* 0x0000b40093ee7a23 */ /* 0x100fe20000010890 */
[----:B------:R-:W-:Y:S01]  /*b3a0*/  MUFU.EX2 R175, R175 ;  /* 0x000000af00af7308 */ /* 0x000fe20000000800 */
[--C-:B------:R-:W-:Y:S02]  /*b3b0*/  FFMA.FTZ R237, R146, c[0x0][0x2d0], -R151.reuse ;  /* 0x0000b40092ed7a23 */ /* 0x100fe40000010897 */
[----:B------:R-:W-:Y:S02]  /*b3c0*/  FFMA.FTZ R151, R145, c[0x0][0x2d0], -R151 ;  /* 0x0000b40091977a23 */ /* 0x000fe40000010897 */
[C---:B------:R-:W-:Y:S02]  /*b3d0*/  FMUL.FTZ R36, R3.reuse, R36 ;  /* 0x0000002403247220 */ /* 0x040fe40000410000 */
[----:B------:R-:W-:Y:S02]  /*b3e0*/  FMUL.FTZ R37, R3, R37 ;  /* 0x0000002503257220 */ /* 0x000fe40000410000 */
[C---:B------:R-:W-:Y:S01]  /*b3f0*/  FMUL.FTZ R38, R2.reuse, R38 ;  /* 0x0000002602267220 */ /* 0x040fe20000410000 */
[----:B------:R2:W-:Y:S01]  /*b400*/  MUFU.EX2 R240, R151 ;  /* 0x0000009700f07308 */ /* 0x0005e20000000800 */
[C---:B------:R-:W-:Y:S01]  /*b410*/  FMUL.FTZ R39, R2.reuse, R39 ;  /* 0x0000002702277220 */ /* 0x040fe20000410000 */
[----:B-1----:R-:W-:Y:S01]  /*b420*/  F2FP.PACK_AB R131, R135, R168 ;  /* 0x000000a88783723e */ /* 0x002fe200000000ff */
[C---:B------:R-:W-:Y:S02]  /*b430*/  FMUL.FTZ R40, R3.reuse, R40 ;  /* 0x0000002803287220 */ /* 0x040fe40000410000 */
[C---:B------:R-:W-:Y:S02]  /*b440*/  FMUL.FTZ R41, R3.reuse, R41 ;  /* 0x0000002903297220 */ /* 0x040fe40000410000 */
[C---:B------:R-:W-:Y:S02]  /*b450*/  FMUL.FTZ R42, R2.reuse, R42 ;  /* 0x0000002a022a7220 */ /* 0x040fe40000410000 */
[C---:B------:R-:W-:Y:S01]  /*b460*/  HMMA.16816.F32 R4, R128.reuse, R12, R4 ;  /* 0x0000000c8004723c */ /* 0x040fe20000001804 */
[----:B------:R-:W1:Y:S04]  /*b470*/  MUFU.EX2 R176, R176 ;  /* 0x000000b000b07308 */ /* 0x000e680000000800 */
[C---:B------:R-:W-:Y:S02]  /*b480*/  FMUL.FTZ R43, R2.reuse, R43 ;  /* 0x0000002b022b7220 */ /* 0x040fe40000410000 */
[C---:B------:R-:W-:Y:S01]  /*b490*/  FMUL.FTZ R12, R3.reuse, R120 ;  /* 0x00000078030c7220 */ /* 0x040fe20000410000 */
[C---:B------:R-:W-:Y:S03]  /*b4a0*/  HMMA.16816.F32 R8, R128.reuse, R14, R8 ;  /* 0x0000000e8008723c */ /* 0x040fe60000001808 */
[----:B------:R-:W-:Y:S01]  /*b4b0*/  MUFU.EX2 R177, R177 ;  /* 0x000000b100b17308 */ /* 0x000fe20000000800 */
[C---:B------:R-:W-:Y:S01]  /*b4c0*/  FMUL.FTZ R13, R3.reuse, R121 ;  /* 0x00000079030d7220 */ /* 0x040fe20000410000 */
[----:B--2---:R-:W-:Y:S02]  /*b4d0*/  LDSM.16.MT88.4 R148, [R203+0x3900] ;  /* 0x00390000cb94783b */ /* 0x004fe40000004200 */
[C---:B------:R-:W-:Y:S02]  /*b4e0*/  FMUL.FTZ R14, R2.reuse, R122 ;  /* 0x0000007a020e7220 */ /* 0x040fe40000410000 */
[C---:B------:R-:W-:Y:S03]  /*b4f0*/  FMUL.FTZ R15, R2.reuse, R123 ;  /* 0x0000007b020f7220 */ /* 0x040fe60000410000 */
[C---:B------:R-:W-:Y:S01]  /*b500*/  FMUL.FTZ R44, R3.reuse, R44 ;  /* 0x0000002c032c7220 */ /* 0x040fe20000410000 */
[----:B------:R-:W2:Y:S01]  /*b510*/  MUFU.EX2 R178, R178 ;  /* 0x000000b200b27308 */ /* 0x000ea20000000800 */
[----:B------:R-:W3:Y:S01]  /*b520*/  LDSM.16.MT88.4 R120, [R196+0x100] ;  /* 0x00010000c478783b */ /* 0x000ee20000004200 */
[C---:B------:R-:W-:Y:S01]  /*b530*/  FMUL.FTZ R45, R3.reuse, R45 ;  /* 0x0000002d032d7220 */ /* 0x040fe20000410000 */
[C---:B------:R-:W-:Y:S03]  /*b540*/  HMMA.16816.F32 R12, R128.reuse, R20, R12 ;  /* 0x00000014800c723c */ /* 0x040fe6000000180c */
[C---:B------:R-:W-:Y:S02]  /*b550*/  FMUL.FTZ R46, R2.reuse, R46 ;  /* 0x0000002e022e7220 */ /* 0x040fe40000410000 */
[C---:B------:R-:W-:Y:S02]  /*b560*/  FMUL.FTZ R47, R2.reuse, R47 ;  /* 0x0000002f022f7220 */ /* 0x040fe40000410000 */
[C---:B------:R-:W-:Y:S01]  /*b570*/  FMUL.FTZ R20, R3.reuse, R112 ;  /* 0x0000007003147220 */ /* 0x040fe20000410000 */
[C---:B------:R-:W-:Y:S01]  /*b580*/  HMMA.16816.F32 R16, R128.reuse, R22, R16 ;  /* 0x000000168010723c */ /* 0x040fe20000001810 */
[----:B------:R-:W-:Y:S03]  /*b590*/  MUFU.EX2 R179, R179 ;  /* 0x000000b300b37308 */ /* 0x000fe60000000800 */
[C---:B------:R-:W-:Y:S02]  /*b5a0*/  FMUL.FTZ R21, R3.reuse, R113 ;  /* 0x0000007103157220 */ /* 0x040fe40000410000 */
[C---:B------:R-:W-:Y:S02]  /*b5b0*/  FMUL.FTZ R48, R3.reuse, R48 ;  /* 0x0000003003307220 */ /* 0x040fe40000410000 */
[C---:B------:R-:W-:Y:S03]  /*b5c0*/  FMUL.FTZ R22, R2.reuse, R114 ;  /* 0x0000007202167220 */ /* 0x040fe60000410000 */
[----:B------:R-:W4:Y:S01]  /*b5d0*/  MUFU.EX2 R180, R180 ;  /* 0x000000b400b47308 */ /* 0x000f220000000800 */
[C---:B------:R-:W-:Y:S02]  /*b5e0*/  FMUL.FTZ R23, R2.reuse, R115 ;  /* 0x0000007302177220 */ /* 0x040fe40000410000 */
[----:B------:R-:W5:Y:S01]  /*b5f0*/  LDSM.16.MT88.4 R112, [R203+0x2100] ;  /* 0x00210000cb70783b */ /* 0x000f620000004200 */
[C---:B------:R-:W-:Y:S02]  /*b600*/  FMUL.FTZ R49, R3.reuse, R49 ;  /* 0x0000003103317220 */ /* 0x040fe40000410000 */
[C---:B------:R-:W-:Y:S02]  /*b610*/  FMUL.FTZ R50, R2.reuse, R50 ;  /* 0x0000003202327220 */ /* 0x040fe40000410000 */
[C---:B------:R-:W-:Y:S02]  /*b620*/  HMMA.16816.F32 R20, R128.reuse, R28, R20 ;  /* 0x0000001c8014723c */ /* 0x040fe40000001814 */
[----:B------:R-:W-:Y:S01]  /*b630*/  MUFU.EX2 R181, R181 ;  /* 0x000000b500b57308 */ /* 0x000fe20000000800 */
[C---:B------:R-:W-:Y:S02]  /*b640*/  FMUL.FTZ R51, R2.reuse, R51 ;  /* 0x0000003302337220 */ /* 0x040fe40000410000 */
[C---:B------:R-:W-:Y:S02]  /*b650*/  FMUL.FTZ R52, R3.reuse, R52 ;  /* 0x0000003403347220 */ /* 0x040fe40000410000 */
[C---:B------:R-:W-:Y:S01]  /*b660*/  FMUL.FTZ R28, R3.reuse, R104 ;  /* 0x00000068031c7220 */ /* 0x040fe20000410000 */
[C---:B------:R-:W-:Y:S04]  /*b670*/  HMMA.16816.F32 R24, R128.reuse, R30, R24 ;  /* 0x0000001e8018723c */ /* 0x040fe80000001818 */
[C---:B------:R-:W-:Y:S01]  /*b680*/  FMUL.FTZ R29, R3.reuse, R105 ;  /* 0x00000069031d7220 */ /* 0x040fe20000410000 */
[----:B------:R-:W1:Y:S01]  /*b690*/  MUFU.EX2 R182, R182 ;  /* 0x000000b600b67308 */ /* 0x000e620000000800 */
[C---:B------:R-:W-:Y:S02]  /*b6a0*/  FMUL.FTZ R53, R3.reuse, R53 ;  /* 0x0000003503357220 */ /* 0x040fe40000410000 */
[C---:B------:R-:W-:Y:S04]  /*b6b0*/  FMUL.FTZ R30, R2.reuse, R106 ;  /* 0x0000006a021e7220 */ /* 0x040fe80000410000 */
[C---:B------:R-:W-:Y:S02]  /*b6c0*/  FMUL.FTZ R31, R2.reuse, R107 ;  /* 0x0000006b021f7220 */ /* 0x040fe40000410000 */
[----:B------:R-:W1:Y:S01]  /*b6d0*/  LDSM.16.MT88.4 R104, [R198+0x2100] ;  /* 0x00210000c668783b */ /* 0x000e620000004200 */
[C---:B------:R-:W-:Y:S01]  /*b6e0*/  FMUL.FTZ R54, R2.reuse, R54 ;  /* 0x0000003602367220 */ /* 0x040fe20000410000 */
[----:B------:R-:W-:Y:S01]  /*b6f0*/  MUFU.EX2 R183, R183 ;  /* 0x000000b700b77308 */ /* 0x000fe20000000800 */
[C---:B------:R-:W-:Y:S02]  /*b700*/  FMUL.FTZ R55, R2.reuse, R55 ;  /* 0x0000003702377220 */ /* 0x040fe40000410000 */
[C---:B---3--:R-:W-:Y:S03]  /*b710*/  HMMA.16816.F32 R28, R128.reuse, R120, R28 ;  /* 0x00000078801c723c */ /* 0x048fe6000000181c */
[C---:B------:R-:W-:Y:S02]  /*b720*/  FMUL.FTZ R56, R3.reuse, R56 ;  /* 0x0000003803387220 */ /* 0x040fe40000410000 */
[C---:B------:R-:W-:Y:S02]  /*b730*/  FMUL.FTZ R57, R3.reuse, R57 ;  /* 0x0000003903397220 */ /* 0x040fe40000410000 */
[C---:B------:R-:W-:Y:S01]  /*b740*/  FMUL.FTZ R58, R2.reuse, R58 ;  /* 0x0000003a023a7220 */ /* 0x040fe20000410000 */
[C---:B------:R-:W-:Y:S01]  /*b750*/  HMMA.16816.F32 R32, R128.reuse, R122, R32 ;  /* 0x0000007a8020723c */ /* 0x040fe20000001820 */
[----:B------:R-:W-:Y:S01]  /*b760*/  LDSM.16.MT88.4 R120, [R196+0x900] ;  /* 0x00090000c478783b */ /* 0x000fe20000004200 */
[----:B------:R-:W3:Y:S02]  /*b770*/  MUFU.EX2 R228, R228 ;  /* 0x000000e400e47308 */ /* 0x000ee40000000800 */
[C---:B------:R-:W-:Y:S02]  /*b780*/  FMUL.FTZ R59, R2.reuse, R59 ;  /* 0x0000003b023b7220 */ /* 0x040fe40000410000 */
[C---:B------:R-:W-:Y:S02]  /*b790*/  FMUL.FTZ R60, R3.reuse, R60 ;  /* 0x0000003c033c7220 */ /* 0x040fe40000410000 */
[C---:B-----5:R-:W-:Y:S04]  /*b7a0*/  HMMA.16816.F32 R36, R128.reuse, R112, R36 ;  /* 0x000000708024723c */ /* 0x060fe80000001824 */
[C---:B------:R-:W-:Y:S01]  /*b7b0*/  FMUL.FTZ R61, R3.reuse, R61 ;  /* 0x0000003d033d7220 */ /* 0x040fe20000410000 */
[----:B------:R-:W-:Y:S01]  /*b7c0*/  MUFU.EX2 R227, R227 ;  /* 0x000000e300e37308 */ /* 0x000fe20000000800 */
[C---:B------:R-:W-:Y:S02]  /*b7d0*/  FMUL.FTZ R62, R2.reuse, R62 ;  /* 0x0000003e023e7220 */ /* 0x040fe40000410000 */
[C---:B------:R-:W-:Y:S01]  /*b7e0*/  HMMA.16816.F32 R40, R128.reuse, R114, R40 ;  /* 0x000000728028723c */ /* 0x040fe20000001828 */
[----:B------:R-:W-:Y:S03]  /*b7f0*/  LDSM.16.MT88.4 R112, [R203+0x900] ;  /* 0x00090000cb70783b */ /* 0x000fe60000004200 */
[C---:B------:R-:W-:Y:S02]  /*b800*/  FMUL.FTZ R63, R2.reuse, R63 ;  /* 0x0000003f023f7220 */ /* 0x040fe40000410000 */
[C---:B------:R-:W-:Y:S01]  /*b810*/  FMUL.FTZ R64, R3.reuse, R64 ;  /* 0x0000004003407220 */ /* 0x040fe20000410000 */
[----:B------:R-:W5:Y:S01]  /*b820*/  MUFU.EX2 R230, R230 ;  /* 0x000000e600e67308 */ /* 0x000f620000000800 */
[C---:B------:R-:W-:Y:S01]  /*b830*/  FMUL.FTZ R65, R3.reuse, R65 ;  /* 0x0000004103417220 */ /* 0x040fe20000410000 */
[C---:B-1----:R-:W-:Y:S03]  /*b840*/  HMMA.16816.F32 R44, R128.reuse, R104, R44 ;  /* 0x00000068802c723c */ /* 0x042fe6000000182c */
[C---:B------:R-:W-:Y:S02]  /*b850*/  FMUL.FTZ R66, R2.reuse, R66 ;  /* 0x0000004202427220 */ /* 0x040fe40000410000 */
[C---:B------:R-:W-:Y:S03]  /*b860*/  FMUL.FTZ R67, R2.reuse, R67 ;  /* 0x0000004302437220 */ /* 0x040fe60000410000 */
[----:B------:R-:W-:Y:S01]  /*b870*/  MUFU.EX2 R229, R229 ;  /* 0x000000e500e57308 */ /* 0x000fe20000000800 */
[C---:B------:R-:W-:Y:S01]  /*b880*/  FMUL.FTZ R68, R3.reuse, R68 ;  /* 0x0000004403447220 */ /* 0x040fe20000410000 */
[C---:B------:R-:W-:Y:S01]  /*b890*/  HMMA.16816.F32 R48, R128.reuse, R106, R48 ;  /* 0x0000006a8030723c */ /* 0x040fe20000001830 */
[----:B------:R-:W1:Y:S02]  /*b8a0*/  LDSM.16.MT88.4 R104, [R203+0x4100] ;  /* 0x00410000cb68783b */ /* 0x000e640000004200 */
[C---:B------:R-:W-:Y:S02]  /*b8b0*/  FMUL.FTZ R69, R3.reuse, R69 ;  /* 0x0000004503457220 */ /* 0x040fe40000410000 */
[C---:B------:R-:W-:Y:S03]  /*b8c0*/  FMUL.FTZ R70, R2.reuse, R70 ;  /* 0x0000004602467220 */ /* 0x040fe60000410000 */
[C---:B------:R-:W-:Y:S01]  /*b8d0*/  HMMA.16816.F32 R52, R128.reuse, R100, R52 ;  /* 0x000000648034723c */ /* 0x040fe20000001834 */
[----:B------:R-:W1:Y:S03]  /*b8e0*/  MUFU.EX2 R232, R232 ;  /* 0x000000e800e87308 */ /* 0x000e660000000800 */
[C---:B------:R-:W-:Y:S02]  /*b8f0*/  FMUL.FTZ R71, R2.reuse, R71 ;  /* 0x0000004702477220 */ /* 0x040fe40000410000 */
[C---:B------:R-:W-:Y:S02]  /*b900*/  FMUL.FTZ R72, R3.reuse, R72 ;  /* 0x0000004803487220 */ /* 0x040fe40000410000 */
[C---:B------:R-:W-:Y:S01]  /*b910*/  HMMA.16816.F32 R56, R128.reuse, R102, R56 ;  /* 0x000000668038723c */ /* 0x040fe20000001838 */
[----:B------:R-:W2:Y:S02]  /*b920*/  LDSM.16.MT88.4 R100, [R198+0x4100] ;  /* 0x00410000c664783b */ /* 0x000ea40000004200 */
[----:B------:R-:W-:Y:S01]  /*b930*/  MUFU.EX2 R231, R231 ;  /* 0x000000e700e77308 */ /* 0x000fe20000000800 */
[C---:B------:R-:W-:Y:S02]  /*b940*/  FMUL.FTZ R73, R3.reuse, R73 ;  /* 0x0000004903497220 */ /* 0x040fe40000410000 */
[C---:B------:R-:W-:Y:S02]  /*b950*/  FMUL.FTZ R74, R2.reuse, R74 ;  /* 0x0000004a024a7220 */ /* 0x040fe40000410000 */
[C---:B------:R-:W-:Y:S04]  /*b960*/  HMMA.16816.F32 R60, R128.reuse, R108, R60 ;  /* 0x0000006c803c723c */ /* 0x040fe8000000183c */
[C---:B------:R-:W-:Y:S01]  /*b970*/  FMUL.FTZ R75, R2.reuse, R75 ;  /* 0x0000004b024b7220 */ /* 0x040fe20000410000 */
[----:B------:R-:W2:Y:S01]  /*b980*/  MUFU.EX2 R234, R234 ;  /* 0x000000ea00ea7308 */ /* 0x000ea20000000800 */
[C---:B------:R-:W-:Y:S02]  /*b990*/  FMUL.FTZ R76, R3.reuse, R76 ;  /* 0x0000004c034c7220 */ /* 0x040fe40000410000 */
[C---:B------:R-:W-:Y:S01]  /*b9a0*/  HMMA.16816.F32 R64, R128.reuse, R110, R64 ;  /* 0x0000006e8040723c */ /* 0x040fe20000001840 */
[----:B------:R-:W3:Y:S03]  /*b9b0*/  LDSM.16.MT88.4 R108, [R197+0x4100] ;  /* 0x00410000c56c783b */ /* 0x000ee60000004200 */
[C---:B------:R-:W-:Y:S02]  /*b9c0*/  FMUL.FTZ R77, R3.reuse, R77 ;  /* 0x0000004d034d7220 */ /* 0x040fe40000410000 */
[C---:B------:R-:W-:Y:S01]  /*b9d0*/  FMUL.FTZ R78, R2.reuse, R78 ;  /* 0x0000004e024e7220 */ /* 0x040fe20000410000 */
[----:B------:R-:W-:Y:S01]  /*b9e0*/  MUFU.EX2 R233, R233 ;  /* 0x000000e900e97308 */ /* 0x000fe20000000800 */
[C---:B------:R-:W-:Y:S01]  /*b9f0*/  FMUL.FTZ R79, R2.reuse, R79 ;  /* 0x0000004f024f7220 */ /* 0x040fe20000410000 */
[C---:B-1----:R-:W-:Y:S03]  /*ba00*/  HMMA.16816.F32 R68, R128.reuse, R104, R68 ;  /* 0x000000688044723c */ /* 0x042fe60000001844 */
[C---:B------:R-:W-:Y:S02]  /*ba10*/  FMUL.FTZ R80, R3.reuse, R80 ;  /* 0x0000005003507220 */ /* 0x040fe40000410000 */
[C---:B------:R-:W-:Y:S02]  /*ba20*/  FMUL.FTZ R81, R3.reuse, R81 ;  /* 0x0000005103517220 */ /* 0x040fe40000410000 */
[C---:B------:R-:W-:Y:S01]  /*ba30*/  FMUL.FTZ R82, R2.reuse, R82 ;  /* 0x0000005202527220 */ /* 0x040fe20000410000 */
[C---:B------:R-:W-:Y:S01]  /*ba40*/  HMMA.16816.F32 R72, R128.reuse, R106, R72 ;  /* 0x0000006a8048723c */ /* 0x040fe20000001848 */
[----:B------:R-:W1:Y:S01]  /*ba50*/  LDSM.16.MT88.4 R104, [R196+0x4100] ;  /* 0x00410000c468783b */ /* 0x000e620000004200 */
[----:B------:R-:W1:Y:S02]  /*ba60*/  MUFU.EX2 R236, R236 ;  /* 0x000000ec00ec7308 */ /* 0x000e640000000800 */
[C---:B------:R-:W-:Y:S02]  /*ba70*/  FMUL.FTZ R83, R2.reuse, R83 ;  /* 0x0000005302537220 */ /* 0x040fe40000410000 */
[C---:B------:R-:W-:Y:S02]  /*ba80*/  FMUL.FTZ R84, R3.reuse, R84 ;  /* 0x0000005403547220 */ /* 0x040fe40000410000 */
[C---:B--2---:R-:W-:Y:S04]  /*ba90*/  HMMA.16816.F32 R76, R128.reuse, R100, R76 ;  /* 0x00000064804c723c */ /* 0x044fe8000000184c */
[C---:B------:R-:W-:Y:S01]  /*baa0*/  FMUL.FTZ R85, R3.reuse, R85 ;  /* 0x0000005503557220 */ /* 0x040fe20000410000 */
[----:B------:R-:W-:Y:S01]  /*bab0*/  MUFU.EX2 R235, R235 ;  /* 0x000000eb00eb7308 */ /* 0x000fe20000000800 */
[----:B------:R-:W-:Y:S01]  /*bac0*/  FMUL.FTZ R86, R2, R86 ;  /* 0x0000005602567220 */ /* 0x000fe20000410000 */
[----:B------:R-:W-:Y:S01]  /*bad0*/  F2FP.PACK_AB R100, R176, R175 ;  /* 0x000000afb064723e */ /* 0x000fe200000000ff */
[C---:B------:R-:W-:Y:S04]  /*bae0*/  HMMA.16816.F32 R80, R128.reuse, R102, R80 ;  /* 0x000000668050723c */ /* 0x040fe80000001850 */
[----:B------:R-:W-:Y:S01]  /*baf0*/  FMUL.FTZ R87, R2, R87 ;  /* 0x0000005702577220 */ /* 0x000fe20000410000 */
[----:B------:R-:W-:Y:S01]  /*bb00*/  F2FP.PACK_AB R101, R178, R177 ;  /* 0x000000b1b265723e */ /* 0x000fe200000000ff */
[C---:B------:R-:W-:Y:S01]  /*bb10*/  FMUL.FTZ R88, R3.reuse, R88 ;  /* 0x0000005803587220 */ /* 0x040fe20000410000 */
[----:B----4-:R-:W-:Y:S01]  /*bb20*/  F2FP.PACK_AB R102, R180, R179 ;  /* 0x000000b3b466723e */ /* 0x010fe200000000ff */
[C---:B------:R-:W-:Y:S01]  /*bb30*/  FMUL.FTZ R89, R3.reuse, R89 ;  /* 0x0000005903597220 */ /* 0x040fe20000410000 */
[----:B------:R-:W-:Y:S01]  /*bb40*/  F2FP.PACK_AB R103, R182, R181 ;  /* 0x000000b5b667723e */ /* 0x000fe200000000ff */
[----:B------:R-:W2:Y:S01]  /*bb50*/  MUFU.EX2 R238, R238 ;  /* 0x000000ee00ee7308 */ /* 0x000ea20000000800 */
[C---:B---3--:R-:W-:Y:S03]  /*bb60*/  HMMA.16816.F32 R84, R128.reuse, R108, R84 ;  /* 0x0000006c8054723c */ /* 0x048fe60000001854 */
[C---:B------:R-:W-:Y:S02]  /*bb70*/  FMUL.FTZ R90, R2.reuse, R90 ;  /* 0x0000005a025a7220 */ /* 0x040fe40000410000 */
[C---:B------:R-:W-:Y:S02]  /*bb80*/  FMUL.FTZ R91, R2.reuse, R91 ;  /* 0x0000005b025b7220 */ /* 0x040fe40000410000 */
[C---:B------:R-:W-:Y:S02]  /*bb90*/  FMUL.FTZ R92, R3.reuse, R92 ;  /* 0x0000005c035c7220 */ /* 0x040fe40000410000 */
[C---:B------:R-:W-:Y:S01]  /*bba0*/  FMUL.FTZ R93, R3.reuse, R93 ;  /* 0x0000005d035d7220 */ /* 0x040fe20000410000 */
[----:B------:R-:W3:Y:S02]  /*bbb0*/  MUFU.EX2 R237, R237 ;  /* 0x000000ed00ed7308 */ /* 0x000ee40000000800 */
[C---:B------:R-:W-:Y:S01]  /*bbc0*/  HMMA.16816.F32 R88, R128.reuse, R110, R88 ;  /* 0x0000006e8058723c */ /* 0x040fe20000001858 */
[----:B------:R-:W4:Y:S02]  /*bbd0*/  LDSM.16.MT88.4 R108, [R197+0x900] ;  /* 0x00090000c56c783b */ /* 0x000f240000004200 */
[C---:B------:R-:W-:Y:S02]  /*bbe0*/  FMUL.FTZ R94, R2.reuse, R94 ;  /* 0x0000005e025e7220 */ /* 0x040fe40000410000 */
[C---:B------:R-:W-:Y:S02]  /*bbf0*/  FMUL.FTZ R95, R2.reuse, R95 ;  /* 0x0000005f025f7220 */ /* 0x040fe40000410000 */
[C---:B------:R-:W-:Y:S02]  /*bc00*/  FMUL.FTZ R96, R3.reuse, R96 ;  /* 0x0000006003607220 */ /* 0x040fe40000410000 */
[----:B------:R-:W-:Y:S03]  /*bc10*/  FMUL.FTZ R97, R3, R97 ;  /* 0x0000006103617220 */ /* 0x000fe60000410000 */
[C---:B-1----:R-:W-:Y:S03]  /*bc20*/  HMMA.16816.F32 R92, R128.reuse, R104, R92 ;  /* 0x00000068805c723c */ /* 0x042fe6000000185c */
[C---:B------:R-:W-:Y:S02]  /*bc30*/  FMUL.FTZ R98, R2.reuse, R98 ;  /* 0x0000006202627220 */ /* 0x040fe40000410000 */
[----:B------:R-:W-:Y:S02]  /*bc40*/  FMUL.FTZ R99, R2, R99 ;  /* 0x0000006302637220 */ /* 0x000fe40000410000 */
[--C-:B------:R-:W-:Y:S02]  /*bc50*/  FFMA.FTZ R134, R134, c[0x0][0x2d0], -R144.reuse ;  /* 0x0000b40086867a23 */ /* 0x100fe40000010890 */
[----:B------:R-:W-:Y:S03]  /*bc60*/  FFMA.FTZ R144, R133, c[0x0][0x2d0], -R144 ;  /* 0x0000b40085907a23 */ /* 0x000fe60000010890 */
[----:B------:R-:W-:Y:S01]  /*bc70*/  HMMA.16816.F32 R96, R128, R106, R96 ;  /* 0x0000006a8060723c */ /* 0x000fe20000001860 */
[----:B------:R-:W1:Y:S01]  /*bc80*/  LDSM.16.MT88.4 R104, [R196+0x2900] ;  /* 0x00290000c468783b */ /* 0x000e620000004200 */
[----:B------:R2:W-:Y:S01]  /*bc90*/  MUFU.EX2 R133, R144 ;  /* 0x0000009000857308 */ /* 0x0005e20000000800 */
[----:B------:R-:W-:Y:S01]  /*bca0*/  FFMA.FTZ R174, R3, R214, R174 ;  /* 0x000000d603ae7223 */ /* 0x000fe200000100ae */
[----:B------:R-:W-:Y:S01]  /*bcb0*/  MOV R3, R0 ;  /* 0x0000000000037202 */ /* 0x000fe20000000f00 */
[----:B------:R-:W-:Y:S02]  /*bcc0*/  FFMA.FTZ R170, R2, R215, R170 ;  /* 0x000000d702aa7223 */ /* 0x000fe400000100aa */
[----:B------:R-:W-:Y:S01]  /*bcd0*/  FADD.FTZ R173, R173, R174 ;  /* 0x000000aeadad7221 */ /* 0x000fe20000010000 */
[C---:B------:R-:W-:Y:S01]  /*bce0*/  HMMA.16816.F32 R4, R100.reuse, R112, R4 ;  /* 0x000000706404723c */ /* 0x040fe20000001804 */
[----:B------:R-:W-:Y:S03]  /*bcf0*/  LDSM.16.MT88.4 R128, [R198+0x3100] ;  /* 0x00310000c680783b */ /* 0x000fe60000004200 */
[----:B------:R-:W1:Y:S01]  /*bd00*/  MUFU.EX2 R134, R134 ;  /* 0x0000008600867308 */ /* 0x000e620000000800 */
[----:B------:R-:W-:Y:S02]  /*bd10*/  FADD.FTZ R169, R169, R170 ;  /* 0x000000aaa9a97221 */ /* 0x000fe40000010000 */
[----:B------:R-:W-:Y:S01]  /*bd20*/  FADD.FTZ R172, R172, R173 ;  /* 0x000000adacac7221 */ /* 0x000fe20000010000 */
[C---:B------:R-:W-:Y:S01]  /*bd30*/  HMMA.16816.F32 R8, R100.reuse, R114, R8 ;  /* 0x000000726408723c */ /* 0x040fe20000001808 */
[----:B------:R-:W-:Y:S03]  /*bd40*/  LDSM.16.MT88.4 R112, [R198+0x4900] ;  /* 0x00490000c670783b */ /* 0x000fe60000004200 */
[----:B------:R-:W-:Y:S02]  /*bd50*/  FADD.FTZ R2, R168, R169 ;  /* 0x000000a9a8027221 */ /* 0x000fe40000010000 */
[----:B------:R-:W-:Y:S02]  /*bd60*/  FADD.FTZ R172, R171, R172 ;  /* 0x000000acabac7221 */ /* 0x000fe40000010000 */
[C---:B------:R-:W-:Y:S01]  /*bd70*/  HMMA.16816.F32 R12, R100.reuse, R116, R12 ;  /* 0x00000074640c723c */ /* 0x040fe2000000180c */
[----:B--2---:R-:W-:Y:S03]  /*bd80*/  LDSM.16.MT88.4 R144, [R196+0x1900] ;  /* 0x00190000c490783b */ /* 0x004fe60000004200 */
[----:B------:R-:W-:Y:S01]  /*bd90*/  FADD.FTZ R2, R135, R2 ;  /* 0x0000000287027221 */ /* 0x000fe20000010000 */
[----:B------:R-:W-:Y:S01]  /*bda0*/  MOV R135, R132 ;  /* 0x0000008400877202 */ /* 0x000fe20000000f00 */
[----:B------:R-:W-:Y:S02]  /*bdb0*/  FADD.FTZ R175, R175, R172 ;  /* 0x000000acafaf7221 */ /* 0x000fe40000010000 */
[C---:B------:R-:W-:Y:S01]  /*bdc0*/  HMMA.16816.F32 R16, R100.reuse, R118, R16 ;  /* 0x000000766410723c */ /* 0x040fe20000001810 */
[----:B------:R-:W-:Y:S03]  /*bdd0*/  LDSM.16.MT88.4 R116, [R197+0x4900] ;  /* 0x00490000c574783b */ /* 0x000fe60000004200 */
[----:B------:R-:W-:Y:S02]  /*bde0*/  FADD.FTZ R177, R177, R2 ;  /* 0x00000002b1b17221 */ /* 0x000fe40000010000 */
[----:B------:R-:W-:Y:S02]  /*bdf0*/  FADD.FTZ R176, R176, R175 ;  /* 0x000000afb0b07221 */ /* 0x000fe40000010000 */
[C---:B----4-:R-:W-:Y:S04]  /*be00*/  HMMA.16816.F32 R20, R100.reuse, R108, R20 ;  /* 0x0000006c6414723c */ /* 0x050fe80000001814 */
[----:B------:R-:W-:Y:S02]  /*be10*/  FADD.FTZ R178, R178, R177 ;  /* 0x000000b1b2b27221 */ /* 0x000fe40000010000 */
[----:B------:R-:W-:Y:S02]  /*be20*/  FADD.FTZ R179, R179, R176 ;  /* 0x000000b0b3b37221 */ /* 0x000fe40000010000 */
[C---:B------:R-:W-:Y:S01]  /*be30*/  HMMA.16816.F32 R24, R100.reuse, R110, R24 ;  /* 0x0000006e6418723c */ /* 0x040fe20000001818 */
[----:B------:R-:W2:Y:S03]  /*be40*/  LDSM.16.MT88.4 R108, [R203+0x4900] ;  /* 0x00490000cb6c783b */ /* 0x000ea60000004200 */
[----:B------:R-:W-:Y:S02]  /*be50*/  FADD.FTZ R181, R181, R178 ;  /* 0x000000b2b5b57221 */ /* 0x000fe40000010000 */
[----:B------:R-:W-:Y:S02]  /*be60*/  FADD.FTZ R180, R180, R179 ;  /* 0x000000b3b4b47221 */ /* 0x000fe40000010000 */
[C---:B------:R-:W-:Y:S04]  /*be70*/  HMMA.16816.F32 R28, R100.reuse, R120, R28 ;  /* 0x00000078641c723c */ /* 0x040fe8000000181c */
[----:B------:R-:W-:Y:S04]  /*be80*/  FADD.FTZ R182, R182, R181 ;  /* 0x000000b5b6b67221 */ /* 0x000fe80000010000 */
        /* <DEDUP_REMOVED lines=11> */
[C---:B-1----:R-:W-:Y:S08]  /*bf40*/  HMMA.16816.F32 R60, R100.reuse, R104, R60 ;  /* 0x00000068643c723c */ /* 0x042ff0000000183c */
[C---:B------:R-:W-:Y:S01]  /*bf50*/  HMMA.16816.F32 R64, R100.reuse, R106, R64 ;  /* 0x0000006a6440723c */ /* 0x040fe20000001840 */
[----:B------:R-:W1:Y:S07]  /*bf60*/  LDSM.16.MT88.4 R104, [R196+0x4900] ;  /* 0x00490000c468783b */ /* 0x000e6e0000004200 */
[C---:B--2---:R-:W-:Y:S08]  /*bf70*/  HMMA.16816.F32 R68, R100.reuse, R108, R68 ;  /* 0x0000006c6444723c */ /* 0x044ff00000001844 */
[C---:B------:R-:W-:Y:S01]  /*bf80*/  HMMA.16816.F32 R72, R100.reuse, R110, R72 ;  /* 0x0000006e6448723c */ /* 0x040fe20000001848 */
[----:B------:R-:W2:Y:S07]  /*bf90*/  LDSM.16.MT88.4 R108, [R203+0x1100] ;  /* 0x00110000cb6c783b */ /* 0x000eae0000004200 */
[C---:B------:R-:W-:Y:S08]  /*bfa0*/  HMMA.16816.F32 R76, R100.reuse, R112, R76 ;  /* 0x00000070644c723c */ /* 0x040ff0000000184c */
[C---:B------:R-:W-:Y:S01]  /*bfb0*/  HMMA.16816.F32 R80, R100.reuse, R114, R80 ;  /* 0x000000726450723c */ /* 0x040fe20000001850 */
[----:B------:R-:W4:Y:S07]  /*bfc0*/  LDSM.16.MT88.4 R112, [R197+0x1100] ;  /* 0x00110000c570783b */ /* 0x000f2e0000004200 */
[C---:B------:R-:W-:Y:S08]  /*bfd0*/  HMMA.16816.F32 R84, R100.reuse, R116, R84 ;  /* 0x000000746454723c */ /* 0x040ff00000001854 */
[C---:B------:R-:W-:Y:S01]  /*bfe0*/  HMMA.16816.F32 R88, R100.reuse, R118, R88 ;  /* 0x000000766458723c */ /* 0x040fe20000001858 */
[----:B------:R-:W3:Y:S07]  /*bff0*/  LDSM.16.MT88.4 R116, [R203+0x3100] ;  /* 0x00310000cb74783b */ /* 0x000eee0000004200 */
[C---:B-1----:R-:W-:Y:S08]  /*c000*/  HMMA.16816.F32 R92, R100.reuse, R104, R92 ;  /* 0x00000068645c723c */ /* 0x042ff0000000185c */
[----:B------:R-:W-:Y:S01]  /*c010*/  HMMA.16816.F32 R96, R100, R106, R96 ;  /* 0x0000006a6460723c */ /* 0x000fe20000001860 */
[----:B------:R-:W1:Y:S06]  /*c020*/  LDSM.16.MT88.4 R104, [R196+0x3100] ;  /* 0x00310000c468783b */ /* 0x000e6c0000004200 */
[----:B------:R-:W-:Y:S01]  /*c030*/  F2FP.PACK_AB R100, R228, R183 ;  /* 0x000000b7e464723e */ /* 0x000fe200000000ff */
[----:B------:R-:W-:Y:S01]  /*c040*/  FADD.FTZ R183, R183, R180 ;  /* 0x000000b4b7b77221 */ /* 0x000fe20000010000 */
[----:B-----5:R-:W-:Y:S03]  /*c050*/  F2FP.PACK_AB R101, R230, R227 ;  /* 0x000000e3e665723e */ /* 0x020fe600000000ff */
        /* <DEDUP_REMOVED lines=14> */
[C---:B----4-:R-:W-:Y:S08]  /*c140*/  HMMA.16816.F32 R20, R100.reuse, R112, R20 ;  /* 0x000000706414723c */ /* 0x050ff00000001814 */
[C---:B------:R-:W-:Y:S01]  /*c150*/  HMMA.16816.F32 R24, R100.reuse, R114, R24 ;  /* 0x000000726418723c */ /* 0x040fe20000001818 */
[----:B------:R-:W4:Y:S07]  /*c160*/  LDSM.16.MT88.4 R112, [R198+0x5100] ;  /* 0x00510000c670783b */ /* 0x000f2e0000004200 */
[C---:B------:R-:W-:Y:S08]  /*c170*/  HMMA.16816.F32 R28, R100.reuse, R124, R28 ;  /* 0x0000007c641c723c */ /* 0x040ff0000000181c */
[C---:B------:R-:W-:Y:S01]  /*c180*/  HMMA.16816.F32 R32, R100.reuse, R126, R32 ;  /* 0x0000007e6420723c */ /* 0x040fe20000001820 */
[----:B------:R-:W-:Y:S07]  /*c190*/  LDSM.16.MT88.4 R124, [R203+0x1900] ;  /* 0x00190000cb7c783b */ /* 0x000fee0000004200 */
[C---:B---3--:R-:W-:Y:S08]  /*c1a0*/  HMMA.16816.F32 R36, R100.reuse, R116, R36 ;  /* 0x000000746424723c */ /* 0x048ff00000001824 */
[C---:B------:R-:W-:Y:S01]  /*c1b0*/  HMMA.16816.F32 R40, R100.reuse, R118, R40 ;  /* 0x000000766428723c */ /* 0x040fe20000001828 */
[----:B------:R-:W3:Y:S07]  /*c1c0*/  LDSM.16.MT88.4 R116, [R197+0x5100] ;  /* 0x00510000c574783b */ /* 0x000eee0000004200 */
        /* <DEDUP_REMOVED lines=8> */
[C---:B-1----:R-:W-:Y:S04]  /*c250*/  HMMA.16816.F32 R60, R100.reuse, R104, R60 ;  /* 0x00000068643c723c */ /* 0x042fe8000000183c */
[----:B------:R-:W-:Y:S01]  /*c260*/  F2FP.PACK_AB R139, R133, R134 ;  /* 0x00000086858b723e */ /* 0x000fe200000000ff */
[----:B------:R-:W-:Y:S02]  /*c270*/  FADD.FTZ R235, R235, R234 ;  /* 0x000000eaebeb7221 */ /* 0x000fe40000010000 */
[----:B------:R-:W-:Y:S01]  /*c280*/  FADD.FTZ R236, R236, R233 ;  /* 0x000000e9ecec7221 */ /* 0x000fe20000010000 */
[C---:B------:R-:W-:Y:S01]  /*c290*/  HMMA.16816.F32 R64, R100.reuse, R106, R64 ;  /* 0x0000006a6440723c */ /* 0x040fe20000001840 */
[----:B------:R-:W1:Y:S03]  /*c2a0*/  LDSM.16.MT88.4 R104, [R196+0x5100] ;  /* 0x00510000c468783b */ /* 0x000e660000004200 */
        /* <DEDUP_REMOVED lines=8> */
[C---:B----4-:R-:W-:Y:S08]  /*c330*/  HMMA.16816.F32 R76, R100.reuse, R112, R76 ;  /* 0x00000070644c723c */ /* 0x050ff0000000184c */
[C---:B------:R-:W-:Y:S08]  /*c340*/  HMMA.16816.F32 R80, R100.reuse, R114, R80 ;  /* 0x000000726450723c */ /* 0x040ff00000001850 */
[C---:B---3--:R-:W-:Y:S08]  /*c350*/  HMMA.16816.F32 R84, R100.reuse, R116, R84 ;  /* 0x000000746454723c */ /* 0x048ff00000001854 */
[C---:B------:R-:W-:Y:S08]  /*c360*/  HMMA.16816.F32 R88, R100.reuse, R118, R88 ;  /* 0x000000766458723c */ /* 0x040ff00000001858 */
[C---:B-1----:R-:W-:Y:S08]  /*c370*/  HMMA.16816.F32 R92, R100.reuse, R104, R92 ;  /* 0x00000068645c723c */ /* 0x042ff0000000185c */
        /* <DEDUP_REMOVED lines=29> */
.L_x_422:
[----:B------:R-:W-:-:S06]  /*c550*/  UISETP.GE.AND UP2, UPT, UR20, UR9, UPT ;  /* 0x000000091400728c */ /* 0x000fcc000bf46270 */
[----:B------:R-:W-:-:S13]  /*c560*/  PLOP3.LUT P0, PT, PT, PT, UP2, 0x40, 0x0 ;  /* 0x000000000000781c */ /* 0x000fda0003f0e828 */
[----:B------:R-:W-:Y:S05]  /*c570*/  @P0 BRA `(.L_x_426) ;  /* 0x00003ae000000947 */ /* 0x000fea0003800000 */
[----:B------:R-:W-:Y:S01]  /*c580*/  SHF.R.S32.HI R5, RZ, 0x1f, R218 ;  /* 0x0000001fff057819 */ /* 0x000fe200000114da */
[----:B------:R-:W-:Y:S01]  /*c590*/  IMAD.MOV.U32 R2, RZ, RZ, R132 ;  /* 0x000000ffff027224 */ /* 0x000fe200078e0084 */
[C---:B------:R-:W-:Y:S01]  /*c5a0*/  SHF.L.U64.HI R220, R217.reuse, 0x1, R220 ;  /* 0x00000001d9dc7819 */ /* 0x040fe200000102dc */
[----:B------:R-:W-:Y:S01]  /*c5b0*/  IMAD.MOV.U32 R3, RZ, RZ, R0 ;  /* 0x000000ffff037224 */ /* 0x000fe200078e0000 */
[----:B------:R-:W-:Y:S01]  /*c5c0*/  SHF.L.U64.HI R180, R218, 0x1, R5 ;  /* 0x00000001dab47819 */ /* 0x000fe20000010205 */
[----:B------:R-:W-:Y:S01]  /*c5d0*/  IMAD.SHL.U32 R217, R217, 0x2, RZ ;  /* 0x00000002d9d97824 */ /* 0x000fe200078e00ff */
[----:B------:R-:W-:Y:S02]  /*c5e0*/  SHF.L.U64.HI R219, R216, 0x1, R219 ;  /* 0x00000001d8db7819 */ /* 0x000fe400000102db */
[----:B------:R-:W-:Y:S02]  /*c5f0*/  SHF.L.U32 R218, R218, 0x1, RZ ;  /* 0x00000001dada7819 */ /* 0x000fe400000006ff */
[----:B------:R-:W-:-:S02]  /*c600*/  SHF.L.U32 R216, R216, 0x1, RZ ;  /* 0x00000001d8d87819 */ /* 0x000fc400000006ff */
.L_x_436:
[----:B------:R-:W-:Y:S01]  /*c610*/  SHF.R.S32.HI R5, RZ, 0x1f, R209 ;  /* 0x0000001fff057819 */ /* 0x000fe200000114d1 */
[----:B------:R-:W-:Y:S01]  /*c620*/  IMAD.WIDE.U32 R8, R209, c[0x0][0x208], RZ ;  /* 0x00008200d1087a25 */ /* 0x000fe200078e00ff */
[----:B------:R-:W-:Y:S01]  /*c630*/  SHF.R.S32.HI R6, RZ, 0x1f, R208 ;  /* 0x0000001fff067819 */ /* 0x000fe200000114d0 */
[----:B------:R-:W-:Y:S04]  /*c640*/  DEPBAR.LE SB0, 0x0 ;  /* 0x000080000000791a */ /* 0x000fe80000000000 */
[----:B------:R-:W-:Y:S01]  /*c650*/  IMAD R5, R5, c[0x0][0x208], RZ ;  /* 0x0000820005057a24 */ /* 0x000fe200078e02ff */
[----:B------:R-:W-:Y:S01]  /*c660*/  BAR.SYNC.DEFER_BLOCKING 0x0 ;  /* 0x0000000000007b1d */ /* 0x000fe20000010000 */
[----:B------:R-:W-:Y:S01]  /*c670*/  IMAD R6, R6, c[0x0][0x218], RZ ;  /* 0x0000860006067a24 */ /* 0x000fe200078e02ff */
[----:B------:R-:W-:Y:S01]  /*c680*/  UISETP.GT.AND UP2, UPT, UR20, UR9, UPT ;  /* 0x000000091400728c */ /* 0x000fe2000bf44270 */
[----:B------:R-:W-:Y:S02]  /*c690*/  IMAD R5, R209, c[0x0][0x20c], R5 ;  /* 0x00008300d1057a24 */ /* 0x000fe400078e0205 */
[C---:B------:R-:W-:Y:S03]  /*c6a0*/  IMAD R6, R208.reuse, c[0x0][0x21c], R6 ;  /* 0x00008700d0067a24 */ /* 0x040fe600078e0206 */
[----:B------:R-:W-:Y:S05]  /*c6b0*/  IADD3 R9, R9, R5, RZ ;  /* 0x0000000509097210 */ /* 0x000fea0007ffe0ff */
[----:B------:R-:W-:Y:S05]  /*c6c0*/  IMAD.WIDE.U32 R8, R208, c[0x0][0x218], R8 ;  /* 0x00008600d0087a25 */ /* 0x000fea00078e0008 */
[----:B------:R-:W-:Y:S04]  /*c6d0*/  IADD3 R5, P0, R8, UR22, RZ ;  /* 0x0000001608057c10 */ /* 0x000fe8000ff1e0ff */
[----:B------:R-:W-:Y:S02]  /*c6e0*/  IADD3.X R6, R9, UR6, R6, P0, !PT ;  /* 0x0000000609067c10 */ /* 0x000fe400087fe406 */
[C---:B------:R-:W-:Y:S01]  /*c6f0*/  LEA R4, P0, R5.reuse, c[0x0][0x1f8], 0x1 ;  /* 0x00007e0005047a11 */ /* 0x040fe200078008ff */
[----:B------:R-:W-:Y:S03]  /*c700*/  LDSM.16.M88.4 R32, [R206+0xc100] ;  /* 0x00c10000ce20783b */ /* 0x000fe60000000200 */
[----:B------:R-:W-:Y:S04]  /*c710*/  LEA.HI.X R0, R5, c[0x0][0x1fc], R6, 0x1, P0 ;  /* 0x00007f0005007a11 */ /* 0x000fe800000f0c06 */
[----:B------:R-:W1:Y:S07]  /*c720*/  SHFL.IDX PT, R21, R4, RZ, 0x181f ;  /* 0x00181fff04157589 */ /* 0x000e6e00000e0000 */
[----:B------:R-:W2:Y:S07]  /*c730*/  SHFL.IDX PT, R7, R0, RZ, 0x181f ;  /* 0x00181fff00077589 */ /* 0x000eae00000e0000 */
[----:B------:R-:W-:Y:S07]  /*c740*/  LDSM.16.M88.4 R8, [R205+0x6100] ;  /* 0x00610000cd08783b */ /* 0x000fee0000000200 */
[----:B------:R-:W3:Y:S07]  /*c750*/  SHFL.IDX PT, R165, R4, 0x1, 0x181f ;  /* 0x00381f0004a57f89 */ /* 0x000eee00000e0000 */
[----:B------:R-:W4:Y:S07]  /*c760*/  SHFL.IDX PT, R5, R0, 0x1, 0x181f ;  /* 0x00381f0000057f89 */ /* 0x000f2e00000e0000 */
[----:B------:R-:W5:Y:S07]  /*c770*/  LDSM.16.M88.4 R16, [R205+0x6900] ;  /* 0x00690000cd10783b */ /* 0x000f6e0000000200 */
[----:B------:R-:W1:Y:S07]  /*c780*/  LDSM.16.M88.4 R24, [R205+0x7100] ;  /* 0x00710000cd18783b */ /* 0x000e6e0000000200 */
[----:B------:R-:W2:Y:S07]  /*c790*/  LDSM.16.M88.4 R132, [R205+0x7900] ;  /* 0x00790000cd84783b */ /* 0x000eae0000000200 */
[----:B------:R-:W-:Y:S07]  /*c7a0*/  LDSM.16.M88.4 R136, [R202+0xc100] ;  /* 0x00c10000ca88783b */ /* 0x000fee0000000200 */
[----:B------:R-:W5:Y:S07]  /*c7b0*/  LDSM.16.M88.4 R140, [R204] ;  /* 0x00000000cc8c783b */ /* 0x000f6e0000000200 */
[----:B------:R-:W5:Y:S07]  /*c7c0*/  LDSM.16.M88.4 R144, [R195] ;  /* 0x00000000c390783b */ /* 0x000f6e0000000200 */
[----:B------:R-:W5:Y:S07]  /*c7d0*/  LDSM.16.M88.4 R148, [R194] ;  /* 0x00000000c294783b */ /* 0x000f6e0000000200 */
[----:B------:R-:W5:Y:S01]  /*c7e0*/  LDSM.16.M88.4 R152, [R193] ;  /* 0x00000000c198783b */ /* 0x000f620000000200 */
[C---:B-1----:R-:W-:Y:S02]  /*c7f0*/  IADD3 R14, P6, R21.reuse, R218, RZ ;  /* 0x000000da150e7210 */ /* 0x042fe40007fde0ff */
[----:B------:R-:W-:Y:S02]  /*c800*/  IADD3 R12, P0, R21, R217, RZ ;  /* 0x000000d9150c7210 */ /* 0x000fe40007f1e0ff */
[C---:B--2---:R-:W-:Y:S02]  /*c810*/  IADD3.X R15, R7.reuse, R180, RZ, P6, !PT ;  /* 0x000000b4070f7210 */ /* 0x044fe400037fe4ff */
[----:B------:R-:W-:Y:S02]  /*c820*/  IADD3.X R13, R7, R220, RZ, P0, !PT ;  /* 0x000000dc070d7210 */ /* 0x000fe400007fe4ff */
[----:B------:R-:W-:Y:S01]  /*c830*/  IADD3 R20, P6, R21, R216, RZ ;  /* 0x000000d815147210 */ /* 0x000fe20007fde0ff */
[----:B------:R-:W-:Y:S01]  /*c840*/  @!PT LDS RZ, [RZ] ;  /* 0x00000000fffff984 */ /* 0x000fe20000000800 */
[----:B------:R-:W-:Y:S01]  /*c850*/  @!PT LDS RZ, [RZ] ;  /* 0x00000000fffff984 */ /* 0x000fe20000000800 */
[----:B------:R-:W-:Y:S01]  /*c860*/  @!PT LDS RZ, [RZ] ;  /* 0x00000000fffff984 */ /* 0x000fe20000000800 */
[----:B------:R5:W-:Y:S01]  /*c870*/  LDGSTS.E.BYPASS.LTC128B.128 [R213], [R14.64], !P5 ;  /* 0x000000000ed57fae */ /* 0x000be2000e901d52 */
[----:B---3--:R-:W-:Y:S02]  /*c880*/  IADD3 R168, P0, R165, R218, RZ ;  /* 0x000000daa5a87210 */ /* 0x008fe40007f1e0ff */
[----:B------:R-:W-:Y:S02]  /*c890*/  IADD3.X R21, R7, R219, RZ, P6, !PT ;  /* 0x000000db07157210 */ /* 0x000fe400037fe4ff */
[----:B------:R-:W-:Y:S02]  /*c8a0*/  IADD3 R166, P6, R165, R217, RZ ;  /* 0x000000d9a5a67210 */ /* 0x000fe40007fde0ff */
[----:B------:R5:W-:Y:S01]  /*c8b0*/  LDGSTS.E.BYPASS.LTC128B.128 [R213+0x2000], [R12.64], !P4 ;  /* 0x020000000cd57fae */ /* 0x000be2000e101d52 */
[----:B----4-:R-:W-:Y:S02]  /*c8c0*/  IADD3.X R169, R5, R180, RZ, P0, !PT ;  /* 0x000000b405a97210 */ /* 0x010fe400007fe4ff */
[----:B------:R-:W-:Y:S02]  /*c8d0*/  IADD3 R164, P0, R165, R216, RZ ;  /* 0x000000d8a5a47210 */ /* 0x000fe40007f1e0ff */
[C---:B------:R-:W-:Y:S02]  /*c8e0*/  IADD3.X R167, R5.reuse, R220, RZ, P6, !PT ;  /* 0x000000dc05a77210 */ /* 0x040fe400037fe4ff */
[----:B------:R-:W-:Y:S01]  /*c8f0*/  IADD3.X R165, R5, R219, RZ, P0, !PT ;  /* 0x000000db05a57210 */ /* 0x000fe200007fe4ff */
[----:B------:R1:W-:Y:S01]  /*c900*/  LDGSTS.E.BYPASS.LTC128B.128 [R213+0x4000], [R20.64], !P3 ;  /* 0x0400000014d57fae */ /* 0x0003e2000d901d52 */
[C---:B------:R-:W-:Y:S01]  /*c910*/  HMMA.16816.F32 R4, R32.reuse, R8, RZ ;  /* 0x000000082004723c */ /* 0x040fe200000018ff */
[----:B------:R-:W-:Y:S05]  /*c920*/  PLOP3.LUT P0, PT, PT, PT, UP2, 0x40, 0x0 ;  /* 0x000000000000781c */ /* 0x000fea0003f0e828 */
[----:B------:R2:W-:Y:S02]  /*c930*/  LDGSTS.E.BYPASS.LTC128B.128 [R213+0x1000], [R168.64], !P5 ;  /* 0x01000000a8d57fae */ /* 0x0005e4000e901d52 */
[C---:B------:R-:W-:Y:S05]  /*c940*/  HMMA.16816.F32 R8, R32.reuse, R10, RZ ;  /* 0x0000000a2008723c */ /* 0x040fea00000018ff */
[----:B------:R3:W-:Y:S03]  /*c950*/  LDGSTS.E.BYPASS.LTC128B.128 [R213+0x3000], [R166.64], !P4 ;  /* 0x03000000a6d57fae */ /* 0x0007e6000e101d52 */
[C---:B-----5:R-:W-:Y:S04]  /*c960*/  HMMA.16816.F32 R12, R32.reuse, R16, RZ ;  /* 0x00000010200c723c */ /* 0x060fe800000018ff */
[----:B------:R3:W-:Y:S04]  /*c970*/  LDGSTS.E.BYPASS.LTC128B.128 [R213+0x5000], [R164.64], !P3 ;  /* 0x05000000a4d57fae */ /* 0x0007e8000d901d52 */
[C---:B------:R-:W-:Y:S03]  /*c980*/  HMMA.16816.F32 R16, R32.reuse, R18, RZ ;  /* 0x000000122010723c */ /* 0x040fe600000018ff */
[----:B------:R-:W-:Y:S05]  /*c990*/  LDSM.16.M88.4 R156, [R201+0xc100] ;  /* 0x00c10000c99c783b */ /* 0x000fea0000000200 */
[C---:B-1----:R-:W-:Y:S02]  /*c9a0*/  HMMA.16816.F32 R20, R32.reuse, R24, RZ ;  /* 0x000000182014723c */ /* 0x042fe400000018ff */
[----:B------:R-:W0:Y:S06]  /*c9b0*/  LDGDEPBAR ;  /* 0x00000000000079af */ /* 0x000e2c0000000000 */
[C---:B------:R-:W-:Y:S01]  /*c9c0*/  HMMA.16816.F32 R24, R32.reuse, R26, RZ ;  /* 0x0000001a2018723c */ /* 0x040fe200000018ff */
[----:B------:R-:W1:Y:S07]  /*c9d0*/  LDSM.16.M88.4 R160, [R200+0x6100] ;  /* 0x00610000c8a0783b */ /* 0x000e6e0000000200 */
[C---:B------:R-:W-:Y:S01]  /*c9e0*/  HMMA.16816.F32 R28, R32.reuse, R132, RZ ;  /* 0x00000084201c723c */ /* 0x040fe200000018ff */
[----:B---3--:R-:W-:Y:S07]  /*c9f0*/  LDSM.16.M88.4 R164, [R200+0x7100] ;  /* 0x00710000c8a4783b */ /* 0x008fee0000000200 */
[----:B------:R-:W-:Y:S01]  /*ca00*/  HMMA.16816.F32 R32, R32, R134, RZ ;  /* 0x000000862020723c */ /* 0x000fe200000018ff */
[----:B------:R-:W3:Y:S07]  /*ca10*/  LDSM.16.M88.4 R132, [R200+0x6900] ;  /* 0x00690000c884783b */ /* 0x000eee0000000200 */
[C---:B------:R-:W-:Y:S01]  /*ca20*/  HMMA.16816.F32 R4, R136.reuse, R140, R4 ;  /* 0x0000008c8804723c */ /* 0x040fe20000001804 */
[----:B--2---:R-:W2:Y:S07]  /*ca30*/  LDSM.16.M88.4 R168, [R200+0x7900] ;  /* 0x00790000c8a8783b */ /* 0x004eae0000000200 */
[C---:B------:R-:W-:Y:S01]  /*ca40*/  HMMA.16816.F32 R8, R136.reuse, R142, R8 ;  /* 0x0000008e8808723c */ /* 0x040fe20000001808 */
[----:B------:R-:W-:Y:S07]  /*ca50*/  LDSM.16.M88.4 R172, [R199+0xc100] ;  /* 0x00c10000c7ac783b */ /* 0x000fee0000000200 */
[C---:B------:R-:W-:Y:S01]  /*ca60*/  HMMA.16816.F32 R12, R136.reuse, R144, R12 ;  /* 0x00000090880c723c */ /* 0x040fe2000000180c */
[----:B------:R-:W4:Y:S07]  /*ca70*/  LDSM.16.M88.4 R176, [R192] ;  /* 0x00000000c0b0783b */ /* 0x000f2e0000000200 */
[C---:B------:R-:W-:Y:S01]  /*ca80*/  HMMA.16816.F32 R16, R136.reuse, R146, R16 ;  /* 0x000000928810723c */ /* 0x040fe20000001810 */
[----:B------:R-:W-:Y:S07]  /*ca90*/  LDSM.16.M88.4 R140, [R192+0x1000] ;  /* 0x00100000c08c783b */ /* 0x000fee0000000200 */
[C---:B------:R-:W-:Y:S01]  /*caa0*/  HMMA.16816.F32 R20, R136.reuse, R148, R20 ;  /* 0x000000948814723c */ /* 0x040fe20000001814 */
[----:B------:R-:W-:Y:S07]  /*cab0*/  LDSM.16.M88.4 R144, [R192+0x1800] ;  /* 0x00180000c090783b */ /* 0x000fee0000000200 */
[C---:B------:R-:W-:Y:S01]  /*cac0*/  HMMA.16816.F32 R24, R136.reuse, R150, R24 ;  /* 0x000000968818723c */ /* 0x040fe20000001818 */
[----:B------:R-:W-:Y:S07]  /*cad0*/  LDSM.16.M88.4 R148, [R206+0x10100] ;  /* 0x01010000ce94783b */ /* 0x000fee0000000200 */
[C---:B------:R-:W-:Y:S08]  /*cae0*/  HMMA.16816.F32 R28, R136.reuse, R152, R28 ;  /* 0x00000098881c723c */ /* 0x040ff0000000181c */
[----:B------:R-:W-:Y:S01]  /*caf0*/  HMMA.16816.F32 R32, R136, R154, R32 ;  /* 0x0000009a8820723c */ /* 0x000fe20000001820 */
[----:B------:R-:W5:Y:S07]  /*cb00*/  LDSM.16.M88.4 R136, [R192+0x800] ;  /* 0x00080000c088783b */ /* 0x000f6e0000000200 */
[C---:B-1----:R-:W-:Y:S01]  /*cb10*/  HMMA.16816.F32 R4, R156.reuse, R160, R4 ;  /* 0x000000a09c04723c */ /* 0x042fe20000001804 */
        /* <DEDUP_REMOVED lines=8> */
[----:B------:R-:W-:Y:S07]  /*cba0*/  LDSM.16.M88.4 R164, [R202+0x10100] ;  /* 0x01010000caa4783b */ /* 0x000fee0000000200 */
[C---:B--2---:R-:W-:Y:S08]  /*cbb0*/  HMMA.16816.F32 R28, R156.reuse, R168, R28 ;  /* 0x000000a89c1c723c */ /* 0x044ff0000000181c */
[----:B------:R-:W-:Y:S01]  /*cbc0*/  HMMA.16816.F32 R32, R156, R170, R32 ;  /* 0x000000aa9c20723c */ /* 0x000fe20000001820 */
[----:B------:R-:W2:Y:S07]  /*cbd0*/  LDSM.16.M88.4 R156, [R205+0x9100] ;  /* 0x00910000cd9c783b */ /* 0x000eae0000000200 */
[C---:B----4-:R-:W-:Y:S01]  /*cbe0*/  HMMA.16816.F32 R4, R172.reuse, R176, R4 ;  /* 0x000000b0ac04723c */ /* 0x050fe20000001804 */
[----:B------:R-:W4:Y:S07]  /*cbf0*/  LDSM.16.M88.4 R168, [R191] ;  /* 0x00000000bfa8783b */ /* 0x000f2e0000000200 */
[C---:B------:R-:W-:Y:S01]  /*cc00*/  HMMA.16816.F32 R8, R172.reuse, R178, R8 ;  /* 0x000000b2ac08723c */ /* 0x040fe20000001808 */
[----:B------:R-:W-:Y:S07]  /*cc10*/  LDSM.16.M88.4 R176, [R200+0x8100] ;  /* 0x00810000c8b0783b */ /* 0x000fee0000000200 */
[C---:B-----5:R-:W-:Y:S08]  /*cc20*/  HMMA.16816.F32 R12, R172.reuse, R136, R12 ;  /* 0x00000088ac0c723c */ /* 0x060ff0000000180c */
[C---:B------:R-:W-:Y:S01]  /*cc30*/  HMMA.16816.F32 R16, R172.reuse, R138, R16 ;  /* 0x0000008aac10723c */ /* 0x040fe20000001810 */
[----:B------:R-:W5:Y:S07]  /*cc40*/  LDSM.16.M88.4 R136, [R190] ;  /* 0x00000000be88783b */ /* 0x000f6e0000000200 */
[C---:B------:R-:W-:Y:S08]  /*cc50*/  HMMA.16816.F32 R20, R172.reuse, R140, R20 ;  /* 0x0000008cac14723c */ /* 0x040ff00000001814 */
[C---:B------:R-:W-:Y:S01]  /*cc60*/  HMMA.16816.F32 R24, R172.reuse, R142, R24 ;  /* 0x0000008eac18723c */ /* 0x040fe20000001818 */
[----:B------:R-:W2:Y:S07]  /*cc70*/  LDSM.16.M88.4 R140, [R189] ;  /* 0x00000000bd8c783b */ /* 0x000eae0000000200 */
[C---:B------:R-:W-:Y:S08]  /*cc80*/  HMMA.16816.F32 R28, R172.reuse, R144, R28 ;  /* 0x00000090ac1c723c */ /* 0x040ff0000000181c */
[----:B------:R-:W-:Y:S01]  /*cc90*/  HMMA.16816.F32 R32, R172, R146, R32 ;  /* 0x00000092ac20723c */ /* 0x000fe20000001820 */
[----:B------:R-:W4:Y:S07]  /*cca0*/  LDSM.16.M88.4 R144, [R188] ;  /* 0x00000000bc90783b */ /* 0x000f2e0000000200 */
[C---:B-1----:R-:W-:Y:S01]  /*ccb0*/  HMMA.16816.F32 R4, R148.reuse, R152, R4 ;  /* 0x000000989404723c */ /* 0x042fe20000001804 */
[----:B------:R-:W1:Y:S07]  /*ccc0*/  LDSM.16.M88.4 R172, [R201+0x10100] ;  /* 0x01010000c9ac783b */ /* 0x000e6e0000000200 */
[C---:B------:R-:W-:Y:S01]  /*ccd0*/  HMMA.16816.F32 R8, R148.reuse, R154, R8 ;  /* 0x0000009a9408723c */ /* 0x040fe20000001808 */
[----:B------:R-:W-:Y:S07]  /*cce0*/  LDSM.16.M88.4 R152, [R200+0x9900] ;  /* 0x00990000c898783b */ /* 0x000fee0000000200 */
[C---:B---3--:R-:W-:Y:S08]  /*ccf0*/  HMMA.16816.F32 R12, R148.reuse, R132, R12 ;  /* 0x00000084940c723c */ /* 0x048ff0000000180c */
[C---:B------:R-:W-:Y:S01]  /*cd00*/  HMMA.16816.F32 R16, R148.reuse, R134, R16 ;  /* 0x000000869410723c */ /* 0x040fe20000001810 */
[----:B------:R-:W3:Y:S07]  /*cd10*/  LDSM.16.M88.4 R132, [R200+0x8900] ;  /* 0x00890000c884783b */ /* 0x000eee0000000200 */
[C---:B--2---:R-:W-:Y:S08]  /*cd20*/  HMMA.16816.F32 R20, R148.reuse, R156, R20 ;  /* 0x0000009c9414723c */ /* 0x044ff00000001814 */
[C---:B------:R-:W-:Y:S01]  /*cd30*/  HMMA.16816.F32 R24, R148.reuse, R158, R24 ;  /* 0x0000009e9418723c */ /* 0x040fe20000001818 */
[----:B------:R-:W-:Y:S07]  /*cd40*/  LDSM.16.M88.4 R156, [R199+0x10100] ;  /* 0x01010000c79c783b */ /* 0x000fee0000000200 */
[C---:B------:R-:W-:Y:S08]  /*cd50*/  HMMA.16816.F32 R28, R148.reuse, R160, R28 ;  /* 0x000000a0941c723c */ /* 0x040ff0000000181c */
[----:B------:R-:W-:Y:S01]  /*cd60*/  HMMA.16816.F32 R32, R148, R162, R32 ;  /* 0x000000a29420723c */ /* 0x000fe20000001820 */
[----:B------:R-:W2:Y:S07]  /*cd70*/  LDSM.16.M88.4 R148, [R200+0x9100] ;  /* 0x00910000c894783b */ /* 0x000eae0000000200 */
[C---:B----4-:R-:W-:Y:S01]  /*cd80*/  HMMA.16816.F32 R4, R164.reuse, R168, R4 ;  /* 0x000000a8a404723c */ /* 0x050fe20000001804 */
[----:B------:R-:W4:Y:S07]  /*cd90*/  LDSM.16.M88.4 R160, [R192+0x2000] ;  /* 0x00200000c0a0783b */ /* 0x000f2e0000000200 */
[C---:B------:R-:W-:Y:S01]  /*cda0*/  HMMA.16816.F32 R8, R164.reuse, R170, R8 ;  /* 0x000000aaa408723c */ /* 0x040fe20000001808 */
[----:B------:R-:W-:Y:S07]  /*cdb0*/  LDSM.16.M88.4 R168, [R205+0xa100] ;  /* 0x00a10000cda8783b */ /* 0x000fee0000000200 */
[C---:B-----5:R-:W-:Y:S08]  /*cdc0*/  HMMA.16816.F32 R12, R164.reuse, R136, R12 ;  /* 0x00000088a40c723c */ /* 0x060ff0000000180c */
[C---:B------:R-:W-:Y:S01]  /*cdd0*/  HMMA.16816.F32 R16, R164.reuse, R138, R16 ;  /* 0x0000008aa410723c */ /* 0x040fe20000001810 */
[----:B------:R-:W5:Y:S07]  /*cde0*/  LDSM.16.M88.4 R136, [R192+0x2800] ;  /* 0x00280000c088783b */ /* 0x000f6e0000000200 */
[C---:B------:R-:W-:Y:S08]  /*cdf0*/  HMMA.16816.F32 R20, R164.reuse, R140, R20 ;  /* 0x0000008ca414723c */ /* 0x040ff00000001814 */
[C---:B------:R-:W-:Y:S01]  /*ce00*/  HMMA.16816.F32 R24, R164.reuse, R142, R24 ;  /* 0x0000008ea418723c */ /* 0x040fe20000001818 */
[----:B------:R-:W2:Y:S07]  /*ce10*/  LDSM.16.M88.4 R140, [R192+0x3000] ;  /* 0x00300000c08c783b */ /* 0x000eae0000000200 */
[C---:B------:R-:W-:Y:S08]  /*ce20*/  HMMA.16816.F32 R28, R164.reuse, R144, R28 ;  /* 0x00000090a41c723c */ /* 0x040ff0000000181c */
[----:B------:R-:W-:Y:S01]  /*ce30*/  HMMA.16816.F32 R32, R164, R146, R32 ;  /* 0x00000092a420723c */ /* 0x000fe20000001820 */
[----:B------:R-:W4:Y:S07]  /*ce40*/  LDSM.16.M88.4 R144, [R192+0x3800] ;  /* 0x00380000c090783b */ /* 0x000f2e0000000200 */
[C---:B-1----:R-:W-:Y:S01]  /*ce50*/  HMMA.16816.F32 R4, R172.reuse, R176, R4 ;  /* 0x000000b0ac04723c */ /* 0x042fe20000001804 */
[----:B------:R-:W1:Y:S07]  /*ce60*/  LDSM.16.M88.4 R164, [R206+0x14100] ;  /* 0x01410000cea4783b */ /* 0x000e6e0000000200 */
[C---:B------:R-:W-:Y:S01]  /*ce70*/  HMMA.16816.F32 R8, R172.reuse, R178, R8 ;  /* 0x000000b2ac08723c */ /* 0x040fe20000001808 */
[----:B------:R-:W-:Y:S07]  /*ce80*/  LDSM.16.M88.4 R176, [R187] ;  /* 0x00000000bbb0783b */ /* 0x000fee0000000200 */
[C---:B---3--:R-:W-:Y:S08]  /*ce90*/  HMMA.16816.F32 R12, R172.reuse, R132, R12 ;  /* 0x00000084ac0c723c */ /* 0x048ff0000000180c */
[C---:B------:R-:W-:Y:S01]  /*cea0*/  HMMA.16816.F32 R16, R172.reuse, R134, R16 ;  /* 0x00000086ac10723c */ /* 0x040fe20000001810 */
[----:B------:R-:W3:Y:S07]  /*ceb0*/  LDSM.16.M88.4 R132, [R205+0xa900] ;  /* 0x00a90000cd84783b */ /* 0x000eee0000000200 */
[C---:B--2---:R-:W-:Y:S08]  /*cec0*/  HMMA.16816.F32 R20, R172.reuse, R148, R20 ;  /* 0x00000094ac14723c */ /* 0x044ff00000001814 */
[C---:B------:R-:W-:Y:S01]  /*ced0*/  HMMA.16816.F32 R24, R172.reuse, R150, R24 ;  /* 0x00000096ac18723c */ /* 0x040fe20000001818 */
[----:B------:R-:W2:Y:S07]  /*cee0*/  LDSM.16.M88.4 R148, [R205+0xb100] ;  /* 0x00b10000cd94783b */ /* 0x000eae0000000200 */
[C---:B------:R-:W-:Y:S08]  /*cef0*/  HMMA.16816.F32 R28, R172.reuse, R152, R28 ;  /* 0x00000098ac1c723c */ /* 0x040ff0000000181c */
[----:B------:R-:W-:Y:S01]  /*cf00*/  HMMA.16816.F32 R32, R172, R154, R32 ;  /* 0x0000009aac20723c */ /* 0x000fe20000001820 */
[----:B------:R-:W1:Y:S07]  /*cf10*/  LDSM.16.M88.4 R152, [R205+0xb900] ;  /* 0x00b90000cd98783b */ /* 0x000e6e0000000200 */
[C---:B----4-:R-:W-:Y:S01]  /*cf20*/  HMMA.16816.F32 R4, R156.reuse, R160, R4 ;  /* 0x000000a09c04723c */ /* 0x050fe20000001804 */
[----:B------:R-:W4:Y:S07]  /*cf30*/  LDSM.16.M88.4 R172, [R202+0x14100] ;  /* 0x01410000caac783b */ /* 0x000f2e0000000200 */
        /* <DEDUP_REMOVED lines=24> */
[----:B------:R-:W1:Y:S01]  /*d0c0*/  LDSM.16.M88.4 R164, [R199+0x14100] ;  /* 0x01410000c7a4783b */ /* 0x000e620000000200 */
[C---:B----4-:R-:W-:Y:S08]  /*d0d0*/  HMMA.16816.F32 R4, R172.reuse, R176, R4 ;  /* 0x000000b0ac04723c */ /* 0x050ff00000001804 */
[C---:B------:R-:W-:Y:S08]  /*d0e0*/  HMMA.16816.F32 R8, R172.reuse, R178, R8 ;  /* 0x000000b2ac08723c */ /* 0x040ff00000001808 */
[C---:B-----5:R-:W-:Y:S08]  /*d0f0*/  HMMA.16816.F32 R12, R172.reuse, R136, R12 ;  /* 0x00000088ac0c723c */ /* 0x060ff0000000180c */
[C---:B------:R-:W-:Y:S08]  /*d100*/  HMMA.16816.F32 R16, R172.reuse, R138, R16 ;  /* 0x0000008aac10723c */ /* 0x040ff00000001810 */
[C---:B------:R-:W-:Y:S08]  /*d110*/  HMMA.16816.F32 R20, R172.reuse, R140, R20 ;  /* 0x0000008cac14723c */ /* 0x040ff00000001814 */
[C---:B------:R-:W-:Y:S08]  /*d120*/  HMMA.16816.F32 R24, R172.reuse, R142, R24 ;  /* 0x0000008eac18723c */ /* 0x040ff00000001818 */
[C---:B------:R-:W-:Y:S08]  /*d130*/  HMMA.16816.F32 R28, R172.reuse, R144, R28 ;  /* 0x00000090ac1c723c */ /* 0x040ff0000000181c */
[----:B------:R-:W-:Y:S08]  /*d140*/  HMMA.16816.F32 R32, R172, R146, R32 ;  /* 0x00000092ac20723c */ /* 0x000ff00000001820 */
[C---:B-1----:R-:W-:Y:S08]  /*d150*/  HMMA.16816.F32 R4, R156.reuse, R160, R4 ;  /* 0x000000a09c04723c */ /* 0x042ff00000001804 */
[C---:B------:R-:W-:Y:S08]  /*d160*/  HMMA.16816.F32 R8, R156.reuse, R162, R8 ;  /* 0x000000a29c08723c */ /* 0x040ff00000001808 */
[C---:B---3--:R-:W-:Y:S08]  /*d170*/  HMMA.16816.F32 R12, R156.reuse, R132, R12 ;  /* 0x000000849c0c723c */ /* 0x048ff0000000180c */
        /* <DEDUP_REMOVED lines=11> */
[----:B------:R-:W-:Y:S02]  /*d230*/  FMUL.FTZ R138, R5, c[0x0][0x320] ;  /* 0x0000c800058a7a20 */ /* 0x000fe40000410000 */
[----:B------:R-:W1:Y:S01]  /*d240*/  MUFU.TANH R137, R137 ;  /* 0x0000008900897308 */ /* 0x000e620000002400 */
[----:B------:R-:W-:Y:S02]  /*d250*/  FMUL.FTZ R0, R6, c[0x0][0x320] ;  /* 0x0000c80006007a20 */ /* 0x000fe40000410000 */
[----:B------:R-:W-:Y:S04]  /*d260*/  FMUL.FTZ R9, R9, c[0x0][0x320] ;  /* 0x0000c80009097a20 */ /* 0x000fe80000410000 */
[----:B------:R-:W-:Y:S02]  /*d270*/  FMUL.FTZ R10, R10, c[0x0][0x320] ;  /* 0x0000c8000a0a7a20 */ /* 0x000fe40000410000 */
[----:B------:R-:W-:Y:S01]  /*d280*/  FMUL.FTZ R11, R11, c[0x0][0x320] ;  /* 0x0000c8000b0b7a20 */ /* 0x000fe20000410000 */
[----:B------:R-:W2:Y:S01]  /*d290*/  MUFU.TANH R140, R9 ;  /* 0x00000009008c7308 */ /* 0x000ea20000002400 */
[----:B------:R-:W-:Y:S02]  /*d2a0*/  FMUL.FTZ R136, R7, c[0x0][0x320] ;  /* 0x0000c80007887a20 */ /* 0x000fe40000410000 */
[----:B------:R-:W3:Y:S01]  /*d2b0*/  LDSM.16.M88.4 R4, [R192+0x5000] ;  /* 0x00500000c004783b */ /* 0x000ee20000000200 */
[----:B------:R-:W-:Y:S02]  /*d2c0*/  FMUL.FTZ R139, R8, c[0x0][0x320] ;  /* 0x0000c800088b7a20 */ /* 0x000fe40000410000 */
[----:B------:R-:W-:Y:S02]  /*d2d0*/  FMUL.FTZ R8, R12, c[0x0][0x320] ;  /* 0x0000c8000c087a20 */ /* 0x000fe40000410000 */
[----:B------:R-:W-:Y:S02]  /*d2e0*/  FMUL.FTZ R13, R13, c[0x0][0x320] ;  /* 0x0000c8000d0d7a20 */ /* 0x000fe40000410000 */
[----:B------:R-:W4:Y:S01]  /*d2f0*/  MUFU.TANH R132, R10 ;  /* 0x0000000a00847308 */ /* 0x000f220000002400 */
[----:B------:R-:W-:Y:S02]  /*d300*/  FMUL.FTZ R142, R16, c[0x0][0x320] ;  /* 0x0000c800108e7a20 */ /* 0x000fe40000410000 */
[----:B------:R-:W-:Y:S02]  /*d310*/  FMUL.FTZ R14, R14, c[0x0][0x320] ;  /* 0x0000c8000e0e7a20 */ /* 0x000fe40000410000 */
[----:B------:R-:W-:Y:S02]  /*d320*/  FMUL.FTZ R15, R15, c[0x0][0x320] ;  /* 0x0000c8000f0f7a20 */ /* 0x000fe40000410000 */
[----:B------:R-:W-:Y:S02]  /*d330*/  FMUL.FTZ R18, R18, c[0x0][0x320] ;  /* 0x0000c80012127a20 */ /* 0x000fe40000410000 */
[----:B------:R-:W-:Y:S01]  /*d340*/  FMUL.FTZ R19, R19, c[0x0][0x320] ;  /* 0x0000c80013137a20 */ /* 0x000fe20000410000 */
[----:B------:R-:W1:Y:S10]  /*d350*/  MUFU.TANH R133, R11 ;  /* 0x0000000b00857308 */ /* 0x000e740000002400 */
[----:B------:R5:W1:Y:S10]  /*d360*/  MUFU.TANH R12, R8 ;  /* 0x00000008000c7308 */ /* 0x000a740000002400 */
[----:B------:R-:W1:Y:S01]  /*d370*/  MUFU.TANH R138, R138 ;  /* 0x0000008a008a7308 */ /* 0x000e620000002400 */
[C---:B---3--:R-:W-:Y:S09]  /*d380*/  HMMA.16816.F32 R20, R164.reuse, R4, R20 ;  /* 0x00000004a414723c */ /* 0x048ff20000001814 */
[----:B------:R-:W3:Y:S01]  /*d390*/  MUFU.TANH R0, R0 ;  /* 0x0000000000007308 */ /* 0x000ee20000002400 */
[C---:B------:R-:W-:Y:S01]  /*d3a0*/  HMMA.16816.F32 R24, R164.reuse, R6, R24 ;  /* 0x00000006a418723c */ /* 0x040fe20000001818 */
[----:B-----5:R-:W5:Y:S01]  /*d3b0*/  LDSM.16.M88.4 R8, [R192+0x5800] ;  /* 0x00580000c008783b */ /* 0x020f620000000200 */
[----:B------:R-:W-:Y:S04]  /*d3c0*/  DEPBAR.LE SB0, 0x0 ;  /* 0x000080000000791a */ /* 0x000fe80000000000 */
[----:B------:R-:W-:Y:S03]  /*d3d0*/  FMUL.FTZ R4, R17, c[0x0][0x320] ;  /* 0x0000c80011047a20 */ /* 0x000fe60000410000 */
[----:B------:R-:W1:Y:S01]  /*d3e0*/  MUFU.TANH R136, R136 ;  /* 0x0000008800887308 */ /* 0x000e620000002400 */
[----:B------:R-:W-:Y:S04]  /*d3f0*/  BAR.SYNC.DEFER_BLOCKING 0x0 ;  /* 0x0000000000007b1d */ /* 0x000fe80000010000 */
[----:B------:R-:W-:Y:S02]  /*d400*/  FMUL.FTZ R160, R20, c[0x0][0x320] ;  /* 0x0000c80014a07a20 */ /* 0x000fe40000410000 */
[----:B------:R-:W-:Y:S03]  /*d410*/  FMUL.FTZ R21, R21, c[0x0][0x320] ;  /* 0x0000c80015157a20 */ /* 0x000fe60000410000 */
[----:B------:R-:W1:Y:S01]  /*d420*/  MUFU.TANH R139, R139 ;  /* 0x0000008b008b7308 */ /* 0x000e620000002400 */
[----:B------:R-:W-:Y:S02]  /*d430*/  FMUL.FTZ R22, R22, c[0x0][0x320] ;  /* 0x0000c80016167a20 */ /* 0x000fe40000410000 */
[----:B------:R-:W-:Y:S02]  /*d440*/  FMUL.FTZ R23, R23, c[0x0][0x320] ;  /* 0x0000c80017177a20 */ /* 0x000fe40000410000 */
[----:B------:R-:W-:Y:S02]  /*d450*/  FMUL.FTZ R156, R24, c[0x0][0x320] ;  /* 0x0000c800189c7a20 */ /* 0x000fe40000410000 */
[----:B------:R-:W-:Y:S02]  /*d460*/  FMUL.FTZ R25, R25, c[0x0][0x320] ;  /* 0x0000c80019197a20 */ /* 0x000fe40000410000 */
[----:B------:R-:W-:Y:S01]  /*d470*/  FMUL.FTZ R26, R26, c[0x0][0x320] ;  /* 0x0000c8001a1a7a20 */ /* 0x000fe20000410000 */
[----:B------:R1:W1:Y:S01]  /*d480*/  MUFU.TANH R162, R13 ;  /* 0x0000000d00a27308 */ /* 0x0002620000002400 */
[----:B------:R-:W-:Y:S09]  /*d490*/  FMUL.FTZ R27, R27, c[0x0][0x320] ;  /* 0x0000c8001b1b7a20 */ /* 0x000ff20000410000 */
[----:B------:R1:W1:Y:S01]  /*d4a0*/  MUFU.TANH R163, R14 ;  /* 0x0000000e00a37308 */ /* 0x0002620000002400 */
[C---:B-----5:R-:W-:Y:S09]  /*d4b0*/  HMMA.16816.F32 R28, R164.reuse, R8, R28 ;  /* 0x00000008a41c723c */ /* 0x060ff2000000181c */
[----:B------:R1:W1:Y:S01]  /*d4c0*/  MUFU.TANH R161, R15 ;  /* 0x0000000f00a17308 */ /* 0x0002620000002400 */
[----:B------:R-:W-:Y:S09]  /*d4d0*/  HMMA.16816.F32 R32, R164, R10, R32 ;  /* 0x0000000aa420723c */ /* 0x000ff20000001820 */
[----:B------:R-:W1:Y:S05]  /*d4e0*/  MUFU.TANH R142, R142 ;  /* 0x0000008e008e7308 */ /* 0x000e6a0000002400 */
        /* <DEDUP_REMOVED lines=26> */
[----:B------:R-:W1:Y:S01]  /*d690*/  MUFU.TANH R5, R5 ;  /* 0x0000000500057308 */ /* 0x000e620000002400 */
[----:B------:R-:W-:-:S05]  /*d6a0*/  @P0 BRA `(.L_x_427) ;  /* 0x0000031000000947 */ /* 0x000fca0003800000 */
[----:B--234-:R-:W-:Y:S01]  /*d6b0*/  ULEA UR4, UR20, UR12, 0x6 ;  /* 0x0000000c14047291 */ /* 0x01cfe2000f8e303f */
        /* <DEDUP_REMOVED lines=26> */
[----:B------:R-:W2:Y:S04]  /*d860*/  SHFL.IDX PT, R11, R20, RZ, 0x181f ;  /* 0x00181fff140b7589 */ /* 0x000ea800000e0000 */
[----:B-1----:R-:W1:Y:S04]  /*d870*/  SHFL.IDX PT, R13, R8, RZ, 0x181f ;  /* 0x00181fff080d7589 */ /* 0x002e6800000e0000 */
[----:B------:R-:W3:Y:S04]  /*d880*/  SHFL.IDX PT, R7, R20, 0x1, 0x181f ;  /* 0x00381f0014077f89 */ /* 0x000ee800000e0000 */
[----:B------:R-:W4:Y:S01]  /*d890*/  SHFL.IDX PT, R9, R8, 0x1, 0x181f ;  /* 0x00381f0008097f89 */ /* 0x000f2200000e0000 */
[C---:B--2---:R-:W-:Y:S02]  /*d8a0*/  IADD3 R14, P6, R11.reuse, R218, RZ ;  /* 0x000000da0b0e7210 */ /* 0x044fe40007fde0ff */
[-C--:B------:R-:W-:Y:S02]  /*d8b0*/  IADD3 R10, P0, R11, R217.reuse, RZ ;  /* 0x000000d90b0a7210 */ /* 0x080fe40007f1e0ff */
[----:B-1----:R-:W-:Y:S02]  /*d8c0*/  IADD3.X R15, R13, R180, RZ, P6, !PT ;  /* 0x000000b40d0f7210 */ /* 0x002fe400037fe4ff */
[----:B------:R-:W-:Y:S01]  /*d8d0*/  IADD3 R18, P6, R11, R216, RZ ;  /* 0x000000d80b127210 */ /* 0x000fe20007fde0ff */
[----:B------:R-:W-:Y:S01]  /*d8e0*/  IMAD.X R11, R13, 0x1, R220, P0 ;  /* 0x000000010d0b7824 */ /* 0x000fe200000e06dc */
[----:B---3--:R-:W-:Y:S01]  /*d8f0*/  IADD3 R16, P0, R7, R218, RZ ;  /* 0x000000da07107210 */ /* 0x008fe20007f1e0ff */
[----:B------:R1:W-:Y:S02]  /*d900*/  LDGSTS.E.BYPASS.LTC128B.128 [R207+0x6100], [R14.64], !P5 ;  /* 0x061000000ecf7fae */ /* 0x0003e4000e901d52 */
[--C-:B------:R-:W-:Y:S01]  /*d910*/  IMAD.X R19, R13, 0x1, R219.reuse, P6 ;  /* 0x000000010d137824 */ /* 0x100fe200030e06db */
[----:B------:R-:W-:Y:S01]  /*d920*/  IADD3 R6, P6, R7, R217, RZ ;  /* 0x000000d907067210 */ /* 0x000fe20007fde0ff */
[----:B------:R1:W-:Y:S01]  /*d930*/  LDGSTS.E.BYPASS.LTC128B.128 [R207+0x8100], [R10.64], !P4 ;  /* 0x081000000acf7fae */ /* 0x0003e2000e101d52 */
[----:B----4-:R-:W-:Y:S01]  /*d940*/  IMAD.X R17, R9, 0x1, R180, P0 ;  /* 0x0000000109117824 */ /* 0x010fe200000e06b4 */
[----:B------:R-:W-:Y:S02]  /*d950*/  IADD3 R8, P0, R7, R216, RZ ;  /* 0x000000d807087210 */ /* 0x000fe40007f1e0ff */
[----:B------:R1:W-:Y:S01]  /*d960*/  LDGSTS.E.BYPASS.LTC128B.128 [R207+0xa100], [R18.64], !P3 ;  /* 0x0a10000012cf7fae */ /* 0x0003e2000d901d52 */
[C---:B------:R-:W-:Y:S02]  /*d970*/  IADD3.X R7, R9.reuse, R220, RZ, P6, !PT ;  /* 0x000000dc09077210 */ /* 0x040fe400037fe4ff */
[----:B------:R-:W-:Y:S01]  /*d980*/  IMAD.X R9, R9, 0x1, R219, P0 ;  /* 0x0000000109097824 */ /* 0x000fe200000e06db */
[----:B------:R1:W-:Y:S04]  /*d990*/  LDGSTS.E.BYPASS.LTC128B.128 [R207+0x7100], [R16.64], !P5 ;  /* 0x0710000010cf7fae */ /* 0x0003e8000e901d52 */
[----:B------:R1:W-:Y:S04]  /*d9a0*/  LDGSTS.E.BYPASS.LTC128B.128 [R207+0x9100], [R6.64], !P4 ;  /* 0x0910000006cf7fae */ /* 0x0003e8000e101d52 */
[----:B------:R1:W-:Y:S02]  /*d9b0*/  LDGSTS.E.BYPASS.LTC128B.128 [R207+0xb100], [R8.64], !P3 ;  /* 0x0b10000008cf7fae */ /* 0x0003e4000d901d52 */
.L_x_427:
[----:B--234-:R-:W-:Y:S01]  /*d9c0*/  PLOP3.LUT P6, PT, PT, PT, UP1, 0x80, 0x0 ;  /* 0x000000000000781c */ /* 0x01cfe20003fcf018 */
[----:B------:R-:W0:Y:S01]  /*d9d0*/  LDGDEPBAR ;  /* 0x00000000000079af */ /* 0x000e220000000000 */
[----:B------:R-:W-:Y:S01]  /*d9e0*/  PLOP3.LUT P0, PT, PT, PT, UP1, 0x80, 0x0 ;  /* 0x000000000000781c */ /* 0x000fe20003f0f018 */
[----:B-1----:R-:W-:Y:S01]  /*d9f0*/  IMAD.MOV.U32 R14, RZ, RZ, R211 ;  /* 0x000000ffff0e7224 */ /* 0x002fe200078e00d3 */
[----:B------:R-:W-:Y:S06]  /*da00*/  USHF.L.U32 UR4, UR20, 0x6, URZ ;  /* 0x0000000614047899 */ /* 0x000fec000800063f */
[----:B------:R-:W-:Y:S03]  /*da10*/  IMAD.U32 R7, RZ, RZ, UR4 ;  /* 0x00000004ff077e24 */ /* 0x000fe6000f8e00ff */
[----:B------:R-:W-:Y:S02]  /*da20*/  @P6 IMAD.HI.U32 R6, R211, c[0x0][0x2c8], RZ ;  /* 0x0000b200d3066a27 */ /* 0x000fe400078e00ff */
[----:B------:R-:W-:Y:S03]  /*da30*/  IADD3 R7, -R212, 0x1, -R7 ;  /* 0x00000001d4077810 */ /* 0x000fe60007ffe907 */
[----:B------:R-:W-:Y:S01]  /*da40*/  @P0 SHF.R.U32.HI R14, RZ, c[0x0][0x2cc], R6 ;  /* 0x0000b300ff0e0a19 */ /* 0x000fe20000011606 */
[----:B------:R-:W-:Y:S01]  /*da50*/  IMAD.U32 R6, RZ, RZ, UR10 ;  /* 0x0000000aff067e24 */ /* 0x000fe2000f8e00ff */
[----:B------:R-:W-:Y:S03]  /*da60*/  PLOP3.LUT P0, PT, PT, PT, UP0, 0x40, 0x0 ;  /* 0x000000000000781c */ /* 0x000fe60003f0e808 */
[----:B------:R-:W1:Y:S01]  /*da70*/  SHFL.IDX PT, R8, R14, RZ, 0x1c1f ;  /* 0x001c1fff0e087589 */ /* 0x000e6200000e0000 */
[----:B------:R-:W-:Y:S04]  /*da80*/  IADD3 R6, R7, -c[0x0][0x168], R6 ;  /* 0x80005a0007067a10 */ /* 0x000fe80007ffe006 */
        /* <DEDUP_REMOVED lines=20> */
.L_x_430:
[----:B------:R-:W-:Y:S04]  /*dbd0*/  MOV R6, c[0x0][0x32c] ;  /* 0x0000cb0000067a02 */ /* 0x000fe80000000f00 */
[----:B------:R-:W-:Y:S11]  /*dbe0*/  ISETP.NE.AND P0, PT, R6, 0x1, PT ;  /* 0x000000010600780c */ /* 0x000ff60003f05270 */
[----:B------:R-:W-:Y:S02]  /*dbf0*/  @!UPT UIADD3 URZ, URZ, URZ, URZ ;  /* 0x0000003f3f3ff290 */ /* 0x000fe4000fffe03f */
[----:B------:R-:W-:Y:S05]  /*dc00*/  @P0 IMAD.HI.U32 R6, R15, c[0x0][0x330], RZ ;  /* 0x0000cc000f060a27 */ /* 0x000fea00078e00ff */
[----:B------:R-:W-:Y:S02]  /*dc10*/  @P0 SHF.R.U32.HI R15, RZ, c[0x0][0x334], R6 ;  /* 0x0000cd00ff0f0a19 */ /* 0x000fe40000011606 */
.L_x_431:
[----:B------:R-:W-:Y:S05]  /*dc20*/  BSYNC B0 ;  /* 0x0000000000007941 */ /* 0x000fea0003800000 */
.L_x_429:
[----:B------:R-:W-:Y:S04]  /*dc30*/  IMAD.MOV.U32 R6, RZ, RZ, c[0x0][0x32c] ;  /* 0x0000cb00ff067624 */ /* 0x000fe800078e00ff */
[----:B------:R-:W-:Y:S04]  /*dc40*/  IMAD R15, R15, R6, -UR4 ;  /* 0x800000040f0f7e24 */ /* 0x000fe8000f8e0206 */
[----:B------:R-:W-:Y:S05]  /*dc50*/  IMAD.IADD R8, R15, 0x1, -R212 ;  /* 0x000000010f087824 */ /* 0x000fea00078e0ad4 */
[----:B------:R-:W-:Y:S02]  /*dc60*/  IADD3 R6, R8, c[0x0][0x32c], RZ ;  /* 0x0000cb0008067a10 */ /* 0x000fe40007ffe0ff */
[----:B------:R-:W-:Y:S02]  /*dc70*/  IMNMX R11, R11, R8, !PT ;  /* 0x000000080b0b7217 */ /* 0x000fe40007800200 */
[----:B------:R-:W-:Y:S02]  /*dc80*/  IMNMX R13, R13, R6, PT ;  /* 0x000000060d0d7217 */ /* 0x000fe40003800200 */
.L_x_428:
[----:B------:R-:W-:Y:S06]  /*dc90*/  UISETP.GT.AND UP2, UPT, UR20, -0x1, UPT ;  /* 0xffffffff1400788c */ /* 0x000fec000bf44270 */
        /* <DEDUP_REMOVED lines=9> */
[----:B------:R-:W-:Y:S02]  /*dd30*/  ISETP.GT.AND P0, PT, R11, 0x8, P0 ;  /* 0x000000080b00780c */ /* 0x000fe40000704270 */
[----:B------:R-:W-:Y:S02]  /*dd40*/  PLOP3.LUT P6, PT, PT, PT, UP2, 0x80, 0x0 ;  /* 0x000000000000781c */ /* 0x000fe40003fcf028 */
        /* <DEDUP_REMOVED lines=10> */
[----:B------:R-:W-:Y:S01]  /*ddf0*/  PLOP3.LUT P0, PT, PT, PT, UP2, 0x80, 0x0 ;  /* 0x000000000000781c */ /* 0x000fe20003f0f028 */
[----:B------:R-:W1:Y:S01]  /*de00*/  SHFL.IDX PT, R12, R14, 0x1, 0x1c1f ;  /* 0x003c1f000e0c7f89 */ /* 0x000e6200000e0000 */
        /* <DEDUP_REMOVED lines=11> */
[----:B------:R-:W-:Y:S01]  /*dec0*/  ISETP.LT.OR P6, PT, R13, 0x1a, P6 ;  /* 0x0000001a0d00780c */ /* 0x000fe200037c1670 */
[--C-:B-1----:R-:W-:Y:S01]  /*ded0*/  IMAD.IADD R7, R7, 0x1, R12.reuse ;  /* 0x0000000107077824 */ /* 0x102fe200078e020c */
[----:B------:R-:W-:Y:S02]  /*dee0*/  FSEL R160, R160, -INF , !P0 ;  /* 0xff800000a0a07808 */ /* 0x000fe40004000000 */
[----:B------:R-:W-:Y:S02]  /*def0*/  PLOP3.LUT P0, PT, PT, PT, UP2, 0x80, 0x0 ;  /* 0x000000000000781c */ /* 0x000fe40003f0f028 */
[----:B------:R-:W-:Y:S01]  /*df00*/  FSEL R140, R4, -INF , !P6 ;  /* 0xff800000048c7808 */ /* 0x000fe20007000000 */
[----:B------:R-:W-:Y:S01]  /*df10*/  IMAD.IADD R4, R9, 0x1, R12 ;  /* 0x0000000109047824 */ /* 0x000fe200078e020c */
        /* <DEDUP_REMOVED lines=44> */
.L_x_434:
[----:B------:R-:W-:Y:S04]  /*e1e0*/  MOV R9, 0x1 ;  /* 0x0000000100097802 */ /* 0x000fe80000000f00 */
[----:B------:R-:W-:Y:S11]  /*e1f0*/  ISETP.NE.AND P0, PT, R9, c[0x0][0x32c], PT ;  /* 0x0000cb0009007a0c */ /* 0x000ff60003f05270 */
[----:B------:R-:W-:Y:S02]  /*e200*/  @!UPT UIADD3 URZ, URZ, URZ, URZ ;  /* 0x0000003f3f3ff290 */ /* 0x000fe4000fffe03f */
[----:B------:R-:W-:Y:S05]  /*e210*/  @P0 IMAD.HI.U32 R9, R12, c[0x0][0x330], RZ ;  /* 0x0000cc000c090a27 */ /* 0x000fea00078e00ff */
[----:B------:R-:W-:Y:S02]  /*e220*/  @P0 SHF.R.U32.HI R12, RZ, c[0x0][0x334], R9 ;  /* 0x0000cd00ff0c0a19 */ /* 0x000fe40000011609 */
.L_x_435:
[----:B------:R-:W-:Y:S05]  /*e230*/  BSYNC B0 ;  /* 0x0000000000007941 */ /* 0x000fea0003800000 */
.L_x_433:
[----:B------:R-:W-:Y:S04]  /*e240*/  IMAD.MOV.U32 R9, RZ, RZ, c[0x0][0x32c] ;  /* 0x0000cb00ff097624 */ /* 0x000fe800078e00ff */
[----:B------:R-:W-:Y:S04]  /*e250*/  IMAD R9, R12, R9, -UR4 ;  /* 0x800000040c097e24 */ /* 0x000fe8000f8e0209 */
[----:B------:R-:W-:Y:S05]  /*e260*/  IMAD.IADD R12, R9, 0x1, -R212 ;  /* 0x00000001090c7824 */ /* 0x000fea00078e0ad4 */
[----:B------:R-:W-:Y:S02]  /*e270*/  IADD3 R9, R12, c[0x0][0x32c], RZ ;  /* 0x0000cb000c097a10 */ /* 0x000fe40007ffe0ff */
[----:B------:R-:W-:Y:S02]  /*e280*/  IMNMX R7, R7, R12, !PT ;  /* 0x0000000c07077217 */ /* 0x000fe40007800200 */
[----:B------:R-:W-:Y:S02]  /*e290*/  IMNMX R4, R4, R9, PT ;  /* 0x0000000904047217 */ /* 0x000fe40003800200 */
.L_x_432:
[----:B------:R-:W-:Y:S01]  /*e2a0*/  PLOP3.LUT P6, PT, PT, PT, UP2, 0x80, 0x0 ;  /* 0x000000000000781c */ /* 0x000fe20003fcf028 */
[----:B------:R-:W-:Y:S01]  /*e2b0*/  LDSM.16.MT88.4 R20, [R198+0x100] ;  /* 0x00010000c614783b */ /* 0x000fe20000004200 */
[----:B------:R-:W-:Y:S02]  /*e2c0*/  PLOP3.LUT P0, PT, PT, PT, UP2, 0x80, 0x0 ;  /* 0x000000000000781c */ /* 0x000fe40003f0f028 */
[C---:B------:R-:W-:Y:S02]  /*e2d0*/  ISETP.GT.AND P6, PT, R7.reuse, RZ, P6 ;  /* 0x000000ff0700720c */ /* 0x040fe400037c4270 */
[----:B------:R-:W-:Y:S02]  /*e2e0*/  FMNMX.FTZ R17, R10, R3, !PT ;  /* 0x000000030a117209 */ /* 0x000fe40007810000 */
[----:B------:R-:W-:Y:S01]  /*e2f0*/  ISETP.LT.OR P6, PT, R4, 0x1, P6 ;  /* 0x000000010400780c */ /* 0x000fe200037c1670 */
[----:B------:R-:W-:Y:S01]  /*e300*/  LDSM.16.MT88.4 R28, [R197+0x100] ;  /* 0x00010000c51c783b */ /* 0x000fe20000004200 */
[C---:B------:R-:W-:Y:S02]  /*e310*/  ISETP.GT.AND P0, PT, R7.reuse, 0x1, P0 ;  /* 0x000000010700780c */ /* 0x040fe40000704270 */
[----:B------:R-:W-:Y:S02]  /*e320*/  FMNMX.FTZ R17, R138, R17, !PT ;  /* 0x000000118a117209 */ /* 0x000fe40007810000 */
[----:B------:R-:W-:Y:S02]  /*e330*/  FSEL R15, R0, -INF , !P6 ;  /* 0xff800000000f7808 */ /* 0x000fe40007000000 */
[----:B------:R-:W-:Y:S02]  /*e340*/  ISETP.LT.OR P0, PT, R4, 0x2, P0 ;  /* 0x000000020400780c */ /* 0x000fe40000701670 */
[----:B------:R-:W-:Y:S02]  /*e350*/  PLOP3.LUT P6, PT, PT, PT, UP2, 0x80, 0x0 ;  /* 0x000000000000781c */ /* 0x000fe40003fcf028 */
[----:B------:R-:W-:Y:S02]  /*e360*/  FMNMX.FTZ R17, R8, R17, !PT ;  /* 0x0000001108117209 */ /* 0x000fe40007810000 */
[----:B------:R-:W-:Y:S02]  /*e370*/  FSEL R13, R136, -INF , !P0 ;  /* 0xff800000880d7808 */ /* 0x000fe40004000000 */
[C---:B------:R-:W-:Y:S02]  /*e380*/  ISETP.GT.AND P6, PT, R7.reuse, 0x8, P6 ;  /* 0x000000080700780c */ /* 0x040fe400037c4270 */
[----:B------:R-:W-:Y:S02]  /*e390*/  PLOP3.LUT P0, PT, PT, PT, UP2, 0x80, 0x0 ;  /* 0x000000000000781c */ /* 0x000fe40003f0f028 */
[----:B------:R-:W-:Y:S02]  /*e3a0*/  FMNMX.FTZ R17, R6, R17, !PT ;  /* 0x0000001106117209 */ /* 0x000fe40007810000 */
[----:B------:R-:W-:Y:S02]  /*e3b0*/  ISETP.GT.AND P0, PT, R7, 0x9, P0 ;  /* 0x000000090700780c */ /* 0x000fe40000704270 */
[----:B------:R-:W-:Y:S02]  /*e3c0*/  ISETP.LT.OR P6, PT, R4, 0x9, P6 ;  /* 0x000000090400780c */ /* 0x000fe400037c1670 */
        /* <DEDUP_REMOVED lines=9> */
[----:B------:R-:W-:Y:S02]  /*e460*/  ISETP.LT.OR P6, PT, R4, 0x11, P6 ;  /* 0x000000110400780c */ /* 0x000fe400037c1670 */
        /* <DEDUP_REMOVED lines=39> */
[C---:B------:R-:W-:Y:S01]  /*e6e0*/  ISETP.LT.OR P6, PT, R4.reuse, 0x29, P6 ;  /* 0x000000290400780c */ /* 0x040fe200037c1670 */
[----:B------:R-:W1:Y:S01]  /*e6f0*/  SHFL.BFLY PT, R17, R0, 0x2, 0x1f ;  /* 0x0c401f0000117f89 */ /* 0x000e6200000e0000 */
[----:B------:R-:W-:Y:S02]  /*e700*/  ISETP.GT.AND P0, PT, R7, 0x29, P0 ;  /* 0x000000290700780c */ /* 0x000fe40000704270 */
[----:B------:R-:W-:Y:S02]  /*e710*/  FSEL R155, R155, -INF , !P6 ;  /* 0xff8000009b9b7808 */ /* 0x000fe40007000000 */
[----:B------:R-:W-:Y:S02]  /*e720*/  FMNMX.FTZ R12, R141, R12, !PT ;  /* 0x0000000c8d0c7209 */ /* 0x000fe40007810000 */
[C---:B------:R-:W-:Y:S02]  /*e730*/  ISETP.LT.OR P0, PT, R4.reuse, 0x2a, P0 ;  /* 0x0000002a0400780c */ /* 0x040fe40000701670 */
[----:B------:R-:W-:Y:S02]  /*e740*/  PLOP3.LUT P6, PT, PT, PT, UP2, 0x80, 0x0 ;  /* 0x000000000000781c */ /* 0x000fe40003fcf028 */
[----:B------:R-:W-:Y:S02]  /*e750*/  FSEL R153, R153, -INF , !P0 ;  /* 0xff80000099997808 */ /* 0x000fe40004000000 */
[----:B------:R-:W-:Y:S02]  /*e760*/  FMNMX.FTZ R12, R159, R12, !PT ;  /* 0x0000000c9f0c7209 */ /* 0x000fe40007810000 */
[----:B------:R-:W-:Y:S02]  /*e770*/  ISETP.GT.AND P6, PT, R7, 0x30, P6 ;  /* 0x000000300700780c */ /* 0x000fe400037c4270 */
[----:B------:R-:W-:Y:S02]  /*e780*/  PLOP3.LUT P0, PT, PT, PT, UP2, 0x80, 0x0 ;  /* 0x000000000000781c */ /* 0x000fe40003f0f028 */
[----:B------:R-:W-:Y:S02]  /*e790*/  FMNMX.FTZ R12, R157, R12, !PT ;  /* 0x0000000c9d0c7209 */ /* 0x000fe40007810000 */
[C---:B------:R-:W-:Y:S02]  /*e7a0*/  ISETP.LT.OR P6, PT, R4.reuse, 0x31, P6 ;  /* 0x000000310400780c */ /* 0x040fe400037c1670 */
        /* <DEDUP_REMOVED lines=8> */
[----:B------:R-:W-:Y:S01]  /*e830*/  PLOP3.LUT P0, PT, PT, PT, UP2, 0x80, 0x0 ;  /* 0x000000000000781c */ /* 0x000fe20003f0f028 */
[----:B------:R-:W-:Y:S01]  /*e840*/  UISETP.GT.AND UP2, UPT, UR20, UR9, UPT ;  /* 0x000000091400728c */ /* 0x000fe2000bf44270 */
[----:B------:R-:W-:Y:S01]  /*e850*/  FMNMX.FTZ R12, R149, R12, !PT ;  /* 0x0000000c950c7209 */ /* 0x000fe20007810000 */
[----:B------:R-:W-:Y:S01]  /*e860*/  UIADD3 UR20, UR20, -0x1, URZ ;  /* 0xffffffff14147890 */ /* 0x000fe2000fffe03f */
[----:B------:R-:W-:Y:S02]  /*e870*/  ISETP.LT.OR P6, PT, R4, 0x39, P6 ;  /* 0x000000390400780c */ /* 0x000fe400037c1670 */
[----:B------:R-:W-:Y:S02]  /*e880*/  ISETP.GT.AND P0, PT, R7, 0x39, P0 ;  /* 0x000000390700780c */ /* 0x000fe40000704270 */
[----:B------:R-:W-:Y:S02]  /*e890*/  FSEL R145, R145, -INF , !P6 ;  /* 0xff80000091917808 */ /* 0x000fe40007000000 */
[----:B-1----:R-:W-:Y:S02]  /*e8a0*/  FMNMX.FTZ R17, R0, R17, !PT ;  /* 0x0000001100117209 */ /* 0x002fe40007810000 */
[----:B------:R-:W-:Y:S02]  /*e8b0*/  FMNMX.FTZ R0, R147, R12, !PT ;  /* 0x0000000c93007209 */ /* 0x000fe40007810000 */
[----:B------:R-:W-:Y:S01]  /*e8c0*/  ISETP.LT.OR P0, PT, R4, 0x3a, P0 ;  /* 0x0000003a0400780c */ /* 0x000fe20000701670 */
[----:B------:R-:W1:Y:S01]  /*e8d0*/  SHFL.BFLY PT, R12, R17, 0x1, 0x1f ;  /* 0x0c201f00110c7f89 */ /* 0x000e6200000e0000 */
        /* <DEDUP_REMOVED lines=8> */
[----:B--2---:R-:W-:Y:S02]  /*e960*/  FMNMX.FTZ R5, R4, R7, !PT ;  /* 0x0000000704057209 */ /* 0x004fe40007810000 */
[----:B------:R-:W-:Y:S01]  /*e970*/  FSEL R4, R0, RZ, P0 ;  /* 0x000000ff00047208 */ /* 0x000fe20000000000 */
[--C-:B------:R-:W-:Y:S02]  /*e980*/  FFMA.FTZ R168, R10, c[0x0][0x2d0], -R151.reuse ;  /* 0x0000b4000aa87a23 */ /* 0x100fe40000010897 */
[----:B------:R-:W1:Y:S01]  /*e990*/  SHFL.BFLY PT, R132, R5, 0x1, 0x1f ;  /* 0x0c201f0005847f89 */ /* 0x000e6200000e0000 */
[----:B------:R-:W-:Y:S02]  /*e9a0*/  FFMA.FTZ R135, R138, c[0x0][0x2d0], -R151 ;  /* 0x0000b4008a877a23 */ /* 0x000fe40000010897 */
[----:B------:R-:W-:Y:S01]  /*e9b0*/  FADD.FTZ R4, -R4, R3 ;  /* 0x0000000304047221 */ /* 0x000fe20000010100 */
[----:B------:R-:W-:Y:S01]  /*e9c0*/  MUFU.EX2 R168, R168 ;  /* 0x000000a800a87308 */ /* 0x000fe20000000800 */
[--C-:B------:R-:W-:Y:S02]  /*e9d0*/  FFMA.FTZ R134, R8, c[0x0][0x2d0], -R151.reuse ;  /* 0x0000b40008867a23 */ /* 0x100fe40000010897 */
        /* <DEDUP_REMOVED lines=10> */
[----:B-1----:R-:W-:Y:S01]  /*ea80*/  FMNMX.FTZ R132, R132, R5, !PT ;  /* 0x0000000584847209 */ /* 0x002fe20007810000 */
[----:B------:R-:W-:Y:S01]  /*ea90*/  MUFU.EX2 R134, R134 ;  /* 0x0000008600867308 */ /* 0x000fe20000000800 */
[--C-:B------:R-:W-:Y:S02]  /*eaa0*/  FFMA.FTZ R221, R156, c[0x0][0x2d0], -R151.reuse ;  /* 0x0000b4009cdd7a23 */ /* 0x100fe40000010897 */
[C---:B------:R-:W-:Y:S01]  /*eab0*/  FSETP.NEU.FTZ.AND P0, PT, R132.reuse, -INF , PT ;  /* 0xff8000008400780b */ /* 0x040fe20003f1d000 */
[----:B------:R-:W-:Y:S02]  /*eac0*/  FMUL.FTZ R144, R132, c[0x0][0x2d0] ;  /* 0x0000b40084907a20 */ /* 0x000fe40000410000 */
[--C-:B------:R-:W-:Y:S01]  /*ead0*/  FFMA.FTZ R224, R154, c[0x0][0x2d0], -R151.reuse ;  /* 0x0000b4009ae07a23 */ /* 0x100fe20000010897 */
[----:B------:R-:W-:Y:S01]  /*eae0*/  FSEL R5, R132, RZ, P0 ;  /* 0x000000ff84057208 */ /* 0x000fe20000000000 */
[--C-:B------:R-:W-:Y:S01]  /*eaf0*/  FFMA.FTZ R227, R152, c[0x0][0x2d0], -R151.reuse ;  /* 0x0000b40098e37a23 */ /* 0x100fe20000010897 */
[----:B------:R-:W-:Y:S01]  /*eb00*/  FSEL R144, R144, RZ, P0 ;  /* 0x000000ff90907208 */ /* 0x000fe20000000000 */
[----:B------:R-:W1:Y:S01]  /*eb10*/  MUFU.EX2 R169, R169 ;  /* 0x000000a900a97308 */ /* 0x000e620000000800 */
[--C-:B------:R-:W-:Y:S01]  /*eb20*/  FFMA.FTZ R230, R150, c[0x0][0x2d0], -R151.reuse ;  /* 0x0000b40096e67a23 */ /* 0x100fe20000010897 */
[----:B------:R-:W-:Y:S01]  /*eb30*/  PLOP3.LUT P0, PT, PT, PT, UP2, 0x80, 0x0 ;  /* 0x000000000000781c */ /* 0x000fe20003f0f028 */
[----:B------:R-:W-:Y:S01]  /*eb40*/  FADD.FTZ R5, -R5, R2 ;  /* 0x0000000205057221 */ /* 0x000fe20000010100 */
[----:B--2---:R-:W-:Y:S01]  /*eb50*/  F2FP.PACK_AB R136, R135, R168 ;  /* 0x000000a88788723e */ /* 0x004fe200000000ff */
[--C-:B------:R-:W-:Y:S02]  /*eb60*/  FFMA.FTZ R173, R15, c[0x0][0x2d0], -R144.reuse ;  /* 0x0000b4000fad7a23 */ /* 0x100fe40000010890 */
[--C-:B------:R-:W-:Y:S02]  /*eb70*/  FFMA.FTZ R172, R13, c[0x0][0x2d0], -R144.reuse ;  /* 0x0000b4000dac7a23 */ /* 0x100fe40000010890 */
[----:B------:R-:W2:Y:S01]  /*eb80*/  LDSM.16.MT88.4 R12, [R203+0x100] ;  /* 0x00010000cb0c783b */ /* 0x000ea20000004200 */
[--C-:B------:R-:W-:Y:S01]  /*eb90*/  FFMA.FTZ R171, R11, c[0x0][0x2d0], -R144.reuse ;  /* 0x0000b4000bab7a23 */ /* 0x100fe20000010890 */
[----:B------:R-:W3:Y:S01]  /*eba0*/  MUFU.EX2 R3, R3 ;  /* 0x0000000300037308 */ /* 0x000ee20000000800 */
[--C-:B------:R-:W-:Y:S02]  /*ebb0*/  FFMA.FTZ R170, R9, c[0x0][0x2d0], -R144.reuse ;  /* 0x0000b40009aa7a23 */ /* 0x100fe40000010890 */
[----:B------:R-:W-:Y:S02]  /*ebc0*/  FMUL.FTZ R2, R5, c[0x0][0x2d0] ;  /* 0x0000b40005027a20 */ /* 0x000fe40000410000 */
[--C-:B------:R-:W-:Y:S02]  /*ebd0*/  FFMA.FTZ R178, R163, c[0x0][0x2d0], -R144.reuse ;  /* 0x0000b400a3b27a23 */ /* 0x100fe40000010890 */
[--C-:B------:R-:W-:Y:S02]  /*ebe0*/  FFMA.FTZ R179, R161, c[0x0][0x2d0], -R144.reuse ;  /* 0x0000b400a1b37a23 */ /* 0x100fe40000010890 */
[----:B------:R-:W-:Y:S01]  /*ebf0*/  LDSM.16.MT88.4 R160, [R196+0x3900] ;  /* 0x00390000c4a0783b */ /* 0x000fe20000004200 */
[----:B------:R-:W-:Y:S01]  /*ec00*/  MUFU.EX2 R173, R173 ;  /* 0x000000ad00ad7308 */ /* 0x000fe20000000800 */
[--C-:B------:R-:W-:Y:S01]  /*ec10*/  FFMA.FTZ R181, R143, c[0x0][0x2d0], -R144.reuse ;  /* 0x0000b4008fb57a23 */ /* 0x100fe20000010890 */
[----:B-1----:R-:W-:Y:S01]  /*ec20*/  F2FP.PACK_AB R138, R169, R134 ;  /* 0x00000086a98a723e */ /* 0x002fe200000000ff */
[--C-:B------:R-:W-:Y:S02]  /*ec30*/  FFMA.FTZ R182, R141, c[0x0][0x2d0], -R144.reuse ;  /* 0x0000b4008db67a23 */ /* 0x100fe40000010890 */
[--C-:B------:R-:W-:Y:S02]  /*ec40*/  FFMA.FTZ R223, R159, c[0x0][0x2d0], -R144.reuse ;  /* 0x0000b4009fdf7a23 */ /* 0x100fe40000010890 */
[----:B------:R-:W-:Y:S01]  /*ec50*/  LDSM.16.MT88.4 R140, [R197+0x2900] ;  /* 0x00290000c58c783b */ /* 0x000fe20000004200 */
[--C-:B------:R-:W-:Y:S02]  /*ec60*/  FFMA.FTZ R226, R157, c[0x0][0x2d0], -R144.reuse ;  /* 0x0000b4009de27a23 */ /* 0x100fe40000010890 */
[----:B------:R-:W1:Y:S01]  /*ec70*/  MUFU.EX2 R172, R172 ;  /* 0x000000ac00ac7308 */ /* 0x000e620000000800 */
[--C-:B------:R-:W-:Y:S02]  /*ec80*/  FFMA.FTZ R225, R155, c[0x0][0x2d0], -R144.reuse ;  /* 0x0000b4009be17a23 */ /* 0x100fe40000010890 */
[--C-:B------:R-:W-:Y:S02]  /*ec90*/  FFMA.FTZ R228, R153, c[0x0][0x2d0], -R144.reuse ;  /* 0x0000b40099e47a23 */ /* 0x100fe40000010890 */
[C---:B---3--:R-:W-:Y:S01]  /*eca0*/  FMUL.FTZ R4, R3.reuse, R128 ;  /* 0x0000008003047220 */ /* 0x048fe20000410000 */
        /* <DEDUP_REMOVED lines=15> */
[--C-:B------:R-:W-:Y:S02]  /*eda0*/  FFMA.FTZ R231, R149, c[0x0][0x2d0], -R144.reuse ;  /* 0x0000b40095e77a23 */ /* 0x100fe40000010890 */
[--C-:B------:R-:W-:Y:S01]  /*edb0*/  FFMA.FTZ R234, R147, c[0x0][0x2d0], -R144.reuse ;  /* 0x0000b40093ea7a23 */ /* 0x100fe20000010890 */
[----:B------:R-:W1:Y:S01]  /*edc0*/  MUFU.EX2 R2, R2 ;  /* 0x0000000200027308 */ /* 0x000e620000000800 */
[--C-:B------:R-:W-:Y:S02]  /*edd0*/  FFMA.FTZ R233, R145, c[0x0][0x2d0], -R144.reuse ;  /* 0x0000b40091e97a23 */ /* 0x100fe40000010890 */
[----:B------:R-:W-:Y:S02]  /*ede0*/  FFMA.FTZ R151, R146, c[0x0][0x2d0], -R151 ;  /* 0x0000b40092977a23 */ /* 0x000fe40000010897 */
[----:B------:R-:W-:Y:S02]  /*edf0*/  FFMA.FTZ R144, R133, c[0x0][0x2d0], -R144 ;  /* 0x0000b40085907a23 */ /* 0x000fe40000010890 */
[C---:B------:R-:W-:Y:S02]  /*ee00*/  FMUL.FTZ R36, R3.reuse, R36 ;  /* 0x0000002403247220 */ /* 0x040fe40000410000 */
        /* <DEDUP_REMOVED lines=123> */
[----:B------:R-:W3:Y:S01]  /*f5c0*/  MUFU.EX2 R230, R230 ;  /* 0x000000e600e67308 */ /* 0x000ee20000000800 */
[C---:B-1----:R-:W-:Y:S04]  /*f5d0*/  HMMA.16816.F32 R76, R136.reuse, R100, R76 ;  /* 0x00000064884c723c */ /* 0x042fe8000000184c */
[C---:B------:R-:W-:Y:S02]  /*f5e0*/  FMUL.FTZ R84, R3.reuse, R84 ;  /* 0x0000005403547220 */ /* 0x040fe40000410000 */
[----:B------:R-:W-:Y:S01]  /*f5f0*/  FMUL.FTZ R85, R3, R85 ;  /* 0x0000005503557220 */ /* 0x000fe20000410000 */
[----:B------:R-:W-:Y:S01]  /*f600*/  F2FP.PACK_AB R100, R175, R174 ;  /* 0x000000aeaf64723e */ /* 0x000fe200000000ff */
[C---:B------:R-:W-:Y:S01]  /*f610*/  HMMA.16816.F32 R80, R136.reuse, R102, R80 ;  /* 0x000000668850723c */ /* 0x040fe20000001850 */
[----:B------:R-:W-:Y:S03]  /*f620*/  MUFU.EX2 R229, R229 ;  /* 0x000000e500e57308 */ /* 0x000fe60000000800 */
[C---:B------:R-:W-:Y:S01]  /*f630*/  FMUL.FTZ R86, R2.reuse, R86 ;  /* 0x0000005602567220 */ /* 0x040fe20000410000 */
[----:B----4-:R-:W-:Y:S01]  /*f640*/  F2FP.PACK_AB R101, R179, R178 ;  /* 0x000000b2b365723e */ /* 0x010fe200000000ff */
[----:B------:R-:W-:Y:S01]  /*f650*/  FMUL.FTZ R87, R2, R87 ;  /* 0x0000005702577220 */ /* 0x000fe20000410000 */
[----:B------:R-:W-:Y:S01]  /*f660*/  F2FP.PACK_AB R102, R177, R176 ;  /* 0x000000b0b166723e */ /* 0x000fe200000000ff */
[C---:B------:R-:W-:Y:S01]  /*f670*/  FMUL.FTZ R88, R3.reuse, R88 ;  /* 0x0000005803587220 */ /* 0x040fe20000410000 */
[----:B-----5:R-:W-:Y:S02]  /*f680*/  F2FP.PACK_AB R103, R182, R181 ;  /* 0x000000b5b667723e */ /* 0x020fe400000000ff */
[----:B------:R-:W-:Y:S01]  /*f690*/  MUFU.EX2 R231, R231 ;  /* 0x000000e700e77308 */ /* 0x000fe20000000800 */
[C---:B------:R-:W-:Y:S01]  /*f6a0*/  FMUL.FTZ R89, R3.reuse, R89 ;  /* 0x0000005903597220 */ /* 0x040fe20000410000 */
[C---:B--2---:R-:W-:Y:S03]  /*f6b0*/  HMMA.16816.F32 R84, R136.reuse, R108, R84 ;  /* 0x0000006c8854723c */ /* 0x044fe60000001854 */
[C---:B------:R-:W-:Y:S02]  /*f6c0*/  FMUL.FTZ R90, R2.reuse, R90 ;  /* 0x0000005a025a7220 */ /* 0x040fe40000410000 */
        /* <DEDUP_REMOVED lines=153> */
.L_x_426:
[----:B------:R-:W1:Y:S01]  /*10060*/  SHFL.BFLY PT, R3, R214, 0x2, 0x1f ;  /* 0x0c401f00d6037f89 */ /* 0x000e6200000e0000 */
[----:B------:R-:W-:-:S02]  /*10070*/  MOV R7, RZ ;  /* 0x000000ff00077202 */ /* 0x000fc40000000f00 */
[----:B------:R-:W-:Y:S01]  /*10080*/  MOV R4, RZ ;  /* 0x000000ff00047202 */ /* 0x000fe20000000f00 */
[----:B------:R-:W2:Y:S01]  /*10090*/  SHFL.BFLY PT, R2, R215, 0x2, 0x1f ;  /* 0x0c401f00d7027f89 */ /* 0x000ea200000e0000 */
[----:B------:R-:W-:Y:S01]  /*100a0*/  PLOP3.LUT P2, PT, PT, PT, PT, 0x8, 0x0 ;  /* 0x000000000000781c */ /* 0x000fe20003f4e170 */
[----:B-1----:R-:W-:Y:S02]  /*100b0*/  FADD.FTZ R3, R3, R214 ;  /* 0x000000d603037221 */ /* 0x002fe40000010000 */
[----:B--2---:R-:W-:-:S03]  /*100c0*/  FADD.FTZ R2, R2, R215 ;  /* 0x000000d702027221 */ /* 0x004fc60000010000 */
[----:B------:R-:W1:Y:S04]  /*100d0*/  SHFL.BFLY PT, R6, R3, 0x1, 0x1f ;  /* 0x0c201f0003067f89 */ /* 0x000e6800000e0000 */
[----:B------:R-:W2:Y:S01]  /*100e0*/  SHFL.BFLY PT, R5, R2, 0x1, 0x1f ;  /* 0x0c201f0002057f89 */ /* 0x000ea200000e0000 */
[----:B-1----:R-:W-:Y:S02]  /*100f0*/  FADD.FTZ R6, R3, R6 ;  /* 0x0000000603067221 */ /* 0x002fe40000010000 */
[----:B--2---:R-:W-:-:S03]  /*10100*/  FADD.FTZ R5, R5, R2 ;  /* 0x0000000205057221 */ /* 0x004fc60000010000 */
[----:B------:R-:W-:Y:S02]  /*10110*/  FSETP.NE.FTZ.AND P1, PT, R6, RZ, PT ;  /* 0x000000ff0600720b */ /* 0x000fe40003f35000 */
[----:B------:R-:W-:-:S11]  /*10120*/  FSETP.NE.FTZ.AND P0, PT, R5, RZ, PT ;  /* 0x000000ff0500720b */ /* 0x000fd60003f15000 */
[----:B------:R-:W1:Y:S01]  /*10130*/  @P1 MUFU.RCP R7, R6 ;  /* 0x0000000600071308 */ /* 0x000e620000001000 */
[----:B------:R-:W-:Y:S02]  /*10140*/  @P1 MOV R10, 0x3f317218 ;  /* 0x3f317218000a1802 */ /* 0x000fe40000000f00 */
[----:B------:R-:W-:-:S05]  /*10150*/  @P0 MOV R11, 0x3f317218 ;  /* 0x3f317218000b0802 */ /* 0x000fca0000000f00 */
[----:B------:R-:W2:Y:S01]  /*10160*/  @P1 MUFU.LG2 R6, R6 ;  /* 0x0000000600061308 */ /* 0x000ea20000000c00 */
[----:B------:R-:W-:-:S07]  /*10170*/  @P0 FMUL.FTZ R11, R11, c[0x0][0x2d0] ;  /* 0x0000b4000b0b0a20 */ /* 0x000fce0000410000 */
[----:B------:R-:W3:Y:S01]  /*10180*/  @P0 MUFU.LG2 R8, R5 ;  /* 0x0000000500080308 */ /* 0x000ee20000000c00 */
[C---:B-1----:R-:W-:Y:S02]  /*10190*/  FMUL.FTZ R128, R7.reuse, R128 ;  /* 0x0000008007807220 */ /* 0x042fe40000410000 */
[C---:B------:R-:W-:Y:S02]  /*101a0*/  FMUL.FTZ R129, R7.reuse, R129 ;  /* 0x0000008107817220 */ /* 0x040fe40000410000 */
[C---:B------:R-:W-:Y:S02]  /*101b0*/  FMUL.FTZ R124, R7.reuse, R124 ;  /* 0x0000007c077c7220 */ /* 0x040fe40000410000 */
[----:B------:R-:W-:Y:S01]  /*101c0*/  FMUL.FTZ R125, R7, R125 ;  /* 0x0000007d077d7220 */ /* 0x000fe20000410000 */
[----:B------:R1:W4:Y:S01]  /*101d0*/  @P0 MUFU.RCP R4, R5 ;  /* 0x0000000500040308 */ /* 0x0003220000001000 */
[----:B--2---:R-:W-:Y:S02]  /*101e0*/  @P1 FMUL.FTZ R9, R6, 0.69314718246459960938 ;  /* 0x3f31721806091820 */ /* 0x004fe40000410000 */
[----:B------:R-:W-:-:S02]  /*101f0*/  @P1 FMUL.FTZ R6, R10, c[0x0][0x2d0] ;  /* 0x0000b4000a061a20 */ /* 0x000fc40000410000 */
[C---:B------:R-:W-:Y:S02]  /*10200*/  FMUL.FTZ R120, R7.reuse, R120 ;  /* 0x0000007807787220 */ /* 0x040fe40000410000 */
[C---:B------:R-:W-:Y:S02]  /*10210*/  FMUL.FTZ R121, R7.reuse, R121 ;  /* 0x0000007907797220 */ /* 0x040fe40000410000 */
[----:B---3--:R-:W-:Y:S02]  /*10220*/  @P0 FMUL.FTZ R8, R8, 0.69314718246459960938 ;  /* 0x3f31721808080820 */ /* 0x008fe40000410000 */
[C---:B------:R-:W-:Y:S02]  /*10230*/  FMUL.FTZ R116, R7.reuse, R116 ;  /* 0x0000007407747220 */ /* 0x040fe40000410000 */
[C---:B------:R-:W-:Y:S02]  /*10240*/  FMUL.FTZ R117, R7.reuse, R117 ;  /* 0x0000007507757220 */ /* 0x040fe40000410000 */
[C---:B------:R-:W-:Y:S01]  /*10250*/  FMUL.FTZ R112, R7.reuse, R112 ;  /* 0x0000007007707220 */ /* 0x040fe20000410000 */
[----:B-1----:R-:W-:Y:S01]  /*10260*/  MOV R5, 0xff800000 ;  /* 0xff80000000057802 */ /* 0x002fe20000000f00 */
        /* <DEDUP_REMOVED lines=90> */
.L_x_388:
[----:B------:R-:W-:Y:S05]  /*10810*/  @P2 BRA `(.L_x_437) ;  /* 0x0000197000002947 */ /* 0x000fea0003800000 */
[----:B------:R-:W1:Y:S01]  /*10820*/  S2R R9, SR_CTAID.Y ;  /* 0x0000000000097919 */ /* 0x000e620000002600 */
[----:B------:R-:W-:Y:S01]  /*10830*/  IMAD R8, RZ, RZ, -UR13 ;  /* 0x8000000dff087e24 */ /* 0x000fe2000f8e02ff */
[----:B------:R-:W-:Y:S01]  /*10840*/  USHF.R.S32.HI UR6, URZ, 0x1f, UR13 ;  /* 0x0000001f3f067899 */ /* 0x000fe2000801140d */
[----:B------:R-:W-:Y:S01]  /*10850*/  BSSY B0, `(.L_x_438) ;  /* 0x0000101000007945 */ /* 0x000fe20003800000 */
[----:B------:R-:W3:Y:S01]  /*10860*/  S2R R4, SR_TID.X ;  /* 0x0000000000047919 */ /* 0x000ee20000002100 */
[----:B------:R-:W-:-:S02]  /*10870*/  ULDC.64 UR4, c[0x0][0x4d0] ;  /* 0x0001340000047ab9 */ /* 0x000fc40000000a00 */
[----:B------:R-:W-:Y:S01]  /*10880*/  UIMAD UR7, UR6, UR4, URZ ;  /* 0x00000004060772a4 */ /* 0x000fe2000f8e023f */
[----:B------:R-:W4:Y:S01]  /*10890*/  S2R R11, SR_CTAID.Z ;  /* 0x00000000000b7919 */ /* 0x000f220000002700 */
[----:B------:R-:W-:Y:S02]  /*108a0*/  UIMAD.WIDE.U32 UR8, UR13, UR4, URZ ;  /* 0x000000040d0872a5 */ /* 0x000fe4000f8e003f */
[----:B------:R-:W-:Y:S01]  /*108b0*/  UIMAD UR7, UR13, UR5, UR7 ;  /* 0x000000050d0772a4 */ /* 0x000fe2000f8e0207 */
[----:B------:R-:W5:Y:S02]  /*108c0*/  S2R R12, SR_CTAID.X ;  /* 0x00000000000c7919 */ /* 0x000f640000002500 */
[----:B------:R-:W-:Y:S01]  /*108d0*/  ULDC.64 UR4, c[0x0][0x438] ;  /* 0x00010e0000047ab9 */ /* 0x000fe20000000a00 */
[----:B------:R-:W-:Y:S01]  /*108e0*/  MOV R19, UR9 ;  /* 0x0000000900137c02 */ /* 0x000fe20008000f00 */
[----:B------:R-:W-:Y:S01]  /*108f0*/  UIMAD.WIDE.U32 UR10, UR13, UR4, URZ ;  /* 0x000000040d0a72a5 */ /* 0x000fe2000f8e003f */
[----:B------:R-:W-:Y:S01]  /*10900*/  IMAD.U32 R18, RZ, RZ, UR8 ;  /* 0x00000008ff127e24 */ /* 0x000fe2000f8e00ff */
[----:B------:R-:W-:-:S02]  /*10910*/  UIMAD UR4, UR6, UR4, URZ ;  /* 0x00000004060472a4 */ /* 0x000fc4000f8e023f */
[----:B------:R-:W-:Y:S02]  /*10920*/  UIADD3 UR7, UR9, UR7, URZ ;  /* 0x0000000709077290 */ /* 0x000fe4000fffe03f */
[----:B------:R-:W-:Y:S01]  /*10930*/  UIMAD UR4, UR13, UR5, UR4 ;  /* 0x000000050d0472a4 */ /* 0x000fe2000f8e0204 */
[----:B------:R-:W-:Y:S01]  /*10940*/  MOV R16, UR10 ;  /* 0x0000000a00107c02 */ /* 0x000fe20008000f00 */
[----:B-1----:R-:W-:Y:S02]  /*10950*/  IMAD R8, R8, c[0x0][0x550], R9 ;  /* 0x0001540008087a24 */ /* 0x002fe400078e0209 */
[----:B------:R-:W-:Y:S01]  /*10960*/  UIADD3 UR4, UR11, UR4, URZ ;  /* 0x000000040b047290 */ /* 0x000fe2000fffe03f */
[----:B------:R-:W-:Y:S01]  /*10970*/  IMAD.U32 R17, RZ, RZ, UR11 ;  /* 0x0000000bff117e24 */ /* 0x000fe2000f8e00ff */
[----:B---3--:R-:W-:Y:S01]  /*10980*/  SHF.R.S32.HI R9, RZ, 0x1f, R4 ;  /* 0x0000001fff097819 */ /* 0x008fe20000011404 */
[----:B------:R-:W-:-:S03]  /*10990*/  IMAD.U32 R19, RZ, RZ, UR7 ;  /* 0x00000007ff137e24 */ /* 0x000fc6000f8e00ff */
[CC--:B------:R-:W-:Y:S01]  /*109a0*/  LEA.HI R0, R9.reuse, R4.reuse, RZ, 0x5 ;  /* 0x0000000409007211 */ /* 0x0c0fe200078f28ff */
[----:B------:R-:W-:Y:S01]  /*109b0*/  IMAD.U32 R17, RZ, RZ, UR4 ;  /* 0x00000004ff117e24 */ /* 0x000fe2000f8e00ff */
[-C--:B------:R-:W-:Y:S01]  /*109c0*/  LEA.HI R9, R9, R4.reuse, RZ, 0x2 ;  /* 0x0000000409097211 */ /* 0x080fe200078f10ff */
[C---:B----4-:R-:W-:Y:S01]  /*109d0*/  IMAD.WIDE.U32 R18, R11.reuse, c[0x0][0x4d8], R18 ;  /* 0x000136000b127a25 */ /* 0x050fe200078e0012 */
[----:B------:R-:W-:Y:S02]  /*109e0*/  LOP3.LUT R13, R0, 0xffffffe0, RZ, 0xc0, !PT ;  /* 0xffffffe0000d7812 */ /* 0x000fe400078ec0ff */
[----:B------:R-:W-:Y:S01]  /*109f0*/  SHF.R.S32.HI R15, RZ, 0x5, R0 ;  /* 0x00000005ff0f7819 */ /* 0x000fe20000011400 */
[----:B------:R-:W-:Y:S01]  /*10a00*/  IMAD.WIDE.U32 R16, R11, c[0x0][0x440], R16 ;  /* 0x000110000b107a25 */ /* 0x000fe200078e0010 */
[----:B------:R-:W-:Y:S02]  /*10a10*/  SHF.R.S32.HI R0, RZ, 0x1f, R0 ;  /* 0x0000001fff007819 */ /* 0x000fe40000011400 */
[----:B------:R-:W-:Y:S01]  /*10a20*/  LOP3.LUT R9, R9, 0xfffffffc, RZ, 0xc0, !PT ;  /* 0xfffffffc09097812 */ /* 0x000fe200078ec0ff */
[----:B------:R-:W-:Y:S01]  /*10a30*/  IMAD.IADD R6, R4, 0x1, -R13 ;  /* 0x0000000104067824 */ /* 0x000fe200078e0a0d */
[----:B------:R-:W-:Y:S01]  /*10a40*/  LEA.HI R0, R0, R15, RZ, 0x3 ;  /* 0x0000000f00007211 */ /* 0x000fe200078f18ff */
[----:B------:R-:W-:Y:S01]  /*10a50*/  IMAD.MOV.U32 R20, RZ, RZ, R18 ;  /* 0x000000ffff147224 */ /* 0x000fe200078e0012 */
[----:B------:R-:W-:-:S02]  /*10a60*/  IADD3 R9, -R9, R4, RZ ;  /* 0x0000000409097210 */ /* 0x000fc40007ffe1ff */
[----:B------:R-:W-:Y:S02]  /*10a70*/  LOP3.LUT R0, R0, 0xffffff8, RZ, 0xc0, !PT ;  /* 0x0ffffff800007812 */ /* 0x000fe400078ec0ff */
[----:B------:R-:W-:Y:S02]  /*10a80*/  SHF.R.S32.HI R13, RZ, 0x1f, R6 ;  /* 0x0000001fff0d7819 */ /* 0x000fe40000011406 */
[----:B------:R-:W-:Y:S01]  /*10a90*/  SHF.R.S32.HI R10, RZ, 0x1f, R11 ;  /* 0x0000001fff0a7819 */ /* 0x000fe2000001140b */
[----:B------:R-:W-:Y:S01]  /*10aa0*/  IMAD.IADD R15, R15, 0x1, -R0 ;  /* 0x000000010f0f7824 */ /* 0x000fe200078e0a00 */
[----:B------:R-:W-:Y:S02]  /*10ab0*/  LEA.HI R0, R9, R9, RZ, 0x1 ;  /* 0x0000000909007211 */ /* 0x000fe400078f08ff */
[----:B------:R-:W-:Y:S01]  /*10ac0*/  LEA.HI R4, R13, R6, RZ, 0x2 ;  /* 0x000000060d047211 */ /* 0x000fe200078f10ff */
[----:B------:R-:W-:Y:S01]  /*10ad0*/  IMAD.MOV.U32 R13, RZ, RZ, c[0x0][0x4e8] ;  /* 0x00013a00ff0d7624 */ /* 0x000fe200078e00ff */
[----:B------:R-:W-:-:S02]  /*10ae0*/  LOP3.LUT R0, R0, 0x1ffffffe, RZ, 0xc0, !PT ;  /* 0x1ffffffe00007812 */ /* 0x000fc400078ec0ff */
[----:B------:R-:W-:Y:S02]  /*10af0*/  SHF.R.S32.HI R14, RZ, 0x2, R4 ;  /* 0x00000002ff0e7819 */ /* 0x000fe40000011404 */
[----:B------:R-:W-:Y:S01]  /*10b00*/  IADD3 R0, R9, -R0, RZ ;  /* 0x8000000009007210 */ /* 0x000fe20007ffe0ff */
[----:B------:R-:W-:Y:S01]  /*10b10*/  BAR.SYNC.DEFER_BLOCKING 0x1, 0x100 ;  /* 0x0044000000007b1d */ /* 0x000fe20000010000 */
[----:B------:R-:W-:Y:S01]  /*10b20*/  ISETP.NE.AND P1, PT, R13, 0x1, PT ;  /* 0x000000010d00780c */ /* 0x000fe20003f25270 */
[----:B------:R-:W-:Y:S01]  /*10b30*/  IMAD R15, R15, 0x10, R14 ;  /* 0x000000100f0f7824 */ /* 0x000fe200078e020e */
[----:B------:R-:W-:Y:S01]  /*10b40*/  MOV R22, R16 ;  /* 0x0000001000167202 */ /* 0x000fe20000000f00 */
[----:B------:R-:W-:Y:S02]  /*10b50*/  IMAD R14, R10, c[0x0][0x4d8], RZ ;  /* 0x000136000a0e7a24 */ /* 0x000fe400078e02ff */
[----:B------:R-:W-:Y:S01]  /*10b60*/  IMAD R9, R0, 0x8, R15 ;  /* 0x0000000800097824 */ /* 0x000fe200078e020f */
[----:B------:R-:W-:Y:S01]  /*10b70*/  SHF.R.S32.HI R0, RZ, 0x1f, R8 ;  /* 0x0000001fff007819 */ /* 0x000fe20000011408 */
[----:B------:R-:W-:-:S02]  /*10b80*/  IMAD R10, R10, c[0x0][0x440], RZ ;  /* 0x000110000a0a7a24 */ /* 0x000fc400078e02ff */
[C---:B------:R-:W-:Y:S01]  /*10b90*/  IMAD R14, R11.reuse, c[0x0][0x4dc], R14 ;  /* 0x000137000b0e7a24 */ /* 0x040fe200078e020e */
[C---:B-----5:R-:W-:Y:S01]  /*10ba0*/  LEA R9, R12.reuse, R9, 0x7 ;  /* 0x000000090c097211 */ /* 0x060fe200078e38ff */
[----:B------:R-:W-:Y:S01]  /*10bb0*/  IMAD R10, R11, c[0x0][0x444], R10 ;  /* 0x000111000b0a7a24 */ /* 0x000fe200078e020a */
[----:B------:R-:W-:Y:S01]  /*10bc0*/  LEA R12, R12, R15, 0x7 ;  /* 0x0000000f0c0c7211 */ /* 0x000fe200078e38ff */
[----:B------:R-:W-:Y:S01]  /*10bd0*/  IMAD.IADD R21, R19, 0x1, R14 ;  /* 0x0000000113157824 */ /* 0x000fe200078e020e */
[----:B------:R-:W-:Y:S01]  /*10be0*/  MOV R11, R9 ;  /* 0x00000009000b7202 */ /* 0x000fe20000000f00 */
[----:B------:R-:W-:Y:S02]  /*10bf0*/  IMAD.IADD R23, R17, 0x1, R10 ;  /* 0x0000000111177824 */ /* 0x000fe400078e020a */
[----:B------:R-:W-:-:S04]  /*10c00*/  @P1 IMAD.HI.U32 R10, R9, c[0x0][0x4ec], RZ ;  /* 0x00013b00090a1a27 */ /* 0x000fc800078e00ff */
        /* <DEDUP_REMOVED lines=11> */
[----:B------:R-:W-:-:S03]  /*10cc0*/  IADD3 R16, P0, R11, R20, RZ ;  /* 0x000000140b107210 */ /* 0x000fc60007f1e0ff */
[----:B------:R-:W-:Y:S01]  /*10cd0*/  IMAD R0, R0, c[0x0][0x4e8], R9 ;  /* 0x00013a0000007a24 */ /* 0x000fe200078e0209 */
[----:B------:R-:W-:Y:S01]  /*10ce0*/  @P1 SHF.R.U32.HI R10, RZ, c[0x0][0x4f0], R8 ;  /* 0x00013c00ff0a1a19 */ /* 0x000fe20000011608 */
[----:B------:R-:W-:Y:S01]  /*10cf0*/  IMAD.IADD R23, R23, 0x1, R19 ;  /* 0x0000000117177824 */ /* 0x000fe200078e0213 */
[----:B------:R-:W-:Y:S01]  /*10d00*/  IADD3.X R17, R14, R21, R17, P0, !PT ;  /* 0x000000150e117210 */ /* 0x000fe200007fe411 */
[----:B------:R-:W-:Y:S01]  /*10d10*/  IMAD R13, R13, c[0x0][0x388], RZ ;  /* 0x0000e2000d0d7a24 */ /* 0x000fe200078e02ff */
[----:B------:R-:W-:Y:S01]  /*10d20*/  SHF.R.S32.HI R8, RZ, 0x1f, R0 ;  /* 0x0000001fff087819 */ /* 0x000fe20000011400 */
[C---:B------:R-:W-:Y:S01]  /*10d30*/  IMAD.WIDE.U32 R22, R10.reuse, c[0x0][0x430], R22 ;  /* 0x00010c000a167a25 */ /* 0x040fe200078e0016 */
[----:B------:R-:W-:Y:S02]  /*10d40*/  IADD3 R14, -R10, RZ, RZ ;  /* 0x000000ff0a0e7210 */ /* 0x000fe40007ffe1ff */
        /* <DEDUP_REMOVED lines=10> */
[----:B------:R-:W-:Y:S01]  /*10df0*/  SHFL.IDX PT, R18, R0, 0x1, 0x1c1f ;  /* 0x003c1f0000127f89 */ /* 0x000fe200000e0000 */
[----:B------:R-:W-:Y:S02]  /*10e00*/  SHF.R.S32.HI R8, RZ, 0x1f, R14 ;  /* 0x0000001fff087819 */ /* 0x000fe4000001140e */
[----:B------:R-:W-:Y:S01]  /*10e10*/  LEA.HI.X R11, R16, c[0x0][0x4ac], R11, 0x2, P0 ;  /* 0x00012b00100b7a11 */ /* 0x000fe200000f140b */
[----:B------:R-:W-:Y:S01]  /*10e20*/  IMAD R9, R10, c[0x0][0x434], R9 ;  /* 0x00010d000a097a24 */ /* 0x000fe200078e0209 */
[----:B------:R-:W-:Y:S03]  /*10e30*/  SHFL.IDX PT, R16, R0, RZ, 0x1c1f ;  /* 0x001c1fff00107589 */ /* 0x000fe600000e0000 */
[----:B------:R-:W-:Y:S01]  /*10e40*/  IMAD.IADD R23, R23, 0x1, R9 ;  /* 0x0000000117177824 */ /* 0x000fe200078e0209 */
[----:B------:R-:W1:Y:S01]  /*10e50*/  SHFL.IDX PT, R17, R11, RZ, 0x1c1f ;  /* 0x001c1fff0b117589 */ /* 0x000e6200000e0000 */
[----:B------:R-:W-:Y:S01]  /*10e60*/  IMAD R9, R8, c[0x0][0x428], RZ ;  /* 0x00010a0008097a24 */ /* 0x000fe200078e02ff */
[----:B------:R-:W-:-:S02]  /*10e70*/  IADD3 R8, R12, 0x8, RZ ;  /* 0x000000080c087810 */ /* 0x000fc40007ffe0ff */
[----:B------:R3:W4:Y:S01]  /*10e80*/  SHFL.IDX PT, R19, R11, 0x1, 0x1c1f ;  /* 0x003c1f000b137f89 */ /* 0x00072200000e0000 */
[----:B------:R-:W-:Y:S01]  /*10e90*/  IMAD R9, R14, c[0x0][0x42c], R9 ;  /* 0x00010b000e097a24 */ /* 0x000fe200078e0209 */
[----:B------:R-:W-:Y:S01]  /*10ea0*/  ISETP.GE.OR P1, PT, R8, R13, P1 ;  /* 0x0000000d0800720c */ /* 0x000fe20000f26670 */
[----:B------:R-:W-:-:S05]  /*10eb0*/  IMAD.WIDE.U32 R14, R14, c[0x0][0x428], R22 ;  /* 0x00010a000e0e7a25 */ /* 0x000fca00078e0016 */
[----:B------:R-:W-:Y:S02]  /*10ec0*/  IADD3 R10, R15, R9, RZ ;  /* 0x000000090f0a7210 */ /* 0x000fe40007ffe0ff */
[----:B------:R-:W-:-:S04]  /*10ed0*/  LEA R9, P0, R14, c[0x0][0x400], 0x2 ;  /* 0x000100000e097a11 */ /* 0x000fc800078010ff */
[----:B------:R-:W-:Y:S02]  /*10ee0*/  LEA.HI.X R10, R14, c[0x0][0x404], R10, 0x2, P0 ;  /* 0x000101000e0a7a11 */ /* 0x000fe400000f140a */
[----:B------:R2:W2:Y:S01]  /*10ef0*/  SHFL.IDX PT, R14, R9, RZ, 0x1c1f ;  /* 0x001c1fff090e7589 */ /* 0x0004a200000e0000 */
[----:B------:R-:W-:-:S03]  /*10f00*/  ISETP.GE.AND P0, PT, R8, R13, PT ;  /* 0x0000000d0800720c */ /* 0x000fc60003f06270 */
[----:B-1----:R1:W-:Y:S01]  /*10f10*/  @!P2 ST.E [R16.64], R5 ;  /* 0x000000051000a985 */ /* 0x0023e2000c101912 */
[----:B---3--:R-:W-:-:S03]  /*10f20*/  LOP3.LUT R11, R4, 0x7ffffffc, RZ, 0xc0, !PT ;  /* 0x7ffffffc040b7812 */ /* 0x008fc600078ec0ff */
[----:B----4-:R1:W-:Y:S01]  /*10f30*/  @!P1 ST.E [R18.64], R7 ;  /* 0x0000000712009985 */ /* 0x0103e2000c101912 */
[----:B------:R-:W-:Y:S01]  /*10f40*/  ISETP.GE.AND P1, PT, R12, R13, PT ;  /* 0x0000000d0c00720c */ /* 0x000fe20003f26270 */
[----:B------:R-:W-:Y:S02]  /*10f50*/  IMAD.IADD R11, R6, 0x1, -R11 ;  /* 0x00000001060b7824 */ /* 0x000fe400078e0a0b */
[----:B------:R1:W3:Y:S03]  /*10f60*/  SHFL.IDX PT, R15, R10, RZ, 0x1c1f ;  /* 0x001c1fff0a0f7589 */ /* 0x0002e600000e0000 */
[----:B------:R-:W-:-:S07]  /*10f70*/  SHF.L.U32 R11, R11, 0x1, RZ ;  /* 0x000000010b0b7819 */ /* 0x000fce00000006ff */
[----:B------:R-:W-:Y:S05]  /*10f80*/  @P1 BRA `(.L_x_439) ;  /* 0x000008d000001947 */ /* 0x000fea0003800000 */
[C---:B------:R-:W-:Y:S02]  /*10f90*/  ISETP.GE.AND P1, PT, R11.reuse, c[0x0][0x3c8], PT ;  /* 0x0000f2000b007a0c */ /* 0x040fe40003f26270 */
[C---:B-1----:R-:W-:Y:S02]  /*10fa0*/  IADD3 R7, R11.reuse, 0x8, RZ ;  /* 0x000000080b077810 */ /* 0x042fe40007ffe0ff */
[C---:B------:R-:W-:Y:S02]  /*10fb0*/  IADD3 R6, R11.reuse, 0x10, RZ ;  /* 0x000000100b067810 */ /* 0x040fe40007ffe0ff */
[----:B------:R-:W-:Y:S02]  /*10fc0*/  IADD3 R5, R11, 0x18, RZ ;  /* 0x000000180b057810 */ /* 0x000fe40007ffe0ff */
[----:B------:R-:W-:Y:S02]  /*10fd0*/  ISETP.GE.AND P5, PT, R7, c[0x0][0x3c8], PT ;  /* 0x0000f20007007a0c */ /* 0x000fe40003fa6270 */
[----:B------:R-:W-:-:S02]  /*10fe0*/  ISETP.GE.AND P4, PT, R6, c[0x0][0x3c8], PT ;  /* 0x0000f20006007a0c */ /* 0x000fc40003f86270 */
[C---:B------:R-:W-:Y:S01]  /*10ff0*/  IADD3 R4, R11.reuse, 0x20, RZ ;  /* 0x000000200b047810 */ /* 0x040fe20007ffe0ff */
[----:B--23--:R-:W-:Y:S01]  /*11000*/  @!P1 IMAD.WIDE R12, R11, 0x4, R14 ;  /* 0x000000040b0c9825 */ /* 0x00cfe200078e020e */
[----:B------:R-:W-:Y:S02]  /*11010*/  ISETP.GE.AND P3, PT, R5, c[0x0][0x3c8], PT ;  /* 0x0000f20005007a0c */ /* 0x000fe40003f66270 */
[----:B------:R-:W-:Y:S02]  /*11020*/  ISETP.GE.AND P2, PT, R4, c[0x0][0x3c8], PT ;  /* 0x0000f20004007a0c */ /* 0x000fe40003f46270 */
[C---:B------:R-:W-:Y:S01]  /*11030*/  IADD3 R0, R11.reuse, 0x28, RZ ;  /* 0x000000280b007810 */ /* 0x040fe20007ffe0ff */
[----:B------:R1:W-:Y:S01]  /*11040*/  @!P1 ST.E.64 [R12.64], R128 ;  /* 0x000000800c009985 */ /* 0x0003e2000c101b12 */
[----:B------:R-:W-:Y:S02]  /*11050*/  IADD3 R8, R11, 0x30, RZ ;  /* 0x000000300b087810 */ /* 0x000fe40007ffe0ff */
[----:B------:R-:W-:-:S02]  /*11060*/  ISETP.GE.AND P6, PT, R0, c[0x0][0x3c8], PT ;  /* 0x0000f20000007a0c */ /* 0x000fc40003fc6270 */
[----:B------:R-:W-:Y:S02]  /*11070*/  @!P5 LEA.HI R7, R7, R7, RZ, 0x1 ;  /* 0x000000070707d211 */ /* 0x000fe400078f08ff */
[----:B------:R-:W-:Y:S02]  /*11080*/  ISETP.GE.AND P1, PT, R8, c[0x0][0x3c8], PT ;  /* 0x0000f20008007a0c */ /* 0x000fe40003f26270 */
[----:B------:R-:W-:Y:S02]  /*11090*/  @!P4 LEA.HI R6, R6, R6, RZ, 0x1 ;  /* 0x000000060606c211 */ /* 0x000fe400078f08ff */
[----:B------:R-:W-:Y:S02]  /*110a0*/  @!P3 LEA.HI R5, R5, R5, RZ, 0x1 ;  /* 0x000000050505b211 */ /* 0x000fe400078f08ff */
[----:B------:R-:W-:Y:S02]  /*110b0*/  @!P5 LOP3.LUT R7, R7, 0xfffffffe, RZ, 0xc0, !PT ;  /* 0xfffffffe0707d812 */ /* 0x000fe400078ec0ff */
[----:B------:R-:W-:-:S02]  /*110c0*/  @!P4 LOP3.LUT R17, R6, 0xfffffffe, RZ, 0xc0, !PT ;  /* 0xfffffffe0611c812 */ /* 0x000fc400078ec0ff */
[----:B------:R-:W-:Y:S01]  /*110d0*/  @!P2 LEA.HI R4, R4, R4, RZ, 0x1 ;  /* 0x000000040404a211 */ /* 0x000fe200078f08ff */
[--C-:B------:R-:W-:Y:S01]  /*110e0*/  @!P5 IMAD.WIDE R6, R7, 0x4, R14.reuse ;  /* 0x000000040706d825 */ /* 0x100fe200078e020e */
[----:B------:R-:W-:Y:S02]  /*110f0*/  @!P3 LOP3.LUT R5, R5, 0xfffffffe, RZ, 0xc0, !PT ;  /* 0xfffffffe0505b812 */ /* 0x000fe400078ec0ff */
[----:B------:R-:W-:Y:S02]  /*11100*/  @!P2 LOP3.LUT R19, R4, 0xfffffffe, RZ, 0xc0, !PT ;  /* 0xfffffffe0413a812 */ /* 0x000fe400078ec0ff */
[----:B------:R-:W-:Y:S01]  /*11110*/  @!P6 LEA.HI R0, R0, R0, RZ, 0x1 ;  /* 0x000000000000e211 */ /* 0x000fe200078f08ff */
[--C-:B------:R-:W-:Y:S01]  /*11120*/  @!P3 IMAD.WIDE R4, R5, 0x4, R14.reuse ;  /* 0x000000040504b825 */ /* 0x100fe200078e020e */
[----:B------:R-:W-:Y:S01]  /*11130*/  @!P1 LEA.HI R8, R8, R8, RZ, 0x1 ;  /* 0x0000000808089211 */ /* 0x000fe200078f08ff */
[----:B------:R2:W-:Y:S01]  /*11140*/  @!P5 ST.E.64 [R6.64], R124 ;  /* 0x0000007c0600d985 */ /* 0x0005e2000c101b12 */
[----:B------:R-:W-:Y:S01]  /*11150*/  IADD3 R21, R11, 0x38, RZ ;  /* 0x000000380b157810 */ /* 0x000fe20007ffe0ff */
[----:B-1----:R-:W-:Y:S01]  /*11160*/  @!P4 IMAD.WIDE R12, R17, 0x4, R14 ;  /* 0x00000004110cc825 */ /* 0x002fe200078e020e */
[----:B------:R-:W-:-:S02]  /*11170*/  IADD3 R20, R11, 0x40, RZ ;  /* 0x000000400b147810 */ /* 0x000fc40007ffe0ff */
[----:B------:R-:W-:Y:S01]  /*11180*/  ISETP.GE.AND P5, PT, R21, c[0x0][0x3c8], PT ;  /* 0x0000f20015007a0c */ /* 0x000fe20003fa6270 */
[----:B------:R-:W-:Y:S01]  /*11190*/  @!P2 IMAD.WIDE R16, R19, 0x4, R14 ;  /* 0x000000041310a825 */ /* 0x000fe200078e020e */
[----:B------:R1:W-:Y:S01]  /*111a0*/  @!P4 ST.E.64 [R12.64], R120 ;  /* 0x000000780c00c985 */ /* 0x0003e2000c101b12 */
[C---:B------:R-:W-:Y:S02]  /*111b0*/  IADD3 R19, R11.reuse, 0x48, RZ ;  /* 0x000000480b137810 */ /* 0x040fe40007ffe0ff */
[----:B------:R-:W-:Y:S01]  /*111c0*/  IADD3 R18, R11, 0x50, RZ ;  /* 0x000000500b127810 */ /* 0x000fe20007ffe0ff */
[----:B------:R3:W-:Y:S01]  /*111d0*/  @!P3 ST.E.64 [R4.64], R116 ;  /* 0x000000740400b985 */ /* 0x0007e2000c101b12 */
[----:B------:R-:W-:Y:S02]  /*111e0*/  ISETP.GE.AND P4, PT, R20, c[0x0][0x3c8], PT ;  /* 0x0000f20014007a0c */ /* 0x000fe40003f86270 */
[----:B------:R-:W-:Y:S01]  /*111f0*/  ISETP.GE.AND P3, PT, R19, c[0x0][0x3c8], PT ;  /* 0x0000f20013007a0c */ /* 0x000fe20003f66270 */
[----:B------:R4:W-:Y:S01]  /*11200*/  @!P2 ST.E.64 [R16.64], R112 ;  /* 0x000000701000a985 */ /* 0x0009e2000c101b12 */
[----:B------:R-:W-:-:S02]  /*11210*/  ISETP.GE.AND P2, PT, R18, c[0x0][0x3c8], PT ;  /* 0x0000f20012007a0c */ /* 0x000fc40003f46270 */
[----:B------:R-:W-:-:S04]  /*11220*/  @!P5 LEA.HI R21, R21, R21, RZ, 0x1 ;  /* 0x000000151515d211 */ /* 0x000fc800078f08ff */
[----:B------:R-:W-:-:S03]  /*11230*/  @!P5 LOP3.LUT R21, R21, 0xfffffffe, RZ, 0xc0, !PT ;  /* 0xfffffffe1515d812 */ /* 0x000fc600078ec0ff */
[----:B------:R-:W-:Y:S02]  /*11240*/  @!P4 LEA.HI R20, R20, R20, RZ, 0x1 ;  /* 0x000000141414c211 */ /* 0x000fe400078f08ff */
[----:B------:R-:W-:Y:S02]  /*11250*/  @!P3 LEA.HI R19, R19, R19, RZ, 0x1 ;  /* 0x000000131313b211 */ /* 0x000fe400078f08ff */
[----:B--2---:R-:W-:Y:S02]  /*11260*/  @!P6 LOP3.LUT R7, R0, 0xfffffffe, RZ, 0xc0, !PT ;  /* 0xfffffffe0007e812 */ /* 0x004fe400078ec0ff */
[----:B------:R-:W-:Y:S02]  /*11270*/  IADD3 R0, R11, 0x58, RZ ;  /* 0x000000580b007810 */ /* 0x000fe40007ffe0ff */
[----:B------:R-:W-:Y:S01]  /*11280*/  @!P2 LEA.HI R18, R18, R18, RZ, 0x1 ;  /* 0x000000121212a211 */ /* 0x000fe200078f08ff */
[----:B------:R-:W-:Y:S01]  /*11290*/  @!P6 IMAD.WIDE R6, R7, 0x4, R14 ;  /* 0x000000040706e825 */ /* 0x000fe200078e020e */
[----:B------:R-:W-:-:S02]  /*112a0*/  @!P3 LOP3.LUT R19, R19, 0xfffffffe, RZ, 0xc0, !PT ;  /* 0xfffffffe1313b812 */ /* 0x000fc400078ec0ff */
[----:B-1----:R-:W-:Y:S02]  /*112b0*/  @!P4 LOP3.LUT R13, R20, 0xfffffffe, RZ, 0xc0, !PT ;  /* 0xfffffffe140dc812 */ /* 0x002fe400078ec0ff */
[----:B------:R1:W-:Y:S01]  /*112c0*/  @!P6 ST.E.64 [R6.64], R108 ;  /* 0x0000006c0600e985 */ /* 0x0003e2000c101b12 */
[----:B---3--:R-:W-:Y:S02]  /*112d0*/  @!P1 LOP3.LUT R5, R8, 0xfffffffe, RZ, 0xc0, !PT ;  /* 0xfffffffe08059812 */ /* 0x008fe400078ec0ff */
[----:B------:R-:W-:Y:S01]  /*112e0*/  IADD3 R8, R11, 0x60, RZ ;  /* 0x000000600b087810 */ /* 0x000fe20007ffe0ff */
[--C-:B------:R-:W-:Y:S01]  /*112f0*/  @!P4 IMAD.WIDE R12, R13, 0x4, R14.reuse ;  /* 0x000000040d0cc825 */ /* 0x100fe200078e020e */
[----:B------:R-:W-:Y:S02]  /*11300*/  IADD3 R20, R11, 0x68, RZ ;  /* 0x000000680b147810 */ /* 0x000fe40007ffe0ff */
[----:B------:R-:W-:Y:S01]  /*11310*/  ISETP.GE.AND P6, PT, R8, c[0x0][0x3c8], PT ;  /* 0x0000f20008007a0c */ /* 0x000fe20003fc6270 */
[----:B------:R-:W-:-:S04]  /*11320*/  @!P1 IMAD.WIDE R4, R5, 0x4, R14 ;  /* 0x0000000405049825 */ /* 0x000fc800078e020e */
[----:B----4-:R-:W-:Y:S01]  /*11330*/  @!P3 IMAD.WIDE R16, R19, 0x4, R14 ;  /* 0x000000041310b825 */ /* 0x010fe200078e020e */
[----:B------:R2:W-:Y:S01]  /*11340*/  @!P1 ST.E.64 [R4.64], R104 ;  /* 0x0000006804009985 */ /* 0x0005e2000c101b12 */
[----:B------:R-:W-:Y:S02]  /*11350*/  ISETP.GE.AND P1, PT, R0, c[0x0][0x3c8], PT ;  /* 0x0000f20000007a0c */ /* 0x000fe40003f26270 */
[----:B------:R-:W-:-:S04]  /*11360*/  IADD3 R19, R11, 0x70, RZ ;  /* 0x000000700b137810 */ /* 0x000fc80007ffe0ff */
[----:B------:R-:W-:-:S07]  /*11370*/  @!P6 LEA.HI R8, R8, R8, RZ, 0x1 ;  /* 0x000000080808e211 */ /* 0x000fce00078f08ff */
[----:B------:R-:W-:Y:S02]  /*11380*/  @!P1 LEA.HI R0, R0, R0, RZ, 0x1 ;  /* 0x0000000000009211 */ /* 0x000fe400078f08ff */
[----:B-1----:R-:W-:Y:S02]  /*11390*/  @!P2 LOP3.LUT R7, R18, 0xfffffffe, RZ, 0xc0, !PT ;  /* 0xfffffffe1207a812 */ /* 0x002fe400078ec0ff */
[----:B------:R-:W-:Y:S02]  /*113a0*/  @!P1 LOP3.LUT R23, R0, 0xfffffffe, RZ, 0xc0, !PT ;  /* 0xfffffffe00179812 */ /* 0x000fe400078ec0ff */
[----:B------:R-:W-:Y:S01]  /*113b0*/  IADD3 R18, R11, 0x78, RZ ;  /* 0x000000780b127810 */ /* 0x000fe20007ffe0ff */
[----:B------:R-:W-:Y:S01]  /*113c0*/  @!P2 IMAD.WIDE R6, R7, 0x4, R14 ;  /* 0x000000040706a825 */ /* 0x000fe200078e020e */
[----:B------:R-:W-:-:S03]  /*113d0*/  IADD3 R0, R11, 0x88, RZ ;  /* 0x000000880b007810 */ /* 0x000fc60007ffe0ff */
[----:B--2---:R-:W-:Y:S01]  /*113e0*/  @!P5 IMAD.WIDE R4, R21, 0x4, R14 ;  /* 0x000000041504d825 */ /* 0x004fe200078e020e */
        /* <DEDUP_REMOVED lines=25> */
[----:B------:R-:W-:-:S05]  /*11580*/  @!P5 IMAD.WIDE R6, R7, 0x4, R14 ;  /* 0x000000040706d825 */ /* 0x000fca00078e020e */
[----:B------:R-:W-:Y:S01]  /*11590*/  @!P1 LEA.HI R0, R0, R0, RZ, 0x1 ;  /* 0x0000000000009211 */ /* 0x000fe200078f08ff */
[----:B------:R3:W-:Y:S01]  /*115a0*/  @!P5 ST.E.64 [R6.64], R56 ;  /* 0x000000380600d985 */ /* 0x0007e2000c101b12 */
[----:B------:R-:W-:-:S03]  /*115b0*/  ISETP.GE.AND P5, PT, R8, c[0x0][0x3c8], PT ;  /* 0x0000f20008007a0c */ /* 0x000fc60003fa6270 */
[----:B------:R4:W-:Y:S01]  /*115c0*/  @!P4 ST.E.64 [R16.64], R60 ;  /* 0x0000003c1000c985 */ /* 0x0009e2000c101b12 */
[----:B-1----:R-:W-:Y:S01]  /*115d0*/  @!P3 LOP3.LUT R13, R18, 0xfffffffe, RZ, 0xc0, !PT ;  /* 0xfffffffe120db812 */ /* 0x002fe200078ec0ff */
[--C-:B------:R-:W-:Y:S01]  /*115e0*/  @!P2 IMAD.WIDE R18, R21, 0x4, R14.reuse ;  /* 0x000000041512a825 */ /* 0x100fe200078e020e */
[----:B------:R-:W-:Y:S02]  /*115f0*/  IADD3 R21, R11, 0xa0, RZ ;  /* 0x000000a00b157810 */ /* 0x000fe40007ffe0ff */
[----:B--2---:R-:W-:Y:S01]  /*11600*/  @!P1 LOP3.LUT R5, R0, 0xfffffffe, RZ, 0xc0, !PT ;  /* 0xfffffffe00059812 */ /* 0x004fe200078ec0ff */
[--C-:B------:R-:W-:Y:S01]  /*11610*/  @!P3 IMAD.WIDE R12, R13, 0x4, R14.reuse ;  /* 0x000000040d0cb825 */ /* 0x100fe200078e020e */
[----:B------:R-:W-:Y:S02]  /*11620*/  IADD3 R0, R11, 0x90, RZ ;  /* 0x000000900b007810 */ /* 0x000fe40007ffe0ff */
[----:B------:R-:W-:Y:S01]  /*11630*/  ISETP.GE.AND P4, PT, R21, c[0x0][0x3c8], PT ;  /* 0x0000f20015007a0c */ /* 0x000fe20003f86270 */
        /* <DEDUP_REMOVED lines=13> */
[----:B------:R-:W-:Y:S02]  /*11710*/  @!P3 LEA.HI R20, R20, R20, RZ, 0x1 ;  /* 0x000000141414b211 */ /* 0x000fe400078f08ff */
[----:B------:R-:W-:Y:S02]  /*11720*/  @!P4 LOP3.LUT R21, R21, 0xfffffffe, RZ, 0xc0, !PT ;  /* 0xfffffffe1515c812 */ /* 0x000fe400078ec0ff */
[----:B----4-:R-:W-:Y:S02]  /*11730*/  @!P3 LOP3.LUT R17, R20, 0xfffffffe, RZ, 0xc0, !PT ;  /* 0xfffffffe1411b812 */ /* 0x010fe400078ec0ff */
[----:B------:R-:W-:Y:S01]  /*11740*/  @!P2 LEA.HI R7, R7, R7, RZ, 0x1 ;  /* 0x000000070707a211 */ /* 0x000fe200078f08ff */
[----:B------:R-:W-:Y:S01]  /*11750*/  @!P4 IMAD.WIDE R20, R21, 0x4, R14 ;  /* 0x000000041514c825 */ /* 0x000fe200078e020e */
[----:B------:R-:W-:-:S02]  /*11760*/  @!P1 LEA.HI R6, R6, R6, RZ, 0x1 ;  /* 0x0000000606069211 */ /* 0x000fc400078f08ff */
        /* <DEDUP_REMOVED lines=15> */
.L_x_439:
[----:B------:R-:W-:Y:S05]  /*11860*/  BSYNC B0 ;  /* 0x0000000000007941 */ /* 0x000fea0003800000 */
.L_x_438:
[----:B-1----:R1:W4:Y:S04]  /*11870*/  SHFL.IDX PT, R5, R10, 0x1, 0x1c1f ;  /* 0x003c1f000a057f89 */ /* 0x00232800000e0000 */
        /* <DEDUP_REMOVED lines=9> */
[C---:B-12---:R-:W-:Y:S01]  /*11910*/  IADD3 R9, R11.reuse, 0x20, RZ ;  /* 0x000000200b097810 */ /* 0x046fe20007ffe0ff */
[C---:B---34-:R-:W-:Y:S01]  /*11920*/  @!P1 IMAD.WIDE R12, R11.reuse, 0x4, R4 ;  /* 0x000000040b0c9825 */ /* 0x058fe200078e0204 */
[----:B------:R-:W-:-:S02]  /*11930*/  IADD3 R8, R11, 0x28, RZ ;  /* 0x000000280b087810 */ /* 0x000fc40007ffe0ff */
[----:B------:R-:W-:Y:S02]  /*11940*/  @!P0 LEA.HI R3, R3, R3, RZ, 0x1 ;  /* 0x0000000303038211 */ /* 0x000fe400078f08ff */
[----:B------:R-:W-:Y:S01]  /*11950*/  IADD3 R7, R11, 0x30, RZ ;  /* 0x000000300b077810 */ /* 0x000fe20007ffe0ff */
[----:B------:R1:W-:Y:S01]  /*11960*/  @!P1 ST.E.64 [R12.64], R130 ;  /* 0x000000820c009985 */ /* 0x0003e2000c101b12 */
[----:B------:R-:W-:Y:S02]  /*11970*/  @!P0 LOP3.LUT R3, R3, 0xfffffffe, RZ, 0xc0, !PT ;  /* 0xfffffffe03038812 */ /* 0x000fe400078ec0ff */
[----:B------:R-:W-:Y:S02]  /*11980*/  IADD3 R6, R11, 0x38, RZ ;  /* 0x000000380b067810 */ /* 0x000fe40007ffe0ff */
[----:B------:R-:W-:Y:S01]  /*11990*/  ISETP.GE.AND P4, PT, R9, c[0x0][0x3c8], PT ;  /* 0x0000f20009007a0c */ /* 0x000fe20003f86270 */
[----:B------:R-:W-:Y:S01]  /*119a0*/  @!P0 IMAD.WIDE R14, R3, 0x4, R4 ;  /* 0x00000004030e8825 */ /* 0x000fe200078e0204 */
        /* <DEDUP_REMOVED lines=8> */
[----:B------:R-:W-:Y:S02]  /*11a30*/  @!P4 LEA.HI R9, R9, R9, RZ, 0x1 ;  /* 0x000000090909c211 */ /* 0x000fe400078f08ff */
[----:B------:R-:W-:Y:S02]  /*11a40*/  @!P3 LEA.HI R8, R8, R8, RZ, 0x1 ;  /* 0x000000080808b211 */ /* 0x000fe400078f08ff */
[----:B------:R-:W-:Y:S02]  /*11a50*/  @!P2 LEA.HI R7, R7, R7, RZ, 0x1 ;  /* 0x000000070707a211 */ /* 0x000fe400078f08ff */
[----:B------:R-:W-:Y:S02]  /*11a60*/  @!P1 LEA.HI R6, R6, R6, RZ, 0x1 ;  /* 0x0000000606069211 */ /* 0x000fe400078f08ff */
[----:B-1----:R-:W-:Y:S02]  /*11a70*/  @!P6 LOP3.LUT R13, R2, 0xfffffffe, RZ, 0xc0, !PT ;  /* 0xfffffffe020de812 */ /* 0x002fe400078ec0ff */
[----:B------:R-:W-:-:S02]  /*11a80*/  IADD3 R2, R11, 0x48, RZ ;  /* 0x000000480b027810 */ /* 0x000fc40007ffe0ff */
[----:B------:R-:W-:Y:S01]  /*11a90*/  @!P0 LEA.HI R3, R3, R3, RZ, 0x1 ;  /* 0x0000000303038211 */ /* 0x000fe200078f08ff */
[--C-:B------:R-:W-:Y:S01]  /*11aa0*/  @!P6 IMAD.WIDE R12, R13, 0x4, R4.reuse ;  /* 0x000000040d0ce825 */ /* 0x100fe200078e0204 */
[----:B------:R-:W-:Y:S02]  /*11ab0*/  @!P4 LOP3.LUT R9, R9, 0xfffffffe, RZ, 0xc0, !PT ;  /* 0xfffffffe0909c812 */ /* 0x000fe400078ec0ff */
[----:B------:R-:W-:Y:S02]  /*11ac0*/  @!P3 LOP3.LUT R17, R8, 0xfffffffe, RZ, 0xc0, !PT ;  /* 0xfffffffe0811b812 */ /* 0x000fe400078ec0ff */
[----:B------:R1:W-:Y:S01]  /*11ad0*/  @!P6 ST.E.64 [R12.64], R122 ;  /* 0x0000007a0c00e985 */ /* 0x0003e2000c101b12 */
[----:B------:R-:W-:Y:S01]  /*11ae0*/  ISETP.GE.AND P6, PT, R2, c[0x0][0x3c8], PT ;  /* 0x0000f20002007a0c */ /* 0x000fe20003fc6270 */
[----:B------:R-:W-:Y:S01]  /*11af0*/  @!P4 IMAD.WIDE R8, R9, 0x4, R4 ;  /* 0x000000040908c825 */ /* 0x000fe200078e0204 */
[----:B--2---:R-:W-:Y:S02]  /*11b00*/  @!P5 LOP3.LUT R15, R0, 0xfffffffe, RZ, 0xc0, !PT ;  /* 0xfffffffe000fd812 */ /* 0x004fe400078ec0ff */
[----:B------:R-:W-:-:S02]  /*11b10*/  IADD3 R0, R11, 0x50, RZ ;  /* 0x000000500b007810 */ /* 0x000fc40007ffe0ff */
[----:B------:R-:W-:Y:S01]  /*11b20*/  @!P2 LOP3.LUT R7, R7, 0xfffffffe, RZ, 0xc0, !PT ;  /* 0xfffffffe0707a812 */ /* 0x000fe200078ec0ff */
[----:B------:R-:W-:Y:S01]  /*11b30*/  @!P5 IMAD.WIDE R14, R15, 0x4, R4 ;  /* 0x000000040f0ed825 */ /* 0x000fe200078e0204 */
[----:B------:R-:W-:Y:S02]  /*11b40*/  @!P0 LOP3.LUT R3, R3, 0xfffffffe, RZ, 0xc0, !PT ;  /* 0xfffffffe03038812 */ /* 0x000fe400078ec0ff */
[C---:B------:R-:W-:Y:S02]  /*11b50*/  IADD3 R20, R11.reuse, 0x58, RZ ;  /* 0x000000580b147810 */ /* 0x040fe40007ffe0ff */
[----:B------:R2:W-:Y:S01]  /*11b60*/  @!P5 ST.E.64 [R14.64], R118 ;  /* 0x000000760e00d985 */ /* 0x0005e2000c101b12 */
[----:B------:R-:W-:Y:S02]  /*11b70*/  ISETP.GE.AND P5, PT, R0, c[0x0][0x3c8], PT ;  /* 0x0000f20000007a0c */ /* 0x000fe40003fa6270 */
[C---:B------:R-:W-:Y:S01]  /*11b80*/  IADD3 R19, R11.reuse, 0x60, RZ ;  /* 0x000000600b137810 */ /* 0x040fe20007ffe0ff */
[----:B------:R3:W-:Y:S01]  /*11b90*/  @!P4 ST.E.64 [R8.64], R114 ;  /* 0x000000720800c985 */ /* 0x0007e2000c101b12 */
[----:B------:R-:W-:-:S02]  /*11ba0*/  IADD3 R18, R11, 0x68, RZ ;  /* 0x000000680b127810 */ /* 0x000fc40007ffe0ff */
[----:B------:R-:W-:Y:S02]  /*11bb0*/  IADD3 R10, R11, 0x70, RZ ;  /* 0x000000700b0a7810 */ /* 0x000fe40007ffe0ff */
[----:B------:R-:W-:Y:S02]  /*11bc0*/  ISETP.GE.AND P4, PT, R20, c[0x0][0x3c8], PT ;  /* 0x0000f20014007a0c */ /* 0x000fe40003f86270 */
[----:B------:R-:W-:-:S03]  /*11bd0*/  @!P6 LEA.HI R2, R2, R2, RZ, 0x1 ;  /* 0x000000020202e211 */ /* 0x000fc600078f08ff */
[----:B------:R-:W-:Y:S02]  /*11be0*/  @!P5 LEA.HI R0, R0, R0, RZ, 0x1 ;  /* 0x000000000000d211 */ /* 0x000fe400078f08ff */
[----:B-1----:R-:W-:Y:S01]  /*11bf0*/  @!P1 LOP3.LUT R13, R6, 0xfffffffe, RZ, 0xc0, !PT ;  /* 0xfffffffe060d9812 */ /* 0x002fe200078ec0ff */
[----:B------:R-:W-:-:S04]  /*11c00*/  @!P2 IMAD.WIDE R6, R7, 0x4, R4 ;  /* 0x000000040706a825 */ /* 0x000fc800078e0204 */
[----:B------:R-:W-:Y:S01]  /*11c10*/  @!P1 IMAD.WIDE R12, R13, 0x4, R4 ;  /* 0x000000040d0c9825 */ /* 0x000fe200078e0204 */
[----:B------:R-:W-:-:S03]  /*11c20*/  @!P4 LEA.HI R20, R20, R20, RZ, 0x1 ;  /* 0x000000141414c211 */ /* 0x000fc600078f08ff */
[----:B--2---:R-:W-:-:S04]  /*11c30*/  @!P3 IMAD.WIDE R14, R17, 0x4, R4 ;  /* 0x00000004110eb825 */ /* 0x004fc800078e0204 */
[----:B------:R-:W-:Y:S01]  /*11c40*/  @!P0 IMAD.WIDE R16, R3, 0x4, R4 ;  /* 0x0000000403108825 */ /* 0x000fe200078e0204 */
[----:B------:R1:W-:Y:S01]  /*11c50*/  @!P3 ST.E.64 [R14.64], R110 ;  /* 0x0000006e0e00b985 */ /* 0x0003e2000c101b12 */
[----:B------:R-:W-:Y:S02]  /*11c60*/  IADD3 R3, R11, 0x78, RZ ;  /* 0x000000780b037810 */ /* 0x000fe40007ffe0ff */
[----:B------:R-:W-:Y:S01]  /*11c70*/  ISETP.GE.AND P3, PT, R19, c[0x0][0x3c8], PT ;  /* 0x0000f20013007a0c */ /* 0x000fe20003f66270 */
[----:B------:R2:W-:Y:S01]  /*11c80*/  @!P2 ST.E.64 [R6.64], R106 ;  /* 0x0000006a0600a985 */ /* 0x0005e2000c101b12 */
[----:B------:R-:W-:Y:S02]  /*11c90*/  ISETP.GE.AND P2, PT, R18, c[0x0][0x3c8], PT ;  /* 0x0000f20012007a0c */ /* 0x000fe40003f46270 */
[----:B---3--:R-:W-:Y:S01]  /*11ca0*/  @!P5 LOP3.LUT R9, R0, 0xfffffffe, RZ, 0xc0, !PT ;  /* 0xfffffffe0009d812 */ /* 0x008fe200078ec0ff */
[----:B------:R3:W-:Y:S01]  /*11cb0*/  @!P1 ST.E.64 [R12.64], R102 ;  /* 0x000000660c009985 */ /* 0x0007e2000c101b12 */
[----:B------:R-:W-:-:S02]  /*11cc0*/  ISETP.GE.AND P1, PT, R10, c[0x0][0x3c8], PT ;  /* 0x0000f2000a007a0c */ /* 0x000fc40003f26270 */
[----:B------:R-:W-:Y:S01]  /*11cd0*/  IADD3 R0, R11, 0x88, RZ ;  /* 0x000000880b007810 */ /* 0x000fe20007ffe0ff */
[----:B------:R4:W-:Y:S01]  /*11ce0*/  @!P0 ST.E.64 [R16.64], R38 ;  /* 0x0000002610008985 */ /* 0x0009e2000c101b12 */
[----:B------:R-:W-:Y:S01]  /*11cf0*/  ISETP.GE.AND P0, PT, R3, c[0x0][0x3c8], PT ;  /* 0x0000f20003007a0c */ /* 0x000fe20003f06270 */
[----:B------:R-:W-:Y:S02]  /*11d00*/  @!P5 IMAD.WIDE R8, R9, 0x4, R4 ;  /* 0x000000040908d825 */ /* 0x000fe400078e0204 */
[----:B------:R-:W-:Y:S02]  /*11d10*/  @!P3 LEA.HI R19, R19, R19, RZ, 0x1 ;  /* 0x000000131313b211 */ /* 0x000fe400078f08ff */
[----:B------:R-:W-:Y:S02]  /*11d20*/  @!P2 LEA.HI R18, R18, R18, RZ, 0x1 ;  /* 0x000000121212a211 */ /* 0x000fe400078f08ff */
[----:B------:R-:W-:Y:S02]  /*11d30*/  @!P3 LOP3.LUT R19, R19, 0xfffffffe, RZ, 0xc0, !PT ;  /* 0xfffffffe1313b812 */ /* 0x000fe400078ec0ff */
[----:B------:R-:W-:-:S04]  /*11d40*/  @!P1 LEA.HI R10, R10, R10, RZ, 0x1 ;  /* 0x0000000a0a0a9211 */ /* 0x000fc800078f08ff */
[----:B------:R-:W-:Y:S01]  /*11d50*/  @!P0 LEA.HI R3, R3, R3, RZ, 0x1 ;  /* 0x0000000303038211 */ /* 0x000fe200078f08ff */
[----:B-1----:R-:W-:-:S03]  /*11d60*/  @!P3 IMAD.WIDE R14, R19, 0x4, R4 ;  /* 0x00000004130eb825 */ /* 0x002fc600078e0204 */
[----:B------:R-:W-:Y:S02]  /*11d70*/  @!P0 LOP3.LUT R3, R3, 0xfffffffe, RZ, 0xc0, !PT ;  /* 0xfffffffe03038812 */ /* 0x000fe400078ec0ff */
[C---:B------:R-:W-:Y:S02]  /*11d80*/  IADD3 R19, R11.reuse, 0x98, RZ ;  /* 0x000000980b137810 */ /* 0x040fe40007ffe0ff */
[----:B--2---:R-:W-:Y:S02]  /*11d90*/  @!P6 LOP3.LUT R7, R2, 0xfffffffe, RZ, 0xc0, !PT ;  /* 0xfffffffe0207e812 */ /* 0x004fe400078ec0ff */
[----:B------:R-:W-:Y:S02]  /*11da0*/  IADD3 R2, R11, 0x80, RZ ;  /* 0x000000800b027810 */ /* 0x000fe40007ffe0ff */
[----:B---3--:R-:W-:Y:S01]  /*11db0*/  @!P4 LOP3.LUT R13, R20, 0xfffffffe, RZ, 0xc0, !PT ;  /* 0xfffffffe140dc812 */ /* 0x008fe200078ec0ff */
[----:B------:R-:W-:Y:S01]  /*11dc0*/  @!P6 IMAD.WIDE R6, R7, 0x4, R4 ;  /* 0x000000040706e825 */ /* 0x000fe200078e0204 */
[----:B------:R-:W-:-:S03]  /*11dd0*/  IADD3 R20, R11, 0x90, RZ ;  /* 0x000000900b147810 */ /* 0x000fc60007ffe0ff */
[--C-:B------:R-:W-:Y:S01]  /*11de0*/  @!P4 IMAD.WIDE R12, R13, 0x4, R4.reuse ;  /* 0x000000040d0cc825 */ /* 0x100fe200078e0204 */
[----:B------:R1:W-:Y:S01]  /*11df0*/  @!P6 ST.E.64 [R6.64], R42 ;  /* 0x0000002a0600e985 */ /* 0x0003e2000c101b12 */
[----:B------:R-:W-:Y:S02]  /*11e00*/  ISETP.GE.AND P6, PT, R2, c[0x0][0x3c8], PT ;  /* 0x0000f20002007a0c */ /* 0x000fe40003fc6270 */
[----:B----4-:R-:W-:Y:S01]  /*11e10*/  @!P0 IMAD.WIDE R16, R3, 0x4, R4 ;  /* 0x0000000403108825 */ /* 0x010fe200078e0204 */
        /* <DEDUP_REMOVED lines=55> */
.L_x_437:
[----:B------:R-:W1:Y:S02]  /*12190*/  S2R R4, SR_TID.X ;  /* 0x0000000000047919 */ /* 0x000e640000002100 */
        /* <DEDUP_REMOVED lines=15> */
[----:B------:R-:W-:Y:S01]  /*12290*/  UIMAD.WIDE.U32 UR8, UR13, UR4, URZ ;  /* 0x000000040d0872a5 */ /* 0x000fe2000f8e003f */
        /* <DEDUP_REMOVED lines=33> */
.L_x_440:
        /* <DEDUP_REMOVED lines=13> */
.L_x_6181:


//--------------------- .text._ZN7cutlass13device_kernelIN5flash19enable_sm80_to_sm89INS1_16FlashAttnFwdSm80INS1_25CollectiveMainloopFwdSm80ILi8ELi1ELb0EN4cute5tupleIJNS5_1CILi128EEENS7_ILi64EEENS7_ILi192EEEEEELi192ENS_6half_tEfNS_4arch4Sm80ELb0ELb1ELb1ELb1ELb1ELb0ELb1ELb1EEENS1_21CollectiveEpilogueFwdINS6_IJS8_SA_S9_EEENS6_IJNS7_ILi1EEESI_SI_EEESC_SE_Li256ELb1ELb1ELb1ELb0EEENS1_36VarlenDynamicPersistentTileSchedulerILi128ELi64ELi256ELi256ELb1ELb1ELb0ELb1ELb0ELb1EEEEEEEEEvNT_6ParamsE --------------------------
	.section	.text._ZN7cutlass13device_kernelIN5flash19enable_sm80_to_sm89INS1_16FlashAttnFwdSm80INS1_25CollectiveMainloopFwdSm80ILi8ELi1ELb0EN4cute5tupleIJNS5_1CILi128EEENS7_ILi64EEENS7_ILi192EEEEEELi192ENS_6half_tEfNS_4arch4Sm80ELb0ELb1ELb1ELb1ELb1ELb0ELb1ELb1EEENS1_21CollectiveEpilogueFwdINS6_IJS8_SA_S9_EEENS6_IJNS7_ILi1EEESI_SI_EEESC_SE_Li256ELb1ELb1ELb1ELb0EEENS1_36VarlenDynamicPersistentTileSchedulerILi128ELi64ELi256ELi256ELb1ELb1ELb0ELb1ELb0ELb1EEEEEEEEEvNT_6ParamsE,"ax",@progbits
	.sectioninfo	@"SHI_REGISTERS=255"
	.align	128
.text._ZN7cutlass13device_kernelIN5flash19enable_sm80_to_sm89INS1_16FlashAttnFwdSm80INS1_25CollectiveMainloopFwdSm80ILi8ELi1ELb0EN4cute5tupleIJNS5_1CILi128EEENS7_ILi64EEENS7_ILi192EEEEEELi192ENS_6half_tEfNS_4arch4Sm80ELb0ELb1ELb1ELb1ELb1ELb0ELb1ELb1EEENS1_21CollectiveEpilogueFwdINS6_IJS8_SA_S9_EEENS6_IJNS7_ILi1EEESI_SI_EEESC_SE_Li256ELb1ELb1ELb1ELb0EEENS1_36VarlenDynamicPersistentTileSchedulerILi128ELi64ELi256ELi256ELb1ELb1ELb0ELb1ELb0ELb1EEEEEEEEEvNT_6ParamsE:
        .type           _ZN7cutlass13device_kernelIN5flash19enable_sm80_to_sm89INS1_16FlashAttnFwdSm80INS1_25CollectiveMainloopFwdSm80ILi8ELi1ELb0EN4cute5tupleIJNS5_1CILi128EEENS7_ILi64EEENS7_ILi192EEEEEELi192ENS_6half_tEfNS_4arch4Sm80ELb0ELb1ELb1ELb1ELb1ELb0ELb1ELb1EEENS1_21CollectiveEpilogueFwdINS6_IJS8_SA_S9_EEENS6_IJNS7_ILi1EEESI_SI_EEESC_SE_Li256ELb1ELb1ELb1ELb0EEENS1_36VarlenDynamicPersistentTileSchedulerILi128ELi64ELi256ELi256ELb1ELb1ELb0ELb1ELb0ELb1EEEEEEEEEvNT_6ParamsE,@function
        .size           _ZN7cutlass13device_kernelIN5flash19enable_sm80_to_sm89INS1_16FlashAttnFwdSm80INS1_25CollectiveMainloopFwdSm80ILi8ELi1ELb0EN4cute5tupleIJNS5_1CILi128EEENS7_ILi64EEENS7_ILi192EEEEEELi192ENS_6half_tEfNS_4arch4Sm80ELb0ELb1ELb1ELb1ELb1ELb0ELb1ELb1EEENS1_21CollectiveEpilogueFwdINS6_IJS8_SA_S9_EEENS6_IJNS7_ILi1EEESI_SI_EEESC_SE_Li256ELb1ELb1ELb1ELb0EEENS1_36VarlenDynamicPersistentTileSchedulerILi128ELi64ELi256ELi256ELb1ELb1ELb0ELb1ELb0ELb1EEEEEEEEEvNT_6ParamsE,(.L_x_6182 - _ZN7cutlass13device_kernelIN5flash19enable_sm80_to_sm89INS1_16FlashAttnFwdSm80INS1_25CollectiveMainloopFwdSm80ILi8ELi1ELb0EN4cute5tupleIJNS5_1CILi128EEENS7_ILi64EEENS7_ILi192EEEEEELi192ENS_6half_tEfNS_4arch4Sm80ELb0ELb1ELb1ELb1ELb1ELb0ELb1ELb1EEENS1_21CollectiveEpilogueFwdINS6_IJS8_SA_S9_EEENS6_IJNS7_ILi1EEESI_SI_EEESC_SE_Li256ELb1ELb1ELb1ELb0EEENS1_36VarlenDynamicPersistentTileSchedulerILi128ELi64ELi256ELi256ELb1ELb1ELb0ELb1ELb0ELb1EEEEEEEEEvNT_6ParamsE)
        .other          _ZN7cutlass13device_kernelIN5flash19enable_sm80_to_sm89INS1_16FlashAttnFwdSm80INS1_25CollectiveMainloopFwdSm80ILi8ELi1ELb0EN4cute5tupleIJNS5_1CILi128EEENS7_ILi64EEENS7_ILi192EEEEEELi192ENS_6half_tEfNS_4arch4Sm80ELb0ELb1ELb1ELb1ELb1ELb0ELb1ELb1EEENS1_21CollectiveEpilogueFwdINS6_IJS8_SA_S9_EEENS6_IJNS7_ILi1EEESI_SI_EEESC_SE_Li256ELb1ELb1ELb1ELb0EEENS1_36VarlenDynamicPersistentTileSchedulerILi128ELi64ELi256ELi256ELb1ELb1ELb0ELb1ELb0ELb1EEEEEEEEEvNT_6ParamsE,@"STO_CUDA_ENTRY STV_DEFAULT"
_ZN7cutlass13device_kernelIN5flash19enable_sm80_to_sm89INS1_16FlashAttnFwdSm80INS1_25CollectiveMainloopFwdSm80ILi8ELi1ELb0EN4cute5tupleIJNS5_1CILi128EEENS7_ILi64EEENS7_ILi192EEEEEELi192ENS_6half_tEfNS_4arch4Sm80ELb0ELb1ELb1ELb1ELb1ELb0ELb1ELb1EEENS1_21CollectiveEpilogueFwdINS6_IJS8_SA_S9_EEENS6_IJNS7_ILi1EEESI_SI_EEESC_SE_Li256ELb1ELb1ELb1ELb0EEENS1_36VarlenDynamicPersistentTileSchedulerILi128ELi64ELi256ELi256ELb1ELb1ELb0ELb1ELb0ELb1EEEEEEEEEvNT_6ParamsE:
        /* <DEDUP_REMOVED lines=13> */
[----:B------:R-:W-:-:S03]  /*00d0*/  CS2R R8, SRZ ;  /* 0x0000000000087805 */ /* 0x000fc6000001ff00 */
        /* <DEDUP_REMOVED lines=10> */
[C---:B------:R-:W-:Y:S01]  /*0180*/  ISETP.GE.U32.AND P4, PT, R13.reuse, 0x2, PT ;  /* 0x000000020d00780c */ /* 0x040fe20003f86070 */
[----:B------:R-:W-:Y:S01]  /*0190*/  IMAD.MOV.U32 R7, RZ, RZ, RZ ;  /* 0x000000ffff077224 */ /* 0x000fe200078e00ff */
        /* <DEDUP_REMOVED lines=26> */
.L_x_446:
        /* <DEDUP_REMOVED lines=9> */
[----:B------:R-:W-:-:S04]  /*03d0*/  @!P0 IMAD.WIDE R4, R0, R2, c[0x0][0x580] ;  /* 0x0001600000048625 */ /* 0x000fc800078e0202 */
[----:B------:R-:W-:Y:S01]  /*03e0*/  @!P0 IMAD.WIDE R2, R0, R3, c[0x0][0x578] ;  /* 0x00015e0000028625 */ /* 0x000fe200078e0203 */
[----:B------:R-:W2:Y:S04]  /*03f0*/  @!P0 LDG.E R9, [R4.64] ;  /* 0x0000000804098981 */ /* 0x000ea8000c1e1900 */
[----:B------:R-:W2:Y:S02]  /*0400*/  @!P0 LDG.E R8, [R2.64] ;  /* 0x0000000802088981 */ /* 0x000ea4000c1e1900 */
[----:B--2---:R-:W-:Y:S01]  /*0410*/  IMAD R5, R9, R8, RZ ;  /* 0x0000000809057224 */ /* 0x004fe200078e02ff */
[----:B------:R-:W-:Y:S05]  /*0420*/  BRA.DIV ~URZ, `(.L_x_444) ;  /* 0x000160027f007947 */ /* 0x000fea000b800000 */
[----:B------:R2:W3:Y:S02]  /*0430*/  SHFL.UP PT, R0, R5, 0x1, RZ ;  /* 0x0420000005007989 */ /* 0x0004e400000e00ff */
.L_x_622:
        /* <DEDUP_REMOVED lines=16> */
.L_x_623:
[----:B---3--:R-:W-:-:S05]  /*0540*/  IMAD R0, R0, c[0x0][0x538], RZ ;  /* 0x00014e0000007a24 */ /* 0x008fca00078e02ff */
[----:B------:R-:W-:-:S04]  /*0550*/  IADD3 R6, R0, R6, RZ ;  /* 0x0000000600067210 */ /* 0x000fc80007ffe0ff */
[----:B------:R-:W-:-:S13]  /*0560*/  ISETP.GT.AND P0, PT, R6, UR4, PT ;  /* 0x0000000406007c0c */ /* 0x000fda000bf04270 */
[----:B-12---:R-:W-:Y:S05]  /*0570*/  @!P0 BRA `(.L_x_446) ;  /* 0xfffffdc000008947 */ /* 0x006fea000383ffff */
.L_x_442:
[----:B------:R-:W-:-:S05]  /*0580*/  IADD3 R10, -R0, R6, RZ ;  /* 0x00000006000a7210 */ /* 0x000fca0007ffe1ff */
[----:B------:R-:W-:-:S05]  /*0590*/  IMAD R0, R4, c[0x0][0x538], R10 ;  /* 0x00014e0004007a24 */ /* 0x000fca00078e020a */
[----:B------:R-:W-:Y:S01]  /*05a0*/  ISETP.GT.AND P0, PT, R0, UR4, PT ;  /* 0x0000000400007c0c */ /* 0x000fe2000bf04270 */
[----:B------:R-:W-:-:S12]  /*05b0*/  BRA.DIV ~URZ, `(.L_x_447) ;  /* 0x000160927f007947 */ /* 0x000fd8000b800000 */
[----:B------:R-:W-:-:S04]  /*05c0*/  VOTE.ANY R6, PT, !P0 ;  /* 0x0000000000067806 */ /* 0x000fc800040e0100 */
.L_x_624:
[----:B------:R-:W2:Y:S02]  /*05d0*/  POPC R0, R6 ;  /* 0x0000000600007309 */ /* 0x000ea40000000000 */
[----:B-12---:R-:W-:Y:S01]  /*05e0*/  IADD3 R215, R0, R7, RZ ;  /* 0x0000000700d77210 */ /* 0x006fe20007ffe0ff */
[----:B------:R-:W-:Y:S05]  /*05f0*/  BRA.DIV ~URZ, `(.L_x_448) ;  /* 0x000160a27f007947 */ /* 0x000fea000b800000 */
[----:B------:R1:W2:Y:S01]  /*0600*/  SHFL.IDX PT, R12, R9, R0, 0x1f ;  /* 0x00001f00090c7589 */ /* 0x0002a200000e0000 */
[----:B------:R-:W-:-:S03]  /*0610*/  MOV R5, RZ ;  /* 0x000000ff00057202 */ /* 0x000fc60000000f00 */
[----:B------:R1:W3:Y:S04]  /*0620*/  SHFL.IDX PT, R9, R8, R0, 0x1f ;  /* 0x00001f0008097589 */ /* 0x0002e800000e0000 */
.L_x_625:
[----:B------:R-:W-:Y:S01]  /*0630*/  ISETP.NE.AND P0, PT, R6, RZ, PT ;  /* 0x000000ff0600720c */ /* 0x000fe20003f05270 */
[----:B------:R-:W-:-:S12]  /*0640*/  BSSY B0, `(.L_x_449) ;  /* 0x0000005000007945 */ /* 0x000fd80003800000 */
[----:B------:R-:W-:Y:S05]  /*0650*/  @!P0 BRA `(.L_x_450) ;  /* 0x0000003000008947 */ /* 0x000fea0003800000 */
[----:B-1----:R-:W-:Y:S01]  /*0660*/  IADD3 R0, R0, -0x1, RZ ;  /* 0xffffffff00007810 */ /* 0x002fe20007ffe0ff */
[----:B------:R-:W-:Y:S05]  /*0670*/  BRA.DIV ~URZ, `(.L_x_451) ;  /* 0x000161027f007947 */ /* 0x000fea000b800000 */
[----:B------:R1:W4:Y:S02]  /*0680*/  SHFL.IDX PT, R5, R4, R0, 0x1f ;  /* 0x00001f0004057589 */ /* 0x00032400000e0000 */
.L_x_450:
[----:B------:R-:W-:Y:S05]  /*0690*/  BSYNC B0 ;  /* 0x0000000000007941 */ /* 0x000fea0003800000 */
.L_x_449:
[----:B---3--:R-:W-:Y:S01]  /*06a0*/  ISETP.NE.AND P0, PT, R9, 0x1, PT ;  /* 0x000000010900780c */ /* 0x008fe20003f05270 */
[----:B----4-:R-:W-:Y:S01]  /*06b0*/  IMAD R212, R5, c[0x0][0x538], R10 ;  /* 0x00014e0005d47a24 */ /* 0x010fe200078e020a */
[----:B------:R-:W-:Y:S04]  /*06c0*/  BSSY B0, `(.L_x_452) ;  /* 0x0000085000007945 */ /* 0x000fe80003800000 */
[----:B------:R-:W-:-:S07]  /*06d0*/  IADD3 R11, -R212, UR4, RZ ;  /* 0x00000004d40b7c10 */ /* 0x000fce000fffe1ff */
[----:B------:R-:W-:Y:S05]  /*06e0*/  @!P0 BRA `(.L_x_453) ;  /* 0x000003e000008947 */ /* 0x000fea0003800000 */
[-C--:B-12---:R-:W-:Y:S02]  /*06f0*/  IABS R0, R12.reuse ;  /* 0x0000000c00007213 */ /* 0x086fe40000000000 */
[----:B------:R-:W-:-:S03]  /*0700*/  IABS R6, R12 ;  /* 0x0000000c00067213 */ /* 0x000fc60000000000 */
[----:B------:R-:W-:Y:S01]  /*0710*/  IMAD.MOV.U32 R5, RZ, RZ, R0 ;  /* 0x000000ffff057224 */ /* 0x000fe200078e0000 */
[----:B------:R-:W-:-:S03]  /*0720*/  IABS R0, R9 ;  /* 0x0000000900007213 */ /* 0x000fc60000000000 */
[----:B------:R-:W1:Y:S02]  /*0730*/  I2F.RP R2, R5 ;  /* 0x0000000500027306 */ /* 0x000e640000209400 */
[----:B------:R-:W-:Y:S01]  /*0740*/  IMAD.MOV.U32 R8, RZ, RZ, R0 ;  /* 0x000000ffff087224 */ /* 0x000fe200078e0000 */
[----:B------:R-:W-:-:S05]  /*0750*/  IABS R0, R11 ;  /* 0x0000000b00007213 */ /* 0x000fca0000000000 */
[----:B------:R-:W-:Y:S08]  /*0760*/  I2F.RP R7, R8 ;  /* 0x0000000800077306 */ /* 0x000ff00000209400 */
[----:B-1----:R-:W1:Y:S02]  /*0770*/  MUFU.RCP R2, R2 ;  /* 0x0000000200027308 */ /* 0x002e640000001000 */
[----:B-1----:R-:W-:-:S06]  /*0780*/  IADD3 R2, R2, 0xffffffe, RZ ;  /* 0x0ffffffe02027810 */ /* 0x002fcc0007ffe0ff */
[----:B------:R-:W1:Y:S02]  /*0790*/  F2I.FTZ.U32.TRUNC.NTZ R3, R2 ;  /* 0x0000000200037305 */ /* 0x000e64000021f000 */
[----:B-1----:R-:W-:-:S04]  /*07a0*/  IMAD.MOV R2, RZ, RZ, -R3 ;  /* 0x000000ffff027224 */ /* 0x002fc800078e0a03 */
[----:B------:R-:W-:Y:S02]  /*07b0*/  IMAD R4, R2, R5, RZ ;  /* 0x0000000502047224 */ /* 0x000fe400078e02ff */
[----:B------:R-:W-:-:S04]  /*07c0*/  IMAD.MOV.U32 R2, RZ, RZ, RZ ;  /* 0x000000ffff027224 */ /* 0x000fc800078e00ff */
[----:B------:R-:W-:Y:S01]  /*07d0*/  IMAD.HI.U32 R2, R3, R4, R2 ;  /* 0x0000000403027227 */ /* 0x000fe200078e0002 */
[----:B------:R-:W-:-:S03]  /*07e0*/  MOV R3, R0 ;  /* 0x0000000000037202 */ /* 0x000fc60000000f00 */
[----:B------:R-:W-:Y:S02]  /*07f0*/  IMAD.MOV R0, RZ, RZ, -R6 ;  /* 0x000000ffff007224 */ /* 0x000fe400078e0a06 */
        /* <DEDUP_REMOVED lines=28> */
[----:B------:R-:W-:-:S03]  /*09c0*/  IMAD.MOV R5, RZ, RZ, -R4 ;  /* 0x000000ffff057224 */ /* 0x000fc600078e0a04 */
        /* <DEDUP_REMOVED lines=10> */
[----:B------:R-:W-:-:S04]  /*0a70*/  IMAD.MOV R2, RZ, RZ, -R0 ;  /* 0x000000ffff027224 */ /* 0x000fc800078e0a00 */
[C---:B------:R-:W-:Y:S01]  /*0a80*/  IMAD R3, R9.reuse, R2, R4 ;  /* 0x0000000209037224 */ /* 0x040fe200078e0204 */
[----:B------:R-:W-:Y:S01]  /*0a90*/  LEA R2, R9, R0, 0x18 ;  /* 0x0000000009027211 */ /* 0x000fe200078ec0ff */
[----:B------:R-:W-:-:S04]  /*0aa0*/  IMAD R0, R12, R5, R11 ;  /* 0x000000050c007224 */ /* 0x000fc800078e020b */
[----:B------:R-:W-:Y:S01]  /*0ab0*/  IMAD R214, R3, 0x10000, R2 ;  /* 0x0001000003d67824 */ /* 0x000fe200078e0202 */
[----:B------:R-:W-:Y:S05]  /*0ac0*/  BRA `(.L_x_454) ;  /* 0x0000044000007947 */ /* 0x000fea0003800000 */
.L_x_453:
[----:B------:R-:W-:-:S04]  /*0ad0*/  IMAD.MOV.U32 R2, RZ, RZ, 0x4 ;  /* 0x00000004ff027424 */ /* 0x000fc800078e00ff */
[----:B------:R-:W-:-:S05]  /*0ae0*/  IMAD.WIDE R2, R215, R2, c[0x0][0x590] ;  /* 0x00016400d7027625 */ /* 0x000fca00078e0202 */
[----:B------:R-:W3:Y:S02]  /*0af0*/  LDG.E R7, [R2.64] ;  /* 0x0000000802077981 */ /* 0x000ee4000c1e1900 */
[----:B-123--:R-:W-:-:S05]  /*0b00*/  IMAD R9, R7, R12, RZ ;  /* 0x0000000c07097224 */ /* 0x00efca00078e02ff */
[-C--:B------:R-:W-:Y:S02]  /*0b10*/  IABS R0, R9.reuse ;  /* 0x0000000900007213 */ /* 0x080fe40000000000 */
[----:B------:R-:W-:-:S03]  /*0b20*/  IABS R8, R9 ;  /* 0x0000000900087213 */ /* 0x000fc60000000000 */
[----:B------:R-:W-:-:S04]  /*0b30*/  IMAD.MOV.U32 R6, RZ, RZ, R0 ;  /* 0x000000ffff067224 */ /* 0x000fc800078e0000 */
[----:B------:R-:W1:Y:S08]  /*0b40*/  I2F.RP R2, R6 ;  /* 0x0000000600027306 */ /* 0x000e700000209400 */
[----:B-1----:R-:W1:Y:S02]  /*0b50*/  MUFU.RCP R2, R2 ;  /* 0x0000000200027308 */ /* 0x002e640000001000 */
[----:B-1----:R-:W-:-:S06]  /*0b60*/  IADD3 R2, R2, 0xffffffe, RZ ;  /* 0x0ffffffe02027810 */ /* 0x002fcc0007ffe0ff */
[----:B------:R-:W1:Y:S02]  /*0b70*/  F2I.FTZ.U32.TRUNC.NTZ R3, R2 ;  /* 0x0000000200037305 */ /* 0x000e64000021f000 */
[----:B-1----:R-:W-:-:S04]  /*0b80*/  IMAD.MOV R0, RZ, RZ, -R3 ;  /* 0x000000ffff007224 */ /* 0x002fc800078e0a03 */
[----:B------:R-:W-:Y:S01]  /*0b90*/  IMAD.MOV.U32 R2, RZ, RZ, R0 ;  /* 0x000000ffff027224 */ /* 0x000fe200078e0000 */
[----:B------:R-:W-:-:S03]  /*0ba0*/  IABS R0, R11 ;  /* 0x0000000b00007213 */ /* 0x000fc60000000000 */
[----:B------:R-:W-:Y:S01]  /*0bb0*/  IMAD R4, R2, R6, RZ ;  /* 0x0000000602047224 */ /* 0x000fe200078e02ff */
[----:B------:R-:W-:Y:S01]  /*0bc0*/  MOV R5, R0 ;  /* 0x0000000000057202 */ /* 0x000fe20000000f00 */
[----:B------:R-:W-:-:S04]  /*0bd0*/  IMAD.MOV.U32 R2, RZ, RZ, RZ ;  /* 0x000000ffff027224 */ /* 0x000fc800078e00ff */
[----:B------:R-:W-:-:S04]  /*0be0*/  IMAD.HI.U32 R0, R3, R4, R2 ;  /* 0x0000000403007227 */ /* 0x000fc800078e0002 */
[----:B------:R-:W-:Y:S02]  /*0bf0*/  IMAD.MOV R2, RZ, RZ, -R8 ;  /* 0x000000ffff027224 */ /* 0x000fe400078e0a08 */
        /* <DEDUP_REMOVED lines=9> */
[----:B------:R-:W-:-:S04]  /*0c90*/  @P2 IADD3 R0, R0, 0x1, RZ ;  /* 0x0000000100002810 */ /* 0x000fc80007ffe0ff */
[----:B------:R-:W-:-:S05]  /*0ca0*/  MOV R4, R0 ;  /* 0x0000000000047202 */ /* 0x000fca0000000f00 */
[----:B------:R-:W-:Y:S01]  /*0cb0*/  @!P1 IMAD.MOV R4, RZ, RZ, -R4 ;  /* 0x000000ffff049224 */ /* 0x000fe200078e0a04 */
[----:B------:R-:W-:-:S05]  /*0cc0*/  @!P0 LOP3.LUT R4, RZ, R9, RZ, 0x33, !PT ;  /* 0x00000009ff048212 */ /* 0x000fca00078e33ff */
[----:B------:R-:W-:-:S05]  /*0cd0*/  IMAD R10, R7, R4, RZ ;  /* 0x00000004070a7224 */ /* 0x000fca00078e02ff */
[----:B------:R-:W-:-:S04]  /*0ce0*/  IADD3 R0, -R10, c[0x0][0x538], RZ ;  /* 0x00014e000a007a10 */ /* 0x000fc80007ffe1ff */
[----:B------:R-:W-:-:S04]  /*0cf0*/  IMNMX R6, R7, R0, PT ;  /* 0x0000000007067217 */ /* 0x000fc80003800200 */
[----:B------:R-:W-:-:S05]  /*0d00*/  IABS R0, R6 ;  /* 0x0000000600007213 */ /* 0x000fca0000000000 */
[----:B------:R-:W-:-:S04]  /*0d10*/  IMAD.MOV.U32 R5, RZ, RZ, R0 ;  /* 0x000000ffff057224 */ /* 0x000fc800078e0000 */
[----:B------:R-:W1:Y:S08]  /*0d20*/  I2F.RP R2, R5 ;  /* 0x0000000500027306 */ /* 0x000e700000209400 */
[----:B-1----:R-:W1:Y:S02]  /*0d30*/  MUFU.RCP R2, R2 ;  /* 0x0000000200027308 */ /* 0x002e640000001000 */
[----:B-1----:R-:W-:-:S06]  /*0d40*/  IADD3 R2, R2, 0xffffffe, RZ ;  /* 0x0ffffffe02027810 */ /* 0x002fcc0007ffe0ff */
[----:B------:R1:W2:Y:S02]  /*0d50*/  F2I.FTZ.U32.TRUNC.NTZ R3, R2 ;  /* 0x0000000200037305 */ /* 0x0002a4000021f000 */
[----:B-1----:R-:W-:Y:S01]  /*0d60*/  IMAD.MOV R2, RZ, RZ, -R4 ;  /* 0x000000ffff027224 */ /* 0x002fe200078e0a04 */
[----:B--2---:R-:W-:-:S03]  /*0d70*/  IADD3 R0, RZ, -R3, RZ ;  /* 0x80000003ff007210 */ /* 0x004fc60007ffe0ff */
[----:B------:R-:W-:Y:S01]  /*0d80*/  IMAD R8, R9, R2, R11 ;  /* 0x0000000209087224 */ /* 0x000fe200078e020b */
[----:B------:R-:W-:Y:S01]  /*0d90*/  IABS R9, R6 ;  /* 0x0000000600097213 */ /* 0x000fe20000000000 */
[----:B------:R-:W-:-:S03]  /*0da0*/  IMAD.MOV.U32 R2, RZ, RZ, R0 ;  /* 0x000000ffff027224 */ /* 0x000fc600078e0000 */
[----:B------:R-:W-:Y:S01]  /*0db0*/  IABS R0, R8 ;  /* 0x0000000800007213 */ /* 0x000fe20000000000 */
[----:B------:R-:W-:Y:S02]  /*0dc0*/  IMAD R7, R2, R5, RZ ;  /* 0x0000000502077224 */ /* 0x000fe400078e02ff */
[----:B------:R-:W-:Y:S02]  /*0dd0*/  IMAD.MOV.U32 R2, RZ, RZ, RZ ;  /* 0x000000ffff027224 */ /* 0x000fe400078e00ff */
[----:B------:R-:W-:Y:S01]  /*0de0*/  IMAD.MOV.U32 R4, RZ, RZ, R0 ;  /* 0x000000ffff047224 */ /* 0x000fe200078e0000 */
[----:B------:R-:W-:Y:S01]  /*0df0*/  IADD3 R0, RZ, -R9, RZ ;  /* 0x80000009ff007210 */ /* 0x000fe20007ffe0ff */
[----:B------:R-:W-:-:S04]  /*0e00*/  IMAD.HI.U32 R3, R3, R7, R2 ;  /* 0x0000000703037227 */ /* 0x000fc800078e0002 */
[----:B------:R-:W-:Y:S02]  /*0e10*/  IMAD.MOV.U32 R2, RZ, RZ, R0 ;  /* 0x000000ffff027224 */ /* 0x000fe400078e0000 */
[----:B------:R-:W-:Y:S01]  /*0e20*/  IMAD.HI.U32 R0, R3, R4, RZ ;  /* 0x0000000403007227 */ /* 0x000fe200078e00ff */
[----:B------:R-:W-:-:S03]  /*0e30*/  IADD3 R3, R10, 0x1000000, R8 ;  /* 0x010000000a037810 */ /* 0x000fc60007ffe008 */
[----:B------:R-:W-:-:S05]  /*0e40*/  IMAD R2, R0, R2, R4 ;  /* 0x0000000200027224 */ /* 0x000fca00078e0204 */
[----:B------:R-:W-:-:S13]  /*0e50*/  ISETP.GT.U32.AND P0, PT, R5, R2, PT ;  /* 0x000000020500720c */ /* 0x000fda0003f04070 */
[----:B------:R-:W-:Y:S01]  /*0e60*/  @!P0 IMAD.IADD R2, R2, 0x1, -R5 ;  /* 0x0000000102028824 */ /* 0x000fe200078e0a05 */
[----:B------:R-:W-:Y:S02]  /*0e70*/  @!P0 IADD3 R0, R0, 0x1, RZ ;  /* 0x0000000100008810 */ /* 0x000fe40007ffe0ff */
[----:B------:R-:W-:Y:S02]  /*0e80*/  ISETP.NE.AND P0, PT, R6, RZ, PT ;  /* 0x000000ff0600720c */ /* 0x000fe40003f05270 */
[----:B------:R-:W-:Y:S02]  /*0e90*/  ISETP.GE.U32.AND P2, PT, R2, R5, PT ;  /* 0x000000050200720c */ /* 0x000fe40003f46070 */
[----:B------:R-:W-:-:S04]  /*0ea0*/  LOP3.LUT R2, R8, R6, RZ, 0x3c, !PT ;  /* 0x0000000608027212 */ /* 0x000fc800078e3cff */
[----:B------:R-:W-:Y:S01]  /*0eb0*/  ISETP.GE.AND P1, PT, R2, RZ, PT ;  /* 0x000000ff0200720c */ /* 0x000fe20003f26270 */
[----:B------:R-:W-:-:S06]  /*0ec0*/  IMAD.MOV R2, RZ, RZ, -R6 ;  /* 0x000000ffff027224 */ /* 0x000fcc00078e0a06 */
[----:B------:R-:W-:-:S06]  /*0ed0*/  @P2 IADD3 R0, R0, 0x1, RZ ;  /* 0x0000000100002810 */ /* 0x000fcc0007ffe0ff */
[----:B------:R-:W-:Y:S02]  /*0ee0*/  @!P1 IADD3 R0, -R0, RZ, RZ ;  /* 0x000000ff00009210 */ /* 0x000fe40007ffe1ff */
[----:B------:R-:W-:-:S05]  /*0ef0*/  @!P0 LOP3.LUT R0, RZ, R6, RZ, 0x33, !PT ;  /* 0x00000006ff008212 */ /* 0x000fca00078e33ff */
[----:B------:R-:W-:Y:S02]  /*0f00*/  IMAD R214, R0, R2, R3 ;  /* 0x0000000200d67224 */ /* 0x000fe400078e0203 */
.L_x_454:
[----:B------:R-:W-:Y:S05]  /*0f10*/  BSYNC B0 ;  /* 0x0000000000007941 */ /* 0x000fea0003800000 */
.L_x_452:
[----:B------:R-:W-:-:S04]  /*0f20*/  LOP3.LUT R0, RZ, R0, RZ, 0x33, !PT ;  /* 0x00000000ff007212 */ /* 0x000fc800078e33ff */
[----:B------:R-:W-:Y:S01]  /*0f30*/  IADD3 R213, R0, R12, RZ ;  /* 0x0000000c00d57210 */ /* 0x000fe20007ffe0ff */
[----:B------:R-:W-:Y:S05]  /*0f40*/  BRA `(.L_x_455) ;  /* 0x0000004000007947 */ /* 0x000fea0003800000 */
.L_x_443:
[----:B-1----:R-:W-:Y:S01]  /*0f50*/  IMAD.MOV.U32 R213, RZ, RZ, RZ ;  /* 0x000000ffffd57224 */ /* 0x002fe200078e00ff */
[----:B------:R-:W-:Y:S01]  /*0f60*/  MOV R214, RZ ;  /* 0x000000ff00d67202 */ /* 0x000fe20000000f00 */
[----:B------:R-:W-:Y:S01]  /*0f70*/  IMAD.U32 R212, RZ, RZ, UR4 ;  /* 0x00000004ffd47e24 */ /* 0x000fe2000f8e00ff */
[----:B------:R-:W-:Y:S02]  /*0f80*/  MOV R215, c[0x0][0x53c] ;  /* 0x00014f0000d77a02 */ /* 0x000fe40000000f00 */
.L_x_455:
[----:B------:R-:W-:Y:S01]  /*0f90*/  ISETP.NE.AND P0, PT, R13, RZ, PT ;  /* 0x000000ff0d00720c */ /* 0x000fe20003f05270 */
[----:B------:R-:W-:-:S12]  /*0fa0*/  WARPSYNC 0xffffffff ;  /* 0xffffffff00007948 */ /* 0x000fd80003800000 */
[----:B------:R1:W-:Y:S04]  /*0fb0*/  @!P0 STS.128 [0x18100], R212 ;  /* 0x018100d4ff008388 */ /* 0x0003e80000000c00 */
[----:B------:R-:W-:Y:S06]  /*0fc0*/  BAR.ARV 0x5, 0x100 ;  /* 0x0144000000007b1d */ /* 0x000fec0000002000 */
.L_x_441:
[----:B-1----:R-:W-:-:S13]  /*0fd0*/  ISETP.GE.AND P0, PT, R215, c[0x0][0x53c], PT ;  /* 0x00014f00d7007a0c */ /* 0x002fda0003f06270 */
        /* <DEDUP_REMOVED lines=13> */
[----:B------:R-:W-:Y:S02]  /*10b0*/  SHF.R.S32.HI R217, RZ, 0x3, R15 ;  /* 0x00000003ffd97819 */ /* 0x000fe4000001140f */
[----:B------:R-:W-:Y:S01]  /*10c0*/  LEA.HI R8, R9, R17, RZ, 0x5 ;  /* 0x0000001109087211 */ /* 0x000fe200078f28ff */
[----:B------:R-:W-:Y:S01]  /*10d0*/  IMAD.IADD R14, R3, 0x1, -R0 ;  /* 0x00000001030e7824 */ /* 0x000fe200078e0a00 */
[----:B------:R-:W-:Y:S01]  /*10e0*/  LOP3.LUT R0, R2, 0xfffffff0, RZ, 0xc0, !PT ;  /* 0xfffffff002007812 */ /* 0x000fe200078ec0ff */
[----:B------:R-:W-:Y:S01]  /*10f0*/  IMAD.SHL.U32 R4, R217, 0x40, RZ ;  /* 0x00000040d9047824 */ /* 0x000fe200078e00ff */
[----:B------:R-:W-:Y:S02]  /*1100*/  SHF.R.S32.HI R2, RZ, 0x1f, R13 ;  /* 0x0000001fff027819 */ /* 0x000fe4000001140d */
[----:B------:R-:W-:Y:S01]  /*1110*/  LOP3.LUT R3, R15, 0xfffffff8, RZ, 0xc0, !PT ;  /* 0xfffffff80f037812 */ /* 0x000fe200078ec0ff */
[----:B------:R-:W-:Y:S01]  /*1120*/  IMAD.IADD R0, R17, 0x1, -R0 ;  /* 0x0000000111007824 */ /* 0x000fe200078e0a00 */
[----:B------:R-:W-:-:S02]  /*1130*/  LEA.HI R2, R2, R7, RZ, 0x3 ;  /* 0x0000000702027211 */ /* 0x000fc400078f18ff */
[----:B------:R-:W-:Y:S01]  /*1140*/  LEA.HI R9, R9, R17, RZ, 0x6 ;  /* 0x0000001109097211 */ /* 0x000fe200078f30ff */
[----:B------:R-:W-:Y:S01]  /*1150*/  IMAD.IADD R198, R17, 0x1, -R3 ;  /* 0x0000000111c67824 */ /* 0x000fe200078e0a03 */
[----:B------:R-:W-:Y:S02]  /*1160*/  SHF.R.S32.HI R5, RZ, 0x1f, R0 ;  /* 0x0000001fff057819 */ /* 0x000fe40000011400 */
[----:B------:R-:W-:Y:S01]  /*1170*/  LOP3.LUT R3, R2, 0xfffffff8, RZ, 0xc0, !PT ;  /* 0xfffffff802037812 */ /* 0x000fe200078ec0ff */
[----:B------:R-:W-:Y:S01]  /*1180*/  IMAD.SHL.U32 R184, R198, 0x8, RZ ;  /* 0x00000008c6b87824 */ /* 0x000fe200078e00ff */
[----:B------:R-:W-:Y:S01]  /*1190*/  LEA.HI R11, R5, R0, RZ, 0x3 ;  /* 0x00000000050b7211 */ /* 0x000fe200078f18ff */
[----:B------:R-:W-:Y:S01]  /*11a0*/  IMAD.SHL.U32 R9, R9, 0x8, RZ ;  /* 0x0000000809097824 */ /* 0x000fe200078e00ff */
[----:B------:R-:W-:Y:S01]  /*11b0*/  LOP3.LUT R2, R4, 0x1c0, RZ, 0xc0, !PT ;  /* 0x000001c004027812 */ /* 0x000fe200078ec0ff */
[----:B------:R-:W-:Y:S01]  /*11c0*/  IMAD.IADD R7, R7, 0x1, -R3 ;  /* 0x0000000107077824 */ /* 0x000fe200078e0a03 */
[----:B------:R-:W-:Y:S01]  /*11d0*/  LOP3.LUT R3, R11, 0xfffffff8, RZ, 0xc0, !PT ;  /* 0xfffffff80b037812 */ /* 0x000fe200078ec0ff */
[----:B------:R-:W-:Y:S01]  /*11e0*/  IMAD R197, R198, 0x20, R217 ;  /* 0x00000020c6c57824 */ /* 0x000fe200078e02d9 */
[----:B------:R-:W-:-:S02]  /*11f0*/  SHF.R.U32.HI R4, RZ, 0x3, R2 ;  /* 0x00000003ff047819 */ /* 0x000fc40000011602 */
[----:B------:R-:W-:Y:S01]  /*1200*/  LOP3.LUT R2, R2, 0x38, R184, 0xf8, !PT ;  /* 0x0000003802027812 */ /* 0x000fe200078ef8b8 */
[----:B------:R-:W-:Y:S01]  /*1210*/  IMAD.IADD R5, R0, 0x1, -R3 ;  /* 0x0000000100057824 */ /* 0x000fe200078e0a03 */
[----:B------:R-:W-:Y:S02]  /*1220*/  LOP3.LUT R0, R8, 0xffffffe0, RZ, 0xc0, !PT ;  /* 0xffffffe008007812 */ /* 0x000fe400078ec0ff */
[----:B------:R-:W-:Y:S02]  /*1230*/  LOP3.LUT R10, R2, R4, RZ, 0x3c, !PT ;  /* 0x00000004020a7212 */ /* 0x000fe400078e3cff */
[----:B------:R-:W-:Y:S01]  /*1240*/  SHF.R.S32.HI R4, RZ, 0x5, R8 ;  /* 0x00000005ff047819 */ /* 0x000fe20000011408 */
        /* <DEDUP_REMOVED lines=32> */
[----:B------:R-:W-:Y:S01]  /*1450*/  IMAD.IADD R216, R0, 0x1, -R3 ;  /* 0x0000000100d87824 */ /* 0x000fe200078e0a03 */
[----:B------:R-:W-:Y:S01]  /*1460*/  SHF.R.U32.HI R2, RZ, 0x3, R2 ;  /* 0x00000003ff027819 */ /* 0x000fe20000011602 */
[----:B------:R1:W-:Y:S01]  /*1470*/  STL [R1+0x10], R15 ;  /* 0x0000100f01007387 */ /* 0x0003e20000100800 */
[----:B------:R-:W-:Y:S01]  /*1480*/  LEA.HI R3, R4, R4, RZ, 0x1d ;  /* 0x0000000404037211 */ /* 0x000fe200078fe8ff */
[----:B------:R-:W-:Y:S01]  /*1490*/  IMAD R0, R14, 0x200, R13 ;  /* 0x000002000e007824 */ /* 0x000fe200078e020d */
[----:B------:R-:W-:Y:S01]  /*14a0*/  LOP3.LUT R2, R6, R2, RZ, 0x3c, !PT ;  /* 0x0000000206027212 */ /* 0x000fe200078e3cff */
[----:B------:R-:W-:Y:S01]  /*14b0*/  IMAD R216, R216, 0x8, R15 ;  /* 0x00000008d8d87824 */ /* 0x000fe200078e020f */
[----:B------:R-:W-:Y:S01]  /*14c0*/  LOP3.LUT R4, R7, 0xfffffe00, RZ, 0xc0, !PT ;  /* 0xfffffe0007047812 */ /* 0x000fe200078ec0ff */
[----:B------:R-:W-:Y:S01]  /*14d0*/  IMAD.IADD R7, R5, 0x1, R3 ;  /* 0x0000000105077824 */ /* 0x000fe200078e0203 */
[----:B------:R-:W-:-:S02]  /*14e0*/  IADD3 R192, R184, 0x40, RZ ;  /* 0x00000040b8c07810 */ /* 0x000fc40007ffe0ff */
[CC--:B------:R-:W-:Y:S01]  /*14f0*/  IADD3 R3, R2.reuse, R4.reuse, R8 ;  /* 0x0000000402037210 */ /* 0x0c0fe20007ffe008 */
[----:B------:R-:W-:Y:S01]  /*1500*/  IMAD.MOV.U32 R8, RZ, RZ, 0x20 ;  /* 0x00000020ff087424 */ /* 0x000fe200078e00ff */
[----:B------:R-:W-:Y:S02]  /*1510*/  LOP3.LUT R4, R2, R4, RZ, 0xfc, !PT ;  /* 0x0000000402047212 */ /* 0x000fe400078efcff */
[----:B------:R-:W-:Y:S02]  /*1520*/  LOP3.LUT R2, R12, 0x7ffffffc, RZ, 0xc0, !PT ;  /* 0x7ffffffc0c027812 */ /* 0x000fe400078ec0ff */
[----:B------:R-:W-:Y:S01]  /*1530*/  LOP3.LUT R9, R10, 0x7ffffe00, R9, 0xf8, !PT ;  /* 0x7ffffe000a097812 */ /* 0x000fe200078ef809 */
[----:B------:R-:W-:Y:S01]  /*1540*/  IMAD.MOV.U32 R10, RZ, RZ, 0x40 ;  /* 0x00000040ff0a7424 */ /* 0x000fe200078e00ff */
[----:B------:R-:W-:Y:S01]  /*1550*/  LEA R226, R7, 0x80, 0x1 ;  /* 0x0000008007e27811 */ /* 0x000fe200078e08ff */
[----:B------:R-:W-:Y:S01]  /*1560*/  IMAD.IADD R2, R16, 0x1, -R2 ;  /* 0x0000000110027824 */ /* 0x000fe200078e0a02 */
[----:B------:R-:W-:Y:S01]  /*1570*/  IADD3 R193, R184, 0x80, RZ ;  /* 0x00000080b8c17810 */ /* 0x000fe20007ffe0ff */
[----:B------:R-:W-:Y:S01]  /*1580*/  IMAD.SHL.U32 R179, R9, 0x2, RZ ;  /* 0x0000000209b37824 */ /* 0x000fe200078e00ff */
[----:B------:R-:W-:Y:S01]  /*1590*/  SHF.R.S32.HI R5, RZ, 0x1f, R192 ;  /* 0x0000001fff057819 */ /* 0x000fe200000114c0 */
[----:B------:R-:W-:Y:S01]  /*15a0*/  IMAD.SHL.U32 R199, R2, 0x2, RZ ;  /* 0x0000000202c77824 */ /* 0x000fe200078e00ff */
[----:B------:R-:W-:-:S02]  /*15b0*/  SEL R5, R8, 0xffffffe0, !P1 ;  /* 0xffffffe008057807 */ /* 0x000fc40004800000 */
[----:B------:R-:W-:Y:S02]  /*15c0*/  SEL R2, R8, 0xffffffe0, !P4 ;  /* 0xffffffe008027807 */ /* 0x000fe40006000000 */
[C---:B------:R-:W-:Y:S01]  /*15d0*/  IADD3 R252, R199.reuse, 0x8, RZ ;  /* 0x00000008c7fc7810 */ /* 0x040fe20007ffe0ff */
[----:B------:R-:W-:Y:S01]  /*15e0*/  IMAD.IADD R229, R226, 0x1, R5 ;  /* 0x00000001e2e57824 */ /* 0x000fe200078e0205 */
[C---:B------:R-:W-:Y:S02]  /*15f0*/  IADD3 R250, R199.reuse, 0x18, RZ ;  /* 0x00000018c7fa7810 */ /* 0x040fe40007ffe0ff */
[C---:B------:R-:W-:Y:S02]  /*1600*/  IADD3 R249, R199.reuse, 0x20, RZ ;  /* 0x00000020c7f97810 */ /* 0x040fe40007ffe0ff */
[C---:B------:R-:W-:Y:S02]  /*1610*/  IADD3 R247, R199.reuse, 0x30, RZ ;  /* 0x00000030c7f77810 */ /* 0x040fe40007ffe0ff */
[----:B------:R-:W-:-:S02]  /*1620*/  IADD3 R246, R199, 0x38, RZ ;  /* 0x00000038c7f67810 */ /* 0x000fc40007ffe0ff */
[C---:B------:R-:W-:Y:S02]  /*1630*/  IADD3 R244, R199.reuse, 0x48, RZ ;  /* 0x00000048c7f47810 */ /* 0x040fe40007ffe0ff */
[C---:B------:R-:W-:Y:S02]  /*1640*/  IADD3 R243, R199.reuse, 0x50, RZ ;  /* 0x00000050c7f37810 */ /* 0x040fe40007ffe0ff */
[----:B------:R-:W-:Y:S02]  /*1650*/  SHF.R.S32.HI R8, RZ, 0x1f, R199 ;  /* 0x0000001fff087819 */ /* 0x000fe400000114c7 */
[C---:B------:R-:W-:Y:S02]  /*1660*/  IADD3 R241, R199.reuse, 0x60, RZ ;  /* 0x00000060c7f17810 */ /* 0x040fe40007ffe0ff */
[----:B------:R-:W-:Y:S02]  /*1670*/  IADD3 R240, R199, 0x68, RZ ;  /* 0x00000068c7f07810 */ /* 0x000fe40007ffe0ff */
[----:B------:R-:W-:-:S02]  /*1680*/  SHF.R.S32.HI R7, RZ, 0x1f, R252 ;  /* 0x0000001fff077819 */ /* 0x000fc400000114fc */
[C---:B------:R-:W-:Y:S02]  /*1690*/  IADD3 R238, R199.reuse, 0x78, RZ ;  /* 0x00000078c7ee7810 */ /* 0x040fe40007ffe0ff */
[----:B------:R-:W-:Y:S02]  /*16a0*/  IADD3 R237, R199, 0x80, RZ ;  /* 0x00000080c7ed7810 */ /* 0x000fe40007ffe0ff */
[----:B------:R-:W-:Y:S02]  /*16b0*/  SHF.R.S32.HI R8, RZ, 0x1f, R250 ;  /* 0x0000001fff087819 */ /* 0x000fe400000114fa */
[----:B------:R-:W-:Y:S02]  /*16c0*/  SHF.R.S32.HI R7, RZ, 0x1f, R249 ;  /* 0x0000001fff077819 */ /* 0x000fe400000114f9 */
[----:B------:R-:W-:Y:S02]  /*16d0*/  IADD3 R227, R226, -0x10, RZ ;  /* 0xfffffff0e2e37810 */ /* 0x000fe40007ffe0ff */
[----:B------:R-:W-:-:S02]  /*16e0*/  SHF.R.S32.HI R6, RZ, 0x1f, R193 ;  /* 0x0000001fff067819 */ /* 0x000fc400000114c1 */
[C---:B------:R-:W-:Y:S02]  /*16f0*/  IADD3 R235, R199.reuse, 0x90, RZ ;  /* 0x00000090c7eb7810 */ /* 0x040fe40007ffe0ff */
[----:B------:R-:W-:Y:S02]  /*1700*/  IADD3 R234, R199, 0x98, RZ ;  /* 0x00000098c7ea7810 */ /* 0x000fe40007ffe0ff */
[----:B------:R-:W-:Y:S02]  /*1710*/  SHF.R.S32.HI R8, RZ, 0x1f, R247 ;  /* 0x0000001fff087819 */ /* 0x000fe400000114f7 */
[----:B------:R-:W-:Y:S02]  /*1720*/  SHF.R.S32.HI R7, RZ, 0x1f, R246 ;  /* 0x0000001fff077819 */ /* 0x000fe400000114f6 */
[----:B------:R-:W-:Y:S02]  /*1730*/  @P0 IADD3 R227, R226, 0x10, RZ ;  /* 0x00000010e2e30810 */ /* 0x000fe40007ffe0ff */
[----:B------:R-:W-:-:S02]  /*1740*/  SEL R6, R10, 0xffffffc0, !P2 ;  /* 0xffffffc00a067807 */ /* 0x000fc40005000000 */
[----:B------:R-:W-:Y:S01]  /*1750*/  IADD3 R232, R199, 0xa8, RZ ;  /* 0x000000a8c7e87810 */ /* 0x000fe20007ffe0ff */
[----:B------:R-:W-:Y:S01]  /*1760*/  IMAD.IADD R228, R5, 0x1, R227 ;  /* 0x0000000105e47824 */ /* 0x000fe200078e02e3 */
[C---:B------:R-:W-:Y:S02]  /*1770*/  IADD3 R231, R199.reuse, 0xb0, RZ ;  /* 0x000000b0c7e77810 */ /* 0x040fe40007ffe0ff */
[----:B------:R-:W-:Y:S02]  /*1780*/  SHF.R.S32.HI R8, RZ, 0x1f, R244 ;  /* 0x0000001fff087819 */ /* 0x000fe400000114f4 */
[----:B------:R-:W-:Y:S02]  /*1790*/  SHF.R.S32.HI R7, RZ, 0x1f, R243 ;  /* 0x0000001fff077819 */ /* 0x000fe400000114f3 */
[----:B------:R-:W-:Y:S02]  /*17a0*/  IADD3 R230, R199, 0xb8, RZ ;  /* 0x000000b8c7e67810 */ /* 0x000fe40007ffe0ff */
[----:B------:R-:W-:-:S02]  /*17b0*/  SHF.R.S32.HI R8, RZ, 0x1f, R241 ;  /* 0x0000001fff087819 */ /* 0x000fc400000114f1 */
[----:B------:R-:W-:Y:S02]  /*17c0*/  SHF.R.S32.HI R7, RZ, 0x1f, R240 ;  /* 0x0000001fff077819 */ /* 0x000fe400000114f0 */
[----:B------:R-:W-:Y:S02]  /*17d0*/  SHF.R.S32.HI R8, RZ, 0x1f, R238 ;  /* 0x0000001fff087819 */ /* 0x000fe400000114ee */
[----:B------:R-:W-:Y:S02]  /*17e0*/  SHF.R.S32.HI R7, RZ, 0x1f, R237 ;  /* 0x0000001fff077819 */ /* 0x000fe400000114ed */
[----:B------:R-:W-:Y:S01]  /*17f0*/  LEA R173, R3, 0xc100, 0x1 ;  /* 0x0000c10003ad7811 */ /* 0x000fe200078e08ff */
[----:B------:R-:W-:Y:S01]  /*1800*/  IMAD.IADD R3, R6, 0x1, R227 ;  /* 0x0000000106037824 */ /* 0x000fe200078e02e3 */
[----:B------:R-:W-:Y:S02]  /*1810*/  LEA R167, R4, 0x100, 0x1 ;  /* 0x0000010004a77811 */ /* 0x000fe400078e08ff */
[----:B------:R-:W-:Y:S01]  /*1820*/  SHF.R.S32.HI R8, RZ, 0x1f, R235 ;  /* 0x0000001fff087819 */ /* 0x000fe200000114eb */
[----:B------:R-:W-:Y:S01]  /*1830*/  IMAD.IADD R174, R173, 0x1, R2 ;  /* 0x00000001adae7824 */ /* 0x000fe200078e0202 */
[----:B------:R-:W-:Y:S01]  /*1840*/  SHF.R.S32.HI R7, RZ, 0x1f, R234 ;  /* 0x0000001fff077819 */ /* 0x000fe200000114ea */
[----:B------:R-:W-:Y:S01]  /*1850*/  IMAD.IADD R168, R2, 0x1, R167 ;  /* 0x0000000102a87824 */ /* 0x000fe200078e02a7 */
[----:B------:R-:W-:Y:S01]  /*1860*/  SHF.R.S32.HI R8, RZ, 0x1f, R232 ;  /* 0x0000001fff087819 */ /* 0x000fe200000114e8 */
[--C-:B------:R-:W-:Y:S01]  /*1870*/  IMAD.IADD R8, R226, 0x1, R6.reuse ;  /* 0x00000001e2087824 */ /* 0x100fe200078e0206 */
[----:B------:R-:W-:Y:S01]  /*1880*/  SHF.R.S32.HI R7, RZ, 0x1f, R231 ;  /* 0x0000001fff077819 */ /* 0x000fe200000114e7 */
[----:B------:R-:W-:Y:S01]  /*1890*/  IMAD.IADD R2, R228, 0x1, R6 ;  /* 0x00000001e4027824 */ /* 0x000fe200078e0206 */
[----:B------:R-:W-:Y:S01]  /*18a0*/  SHF.R.S32.HI R7, RZ, 0x1f, R230 ;  /* 0x0000001fff077819 */ /* 0x000fe200000114e6 */
[----:B------:R-:W-:Y:S01]  /*18b0*/  IMAD.IADD R7, R229, 0x1, R6 ;  /* 0x00000001e5077824 */ /* 0x000fe200078e0206 */
[----:B------:R1:W-:Y:S01]  /*18c0*/  STL [R1+0xc], R8 ;  /* 0x00000c0801007387 */ /* 0x0003e20000100800 */
[----:B------:R-:W-:-:S02]  /*18d0*/  IADD3 R251, R199, 0x10, RZ ;  /* 0x00000010c7fb7810 */ /* 0x000fc40007ffe0ff */
[C---:B------:R-:W-:Y:S01]  /*18e0*/  IADD3 R248, R199.reuse, 0x28, RZ ;  /* 0x00000028c7f87810 */ /* 0x040fe20007ffe0ff */
[----:B------:R1:W-:Y:S01]  /*18f0*/  STL [R1+0x8], R7 ;  /* 0x0000080701007387 */ /* 0x0003e20000100800 */
[C---:B------:R-:W-:Y:S02]  /*1900*/  IADD3 R245, R199.reuse, 0x40, RZ ;  /* 0x00000040c7f57810 */ /* 0x040fe40007ffe0ff */
[C---:B------:R-:W-:Y:S01]  /*1910*/  IADD3 R242, R199.reuse, 0x58, RZ ;  /* 0x00000058c7f27810 */ /* 0x040fe20007ffe0ff */
[----:B------:R1:W-:Y:S01]  /*1920*/  STL [R1+0x4], R3 ;  /* 0x0000040301007387 */ /* 0x0003e20000100800 */
[----:B------:R-:W-:Y:S02]  /*1930*/  LEA R164, R0, 0x6100, 0x1 ;  /* 0x0000610000a47811 */ /* 0x000fe400078e08ff */
[----:B------:R-:W-:Y:S01]  /*1940*/  IADD3 R239, R199, 0x70, RZ ;  /* 0x00000070c7ef7810 */ /* 0x000fe20007ffe0ff */
[----:B------:R1:W-:Y:S01]  /*1950*/  STL [R1], R2 ;  /* 0x0000000201007387 */ /* 0x0003e20000100800 */
[----:B------:R-:W-:-:S02]  /*1960*/  SHF.R.S32.HI R9, RZ, 0x1f, R251 ;  /* 0x0000001fff097819 */ /* 0x000fc400000114fb */
[----:B------:R-:W-:Y:S02]  /*1970*/  SEL R0, R10, 0xffffffc0, !P3 ;  /* 0xffffffc00a007807 */ /* 0x000fe40005800000 */
[----:B------:R-:W-:Y:S02]  /*1980*/  IADD3 R236, R199, 0x88, RZ ;  /* 0x00000088c7ec7810 */ /* 0x000fe40007ffe0ff */
[----:B------:R-:W-:Y:S01]  /*1990*/  SHF.R.S32.HI R9, RZ, 0x1f, R248 ;  /* 0x0000001fff097819 */ /* 0x000fe200000114f8 */
[--C-:B------:R-:W-:Y:S01]  /*19a0*/  IMAD.IADD R176, R173, 0x1, R0.reuse ;  /* 0x00000001adb07824 */ /* 0x100fe200078e0200 */
[----:B------:R-:W-:Y:S01]  /*19b0*/  IADD3 R233, R199, 0xa0, RZ ;  /* 0x000000a0c7e97810 */ /* 0x000fe20007ffe0ff */
        /* <DEDUP_REMOVED lines=9> */
.L_x_621:
[----:B------:R-:W-:Y:S01]  /*1a50*/  ISETP.NE.U32.AND P0, PT, RZ, c[0x0][0x370], PT ;  /* 0x0000dc00ff007a0c */ /* 0x000fe20003f05070 */
[----:B------:R-:W-:Y:S01]  /*1a60*/  IMAD.MOV.U32 R13, RZ, RZ, 0x4 ;  /* 0x00000004ff0d7424 */ /* 0x000fe200078e00ff */
[----:B------:R-:W-:Y:S01]  /*1a70*/  ISETP.NE.U32.AND P2, PT, RZ, c[0x0][0x360], PT ;  /* 0x0000d800ff007a0c */ /* 0x000fe20003f45070 */
[----:B------:R-:W-:Y:S01]  /*1a80*/  IMAD.MOV.U32 R201, RZ, RZ, RZ ;  /* 0x000000ffffc97224 */ /* 0x000fe200078e00ff */
[----:B------:R-:W-:Y:S01]  /*1a90*/  ISETP.NE.AND.EX P1, PT, RZ, c[0x0][0x374], PT, P0 ;  /* 0x0000dd00ff007a0c */ /* 0x000fe20003f25300 */
[----:B------:R-:W-:Y:S01]  /*1aa0*/  IMAD.MOV.U32 R12, RZ, RZ, RZ ;  /* 0x000000ffff0c7224 */ /* 0x000fe200078e00ff */
[----:B------:R-:W-:Y:S01]  /*1ab0*/  ISETP.NE.AND.EX P0, PT, RZ, c[0x0][0x364], PT, P2 ;  /* 0x0000d900ff007a0c */ /* 0x000fe20003f05320 */
[----:B-1----:R-:W-:Y:S01]  /*1ac0*/  IMAD.WIDE R2, R215, R13, c[0x0][0x348] ;  /* 0x0000d200d7027625 */ /* 0x002fe200078e020d */
[----:B------:R-:W-:-:S04]  /*1ad0*/  ISETP.NE.U32.AND P3, PT, RZ, c[0x0][0x348], PT ;  /* 0x0000d200ff007a0c */ /* 0x000fc80003f65070 */
[----:B------:R-:W-:-:S05]  /*1ae0*/  ISETP.NE.AND.EX P3, PT, RZ, c[0x0][0x34c], PT, P3 ;  /* 0x0000d300ff007a0c */ /* 0x000fca0003f65330 */
[----:B------:R-:W-:-:S04]  /*1af0*/  @P1 IMAD.WIDE R6, R215, R13, c[0x0][0x370] ;  /* 0x0000dc00d7061625 */ /* 0x000fc800078e020d */
[----:B------:R-:W-:Y:S01]  /*1b00*/  @P0 IMAD.WIDE R4, R215, R13, c[0x0][0x360] ;  /* 0x0000d800d7040625 */ /* 0x000fe200078e020d */
[----:B------:R1:W5:Y:S04]  /*1b10*/  @P1 LDG.E R201, [R6.64] ;  /* 0x0000000806c91981 */ /* 0x000368000c1e1900 */
        /* <DEDUP_REMOVED lines=9> */
.L_x_456:
[----:B------:R-:W-:-:S04]  /*1bb0*/  ISETP.NE.U32.AND P0, PT, RZ, c[0x0][0x368], PT ;  /* 0x0000da00ff007a0c */ /* 0x000fc80003f05070 */
[----:B------:R-:W-:-:S13]  /*1bc0*/  ISETP.NE.AND.EX P0, PT, RZ, c[0x0][0x36c], PT, P0 ;  /* 0x0000db00ff007a0c */ /* 0x000fda0003f05300 */
[----:B------:R-:W-:Y:S05]  /*1bd0*/  @!P0 BRA `(.L_x_457) ;  /* 0x0000003000008947 */ /* 0x000fea0003800000 */
[----:B-1----:R-:W-:-:S05]  /*1be0*/  IMAD.WIDE R2, R215, R13, c[0x0][0x368] ;  /* 0x0000da00d7027625 */ /* 0x002fca00078e020d */
[----:B------:R1:W5:Y:S01]  /*1bf0*/  LDG.E R0, [R2.64] ;  /* 0x0000000802007981 */ /* 0x000362000c1e1900 */
[----:B------:R-:W-:Y:S05]  /*1c00*/  BRA `(.L_x_458) ;  /* 0x0000008000007947 */ /* 0x000fea0003800000 */
.L_x_457:
[----:B------:R-:W-:Y:S01]  /*1c10*/  ISETP.NE.U32.AND P0, PT, RZ, c[0x0][0x350], PT ;  /* 0x0000d400ff007a0c */ /* 0x000fe20003f05070 */
[----:B------:R-:W-:-:S03]  /*1c20*/  IMAD.U32 R0, RZ, RZ, UR5 ;  /* 0x00000005ff007e24 */ /* 0x000fc6000f8e00ff */
[----:B------:R-:W-:-:S13]  /*1c30*/  ISETP.NE.AND.EX P0, PT, RZ, c[0x0][0x354], PT, P0 ;  /* 0x0000d500ff007a0c */ /* 0x000fda0003f05300 */
[----:B------:R-:W-:Y:S05]  /*1c40*/  @!P0 BRA `(.L_x_458) ;  /* 0x0000004000008947 */ /* 0x000fea0003800000 */
[----:B-1----:R-:W-:-:S05]  /*1c50*/  IMAD.WIDE R2, R215, R13, c[0x0][0x350] ;  /* 0x0000d400d7027625 */ /* 0x002fca00078e020d */
[----:B------:R-:W2:Y:S04]  /*1c60*/  LDG.E R4, [R2.64] ;  /* 0x0000000802047981 */ /* 0x000ea8000c1e1900 */
[----:B------:R-:W2:Y:S02]  /*1c70*/  LDG.E R0, [R2.64+0x4] ;  /* 0x0000040802007981 */ /* 0x000ea4000c1e1900 */
[----:B--2---:R-:W-:Y:S02]  /*1c80*/  IADD3 R0, -R4, R0, RZ ;  /* 0x0000000004007210 */ /* 0x004fe40007ffe1ff */
.L_x_458:
[----:B-1----:R-:W-:Y:S01]  /*1c90*/  IMAD.MOV.U32 R2, RZ, RZ, c[0x0][0x2c4] ;  /* 0x0000b100ff027624 */ /* 0x002fe200078e00ff */
[----:B------:R-:W-:Y:S01]  /*1ca0*/  LOP3.LUT R223, R223, 0xfffffffe, RZ, 0xc0, !PT ;  /* 0xfffffffedfdf7812 */ /* 0x000fe200078ec0ff */
[----:B------:R-:W-:Y:S02]  /*1cb0*/  IMAD.SHL.U32 R211, R213, 0x80, RZ ;  /* 0x00000080d5d37824 */ /* 0x000fe400078e00ff */
[----:B------:R-:W-:Y:S01]  /*1cc0*/  IMAD.MOV.U32 R7, RZ, RZ, c[0x0][0x32c] ;  /* 0x0000cb00ff077624 */ /* 0x000fe200078e00ff */
[----:B------:R-:W-:Y:S01]  /*1cd0*/  ISETP.NE.AND P4, PT, R2, 0x1, PT ;  /* 0x000000010200780c */ /* 0x000fe20003f85270 */
[----:B-----5:R-:W-:Y:S01]  /*1ce0*/  IMAD.IADD R195, R0, 0x1, -R201 ;  /* 0x0000000100c37824 */ /* 0x020fe200078e0ac9 */
[----:B------:R-:W-:-:S02]  /*1cf0*/  IADD3 R2, R211, 0x7f, RZ ;  /* 0x0000007fd3027810 */ /* 0x000fc40007ffe0ff */
[----:B------:R-:W-:-:S03]  /*1d00*/  ISETP.GE.AND P1, PT, R7, 0x1, PT ;  /* 0x000000010700780c */ /* 0x000fc60003f26270 */
[----:B------:R-:W-:-:S06]  /*1d10*/  IMAD.MOV.U32 R0, RZ, RZ, R2 ;  /* 0x000000ffff007224 */ /* 0x000fcc00078e0002 */
[----:B------:R-:W-:Y:S01]  /*1d20*/  @P4 IMAD.HI.U32 R3, R2, c[0x0][0x2c8], RZ ;  /* 0x0000b20002034a27 */ /* 0x000fe200078e00ff */
[----:B------:R-:W-:Y:S02]  /*1d30*/  IADD3 R2, R195, 0x1, -R196 ;  /* 0x00000001c3027810 */ /* 0x000fe40007ffe8c4 */
[----:B------:R-:W-:Y:S02]  /*1d40*/  @P4 LOP3.LUT R223, R223, 0x1, RZ, 0xfc, !PT ;  /* 0x00000001dfdf4812 */ /* 0x000fe400078efcff */
[----:B------:R-:W-:Y:S02]  /*1d50*/  @P4 SHF.R.U32.HI R0, RZ, c[0x0][0x2cc], R3 ;  /* 0x0000b300ff004a19 */ /* 0x000fe40000011603 */
[----:B------:R-:W-:-:S03]  /*1d60*/  LOP3.LUT R223, R223, 0xfffffffd, RZ, 0xc0, !PT ;  /* 0xfffffffddfdf7812 */ /* 0x000fc600078ec0ff */
[----:B------:R-:W-:Y:S01]  /*1d70*/  IMAD.IADD R0, R2, 0x1, R0 ;  /* 0x0000000102007824 */ /* 0x000fe200078e0200 */
[----:B------:R-:W-:-:S04]  /*1d80*/  @P1 LOP3.LUT R223, R223, 0x2, RZ, 0xfc, !PT ;  /* 0x00000002dfdf1812 */ /* 0x000fc800078efcff */
[----:B------:R-:W-:Y:S01]  /*1d90*/  IADD3 R3, R0, c[0x0][0x328], RZ ;  /* 0x0000ca0000037a10 */ /* 0x000fe20007ffe0ff */
[----:B------:R-:W-:Y:S05]  /*1da0*/  @!P1 BRA `(.L_x_459) ;  /* 0x0000010000009947 */ /* 0x000fea0003800000 */
[C---:B------:R-:W-:Y:S01]  /*1db0*/  ISETP.GT.AND P0, PT, R0.reuse, RZ, PT ;  /* 0x000000ff0000720c */ /* 0x040fe20003f04270 */
[----:B------:R-:W-:Y:S01]  /*1dc0*/  BSSY B0, `(.L_x_460) ;  /* 0x000000c000007945 */ /* 0x000fe20003800000 */
[----:B------:R-:W-:-:S11]  /*1dd0*/  IADD3 R2, R0, -0x1, RZ ;  /* 0xffffffff00027810 */ /* 0x000fd60007ffe0ff */
[----:B------:R-:W-:Y:S05]  /*1de0*/  @P0 BRA `(.L_x_461) ;  /* 0x0000006000000947 */ /* 0x000fea0003800000 */
[----:B------:R-:W-:Y:S01]  /*1df0*/  ISETP.NE.AND P0, PT, R7, 0x1, PT ;  /* 0x000000010700780c */ /* 0x000fe20003f05270 */
[----:B------:R-:W-:-:S12]  /*1e00*/  IMAD.MOV R0, RZ, RZ, -R0 ;  /* 0x000000ffff007224 */ /* 0x000fd800078e0a00 */
[----:B------:R-:W-:-:S05]  /*1e10*/  @P0 IMAD.HI.U32 R2, R0, c[0x0][0x330], RZ ;  /* 0x0000cc0000020a27 */ /* 0x000fca00078e00ff */
[----:B------:R-:W-:-:S04]  /*1e20*/  @P0 SHF.R.U32.HI R0, RZ, c[0x0][0x334], R2 ;  /* 0x0000cd00ff000a19 */ /* 0x000fc80000011602 */
[----:B------:R-:W-:Y:S01]  /*1e30*/  LOP3.LUT R2, RZ, R0, RZ, 0x33, !PT ;  /* 0x00000000ff027212 */ /* 0x000fe200078e33ff */
[----:B------:R-:W-:Y:S05]  /*1e40*/  BRA `(.L_x_462) ;  /* 0x0000003000007947 */ /* 0x000fea0003800000 */
.L_x_461:
[----:B------:R-:W-:-:S13]  /*1e50*/  ISETP.NE.AND P0, PT, R7, 0x1, PT ;  /* 0x000000010700780c */ /* 0x000fda0003f05270 */
[----:B------:R-:W-:-:S05]  /*1e60*/  @P0 IMAD.HI.U32 R0, R2, c[0x0][0x330], RZ ;  /* 0x0000cc0002000a27 */ /* 0x000fca00078e00ff */
[----:B------:R-:W-:Y:S02]  /*1e70*/  @P0 SHF.R.U32.HI R2, RZ, c[0x0][0x334], R0 ;  /* 0x0000cd00ff020a19 */ /* 0x000fe40000011600 */
.L_x_462:
[----:B------:R-:W-:Y:S05]  /*1e80*/  BSYNC B0 ;  /* 0x0000000000007941 */ /* 0x000fea0003800000 */
.L_x_460:
[----:B------:R-:W-:-:S05]  /*1e90*/  IMAD R2, R2, R7, c[0x0][0x32c] ;  /* 0x0000cb0002027624 */ /* 0x000fca00078e0207 */
[----:B------:R-:W-:-:S04]  /*1ea0*/  IMNMX R3, R3, R2, PT ;  /* 0x0000000203037217 */ /* 0x000fc80003800200 */
.L_x_459:
[----:B------:R-:W-:Y:S01]  /*1eb0*/  IADD3 R3, R3, 0x3f, RZ ;  /* 0x0000003f03037810 */ /* 0x000fe20007ffe0ff */
[----:B------:R-:W-:Y:S01]  /*1ec0*/  @P4 IMAD.HI.U32 R4, R211, c[0x0][0x2c8], RZ ;  /* 0x0000b200d3044a27 */ /* 0x000fe200078e00ff */
[C---:B------:R-:W-:Y:S02]  /*1ed0*/  IADD3 R2, R195.reuse, 0x3f, RZ ;  /* 0x0000003fc3027810 */ /* 0x040fe40007ffe0ff */
[----:B------:R-:W-:Y:S01]  /*1ee0*/  SHF.R.S32.HI R5, RZ, 0x1f, R3 ;  /* 0x0000001fff057819 */ /* 0x000fe20000011403 */
[----:B------:R-:W-:Y:S01]  /*1ef0*/  IMAD.MOV.U32 R0, RZ, RZ, R211 ;  /* 0x000000ffff007224 */ /* 0x000fe200078e00d3 */
[----:B------:R-:W-:Y:S01]  /*1f00*/  SHF.R.S32.HI R6, RZ, 0x1f, R2 ;  /* 0x0000001fff067819 */ /* 0x000fe20000011402 */
[----:B------:R-:W-:Y:S01]  /*1f10*/  IMAD.IADD R222, R195, 0x1, -R196 ;  /* 0x00000001c3de7824 */ /* 0x000fe200078e0ac4 */
[----:B------:R-:W-:Y:S02]  /*1f20*/  @P4 SHF.R.U32.HI R0, RZ, c[0x0][0x2cc], R4 ;  /* 0x0000b300ff004a19 */ /* 0x000fe40000011604 */
[----:B------:R-:W-:-:S02]  /*1f30*/  LEA.HI R3, R5, R3, RZ, 0x6 ;  /* 0x0000000305037211 */ /* 0x000fc400078f30ff */
[----:B------:R-:W-:Y:S01]  /*1f40*/  LEA.HI R2, R6, R2, RZ, 0x6 ;  /* 0x0000000206027211 */ /* 0x000fe200078f30ff */
[----:B------:R-:W-:Y:S01]  /*1f50*/  IMAD.IADD R0, R222, 0x1, R0 ;  /* 0x00000001de007824 */ /* 0x000fe200078e0200 */
[----:B------:R-:W-:Y:S02]  /*1f60*/  SHF.R.S32.HI R3, RZ, 0x6, R3 ;  /* 0x00000006ff037819 */ /* 0x000fe40000011403 */
[----:B------:R-:W-:Y:S02]  /*1f70*/  SHF.R.S32.HI R4, RZ, 0x6, R2 ;  /* 0x00000006ff047819 */ /* 0x000fe40000011402 */
[----:B------:R-:W-:Y:S02]  /*1f80*/  IADD3 R2, R0, -c[0x0][0x324], RZ ;  /* 0x8000c90000027a10 */ /* 0x000fe40007ffe0ff */
[----:B------:R-:W-:Y:S01]  /*1f90*/  IMNMX R11, R4, R3, PT ;  /* 0x00000003040b7217 */ /* 0x000fe20003800200 */
[----:B------:R-:W-:Y:S05]  /*1fa0*/  @!P1 BRA `(.L_x_463) ;  /* 0x000000f000009947 */ /* 0x000fea0003800000 */
[----:B------:R-:W-:Y:S01]  /*1fb0*/  ISETP.GT.AND P0, PT, R0, -0x1, PT ;  /* 0xffffffff0000780c */ /* 0x000fe20003f04270 */
[----:B------:R-:W-:-:S12]  /*1fc0*/  BSSY B0, `(.L_x_464) ;  /* 0x000000b000007945 */ /* 0x000fd80003800000 */
[----:B------:R-:W-:Y:S05]  /*1fd0*/  @P0 BRA `(.L_x_465) ;  /* 0x0000006000000947 */ /* 0x000fea0003800000 */
[----:B------:R-:W-:Y:S02]  /*1fe0*/  ISETP.NE.AND P0, PT, R7, 0x1, PT ;  /* 0x000000010700780c */ /* 0x000fe40003f05270 */
[----:B------:R-:W-:-:S11]  /*1ff0*/  LOP3.LUT R0, RZ, R0, RZ, 0x33, !PT ;  /* 0x00000000ff007212 */ /* 0x000fd600078e33ff */
[----:B------:R-:W-:-:S05]  /*2000*/  @P0 IMAD.HI.U32 R3, R0, c[0x0][0x330], RZ ;  /* 0x0000cc0000030a27 */ /* 0x000fca00078e00ff */
[----:B------:R-:W-:-:S04]  /*2010*/  @P0 SHF.R.U32.HI R0, RZ, c[0x0][0x334], R3 ;  /* 0x0000cd00ff000a19 */ /* 0x000fc80000011603 */
[----:B------:R-:W-:Y:S01]  /*2020*/  LOP3.LUT R0, RZ, R0, RZ, 0x33, !PT ;  /* 0x00000000ff007212 */ /* 0x000fe200078e33ff */
[----:B------:R-:W-:Y:S05]  /*2030*/  BRA `(.L_x_466) ;  /* 0x0000003000007947 */ /* 0x000fea0003800000 */
.L_x_465:
[----:B------:R-:W-:-:S13]  /*2040*/  ISETP.NE.AND P0, PT, R7, 0x1, PT ;  /* 0x000000010700780c */ /* 0x000fda0003f05270 */
[----:B------:R-:W-:-:S05]  /*2050*/  @P0 IMAD.HI.U32 R3, R0, c[0x0][0x330], RZ ;  /* 0x0000cc0000030a27 */ /* 0x000fca00078e00ff */
[----:B------:R-:W-:Y:S02]  /*2060*/  @P0 SHF.R.U32.HI R0, RZ, c[0x0][0x334], R3 ;  /* 0x0000cd00ff000a19 */ /* 0x000fe40000011603 */
.L_x_466:
[----:B------:R-:W-:Y:S05]  /*2070*/  BSYNC B0 ;  /* 0x0000000000007941 */ /* 0x000fea0003800000 */
.L_x_464:
[----:B------:R-:W-:-:S05]  /*2080*/  IMAD R0, R0, c[0x0][0x32c], RZ ;  /* 0x0000cb0000007a24 */ /* 0x000fca00078e02ff */
[----:B------:R-:W-:-:S04]  /*2090*/  IMNMX R2, R2, R0, !PT ;  /* 0x0000000002027217 */ /* 0x000fc80007800200 */
.L_x_463:
[----:B------:R-:W-:Y:S01]  /*20a0*/  SHF.R.S32.HI R0, RZ, 0x1f, R2 ;  /* 0x0000001fff007819 */ /* 0x000fe20000011402 */
[----:B------:R-:W-:Y:S01]  /*20b0*/  BSSY B0, `(.L_x_467) ;  /* 0x000002c000007945 */ /* 0x000fe20003800000 */
[----:B------:R-:W-:Y:S02]  /*20c0*/  LOP3.LUT R3, R214, 0xff0000, RZ, 0xc0, !PT ;  /* 0x00ff0000d6037812 */ /* 0x000fe400078ec0ff */
[----:B------:R-:W-:Y:S02]  /*20d0*/  LEA.HI R0, R0, R2, RZ, 0x6 ;  /* 0x0000000200007211 */ /* 0x000fe400078f30ff */
[----:B------:R-:W-:Y:S02]  /*20e0*/  LOP3.LUT R2, R214, 0xff000000, RZ, 0xc0, !PT ;  /* 0xff000000d6027812 */ /* 0x000fe400078ec0ff */
[----:B------:R-:W-:-:S04]  /*20f0*/  SHF.R.S32.HI R0, RZ, 0x6, R0 ;  /* 0x00000006ff007819 */ /* 0x000fc80000011400 */
[----:B------:R-:W-:Y:S02]  /*2100*/  IMNMX R8, RZ, R0, !PT ;  /* 0x00000000ff087217 */ /* 0x000fe40007800200 */
[----:B------:R-:W-:Y:S01]  /*2110*/  SHF.R.U32.HI R0, RZ, 0x8, R2 ;  /* 0x00000008ff007819 */ /* 0x000fe20000011602 */
[----:B------:R-:W-:Y:S01]  /*2120*/  IMAD.MOV.U32 R2, RZ, RZ, RZ ;  /* 0x000000ffff027224 */ /* 0x000fe200078e00ff */
[----:B------:R-:W-:Y:S02]  /*2130*/  ISETP.GT.AND P0, PT, R11, R8, PT ;  /* 0x000000080b00720c */ /* 0x000fe40003f04270 */
[----:B------:R-:W-:-:S04]  /*2140*/  LEA.HI R0, R3, R0, RZ, 0x10 ;  /* 0x0000000003007211 */ /* 0x000fc800078f80ff */
[----:B------:R-:W-:Y:S02]  /*2150*/  LOP3.LUT R225, R0, 0xff, RZ, 0xc0, !PT ;  /* 0x000000ff00e17812 */ /* 0x000fe400078ec0ff */
[----:B------:R-:W-:-:S05]  /*2160*/  SHF.R.U32.HI R224, RZ, 0x10, R0 ;  /* 0x00000010ffe07819 */ /* 0x000fca0000011600 */
[----:B------:R-:W-:Y:S05]  /*2170*/  @!P0 BRA `(.L_x_468) ;  /* 0x000001f000008947 */ /* 0x000fea0003800000 */
[----:B------:R-:W-:Y:S01]  /*2180*/  ISETP.NE.AND P0, PT, R224, RZ, PT ;  /* 0x000000ffe000720c */ /* 0x000fe20003f05270 */
[----:B------:R-:W-:-:S03]  /*2190*/  IMAD.MOV.U32 R4, RZ, RZ, RZ ;  /* 0x000000ffff047224 */ /* 0x000fc600078e00ff */
[----:B------:R-:W-:-:S04]  /*21a0*/  SEL R0, R224, c[0x0][0x338], P0 ;  /* 0x0000ce00e0007a07 */ /* 0x000fc80000000000 */
[----:B------:R-:W-:Y:S02]  /*21b0*/  IABS R3, R0 ;  /* 0x0000000000037213 */ /* 0x000fe40000000000 */
[----:B------:R-:W-:Y:S02]  /*21c0*/  IADD3 R6, R0, -0x1, R11 ;  /* 0xffffffff00067810 */ /* 0x000fe40007ffe00b */
[----:B------:R-:W1:Y:S03]  /*21d0*/  I2F.RP R2, R3 ;  /* 0x0000000300027306 */ /* 0x000e660000209400 */
[----:B------:R-:W-:-:S05]  /*21e0*/  IMAD.IADD R6, R6, 0x1, -R8 ;  /* 0x0000000106067824 */ /* 0x000fca00078e0a08 */
[----:B------:R-:W-:Y:S01]  /*21f0*/  IABS R10, R6 ;  /* 0x00000006000a7213 */ /* 0x000fe20000000000 */
        /* <DEDUP_REMOVED lines=23> */
.L_x_468:
[----:B------:R-:W-:Y:S05]  /*2370*/  BSYNC B0 ;  /* 0x0000000000007941 */ /* 0x000fea0003800000 */
.L_x_467:
[----:B------:R-:W-:Y:S01]  /*2380*/  IMAD R194, R225, R2, R8 ;  /* 0x00000002e1c27224 */ /* 0x000fe200078e0208 */
        /* <DEDUP_REMOVED lines=56> */
[----:B------:R-:W-:-:S05]  /*2710*/  @P1 IMAD.WIDE R2, R215, R13, c[0x0][0x340] ;  /* 0x0000d000d7021625 */ /* 0x000fca00078e020d */
[----:B------:R1:W5:Y:S01]  /*2720*/  @P1 LDG.E R13, [R2.64] ;  /* 0x00000008020d1981 */ /* 0x000362000c1e1900 */
[----:B------:R-:W-:Y:S01]  /*2730*/  SHF.R.S32.HI R0, RZ, 0x1f, R12 ;  /* 0x0000001fff007819 */ /* 0x000fe2000001140c */
[----:B------:R-:W-:Y:S01]  /*2740*/  IMAD.IADD R5, R197, 0x1, R211 ;  /* 0x00000001c5057824 */ /* 0x000fe200078e02d3 */
[----:B------:R-:W-:Y:S02]  /*2750*/  LOP3.LUT R14, R214, 0xffff, RZ, 0xc0, !PT ;  /* 0x0000ffffd60e7812 */ /* 0x000fe400078ec0ff */
[----:B------:R-:W-:Y:S01]  /*2760*/  SEL R4, R215, RZ, !P3 ;  /* 0x000000ffd7047207 */ /* 0x000fe20005800000 */
[----:B------:R-:W-:Y:S01]  /*2770*/  IMAD R0, R0, c[0x0][0x178], RZ ;  /* 0x00005e0000007a24 */ /* 0x000fe200078e02ff */
[----:B------:R-:W-:Y:S01]  /*2780*/  ISETP.GE.AND P2, PT, R193, c[0x0][0x198], PT ;  /* 0x00006600c1007a0c */ /* 0x000fe20003f46270 */
[----:B------:R-:W-:Y:S01]  /*2790*/  @P4 IMAD.HI.U32 R7, R5, c[0x0][0x2c8], RZ ;  /* 0x0000b20005074a27 */ /* 0x000fe200078e00ff */
[----:B------:R-:W-:-:S03]  /*27a0*/  IADD3 R101, R178, -0x1, RZ ;  /* 0xffffffffb2657810 */ /* 0x000fc60007ffe0ff */
[C---:B------:R-:W-:Y:S02]  /*27b0*/  IMAD R0, R12.reuse, c[0x0][0x17c], R0 ;  /* 0x00005f000c007a24 */ /* 0x040fe400078e0200 */
[----:B-1----:R-:W-:-:S05]  /*27c0*/  IMAD.WIDE.U32 R2, R12, c[0x0][0x178], RZ ;  /* 0x00005e000c027a25 */ /* 0x002fca00078e00ff */
[----:B------:R-:W-:Y:S02]  /*27d0*/  IADD3 R3, R3, R0, RZ ;  /* 0x0000000003037210 */ /* 0x000fe40007ffe0ff */
[----:B------:R-:W-:-:S03]  /*27e0*/  SHF.R.S32.HI R0, RZ, 0x1f, R215 ;  /* 0x0000001fff007819 */ /* 0x000fc600000114d7 */
[----:B------:R-:W-:Y:S01]  /*27f0*/  IMAD.WIDE.U32 R2, R14, c[0x0][0x1b8], R2 ;  /* 0x00006e000e027a25 */ /* 0x000fe200078e0002 */
[----:B------:R-:W-:Y:S02]  /*2800*/  SEL R6, R0, RZ, !P3 ;  /* 0x000000ff00067207 */ /* 0x000fe40005800000 */
[----:B------:R-:W-:Y:S01]  /*2810*/  MOV R0, R5 ;  /* 0x0000000500007202 */ /* 0x000fe20000000f00 */
[----:B------:R-:W-:Y:S01]  /*2820*/  IMAD R3, R14, c[0x0][0x1bc], R3 ;  /* 0x00006f000e037a24 */ /* 0x000fe200078e0203 */
[----:B------:R-:W-:Y:S01]  /*2830*/  @P4 SHF.R.U32.HI R0, RZ, c[0x0][0x2cc], R7 ;  /* 0x0000b300ff004a19 */ /* 0x000fe20000011607 */
[----:B------:R-:W-:Y:S01]  /*2840*/  IMAD R6, R6, c[0x0][0x1c0], RZ ;  /* 0x0000700006067a24 */ /* 0x000fe200078e02ff */
[----:B------:R-:W-:Y:S01]  /*2850*/  ISETP.GE.AND P4, PT, R184, c[0x0][0x198], PT ;  /* 0x00006600b8007a0c */ /* 0x000fe20003f86270 */
[----:B------:R-:W-:Y:S01]  /*2860*/  IMAD.WIDE.U32 R2, R4, c[0x0][0x1c0], R2 ;  /* 0x0000700004027a25 */ /* 0x000fe200078e0002 */
[----:B------:R-:W-:Y:S02]  /*2870*/  SHF.R.S32.HI R7, RZ, 0x1f, R0 ;  /* 0x0000001fff077819 */ /* 0x000fe40000011400 */
[----:B------:R-:W-:Y:S01]  /*2880*/  ISETP.GE.AND P3, PT, R192, c[0x0][0x198], PT ;  /* 0x00006600c0007a0c */ /* 0x000fe20003f66270 */
[----:B------:R-:W-:-:S02]  /*2890*/  IMAD R6, R4, c[0x0][0x1c4], R6 ;  /* 0x0000710004067a24 */ /* 0x000fc400078e0206 */
[----:B------:R-:W-:-:S03]  /*28a0*/  IMAD.MOV R4, RZ, RZ, -R0 ;  /* 0x000000ffff047224 */ /* 0x000fc600078e0a00 */
[----:B------:R-:W-:Y:S01]  /*28b0*/  IADD3 R3, R3, R6, RZ ;  /* 0x0000000603037210 */ /* 0x000fe20007ffe0ff */
        /* <DEDUP_REMOVED lines=11> */
[----:B------:R-:W-:Y:S02]  /*2970*/  LEA.HI.X R9, R2, c[0x0][0x164], R0, 0x1, P0 ;  /* 0x0000590002097a11 */ /* 0x000fe400000f0c00 */
[----:B------:R-:W-:Y:S01]  /*2980*/  @!P1 MOV R13, R215 ;  /* 0x000000d7000d9202 */ /* 0x000fe20000000f00 */
[----:B------:R-:W-:Y:S05]  /*2990*/  BRA.DIV ~URZ, `(.L_x_470) ;  /* 0x00013e527f007947 */ /* 0x000fea000b800000 */
[----:B------:R1:W2:Y:S02]  /*29a0*/  SHFL.IDX PT, R8, R9, RZ, 0x181f ;  /* 0x00181fff09087589 */ /* 0x0002a400000e0000 */
.L_x_626:
[----:B------:R-:W-:Y:S05]  /*29b0*/  BRA.DIV ~URZ, `(.L_x_471) ;  /* 0x00013ea27f007947 */ /* 0x000fea000b800000 */
[----:B------:R3:W4:Y:S02]  /*29c0*/  SHFL.IDX PT, R0, R12, RZ, 0x181f ;  /* 0x00181fff0c007589 */ /* 0x00072400000e0000 */
.L_x_627:
[----:B------:R-:W-:Y:S01]  /*29d0*/  IMAD R11, R196, c[0x0][0x2c4], RZ ;  /* 0x0000b100c40b7a24 */ /* 0x000fe200078e02ff */
[----:B------:R-:W-:Y:S01]  /*29e0*/  IADD3 R10, R217, R211, RZ ;  /* 0x000000d3d90a7210 */ /* 0x000fe20007ffe0ff */
[----:B------:R-:W-:Y:S03]  /*29f0*/  BSSY B0, `(.L_x_472) ;  /* 0x0000012000007945 */ /* 0x000fe60003800000 */
[----:B------:R-:W-:-:S13]  /*2a00*/  ISETP.GE.AND P0, PT, R10, R11, PT ;  /* 0x0000000b0a00720c */ /* 0x000fda0003f06270 */
[----:B------:R-:W-:Y:S05]  /*2a10*/  @P0 BRA `(.L_x_473) ;  /* 0x000000f000000947 */ /* 0x000fea0003800000 */
[-C--:B----4-:R-:W-:Y:S02]  /*2a20*/  LEA R6, P0, R184, R0.reuse, 0x1 ;  /* 0x00000000b8067211 */ /* 0x090fe400078008ff */
[----:B------:R-:W-:Y:S02]  /*2a30*/  SHF.R.S32.HI R2, RZ, 0x1f, R184 ;  /* 0x0000001fff027819 */ /* 0x000fe400000114b8 */
[----:B------:R-:W-:Y:S02]  /*2a40*/  LEA R4, P1, R192, R0, 0x1 ;  /* 0x00000000c0047211 */ /* 0x000fe400078208ff */
[----:B------:R-:W-:Y:S02]  /*2a50*/  SHF.R.S32.HI R16, RZ, 0x1f, R192 ;  /* 0x0000001fff107819 */ /* 0x000fe400000114c0 */
[----:B--2---:R-:W-:Y:S02]  /*2a60*/  LEA.HI.X R7, R184, R8, R2, 0x1, P0 ;  /* 0x00000008b8077211 */ /* 0x004fe400000f0c02 */
[----:B------:R-:W-:-:S02]  /*2a70*/  SHF.R.S32.HI R15, RZ, 0x1f, R193 ;  /* 0x0000001fff0f7819 */ /* 0x000fc400000114c1 */
[C---:B------:R-:W-:Y:S01]  /*2a80*/  LEA R2, P0, R193.reuse, R0, 0x1 ;  /* 0x00000000c1027211 */ /* 0x040fe200078008ff */
[----:B------:R-:W-:Y:S01]  /*2a90*/  @!PT LDS RZ, [RZ] ;  /* 0x00000000fffff984 */ /* 0x000fe20000000800 */
[----:B------:R-:W-:Y:S01]  /*2aa0*/  @!PT LDS RZ, [RZ] ;  /* 0x00000000fffff984 */ /* 0x000fe20000000800 */
[----:B------:R-:W-:Y:S01]  /*2ab0*/  @!PT LDS RZ, [RZ] ;  /* 0x00000000fffff984 */ /* 0x000fe20000000800 */
[----:B------:R2:W-:Y:S01]  /*2ac0*/  LDGSTS.E.BYPASS.LTC128B.128 [R179+0xc100], [R6.64], !P4 ;  /* 0x0c10000006b37fae */ /* 0x0005e2000e101d48 */
[-C--:B------:R-:W-:Y:S02]  /*2ad0*/  LEA.HI.X R5, R192, R8.reuse, R16, 0x1, P1 ;  /* 0x00000008c0057211 */ /* 0x080fe400008f0c10 */
[----:B------:R-:W-:-:S03]  /*2ae0*/  LEA.HI.X R3, R193, R8, R15, 0x1, P0 ;  /* 0x00000008c1037211 */ /* 0x000fc600000f0c0f */
[----:B------:R2:W-:Y:S04]  /*2af0*/  LDGSTS.E.BYPASS.LTC128B.128 [R179+0x10100], [R4.64], !P3 ;  /* 0x1010000004b37fae */ /* 0x0005e8000d901d48 */
[----:B------:R2:W-:Y:S02]  /*2b00*/  LDGSTS.E.BYPASS.LTC128B.128 [R179+0x14100], [R2.64], !P2 ;  /* 0x1410000002b37fae */ /* 0x0005e4000d101d48 */
.L_x_473:
[----:B------:R-:W-:Y:S05]  /*2b10*/  BSYNC B0 ;  /* 0x0000000000007941 */ /* 0x000fea0003800000 */
.L_x_472:
[----:B------:R-:W-:Y:S05]  /*2b20*/  BRA.DIV ~URZ, `(.L_x_474) ;  /* 0x00013da27f007947 */ /* 0x000fea000b800000 */
[----:B--2---:R2:W1:Y:S04]  /*2b30*/  SHFL.IDX PT, R8, R9, 0x1, 0x181f ;  /* 0x00381f0009087f89 */ /* 0x00446800000e0000 */
[----:B----4-:R2:W4:Y:S02]  /*2b40*/  SHFL.IDX PT, R0, R12, 0x1, 0x181f ;  /* 0x00381f000c007f89 */ /* 0x01052400000e0000 */
.L_x_628:
[----:B------:R-:W-:Y:S01]  /*2b50*/  IADD3 R2, R10, 0x20, RZ ;  /* 0x000000200a027810 */ /* 0x000fe20007ffe0ff */
[----:B------:R-:W-:Y:S03]  /*2b60*/  BSSY B0, `(.L_x_475) ;  /* 0x0000012000007945 */ /* 0x000fe60003800000 */
[----:B------:R-:W-:-:S13]  /*2b70*/  ISETP.GE.AND P0, PT, R2, R11, PT ;  /* 0x0000000b0200720c */ /* 0x000fda0003f06270 */
[----:B------:R-:W-:Y:S05]  /*2b80*/  @P0 BRA `(.L_x_476) ;  /* 0x000000f000000947 */ /* 0x000fea0003800000 */
[-C--:B----4-:R-:W-:Y:S02]  /*2b90*/  LEA R6, P0, R184, R0.reuse, 0x1 ;  /* 0x00000000b8067211 */ /* 0x090fe400078008ff */
[----:B------:R-:W-:Y:S02]  /*2ba0*/  SHF.R.S32.HI R3, RZ, 0x1f, R184 ;  /* 0x0000001fff037819 */ /* 0x000fe400000114b8 */
[----:B------:R-:W-:Y:S02]  /*2bb0*/  LEA R4, P1, R192, R0, 0x1 ;  /* 0x00000000c0047211 */ /* 0x000fe400078208ff */
[----:B------:R-:W-:Y:S02]  /*2bc0*/  SHF.R.S32.HI R16, RZ, 0x1f, R192 ;  /* 0x0000001fff107819 */ /* 0x000fe400000114c0 */
[----:B-1----:R-:W-:Y:S02]  /*2bd0*/  LEA.HI.X R7, R184, R8, R3, 0x1, P0 ;  /* 0x00000008b8077211 */ /* 0x002fe400000f0c03 */
        /* <DEDUP_REMOVED lines=10> */
.L_x_476:
[----:B------:R-:W-:Y:S05]  /*2c80*/  BSYNC B0 ;  /* 0x0000000000007941 */ /* 0x000fea0003800000 */
.L_x_475:
[----:B------:R-:W-:Y:S05]  /*2c90*/  BRA.DIV ~URZ, `(.L_x_477) ;  /* 0x00013d027f007947 */ /* 0x000fea000b800000 */
[----:B-1----:R1:W2:Y:S02]  /*2ca0*/  SHFL.IDX PT, R8, R9, 0x2, 0x181f ;  /* 0x00581f0009087f89 */ /* 0x0022a400000e0000 */
.L_x_629:
[----:B------:R-:W-:Y:S05]  /*2cb0*/  BRA.DIV ~URZ, `(.L_x_478) ;  /* 0x00013d527f007947 */ /* 0x000fea000b800000 */
[----:B----4-:R4:W1:Y:S02]  /*2cc0*/  SHFL.IDX PT, R0, R12, 0x2, 0x181f ;  /* 0x00581f000c007f89 */ /* 0x01086400000e0000 */
.L_x_630:
[----:B------:R-:W-:Y:S01]  /*2cd0*/  IADD3 R2, R10, 0x40, RZ ;  /* 0x000000400a027810 */ /* 0x000fe20007ffe0ff */
[----:B------:R-:W-:Y:S03]  /*2ce0*/  BSSY B0, `(.L_x_479) ;  /* 0x0000012000007945 */ /* 0x000fe60003800000 */
[----:B------:R-:W-:-:S13]  /*2cf0*/  ISETP.GE.AND P0, PT, R2, R11, PT ;  /* 0x0000000b0200720c */ /* 0x000fda0003f06270 */
[----:B------:R-:W-:Y:S05]  /*2d00*/  @P0 BRA `(.L_x_480) ;  /* 0x000000f000000947 */ /* 0x000fea0003800000 */
[-C--:B-1----:R-:W-:Y:S02]  /*2d10*/  LEA R6, P0, R184, R0.reuse, 0x1 ;  /* 0x00000000b8067211 */ /* 0x082fe400078008ff */
        /* <DEDUP_REMOVED lines=14> */
.L_x_480:
[----:B------:R-:W-:Y:S05]  /*2e00*/  BSYNC B0 ;  /* 0x0000000000007941 */ /* 0x000fea0003800000 */
.L_x_479:
[----:B------:R-:W-:Y:S05]  /*2e10*/  BRA.DIV ~URZ, `(.L_x_481) ;  /* 0x00013c627f007947 */ /* 0x000fea000b800000 */
[----:B--2---:R2:W3:Y:S04]  /*2e20*/  SHFL.IDX PT, R8, R9, 0x3, 0x181f ;  /* 0x00781f0009087f89 */ /* 0x0044e800000e0000 */
[----:B-1----:R2:W1:Y:S02]  /*2e30*/  SHFL.IDX PT, R0, R12, 0x3, 0x181f ;  /* 0x00781f000c007f89 */ /* 0x00246400000e0000 */
.L_x_631:
[----:B------:R-:W-:Y:S01]  /*2e40*/  IADD3 R2, R10, 0x60, RZ ;  /* 0x000000600a027810 */ /* 0x000fe20007ffe0ff */
[----:B-----5:R-:W-:Y:S01]  /*2e50*/  IMAD.WIDE.U32 R204, R13, c[0x0][0x2b0], RZ ;  /* 0x0000ac000dcc7a25 */ /* 0x020fe200078e00ff */
[----:B------:R-:W-:-:S02]  /*2e60*/  SHF.R.S32.HI R17, RZ, 0x1f, R184 ;  /* 0x0000001fff117819 */ /* 0x000fc400000114b8 */
[----:B------:R-:W-:Y:S02]  /*2e70*/  ISETP.GE.AND P0, PT, R2, R11, PT ;  /* 0x0000000b0200720c */ /* 0x000fe40003f06270 */
[----:B------:R-:W-:Y:S02]  /*2e80*/  SHF.R.S32.HI R16, RZ, 0x1f, R192 ;  /* 0x0000001fff107819 */ /* 0x000fe400000114c0 */
[----:B------:R-:W-:-:S09]  /*2e90*/  SHF.R.S32.HI R15, RZ, 0x1f, R193 ;  /* 0x0000001fff0f7819 */ /* 0x000fd200000114c1 */
[----:B-1----:R-:W-:-:S04]  /*2ea0*/  @!P0 LEA R6, P1, R184, R0, 0x1 ;  /* 0x00000000b8068211 */ /* 0x002fc800078208ff */
[----:B---3--:R-:W-:Y:S02]  /*2eb0*/  @!P0 LEA.HI.X R7, R184, R8, R17, 0x1, P1 ;  /* 0x00000008b8078211 */ /* 0x008fe400008f0c11 */
[----:B------:R-:W-:-:S03]  /*2ec0*/  @!P0 LEA R4, P1, R192, R0, 0x1 ;  /* 0x00000000c0048211 */ /* 0x000fc600078208ff */
[----:B------:R-:W-:Y:S01]  /*2ed0*/  @!PT LDS RZ, [RZ] ;  /* 0x00000000fffff984 */ /* 0x000fe20000000800 */
[----:B------:R-:W-:Y:S01]  /*2ee0*/  @!PT LDS RZ, [RZ] ;  /* 0x00000000fffff984 */ /* 0x000fe20000000800 */
[----:B------:R-:W-:Y:S01]  /*2ef0*/  @!PT LDS RZ, [RZ] ;  /* 0x00000000fffff984 */ /* 0x000fe20000000800 */
[----:B------:R1:W-:Y:S01]  /*2f00*/  @!P0 LDGSTS.E.BYPASS.LTC128B.128 [R179+0xf100], [R6.64], !P4 ;  /* 0x0f10000006b38fae */ /* 0x0003e2000e101d48 */
[----:B------:R-:W-:Y:S02]  /*2f10*/  @!P0 LEA.HI.X R5, R192, R8, R16, 0x1, P1 ;  /* 0x00000008c0058211 */ /* 0x000fe400008f0c10 */
[C---:B------:R-:W-:Y:S02]  /*2f20*/  @!P0 LEA R2, P1, R193.reuse, R0, 0x1 ;  /* 0x00000000c1028211 */ /* 0x040fe400078208ff */
[----:B------:R-:W-:Y:S01]  /*2f30*/  SHF.R.S32.HI R0, RZ, 0x1f, R13 ;  /* 0x0000001fff007819 */ /* 0x000fe2000001140d */
[----:B------:R1:W-:Y:S01]  /*2f40*/  @!P0 LDGSTS.E.BYPASS.LTC128B.128 [R179+0x13100], [R4.64], !P3 ;  /* 0x1310000004b38fae */ /* 0x0003e2000d901d48 */
[----:B------:R-:W-:-:S03]  /*2f50*/  @!P0 LEA.HI.X R3, R193, R8, R15, 0x1, P1 ;  /* 0x00000008c1038211 */ /* 0x000fc600008f0c0f */
[----:B------:R-:W-:Y:S02]  /*2f60*/  IMAD R0, R0, c[0x0][0x2b0], RZ ;  /* 0x0000ac0000007a24 */ /* 0x000fe400078e02ff */
[----:B------:R1:W-:Y:S02]  /*2f70*/  @!P0 LDGSTS.E.BYPASS.LTC128B.128 [R179+0x17100], [R2.64], !P2 ;  /* 0x1710000002b38fae */ /* 0x0003e4000d101d48 */
[----:B------:R-:W-:Y:S02]  /*2f80*/  IMAD R0, R13, c[0x0][0x2b4], R0 ;  /* 0x0000ad000d007a24 */ /* 0x000fe400078e0200 */
[----:B------:R-:W0:Y:S01]  /*2f90*/  LDGDEPBAR ;  /* 0x00000000000079af */ /* 0x000e220000000000 */
[----:B------:R-:W-:Y:S01]  /*2fa0*/  WARPSYNC 0xffffffff ;  /* 0xffffffff00007948 */ /* 0x000fe20003800000 */
[----:B------:R-:W-:Y:S02]  /*2fb0*/  IMAD.IADD R209, R205, 0x1, R0 ;  /* 0x00000001cdd17824 */ /* 0x000fe400078e0200 */
[----:B------:R-:W-:Y:S01]  /*2fc0*/  IMAD.MOV.U32 R0, RZ, RZ, c[0x0][0x2b8] ;  /* 0x0000ae00ff007624 */ /* 0x000fe200078e00ff */
[----:B------:R-:W-:Y:S01]  /*2fd0*/  BAR.SYNC.DEFER_BLOCKING 0x0 ;  /* 0x0000000000007b1d */ /* 0x000fe20000010000 */
[----:B------:R-:W-:-:S02]  /*2fe0*/  IMAD.SHL.U32 R96, R101, 0x40, RZ ;  /* 0x0000004065607824 */ /* 0x000fc400078e00ff */
[----:B------:R-:W-:Y:S01]  /*2ff0*/  IMAD.MOV.U32 R180, RZ, RZ, RZ ;  /* 0x000000ffffb47224 */ /* 0x000fe200078e00ff */
[----:B------:R-:W-:Y:S01]  /*3000*/  ISETP.NE.AND P6, PT, R0, 0x1, PT ;  /* 0x000000010000780c */ /* 0x000fe20003fc5270 */
[----:B-1----:R-:W-:-:S05]  /*3010*/  IMAD.IADD R2, R197, 0x1, R96 ;  /* 0x00000001c5027824 */ /* 0x002fca00078e0260 */
[C---:B------:R-:W-:Y:S02]  /*3020*/  ISETP.GE.AND P0, PT, R2.reuse, R195, PT ;  /* 0x000000c30200720c */ /* 0x040fe40003f06270 */
[----:B------:R-:W-:Y:S02]  /*3030*/  IADD3 R2, R2, R201, RZ ;  /* 0x000000c902027210 */ /* 0x000fe40007ffe0ff */
[----:B------:R-:W-:-:S03]  /*3040*/  ISETP.GT.OR P0, PT, R197, 0x3f, P0 ;  /* 0x0000003fc500780c */ /* 0x000fc60000704670 */
[----:B------:R-:W-:-:S04]  /*3050*/  @P6 IMAD.HI.U32 R3, R2, c[0x0][0x2bc], RZ ;  /* 0x0000af0002036a27 */ /* 0x000fc800078e00ff */
[----:B------:R-:W-:Y:S01]  /*3060*/  IMAD.MOV.U32 R0, RZ, RZ, R2 ;  /* 0x000000ffff007224 */ /* 0x000fe200078e0002 */
[----:B------:R-:W-:-:S05]  /*3070*/  @P6 SHF.R.U32.HI R0, RZ, c[0x0][0x2c0], R3 ;  /* 0x0000b000ff006a19 */ /* 0x000fca0000011603 */
[----:B------:R-:W-:-:S04]  /*3080*/  @!P0 IADD3 R3, P1, R0, R204, RZ ;  /* 0x000000cc00038210 */ /* 0x000fc80007f3e0ff */
[----:B------:R-:W-:Y:S02]  /*3090*/  @!P0 LEA.HI.X.SX32 R5, R0, R209, 0x1, P1 ;  /* 0x000000d100058211 */ /* 0x000fe400008f0eff */
[----:B------:R-:W-:-:S04]  /*30a0*/  @!P0 LEA R4, P1, R3, c[0x0][0x2a0], 0x2 ;  /* 0x0000a80003048a11 */ /* 0x000fc800078210ff */
[----:B------:R-:W-:-:S05]  /*30b0*/  @!P0 LEA.HI.X R5, R3, c[0x0][0x2a4], R5, 0x2, P1 ;  /* 0x0000a90003058a11 */ /* 0x000fca00008f1405 */
[----:B------:R1:W3:Y:S01]  /*30c0*/  @!P0 LDG.E R180, [R4.64] ;  /* 0x0000000804b48981 */ /* 0x0002e2000c1e1900 */
[----:B------:R-:W-:Y:S01]  /*30d0*/  IMAD.MOV R0, RZ, RZ, -R0 ;  /* 0x000000ffff007224 */ /* 0x000fe200078e0a00 */
[----:B------:R-:W-:Y:S01]  /*30e0*/  SHF.L.U64.HI R98, R192, 0x1, R16 ;  /* 0x00000001c0627819 */ /* 0x000fe20000010210 */
[----:B------:R-:W-:Y:S01]  /*30f0*/  IMAD.WIDE.U32 R202, R14, c[0x0][0x1e8], RZ ;  /* 0x00007a000eca7a25 */ /* 0x000fe200078e00ff */
[----:B------:R-:W-:Y:S01]  /*3100*/  SHF.L.U64.HI R99, R193, 0x1, R15 ;  /* 0x00000001c1637819 */ /* 0x000fe2000001020f */
[----:B------:R-:W-:Y:S01]  /*3110*/  BSSY B0, `(.L_x_482) ;  /* 0x0000196000007945 */ /* 0x000fe20003800000 */
[----:B------:R-:W-:Y:S01]  /*3120*/  SHF.L.U32 R102, R184, 0x1, RZ ;  /* 0x00000001b8667819 */ /* 0x000fe200000006ff */
[----:B------:R-:W-:Y:S01]  /*3130*/  IMAD R181, R0, c[0x0][0x2b8], R2 ;  /* 0x0000ae0000b57a24 */ /* 0x000fe200078e0202 */
[----:B------:R-:W-:Y:S01]  /*3140*/  SHF.L.U64.HI R97, R184, 0x1, R17 ;  /* 0x00000001b8617819 */ /* 0x000fe20000010211 */
[----:B------:R-:W-:Y:S01]  /*3150*/  IMAD R208, R14, c[0x0][0x1ec], R203 ;  /* 0x00007b000ed07a24 */ /* 0x000fe200078e02cb */
[----:B------:R-:W-:Y:S01]  /*3160*/  IADD3 R103, R164, 0x20, RZ ;  /* 0x00000020a4677810 */ /* 0x000fe20007ffe0ff */
[----:B------:R-:W-:-:S04]  /*3170*/  IMAD.WIDE.U32 R2, R181, c[0x0][0x1e0], RZ ;  /* 0x00007800b5027a25 */ /* 0x000fc800078e00ff */
[----:B------:R-:W-:Y:S02]  /*3180*/  IMAD.IADD R100, R195, 0x1, -R96 ;  /* 0x00000001c3647824 */ /* 0x000fe400078e0a60 */
[----:B------:R-:W-:-:S04]  /*3190*/  IMAD.WIDE.U32 R206, R14, c[0x0][0x210], RZ ;  /* 0x000084000ece7a25 */ /* 0x000fc800078e00ff */
[----:B------:R-:W-:Y:S02]  /*31a0*/  IMAD.IADD R23, R100, 0x1, -R217 ;  /* 0x0000000164177824 */ /* 0x000fe400078e0ad9 */
[----:B------:R-:W-:Y:S01]  /*31b0*/  IMAD R210, R14, c[0x0][0x214], R207 ;  /* 0x000085000ed27a24 */ /* 0x000fe200078e02cf */
[----:B-1----:R-:W-:Y:S01]  /*31c0*/  SHF.R.S32.HI R4, RZ, 0x1f, R181 ;  /* 0x0000001fff047819 */ /* 0x002fe200000114b5 */
[----:B------:R-:W-:Y:S02]  /*31d0*/  IMAD.SHL.U32 R104, R192, 0x2, RZ ;  /* 0x00000002c0687824 */ /* 0x000fe400078e00ff */
[----:B------:R-:W-:Y:S02]  /*31e0*/  IMAD.SHL.U32 R105, R193, 0x2, RZ ;  /* 0x00000002c1697824 */ /* 0x000fe400078e00ff */
[C---:B------:R-:W-:Y:S02]  /*31f0*/  IMAD R0, R4.reuse, c[0x0][0x1e0], RZ ;  /* 0x0000780004007a24 */ /* 0x040fe400078e02ff */
[----:B------:R-:W-:-:S02]  /*3200*/  IMAD R5, R4, c[0x0][0x208], RZ ;  /* 0x0000820004057a24 */ /* 0x000fc400078e02ff */
[----:B------:R-:W-:-:S05]  /*3210*/  IMAD R0, R181, c[0x0][0x1e4], R0 ;  /* 0x00007900b5007a24 */ /* 0x000fca00078e0200 */
[----:B------:R-:W-:Y:S02]  /*3220*/  IADD3 R3, R3, R0, RZ ;  /* 0x0000000003037210 */ /* 0x000fe40007ffe0ff */
[----:B--234-:R-:W-:-:S03]  /*3230*/  SHF.R.S32.HI R12, RZ, 0x1f, R180 ;  /* 0x0000001fff0c7819 */ /* 0x01cfc600000114b4 */
[----:B------:R-:W-:-:S04]  /*3240*/  IMAD.WIDE.U32 R2, R180, c[0x0][0x1f0], R2 ;  /* 0x00007c00b4027a25 */ /* 0x000fc800078e0002 */
[----:B------:R-:W-:Y:S01]  /*3250*/  IMAD R0, R12, c[0x0][0x1f0], RZ ;  /* 0x00007c000c007a24 */ /* 0x000fe200078e02ff */
[----:B------:R-:W-:-:S03]  /*3260*/  IADD3 R2, P0, R2, R202, RZ ;  /* 0x000000ca02027210 */ /* 0x000fc60007f1e0ff */
[----:B------:R-:W-:-:S05]  /*3270*/  IMAD R0, R180, c[0x0][0x1f4], R0 ;  /* 0x00007d00b4007a24 */ /* 0x000fca00078e0200 */
[----:B------:R-:W-:Y:S02]  /*3280*/  IADD3.X R3, R208, R3, R0, P0, !PT ;  /* 0x00000003d0037210 */ /* 0x000fe400007fe400 */
[----:B------:R-:W-:-:S04]  /*3290*/  LEA R0, P0, R2, c[0x0][0x1c8], 0x1 ;  /* 0x0000720002007a11 */ /* 0x000fc800078008ff */
[----:B------:R-:W-:Y:S01]  /*32a0*/  LEA.HI.X R6, R2, c[0x0][0x1cc], R3, 0x1, P0 ;  /* 0x0000730002067a11 */ /* 0x000fe200000f0c03 */
[----:B------:R-:W1:Y:S01]  /*32b0*/  SHFL.IDX PT, R8, R0, RZ, 0x181f ;  /* 0x00181fff00087589 */ /* 0x000e6200000e0000 */
[----:B------:R-:W-:Y:S01]  /*32c0*/  ISETP.GE.AND P0, PT, R23, 0x1, PT ;  /* 0x000000011700780c */ /* 0x000fe20003f06270 */
[----:B------:R-:W-:Y:S02]  /*32d0*/  IMAD.WIDE.U32 R2, R181, c[0x0][0x208], RZ ;  /* 0x00008200b5027a25 */ /* 0x000fe400078e00ff */
[----:B------:R-:W2:Y:S04]  /*32e0*/  SHFL.IDX PT, R9, R6, RZ, 0x181f ;  /* 0x00181fff06097589 */ /* 0x000ea800000e0000 */
[----:B------:R3:W4:Y:S04]  /*32f0*/  SHFL.IDX PT, R10, R0, 0x1, 0x181f ;  /* 0x00381f00000a7f89 */ /* 0x00072800000e0000 */
[----:B------:R5:W4:Y:S02]  /*3300*/  SHFL.IDX PT, R11, R6, 0x1, 0x181f ;  /* 0x00381f00060b7f89 */ /* 0x000b2400000e0000 */
[----:B------:R-:W-:-:S02]  /*3310*/  @P0 ISETP.GE.AND P3, PT, R184, c[0x0][0x1d4], PT ;  /* 0x00007500b8000a0c */ /* 0x000fc40003f66270 */
[----:B------:R-:W-:Y:S02]  /*3320*/  @P0 ISETP.GE.AND P2, PT, R192, c[0x0][0x1d4], PT ;  /* 0x00007500c0000a0c */ /* 0x000fe40003f46270 */
[----:B-1----:R-:W-:Y:S01]  /*3330*/  @P0 LEA R4, P1, R184, R8, 0x1 ;  /* 0x00000008b8040211 */ /* 0x002fe200078208ff */
[----:B---3--:R-:W-:-:S03]  /*3340*/  IMAD R0, R181, c[0x0][0x20c], R5 ;  /* 0x00008300b5007a24 */ /* 0x008fc600078e0205 */
[-C--:B--2---:R-:W-:Y:S02]  /*3350*/  @P0 LEA.HI.X R5, R184, R9.reuse, R17, 0x1, P1 ;  /* 0x00000009b8050211 */ /* 0x084fe400008f0c11 */
[----:B-----5:R-:W-:Y:S01]  /*3360*/  @P0 LEA R6, P1, R192, R8, 0x1 ;  /* 0x00000008c0060211 */ /* 0x020fe200078208ff */
[----:B------:R-:W-:Y:S02]  /*3370*/  IMAD.IADD R3, R3, 0x1, R0 ;  /* 0x0000000103037824 */ /* 0x000fe400078e0200 */
[----:B------:R1:W-:Y:S01]  /*3380*/  @P0 LDGSTS.E.BYPASS.LTC128B.128 [R179+0x6100], [R4.64], !P3 ;  /* 0x0610000004b30fae */ /* 0x0003e2000d901d48 */
[----:B------:R-:W-:Y:S01]  /*3390*/  ISETP.GE.AND P3, PT, R23, 0x21, PT ;  /* 0x000000211700780c */ /* 0x000fe20003f66270 */
[----:B------:R-:W-:Y:S01]  /*33a0*/  IMAD R0, R12, c[0x0][0x218], RZ ;  /* 0x000086000c007a24 */ /* 0x000fe200078e02ff */
[----:B------:R-:W-:Y:S01]  /*33b0*/  @P0 LEA.HI.X R7, R192, R9, R16, 0x1, P1 ;  /* 0x00000009c0070211 */ /* 0x000fe200008f0c10 */
[----:B------:R-:W-:-:S04]  /*33c0*/  IMAD.WIDE.U32 R2, R180, c[0x0][0x218], R2 ;  /* 0x00008600b4027a25 */ /* 0x000fc800078e0002 */
[----:B------:R2:W-:Y:S06]  /*33d0*/  @P0 LDGSTS.E.BYPASS.LTC128B.128 [R179+0x8100], [R6.64], !P2 ;  /* 0x0810000006b30fae */ /* 0x0005ec000d101d48 */
[C---:B------:R-:W-:Y:S02]  /*33e0*/  @P3 ISETP.GE.AND P4, PT, R193.reuse, c[0x0][0x1d4], PT ;  /* 0x00007500c1003a0c */ /* 0x040fe40003f86270 */
[----:B-1----:R-:W-:-:S04]  /*33f0*/  @P0 LEA R4, P1, R193, R8, 0x1 ;  /* 0x00000008c1040211 */ /* 0x002fc800078208ff */
[----:B------:R-:W-:Y:S01]  /*3400*/  @P0 LEA.HI.X R5, R193, R9, R15, 0x1, P1 ;  /* 0x00000009c1050211 */ /* 0x000fe200008f0c0f */
[----:B--2---:R-:W-:Y:S01]  /*3410*/  IMAD R6, R180, c[0x0][0x21c], R0 ;  /* 0x00008700b4067a24 */ /* 0x004fe200078e0200 */
[----:B------:R-:W-:Y:S02]  /*3420*/  IADD3 R0, P2, R2, R206, RZ ;  /* 0x000000ce02007210 */ /* 0x000fe40007f5e0ff */
[----:B----4-:R-:W-:Y:S02]  /*3430*/  @P3 LEA R2, P1, R184, R10, 0x1 ;  /* 0x0000000ab8023211 */ /* 0x010fe400078208ff */
[----:B------:R-:W-:Y:S02]  /*3440*/  IADD3.X R6, R210, R3, R6, P2, !PT ;  /* 0x00000003d2067210 */ /* 0x000fe400017fe406 */
[----:B------:R-:W-:Y:S02]  /*3450*/  @P3 LEA.HI.X R3, R184, R11, R17, 0x1, P1 ;  /* 0x0000000bb8033211 */ /* 0x000fe400008f0c11 */
[----:B------:R-:W-:-:S02]  /*3460*/  LEA R7, P1, R0, c[0x0][0x1f8], 0x1 ;  /* 0x00007e0000077a11 */ /* 0x000fc400078208ff */
[----:B------:R-:W-:Y:S02]  /*3470*/  @P0 ISETP.GE.AND P2, PT, R193, c[0x0][0x1d4], PT ;  /* 0x00007500c1000a0c */ /* 0x000fe40003f46270 */
[----:B------:R-:W-:Y:S02]  /*3480*/  LEA.HI.X R8, R0, c[0x0][0x1fc], R6, 0x1, P1 ;  /* 0x00007f0000087a11 */ /* 0x000fe400008f0c06 */
[----:B------:R-:W-:Y:S01]  /*3490*/  @P3 ISETP.GE.AND P1, PT, R184, c[0x0][0x1d4], PT ;  /* 0x00007500b8003a0c */ /* 0x000fe20003f26270 */
[----:B------:R-:W1:Y:S04]  /*34a0*/  SHFL.IDX PT, R0, R7, RZ, 0x181f ;  /* 0x00181fff07007589 */ /* 0x000e6800000e0000 */
[----:B------:R-:W-:Y:S04]  /*34b0*/  SHFL.IDX PT, R22, R8, 0x1, 0x181f ;  /* 0x00381f0008167f89 */ /* 0x000fe800000e0000 */
[----:B------:R2:W-:Y:S01]  /*34c0*/  @P0 LDGSTS.E.BYPASS.LTC128B.128 [R179+0xa100], [R4.64], !P2 ;  /* 0x0a10000004b30fae */ /* 0x0005e2000d101d48 */
[----:B------:R-:W-:-:S02]  /*34d0*/  @P3 ISETP.GE.AND P2, PT, R192, c[0x0][0x1d4], PT ;  /* 0x00007500c0003a0c */ /* 0x000fc40003f46270 */
[C---:B------:R-:W-:Y:S01]  /*34e0*/  @P3 LEA R6, P0, R192.reuse, R10, 0x1 ;  /* 0x0000000ac0063211 */ /* 0x040fe200078008ff */
[----:B------:R3:W-:Y:S04]  /*34f0*/  @P3 LDGSTS.E.BYPASS.LTC128B.128 [R179+0x7100], [R2.64], !P1 ;  /* 0x0710000002b33fae */ /* 0x0007e8000c901d48 */
[----:B---3--:R3:W-:Y:S04]  /*3500*/  SHFL.IDX PT, R3, R7, 0x1, 0x181f ;  /* 0x00381f0007037f89 */ /* 0x0087e800000e0000 */
[----:B------:R-:W4:Y:S01]  /*3510*/  SHFL.IDX PT, R2, R8, RZ, 0x181f ;  /* 0x00181fff08027589 */ /* 0x000f2200000e0000 */
[----:B---3--:R-:W-:-:S02]  /*3520*/  @P3 LEA.HI.X R7, R192, R11, R16, 0x1, P0 ;  /* 0x0000000bc0073211 */ /* 0x008fc400000f0c10 */
[----:B--2---:R-:W-:-:S03]  /*3530*/  @P3 LEA R4, P0, R193, R10, 0x1 ;  /* 0x0000000ac1043211 */ /* 0x004fc600078008ff */
[----:B------:R2:W-:Y:S01]  /*3540*/  @P3 LDGSTS.E.BYPASS.LTC128B.128 [R179+0x9100], [R6.64], !P2 ;  /* 0x0910000006b33fae */ /* 0x0005e2000d101d48 */
[----:B------:R-:W-:-:S05]  /*3550*/  @P3 LEA.HI.X R5, R193, R11, R15, 0x1, P0 ;  /* 0x0000000bc1053211 */ /* 0x000fca00000f0c0f */
[----:B------:R2:W-:Y:S04]  /*3560*/  @P3 LDGSTS.E.BYPASS.LTC128B.128 [R179+0xb100], [R4.64], !P4 ;  /* 0x0b10000004b33fae */ /* 0x0005e8000e101d48 */
[----:B------:R-:W0:Y:S01]  /*3570*/  LDGDEPBAR ;  /* 0x00000000000079af */ /* 0x000e220000000000 */
[----:B------:R-:W-:Y:S02]  /*3580*/  R2P PR, R198, 0x6 ;  /* 0x00000006c6007804 */ /* 0x000fe40000000000 */
[C---:B-1----:R-:W-:Y:S02]  /*3590*/  IADD3 R14, P0, R0.reuse, R104, RZ ;  /* 0x00000068000e7210 */ /* 0x042fe40007f1e0ff */
[----:B------:R-:W-:Y:S02]  /*35a0*/  IADD3 R12, P4, R0, R105, RZ ;  /* 0x00000069000c7210 */ /* 0x000fe40007f9e0ff */
[----:B----4-:R-:W-:-:S02]  /*35b0*/  IADD3.X R15, R2, R98, RZ, P0, !PT ;  /* 0x00000062020f7210 */ /* 0x010fc400007fe4ff */
[----:B------:R-:W-:Y:S01]  /*35c0*/  IADD3 R20, P0, R3, R104, RZ ;  /* 0x0000006803147210 */ /* 0x000fe20007f1e0ff */
[----:B------:R-:W-:Y:S01]  /*35d0*/  IMAD.X R13, R2, 0x1, R99, P4 ;  /* 0x00000001020d7824 */ /* 0x000fe200020e0663 */
[----:B------:R-:W-:Y:S02]  /*35e0*/  ISETP.GE.AND P4, PT, R184, c[0x0][0x1d4], PT ;  /* 0x00007500b8007a0c */ /* 0x000fe40003f86270 */
[----:B------:R-:W-:Y:S02]  /*35f0*/  IADD3.X R21, R22, R98, RZ, P0, !PT ;  /* 0x0000006216157210 */ /* 0x000fe400007fe4ff */
[----:B------:R-:W-:Y:S02]  /*3600*/  ISETP.LT.OR P0, PT, R23, 0x1, P4 ;  /* 0x000000011700780c */ /* 0x000fe40002701670 */
[----:B------:R-:W-:Y:S01]  /*3610*/  IADD3 R16, P3, R0, R102, RZ ;  /* 0x0000006600107210 */ /* 0x000fe20007f7e0ff */
[----:B------:R-:W-:Y:S01]  /*3620*/  IMAD.MOV.U32 R0, RZ, RZ, 0x40 ;  /* 0x00000040ff007424 */ /* 0x000fe200078e00ff */
[----:B------:R-:W-:-:S02]  /*3630*/  @P1 IADD3 R103, R164, -0x20, RZ ;  /* 0xffffffe0a4671810 */ /* 0x000fc40007ffe0ff */
[----:B------:R-:W-:Y:S01]  /*3640*/  IADD3 R18, P1, R3, R102, RZ ;  /* 0x0000006603127210 */ /* 0x000fe20007f3e0ff */
[----:B------:R-:W-:Y:S01]  /*3650*/  IMAD.X R17, R2, 0x1, R97, P3 ;  /* 0x0000000102117824 */ /* 0x000fe200018e0661 */
[----:B------:R-:W-:Y:S01]  /*3660*/  ISETP.GE.AND P3, PT, R192, c[0x0][0x1d4], PT ;  /* 0x00007500c0007a0c */ /* 0x000fe20003f66270 */
[----:B------:R-:W-:-:S04]  /*3670*/  DEPBAR.LE SB0, 0x1 ;  /* 0x000080400000791a */ /* 0x000fc80000000000 */
[----:B------:R-:W-:-:S04]  /*3680*/  DEPBAR.LE SB0, 0x0 ;  /* 0x000080000000791a */ /* 0x000fc80000000000 */
[----:B------:R-:W-:Y:S01]  /*3690*/  BAR.SYNC.DEFER_BLOCKING 0x0 ;  /* 0x0000000000007b1d */ /* 0x000fe20000010000 */
[----:B------:R-:W-:Y:S01]  /*36a0*/  IMAD.X R19, R22, 0x1, R97, P1 ;  /* 0x0000000116137824 */ /* 0x000fe200008e0661 */
[----:B------:R-:W-:Y:S02]  /*36b0*/  ISETP.GE.AND P1, PT, R193, c[0x0][0x1d4], PT ;  /* 0x00007500c1007a0c */ /* 0x000fe40003f26270 */
[----:B------:R-:W-:Y:S02]  /*36c0*/  ISETP.LT.OR P4, PT, R23, 0x21, P4 ;  /* 0x000000211700780c */ /* 0x000fe40002781670 */
[----:B------:R-:W-:Y:S02]  /*36d0*/  SEL R0, R0, 0xffffffc0, !P2 ;  /* 0xffffffc000007807 */ /* 0x000fe40005000000 */
[----:B------:R-:W-:Y:S02]  /*36e0*/  ISETP.GT.AND P5, PT, R197, 0x3f, PT ;  /* 0x0000003fc500780c */ /* 0x000fe40003fa4270 */
[----:B------:R-:W-:Y:S01]  /*36f0*/  IADD3 R166, R164, R0, RZ ;  /* 0x00000000a4a67210 */ /* 0x000fe20007ffe0ff */
[----:B--2---:R-:W-:Y:S04]  /*3700*/  LDSM.16.M88.4 R4, [R173] ;  /* 0x00000000ad04783b */ /* 0x004fe80000000200 */
[----:B------:R-:W-:Y:S04]  /*3710*/  LDSM.16.M88.4 R24, [R164] ;  /* 0x00000000a418783b */ /* 0x000fe80000000200 */
[----:B------:R-:W1:Y:S04]  /*3720*/  LDSM.16.M88.4 R28, [R164+0x800] ;  /* 0x00080000a41c783b */ /* 0x000e680000000200 */
[----:B------:R-:W2:Y:S04]  /*3730*/  LDSM.16.M88.4 R40, [R164+0x1000] ;  /* 0x00100000a428783b */ /* 0x000ea80000000200 */
[----:B------:R-:W3:Y:S04]  /*3740*/  LDSM.16.M88.4 R36, [R164+0x1800] ;  /* 0x00180000a424783b */ /* 0x000ee80000000200 */
[----:B------:R-:W-:Y:S04]  /*3750*/  LDSM.16.M88.4 R8, [R174] ;  /* 0x00000000ae08783b */ /* 0x000fe80000000200 */
[----:B------:R-:W-:Y:S04]  /*3760*/  LDSM.16.M88.4 R48, [R103] ;  /* 0x000000006730783b */ /* 0x000fe80000000200 */
[----:B------:R-:W4:Y:S04]  /*3770*/  LDSM.16.M88.4 R60, [R103+0x800] ;  /* 0x00080000673c783b */ /* 0x000f280000000200 */
[----:B------:R-:W5:Y:S04]  /*3780*/  LDSM.16.M88.4 R80, [R103+0x1000] ;  /* 0x001000006750783b */ /* 0x000f680000000200 */
        /* <DEDUP_REMOVED lines=9> */
[----:B------:R-:W-:Y:S01]  /*3820*/  ISETP.LT.OR P0, PT, R23, 0x1, P1 ;  /* 0x000000011700780c */ /* 0x000fe20000f01670 */
[C---:B------:R-:W-:Y:S08]  /*3830*/  HMMA.16816.F32 R28, R4.reuse, R30, RZ ;  /* 0x0000001e041c723c */ /* 0x040ff000000018ff */
[----:B--2---:R-:W-:Y:S04]  /*3840*/  HMMA.16816.F32 R52, R4, R40, RZ ;  /* 0x000000280434723c */ /* 0x004fe800000018ff */
[----:B------:R1:W-:Y:S01]  /*3850*/  LDGSTS.E.BYPASS.LTC128B.128 [R179+0x4100], [R12.64], !P0 ;  /* 0x041000000cb37fae */ /* 0x0003e2000c101d48 */
[----:B------:R-:W-:-:S03]  /*3860*/  IADD3 R2, P0, R3, R105, RZ ;  /* 0x0000006903027210 */ /* 0x000fc60007f1e0ff */
[----:B------:R2:W-:Y:S01]  /*3870*/  LDGSTS.E.BYPASS.LTC128B.128 [R179+0x1100], [R18.64], !P4 ;  /* 0x0110000012b37fae */ /* 0x0005e2000e101d48 */
[C---:B------:R-:W-:Y:S01]  /*3880*/  HMMA.16816.F32 R56, R4.reuse, R42, RZ ;  /* 0x0000002a0438723c */ /* 0x040fe200000018ff */
[----:B------:R-:W-:Y:S01]  /*3890*/  IMAD.X R3, R22, 0x1, R99, P0 ;  /* 0x0000000116037824 */ /* 0x000fe200000e0663 */
[----:B------:R-:W-:Y:S01]  /*38a0*/  ISETP.LT.OR P0, PT, R23, 0x21, P1 ;  /* 0x000000211700780c */ /* 0x000fe20000f01670 */
[----:B------:R2:W-:Y:S05]  /*38b0*/  LDGSTS.E.BYPASS.LTC128B.128 [R179+0x3100], [R20.64], !P3 ;  /* 0x0310000014b37fae */ /* 0x0005ea000d901d48 */
[C---:B---3--:R-:W-:Y:S07]  /*38c0*/  HMMA.16816.F32 R68, R4.reuse, R36, RZ ;  /* 0x000000240444723c */ /* 0x048fee00000018ff */
[----:B------:R3:W-:Y:S01]  /*38d0*/  LDGSTS.E.BYPASS.LTC128B.128 [R179+0x5100], [R2.64], !P0 ;  /* 0x0510000002b37fae */ /* 0x0007e2000c101d48 */
[----:B------:R-:W-:Y:S01]  /*38e0*/  HMMA.16816.F32 R40, R4, R38, RZ ;  /* 0x000000260428723c */ /* 0x000fe200000018ff */
[----:B------:R-:W-:-:S02]  /*38f0*/  ISETP.GT.AND P0, PT, R101, R194, PT ;  /* 0x000000c26500720c */ /* 0x000fc40003f04270 */
[----:B------:R-:W-:Y:S04]  /*3900*/  LDSM.16.M88.4 R64, [R166+0x800] ;  /* 0x00080000a640783b */ /* 0x000fe80000000200 */
[----:B------:R-:W-:Y:S01]  /*3910*/  LDSM.16.M88.4 R72, [R166+0x1000] ;  /* 0x00100000a648783b */ /* 0x000fe20000000200 */
[C---:B-1----:R-:W-:Y:S03]  /*3920*/  HMMA.16816.F32 R12, R4.reuse, R24, RZ ;  /* 0x00000018040c723c */ /* 0x042fe600000018ff */
[----:B------:R-:W-:Y:S04]  /*3930*/  LDSM.16.M88.4 R36, [R166+0x1800] ;  /* 0x00180000a624783b */ /* 0x000fe80000000200 */
[----:B--2---:R-:W-:Y:S01]  /*3940*/  LDSM.16.M88.4 R20, [R166] ;  /* 0x00000000a614783b */ /* 0x004fe20000000200 */
[----:B------:R-:W-:Y:S03]  /*3950*/  HMMA.16816.F32 R24, R4, R26, RZ ;  /* 0x0000001a0418723c */ /* 0x000fe600000018ff */
[----:B------:R-:W1:Y:S04]  /*3960*/  LDSM.16.M88.4 R4, [R176] ;  /* 0x00000000b004783b */ /* 0x000e680000000200 */
[----:B------:R-:W-:Y:S01]  /*3970*/  LDSM.16.M88.4 R16, [R175] ;  /* 0x00000000af10783b */ /* 0x000fe20000000200 */
[----:B----4-:R-:W-:Y:S01]  /*3980*/  HMMA.16816.F32 R28, R8, R62, R28 ;  /* 0x0000003e081c723c */ /* 0x010fe2000000181c */
[----:B---3--:R-:W-:-:S02]  /*3990*/  IADD3 R2, R103, 0x4000, RZ ;  /* 0x0000400067027810 */ /* 0x008fc40007ffe0ff */
[----:B------:R-:W0:Y:S03]  /*39a0*/  LDGDEPBAR ;  /* 0x00000000000079af */ /* 0x000e260000000000 */
[----:B------:R-:W-:Y:S02]  /*39b0*/  IMAD.IADD R165, R2, 0x1, R0 ;  /* 0x0000000102a57824 */ /* 0x000fe400078e0200 */
[C---:B------:R-:W-:Y:S03]  /*39c0*/  HMMA.16816.F32 R44, R8.reuse, R48, R12 ;  /* 0x00000030082c723c */ /* 0x040fe6000000180c */
[----:B------:R-:W2:Y:S05]  /*39d0*/  LDSM.16.M88.4 R76, [R165+-0x4000] ;  /* 0xffc00000a54c783b */ /* 0x000eaa0000000200 */
[C---:B------:R-:W-:Y:S01]  /*39e0*/  HMMA.16816.F32 R12, R8.reuse, R50, R24 ;  /* 0x00000032080c723c */ /* 0x040fe20000001818 */
[----:B------:R-:W3:Y:S04]  /*39f0*/  LDSM.16.M88.4 R84, [R165+-0x3800] ;  /* 0xffc80000a554783b */ /* 0x000ee80000000200 */
[----:B------:R-:W4:Y:S03]  /*3a00*/  LDSM.16.M88.4 R92, [R165+-0x3000] ;  /* 0xffd00000a55c783b */ /* 0x000f260000000200 */
[C---:B------:R-:W-:Y:S01]  /*3a10*/  HMMA.16816.F32 R24, R8.reuse, R60, R32 ;  /* 0x0000003c0818723c */ /* 0x040fe20000001820 */
[----:B------:R-:W2:Y:S07]  /*3a20*/  LDSM.16.M88.4 R60, [R165+-0x2800] ;  /* 0xffd80000a53c783b */ /* 0x000eae0000000200 */
[C---:B-----5:R-:W-:Y:S08]  /*3a30*/  HMMA.16816.F32 R32, R8.reuse, R80, R52 ;  /* 0x000000500820723c */ /* 0x060ff00000001834 */
[C---:B------:R-:W-:Y:S01]  /*3a40*/  HMMA.16816.F32 R48, R8.reuse, R82, R56 ;  /* 0x000000520830723c */ /* 0x040fe20000001838 */
[----:B------:R-:W-:Y:S04]  /*3a50*/  LDSM.16.M88.4 R80, [R164+0x2800] ;  /* 0x00280000a450783b */ /* 0x000fe80000000200 */
[----:B------:R-:W-:Y:S03]  /*3a60*/  LDSM.16.M88.4 R56, [R164+0x3800] ;  /* 0x00380000a438783b */ /* 0x000fe60000000200 */
[C---:B------:R-:W-:Y:S01]  /*3a70*/  HMMA.16816.F32 R52, R8.reuse, R88, R68 ;  /* 0x000000580834723c */ /* 0x040fe20000001844 */
[----:B------:R-:W-:Y:S07]  /*3a80*/  LDSM.16.M88.4 R68, [R103+0x2000] ;  /* 0x002000006744783b */ /* 0x000fee0000000200 */
[----:B------:R-:W-:Y:S01]  /*3a90*/  HMMA.16816.F32 R40, R8, R90, R40 ;  /* 0x0000005a0828723c */ /* 0x000fe20000001828 */
[----:B------:R-:W-:Y:S07]  /*3aa0*/  LDSM.16.M88.4 R88, [R164+0x3000] ;  /* 0x00300000a458783b */ /* 0x000fee0000000200 */
[C---:B-1----:R-:W-:Y:S08]  /*3ab0*/  HMMA.16816.F32 R44, R4.reuse, R20, R44 ;  /* 0x00000014042c723c */ /* 0x042ff0000000182c */
[C---:B------:R-:W-:Y:S01]  /*3ac0*/  HMMA.16816.F32 R20, R4.reuse, R22, R12 ;  /* 0x000000160414723c */ /* 0x040fe2000000180c */
[----:B------:R-:W-:Y:S07]  /*3ad0*/  LDSM.16.M88.4 R12, [R173+0x4000] ;  /* 0x00400000ad0c783b */ /* 0x000fee0000000200 */
[C---:B------:R-:W-:Y:S08]  /*3ae0*/  HMMA.16816.F32 R8, R4.reuse, R64, R24 ;  /* 0x000000400408723c */ /* 0x040ff00000001818 */
[C---:B------:R-:W-:Y:S01]  /*3af0*/  HMMA.16816.F32 R28, R4.reuse, R66, R28 ;  /* 0x00000042041c723c */ /* 0x040fe2000000181c */
[----:B------:R-:W1:Y:S07]  /*3b00*/  LDSM.16.M88.4 R64, [R164+0x2000] ;  /* 0x00200000a440783b */ /* 0x000e6e0000000200 */
[C---:B------:R-:W-:Y:S08]  /*3b10*/  HMMA.16816.F32 R32, R4.reuse, R72, R32 ;  /* 0x000000480420723c */ /* 0x040ff00000001820 */
[C---:B------:R-:W-:Y:S01]  /*3b20*/  HMMA.16816.F32 R48, R4.reuse, R74, R48 ;  /* 0x0000004a0430723c */ /* 0x040fe20000001830 */
[----:B------:R-:W-:Y:S07]  /*3b30*/  LDSM.16.M88.4 R72, [R166+0x2000] ;  /* 0x00200000a648783b */ /* 0x000fee0000000200 */
[C---:B------:R-:W-:Y:S08]  /*3b40*/  HMMA.16816.F32 R52, R4.reuse, R36, R52 ;  /* 0x000000240434723c */ /* 0x040ff00000001834 */
[----:B------:R-:W-:Y:S08]  /*3b50*/  HMMA.16816.F32 R40, R4, R38, R40 ;  /* 0x000000260428723c */ /* 0x000ff00000001828 */
[C---:B--2---:R-:W-:Y:S08]  /*3b60*/  HMMA.16816.F32 R44, R16.reuse, R76, R44 ;  /* 0x0000004c102c723c */ /* 0x044ff0000000182c */
[C---:B------:R-:W-:Y:S01]  /*3b70*/  HMMA.16816.F32 R36, R16.reuse, R78, R20 ;  /* 0x0000004e1024723c */ /* 0x040fe20000001814 */
[----:B------:R-:W-:Y:S07]  /*3b80*/  LDSM.16.M88.4 R76, [R103+0x2800] ;  /* 0x00280000674c783b */ /* 0x000fee0000000200 */
[C---:B---3--:R-:W-:Y:S01]  /*3b90*/  HMMA.16816.F32 R24, R16.reuse, R84, R8 ;  /* 0x000000541018723c */ /* 0x048fe20000001808 */
[----:B------:R-:W2:Y:S07]  /*3ba0*/  LDSM.16.M88.4 R8, [R174+0x4000] ;  /* 0x00400000ae08783b */ /* 0x000eae0000000200 */
[C---:B------:R-:W-:Y:S01]  /*3bb0*/  HMMA.16816.F32 R20, R16.reuse, R86, R28 ;  /* 0x000000561014723c */ /* 0x040fe2000000181c */
[----:B------:R-:W-:Y:S07]  /*3bc0*/  LDSM.16.M88.4 R84, [R166+0x3000] ;  /* 0x00300000a654783b */ /* 0x000fee0000000200 */
[C---:B----4-:R-:W-:Y:S08]  /*3bd0*/  HMMA.16816.F32 R4, R16.reuse, R92, R32 ;  /* 0x0000005c1004723c */ /* 0x050ff00000001820 */
[C---:B------:R-:W-:Y:S01]  /*3be0*/  HMMA.16816.F32 R48, R16.reuse, R94, R48 ;  /* 0x0000005e1030723c */ /* 0x040fe20000001830 */
[----:B------:R-:W3:Y:S07]  /*3bf0*/  LDSM.16.M88.4 R92, [R103+0x3000] ;  /* 0x00300000675c783b */ /* 0x000eee0000000200 */
[C---:B------:R-:W-:Y:S08]  /*3c00*/  HMMA.16816.F32 R52, R16.reuse, R60, R52 ;  /* 0x0000003c1034723c */ /* 0x040ff00000001834 */
[----:B------:R-:W-:Y:S01]  /*3c10*/  HMMA.16816.F32 R16, R16, R62, R40 ;  /* 0x0000003e1010723c */ /* 0x000fe20000001828 */
[----:B------:R-:W4:Y:S07]  /*3c20*/  LDSM.16.M88.4 R60, [R103+0x3800] ;  /* 0x00380000673c783b */ /* 0x000f2e0000000200 */
[C---:B-1----:R-:W-:Y:S08]  /*3c30*/  HMMA.16816.F32 R40, R12.reuse, R64, R44 ;  /* 0x000000400c28723c */ /* 0x042ff0000000182c */
[C---:B------:R-:W-:Y:S08]  /*3c40*/  HMMA.16816.F32 R28, R12.reuse, R80, R24 ;  /* 0x000000500c1c723c */ /* 0x040ff00000001818 */
[C---:B------:R-:W-:Y:S01]  /*3c50*/  HMMA.16816.F32 R24, R12.reuse, R82, R20 ;  /* 0x000000520c18723c */ /* 0x040fe20000001814 */
[----:B------:R-:W-:Y:S07]  /*3c60*/  LDSM.16.M88.4 R80, [R166+0x2800] ;  /* 0x00280000a650783b */ /* 0x000fee0000000200 */
[C---:B------:R-:W-:Y:S01]  /*3c70*/  HMMA.16816.F32 R32, R12.reuse, R66, R36 ;  /* 0x000000420c20723c */ /* 0x040fe20000001824 */
[----:B------:R-:W-:Y:S07]  /*3c80*/  LDSM.16.M88.4 R64, [R166+0x3800] ;  /* 0x00380000a640783b */ /* 0x000fee0000000200 */
[C---:B------:R-:W-:Y:S01]  /*3c90*/  HMMA.16816.F32 R20, R12.reuse, R88, R4 ;  /* 0x000000580c14723c */ /* 0x040fe20000001804 */
[----:B------:R-:W1:Y:S07]  /*3ca0*/  LDSM.16.M88.4 R4, [R176+0x4000] ;  /* 0x00400000b004783b */ /* 0x000e6e0000000200 */
[C---:B------:R-:W-:Y:S08]  /*3cb0*/  HMMA.16816.F32 R48, R12.reuse, R90, R48 ;  /* 0x0000005a0c30723c */ /* 0x040ff00000001830 */
[C---:B------:R-:W-:Y:S08]  /*3cc0*/  HMMA.16816.F32 R44, R12.reuse, R56, R52 ;  /* 0x000000380c2c723c */ /* 0x040ff00000001834 */
[----:B------:R-:W-:Y:S08]  /*3cd0*/  HMMA.16816.F32 R16, R12, R58, R16 ;  /* 0x0000003a0c10723c */ /* 0x000ff00000001810 */
[C---:B--2---:R-:W-:Y:S01]  /*3ce0*/  HMMA.16816.F32 R12, R8.reuse, R68, R40 ;  /* 0x00000044080c723c */ /* 0x044fe20000001828 */
[----:B------:R-:W-:Y:S07]  /*3cf0*/  LDSM.16.M88.4 R40, [R165+-0x1000] ;  /* 0xfff00000a528783b */ /* 0x000fee0000000200 */
[C---:B------:R-:W-:Y:S08]  /*3d00*/  HMMA.16816.F32 R36, R8.reuse, R76, R28 ;  /* 0x0000004c0824723c */ /* 0x040ff0000000181c */
[C---:B------:R-:W-:Y:S01]  /*3d10*/  HMMA.16816.F32 R28, R8.reuse, R78, R24 ;  /* 0x0000004e081c723c */ /* 0x040fe20000001818 */
[----:B------:R-:W-:Y:S07]  /*3d20*/  LDSM.16.M88.4 R76, [R165+-0x1800] ;  /* 0xffe80000a54c783b */ /* 0x000fee0000000200 */
[C---:B------:R-:W-:Y:S01]  /*3d30*/  HMMA.16816.F32 R32, R8.reuse, R70, R32 ;  /* 0x000000460820723c */ /* 0x040fe20000001820 */
[----:B------:R-:W-:Y:S07]  /*3d40*/  LDSM.16.M88.4 R68, [R165+-0x2000] ;  /* 0xffe00000a544783b */ /* 0x000fee0000000200 */
[C---:B---3--:R-:W-:Y:S01]  /*3d50*/  HMMA.16816.F32 R24, R8.reuse, R92, R20 ;  /* 0x0000005c0818723c */ /* 0x048fe20000001814 */
[----:B------:R-:W2:Y:S07]  /*3d60*/  LDSM.16.M88.4 R20, [R175+0x4000] ;  /* 0x00400000af14783b */ /* 0x000eae0000000200 */
[C---:B------:R-:W-:Y:S08]  /*3d70*/  HMMA.16816.F32 R56, R8.reuse, R94, R48 ;  /* 0x0000005e0838723c */ /* 0x040ff00000001830 */
[C---:B----4-:R-:W-:Y:S08]  /*3d80*/  HMMA.16816.F32 R48, R8.reuse, R60, R44 ;  /* 0x0000003c0830723c */ /* 0x050ff0000000182c */
[----:B------:R-:W-:Y:S01]  /*3d90*/  HMMA.16816.F32 R44, R8, R62, R16 ;  /* 0x0000003e082c723c */ /* 0x000fe20000001810 */
[----:B------:R-:W-:Y:S04]  /*3da0*/  LDSM.16.M88.4 R16, [R173+0x8000] ;  /* 0x00800000ad10783b */ /* 0x000fe80000000200 */
[----:B------:R-:W3:Y:S03]  /*3db0*/  LDSM.16.M88.4 R60, [R164+0x4000] ;  /* 0x00400000a43c783b */ /* 0x000ee60000000200 */
[C---:B-1----:R-:W-:Y:S08]  /*3dc0*/  HMMA.16816.F32 R8, R4.reuse, R72, R12 ;  /* 0x000000480408723c */ /* 0x042ff0000000180c */
[C---:B------:R-:W-:Y:S01]  /*3dd0*/  HMMA.16816.F32 R12, R4.reuse, R74, R32 ;  /* 0x0000004a040c723c */ /* 0x040fe20000001820 */
[----:B------:R-:W-:Y:S07]  /*3de0*/  LDSM.16.M88.4 R72, [R164+0x5800] ;  /* 0x00580000a448783b */ /* 0x000fee0000000200 */
[C---:B------:R-:W-:Y:S08]  /*3df0*/  HMMA.16816.F32 R52, R4.reuse, R82, R28 ;  /* 0x000000520434723c */ /* 0x040ff0000000181c */
[C---:B------:R-:W-:Y:S08]  /*3e00*/  HMMA.16816.F32 R32, R4.reuse, R84, R24 ;  /* 0x000000540420723c */ /* 0x040ff00000001818 */
[C---:B------:R-:W-:Y:S01]  /*3e10*/  HMMA.16816.F32 R28, R4.reuse, R86, R56 ;  /* 0x00000056041c723c */ /* 0x040fe20000001838 */
[----:B------:R-:W1:Y:S04]  /*3e20*/  LDSM.16.M88.4 R84, [R165+-0x800] ;  /* 0xfff80000a554783b */ /* 0x000e680000000200 */
[----:B------:R-:W-:Y:S03]  /*3e30*/  LDSM.16.M88.4 R56, [R165] ;  /* 0x00000000a538783b */ /* 0x000fe60000000200 */
[C---:B------:R-:W-:Y:S08]  /*3e40*/  HMMA.16816.F32 R36, R4.reuse, R80, R36 ;  /* 0x000000500424723c */ /* 0x040ff00000001824 */
[C---:B------:R-:W-:Y:S08]  /*3e50*/  HMMA.16816.F32 R48, R4.reuse, R64, R48 ;  /* 0x000000400430723c */ /* 0x040ff00000001830 */
[----:B------:R-:W-:Y:S01]  /*3e60*/  HMMA.16816.F32 R92, R4, R66, R44 ;  /* 0x00000042045c723c */ /* 0x000fe2000000182c */
[----:B------:R-:W-:Y:S04]  /*3e70*/  LDSM.16.M88.4 R44, [R103+0x4000] ;  /* 0x00400000672c783b */ /* 0x000fe80000000200 */
[----:B------:R-:W-:Y:S03]  /*3e80*/  LDSM.16.M88.4 R64, [R103+0x4800] ;  /* 0x004800006740783b */ /* 0x000fe60000000200 */
[C---:B--2---:R-:W-:Y:S01]  /*3e90*/  HMMA.16816.F32 R4, R20.reuse, R68, R8 ;  /* 0x000000441404723c */ /* 0x044fe20000001808 */
[----:B------:R-:W-:Y:S07]  /*3ea0*/  LDSM.16.M88.4 R8, [R176+0x8000] ;  /* 0x00800000b008783b */ /* 0x000fee0000000200 */
[C---:B------:R-:W-:Y:S01]  /*3eb0*/  HMMA.16816.F32 R24, R20.reuse, R70, R12 ;  /* 0x000000461418723c */ /* 0x040fe2000000180c */
[----:B------:R-:W2:Y:S07]  /*3ec0*/  LDSM.16.M88.4 R12, [R174+0x8000] ;  /* 0x00800000ae0c783b */ /* 0x000eae0000000200 */
[----:B------:R-:W-:Y:S01]  /*3ed0*/  HMMA.16816.F32 R68, R20, R78, R52 ;  /* 0x0000004e1444723c */ /* 0x000fe20000001834 */
[----:B------:R-:W4:Y:S07]  /*3ee0*/  LDSM.16.M88.4 R52, [R164+0x4800] ;  /* 0x00480000a434783b */ /* 0x000f2e0000000200 */
[----:B---3--:R-:W-:Y:S08]  /*3ef0*/  HMMA.16816.F32 R4, R16, R60, R4 ;  /* 0x0000003c1004723c */ /* 0x008ff00000001804 */
[C---:B-1----:R-:W-:Y:S01]  /*3f00*/  HMMA.16816.F32 R88, R20.reuse, R84, R48 ;  /* 0x000000541458723c */ /* 0x042fe20000001830 */
[----:B------:R-:W1:Y:S07]  /*3f10*/  LDSM.16.M88.4 R48, [R166+0x4000] ;  /* 0x00400000a630783b */ /* 0x000e6e0000000200 */
[C---:B------:R-:W-:Y:S08]  /*3f20*/  HMMA.16816.F32 R36, R20.reuse, R76, R36 ;  /* 0x0000004c1424723c */ /* 0x040ff00000001824 */
[----:B------:R-:W-:Y:S08]  /*3f30*/  HMMA.16816.F32 R76, R20, R42, R28 ;  /* 0x0000002a144c723c */ /* 0x000ff0000000181c */
[----:B------:R-:W-:Y:S01]  /*3f40*/  HMMA.16816.F32 R28, R16, R62, R24 ;  /* 0x0000003e101c723c */ /* 0x000fe20000001818 */
[----:B------:R-:W-:Y:S07]  /*3f50*/  LDSM.16.M88.4 R60, [R166+0x4800] ;  /* 0x00480000a63c783b */ /* 0x000fee0000000200 */
[----:B--2---:R-:W-:Y:S01]  /*3f60*/  HMMA.16816.F32 R24, R12, R44, R4 ;  /* 0x0000002c0c18723c */ /* 0x004fe20000001804 */
[----:B------:R-:W2:Y:S07]  /*3f70*/  LDSM.16.M88.4 R4, [R175+0x8000] ;  /* 0x00800000af04783b */ /* 0x000eae0000000200 */
[----:B------:R-:W-:Y:S08]  /*3f80*/  HMMA.16816.F32 R80, R20, R40, R32 ;  /* 0x000000281450723c */ /* 0x000ff00000001820 */
[----:B------:R-:W-:Y:S01]  /*3f90*/  HMMA.16816.F32 R28, R12, R46, R28 ;  /* 0x0000002e0c1c723c */ /* 0x000fe2000000181c */
[----:B------:R-:W3:Y:S07]  /*3fa0*/  LDSM.16.M88.4 R44, [R164+0x5000] ;  /* 0x00500000a42c783b */ /* 0x000eee0000000200 */
[----:B----4-:R-:W-:Y:S08]  /*3fb0*/  HMMA.16816.F32 R32, R16, R52, R36 ;  /* 0x000000341020723c */ /* 0x010ff00000001824 */
[----:B-1----:R-:W-:Y:S08]  /*3fc0*/  HMMA.16816.F32 R24, R8, R48, R24 ;  /* 0x000000300818723c */ /* 0x002ff00000001818 */
[----:B------:R-:W-:Y:S01]  /*3fd0*/  HMMA.16816.F32 R40, R16, R54, R68 ;  /* 0x000000361028723c */ /* 0x000fe20000001844 */
[----:B------:R-:W1:Y:S04]  /*3fe0*/  LDSM.16.M88.4 R68, [R103+0x5000] ;  /* 0x005000006744783b */ /* 0x000e680000000200 */
[----:B------:R-:W4:Y:S03]  /*3ff0*/  LDSM.16.M88.4 R52, [R165+0x800] ;  /* 0x00080000a534783b */ /* 0x000f260000000200 */
[----:B------:R-:W-:Y:S08]  /*4000*/  HMMA.16816.F32 R28, R8, R50, R28 ;  /* 0x00000032081c723c */ /* 0x000ff0000000181c */
[----:B------:R-:W-:Y:S08]  /*4010*/  HMMA.16816.F32 R36, R12, R64, R32 ;  /* 0x000000400c24723c */ /* 0x000ff00000001820 */
[----:B--2---:R-:W-:Y:S08]  /*4020*/  HMMA.16816.F32 R48, R4, R56, R24 ;  /* 0x000000380430723c */ /* 0x004ff00000001818 */
[----:B------:R-:W-:Y:S08]  /*4030*/  HMMA.16816.F32 R84, R20, R86, R92 ;  /* 0x000000561454723c */ /* 0x000ff0000000185c */
[----:B---3--:R-:W-:Y:S08]  /*4040*/  HMMA.16816.F32 R20, R16, R44, R80 ;  /* 0x0000002c1014723c */ /* 0x008ff00000001850 */
[----:B------:R-:W-:Y:S01]  /*4050*/  HMMA.16816.F32 R32, R12, R66, R40 ;  /* 0x000000420c20723c */ /* 0x000fe20000001828 */
[----:B------:R-:W-:-:S07]  /*4060*/  FMUL.FTZ R0, R48, c[0x0][0x320] ;  /* 0x0000c80030007a20 */ /* 0x000fce0000410000 */
[----:B------:R-:W-:Y:S01]  /*4070*/  HMMA.16816.F32 R28, R4, R58, R28 ;  /* 0x0000003a041c723c */ /* 0x000fe2000000181c */
[----:B------:R-:W2:Y:S07]  /*4080*/  LDSM.16.M88.4 R56, [R166+0x5000] ;  /* 0x00500000a638783b */ /* 0x000eae0000000200 */
[----:B------:R-:W-:Y:S08]  /*4090*/  HMMA.16816.F32 R36, R8, R60, R36 ;  /* 0x0000003c0824723c */ /* 0x000ff00000001824 */
[----:B------:R-:W-:Y:S01]  /*40a0*/  HMMA.16816.F32 R44, R16, R46, R76 ;  /* 0x0000002e102c723c */ /* 0x000fe2000000184c */
[----:B------:R3:W2:Y:S07]  /*40b0*/  MUFU.TANH R76, R0 ;  /* 0x00000000004c7308 */ /* 0x0006ae0000002400 */
[----:B-1----:R-:W-:Y:S08]  /*40c0*/  HMMA.16816.F32 R24, R12, R68, R20 ;  /* 0x000000440c18723c */ /* 0x002ff00000001814 */
[----:B------:R-:W-:Y:S01]  /*40d0*/  HMMA.16816.F32 R20, R8, R62, R32 ;  /* 0x0000003e0814723c */ /* 0x000fe20000001820 */
[----:B---3--:R-:W-:Y:S01]  /*40e0*/  FMUL.FTZ R0, R49, c[0x0][0x320] ;  /* 0x0000c80031007a20 */ /* 0x008fe20000410000 */
[----:B------:R-:W1:Y:S06]  /*40f0*/  LDSM.16.M88.4 R60, [R103+0x5800] ;  /* 0x00580000673c783b */ /* 0x000e6c0000000200 */
[----:B------:R-:W-:Y:S01]  /*4100*/  HMMA.16816.F32 R64, R16, R72, R88 ;  /* 0x000000481040723c */ /* 0x000fe20000001858 */
[----:B------:R3:W1:Y:S07]  /*4110*/  MUFU.TANH R72, R0 ;  /* 0x0000000000487308 */ /* 0x00066e0000002400 */
[----:B----4-:R-:W-:Y:S08]  /*4120*/  HMMA.16816.F32 R36, R4, R52, R36 ;  /* 0x000000340424723c */ /* 0x010ff00000001824 */
[----:B------:R-:W-:Y:S01]  /*4130*/  HMMA.16816.F32 R40, R12, R70, R44 ;  /* 0x000000460c28723c */ /* 0x000fe2000000182c */
[----:B---3--:R-:W-:Y:S01]  /*4140*/  FMUL.FTZ R0, R50, c[0x0][0x320] ;  /* 0x0000c80032007a20 */ /* 0x008fe20000410000 */
[----:B------:R-:W3:Y:S03]  /*4150*/  LDSM.16.M88.4 R44, [R166+0x5800] ;  /* 0x00580000a62c783b */ /* 0x000ee60000000200 */
[----:B------:R4:W1:Y:S03]  /*4160*/  MUFU.TANH R77, R0 ;  /* 0x00000000004d7308 */ /* 0x0008660000002400 */
[----:B--2---:R-:W-:Y:S08]  /*4170*/  HMMA.16816.F32 R32, R8, R56, R24 ;  /* 0x000000380820723c */ /* 0x004ff00000001818 */
[----:B------:R-:W-:Y:S01]  /*4180*/  HMMA.16816.F32 R24, R4, R54, R20 ;  /* 0x000000360418723c */ /* 0x000fe20000001814 */
[----:B----4-:R-:W-:-:S02]  /*4190*/  FMUL.FTZ R0, R51, c[0x0][0x320] ;  /* 0x0000c80033007a20 */ /* 0x010fc40000410000 */
[----:B------:R-:W2:Y:S05]  /*41a0*/  LDSM.16.M88.4 R48, [R165+0x1000] ;  /* 0x00100000a530783b */ /* 0x000eaa0000000200 */
[----:B------:R-:W-:Y:S01]  /*41b0*/  HMMA.16816.F32 R16, R16, R74, R84 ;  /* 0x0000004a1010723c */ /* 0x000fe20000001854 */
[----:B------:R4:W2:Y:S07]  /*41c0*/  MUFU.TANH R73, R0 ;  /* 0x0000000000497308 */ /* 0x0008ae0000002400 */
[----:B-1----:R-:W-:Y:S01]  /*41d0*/  HMMA.16816.F32 R20, R12, R60, R64 ;  /* 0x0000003c0c14723c */ /* 0x002fe20000001840 */
[----:B----4-:R-:W-:-:S04]  /*41e0*/  FMUL.FTZ R0, R28, c[0x0][0x320] ;  /* 0x0000c8001c007a20 */ /* 0x010fc80000410000 */
[----:B------:R1:W4:Y:S11]  /*41f0*/  MUFU.TANH R69, R0 ;  /* 0x0000000000457308 */ /* 0x0003360000002400 */
[----:B------:R-:W-:Y:S08]  /*4200*/  HMMA.16816.F32 R12, R12, R62, R16 ;  /* 0x0000003e0c0c723c */ /* 0x000ff00000001810 */
[----:B---3--:R-:W-:Y:S01]  /*4210*/  HMMA.16816.F32 R16, R8, R44, R20 ;  /* 0x0000002c0810723c */ /* 0x008fe20000001814 */
[----:B-1----:R-:W-:-:S07]  /*4220*/  FMUL.FTZ R0, R29, c[0x0][0x320] ;  /* 0x0000c8001d007a20 */ /* 0x002fce0000410000 */
[----:B--2---:R-:W-:Y:S01]  /*4230*/  HMMA.16816.F32 R32, R4, R48, R32 ;  /* 0x000000300420723c */ /* 0x004fe20000001820 */
[----:B------:R1:W2:Y:S02]  /*4240*/  MUFU.TANH R68, R0 ;  /* 0x0000000000447308 */ /* 0x0002a40000002400 */
[----:B-1----:R-:W-:-:S06]  /*4250*/  FMUL.FTZ R0, R30, c[0x0][0x320] ;  /* 0x0000c8001e007a20 */ /* 0x002fcc0000410000 */
[----:B------:R1:W3:Y:S02]  /*4260*/  MUFU.TANH R70, R0 ;  /* 0x0000000000467308 */ /* 0x0002e40000002400 */
[----:B-1----:R-:W-:Y:S02]  /*4270*/  FMUL.FTZ R0, R31, c[0x0][0x320] ;  /* 0x0000c8001f007a20 */ /* 0x002fe40000410000 */
[C---:B------:R-:W-:Y:S04]  /*4280*/  HMMA.16816.F32 R28, R8.reuse, R58, R40 ;  /* 0x0000003a081c723c */ /* 0x040fe80000001828 */
[----:B------:R1:W1:Y:S04]  /*4290*/  MUFU.TANH R56, R0 ;  /* 0x0000000000387308 */ /* 0x0002680000002400 */
[----:B------:R-:W-:Y:S01]  /*42a0*/  HMMA.16816.F32 R8, R8, R46, R12 ;  /* 0x0000002e0808723c */ /* 0x000fe2000000180c */
[----:B-1----:R-:W-:-:S04]  /*42b0*/  FMUL.FTZ R0, R36, c[0x0][0x320] ;  /* 0x0000c80024007a20 */ /* 0x002fc80000410000 */
[----:B------:R1:W1:Y:S11]  /*42c0*/  MUFU.TANH R55, R0 ;  /* 0x0000000000377308 */ /* 0x0002760000002400 */
[----:B------:R-:W-:Y:S01]  /*42d0*/  HMMA.16816.F32 R20, R4, R50, R28 ;  /* 0x000000320414723c */ /* 0x000fe2000000181c */
[----:B-1----:R-:W-:-:S04]  /*42e0*/  FMUL.FTZ R0, R37, c[0x0][0x320] ;  /* 0x0000c80025007a20 */ /* 0x002fc80000410000 */
[----:B------:R1:W1:Y:S02]  /*42f0*/  MUFU.TANH R52, R0 ;  /* 0x0000000000347308 */ /* 0x0002640000002400 */
[----:B-1----:R-:W-:-:S06]  /*4300*/  FMUL.FTZ R0, R38, c[0x0][0x320] ;  /* 0x0000c80026007a20 */ /* 0x002fcc0000410000 */
[----:B------:R1:W1:Y:S02]  /*4310*/  MUFU.TANH R54, R0 ;  /* 0x0000000000367308 */ /* 0x0002640000002400 */
[----:B-1----:R-:W-:Y:S02]  /*4320*/  FMUL.FTZ R0, R39, c[0x0][0x320] ;  /* 0x0000c80027007a20 */ /* 0x002fe40000410000 */
[----:B------:R-:W1:Y:S01]  /*4330*/  LDSM.16.M88.4 R36, [R165+0x1800] ;  /* 0x00180000a524783b */ /* 0x000e620000000200 */
[----:B------:R-:W-:-:S04]  /*4340*/  DEPBAR.LE SB0, 0x0 ;  /* 0x000080000000791a */ /* 0x000fc80000000000 */
[----:B------:R5:W1:Y:S02]  /*4350*/  MUFU.TANH R53, R0 ;  /* 0x0000000000357308 */ /* 0x000a640000002400 */
[----:B-----5:R-:W-:-:S06]  /*4360*/  FMUL.FTZ R0, R24, c[0x0][0x320] ;  /* 0x0000c80018007a20 */ /* 0x020fcc0000410000 */
[----:B------:R5:W2:Y:S01]  /*4370*/  MUFU.TANH R41, R0 ;  /* 0x0000000000297308 */ /* 0x000aa20000002400 */
[----:B-1----:R-:W-:Y:S01]  /*4380*/  HMMA.16816.F32 R12, R4, R36, R16 ;  /* 0x00000024040c723c */ /* 0x002fe20000001810 */
[----:B-----5:R-:W-:-:S06]  /*4390*/  FMUL.FTZ R0, R25, c[0x0][0x320] ;  /* 0x0000c80019007a20 */ /* 0x020fcc0000410000 */
[----:B------:R1:W1:Y:S01]  /*43a0*/  MUFU.TANH R40, R0 ;  /* 0x0000000000287308 */ /* 0x0002620000002400 */
        /* <DEDUP_REMOVED lines=39> */
[----:B--234-:R-:W-:Y:S01]  /*4620*/  IADD3 R2, R197, R96, R201 ;  /* 0x00000060c5027210 */ /* 0x01cfe20007ffe0c9 */
[----:B------:R-:W-:-:S03]  /*4630*/  IMAD.MOV.U32 R180, RZ, RZ, RZ ;  /* 0x000000ffffb47224 */ /* 0x000fc600078e00ff */
[----:B------:R-:W-:-:S05]  /*4640*/  IADD3 R2, R2, -0x40, RZ ;  /* 0xffffffc002027810 */ /* 0x000fca0007ffe0ff */
        /* <DEDUP_REMOVED lines=25> */
.L_x_632:
[----:B------:R-:W-:Y:S05]  /*47e0*/  BRA.DIV ~URZ, `(.L_x_485) ;  /* 0x000123d27f007947 */ /* 0x000fea000b800000 */
[----:B------:R-:W3:Y:S01]  /*47f0*/  SHFL.IDX PT, R0, R12, RZ, 0x181f ;  /* 0x00181fff0c007589 */ /* 0x000ee200000e0000 */
[----:B------:R-:W-:-:S04]  /*4800*/  ISETP.GE.AND P2, PT, R184, c[0x0][0x1d4], PT ;  /* 0x00007500b8007a0c */ /* 0x000fc80003f46270 */
[----:B------:R-:W-:Y:S02]  /*4810*/  SEL R11, RZ, 0x10, P2 ;  /* 0x00000010ff0b7807 */ /* 0x000fe40001000000 */
[C---:B---3--:R-:W-:Y:S02]  /*4820*/  IADD3 R6, P0, R0.reuse, R102, RZ ;  /* 0x0000006600067210 */ /* 0x048fe40007f1e0ff */
[----:B------:R-:W-:-:S03]  /*4830*/  IADD3 R2, P1, R0, R104, RZ ;  /* 0x0000006800027210 */ /* 0x000fc60007f3e0ff */
[----:B--2---:R-:W-:Y:S01]  /*4840*/  IMAD.X R7, R4, 0x1, R97, P0 ;  /* 0x0000000104077824 */ /* 0x004fe200000e0661 */
[----:B------:R-:W-:Y:S01]  /*4850*/  IADD3 R8, P0, R0, R105, RZ ;  /* 0x0000006900087210 */ /* 0x000fe20007f1e0ff */
[----:B------:R-:W-:Y:S01]  /*4860*/  IMAD.X R3, R4, 0x1, R98, P1 ;  /* 0x0000000104037824 */ /* 0x000fe200008e0662 */
[----:B------:R-:W-:Y:S01]  /*4870*/  ISETP.GE.AND P1, PT, R192, c[0x0][0x1d4], PT ;  /* 0x00007500c0007a0c */ /* 0x000fe20003f26270 */
[----:B------:R-:W2:Y:S02]  /*4880*/  SHFL.IDX PT, R0, R12, 0x1, 0x181f ;  /* 0x00381f000c007f89 */ /* 0x000ea400000e0000 */
[----:B------:R-:W-:Y:S01]  /*4890*/  IMAD.X R9, R4, 0x1, R99, P0 ;  /* 0x0000000104097824 */ /* 0x000fe200000e0663 */
[----:B------:R-:W-:Y:S01]  /*48a0*/  ISETP.GE.AND P0, PT, R193, c[0x0][0x1d4], PT ;  /* 0x00007500c1007a0c */ /* 0x000fe20003f06270 */
[----:B------:R-:W-:Y:S01]  /*48b0*/  @!PT LDS RZ, [RZ] ;  /* 0x00000000fffff984 */ /* 0x000fe20000000800 */
[----:B------:R3:W-:Y:S01]  /*48c0*/  LDGSTS.E.BYPASS.LTC128B.128 [R179+0x6100], [R6.64], !P2 ;  /* 0x0610000006b37fae */ /* 0x0007e2000d101d48 */
[----:B------:R-:W-:-:S03]  /*48d0*/  SEL R10, RZ, 0x10, P1 ;  /* 0x00000010ff0a7807 */ /* 0x000fc60000800000 */
[----:B------:R4:W1:Y:S04]  /*48e0*/  SHFL.IDX PT, R4, R5, 0x1, 0x181f ;  /* 0x00381f0005047f89 */ /* 0x00086800000e0000 */
[----:B------:R3:W-:Y:S04]  /*48f0*/  LDGSTS.E.BYPASS.LTC128B.128 [R179+0x8100], [R2.64], !P1 ;  /* 0x0810000002b37fae */ /* 0x0007e8000c901d48 */
[----:B------:R3:W-:Y:S01]  /*4900*/  LDGSTS.E.BYPASS.LTC128B.128 [R179+0xa100], [R8.64], !P0 ;  /* 0x0a10000008b37fae */ /* 0x0007e2000c101d48 */
[----:B-1--4-:R-:W-:-:S03]  /*4910*/  SEL R5, RZ, 0x10, P0 ;  /* 0x00000010ff057807 */ /* 0x012fc60000000000 */
.L_x_633:
[----:B--23--:R-:W-:Y:S02]  /*4920*/  IADD3 R2, -R11, 0x10, RZ ;  /* 0x000000100b027810 */ /* 0x00cfe40007ffe1ff */
[----:B------:R-:W-:-:S02]  /*4930*/  IADD3 R3, -R10, 0x10, RZ ;  /* 0x000000100a037810 */ /* 0x000fc40007ffe1ff */
[----:B------:R-:W-:Y:S02]  /*4940*/  LOP3.LUT R2, R2, 0xf, RZ, 0xc0, !PT ;  /* 0x0000000f02027812 */ /* 0x000fe400078ec0ff */
[----:B------:R-:W-:Y:S02]  /*4950*/  ISETP.NE.U32.AND P2, PT, R11, RZ, PT ;  /* 0x000000ff0b00720c */ /* 0x000fe40003f45070 */
[----:B------:R-:W-:Y:S02]  /*4960*/  IADD3 R8, P1, P0, R2, R0, R102 ;  /* 0x0000000002087210 */ /* 0x000fe4000783e066 */
[----:B------:R-:W-:Y:S02]  /*4970*/  LOP3.LUT R2, R3, 0xf, RZ, 0xc0, !PT ;  /* 0x0000000f03027812 */ /* 0x000fe400078ec0ff */
[----:B------:R-:W-:Y:S02]  /*4980*/  IADD3 R3, -R5, 0x10, RZ ;  /* 0x0000001005037810 */ /* 0x000fe40007ffe1ff */
[----:B------:R-:W-:-:S02]  /*4990*/  IADD3.X R9, RZ, R4, R97, P1, P0 ;  /* 0x00000004ff097210 */ /* 0x000fc40000fe0461 */
[----:B------:R-:W-:Y:S02]  /*49a0*/  IADD3 R6, P1, P0, R2, R0, R104 ;  /* 0x0000000002067210 */ /* 0x000fe4000783e068 */
[----:B------:R-:W-:Y:S01]  /*49b0*/  LOP3.LUT R2, R3, 0xf, RZ, 0xc0, !PT ;  /* 0x0000000f03027812 */ /* 0x000fe200078ec0ff */
[----:B------:R-:W-:Y:S01]  /*49c0*/  @!PT LDS RZ, [RZ] ;  /* 0x00000000fffff984 */ /* 0x000fe20000000800 */
[----:B------:R-:W-:Y:S01]  /*49d0*/  @!PT LDS RZ, [RZ] ;  /* 0x00000000fffff984 */ /* 0x000fe20000000800 */
[----:B------:R-:W-:Y:S01]  /*49e0*/  @!PT LDS RZ, [RZ] ;  /* 0x00000000fffff984 */ /* 0x000fe20000000800 */
[----:B------:R1:W-:Y:S01]  /*49f0*/  LDGSTS.E.BYPASS.LTC128B.128.ZFILL [R179+0x7100], [R8.64], P2 ;  /* 0x0710000008b37fae */ /* 0x0003e20009141d48 */
[----:B------:R-:W-:Y:S02]  /*4a00*/  IADD3.X R7, RZ, R4, R98, P1, P0 ;  /* 0x00000004ff077210 */ /* 0x000fe40000fe0462 */
[----:B------:R-:W-:-:S04]  /*4a10*/  IADD3 R2, P1, P0, R2, R0, R105 ;  /* 0x0000000002027210 */ /* 0x000fc8000783e069 */
[----:B------:R-:W-:Y:S02]  /*4a20*/  IADD3.X R3, RZ, R4, R99, P1, P0 ;  /* 0x00000004ff037210 */ /* 0x000fe40000fe0463 */
[----:B------:R-:W-:Y:S02]  /*4a30*/  ISETP.NE.U32.AND P1, PT, R10, RZ, PT ;  /* 0x000000ff0a00720c */ /* 0x000fe40003f25070 */
[----:B------:R-:W-:-:S11]  /*4a40*/  ISETP.NE.U32.AND P0, PT, R5, RZ, PT ;  /* 0x000000ff0500720c */ /* 0x000fd60003f05070 */
[----:B------:R1:W-:Y:S04]  /*4a50*/  LDGSTS.E.BYPASS.LTC128B.128.ZFILL [R179+0x9100], [R6.64], P1 ;  /* 0x0910000006b37fae */ /* 0x0003e80008941d48 */
[----:B------:R1:W-:Y:S02]  /*4a60*/  LDGSTS.E.BYPASS.LTC128B.128.ZFILL [R179+0xb100], [R2.64], P0 ;  /* 0x0b10000002b37fae */ /* 0x0003e40008141d48 */
.L_x_483:
[----:B--234-:R-:W-:Y:S05]  /*4a70*/  BSYNC B0 ;  /* 0x0000000000007941 */ /* 0x01cfea0003800000 */
.L_x_482:
[----:B-1----:R-:W-:Y:S01]  /*4a80*/  IMAD.MOV.U32 R0, RZ, RZ, c[0x0][0x2c4] ;  /* 0x0000b100ff007624 */ /* 0x002fe200078e00ff */
[----:B------:R-:W-:Y:S01]  /*4a90*/  ULDC UR4, c[0x0][0x324] ;  /* 0x0000c90000047ab9 */ /* 0x000fe20000000800 */
[----:B------:R-:W-:Y:S01]  /*4aa0*/  IADD3 R2, R195, 0x1, -R96 ;  /* 0x00000001c3027810 */ /* 0x000fe20007ffe860 */
[----:B------:R-:W-:Y:S01]  /*4ab0*/  ULOP3.LUT UR4, URZ, UR4, URZ, 0x33, !UPT ;  /* 0x000000043f047292 */ /* 0x000fe2000f8e333f */
[----:B------:R-:W0:Y:S01]  /*4ac0*/  LDGDEPBAR ;  /* 0x00000000000079af */ /* 0x000e220000000000 */
[----:B------:R-:W-:Y:S01]  /*4ad0*/  ISETP.NE.AND P0, PT, R0, 0x1, PT ;  /* 0x000000010000780c */ /* 0x000fe20003f05270 */
[----:B------:R-:W-:-:S02]  /*4ae0*/  IMAD.IADD R0, R216, 0x1, R211 ;  /* 0x00000001d8007824 */ /* 0x000fc400078e02d3 */
[----:B------:R-:W-:Y:S02]  /*4af0*/  IMAD.IADD R8, R100, 0x1, -R199 ;  /* 0x0000000164087824 */ /* 0x000fe400078e0ac7 */
[----:B------:R-:W-:-:S08]  /*4b00*/  IMAD.MOV.U32 R4, RZ, RZ, R0 ;  /* 0x000000ffff047224 */ /* 0x000fd000078e0000 */
[----:B------:R-:W-:Y:S01]  /*4b10*/  @P0 IMAD.HI.U32 R3, R0, c[0x0][0x2c8], RZ ;  /* 0x0000b20000030a27 */ /* 0x000fe200078e00ff */
[----:B------:R-:W-:-:S04]  /*4b20*/  IADD3 R0, -R196, R2, -R199 ;  /* 0x00000002c4007210 */ /* 0x000fc80007ffe9c7 */
[C---:B------:R-:W-:Y:S02]  /*4b30*/  IADD3 R7, R0.reuse, UR4, RZ ;  /* 0x0000000400077c10 */ /* 0x040fe4000fffe0ff */
[----:B------:R-:W-:Y:S02]  /*4b40*/  @P0 SHF.R.U32.HI R4, RZ, c[0x0][0x2cc], R3 ;  /* 0x0000b300ff040a19 */ /* 0x000fe40000011603 */
[----:B------:R-:W-:Y:S01]  /*4b50*/  IADD3 R6, R0, c[0x0][0x328], RZ ;  /* 0x0000ca0000067a10 */ /* 0x000fe20007ffe0ff */
[----:B------:R-:W-:Y:S05]  /*4b60*/  BRA.DIV ~URZ, `(.L_x_486) ;  /* 0x000122927f007947 */ /* 0x000fea000b800000 */
[----:B------:R1:W2:Y:S02]  /*4b70*/  SHFL.IDX PT, R3, R4, RZ, 0x1c1f ;  /* 0x001c1fff04037589 */ /* 0x0002a400000e0000 */
.L_x_634:
[----:B------:R-:W-:Y:S01]  /*4b80*/  IMAD.MOV.U32 R0, RZ, RZ, c[0x0][0x32c] ;  /* 0x0000cb00ff007624 */ /* 0x000fe200078e00ff */
[----:B--2---:R-:W-:-:S04]  /*4b90*/  IADD3 R2, R6, R3, RZ ;  /* 0x0000000306027210 */ /* 0x004fc80007ffe0ff */
[----:B------:R-:W-:Y:S01]  /*4ba0*/  ISETP.GE.AND P0, PT, R0, 0x1, PT ;  /* 0x000000010000780c */ /* 0x000fe20003f06270 */
[----:B------:R-:W-:Y:S01]  /*4bb0*/  IMAD.IADD R0, R7, 0x1, R3 ;  /* 0x0000000107007824 */ /* 0x000fe200078e0203 */
[----:B------:R-:W-:-:S11]  /*4bc0*/  IMNMX R2, R8, R2, PT ;  /* 0x0000000208027217 */ /* 0x000fd60003800200 */
[----:B------:R-:W-:Y:S05]  /*4bd0*/  @!P0 BRA `(.L_x_487) ;  /* 0x0000015000008947 */ /* 0x000fea0003800000 */
[----:B------:R-:W-:Y:S01]  /*4be0*/  IADD3 R3, -R196, R195, R3 ;  /* 0x000000c3c4037210 */ /* 0x000fe20007ffe103 */
[----:B------:R-:W-:Y:S03]  /*4bf0*/  BSSY B0, `(.L_x_488) ;  /* 0x000000e000007945 */ /* 0x000fe60003800000 */
[----:B------:R-:W-:-:S13]  /*4c00*/  ISETP.GT.AND P0, PT, R3, -0x1, PT ;  /* 0xffffffff0300780c */ /* 0x000fda0003f04270 */
[----:B------:R-:W-:Y:S05]  /*4c10*/  @P0 BRA `(.L_x_489) ;  /* 0x0000007000000947 */ /* 0x000fea0003800000 */
[----:B------:R-:W-:Y:S01]  /*4c20*/  IMAD.MOV.U32 R5, RZ, RZ, 0x1 ;  /* 0x00000001ff057424 */ /* 0x000fe200078e00ff */
[----:B------:R-:W-:-:S04]  /*4c30*/  LOP3.LUT R3, RZ, R3, RZ, 0x33, !PT ;  /* 0x00000003ff037212 */ /* 0x000fc800078e33ff */
[----:B------:R-:W-:-:S13]  /*4c40*/  ISETP.NE.AND P0, PT, R5, c[0x0][0x32c], PT ;  /* 0x0000cb0005007a0c */ /* 0x000fda0003f05270 */
[----:B------:R-:W-:-:S05]  /*4c50*/  @P0 IMAD.HI.U32 R5, R3, c[0x0][0x330], RZ ;  /* 0x0000cc0003050a27 */ /* 0x000fca00078e00ff */
[----:B------:R-:W-:-:S04]  /*4c60*/  @P0 SHF.R.U32.HI R3, RZ, c[0x0][0x334], R5 ;  /* 0x0000cd00ff030a19 */ /* 0x000fc80000011605 */
[----:B------:R-:W-:Y:S01]  /*4c70*/  LOP3.LUT R3, RZ, R3, RZ, 0x33, !PT ;  /* 0x00000003ff037212 */ /* 0x000fe200078e33ff */
[----:B------:R-:W-:Y:S05]  /*4c80*/  BRA `(.L_x_490) ;  /* 0x0000004000007947 */ /* 0x000fea0003800000 */
.L_x_489:
[----:B------:R-:W-:-:S04]  /*4c90*/  MOV R5, 0x1 ;  /* 0x0000000100057802 */ /* 0x000fc80000000f00 */
[----:B------:R-:W-:-:S13]  /*4ca0*/  ISETP.NE.AND P0, PT, R5, c[0x0][0x32c], PT ;  /* 0x0000cb0005007a0c */ /* 0x000fda0003f05270 */
[----:B------:R-:W-:-:S05]  /*4cb0*/  @P0 IMAD.HI.U32 R5, R3, c[0x0][0x330], RZ ;  /* 0x0000cc0003050a27 */ /* 0x000fca00078e00ff */
[----:B------:R-:W-:Y:S02]  /*4cc0*/  @P0 SHF.R.U32.HI R3, RZ, c[0x0][0x334], R5 ;  /* 0x0000cd00ff030a19 */ /* 0x000fe40000011605 */
.L_x_490:
[----:B------:R-:W-:Y:S05]  /*4cd0*/  BSYNC B0 ;  /* 0x0000000000007941 */ /* 0x000fea0003800000 */
.L_x_488:
[----:B------:R-:W-:-:S04]  /*4ce0*/  IMAD R3, R3, c[0x0][0x32c], -R96 ;  /* 0x0000cb0003037a24 */ /* 0x000fc800078e0a60 */
[----:B------:R-:W-:-:S05]  /*4cf0*/  IMAD.IADD R3, R3, 0x1, -R199 ;  /* 0x0000000103037824 */ /* 0x000fca00078e0ac7 */
[----:B------:R-:W-:Y:S02]  /*4d00*/  IADD3 R5, R3, c[0x0][0x32c], RZ ;  /* 0x0000cb0003057a10 */ /* 0x000fe40007ffe0ff */
[----:B------:R-:W-:Y:S02]  /*4d10*/  IMNMX R0, R0, R3, !PT ;  /* 0x0000000300007217 */ /* 0x000fe40007800200 */
[----:B------:R-:W-:Y:S02]  /*4d20*/  IMNMX R2, R2, R5, PT ;  /* 0x0000000502027217 */ /* 0x000fe40003800200 */
.L_x_487:
[----:B------:R-:W-:-:S04]  /*4d30*/  ISETP.GT.AND P1, PT, R178, RZ, PT ;  /* 0x000000ffb200720c */ /* 0x000fc80003f24270 */
[C---:B------:R-:W-:Y:S02]  /*4d40*/  ISETP.GT.AND P2, PT, R0.reuse, RZ, P1 ;  /* 0x000000ff0000720c */ /* 0x040fe40000f44270 */
[----:B------:R-:W-:Y:S02]  /*4d50*/  ISETP.GT.AND P0, PT, R0, 0x1, P1 ;  /* 0x000000010000780c */ /* 0x000fe40000f04270 */
[C---:B------:R-:W-:Y:S02]  /*4d60*/  ISETP.LT.OR P2, PT, R2.reuse, 0x1, P2 ;  /* 0x000000010200780c */ /* 0x040fe40001741670 */
[----:B------:R-:W-:Y:S02]  /*4d70*/  ISETP.LT.OR P0, PT, R2, 0x2, P0 ;  /* 0x000000020200780c */ /* 0x000fe40000701670 */
[----:B------:R-:W-:Y:S02]  /*4d80*/  FSEL R9, R76, -INF , !P2 ;  /* 0xff8000004c097808 */ /* 0x000fe40005000000 */
[----:B------:R-:W-:-:S02]  /*4d90*/  FSEL R11, R72, -INF , !P0 ;  /* 0xff800000480b7808 */ /* 0x000fc40004000000 */
[C---:B------:R-:W-:Y:S02]  /*4da0*/  ISETP.GT.AND P2, PT, R0.reuse, 0x8, P1 ;  /* 0x000000080000780c */ /* 0x040fe40000f44270 */
        /* <DEDUP_REMOVED lines=40> */
[----:B------:R-:W-:Y:S01]  /*5030*/  FSEL R106, R13, -INF , !P0 ;  /* 0xff8000000d6a7808 */ /* 0x000fe20004000000 */
[----:B------:R-:W-:Y:S06]  /*5040*/  BRA.DIV ~URZ, `(.L_x_491) ;  /* 0x00011e227f007947 */ /* 0x000fec000b800000 */
[----:B------:R2:W3:Y:S02]  /*5050*/  SHFL.IDX PT, R3, R4, 0x1, 0x1c1f ;  /* 0x003c1f0004037f89 */ /* 0x0004e400000e0000 */
.L_x_635:
[----:B------:R-:W-:Y:S01]  /*5060*/  IMAD.MOV.U32 R0, RZ, RZ, c[0x0][0x32c] ;  /* 0x0000cb00ff007624 */ /* 0x000fe200078e00ff */
[----:B---3--:R-:W-:-:S04]  /*5070*/  IADD3 R2, R6, R3, RZ ;  /* 0x0000000306027210 */ /* 0x008fc80007ffe0ff */
        /* <DEDUP_REMOVED lines=8> */
[----:B-12---:R-:W-:Y:S01]  /*5100*/  IMAD.MOV.U32 R4, RZ, RZ, 0x1 ;  /* 0x00000001ff047424 */ /* 0x006fe200078e00ff */
[----:B------:R-:W-:-:S04]  /*5110*/  LOP3.LUT R3, RZ, R3, RZ, 0x33, !PT ;  /* 0x00000003ff037212 */ /* 0x000fc800078e33ff */
[----:B------:R-:W-:-:S13]  /*5120*/  ISETP.NE.AND P0, PT, R4, c[0x0][0x32c], PT ;  /* 0x0000cb0004007a0c */ /* 0x000fda0003f05270 */
[----:B------:R-:W-:-:S05]  /*5130*/  @P0 IMAD.HI.U32 R4, R3, c[0x0][0x330], RZ ;  /* 0x0000cc0003040a27 */ /* 0x000fca00078e00ff */
[----:B------:R-:W-:-:S04]  /*5140*/  @P0 SHF.R.U32.HI R3, RZ, c[0x0][0x334], R4 ;  /* 0x0000cd00ff030a19 */ /* 0x000fc80000011604 */
[----:B------:R-:W-:Y:S01]  /*5150*/  LOP3.LUT R3, RZ, R3, RZ, 0x33, !PT ;  /* 0x00000003ff037212 */ /* 0x000fe200078e33ff */
[----:B------:R-:W-:Y:S05]  /*5160*/  BRA `(.L_x_495) ;  /* 0x0000004000007947 */ /* 0x000fea0003800000 */
.L_x_494:
[----:B-12---:R-:W-:-:S04]  /*5170*/  MOV R4, 0x1 ;  /* 0x0000000100047802 */ /* 0x006fc80000000f00 */
[----:B------:R-:W-:-:S13]  /*5180*/  ISETP.NE.AND P0, PT, R4, c[0x0][0x32c], PT ;  /* 0x0000cb0004007a0c */ /* 0x000fda0003f05270 */
[----:B------:R-:W-:-:S05]  /*5190*/  @P0 IMAD.HI.U32 R4, R3, c[0x0][0x330], RZ ;  /* 0x0000cc0003040a27 */ /* 0x000fca00078e00ff */
[----:B------:R-:W-:Y:S02]  /*51a0*/  @P0 SHF.R.U32.HI R3, RZ, c[0x0][0x334], R4 ;  /* 0x0000cd00ff030a19 */ /* 0x000fe40000011604 */
.L_x_495:
[----:B------:R-:W-:Y:S05]  /*51b0*/  BSYNC B0 ;  /* 0x0000000000007941 */ /* 0x000fea0003800000 */
.L_x_493:
[----:B------:R-:W-:-:S04]  /*51c0*/  IMAD R3, R3, c[0x0][0x32c], -R96 ;  /* 0x0000cb0003037a24 */ /* 0x000fc800078e0a60 */
[----:B------:R-:W-:-:S05]  /*51d0*/  IMAD.IADD R3, R3, 0x1, -R199 ;  /* 0x0000000103037824 */ /* 0x000fca00078e0ac7 */
[----:B------:R-:W-:Y:S02]  /*51e0*/  IADD3 R4, R3, c[0x0][0x32c], RZ ;  /* 0x0000cb0003047a10 */ /* 0x000fe40007ffe0ff */
[----:B------:R-:W-:Y:S02]  /*51f0*/  IMNMX R0, R0, R3, !PT ;  /* 0x0000000300007217 */ /* 0x000fe40007800200 */
[----:B------:R-:W-:Y:S02]  /*5200*/  IMNMX R2, R2, R4, PT ;  /* 0x0000000402027217 */ /* 0x000fe40003800200 */
.L_x_492:
[C---:B------:R-:W-:Y:S02]  /*5210*/  ISETP.GT.AND P0, PT, R0.reuse, 0x1, P1 ;  /* 0x000000010000780c */ /* 0x040fe40000f04270 */
[----:B------:R-:W-:Y:S02]  /*5220*/  ISETP.GT.AND P2, PT, R0, 0x8, P1 ;  /* 0x000000080000780c */ /* 0x000fe40000f44270 */
[C---:B------:R-:W-:Y:S02]  /*5230*/  ISETP.LT.OR P0, PT, R2.reuse, 0x2, P0 ;  /* 0x000000020200780c */ /* 0x040fe40000701670 */
[----:B------:R-:W-:-:S02]  /*5240*/  ISETP.LT.OR P2, PT, R2, 0x9, P2 ;  /* 0x000000090200780c */ /* 0x000fc40001741670 */
[----:B------:R-:W-:Y:S02]  /*5250*/  FSEL R7, R73, -INF , !P0 ;  /* 0xff80000049077808 */ /* 0x000fe40004000000 */
[----:B------:R-:W-:Y:S02]  /*5260*/  ISETP.GT.AND P0, PT, R0, 0x9, P1 ;  /* 0x000000090000780c */ /* 0x000fe40000f04270 */
[----:B------:R-:W-:Y:S02]  /*5270*/  FSEL R8, R70, -INF , !P2 ;  /* 0xff80000046087808 */ /* 0x000fe40005000000 */
[----:B------:R-:W-:Y:S02]  /*5280*/  ISETP.LT.OR P0, PT, R2, 0xa, P0 ;  /* 0x0000000a0200780c */ /* 0x000fe40000701670 */
[----:B------:R-:W-:Y:S02]  /*5290*/  FMNMX.FTZ R3, R9, R11, !PT ;  /* 0x0000000b09037209 */ /* 0x000fe40007810000 */
[----:B------:R-:W-:-:S02]  /*52a0*/  FSEL R10, R56, -INF , !P0 ;  /* 0xff800000380a7808 */ /* 0x000fc40004000000 */
[C---:B------:R-:W-:Y:S02]  /*52b0*/  ISETP.GT.AND P0, PT, R0.reuse, 0x11, P1 ;  /* 0x000000110000780c */ /* 0x040fe40000f04270 */
[----:B------:R-:W-:Y:S02]  /*52c0*/  ISETP.GT.AND P3, PT, R0, 0x10, P1 ;  /* 0x000000100000780c */ /* 0x000fe40000f64270 */
[----:B------:R-:W-:Y:S02]  /*52d0*/  ISETP.LT.OR P2, PT, R2, 0x12, P0 ;  /* 0x000000120200780c */ /* 0x000fe40000741670 */
[C---:B------:R-:W-:Y:S02]  /*52e0*/  ISETP.GT.AND P0, PT, R0.reuse, 0x18, P1 ;  /* 0x000000180000780c */ /* 0x040fe40000f04270 */
[----:B------:R-:W-:Y:S02]  /*52f0*/  FSEL R14, R53, -INF , !P2 ;  /* 0xff800000350e7808 */ /* 0x000fe40005000000 */
[----:B------:R-:W-:-:S02]  /*5300*/  ISETP.GT.AND P2, PT, R0, RZ, P1 ;  /* 0x000000ff0000720c */ /* 0x000fc40000f44270 */
[----:B------:R-:W-:Y:S02]  /*5310*/  FMNMX.FTZ R3, R12, R3, !PT ;  /* 0x000000030c037209 */ /* 0x000fe40007810000 */
[C---:B------:R-:W-:Y:S02]  /*5320*/  ISETP.LT.OR P2, PT, R2.reuse, 0x1, P2 ;  /* 0x000000010200780c */ /* 0x040fe40001741670 */
[C---:B------:R-:W-:Y:S02]  /*5330*/  ISETP.LT.OR P3, PT, R2.reuse, 0x11, P3 ;  /* 0x000000110200780c */ /* 0x040fe40001f61670 */
[----:B------:R-:W-:Y:S02]  /*5340*/  FSEL R6, R77, -INF , !P2 ;  /* 0xff8000004d067808 */ /* 0x000fe40005000000 */
[----:B------:R-:W-:Y:S02]  /*5350*/  ISETP.LT.OR P0, PT, R2, 0x19, P0 ;  /* 0x000000190200780c */ /* 0x000fe40000701670 */
[----:B-12---:R-:W-:-:S02]  /*5360*/  FMNMX.FTZ R4, R6, R7, !PT ;  /* 0x0000000706047209 */ /* 0x006fc40007810000 */
[----:B------:R-:W-:Y:S02]  /*5370*/  FMNMX.FTZ R3, R15, R3, !PT ;  /* 0x000000030f037209 */ /* 0x000fe40007810000 */
[----:B------:R-:W-:Y:S02]  /*5380*/  FMNMX.FTZ R4, R8, R4, !PT ;  /* 0x0000000408047209 */ /* 0x000fe40007810000 */
[----:B------:R-:W-:Y:S02]  /*5390*/  FSEL R13, R54, -INF , !P3 ;  /* 0xff800000360d7808 */ /* 0x000fe40005800000 */
[----:B------:R-:W-:Y:S02]  /*53a0*/  FMNMX.FTZ R4, R10, R4, !PT ;  /* 0x000000040a047209 */ /* 0x000fe40007810000 */
[----:B------:R-:W-:Y:S02]  /*53b0*/  FSEL R17, R43, -INF , !P0 ;  /* 0xff8000002b117808 */ /* 0x000fe40004000000 */
[----:B------:R-:W-:-:S02]  /*53c0*/  ISETP.GT.AND P2, PT, R0, 0x19, P1 ;  /* 0x000000190000780c */ /* 0x000fc40000f44270 */
[----:B------:R-:W-:Y:S02]  /*53d0*/  ISETP.GT.AND P0, PT, R0, 0x20, P1 ;  /* 0x000000200000780c */ /* 0x000fe40000f04270 */
[----:B------:R-:W-:Y:S02]  /*53e0*/  FMNMX.FTZ R3, R16, R3, !PT ;  /* 0x0000000310037209 */ /* 0x000fe40007810000 */
[----:B------:R-:W-:Y:S02]  /*53f0*/  FMNMX.FTZ R4, R13, R4, !PT ;  /* 0x000000040d047209 */ /* 0x000fe40007810000 */
[C---:B------:R-:W-:Y:S02]  /*5400*/  ISETP.LT.OR P2, PT, R2.reuse, 0x1a, P2 ;  /* 0x0000001a0200780c */ /* 0x040fe40001741670 */
[----:B------:R-:W-:Y:S02]  /*5410*/  ISETP.LT.OR P0, PT, R2, 0x21, P0 ;  /* 0x000000210200780c */ /* 0x000fe40000701670 */
[----:B------:R-:W-:-:S02]  /*5420*/  FMNMX.FTZ R3, R18, R3, !PT ;  /* 0x0000000312037209 */ /* 0x000fc40007810000 */
[----:B------:R-:W-:Y:S02]  /*5430*/  FMNMX.FTZ R4, R14, R4, !PT ;  /* 0x000000040e047209 */ /* 0x000fe40007810000 */
[----:B------:R-:W-:Y:S02]  /*5440*/  FSEL R24, R42, -INF , !P2 ;  /* 0xff8000002a187808 */ /* 0x000fe40005000000 */
[C---:B------:R-:W-:Y:S02]  /*5450*/  ISETP.GT.AND P2, PT, R0.reuse, 0x21, P1 ;  /* 0x000000210000780c */ /* 0x040fe40000f44270 */
[----:B------:R-:W-:Y:S02]  /*5460*/  FSEL R79, R33, -INF , !P0 ;  /* 0xff800000214f7808 */ /* 0x000fe40004000000 */
[----:B------:R-:W-:Y:S02]  /*5470*/  FMNMX.FTZ R3, R19, R3, !PT ;  /* 0x0000000313037209 */ /* 0x000fe40007810000 */
[----:B------:R-:W-:-:S02]  /*5480*/  ISETP.GT.AND P0, PT, R0, 0x28, P1 ;  /* 0x000000280000780c */ /* 0x000fc40000f04270 */
[----:B------:R-:W-:Y:S02]  /*5490*/  FMNMX.FTZ R4, R17, R4, !PT ;  /* 0x0000000411047209 */ /* 0x000fe40007810000 */
[----:B------:R-:W-:Y:S02]  /*54a0*/  ISETP.LT.OR P2, PT, R2, 0x22, P2 ;  /* 0x000000220200780c */ /* 0x000fe40001741670 */
[----:B------:R-:W-:Y:S02]  /*54b0*/  FMNMX.FTZ R3, R20, R3, !PT ;  /* 0x0000000314037209 */ /* 0x000fe40007810000 */
[----:B------:R-:W-:Y:S02]  /*54c0*/  ISETP.LT.OR P0, PT, R2, 0x29, P0 ;  /* 0x000000290200780c */ /* 0x000fe40000701670 */
[----:B------:R-:W-:Y:S02]  /*54d0*/  FMNMX.FTZ R4, R24, R4, !PT ;  /* 0x0000000418047209 */ /* 0x000fe40007810000 */
[----:B------:R-:W-:-:S02]  /*54e0*/  FSEL R77, R32, -INF , !P2 ;  /* 0xff800000204d7808 */ /* 0x000fc40005000000 */
[----:B------:R-:W-:Y:S02]  /*54f0*/  FMNMX.FTZ R3, R105, R3, !PT ;  /* 0x0000000369037209 */ /* 0x000fe40007810000 */
[----:B------:R-:W-:Y:S02]  /*5500*/  ISETP.GT.AND P2, PT, R0, 0x29, P1 ;  /* 0x000000290000780c */ /* 0x000fe40000f44270 */
[----:B------:R-:W-:Y:S02]  /*5510*/  FSEL R78, R30, -INF , !P0 ;  /* 0xff8000001e4e7808 */ /* 0x000fe40004000000 */
[----:B------:R-:W-:Y:S02]  /*5520*/  FMNMX.FTZ R4, R79, R4, !PT ;  /* 0x000000044f047209 */ /* 0x000fe40007810000 */
[----:B------:R-:W-:Y:S02]  /*5530*/  ISETP.GT.AND P0, PT, R0, 0x30, P1 ;  /* 0x000000300000780c */ /* 0x000fe40000f04270 */
[----:B------:R-:W-:-:S02]  /*5540*/  FMNMX.FTZ R3, R104, R3, !PT ;  /* 0x0000000368037209 */ /* 0x000fc40007810000 */
[C---:B------:R-:W-:Y:S02]  /*5550*/  ISETP.LT.OR P2, PT, R2.reuse, 0x2a, P2 ;  /* 0x0000002a0200780c */ /* 0x040fe40001741670 */
[----:B------:R-:W-:Y:S02]  /*5560*/  FMNMX.FTZ R4, R77, R4, !PT ;  /* 0x000000044d047209 */ /* 0x000fe40007810000 */
[----:B------:R-:W-:Y:S02]  /*5570*/  ISETP.LT.OR P0, PT, R2, 0x31, P0 ;  /* 0x000000310200780c */ /* 0x000fe40000701670 */
[----:B------:R-:W-:Y:S02]  /*5580*/  FMNMX.FTZ R3, R102, R3, !PT ;  /* 0x0000000366037209 */ /* 0x000fe40007810000 */
[----:B------:R-:W-:Y:S02]  /*5590*/  FSEL R76, R31, -INF , !P2 ;  /* 0xff8000001f4c7808 */ /* 0x000fe40005000000 */
[----:B------:R-:W-:-:S02]  /*55a0*/  ISETP.GT.AND P3, PT, R0, 0x31, P1 ;  /* 0x000000310000780c */ /* 0x000fc40000f64270 */
[----:B------:R-:W-:Y:S02]  /*55b0*/  FMNMX.FTZ R4, R78, R4, !PT ;  /* 0x000000044e047209 */ /* 0x000fe40007810000 */
[----:B------:R-:W-:Y:S02]  /*55c0*/  FSEL R159, R26, -INF , !P0 ;  /* 0xff8000001a9f7808 */ /* 0x000fe40004000000 */
[C---:B------:R-:W-:Y:S02]  /*55d0*/  ISETP.GT.AND P2, PT, R0.reuse, 0x38, P1 ;  /* 0x000000380000780c */ /* 0x040fe40000f44270 */
[----:B------:R-:W-:Y:S02]  /*55e0*/  ISETP.GT.AND P0, PT, R0, 0x39, P1 ;  /* 0x000000390000780c */ /* 0x000fe40000f04270 */
[----:B------:R-:W-:Y:S02]  /*55f0*/  FMNMX.FTZ R0, R101, R3, !PT ;  /* 0x0000000365007209 */ /* 0x000fe40007810000 */
[----:B------:R-:W-:-:S02]  /*5600*/  ISETP.LT.OR P3, PT, R2, 0x32, P3 ;  /* 0x000000320200780c */ /* 0x000fc40001f61670 */
[----:B------:R-:W-:Y:S02]  /*5610*/  FMNMX.FTZ R3, R76, R4, !PT ;  /* 0x000000044c037209 */ /* 0x000fe40007810000 */
[C---:B------:R-:W-:Y:S02]  /*5620*/  ISETP.LT.OR P1, PT, R2.reuse, 0x39, P2 ;  /* 0x000000390200780c */ /* 0x040fe40001721670 */
[----:B------:R-:W-:Y:S02]  /*5630*/  FSEL R158, R27, -INF , !P3 ;  /* 0xff8000001b9e7808 */ /* 0x000fe40005800000 */
[----:B------:R-:W-:Y:S02]  /*5640*/  FMNMX.FTZ R0, R109, R0, !PT ;  /* 0x000000006d007209 */ /* 0x000fe40007810000 */
[----:B------:R-:W-:Y:S02]  /*5650*/  FMNMX.FTZ R3, R159, R3, !PT ;  /* 0x000000039f037209 */ /* 0x000fe40007810000 */
[----:B------:R-:W-:-:S02]  /*5660*/  ISETP.LT.OR P0, PT, R2, 0x3a, P0 ;  /* 0x0000003a0200780c */ /* 0x000fc40000701670 */
[----:B------:R-:W-:Y:S02]  /*5670*/  FSEL R157, R23, -INF , !P1 ;  /* 0xff800000179d7808 */ /* 0x000fe40004800000 */
[----:B------:R-:W-:Y:S02]  /*5680*/  FMNMX.FTZ R0, R108, R0, !PT ;  /* 0x000000006c007209 */ /* 0x000fe40007810000 */
[----:B------:R-:W-:Y:S02]  /*5690*/  FMNMX.FTZ R2, R158, R3, !PT ;  /* 0x000000039e027209 */ /* 0x000fe40007810000 */
[----:B------:R-:W-:Y:S02]  /*56a0*/  FSEL R156, R22, -INF , !P0 ;  /* 0xff800000169c7808 */ /* 0x000fe40004000000 */
[----:B------:R-:W-:Y:S02]  /*56b0*/  FMNMX.FTZ R0, R107, R0, !PT ;  /* 0x000000006b007209 */ /* 0x000fe40007810000 */
[----:B------:R-:W-:-:S02]  /*56c0*/  FMNMX.FTZ R2, R157, R2, !PT ;  /* 0x000000029d027209 */ /* 0x000fc40007810000 */
[----:B------:R-:W-:Y:S02]  /*56d0*/  FMNMX.FTZ R4, R106, R0, !PT ;  /* 0x000000006a047209 */ /* 0x000fe40007810000 */
[----:B------:R-:W-:Y:S01]  /*56e0*/  FMNMX.FTZ R5, R156, R2, !PT ;  /* 0x000000029c057209 */ /* 0x000fe20007810000 */
[----:B------:R-:W-:Y:S05]  /*56f0*/  BRA.DIV ~URZ, `(.L_x_496) ;  /* 0x000117e27f007947 */ /* 0x000fea000b800000 */
[----:B------:R1:W2:Y:S02]  /*5700*/  SHFL.BFLY PT, R0, R4, 0x2, 0x1f ;  /* 0x0c401f0004007f89 */ /* 0x0002a400000e0000 */
.L_x_636:
[----:B-12---:R-:W-:Y:S01]  /*5710*/  FMNMX.FTZ R4, R4, R0, !PT ;  /* 0x0000000004047209 */ /* 0x006fe20007810000 */
[----:B------:R-:W-:Y:S05]  /*5720*/  BRA.DIV ~URZ, `(.L_x_497) ;  /* 0x000117f27f007947 */ /* 0x000fea000b800000 */
[----:B------:R-:W1:Y:S04]  /*5730*/  SHFL.BFLY PT, R0, R5, 0x2, 0x1f ;  /* 0x0c401f0005007f89 */ /* 0x000e6800000e0000 */
[----:B------:R-:W2:Y:S01]  /*5740*/  SHFL.BFLY PT, R2, R4, 0x1, 0x1f ;  /* 0x0c201f0004027f89 */ /* 0x000ea200000e0000 */
[----:B-1----:R-:W-:Y:S02]  /*5750*/  FMNMX.FTZ R5, R5, R0, !PT ;  /* 0x0000000005057209 */ /* 0x002fe40007810000 */
[----:B--2---:R-:W-:-:S03]  /*5760*/  FMNMX.FTZ R100, R4, R2, !PT ;  /* 0x0000000204647209 */ /* 0x004fc60007810000 */
[----:B------:R1:W2:Y:S04]  /*5770*/  SHFL.BFLY PT, R3, R5, 0x1, 0x1f ;  /* 0x0c201f0005037f89 */ /* 0x0002a800000e0000 */
.L_x_637:
[C---:B------:R-:W-:Y:S01]  /*5780*/  FMUL.FTZ R0, R100.reuse, c[0x0][0x2d0] ;  /* 0x0000b40064007a20 */ /* 0x040fe20000410000 */
[----:B------:R-:W-:Y:S01]  /*5790*/  FSETP.NEU.FTZ.AND P0, PT, R100, -INF , PT ;  /* 0xff8000006400780b */ /* 0x000fe20003f1d000 */
[----:B------:R-:W-:Y:S01]  /*57a0*/  WARPSYNC 0xffffffff ;  /* 0xffffffff00007948 */ /* 0x000fe20003800000 */
[----:B------:R-:W-:Y:S01]  /*57b0*/  LDSM.16.MT88.4 R36, [R167+0x800] ;  /* 0x00080000a724783b */ /* 0x000fe20000004200 */
[----:B------:R-:W-:Y:S02]  /*57c0*/  IADD3 R178, R178, -0x2, RZ ;  /* 0xfffffffeb2b27810 */ /* 0x000fe40007ffe0ff */
[----:B------:R-:W-:Y:S01]  /*57d0*/  FSEL R0, R0, RZ, P0 ;  /* 0x000000ff00007208 */ /* 0x000fe20000000000 */
[----:B------:R-:W-:Y:S04]  /*57e0*/  LDSM.16.MT88.4 R32, [R168] ;  /* 0x00000000a820783b */ /* 0x000fe80000004200 */
[--C-:B------:R-:W-:Y:S01]  /*57f0*/  FFMA.FTZ R2, R9, c[0x0][0x2d0], -R0.reuse ;  /* 0x0000b40009027a23 */ /* 0x100fe20000010800 */
[----:B------:R-:W-:Y:S03]  /*5800*/  LDSM.16.MT88.4 R44, [R170] ;  /* 0x00000000aa2c783b */ /* 0x000fe60000004200 */
[----:B------:R3:W-:Y:S01]  /*5810*/  MUFU.EX2 R111, R2 ;  /* 0x00000002006f7308 */ /* 0x0007e20000000800 */
[----:B------:R-:W-:Y:S04]  /*5820*/  LDSM.16.MT88.4 R40, [R168+0x800] ;  /* 0x00080000a828783b */ /* 0x000fe80000004200 */
[----:B------:R-:W-:Y:S04]  /*5830*/  LDSM.16.MT88.4 R60, [R170+0x800] ;  /* 0x00080000aa3c783b */ /* 0x000fe80000004200 */
[----:B------:R-:W-:Y:S04]  /*5840*/  LDSM.16.MT88.4 R52, [R167+0x2000] ;  /* 0x00200000a734783b */ /* 0x000fe80000004200 */
[----:B------:R-:W-:Y:S01]  /*5850*/  LDSM.16.MT88.4 R48, [R169] ;  /* 0x00000000a930783b */ /* 0x000fe20000004200 */
[----:B---3--:R-:W-:-:S03]  /*5860*/  FFMA.FTZ R2, R11, c[0x0][0x2d0], -R0 ;  /* 0x0000b4000b027a23 */ /* 0x008fc60000010800 */
[----:B------:R-:W-:Y:S01]  /*5870*/  LDSM.16.MT88.4 R64, [R170+0x2000] ;  /* 0x00200000aa40783b */ /* 0x000fe20000004200 */
[----:B------:R3:W4:Y:S03]  /*5880*/  MUFU.EX2 R110, R2 ;  /* 0x00000002006e7308 */ /* 0x0007260000000800 */
[----:B------:R-:W-:Y:S04]  /*5890*/  LDSM.16.MT88.4 R72, [R169+0x2000] ;  /* 0x00200000a948783b */ /* 0x000fe80000004200 */
[----:B------:R-:W-:Y:S04]  /*58a0*/  LDSM.16.MT88.4 R56, [R169+0x800] ;  /* 0x00080000a938783b */ /* 0x000fe80000004200 */
[----:B------:R-:W-:Y:S01]  /*58b0*/  LDSM.16.MT88.4 R68, [R168+0x2800] ;  /* 0x00280000a844783b */ /* 0x000fe20000004200 */
[--C-:B---3--:R-:W-:Y:S01]  /*58c0*/  FFMA.FTZ R2, R12, c[0x0][0x2d0], -R0.reuse ;  /* 0x0000b4000c027a23 */ /* 0x108fe20000010800 */
[----:B--2---:R-:W-:Y:S01]  /*58d0*/  FMNMX.FTZ R12, R3, R5, !PT ;  /* 0x00000005030c7209 */ /* 0x004fe20007810000 */
[----:B------:R-:W-:-:S02]  /*58e0*/  FFMA.FTZ R3, R19, c[0x0][0x2d0], -R0 ;  /* 0x0000b40013037a23 */ /* 0x000fc40000010800 */
[----:B------:R2:W-:Y:S01]  /*58f0*/  MUFU.EX2 R187, R2 ;  /* 0x0000000200bb7308 */ /* 0x0005e20000000800 */
[----:B------:R-:W-:-:S07]  /*5900*/  FSETP.NEU.FTZ.AND P0, PT, R12, -INF , PT ;  /* 0xff8000000c00780b */ /* 0x000fce0003f1d000 */
[----:B------:R3:W-:Y:S01]  /*5910*/  MUFU.EX2 R221, R3 ;  /* 0x0000000300dd7308 */ /* 0x0007e20000000800 */
[----:B--2---:R-:W-:Y:S02]  /*5920*/  FFMA.FTZ R2, R15, c[0x0][0x2d0], -R0 ;  /* 0x0000b4000f027a23 */ /* 0x004fe40000010800 */
[----:B----4-:R-:W-:-:S05]  /*5930*/  FADD.FTZ R15, R111, R110 ;  /* 0x0000006e6f0f7221 */ /* 0x010fca0000010000 */
[----:B------:R2:W-:Y:S01]  /*5940*/  MUFU.EX2 R189, R2 ;  /* 0x0000000200bd7308 */ /* 0x0005e20000000800 */
[--C-:B---3--:R-:W-:Y:S02]  /*5950*/  FFMA.FTZ R3, R20, c[0x0][0x2d0], -R0.reuse ;  /* 0x0000b40014037a23 */ /* 0x108fe40000010800 */
[----:B------:R-:W3:Y:S05]  /*5960*/  LDSM.16.MT88.4 R20, [R167] ;  /* 0x00000000a714783b */ /* 0x000eea0000004200 */
[----:B------:R-:W-:Y:S01]  /*5970*/  MUFU.EX2 R220, R3 ;  /* 0x0000000300dc7308 */ /* 0x000fe20000000800 */
[----:B--2---:R-:W-:-:S07]  /*5980*/  FFMA.FTZ R2, R16, c[0x0][0x2d0], -R0 ;  /* 0x0000b40010027a23 */ /* 0x004fce0000010800 */
[----:B------:R2:W-:Y:S02]  /*5990*/  MUFU.EX2 R188, R2 ;  /* 0x0000000200bc7308 */ /* 0x0005e40000000800 */
[----:B--2---:R-:W-:-:S06]  /*59a0*/  FFMA.FTZ R2, R18, c[0x0][0x2d0], -R0 ;  /* 0x0000b40012027a23 */ /* 0x004fcc0000010800 */
[----:B------:R2:W4:Y:S02]  /*59b0*/  MUFU.EX2 R219, R2 ;  /* 0x0000000200db7308 */ /* 0x0005240000000800 */
[----:B--2---:R-:W-:Y:S01]  /*59c0*/  FMUL.FTZ R2, R12, c[0x0][0x2d0] ;  /* 0x0000b4000c027a20 */ /* 0x004fe20000410000 */
[----:B----4-:R-:W-:-:S04]  /*59d0*/  F2FP.PACK_AB R4, R219, R188 ;  /* 0x000000bcdb04723e */ /* 0x010fc800000000ff */
[----:B------:R-:W-:-:S05]  /*59e0*/  FSEL R2, R2, RZ, P0 ;  /* 0x000000ff02027208 */ /* 0x000fca0000000000 */
[----:B------:R-:W-:Y:S01]  /*59f0*/  FFMA.FTZ R3, R6, c[0x0][0x2d0], -R2 ;  /* 0x0000b40006037a23 */ /* 0x000fe20000010802 */
[----:B------:R-:W-:-:S03]  /*5a00*/  F2FP.PACK_AB R6, R220, R221 ;  /* 0x000000dddc06723e */ /* 0x000fc600000000ff */
[----:B------:R2:W-:Y:S02]  /*5a10*/  MUFU.EX2 R183, R3 ;  /* 0x0000000300b77308 */ /* 0x0005e40000000800 */
[----:B--2---:R-:W-:-:S06]  /*5a20*/  FFMA.FTZ R3, R7, c[0x0][0x2d0], -R2 ;  /* 0x0000b40007037a23 */ /* 0x004fcc0000010802 */
[----:B------:R2:W4:Y:S02]  /*5a30*/  MUFU.EX2 R177, R3 ;  /* 0x0000000300b17308 */ /* 0x0005240000000800 */
[----:B--2---:R-:W-:Y:S01]  /*5a40*/  FFMA.FTZ R3, R8, c[0x0][0x2d0], -R2 ;  /* 0x0000b40008037a23 */ /* 0x004fe20000010802 */
[----:B------:R-:W-:Y:S02]  /*5a50*/  F2FP.PACK_AB R8, R110, R111 ;  /* 0x0000006f6e08723e */ /* 0x000fe400000000ff */
[----:B----4-:R-:W-:-:S03]  /*5a60*/  F2FP.PACK_AB R9, R177, R183 ;  /* 0x000000b7b109723e */ /* 0x010fc600000000ff */
[----:B------:R2:W-:Y:S02]  /*5a70*/  MUFU.EX2 R182, R3 ;  /* 0x0000000300b67308 */ /* 0x0005e40000000800 */
[----:B--2---:R-:W-:Y:S01]  /*5a80*/  FFMA.FTZ R3, R10, c[0x0][0x2d0], -R2 ;  /* 0x0000b4000a037a23 */ /* 0x004fe20000010802 */
[----:B------:R-:W-:-:S05]  /*5a90*/  F2FP.PACK_AB R10, R189, R187 ;  /* 0x000000bbbd0a723e */ /* 0x000fca00000000ff */
[----:B------:R2:W4:Y:S02]  /*5aa0*/  MUFU.EX2 R186, R3 ;  /* 0x0000000300ba7308 */ /* 0x0005240000000800 */
[----:B--2---:R-:W-:Y:S01]  /*5ab0*/  FFMA.FTZ R3, R13, c[0x0][0x2d0], -R2 ;  /* 0x0000b4000d037a23 */ /* 0x004fe20000010802 */
[----:B----4-:R-:W-:Y:S01]  /*5ac0*/  F2FP.PACK_AB R11, R186, R182 ;  /* 0x000000b6ba0b723e */ /* 0x010fe200000000ff */
[----:B------:R-:W-:-:S04]  /*5ad0*/  FFMA.FTZ R13, R108, c[0x0][0x2d0], -R0 ;  /* 0x0000b4006c0d7a23 */ /* 0x000fc80000010800 */
[----:B------:R2:W-:Y:S02]  /*5ae0*/  MUFU.EX2 R185, R3 ;  /* 0x0000000300b97308 */ /* 0x0005e40000000800 */
[----:B---3--:R-:W-:Y:S06]  /*5af0*/  HMMA.16816.F32 R28, R8, R22, RZ ;  /* 0x00000016081c723c */ /* 0x008fec00000018ff */
[----:B------:R-:W-:Y:S01]  /*5b00*/  MUFU.EX2 R13, R13 ;  /* 0x0000000d000d7308 */ /* 0x000fe20000000800 */
[----:B--2---:R-:W-:Y:S02]  /*5b10*/  FFMA.FTZ R3, R14, c[0x0][0x2d0], -R2 ;  /* 0x0000b4000e037a23 */ /* 0x004fe40000010802 */
[----:B------:R-:W-:-:S05]  /*5b20*/  FFMA.FTZ R14, R109, c[0x0][0x2d0], -R0 ;  /* 0x0000b4006d0e7a23 */ /* 0x000fca0000010800 */
[----:B------:R2:W3:Y:S08]  /*5b30*/  MUFU.EX2 R200, R3 ;  /* 0x0000000300c87308 */ /* 0x0004f00000000800 */
[----:B------:R-:W-:Y:S01]  /*5b40*/  MUFU.EX2 R14, R14 ;  /* 0x0000000e000e7308 */ /* 0x000fe20000000800 */
[--C-:B--2---:R-:W-:Y:S01]  /*5b50*/  FFMA.FTZ R3, R17, c[0x0][0x2d0], -R2.reuse ;  /* 0x0000b40011037a23 */ /* 0x104fe20000010802 */
[----:B-1-3--:R-:W-:Y:S01]  /*5b60*/  F2FP.PACK_AB R5, R200, R185 ;  /* 0x000000b9c805723e */ /* 0x00afe200000000ff */
[C---:B------:R-:W-:Y:S05]  /*5b70*/  HMMA.16816.F32 R16, R8.reuse, R20, RZ ;  /* 0x000000140810723c */ /* 0x040fea00000018ff */
[----:B------:R1:W-:Y:S03]  /*5b80*/  MUFU.EX2 R218, R3 ;  /* 0x0000000300da7308 */ /* 0x0003e60000000800 */
[----:B------:R-:W-:Y:S01]  /*5b90*/  HMMA.16816.F32 R20, R8, R34, RZ ;  /* 0x000000220814723c */ /* 0x000fe200000018ff */
[----:B-1----:R-:W-:-:S07]  /*5ba0*/  FFMA.FTZ R3, R24, c[0x0][0x2d0], -R2 ;  /* 0x0000b40018037a23 */ /* 0x002fce0000010802 */
[C---:B------:R-:W-:Y:S01]  /*5bb0*/  HMMA.16816.F32 R24, R8.reuse, R32, RZ ;  /* 0x000000200818723c */ /* 0x040fe200000018ff */
[----:B------:R-:W1:Y:S07]  /*5bc0*/  MUFU.EX2 R213, R3 ;  /* 0x0000000300d57308 */ /* 0x000e6e0000000800 */
[----:B------:R-:W-:Y:S01]  /*5bd0*/  HMMA.16816.F32 R32, R8, R46, RZ ;  /* 0x0000002e0820723c */ /* 0x000fe200000018ff */
[----:B-1----:R-:W-:Y:S01]  /*5be0*/  F2FP.PACK_AB R7, R213, R218 ;  /* 0x000000dad507723e */ /* 0x002fe200000000ff */
[----:B------:R-:W-:-:S04]  /*5bf0*/  FFMA.FTZ R3, R105, c[0x0][0x2d0], -R0 ;  /* 0x0000b40069037a23 */ /* 0x000fc80000010800 */
[----:B------:R1:W-:Y:S02]  /*5c00*/  MUFU.EX2 R163, R3 ;  /* 0x0000000300a37308 */ /* 0x0003e40000000800 */
[----:B------:R-:W-:Y:S08]  /*5c10*/  HMMA.16816.F32 R132, R4, R36, R16 ;  /* 0x000000240484723c */ /* 0x000ff00000001810 */
[----:B------:R-:W-:Y:S01]  /*5c20*/  HMMA.16816.F32 R16, R8, R44, RZ ;  /* 0x0000002c0810723c */ /* 0x000fe200000018ff */
[----:B------:R-:W-:Y:S01]  /*5c30*/  LDSM.16.MT88.4 R44, [R170+0x2800] ;  /* 0x00280000aa2c783b */ /* 0x000fe20000004200 */
[----:B-1----:R-:W-:-:S06]  /*5c40*/  FFMA.FTZ R3, R104, c[0x0][0x2d0], -R0 ;  /* 0x0000b40068037a23 */ /* 0x002fcc0000010800 */
[C---:B------:R-:W-:Y:S01]  /*5c50*/  HMMA.16816.F32 R148, R4.reuse, R38, R28 ;  /* 0x000000260494723c */ /* 0x040fe2000000181c */
[----:B------:R-:W1:Y:S01]  /*5c60*/  LDSM.16.MT88.4 R36, [R167+0x2800] ;  /* 0x00280000a724783b */ /* 0x000e620000004200 */
[----:B------:R2:W3:Y:S06]  /*5c70*/  MUFU.EX2 R162, R3 ;  /* 0x0000000300a27308 */ /* 0x0004ec0000000800 */
[C---:B------:R-:W-:Y:S08]  /*5c80*/  HMMA.16816.F32 R144, R4.reuse, R42, R20 ;  /* 0x0000002a0490723c */ /* 0x040ff00000001814 */
[----:B------:R-:W-:Y:S01]  /*5c90*/  HMMA.16816.F32 R116, R4, R60, R16 ;  /* 0x0000003c0474723c */ /* 0x000fe20000001810 */
[----:B--2---:R-:W-:-:S04]  /*5ca0*/  FFMA.FTZ R3, R102, c[0x0][0x2d0], -R0 ;  /* 0x0000b40066037a23 */ /* 0x004fc80000010800 */
[----:B------:R2:W-:Y:S03]  /*5cb0*/  MUFU.EX2 R172, R3 ;  /* 0x0000000300ac7308 */ /* 0x0005e60000000800 */
[C---:B------:R-:W-:Y:S08]  /*5cc0*/  HMMA.16816.F32 R20, R8.reuse, R52, RZ ;  /* 0x000000340814723c */ /* 0x040ff000000018ff */
[----:B------:R-:W-:Y:S01]  /*5cd0*/  HMMA.16816.F32 R16, R8, R54, RZ ;  /* 0x000000360810723c */ /* 0x000fe200000018ff */
[----:B------:R-:W-:Y:S01]  /*5ce0*/  LDSM.16.MT88.4 R52, [R169+0x2800] ;  /* 0x00280000a934783b */ /* 0x000fe20000004200 */
[----:B--2---:R-:W-:-:S06]  /*5cf0*/  FFMA.FTZ R3, R101, c[0x0][0x2d0], -R0 ;  /* 0x0000b40065037a23 */ /* 0x004fcc0000010800 */
[----:B------:R-:W-:Y:S01]  /*5d00*/  HMMA.16816.F32 R124, R4, R40, R24 ;  /* 0x00000028047c723c */ /* 0x000fe20000001818 */
[----:B------:R-:W2:Y:S01]  /*5d10*/  LDSM.16.MT88.4 R40, [R168+0x2000] ;  /* 0x00200000a828783b */ /* 0x000ea20000004200 */
[----:B------:R4:W5:Y:S06]  /*5d20*/  MUFU.EX2 R171, R3 ;  /* 0x0000000300ab7308 */ /* 0x00096c0000000800 */
[C---:B------:R-:W-:Y:S08]  /*5d30*/  HMMA.16816.F32 R28, R8.reuse, R48, RZ ;  /* 0x00000030081c723c */ /* 0x040ff000000018ff */
[----:B------:R-:W-:Y:S01]  /*5d40*/  HMMA.16816.F32 R24, R8, R50, RZ ;  /* 0x000000320818723c */ /* 0x000fe200000018ff */
[----:B------:R-:W2:Y:S01]  /*5d50*/  LDSM.16.MT88.4 R48, [R167+0x4000] ;  /* 0x00400000a730783b */ /* 0x000ea20000004200 */
[----:B----4-:R-:W-:-:S04]  /*5d60*/  FFMA.FTZ R3, R79, c[0x0][0x2d0], -R2 ;  /* 0x0000b4004f037a23 */ /* 0x010fc80000010802 */
[----:B------:R4:W-:Y:S02]  /*5d70*/  MUFU.EX2 R102, R3 ;  /* 0x0000000300667308 */ /* 0x0009e40000000800 */
[C---:B------:R-:W-:Y:S08]  /*5d80*/  HMMA.16816.F32 R136, R4.reuse, R62, R32 ;  /* 0x0000003e0488723c */ /* 0x040ff00000001820 */
[----:B-1----:R-:W-:Y:S01]  /*5d90*/  HMMA.16816.F32 R60, R4, R36, R20 ;  /* 0x00000024043c723c */ /* 0x002fe20000001814 */
[----:B----4-:R-:W-:-:S07]  /*5da0*/  FFMA.FTZ R3, R77, c[0x0][0x2d0], -R2 ;  /* 0x0000b4004d037a23 */ /* 0x010fce0000010802 */
[----:B------:R-:W-:Y:S01]  /*5db0*/  HMMA.16816.F32 R128, R4, R38, R16 ;  /* 0x000000260480723c */ /* 0x000fe20000001810 */
[----:B------:R-:W1:Y:S01]  /*5dc0*/  LDSM.16.MT88.4 R36, [R167+0x4800] ;  /* 0x00480000a724783b */ /* 0x000e620000004200 */
[----:B------:R4:W1:Y:S06]  /*5dd0*/  MUFU.EX2 R101, R3 ;  /* 0x0000000300657308 */ /* 0x00086c0000000800 */
[C---:B------:R-:W-:Y:S08]  /*5de0*/  HMMA.16816.F32 R20, R8.reuse, R66, RZ ;  /* 0x000000420814723c */ /* 0x040ff000000018ff */
[----:B------:R-:W-:Y:S01]  /*5df0*/  HMMA.16816.F32 R16, R8, R72, RZ ;  /* 0x000000480810723c */ /* 0x000fe200000018ff */
[----:B----4-:R-:W-:-:S04]  /*5e00*/  FFMA.FTZ R3, R78, c[0x0][0x2d0], -R2 ;  /* 0x0000b4004e037a23 */ /* 0x010fc80000010802 */
[----:B------:R4:W-:Y:S03]  /*5e10*/  MUFU.EX2 R161, R3 ;  /* 0x0000000300a17308 */ /* 0x0009e60000000800 */
[----:B------:R-:W-:Y:S08]  /*5e20*/  HMMA.16816.F32 R140, R4, R56, R28 ;  /* 0x00000038048c723c */ /* 0x000ff0000000181c */
[----:B--2---:R-:W-:Y:S01]  /*5e30*/  HMMA.16816.F32 R32, R8, R40, RZ ;  /* 0x000000280820723c */ /* 0x004fe200000018ff */
[----:B----4-:R-:W-:-:S07]  /*5e40*/  FFMA.FTZ R3, R76, c[0x0][0x2d0], -R2 ;  /* 0x0000b4004c037a23 */ /* 0x010fce0000010802 */
[----:B------:R-:W-:Y:S01]  /*5e50*/  HMMA.16816.F32 R28, R8, R42, RZ ;  /* 0x0000002a081c723c */ /* 0x000fe200000018ff */
[----:B------:R-:W2:Y:S01]  /*5e60*/  LDSM.16.MT88.4 R40, [R170+0x4000] ;  /* 0x00400000aa28783b */ /* 0x000ea20000004200 */
[----:B------:R4:W1:Y:S06]  /*5e70*/  MUFU.EX2 R160, R3 ;  /* 0x0000000300a07308 */ /* 0x00086c0000000800 */
[C---:B------:R-:W-:Y:S08]  /*5e80*/  HMMA.16816.F32 R92, R4.reuse, R46, R20 ;  /* 0x0000002e045c723c */ /* 0x040ff00000001814 */
[----:B------:R-:W-:Y:S01]  /*5e90*/  HMMA.16816.F32 R88, R4, R52, R16 ;  /* 0x000000340458723c */ /* 0x000fe20000001810 */
[----:B----4-:R-:W-:-:S02]  /*5ea0*/  FFMA.FTZ R3, R107, c[0x0][0x2d0], -R0 ;  /* 0x0000b4006b037a23 */ /* 0x010fc40000010800 */
[----:B------:R-:W-:Y:S02]  /*5eb0*/  FFMA.FTZ R0, R106, c[0x0][0x2d0], -R0 ;  /* 0x0000b4006a007a23 */ /* 0x000fe40000010800 */
[----:B------:R-:W-:Y:S03]  /*5ec0*/  LDSM.16.MT88.4 R104, [R169+0x1800] ;  /* 0x00180000a968783b */ /* 0x000fe60000004200 */
[C---:B------:R-:W-:Y:S01]  /*5ed0*/  HMMA.16816.F32 R20, R8.reuse, R48, RZ ;  /* 0x000000300814723c */ /* 0x040fe200000018ff */
[----:B------:R4:W-:Y:S07]  /*5ee0*/  MUFU.EX2 R190, R0 ;  /* 0x0000000000be7308 */ /* 0x0009ee0000000800 */
[----:B------:R-:W-:Y:S08]  /*5ef0*/  HMMA.16816.F32 R16, R8, R50, RZ ;  /* 0x000000320810723c */ /* 0x000ff000000018ff */
[----:B------:R-:W-:Y:S01]  /*5f00*/  HMMA.16816.F32 R120, R4, R68, R32 ;  /* 0x000000440478723c */ /* 0x000fe20000001820 */
[----:B------:R-:W2:Y:S01]  /*5f10*/  LDSM.16.MT88.4 R32, [R168+0x4000] ;  /* 0x00400000a820783b */ /* 0x000ea20000004200 */
[----:B----4-:R-:W-:Y:S01]  /*5f20*/  FFMA.FTZ R0, R159, c[0x0][0x2d0], -R2 ;  /* 0x0000b4009f007a23 */ /* 0x010fe20000010802 */
[----:B------:R-:W-:-:S04]  /*5f30*/  MOV R159, c[0x0][0x2c4] ;  /* 0x0000b100009f7a02 */ /* 0x000fc80000000f00 */
[----:B------:R-:W-:Y:S01]  /*5f40*/  ISETP.NE.AND P1, PT, R159, 0x1, PT ;  /* 0x000000019f00780c */ /* 0x000fe20003f25270 */
[----:B------:R-:W-:Y:S01]  /*5f50*/  HMMA.16816.F32 R96, R4, R70, R28 ;  /* 0x000000460460723c */ /* 0x000fe2000000181c */
[----:B------:R-:W-:Y:S01]  /*5f60*/  LDSM.16.MT88.4 R28, [R168+0x4800] ;  /* 0x00480000a81c783b */ /* 0x000fe20000004200 */
[----:B------:R-:W-:-:S06]  /*5f70*/  MOV R159, c[0x0][0x32c] ;  /* 0x0000cb00009f7a02 */ /* 0x000fcc0000000f00 */
[C---:B-1----:R-:W-:Y:S08]  /*5f80*/  HMMA.16816.F32 R80, R4.reuse, R36, R20 ;  /* 0x000000240450723c */ /* 0x042ff00000001814 */
[C---:B------:R-:W-:Y:S01]  /*5f90*/  HMMA.16816.F32 R68, R4.reuse, R38, R16 ;  /* 0x000000260444723c */ /* 0x040fe20000001810 */
[----:B------:R-:W1:Y:S07]  /*5fa0*/  LDSM.16.MT88.4 R36, [R170+0x4800] ;  /* 0x00480000aa24783b */ /* 0x000e6e0000004200 */
[----:B------:R-:W-:Y:S08]  /*5fb0*/  HMMA.16816.F32 R56, R4, R58, R24 ;  /* 0x0000003a0438723c */ /* 0x000ff00000001818 */
[C---:B------:R-:W-:Y:S08]  /*5fc0*/  HMMA.16816.F32 R24, R8.reuse, R64, RZ ;  /* 0x000000400818723c */ /* 0x040ff000000018ff */
[C---:B--2---:R-:W-:Y:S08]  /*5fd0*/  HMMA.16816.F32 R16, R8.reuse, R40, RZ ;  /* 0x000000280810723c */ /* 0x044ff000000018ff */
[----:B------:R-:W-:Y:S08]  /*5fe0*/  HMMA.16816.F32 R20, R8, R34, RZ ;  /* 0x000000220814723c */ /* 0x000ff000000018ff */
[----:B------:R-:W-:Y:S08]  /*5ff0*/  HMMA.16816.F32 R112, R4, R44, R24 ;  /* 0x0000002c0470723c */ /* 0x000ff00000001818 */
[----:B------:R-:W-:Y:S08]  /*6000*/  HMMA.16816.F32 R24, R8, R74, RZ ;  /* 0x0000004a0818723c */ /* 0x000ff000000018ff */
[C---:B-1----:R-:W-:Y:S01]  /*6010*/  HMMA.16816.F32 R44, R4.reuse, R36, R16 ;  /* 0x00000024042c723c */ /* 0x042fe20000001810 */
[----:B------:R-:W1:Y:S07]  /*6020*/  LDSM.16.MT88.4 R16, [R169+0x4000] ;  /* 0x00400000a910783b */ /* 0x000e6e0000004200 */
[C---:B------:R-:W-:Y:S08]  /*6030*/  HMMA.16816.F32 R48, R4.reuse, R30, R20 ;  /* 0x0000001e0430723c */ /* 0x040ff00000001814 */
[----:B------:R-:W-:Y:S08]  /*6040*/  HMMA.16816.F32 R84, R4, R54, R24 ;  /* 0x000000360454723c */ /* 0x000ff00000001818 */
[C---:B------:R-:W-:Y:S08]  /*6050*/  HMMA.16816.F32 R24, R8.reuse, R32, RZ ;  /* 0x000000200818723c */ /* 0x040ff000000018ff */
[----:B------:R-:W-:Y:S01]  /*6060*/  HMMA.16816.F32 R20, R8, R42, RZ ;  /* 0x0000002a0814723c */ /* 0x000fe200000018ff */
[----:B------:R-:W-:Y:S11]  /*6070*/  LDSM.16.MT88.4 R40, [R167+0x3800] ;  /* 0x00380000a728783b */ /* 0x000ff60000004200 */
[----:B------:R-:W-:Y:S04]  /*6080*/  @!UPT UIADD3 URZ, URZ, URZ, URZ ;  /* 0x0000003f3f3ff290 */ /* 0x000fe8000fffe03f */
[----:B------:R-:W-:Y:S08]  /*6090*/  HMMA.16816.F32 R52, R4, R28, R24 ;  /* 0x0000001c0434723c */ /* 0x000ff00000001818 */
[C---:B-1----:R-:W-:Y:S08]  /*60a0*/  HMMA.16816.F32 R24, R8.reuse, R16, RZ ;  /* 0x000000100818723c */ /* 0x042ff000000018ff */
[----:B------:R-:W-:Y:S01]  /*60b0*/  HMMA.16816.F32 R8, R8, R18, RZ ;  /* 0x000000120808723c */ /* 0x000fe200000018ff */
[----:B------:R-:W1:Y:S07]  /*60c0*/  LDSM.16.MT88.4 R16, [R169+0x4800] ;  /* 0x00480000a910783b */ /* 0x000e6e0000004200 */
[C---:B------:R-:W-:Y:S08]  /*60d0*/  HMMA.16816.F32 R20, R4.reuse, R38, R20 ;  /* 0x000000260414723c */ /* 0x040ff00000001814 */
[C---:B-1----:R-:W-:Y:S08]  /*60e0*/  HMMA.16816.F32 R24, R4.reuse, R16, R24 ;  /* 0x000000100418723c */ /* 0x042ff00000001818 */
[----:B------:R-:W-:Y:S01]  /*60f0*/  HMMA.16816.F32 R16, R4, R18, R8 ;  /* 0x000000120410723c */ /* 0x000fe20000001808 */
[----:B------:R-:W1:Y:S06]  /*6100*/  LDSM.16.MT88.4 R8, [R167+0x1000] ;  /* 0x00100000a708783b */ /* 0x000e6c0000004200 */
[----:B---3--:R-:W-:-:S02]  /*6110*/  F2FP.PACK_AB R4, R162, R163 ;  /* 0x000000a3a204723e */ /* 0x008fc400000000ff */
[----:B-----5:R-:W-:Y:S02]  /*6120*/  F2FP.PACK_AB R6, R171, R172 ;  /* 0x000000acab06723e */ /* 0x020fe400000000ff */
[----:B------:R-:W-:Y:S02]  /*6130*/  F2FP.PACK_AB R5, R101, R102 ;  /* 0x000000666505723e */ /* 0x000fe400000000ff */
        /* <DEDUP_REMOVED lines=20> */
[----:B------:R-:W1:Y:S06]  /*6280*/  LDSM.16.MT88.4 R8, [R170+0x3000] ;  /* 0x00300000aa08783b */ /* 0x000e6c0000004200 */
[----:B------:R-:W-:Y:S01]  /*6290*/  F2FP.PACK_AB R96, R13, R14 ;  /* 0x0000000e0d60723e */ /* 0x000fe200000000ff */
[C---:B-1----:R-:W-:Y:S01]  /*62a0*/  HMMA.16816.F32 R152, R4.reuse, R8, R112 ;  /* 0x000000080498723c */ /* 0x042fe20000001870 */
[----:B------:R-:W-:Y:S07]  /*62b0*/  LDSM.16.MT88.4 R112, [R170+0x1800] ;  /* 0x00180000aa70783b */ /* 0x000fee0000004200 */
        /* <DEDUP_REMOVED lines=12> */
[C---:B-1----:R-:W-:Y:S08]  /*6380*/  HMMA.16816.F32 R92, R4.reuse, R8, R44 ;  /* 0x00000008045c723c */ /* 0x042ff0000000182c */
[C---:B------:R-:W-:Y:S01]  /*6390*/  HMMA.16816.F32 R20, R4.reuse, R10, R20 ;  /* 0x0000000a0414723c */ /* 0x040fe20000001814 */
[----:B------:R-:W1:Y:S07]  /*63a0*/  LDSM.16.MT88.4 R8, [R169+0x5000] ;  /* 0x00500000a908783b */ /* 0x000e6e0000004200 */
[C---:B-1----:R-:W-:Y:S01]  /*63b0*/  HMMA.16816.F32 R24, R4.reuse, R8, R24 ;  /* 0x000000080418723c */ /* 0x042fe20000001818 */
[----:B------:R1:W-:Y:S07]  /*63c0*/  MUFU.EX2 R9, R0 ;  /* 0x0000000000097308 */ /* 0x0003ee0000000800 */
[----:B------:R-:W-:Y:S01]  /*63d0*/  HMMA.16816.F32 R16, R4, R10, R16 ;  /* 0x0000000a0410723c */ /* 0x000fe20000001810 */
[----:B------:R-:W2:Y:S06]  /*63e0*/  MUFU.EX2 R11, R3 ;  /* 0x00000003000b7308 */ /* 0x000eac0000000800 */
[----:B------:R-:W-:-:S02]  /*63f0*/  FADD.FTZ R4, R187, R15 ;  /* 0x0000000fbb047221 */ /* 0x000fc40000010000 */
[----:B-1----:R-:W-:-:S04]  /*6400*/  FFMA.FTZ R0, R158, c[0x0][0x2d0], -R2 ;  /* 0x0000b4009e007a23 */ /* 0x002fc80000010802 */
[----:B------:R1:W3:Y:S01]  /*6410*/  MUFU.EX2 R10, R0 ;  /* 0x00000000000a7308 */ /* 0x0002e20000000800 */
[----:B--2---:R-:W-:Y:S01]  /*6420*/  F2FP.PACK_AB R98, R190, R11 ;  /* 0x0000000bbe62723e */ /* 0x004fe200000000ff */
[----:B------:R-:W-:-:S04]  /*6430*/  FADD.FTZ R3, R183, R177 ;  /* 0x000000b1b7037221 */ /* 0x000fc80000010000 */
[----:B------:R-:W-:Y:S02]  /*6440*/  FADD.FTZ R3, R182, R3 ;  /* 0x00000003b6037221 */ /* 0x000fe40000010000 */
[--C-:B-1----:R-:W-:Y:S01]  /*6450*/  FFMA.FTZ R0, R157, c[0x0][0x2d0], -R2.reuse ;  /* 0x0000b4009d007a23 */ /* 0x102fe20000010802 */
[----:B---3--:R-:W-:Y:S01]  /*6460*/  F2FP.PACK_AB R97, R10, R9 ;  /* 0x000000090a61723e */ /* 0x008fe200000000ff */
[----:B------:R-:W-:Y:S02]  /*6470*/  FFMA.FTZ R2, R156, c[0x0][0x2d0], -R2 ;  /* 0x0000b4009c027a23 */ /* 0x000fe40000010802 */
[----:B------:R1:W-:Y:S08]  /*6480*/  MUFU.EX2 R8, R0 ;  /* 0x0000000000087308 */ /* 0x0003f00000000800 */
[----:B------:R-:W2:Y:S01]  /*6490*/  MUFU.EX2 R191, R2 ;  /* 0x0000000200bf7308 */ /* 0x000ea20000000800 */
[----:B-1----:R-:W-:-:S04]  /*64a0*/  FADD.FTZ R0, R186, R3 ;  /* 0x00000003ba007221 */ /* 0x002fc80000010000 */
[----:B------:R-:W-:Y:S01]  /*64b0*/  FADD.FTZ R3, R185, R0 ;  /* 0x00000000b9037221 */ /* 0x000fe20000010000 */
[----:B--2---:R-:W-:Y:S01]  /*64c0*/  F2FP.PACK_AB R99, R191, R8 ;  /* 0x00000008bf63723e */ /* 0x004fe200000000ff */
[----:B------:R-:W-:Y:S02]  /*64d0*/  FADD.FTZ R2, R189, R4 ;  /* 0x00000004bd027221 */ /* 0x000fe40000010000 */
[----:B------:R-:W-:Y:S01]  /*64e0*/  LDSM.16.MT88.4 R4, [R169+0x5800] ;  /* 0x00580000a904783b */ /* 0x000fe20000004200 */
[----:B------:R-:W-:Y:S02]  /*64f0*/  FADD.FTZ R3, R200, R3 ;  /* 0x00000003c8037221 */ /* 0x000fe40000010000 */
[----:B------:R-:W-:Y:S01]  /*6500*/  FADD.FTZ R2, R188, R2 ;  /* 0x00000002bc027221 */ /* 0x000fe20000010000 */
[----:B------:R-:W-:Y:S03]  /*6510*/  HMMA.16816.F32 R116, R96, R112, R116 ;  /* 0x000000706074723c */ /* 0x000fe60000001874 */
[----:B------:R-:W-:-:S04]  /*6520*/  FADD.FTZ R0, R219, R2 ;  /* 0x00000002db007221 */ /* 0x000fc80000010000 */
[----:B------:R-:W-:Y:S01]  /*6530*/  FADD.FTZ R2, R221, R0 ;  /* 0x00000000dd027221 */ /* 0x000fe20000010000 */
[C---:B------:R-:W-:Y:S01]  /*6540*/  HMMA.16816.F32 R112, R96.reuse, R114, R36 ;  /* 0x000000726070723c */ /* 0x040fe20000001824 */
[----:B------:R-:W-:Y:S02]  /*6550*/  FADD.FTZ R0, R218, R3 ;  /* 0x00000003da007221 */ /* 0x000fe40000010000 */
[----:B------:R-:W-:Y:S02]  /*6560*/  FADD.FTZ R2, R220, R2 ;  /* 0x00000002dc027221 */ /* 0x000fe40000010000 */
[----:B------:R-:W-:Y:S02]  /*6570*/  FADD.FTZ R0, R213, R0 ;  /* 0x00000000d5007221 */ /* 0x000fe40000010000 */
[----:B------:R-:W-:Y:S01]  /*6580*/  FADD.FTZ R2, R163, R2 ;  /* 0x00000002a3027221 */ /* 0x000fe20000010000 */
[----:B------:R-:W-:Y:S01]  /*6590*/  HMMA.16816.F32 R36, R96, R40, R60 ;  /* 0x000000286024723c */ /* 0x000fe2000000183c */
[----:B------:R-:W-:-:S02]  /*65a0*/  FADD.FTZ R0, R102, R0 ;  /* 0x0000000066007221 */ /* 0x000fc40000010000 */
[----:B------:R-:W-:Y:S02]  /*65b0*/  FADD.FTZ R2, R162, R2 ;  /* 0x00000002a2027221 */ /* 0x000fe40000010000 */
[----:B------:R-:W-:Y:S02]  /*65c0*/  FADD.FTZ R0, R101, R0 ;  /* 0x0000000065007221 */ /* 0x000fe40000010000 */
[----:B------:R-:W-:Y:S01]  /*65d0*/  FADD.FTZ R2, R172, R2 ;  /* 0x00000002ac027221 */ /* 0x000fe20000010000 */
[----:B------:R-:W-:Y:S01]  /*65e0*/  HMMA.16816.F32 R40, R96, R42, R64 ;  /* 0x0000002a6028723c */ /* 0x000fe20000001840 */
[----:B------:R-:W1:Y:S01]  /*65f0*/  LDSM.16.MT88.4 R64, [R169+0x3800] ;  /* 0x00380000a940783b */ /* 0x000e620000004200 */
[----:B------:R-:W-:Y:S02]  /*6600*/  FADD.FTZ R0, R161, R0 ;  /* 0x00000000a1007221 */ /* 0x000fe40000010000 */
[----:B------:R-:W-:Y:S02]  /*6610*/  FADD.FTZ R2, R171, R2 ;  /* 0x00000002ab027221 */ /* 0x000fe40000010000 */
[----:B------:R-:W-:-:S02]  /*6620*/  FADD.FTZ R0, R160, R0 ;  /* 0x00000000a0007221 */ /* 0x000fc40000010000 */
[----:B------:R-:W-:Y:S01]  /*6630*/  HMMA.16816.F32 R44, R96, R48, R72 ;  /* 0x00000030602c723c */ /* 0x000fe20000001848 */
[----:B------:R-:W2:Y:S01]  /*6640*/  LDSM.16.MT88.4 R72, [R167+0x5800] ;  /* 0x00580000a748783b */ /* 0x000ea20000004200 */
[----:B------:R-:W-:-:S04]  /*6650*/  FADD.FTZ R2, R14, R2 ;  /* 0x000000020e027221 */ /* 0x000fc80000010000 */
[----:B------:R-:W-:Y:S02]  /*6660*/  FADD.FTZ R3, R13, R2 ;  /* 0x000000020d037221 */ /* 0x000fe40000010000 */
[C---:B------:R-:W-:Y:S08]  /*6670*/  HMMA.16816.F32 R108, R96.reuse, R104, R108 ;  /* 0x00000068606c723c */ /* 0x040ff0000000186c */
[C---:B------:R-:W-:Y:S01]  /*6680*/  HMMA.16816.F32 R104, R96.reuse, R106, R56 ;  /* 0x0000006a6068723c */ /* 0x040fe20000001838 */
[----:B------:R-:W3:Y:S07]  /*6690*/  LDSM.16.MT88.4 R56, [R170+0x3800] ;  /* 0x00380000aa38783b */ /* 0x000eee0000004200 */
[C---:B------:R-:W-:Y:S08]  /*66a0*/  HMMA.16816.F32 R48, R96.reuse, R50, R76 ;  /* 0x000000326030723c */ /* 0x040ff0000000184c */
[C---:B------:R-:W-:Y:S08]  /*66b0*/  HMMA.16816.F32 R132, R96.reuse, R128, R132 ;  /* 0x000000806084723c */ /* 0x040ff00000001884 */
[C---:B-1----:R-:W-:Y:S01]  /*66c0*/  HMMA.16816.F32 R60, R96.reuse, R64, R88 ;  /* 0x00000040603c723c */ /* 0x042fe20000001858 */
[----:B------:R-:W1:Y:S07]  /*66d0*/  LDSM.16.MT88.4 R88, [R170+0x5800] ;  /* 0x00580000aa58783b */ /* 0x000e6e0000004200 */
[C---:B--2---:R-:W-:Y:S01]  /*66e0*/  HMMA.16816.F32 R68, R96.reuse, R72, R80 ;  /* 0x000000486044723c */ /* 0x044fe20000001850 */
[----:B------:R-:W2:Y:S07]  /*66f0*/  LDSM.16.MT88.4 R80, [R168+0x5800] ;  /* 0x00580000a850783b */ /* 0x000eae0000004200 */
[C---:B------:R-:W-:Y:S08]  /*6700*/  HMMA.16816.F32 R64, R96.reuse, R66, R84 ;  /* 0x000000426040723c */ /* 0x040ff00000001854 */
[C---:B------:R-:W-:Y:S08]  /*6710*/  HMMA.16816.F32 R124, R96.reuse, R120, R124 ;  /* 0x00000078607c723c */ /* 0x040ff0000000187c */
[C---:B---3--:R-:W-:Y:S08]  /*6720*/  HMMA.16816.F32 R52, R96.reuse, R56, R152 ;  /* 0x000000386034723c */ /* 0x048ff00000001898 */
[C---:B------:R-:W-:Y:S08]  /*6730*/  HMMA.16816.F32 R128, R96.reuse, R130, R28 ;  /* 0x000000826080723c */ /* 0x040ff0000000181c */
[C---:B-1----:R-:W-:Y:S08]  /*6740*/  HMMA.16816.F32 R84, R96.reuse, R88, R92 ;  /* 0x000000586054723c */ /* 0x042ff0000000185c */
[C---:B------:R-:W-:Y:S07]  /*6750*/  HMMA.16816.F32 R92, R96.reuse, R4, R24 ;  /* 0x00000004605c723c */ /* 0x040fee0000001818 */
[----:B------:R-:W-:Y:S01]  /*6760*/  @P1 IMAD.HI.U32 R5, R211, c[0x0][0x2c8], RZ ;  /* 0x0000b200d3051a27 */ /* 0x000fe200078e00ff */
[----:B--2---:R-:W-:Y:S03]  /*6770*/  HMMA.16816.F32 R76, R96, R80, R148 ;  /* 0x00000050604c723c */ /* 0x004fe60000001894 */
[----:B------:R-:W-:Y:S01]  /*6780*/  FADD.FTZ R4, R9, R0 ;  /* 0x0000000009047221 */ /* 0x000fe20000010000 */
[----:B------:R-:W-:-:S02]  /*6790*/  MOV R0, R211 ;  /* 0x000000d300007202 */ /* 0x000fc40000000f00 */
[----:B------:R-:W-:Y:S01]  /*67a0*/  @P1 SHF.R.U32.HI R0, RZ, c[0x0][0x2cc], R5 ;  /* 0x0000b300ff001a19 */ /* 0x000fe20000011605 */
[----:B------:R-:W-:Y:S01]  /*67b0*/  FADD.FTZ R2, R10, R4 ;  /* 0x000000040a027221 */ /* 0x000fe20000010000 */
[----:B------:R-:W-:Y:S01]  /*67c0*/  ISETP.GE.AND P1, PT, R159, 0x1, PT ;  /* 0x000000019f00780c */ /* 0x000fe20003f26270 */
[----:B------:R-:W-:Y:S01]  /*67d0*/  FADD.FTZ R4, R11, R3 ;  /* 0x000000030b047221 */ /* 0x000fe20000010000 */
[----:B------:R-:W-:Y:S01]  /*67e0*/  HMMA.16816.F32 R120, R96, R122, R32 ;  /* 0x0000007a6078723c */ /* 0x000fe20000001820 */
[----:B------:R-:W-:Y:S01]  /*67f0*/  FADD.FTZ R3, R8, R2 ;  /* 0x0000000208037221 */ /* 0x000fe20000010000 */
[----:B------:R-:W-:Y:S01]  /*6800*/  IADD3 R2, R222, R0, RZ ;  /* 0x00000000de027210 */ /* 0x000fe20007ffe0ff */
[----:B------:R-:W-:Y:S02]  /*6810*/  FADD.FTZ R190, R190, R4 ;  /* 0x00000004bebe7221 */ /* 0x000fe40000010000 */
[----:B------:R-:W-:Y:S01]  /*6820*/  FADD.FTZ R191, R191, R3 ;  /* 0x00000003bfbf7221 */ /* 0x000fe20000010000 */
[----:B------:R-:W-:-:S02]  /*6830*/  IADD3 R0, R2, c[0x0][0x328], RZ ;  /* 0x0000ca0002007a10 */ /* 0x000fc40007ffe0ff */
[C---:B------:R-:W-:Y:S08]  /*6840*/  HMMA.16816.F32 R56, R96.reuse, R58, R144 ;  /* 0x0000003a6038723c */ /* 0x040ff00000001890 */
[C---:B------:R-:W-:Y:S08]  /*6850*/  HMMA.16816.F32 R72, R96.reuse, R74, R140 ;  /* 0x0000004a6048723c */ /* 0x040ff0000000188c */
[C---:B------:R-:W-:Y:S08]  /*6860*/  HMMA.16816.F32 R80, R96.reuse, R82, R136 ;  /* 0x000000526050723c */ /* 0x040ff00000001888 */
[C---:B------:R-:W-:Y:S08]  /*6870*/  HMMA.16816.F32 R88, R96.reuse, R90, R20 ;  /* 0x0000005a6058723c */ /* 0x040ff00000001814 */
[----:B------:R-:W-:Y:S01]  /*6880*/  HMMA.16816.F32 R96, R96, R6, R16 ;  /* 0x000000066060723c */ /* 0x000fe20000001810 */
[----:B------:R-:W-:Y:S07]  /*6890*/  @!P1 BRA `(.L_x_498) ;  /* 0x0000013000009947 */ /* 0x000fee0003800000 */
[C---:B------:R-:W-:Y:S01]  /*68a0*/  ISETP.GT.AND P0, PT, R2.reuse, RZ, PT ;  /* 0x000000ff0200720c */ /* 0x040fe20003f04270 */
[----:B------:R-:W-:Y:S01]  /*68b0*/  BSSY B0, `(.L_x_499) ;  /* 0x000000e000007945 */ /* 0x000fe20003800000 */
[----:B------:R-:W-:-:S11]  /*68c0*/  IADD3 R3, R2, -0x1, RZ ;  /* 0xffffffff02037810 */ /* 0x000fd60007ffe0ff */
[----:B------:R-:W-:Y:S05]  /*68d0*/  @P0 BRA `(.L_x_500) ;  /* 0x0000007000000947 */ /* 0x000fea0003800000 */
[----:B------:R-:W-:Y:S02]  /*68e0*/  IMAD.MOV.U32 R3, RZ, RZ, 0x1 ;  /* 0x00000001ff037424 */ /* 0x000fe400078e00ff */
[----:B------:R-:W-:-:S03]  /*68f0*/  IMAD.MOV R2, RZ, RZ, -R2 ;  /* 0x000000ffff027224 */ /* 0x000fc600078e0a02 */
[----:B------:R-:W-:-:S13]  /*6900*/  ISETP.NE.AND P0, PT, R3, c[0x0][0x32c], PT ;  /* 0x0000cb0003007a0c */ /* 0x000fda0003f05270 */
[----:B------:R-:W-:-:S05]  /*6910*/  @P0 IMAD.HI.U32 R3, R2, c[0x0][0x330], RZ ;  /* 0x0000cc0002030a27 */ /* 0x000fca00078e00ff */
[----:B------:R-:W-:-:S04]  /*6920*/  @P0 SHF.R.U32.HI R2, RZ, c[0x0][0x334], R3 ;  /* 0x0000cd00ff020a19 */ /* 0x000fc80000011603 */
[----:B------:R-:W-:Y:S01]  /*6930*/  LOP3.LUT R3, RZ, R2, RZ, 0x33, !PT ;  /* 0x00000002ff037212 */ /* 0x000fe200078e33ff */
[----:B------:R-:W-:Y:S05]  /*6940*/  BRA `(.L_x_501) ;  /* 0x0000004000007947 */ /* 0x000fea0003800000 */
.L_x_500:
[----:B------:R-:W-:-:S04]  /*6950*/  MOV R2, 0x1 ;  /* 0x0000000100027802 */ /* 0x000fc80000000f00 */
[----:B------:R-:W-:-:S13]  /*6960*/  ISETP.NE.AND P0, PT, R2, c[0x0][0x32c], PT ;  /* 0x0000cb0002007a0c */ /* 0x000fda0003f05270 */
[----:B------:R-:W-:-:S05]  /*6970*/  @P0 IMAD.HI.U32 R2, R3, c[0x0][0x330], RZ ;  /* 0x0000cc0003020a27 */ /* 0x000fca00078e00ff */
[----:B------:R-:W-:Y:S02]  /*6980*/  @P0 SHF.R.U32.HI R3, RZ, c[0x0][0x334], R2 ;  /* 0x0000cd00ff030a19 */ /* 0x000fe40000011602 */
.L_x_501:
[----:B------:R-:W-:Y:S05]  /*6990*/  BSYNC B0 ;  /* 0x0000000000007941 */ /* 0x000fea0003800000 */
.L_x_499:
[----:B------:R-:W-:-:S05]  /*69a0*/  MOV R2, c[0x0][0x32c] ;  /* 0x0000cb0000027a02 */ /* 0x000fca0000000f00 */
[----:B------:R-:W-:-:S05]  /*69b0*/  IMAD R3, R3, R2, c[0x0][0x32c] ;  /* 0x0000cb0003037624 */ /* 0x000fca00078e0202 */
[----:B------:R-:W-:-:S04]  /*69c0*/  IMNMX R0, R0, R3, PT ;  /* 0x0000000300007217 */ /* 0x000fc80003800200 */
.L_x_498:
[----:B------:R-:W-:-:S04]  /*69d0*/  SHF.R.S32.HI R2, RZ, 0x1f, R0 ;  /* 0x0000001fff027819 */ /* 0x000fc80000011400 */
[----:B------:R-:W-:-:S04]  /*69e0*/  LEA.HI R0, R2, R0, RZ, 0x6 ;  /* 0x0000000002007211 */ /* 0x000fc800078f30ff */
[----:B------:R-:W-:-:S04]  /*69f0*/  SHF.R.S32.HI R0, RZ, 0x6, R0 ;  /* 0x00000006ff007819 */ /* 0x000fc80000011400 */
[----:B------:R-:W-:-:S04]  /*6a00*/  IMNMX R200, R194, R0, !PT ;  /* 0x00000000c2c87217 */ /* 0x000fc80007800200 */
[----:B------:R-:W-:-:S13]  /*6a10*/  ISETP.GE.AND P0, PT, R178, R200, PT ;  /* 0x000000c8b200720c */ /* 0x000fda0003f06270 */
[----:B------:R-:W-:Y:S05]  /*6a20*/  @!P0 BRA `(.L_x_502) ;  /* 0x00003cf000008947 */ /* 0x000fea0003800000 */
[----:B------:R-:W-:Y:S02]  /*6a30*/  MOV R102, R12 ;  /* 0x0000000c00667202 */ /* 0x000fe40000000f00 */
[----:B------:R-:W-:Y:S02]  /*6a40*/  MOV R101, R100 ;  /* 0x0000006400657202 */ /* 0x000fe40000000f00 */
.L_x_523:
[----:B------:R-:W-:Y:S04]  /*6a50*/  DEPBAR.LE SB0, 0x0 ;  /* 0x000080000000791a */ /* 0x000fe80000000000 */
[----:B------:R-:W-:Y:S01]  /*6a60*/  WARPSYNC 0xffffffff ;  /* 0xffffffff00007948 */ /* 0x000fe20003800000 */
[----:B------:R-:W-:Y:S01]  /*6a70*/  BAR.SYNC.DEFER_BLOCKING 0x0 ;  /* 0x0000000000007b1d */ /* 0x000fe20000010000 */
[----:B------:R-:W-:Y:S05]  /*6a80*/  ISETP.GT.AND P0, PT, R194, R178, PT ;  /* 0x000000b2c200720c */ /* 0x000fea0003f04270 */
[----:B------:R1:W2:Y:S01]  /*6a90*/  LDSM.16.M88.4 R32, [R173] ;  /* 0x00000000ad20783b */ /* 0x0002a20000000200 */
[----:B------:R-:W-:Y:S03]  /*6aa0*/  BSSY B0, `(.L_x_503) ;  /* 0x000004e000007945 */ /* 0x000fe60003800000 */
[----:B------:R1:W3:Y:S04]  /*6ab0*/  LDSM.16.M88.4 R8, [R164] ;  /* 0x00000000a408783b */ /* 0x0002e80000000200 */
[----:B------:R1:W4:Y:S04]  /*6ac0*/  LDSM.16.M88.4 R16, [R164+0x800] ;  /* 0x00080000a410783b */ /* 0x0003280000000200 */
[----:B------:R1:W1:Y:S04]  /*6ad0*/  LDSM.16.M88.4 R24, [R164+0x1000] ;  /* 0x00100000a418783b */ /* 0x0002680000000200 */
[----:B------:R1:W1:Y:S04]  /*6ae0*/  LDSM.16.M88.4 R136, [R164+0x1800] ;  /* 0x00180000a488783b */ /* 0x0002680000000200 */
[----:B------:R1:W1:Y:S04]  /*6af0*/  LDSM.16.M88.4 R140, [R174] ;  /* 0x00000000ae8c783b */ /* 0x0002680000000200 */
[----:B------:R1:W1:Y:S04]  /*6b00*/  LDSM.16.M88.4 R144, [R103] ;  /* 0x000000006790783b */ /* 0x0002680000000200 */
[----:B------:R1:W1:Y:S04]  /*6b10*/  LDSM.16.M88.4 R148, [R103+0x800] ;  /* 0x000800006794783b */ /* 0x0002680000000200 */
[----:B------:R1:W1:Y:S04]  /*6b20*/  LDSM.16.M88.4 R152, [R103+0x1000] ;  /* 0x001000006798783b */ /* 0x0002680000000200 */
[----:B------:R1:W1:Y:S01]  /*6b30*/  LDSM.16.M88.4 R156, [R103+0x1800] ;  /* 0x00180000679c783b */ /* 0x0002620000000200 */
[----:B------:R-:W-:-:S05]  /*6b40*/  @P0 BRA `(.L_x_504) ;  /* 0x0000043000000947 */ /* 0x000fca0003800000 */
[----:B------:R-:W-:Y:S01]  /*6b50*/  IMAD.WIDE.U32 R2, R181, c[0x0][0x208], RZ ;  /* 0x00008200b5027a25 */ /* 0x000fe200078e00ff */
[----:B------:R-:W-:Y:S02]  /*6b60*/  SHF.R.S32.HI R0, RZ, 0x1f, R181 ;  /* 0x0000001fff007819 */ /* 0x000fe400000114b5 */
[----:B------:R-:W-:Y:S01]  /*6b70*/  SHF.R.S32.HI R4, RZ, 0x1f, R180 ;  /* 0x0000001fff047819 */ /* 0x000fe200000114b4 */
[----:B------:R-:W-:Y:S01]  /*6b80*/  IMAD.SHL.U32 R23, R193, 0x2, RZ ;  /* 0x00000002c1177824 */ /* 0x000fe200078e00ff */
[----:B------:R-:W-:Y:S01]  /*6b90*/  SHF.R.S32.HI R5, RZ, 0x1f, R193 ;  /* 0x0000001fff057819 */ /* 0x000fe200000114c1 */
[----:B------:R-:W-:Y:S01]  /*6ba0*/  IMAD R0, R0, c[0x0][0x208], RZ ;  /* 0x0000820000007a24 */ /* 0x000fe200078e02ff */
[----:B------:R-:W-:Y:S01]  /*6bb0*/  SHF.R.S32.HI R7, RZ, 0x1f, R192 ;  /* 0x0000001fff077819 */ /* 0x000fe200000114c0 */
[----:B------:R-:W-:Y:S01]  /*6bc0*/  IMAD R4, R4, c[0x0][0x218], RZ ;  /* 0x0000860004047a24 */ /* 0x000fe200078e02ff */
[----:B------:R-:W-:Y:S01]  /*6bd0*/  SHF.R.S32.HI R6, RZ, 0x1f, R184 ;  /* 0x0000001fff067819 */ /* 0x000fe200000114b8 */
[----:B------:R-:W-:Y:S01]  /*6be0*/  IMAD R0, R181, c[0x0][0x20c], R0 ;  /* 0x00008300b5007a24 */ /* 0x000fe200078e0200 */
[----:B------:R-:W-:Y:S01]  /*6bf0*/  SHF.L.U64.HI R20, R193, 0x1, R5 ;  /* 0x00000001c1147819 */ /* 0x000fe20000010205 */
[----:B------:R-:W-:Y:S01]  /*6c00*/  IMAD R4, R180, c[0x0][0x21c], R4 ;  /* 0x00008700b4047a24 */ /* 0x000fe200078e0204 */
[----:B------:R-:W-:Y:S01]  /*6c10*/  SHF.L.U64.HI R15, R192, 0x1, R7 ;  /* 0x00000001c00f7819 */ /* 0x000fe20000010207 */
[----:B------:R-:W-:Y:S01]  /*6c20*/  IMAD.IADD R3, R3, 0x1, R0 ;  /* 0x0000000103037824 */ /* 0x000fe200078e0200 */
[----:B------:R-:W-:Y:S01]  /*6c30*/  SHF.L.U64.HI R14, R184, 0x1, R6 ;  /* 0x00000001b80e7819 */ /* 0x000fe20000010206 */
[----:B------:R-:W-:Y:S02]  /*6c40*/  IMAD.SHL.U32 R22, R192, 0x2, RZ ;  /* 0x00000002c0167824 */ /* 0x000fe400078e00ff */
[----:B------:R-:W-:Y:S04]  /*6c50*/  IMAD.WIDE.U32 R2, R180, c[0x0][0x218], R2 ;  /* 0x00008600b4027a25 */ /* 0x000fe800078e0002 */
[----:B------:R-:W-:Y:S01]  /*6c60*/  IMAD.SHL.U32 R21, R184, 0x2, RZ ;  /* 0x00000002b8157824 */ /* 0x000fe200078e00ff */
[----:B------:R-:W-:Y:S04]  /*6c70*/  IADD3 R0, P0, R206, R2, RZ ;  /* 0x00000002ce007210 */ /* 0x000fe80007f1e0ff */
[----:B------:R-:W-:Y:S02]  /*6c80*/  IADD3.X R2, R210, R3, R4, P0, !PT ;  /* 0x00000003d2027210 */ /* 0x000fe400007fe404 */
[C---:B------:R-:W-:Y:S04]  /*6c90*/  LEA R13, P0, R0.reuse, c[0x0][0x1f8], 0x1 ;  /* 0x00007e00000d7a11 */ /* 0x040fe800078008ff */
[----:B------:R-:W-:Y:S01]  /*6ca0*/  LEA.HI.X R5, R0, c[0x0][0x1fc], R2, 0x1, P0 ;  /* 0x00007f0000057a11 */ /* 0x000fe200000f0c02 */
[----:B------:R-:W-:-:S06]  /*6cb0*/  BRA.DIV ~URZ, `(.L_x_505) ;  /* 0x000103527f007947 */ /* 0x000fcc000b800000 */
[----:B------:R4:W3:Y:S02]  /*6cc0*/  SHFL.IDX PT, R4, R5, RZ, 0x181f ;  /* 0x00181fff05047589 */ /* 0x0008e400000e0000 */
.L_x_638:
[----:B------:R-:W-:-:S05]  /*6cd0*/  BRA.DIV ~URZ, `(.L_x_506) ;  /* 0x000103a27f007947 */ /* 0x000fca000b800000 */
[----:B------:R-:W5:Y:S01]  /*6ce0*/  SHFL.IDX PT, R0, R13, RZ, 0x181f ;  /* 0x00181fff0d007589 */ /* 0x000f6200000e0000 */
[----:B------:R-:W-:Y:S02]  /*6cf0*/  ISETP.GE.AND P2, PT, R184, c[0x0][0x1d4], PT ;  /* 0x00007500b8007a0c */ /* 0x000fe40003f46270 */
[----:B------:R-:W-:Y:S02]  /*6d00*/  ISETP.GE.AND P1, PT, R192, c[0x0][0x1d4], PT ;  /* 0x00007500c0007a0c */ /* 0x000fe40003f26270 */
[----:B-----5:R-:W-:Y:S05]  /*6d10*/  IADD3 R2, P0, R0, R21, RZ ;  /* 0x0000001500027210 */ /* 0x020fea0007f1e0ff */
[----:B---3--:R-:W-:Y:S01]  /*6d20*/  IMAD.X R3, R4, 0x1, R14, P0 ;  /* 0x0000000104037824 */ /* 0x008fe200000e060e */
[----:B------:R-:W-:Y:S04]  /*6d30*/  IADD3 R6, P0, R0, R22, RZ ;  /* 0x0000001600067210 */ /* 0x000fe80007f1e0ff */
[----:B------:R-:W-:Y:S01]  /*6d40*/  @!PT LDS RZ, [RZ] ;  /* 0x00000000fffff984 */ /* 0x000fe20000000800 */
[----:B------:R-:W-:Y:S01]  /*6d50*/  @!PT LDS RZ, [RZ] ;  /* 0x00000000fffff984 */ /* 0x000fe20000000800 */
[----:B------:R3:W-:Y:S01]  /*6d60*/  LDGSTS.E.BYPASS.LTC128B.128 [R179+0x100], [R2.64], !P2 ;  /* 0x0010000002b37fae */ /* 0x0007e2000d101d48 */
[----:B------:R-:W-:Y:S05]  /*6d70*/  IMAD.X R7, R4, 0x1, R15, P0 ;  /* 0x0000000104077824 */ /* 0x000fea00000e060f */
[----:B------:R5:W-:Y:S01]  /*6d80*/  LDGSTS.E.BYPASS.LTC128B.128 [R179+0x2100], [R6.64], !P1 ;  /* 0x0210000006b37fae */ /* 0x000be2000c901d48 */
[----:B---3--:R-:W-:Y:S03]  /*6d90*/  IADD3 R2, P0, R0, R23, RZ ;  /* 0x0000001700027210 */ /* 0x008fe60007f1e0ff */
[----:B------:R-:W3:Y:S02]  /*6da0*/  SHFL.IDX PT, R0, R13, 0x1, 0x181f ;  /* 0x00381f000d007f89 */ /* 0x000ee400000e0000 */
[----:B------:R-:W-:Y:S01]  /*6db0*/  IMAD.X R3, R4, 0x1, R20, P0 ;  /* 0x0000000104037824 */ /* 0x000fe200000e0614 */
[----:B------:R-:W-:Y:S01]  /*6dc0*/  ISETP.GE.AND P0, PT, R193, c[0x0][0x1d4], PT ;  /* 0x00007500c1007a0c */ /* 0x000fe20003f06270 */
[----:B------:R4:W2:Y:S01]  /*6dd0*/  SHFL.IDX PT, R4, R5, 0x1, 0x181f ;  /* 0x00381f0005047f89 */ /* 0x0008a200000e0000 */
[----:B-----5:R-:W-:Y:S02]  /*6de0*/  SEL R6, RZ, 0x10, P1 ;  /* 0x00000010ff067807 */ /* 0x020fe40000800000 */
[----:B------:R-:W-:Y:S09]  /*6df0*/  SEL R12, RZ, 0x10, P0 ;  /* 0x00000010ff0c7807 */ /* 0x000ff20000000000 */
[----:B------:R1:W-:Y:S01]  /*6e00*/  LDGSTS.E.BYPASS.LTC128B.128 [R179+0x4100], [R2.64], !P0 ;  /* 0x0410000002b37fae */ /* 0x0003e2000c101d48 */
[----:B----4-:R-:W-:Y:S04]  /*6e10*/  SEL R5, RZ, 0x10, P2 ;  /* 0x00000010ff057807 */ /* 0x010fe80001000000 */
.L_x_639:
[C---:B-1-3--:R-:W-:Y:S02]  /*6e20*/  IADD3 R2, -R5.reuse, 0x10, RZ ;  /* 0x0000001005027810 */ /* 0x04afe40007ffe1ff */
[----:B------:R-:W-:Y:S02]  /*6e30*/  ISETP.NE.U32.AND P2, PT, R5, RZ, PT ;  /* 0x000000ff0500720c */ /* 0x000fe40003f45070 */
[----:B------:R-:W-:Y:S04]  /*6e40*/  LOP3.LUT R2, R2, 0xf, RZ, 0xc0, !PT ;  /* 0x0000000f02027812 */ /* 0x000fe800078ec0ff */
[----:B------:R-:W-:Y:S04]  /*6e50*/  IADD3 R2, P1, P0, R2, R0, R21 ;  /* 0x0000000002027210 */ /* 0x000fe8000783e015 */
[----:B--2---:R-:W-:Y:S05]  /*6e60*/  IADD3.X R3, RZ, R4, R14, P1, P0 ;  /* 0x00000004ff037210 */ /* 0x004fea0000fe040e */
[----:B------:R-:W-:Y:S01]  /*6e70*/  @!PT LDS RZ, [RZ] ;  /* 0x00000000fffff984 */ /* 0x000fe20000000800 */
[----:B------:R-:W-:Y:S01]  /*6e80*/  @!PT LDS RZ, [RZ] ;  /* 0x00000000fffff984 */ /* 0x000fe20000000800 */
[----:B------:R-:W-:Y:S01]  /*6e90*/  @!PT LDS RZ, [RZ] ;  /* 0x00000000fffff984 */ /* 0x000fe20000000800 */
[----:B------:R1:W-:Y:S01]  /*6ea0*/  LDGSTS.E.BYPASS.LTC128B.128.ZFILL [R179+0x1100], [R2.64], P2 ;  /* 0x0110000002b37fae */ /* 0x0003e20009141d48 */
[C---:B------:R-:W-:Y:S02]  /*6eb0*/  ISETP.NE.U32.AND P2, PT, R6.reuse, RZ, PT ;  /* 0x000000ff0600720c */ /* 0x040fe40003f45070 */
[----:B-1----:R-:W-:Y:S04]  /*6ec0*/  IADD3 R2, -R6, 0x10, RZ ;  /* 0x0000001006027810 */ /* 0x002fe80007ffe1ff */
[----:B------:R-:W-:Y:S04]  /*6ed0*/  LOP3.LUT R2, R2, 0xf, RZ, 0xc0, !PT ;  /* 0x0000000f02027812 */ /* 0x000fe800078ec0ff */
[----:B------:R-:W-:Y:S02]  /*6ee0*/  IADD3 R6, P1, P0, R2, R0, R22 ;  /* 0x0000000002067210 */ /* 0x000fe4000783e016 */
[----:B------:R-:W-:Y:S02]  /*6ef0*/  IADD3 R2, -R12, 0x10, RZ ;  /* 0x000000100c027810 */ /* 0x000fe40007ffe1ff */
[----:B------:R-:W-:Y:S02]  /*6f00*/  IADD3.X R7, RZ, R4, R15, P1, P0 ;  /* 0x00000004ff077210 */ /* 0x000fe40000fe040f */
[----:B------:R-:W-:Y:S03]  /*6f10*/  LOP3.LUT R2, R2, 0xf, RZ, 0xc0, !PT ;  /* 0x0000000f02027812 */ /* 0x000fe600078ec0ff */
[----:B------:R1:W-:Y:S01]  /*6f20*/  LDGSTS.E.BYPASS.LTC128B.128.ZFILL [R179+0x3100], [R6.64], P2 ;  /* 0x0310000006b37fae */ /* 0x0003e20009141d48 */
[----:B------:R-:W-:Y:S04]  /*6f30*/  IADD3 R2, P1, P0, R2, R0, R23 ;  /* 0x0000000002027210 */ /* 0x000fe8000783e017 */
[----:B------:R-:W-:Y:S02]  /*6f40*/  IADD3.X R3, RZ, R4, R20, P1, P0 ;  /* 0x00000004ff037210 */ /* 0x000fe40000fe0414 */
[----:B------:R-:W-:Y:S11]  /*6f50*/  ISETP.NE.U32.AND P0, PT, R12, RZ, PT ;  /* 0x000000ff0c00720c */ /* 0x000ff60003f05070 */
[----:B------:R-:W-:Y:S02]  /*6f60*/  @!UPT UIADD3 URZ, URZ, URZ, URZ ;  /* 0x0000003f3f3ff290 */ /* 0x000fe4000fffe03f */
[----:B------:R1:W-:Y:S02]  /*6f70*/  LDGSTS.E.BYPASS.LTC128B.128.ZFILL [R179+0x5100], [R2.64], P0 ;  /* 0x0510000002b37fae */ /* 0x0003e40008141d48 */
.L_x_504:
[----:B------:R-:W-:Y:S05]  /*6f80*/  BSYNC B0 ;  /* 0x0000000000007941 */ /* 0x000fea0003800000 */
.L_x_503:
[----:B------:R-:W0:Y:S01]  /*6f90*/  LDGDEPBAR ;  /* 0x00000000000079af */ /* 0x000e220000000000 */
[----:B------:R-:W-:Y:S01]  /*6fa0*/  WARPSYNC 0xffffffff ;  /* 0xffffffff00007948 */ /* 0x000fe20003800000 */
[C---:B-123--:R-:W-:Y:S01]  /*6fb0*/  HMMA.16816.F32 R4, R32.reuse, R8, RZ ;  /* 0x000000082004723c */ /* 0x04efe200000018ff */
[----:B------:R-:W-:Y:S02]  /*6fc0*/  BSSY B0, `(.L_x_507) ;  /* 0x0000128000007945 */ /* 0x000fe40003800000 */
[----:B------:R-:W-:Y:S05]  /*6fd0*/  ISETP.GT.AND P0, PT, R178, R194, PT ;  /* 0x000000c2b200720c */ /* 0x000fea0003f04270 */
[C---:B------:R-:W-:Y:S08]  /*6fe0*/  HMMA.16816.F32 R8, R32.reuse, R10, RZ ;  /* 0x0000000a2008723c */ /* 0x040ff000000018ff */
[C---:B----4-:R-:W-:Y:S08]  /*6ff0*/  HMMA.16816.F32 R12, R32.reuse, R16, RZ ;  /* 0x00000010200c723c */ /* 0x050ff000000018ff */
[C---:B------:R-:W-:Y:S08]  /*7000*/  HMMA.16816.F32 R16, R32.reuse, R18, RZ ;  /* 0x000000122010723c */ /* 0x040ff000000018ff */
[C---:B------:R-:W-:Y:S08]  /*7010*/  HMMA.16816.F32 R20, R32.reuse, R24, RZ ;  /* 0x000000182014723c */ /* 0x040ff000000018ff */
[C---:B------:R-:W-:Y:S08]  /*7020*/  HMMA.16816.F32 R24, R32.reuse, R26, RZ ;  /* 0x0000001a2018723c */ /* 0x040ff000000018ff */
[C---:B------:R-:W-:Y:S08]  /*7030*/  HMMA.16816.F32 R28, R32.reuse, R136, RZ ;  /* 0x00000088201c723c */ /* 0x040ff000000018ff */
[----:B------:R-:W-:Y:S01]  /*7040*/  HMMA.16816.F32 R32, R32, R138, RZ ;  /* 0x0000008a2020723c */ /* 0x000fe200000018ff */
[----:B------:R-:W-:Y:S07]  /*7050*/  LDSM.16.M88.4 R136, [R176] ;  /* 0x00000000b088783b */ /* 0x000fee0000000200 */
[C---:B------:R-:W-:Y:S08]  /*7060*/  HMMA.16816.F32 R4, R140.reuse, R144, R4 ;  /* 0x000000908c04723c */ /* 0x040ff00000001804 */
[C---:B------:R-:W-:Y:S01]  /*7070*/  HMMA.16816.F32 R8, R140.reuse, R146, R8 ;  /* 0x000000928c08723c */ /* 0x040fe20000001808 */
[----:B------:R-:W1:Y:S07]  /*7080*/  LDSM.16.M88.4 R144, [R166] ;  /* 0x00000000a690783b */ /* 0x000e6e0000000200 */
[C---:B------:R-:W-:Y:S08]  /*7090*/  HMMA.16816.F32 R12, R140.reuse, R148, R12 ;  /* 0x000000948c0c723c */ /* 0x040ff0000000180c */
[C---:B------:R-:W-:Y:S01]  /*70a0*/  HMMA.16816.F32 R16, R140.reuse, R150, R16 ;  /* 0x000000968c10723c */ /* 0x040fe20000001810 */
[----:B------:R-:W2:Y:S07]  /*70b0*/  LDSM.16.M88.4 R148, [R166+0x800] ;  /* 0x00080000a694783b */ /* 0x000eae0000000200 */
[C---:B------:R-:W-:Y:S08]  /*70c0*/  HMMA.16816.F32 R20, R140.reuse, R152, R20 ;  /* 0x000000988c14723c */ /* 0x040ff00000001814 */
[C---:B------:R-:W-:Y:S01]  /*70d0*/  HMMA.16816.F32 R24, R140.reuse, R154, R24 ;  /* 0x0000009a8c18723c */ /* 0x040fe20000001818 */
[----:B------:R-:W-:Y:S07]  /*70e0*/  LDSM.16.M88.4 R152, [R166+0x1800] ;  /* 0x00180000a698783b */ /* 0x000fee0000000200 */
[C---:B------:R-:W-:Y:S08]  /*70f0*/  HMMA.16816.F32 R28, R140.reuse, R156, R28 ;  /* 0x0000009c8c1c723c */ /* 0x040ff0000000181c */
[----:B------:R-:W-:Y:S01]  /*7100*/  HMMA.16816.F32 R32, R140, R158, R32 ;  /* 0x0000009e8c20723c */ /* 0x000fe20000001820 */
[----:B------:R-:W3:Y:S07]  /*7110*/  LDSM.16.M88.4 R140, [R166+0x1000] ;  /* 0x00100000a68c783b */ /* 0x000eee0000000200 */
[C---:B-1----:R-:W-:Y:S08]  /*7120*/  HMMA.16816.F32 R4, R136.reuse, R144, R4 ;  /* 0x000000908804723c */ /* 0x042ff00000001804 */
[C---:B------:R-:W-:Y:S01]  /*7130*/  HMMA.16816.F32 R8, R136.reuse, R146, R8 ;  /* 0x000000928808723c */ /* 0x040fe20000001808 */
[----:B------:R-:W-:Y:S07]  /*7140*/  LDSM.16.M88.4 R144, [R165+-0x4000] ;  /* 0xffc00000a590783b */ /* 0x000fee0000000200 */
[C---:B--2---:R-:W-:Y:S08]  /*7150*/  HMMA.16816.F32 R12, R136.reuse, R148, R12 ;  /* 0x00000094880c723c */ /* 0x044ff0000000180c */
[C---:B------:R-:W-:Y:S01]  /*7160*/  HMMA.16816.F32 R16, R136.reuse, R150, R16 ;  /* 0x000000968810723c */ /* 0x040fe20000001810 */
[----:B------:R-:W-:Y:S07]  /*7170*/  LDSM.16.M88.4 R148, [R165+-0x3800] ;  /* 0xffc80000a594783b */ /* 0x000fee0000000200 */
[C---:B---3--:R-:W-:Y:S08]  /*7180*/  HMMA.16816.F32 R20, R136.reuse, R140, R20 ;  /* 0x0000008c8814723c */ /* 0x048ff00000001814 */
[C---:B------:R-:W-:Y:S01]  /*7190*/  HMMA.16816.F32 R24, R136.reuse, R142, R24 ;  /* 0x0000008e8818723c */ /* 0x040fe20000001818 */
[----:B------:R-:W1:Y:S07]  /*71a0*/  LDSM.16.M88.4 R140, [R175] ;  /* 0x00000000af8c783b */ /* 0x000e6e0000000200 */
[C---:B------:R-:W-:Y:S08]  /*71b0*/  HMMA.16816.F32 R28, R136.reuse, R152, R28 ;  /* 0x00000098881c723c */ /* 0x040ff0000000181c */
[----:B------:R-:W-:Y:S01]  /*71c0*/  HMMA.16816.F32 R32, R136, R154, R32 ;  /* 0x0000009a8820723c */ /* 0x000fe20000001820 */
[----:B------:R-:W2:Y:S08]  /*71d0*/  LDSM.16.M88.4 R136, [R165+-0x3000] ;  /* 0xffd00000a588783b */ /* 0x000eb00000000200 */
[----:B------:R-:W3:Y:S01]  /*71e0*/  LDSM.16.M88.4 R152, [R165+-0x2800] ;  /* 0xffd80000a598783b */ /* 0x000ee20000000200 */
[C---:B-1----:R-:W-:Y:S08]  /*71f0*/  HMMA.16816.F32 R4, R140.reuse, R144, R4 ;  /* 0x000000908c04723c */ /* 0x042ff00000001804 */
[C---:B------:R-:W-:Y:S01]  /*7200*/  HMMA.16816.F32 R8, R140.reuse, R146, R8 ;  /* 0x000000928c08723c */ /* 0x040fe20000001808 */
[----:B------:R-:W-:Y:S07]  /*7210*/  LDSM.16.M88.4 R144, [R164+0x2000] ;  /* 0x00200000a490783b */ /* 0x000fee0000000200 */
[C---:B------:R-:W-:Y:S08]  /*7220*/  HMMA.16816.F32 R12, R140.reuse, R148, R12 ;  /* 0x000000948c0c723c */ /* 0x040ff0000000180c */
[C---:B------:R-:W-:Y:S01]  /*7230*/  HMMA.16816.F32 R16, R140.reuse, R150, R16 ;  /* 0x000000968c10723c */ /* 0x040fe20000001810 */
[----:B------:R-:W-:Y:S07]  /*7240*/  LDSM.16.M88.4 R148, [R164+0x2800] ;  /* 0x00280000a494783b */ /* 0x000fee0000000200 */
[C---:B--2---:R-:W-:Y:S08]  /*7250*/  HMMA.16816.F32 R20, R140.reuse, R136, R20 ;  /* 0x000000888c14723c */ /* 0x044ff00000001814 */
[C---:B------:R-:W-:Y:S01]  /*7260*/  HMMA.16816.F32 R24, R140.reuse, R138, R24 ;  /* 0x0000008a8c18723c */ /* 0x040fe20000001818 */
[----:B------:R-:W1:Y:S07]  /*7270*/  LDSM.16.M88.4 R136, [R173+0x4000] ;  /* 0x00400000ad88783b */ /* 0x000e6e0000000200 */
[C---:B---3--:R-:W-:Y:S08]  /*7280*/  HMMA.16816.F32 R28, R140.reuse, R152, R28 ;  /* 0x000000988c1c723c */ /* 0x048ff0000000181c */
[----:B------:R-:W-:Y:S01]  /*7290*/  HMMA.16816.F32 R32, R140, R154, R32 ;  /* 0x0000009a8c20723c */ /* 0x000fe20000001820 */
[----:B------:R-:W2:Y:S08]  /*72a0*/  LDSM.16.M88.4 R140, [R164+0x3000] ;  /* 0x00300000a48c783b */ /* 0x000eb00000000200 */
[----:B------:R-:W3:Y:S01]  /*72b0*/  LDSM.16.M88.4 R152, [R164+0x3800] ;  /* 0x00380000a498783b */ /* 0x000ee20000000200 */
        /* <DEDUP_REMOVED lines=28> */
[----:B------:R-:W-:Y:S07]  /*7480*/  LDSM.16.M88.4 R144, [R165+-0x2000] ;  /* 0xffe00000a590783b */ /* 0x000fee0000000200 */
[C---:B------:R-:W-:Y:S08]  /*7490*/  HMMA.16816.F32 R12, R136.reuse, R148, R12 ;  /* 0x00000094880c723c */ /* 0x040ff0000000180c */
[C---:B------:R-:W-:Y:S01]  /*74a0*/  HMMA.16816.F32 R16, R136.reuse, R150, R16 ;  /* 0x000000968810723c */ /* 0x040fe20000001810 */
[----:B------:R-:W-:Y:S07]  /*74b0*/  LDSM.16.M88.4 R148, [R165+-0x1800] ;  /* 0xffe80000a594783b */ /* 0x000fee0000000200 */
[C---:B--2---:R-:W-:Y:S08]  /*74c0*/  HMMA.16816.F32 R20, R136.reuse, R140, R20 ;  /* 0x0000008c8814723c */ /* 0x044ff00000001814 */
[C---:B------:R-:W-:Y:S01]  /*74d0*/  HMMA.16816.F32 R24, R136.reuse, R142, R24 ;  /* 0x0000008e8818723c */ /* 0x040fe20000001818 */
[----:B------:R-:W1:Y:S07]  /*74e0*/  LDSM.16.M88.4 R140, [R175+0x4000] ;  /* 0x00400000af8c783b */ /* 0x000e6e0000000200 */
[C---:B---3--:R-:W-:Y:S08]  /*74f0*/  HMMA.16816.F32 R28, R136.reuse, R152, R28 ;  /* 0x00000098881c723c */ /* 0x048ff0000000181c */
        /* <DEDUP_REMOVED lines=41> */
[----:B------:R-:W-:Y:S01]  /*7790*/  LDSM.16.M88.4 R152, [R165] ;  /* 0x00000000a598783b */ /* 0x000fe20000000200 */
[C---:B-1----:R-:W-:Y:S08]  /*77a0*/  HMMA.16816.F32 R4, R136.reuse, R144, R4 ;  /* 0x000000908804723c */ /* 0x042ff00000001804 */
[C---:B------:R-:W-:Y:S01]  /*77b0*/  HMMA.16816.F32 R8, R136.reuse, R146, R8 ;  /* 0x000000928808723c */ /* 0x040fe20000001808 */
[----:B------:R-:W1:Y:S07]  /*77c0*/  LDSM.16.M88.4 R144, [R166+0x5800] ;  /* 0x00580000a690783b */ /* 0x000e6e0000000200 */
[C---:B------:R-:W-:Y:S08]  /*77d0*/  HMMA.16816.F32 R12, R136.reuse, R148, R12 ;  /* 0x00000094880c723c */ /* 0x040ff0000000180c */
[C---:B------:R-:W-:Y:S01]  /*77e0*/  HMMA.16816.F32 R16, R136.reuse, R150, R16 ;  /* 0x000000968810723c */ /* 0x040fe20000001810 */
[----:B------:R-:W3:Y:S07]  /*77f0*/  LDSM.16.M88.4 R148, [R175+0x8000] ;  /* 0x00800000af94783b */ /* 0x000eee0000000200 */
[C---:B--2---:R-:W-:Y:S08]  /*7800*/  HMMA.16816.F32 R20, R136.reuse, R140, R20 ;  /* 0x0000008c8814723c */ /* 0x044ff00000001814 */
[C---:B------:R-:W-:Y:S08]  /*7810*/  HMMA.16816.F32 R24, R136.reuse, R142, R24 ;  /* 0x0000008e8818723c */ /* 0x040ff00000001818 */
[C---:B-1----:R-:W-:Y:S08]  /*7820*/  HMMA.16816.F32 R28, R136.reuse, R144, R28 ;  /* 0x00000090881c723c */ /* 0x042ff0000000181c */
[----:B------:R-:W-:Y:S01]  /*7830*/  HMMA.16816.F32 R32, R136, R146, R32 ;  /* 0x000000928820723c */ /* 0x000fe20000001820 */
[----:B------:R-:W1:Y:S07]  /*7840*/  LDSM.16.M88.4 R136, [R165+0x800] ;  /* 0x00080000a588783b */ /* 0x000e6e0000000200 */
[C---:B---3--:R-:W-:Y:S08]  /*7850*/  HMMA.16816.F32 R4, R148.reuse, R152, R4 ;  /* 0x000000989404723c */ /* 0x048ff00000001804 */
[C---:B------:R-:W-:Y:S11]  /*7860*/  HMMA.16816.F32 R8, R148.reuse, R154, R8 ;  /* 0x0000009a9408723c */ /* 0x040ff60000001808 */
[----:B------:R-:W-:Y:S05]  /*7870*/  @!UPT UIADD3 URZ, URZ, URZ, URZ ;  /* 0x0000003f3f3ff290 */ /* 0x000fea000fffe03f */
[----:B------:R-:W-:Y:S04]  /*7880*/  FMUL.FTZ R0, R4, c[0x0][0x320] ;  /* 0x0000c80004007a20 */ /* 0x000fe80000410000 */
[----:B------:R2:W3:Y:S04]  /*7890*/  MUFU.TANH R158, R0 ;  /* 0x00000000009e7308 */ /* 0x0004e80000002400 */
[----:B------:R-:W-:Y:S01]  /*78a0*/  FMUL.FTZ R2, R11, c[0x0][0x320] ;  /* 0x0000c8000b027a20 */ /* 0x000fe20000410000 */
[C---:B-1----:R-:W-:Y:S05]  /*78b0*/  HMMA.16816.F32 R12, R148.reuse, R136, R12 ;  /* 0x00000088940c723c */ /* 0x042fea000000180c */
[----:B------:R1:W4:Y:S03]  /*78c0*/  MUFU.TANH R159, R2 ;  /* 0x00000002009f7308 */ /* 0x0003260000002400 */
[C---:B------:R-:W-:Y:S04]  /*78d0*/  HMMA.16816.F32 R16, R148.reuse, R138, R16 ;  /* 0x0000008a9410723c */ /* 0x040fe80000001810 */
[----:B--2---:R-:W-:Y:S04]  /*78e0*/  FMUL.FTZ R0, R5, c[0x0][0x320] ;  /* 0x0000c80005007a20 */ /* 0x004fe80000410000 */
[----:B------:R2:W2:Y:S11]  /*78f0*/  MUFU.TANH R157, R0 ;  /* 0x00000000009d7308 */ /* 0x0004b60000002400 */
[----:B------:R-:W-:Y:S05]  /*7900*/  @!UPT UIADD3 URZ, URZ, URZ, URZ ;  /* 0x0000003f3f3ff290 */ /* 0x000fea000fffe03f */
[----:B-1----:R-:W-:Y:S04]  /*7910*/  FMUL.FTZ R2, R19, c[0x0][0x320] ;  /* 0x0000c80013027a20 */ /* 0x002fe80000410000 */
[----:B------:R-:W1:Y:S01]  /*7920*/  MUFU.TANH R153, R2 ;  /* 0x0000000200997308 */ /* 0x000e620000002400 */
[----:B--2---:R-:W-:Y:S09]  /*7930*/  FMUL.FTZ R0, R6, c[0x0][0x320] ;  /* 0x0000c80006007a20 */ /* 0x004ff20000410000 */
[----:B------:R2:W1:Y:S02]  /*7940*/  MUFU.TANH R162, R0 ;  /* 0x0000000000a27308 */ /* 0x0004640000002400 */
[----:B--2---:R-:W-:Y:S02]  /*7950*/  FMUL.FTZ R0, R7, c[0x0][0x320] ;  /* 0x0000c80007007a20 */ /* 0x004fe40000410000 */
[----:B------:R-:W2:Y:S06]  /*7960*/  LDSM.16.M88.4 R4, [R165+0x1000] ;  /* 0x00100000a504783b */ /* 0x000eac0000000200 */
[----:B------:R5:W1:Y:S02]  /*7970*/  MUFU.TANH R161, R0 ;  /* 0x0000000000a17308 */ /* 0x000a640000002400 */
[----:B-----5:R-:W-:Y:S08]  /*7980*/  FMUL.FTZ R0, R8, c[0x0][0x320] ;  /* 0x0000c80008007a20 */ /* 0x020ff00000410000 */
[----:B------:R5:W1:Y:S01]  /*7990*/  MUFU.TANH R154, R0 ;  /* 0x00000000009a7308 */ /* 0x000a620000002400 */
[C---:B--2---:R-:W-:Y:S08]  /*79a0*/  HMMA.16816.F32 R20, R148.reuse, R4, R20 ;  /* 0x000000049414723c */ /* 0x044ff00000001814 */
[C---:B------:R-:W-:Y:S04]  /*79b0*/  HMMA.16816.F32 R24, R148.reuse, R6, R24 ;  /* 0x000000069418723c */ /* 0x040fe80000001818 */
[----:B-----5:R-:W-:Y:S04]  /*79c0*/  FMUL.FTZ R0, R9, c[0x0][0x320] ;  /* 0x0000c80009007a20 */ /* 0x020fe80000410000 */
[----:B------:R2:W1:Y:S04]  /*79d0*/  MUFU.TANH R147, R0 ;  /* 0x0000000000937308 */ /* 0x0004680000002400 */
[----:B--2---:R-:W-:Y:S02]  /*79e0*/  FMUL.FTZ R0, R10, c[0x0][0x320] ;  /* 0x0000c8000a007a20 */ /* 0x004fe40000410000 */
[----:B------:R-:W2:Y:S01]  /*79f0*/  LDSM.16.M88.4 R8, [R165+0x1800] ;  /* 0x00180000a508783b */ /* 0x000ea20000000200 */
[----:B------:R-:W-:Y:S04]  /*7a00*/  DEPBAR.LE SB0, 0x0 ;  /* 0x000080000000791a */ /* 0x000fe80000000000 */
[----:B------:R5:W1:Y:S03]  /*7a10*/  MUFU.TANH R160, R0 ;  /* 0x0000000000a07308 */ /* 0x000a660000002400 */
[----:B------:R-:W-:Y:S01]  /*7a20*/  BAR.SYNC.DEFER_BLOCKING 0x0 ;  /* 0x0000000000007b1d */ /* 0x000fe20000010000 */
[----:B-----5:R-:W-:Y:S06]  /*7a30*/  FMUL.FTZ R0, R12, c[0x0][0x320] ;  /* 0x0000c8000c007a20 */ /* 0x020fec0000410000 */
[----:B------:R5:W1:Y:S01]  /*7a40*/  MUFU.TANH R137, R0 ;  /* 0x0000000000897308 */ /* 0x000a620000002400 */
[C---:B--2---:R-:W-:Y:S08]  /*7a50*/  HMMA.16816.F32 R28, R148.reuse, R8, R28 ;  /* 0x00000008941c723c */ /* 0x044ff0000000181c */
[----:B------:R-:W-:Y:S04]  /*7a60*/  HMMA.16816.F32 R32, R148, R10, R32 ;  /* 0x0000000a9420723c */ /* 0x000fe80000001820 */
[----:B-----5:R-:W-:Y:S04]  /*7a70*/  FMUL.FTZ R0, R13, c[0x0][0x320] ;  /* 0x0000c8000d007a20 */ /* 0x020fe80000410000 */
[----:B------:R2:W1:Y:S04]  /*7a80*/  MUFU.TANH R136, R0 ;  /* 0x0000000000887308 */ /* 0x0004680000002400 */
[----:B--2---:R-:W-:Y:S06]  /*7a90*/  FMUL.FTZ R0, R14, c[0x0][0x320] ;  /* 0x0000c8000e007a20 */ /* 0x004fec0000410000 */
[----:B------:R2:W1:Y:S02]  /*7aa0*/  MUFU.TANH R156, R0 ;  /* 0x00000000009c7308 */ /* 0x0004640000002400 */
[----:B--2---:R-:W-:Y:S08]  /*7ab0*/  FMUL.FTZ R0, R15, c[0x0][0x320] ;  /* 0x0000c8000f007a20 */ /* 0x004ff00000410000 */
        /* <DEDUP_REMOVED lines=38> */
[----:B------:R2:W1:Y:S01]  /*7d20*/  MUFU.TANH R141, R0 ;  /* 0x00000000008d7308 */ /* 0x0004620000002400 */
[----:B------:R-:W-:-:S05]  /*7d30*/  @!P0 BRA `(.L_x_508) ;  /* 0x0000050000008947 */ /* 0x000fca0003800000 */
[----:B---34-:R-:W-:Y:S01]  /*7d40*/  IMAD R2, R178, 0x40, R201 ;  /* 0x00000040b2027824 */ /* 0x018fe200078e02c9 */
[----:B------:R-:W-:Y:S01]  /*7d50*/  SHF.R.S32.HI R163, RZ, 0x1f, R193 ;  /* 0x0000001fffa37819 */ /* 0x000fe200000114c1 */
[----:B------:R-:W-:Y:S01]  /*7d60*/  IMAD.MOV.U32 R180, RZ, RZ, RZ ;  /* 0x000000ffffb47224 */ /* 0x000fe200078e00ff */
[----:B------:R-:W-:Y:S01]  /*7d70*/  SHF.R.S32.HI R171, RZ, 0x1f, R192 ;  /* 0x0000001fffab7819 */ /* 0x000fe200000114c0 */
[C---:B------:R-:W-:Y:S01]  /*7d80*/  IMAD.SHL.U32 R23, R193.reuse, 0x2, RZ ;  /* 0x00000002c1177824 */ /* 0x040fe200078e00ff */
[----:B------:R-:W-:Y:S01]  /*7d90*/  IADD3 R2, R2, -0x40, R197 ;  /* 0xffffffc002027810 */ /* 0x000fe20007ffe0c5 */
[----:B------:R-:W-:Y:S01]  /*7da0*/  IMAD.SHL.U32 R22, R192, 0x2, RZ ;  /* 0x00000002c0167824 */ /* 0x000fe200078e00ff */
[----:B------:R-:W-:Y:S01]  /*7db0*/  SHF.L.U64.HI R12, R193, 0x1, R163 ;  /* 0x00000001c10c7819 */ /* 0x000fe200000102a3 */
[----:B------:R-:W-:Y:S01]  /*7dc0*/  IMAD.SHL.U32 R21, R184, 0x2, RZ ;  /* 0x00000002b8157824 */ /* 0x000fe200078e00ff */
[----:B------:R-:W-:Y:S01]  /*7dd0*/  SHF.R.S32.HI R163, RZ, 0x1f, R184 ;  /* 0x0000001fffa37819 */ /* 0x000fe200000114b8 */
[----:B------:R-:W-:Y:S01]  /*7de0*/  @P6 IMAD.HI.U32 R3, R2, c[0x0][0x2bc], RZ ;  /* 0x0000af0002036a27 */ /* 0x000fe200078e00ff */
[----:B------:R-:W-:Y:S02]  /*7df0*/  SHF.L.U64.HI R11, R192, 0x1, R171 ;  /* 0x00000001c00b7819 */ /* 0x000fe400000102ab */
[----:B------:R-:W-:Y:S01]  /*7e00*/  SHF.L.U64.HI R10, R184, 0x1, R163 ;  /* 0x00000001b80a7819 */ /* 0x000fe200000102a3 */
[----:B--2---:R-:W-:Y:S01]  /*7e10*/  IMAD.MOV.U32 R0, RZ, RZ, R2 ;  /* 0x000000ffff007224 */ /* 0x004fe200078e0002 */
        /* <DEDUP_REMOVED lines=22> */
[----:B------:R2:W3:Y:S02]  /*7f80*/  SHFL.IDX PT, R4, R5, RZ, 0x181f ;  /* 0x00181fff05047589 */ /* 0x0004e400000e0000 */
.L_x_640:
[----:B------:R-:W-:-:S05]  /*7f90*/  BRA.DIV ~URZ, `(.L_x_510) ;  /* 0x0000f3927f007947 */ /* 0x000fca000b800000 */
[----:B------:R-:W4:Y:S01]  /*7fa0*/  SHFL.IDX PT, R0, R9, RZ, 0x181f ;  /* 0x00181fff09007589 */ /* 0x000f2200000e0000 */
[----:B------:R-:W-:Y:S02]  /*7fb0*/  ISETP.GE.AND P2, PT, R184, c[0x0][0x1d4], PT ;  /* 0x00007500b8007a0c */ /* 0x000fe40003f46270 */
[----:B------:R-:W-:Y:S02]  /*7fc0*/  ISETP.GE.AND P1, PT, R192, c[0x0][0x1d4], PT ;  /* 0x00007500c0007a0c */ /* 0x000fe40003f26270 */
[----:B----4-:R-:W-:Y:S05]  /*7fd0*/  IADD3 R2, P0, R0, R21, RZ ;  /* 0x0000001500027210 */ /* 0x010fea0007f1e0ff */
        /* <DEDUP_REMOVED lines=12> */
[----:B----4-:R-:W-:Y:S02]  /*80a0*/  SEL R6, RZ, 0x10, P1 ;  /* 0x00000010ff067807 */ /* 0x010fe40000800000 */
[----:B------:R-:W-:Y:S09]  /*80b0*/  SEL R8, RZ, 0x10, P0 ;  /* 0x00000010ff087807 */ /* 0x000ff20000000000 */
[----:B------:R4:W-:Y:S01]  /*80c0*/  LDGSTS.E.BYPASS.LTC128B.128 [R179+0xa100], [R2.64], !P0 ;  /* 0x0a10000002b37fae */ /* 0x0009e2000c101d48 */
[----:B--2--5:R-:W-:Y:S04]  /*80d0*/  SEL R5, RZ, 0x10, P2 ;  /* 0x00000010ff057807 */ /* 0x024fe80001000000 */
.L_x_641:
[C---:B---34-:R-:W-:Y:S02]  /*80e0*/  IADD3 R2, -R5.reuse, 0x10, RZ ;  /* 0x0000001005027810 */ /* 0x058fe40007ffe1ff */
        /* <DEDUP_REMOVED lines=8> */
[C---:B------:R-:W-:Y:S02]  /*8170*/  ISETP.NE.U32.AND P2, PT, R6.reuse, RZ, PT ;  /* 0x000000ff0600720c */ /* 0x040fe40003f45070 */
[----:B--2---:R-:W-:Y:S04]  /*8180*/  IADD3 R2, -R6, 0x10, RZ ;  /* 0x0000001006027810 */ /* 0x004fe80007ffe1ff */
        /* <DEDUP_REMOVED lines=11> */
.L_x_508:
[----:B---34-:R-:W-:Y:S05]  /*8240*/  BSYNC B0 ;  /* 0x0000000000007941 */ /* 0x018fea0003800000 */
.L_x_507:
[----:B--2---:R-:W-:Y:S01]  /*8250*/  IMAD.MOV.U32 R0, RZ, RZ, c[0x0][0x2c4] ;  /* 0x0000b100ff007624 */ /* 0x004fe200078e00ff */
[----:B------:R-:W0:Y:S01]  /*8260*/  LDGDEPBAR ;  /* 0x00000000000079af */ /* 0x000e220000000000 */
[----:B------:R-:W-:Y:S01]  /*8270*/  IMAD.SHL.U32 R5, R178, 0x40, RZ ;  /* 0x00000040b2057824 */ /* 0x000fe200078e00ff */
[----:B------:R-:W-:Y:S01]  /*8280*/  ULDC UR4, c[0x0][0x324] ;  /* 0x0000c90000047ab9 */ /* 0x000fe20000000800 */
[----:B------:R-:W-:Y:S01]  /*8290*/  IMAD.IADD R4, R216, 0x1, R211 ;  /* 0x00000001d8047824 */ /* 0x000fe200078e02d3 */
[----:B------:R-:W-:Y:S01]  /*82a0*/  ISETP.NE.AND P0, PT, R0, 0x1, PT ;  /* 0x000000010000780c */ /* 0x000fe20003f05270 */
[----:B------:R-:W-:Y:S01]  /*82b0*/  ULOP3.LUT UR4, URZ, UR4, URZ, 0x33, !UPT ;  /* 0x000000043f047292 */ /* 0x000fe2000f8e333f */
[----:B------:R-:W-:Y:S04]  /*82c0*/  IADD3 R0, -R199, 0x1, -R5 ;  /* 0x00000001c7007810 */ /* 0x000fe80007ffe905 */
[----:B------:R-:W-:Y:S04]  /*82d0*/  IADD3 R0, -R196, R0, R195 ;  /* 0x00000000c4007210 */ /* 0x000fe80007ffe1c3 */
[C---:B------:R-:W-:Y:S02]  /*82e0*/  IADD3 R6, R0.reuse, UR4, RZ ;  /* 0x0000000400067c10 */ /* 0x040fe4000fffe0ff */
[----:B------:R-:W-:Y:S01]  /*82f0*/  IADD3 R7, R0, c[0x0][0x328], RZ ;  /* 0x0000ca0000077a10 */ /* 0x000fe20007ffe0ff */
[----:B------:R-:W-:Y:S05]  /*8300*/  @P0 IMAD.HI.U32 R2, R4, c[0x0][0x2c8], RZ ;  /* 0x0000b20004020a27 */ /* 0x000fea00078e00ff */
[----:B------:R-:W-:Y:S01]  /*8310*/  @P0 SHF.R.U32.HI R4, RZ, c[0x0][0x2cc], R2 ;  /* 0x0000b300ff040a19 */ /* 0x000fe20000011602 */
[----:B------:R-:W-:-:S05]  /*8320*/  BRA.DIV ~URZ, `(.L_x_511) ;  /* 0x0000f2427f007947 */ /* 0x000fca000b800000 */
[----:B------:R2:W3:Y:S02]  /*8330*/  SHFL.IDX PT, R3, R4, RZ, 0x1c1f ;  /* 0x001c1fff04037589 */ /* 0x0004e400000e0000 */
.L_x_642:
[----:B---3--:R-:W-:Y:S01]  /*8340*/  IADD3 R2, R7, R3, RZ ;  /* 0x0000000307027210 */ /* 0x008fe20007ffe0ff */
[----:B------:R-:W-:Y:S05]  /*8350*/  IMAD.MOV.U32 R0, RZ, RZ, c[0x0][0x32c] ;  /* 0x0000cb00ff007624 */ /* 0x000fea00078e00ff */
[----:B------:R-:W-:Y:S01]  /*8360*/  ISETP.GE.AND P0, PT, R0, 0x1, PT ;  /* 0x000000010000780c */ /* 0x000fe20003f06270 */
[----:B------:R-:W-:Y:S11]  /*8370*/  IMAD.IADD R0, R6, 0x1, R3 ;  /* 0x0000000106007824 */ /* 0x000ff600078e0203 */
[----:B------:R-:W-:Y:S01]  /*8380*/  @!UPT UIADD3 URZ, URZ, URZ, URZ ;  /* 0x0000003f3f3ff290 */ /* 0x000fe2000fffe03f */
[----:B------:R-:W-:-:S05]  /*8390*/  @!P0 BRA `(.L_x_512) ;  /* 0x0000018000008947 */ /* 0x000fca0003800000 */
[----:B------:R-:W-:Y:S01]  /*83a0*/  IADD3 R3, -R196, R195, R3 ;  /* 0x000000c3c4037210 */ /* 0x000fe20007ffe103 */
[----:B------:R-:W-:Y:S03]  /*83b0*/  BSSY B0, `(.L_x_513) ;  /* 0x0000011000007945 */ /* 0x000fe60003800000 */
        /* <DEDUP_REMOVED lines=11> */
.L_x_514:
[----:B------:R-:W-:Y:S04]  /*8470*/  MOV R8, 0x1 ;  /* 0x0000000100087802 */ /* 0x000fe80000000f00 */
[----:B------:R-:W-:Y:S11]  /*8480*/  ISETP.NE.AND P0, PT, R8, c[0x0][0x32c], PT ;  /* 0x0000cb0008007a0c */ /* 0x000ff60003f05270 */
[----:B------:R-:W-:Y:S02]  /*8490*/  @!UPT UIADD3 URZ, URZ, URZ, URZ ;  /* 0x0000003f3f3ff290 */ /* 0x000fe4000fffe03f */
[----:B------:R-:W-:Y:S05]  /*84a0*/  @P0 IMAD.HI.U32 R8, R3, c[0x0][0x330], RZ ;  /* 0x0000cc0003080a27 */ /* 0x000fea00078e00ff */
[----:B------:R-:W-:Y:S02]  /*84b0*/  @P0 SHF.R.U32.HI R3, RZ, c[0x0][0x334], R8 ;  /* 0x0000cd00ff030a19 */ /* 0x000fe40000011608 */
.L_x_515:
[----:B------:R-:W-:Y:S05]  /*84c0*/  BSYNC B0 ;  /* 0x0000000000007941 */ /* 0x000fea0003800000 */
.L_x_513:
[----:B------:R-:W-:Y:S04]  /*84d0*/  IMAD R3, R3, c[0x0][0x32c], -R5 ;  /* 0x0000cb0003037a24 */ /* 0x000fe800078e0a05 */
[----:B------:R-:W-:Y:S05]  /*84e0*/  IMAD.IADD R3, R3, 0x1, -R199 ;  /* 0x0000000103037824 */ /* 0x000fea00078e0ac7 */
[----:B------:R-:W-:Y:S02]  /*84f0*/  IMNMX R0, R0, R3, !PT ;  /* 0x0000000300007217 */ /* 0x000fe40007800200 */
[----:B------:R-:W-:Y:S04]  /*8500*/  IADD3 R3, R3, c[0x0][0x32c], RZ ;  /* 0x0000cb0003037a10 */ /* 0x000fe80007ffe0ff */
[----:B------:R-:W-:Y:S02]  /*8510*/  IMNMX R2, R2, R3, PT ;  /* 0x0000000302027217 */ /* 0x000fe40003800200 */
.L_x_512:
[----:B------:R-:W-:Y:S04]  /*8520*/  ISETP.GT.AND P1, PT, R178, -0x1, PT ;  /* 0xffffffffb200780c */ /* 0x000fe80003f24270 */
[C---:B------:R-:W-:Y:S02]  /*8530*/  ISETP.GT.AND P2, PT, R0.reuse, RZ, P1 ;  /* 0x000000ff0000720c */ /* 0x040fe40000f44270 */
[----:B------:R-:W-:Y:S02]  /*8540*/  ISETP.GT.AND P0, PT, R0, 0x1, P1 ;  /* 0x000000010000780c */ /* 0x000fe40000f04270 */
[C---:B------:R-:W-:Y:S02]  /*8550*/  ISETP.LT.OR P2, PT, R2.reuse, 0x1, P2 ;  /* 0x000000010200780c */ /* 0x040fe40001741670 */
[----:B------:R-:W-:Y:S02]  /*8560*/  ISETP.LT.OR P0, PT, R2, 0x2, P0 ;  /* 0x000000020200780c */ /* 0x000fe40000701670 */
[----:B------:R-:W-:Y:S02]  /*8570*/  FSEL R23, R158, -INF , !P2 ;  /* 0xff8000009e177808 */ /* 0x000fe40005000000 */
[C---:B------:R-:W-:Y:S02]  /*8580*/  ISETP.GT.AND P2, PT, R0.reuse, 0x8, P1 ;  /* 0x000000080000780c */ /* 0x040fe40000f44270 */
[----:B------:R-:W-:Y:S02]  /*8590*/  FSEL R25, R157, -INF , !P0 ;  /* 0xff8000009d197808 */ /* 0x000fe40004000000 */
[----:B------:R-:W-:Y:S02]  /*85a0*/  ISETP.GT.AND P0, PT, R0, 0x9, P1 ;  /* 0x000000090000780c */ /* 0x000fe40000f04270 */
[C---:B------:R-:W-:Y:S02]  /*85b0*/  ISETP.LT.OR P2, PT, R2.reuse, 0x9, P2 ;  /* 0x000000090200780c */ /* 0x040fe40001741670 */
[----:B------:R-:W-:Y:S02]  /*85c0*/  ISETP.LT.OR P0, PT, R2, 0xa, P0 ;  /* 0x0000000a0200780c */ /* 0x000fe40000701670 */
[----:B-1----:R-:W-:Y:S02]  /*85d0*/  FSEL R24, R154, -INF , !P2 ;  /* 0xff8000009a187808 */ /* 0x002fe40005000000 */
[C---:B------:R-:W-:Y:S02]  /*85e0*/  ISETP.GT.AND P2, PT, R0.reuse, 0x10, P1 ;  /* 0x000000100000780c */ /* 0x040fe40000f44270 */
[----:B------:R-:W-:Y:S02]  /*85f0*/  FSEL R26, R147, -INF , !P0 ;  /* 0xff800000931a7808 */ /* 0x000fe40004000000 */
[----:B------:R-:W-:Y:S02]  /*8600*/  ISETP.GT.AND P0, PT, R0, 0x11, P1 ;  /* 0x000000110000780c */ /* 0x000fe40000f04270 */
[C---:B------:R-:W-:Y:S02]  /*8610*/  ISETP.LT.OR P2, PT, R2.reuse, 0x11, P2 ;  /* 0x000000110200780c */ /* 0x040fe40001741670 */
[----:B------:R-:W-:Y:S02]  /*8620*/  ISETP.LT.OR P0, PT, R2, 0x12, P0 ;  /* 0x000000120200780c */ /* 0x000fe40000701670 */
[----:B------:R-:W-:Y:S02]  /*8630*/  FSEL R137, R137, -INF , !P2 ;  /* 0xff80000089897808 */ /* 0x000fe40005000000 */
[----:B------:R-:W-:Y:S02]  /*8640*/  ISETP.GT.AND P2, PT, R0, 0x18, P1 ;  /* 0x000000180000780c */ /* 0x000fe40000f44270 */
        /* <DEDUP_REMOVED lines=29> */
[----:B------:R-:W-:Y:S01]  /*8820*/  FSEL R27, R13, -INF , !P0 ;  /* 0xff8000000d1b7808 */ /* 0x000fe20004000000 */
[----:B------:R-:W-:-:S06]  /*8830*/  BRA.DIV ~URZ, `(.L_x_516) ;  /* 0x0000eda27f007947 */ /* 0x000fcc000b800000 */
[----:B------:R1:W3:Y:S02]  /*8840*/  SHFL.IDX PT, R3, R4, 0x1, 0x1c1f ;  /* 0x003c1f0004037f89 */ /* 0x0002e400000e0000 */
.L_x_643:
        /* <DEDUP_REMOVED lines=12> */
[----:B-12---:R-:W-:Y:S05]  /*8910*/  IMAD.MOV.U32 R4, RZ, RZ, 0x1 ;  /* 0x00000001ff047424 */ /* 0x006fea00078e00ff */
[----:B------:R-:W-:Y:S11]  /*8920*/  ISETP.NE.AND P0, PT, R4, c[0x0][0x32c], PT ;  /* 0x0000cb0004007a0c */ /* 0x000ff60003f05270 */
[----:B------:R-:W-:Y:S02]  /*8930*/  @!UPT UIADD3 URZ, URZ, URZ, URZ ;  /* 0x0000003f3f3ff290 */ /* 0x000fe4000fffe03f */
[----:B------:R-:W-:Y:S05]  /*8940*/  @P0 IMAD.HI.U32 R4, R3, c[0x0][0x330], RZ ;  /* 0x0000cc0003040a27 */ /* 0x000fea00078e00ff */
[----:B------:R-:W-:Y:S04]  /*8950*/  @P0 SHF.R.U32.HI R3, RZ, c[0x0][0x334], R4 ;  /* 0x0000cd00ff030a19 */ /* 0x000fe80000011604 */
[----:B------:R-:W-:Y:S01]  /*8960*/  LOP3.LUT R3, RZ, R3, RZ, 0x33, !PT ;  /* 0x00000003ff037212 */ /* 0x000fe200078e33ff */
[----:B------:R-:W-:-:S05]  /*8970*/  BRA `(.L_x_520) ;  /* 0x0000005000007947 */ /* 0x000fca0003800000 */
.L_x_519:
[----:B-12---:R-:W-:Y:S04]  /*8980*/  MOV R4, 0x1 ;  /* 0x0000000100047802 */ /* 0x006fe80000000f00 */
[----:B------:R-:W-:Y:S11]  /*8990*/  ISETP.NE.AND P0, PT, R4, c[0x0][0x32c], PT ;  /* 0x0000cb0004007a0c */ /* 0x000ff60003f05270 */
[----:B------:R-:W-:Y:S02]  /*89a0*/  @!UPT UIADD3 URZ, URZ, URZ, URZ ;  /* 0x0000003f3f3ff290 */ /* 0x000fe4000fffe03f */
[----:B------:R-:W-:Y:S05]  /*89b0*/  @P0 IMAD.HI.U32 R4, R3, c[0x0][0x330], RZ ;  /* 0x0000cc0003040a27 */ /* 0x000fea00078e00ff */
[----:B------:R-:W-:Y:S02]  /*89c0*/  @P0 SHF.R.U32.HI R3, RZ, c[0x0][0x334], R4 ;  /* 0x0000cd00ff030a19 */ /* 0x000fe40000011604 */
.L_x_520:
[----:B------:R-:W-:Y:S05]  /*89d0*/  BSYNC B0 ;  /* 0x0000000000007941 */ /* 0x000fea0003800000 */
.L_x_518:
[----:B------:R-:W-:Y:S04]  /*89e0*/  IMAD R5, R3, c[0x0][0x32c], -R5 ;  /* 0x0000cb0003057a24 */ /* 0x000fe800078e0a05 */
[----:B------:R-:W-:Y:S05]  /*89f0*/  IMAD.IADD R3, R5, 0x1, -R199 ;  /* 0x0000000105037824 */ /* 0x000fea00078e0ac7 */
[----:B------:R-:W-:Y:S02]  /*8a00*/  IADD3 R4, R3, c[0x0][0x32c], RZ ;  /* 0x0000cb0003047a10 */ /* 0x000fe40007ffe0ff */
[----:B------:R-:W-:Y:S02]  /*8a10*/  IMNMX R0, R0, R3, !PT ;  /* 0x0000000300007217 */ /* 0x000fe40007800200 */
[----:B------:R-:W-:Y:S02]  /*8a20*/  IMNMX R2, R2, R4, PT ;  /* 0x0000000402027217 */ /* 0x000fe40003800200 */
.L_x_517:
[C---:B------:R-:W-:Y:S02]  /*8a30*/  ISETP.GT.AND P0, PT, R0.reuse, RZ, P1 ;  /* 0x000000ff0000720c */ /* 0x040fe40000f04270 */
[----:B------:R-:W-:Y:S02]  /*8a40*/  ISETP.GT.AND P2, PT, R0, 0x1, P1 ;  /* 0x000000010000780c */ /* 0x000fe40000f44270 */
[C---:B------:R-:W-:Y:S02]  /*8a50*/  ISETP.LT.OR P0, PT, R2.reuse, 0x1, P0 ;  /* 0x000000010200780c */ /* 0x040fe40000701670 */
[----:B------:R-:W-:Y:S02]  /*8a60*/  ISETP.LT.OR P2, PT, R2, 0x2, P2 ;  /* 0x000000020200780c */ /* 0x000fe40001741670 */
[----:B------:R-:W-:Y:S02]  /*8a70*/  FSEL R7, R162, -INF , !P0 ;  /* 0xff800000a2077808 */ /* 0x000fe40004000000 */
[----:B------:R-:W-:Y:S02]  /*8a80*/  ISETP.GT.AND P0, PT, R0, 0x8, P1 ;  /* 0x000000080000780c */ /* 0x000fe40000f04270 */
[----:B------:R-:W-:Y:S02]  /*8a90*/  FSEL R10, R161, -INF , !P2 ;  /* 0xff800000a10a7808 */ /* 0x000fe40005000000 */
[----:B------:R-:W-:Y:S02]  /*8aa0*/  ISETP.LT.OR P0, PT, R2, 0x9, P0 ;  /* 0x000000090200780c */ /* 0x000fe40000701670 */
[----:B------:R-:W-:Y:S02]  /*8ab0*/  ISETP.GT.AND P2, PT, R0, 0x9, P1 ;  /* 0x000000090000780c */ /* 0x000fe40000f44270 */
[----:B------:R-:W-:Y:S02]  /*8ac0*/  FMNMX.FTZ R3, R23, R101, !PT ;  /* 0x0000006517037209 */ /* 0x000fe40007810000 */
[----:B------:R-:W-:Y:S02]  /*8ad0*/  FMNMX.FTZ R5, R7, R102, !PT ;  /* 0x0000006607057209 */ /* 0x000fe40007810000 */
[----:B------:R-:W-:Y:S02]  /*8ae0*/  FSEL R9, R160, -INF , !P0 ;  /* 0xff800000a0097808 */ /* 0x000fe40004000000 */
[----:B------:R-:W-:Y:S02]  /*8af0*/  ISETP.GT.AND P0, PT, R0, 0x10, P1 ;  /* 0x000000100000780c */ /* 0x000fe40000f04270 */
[----:B------:R-:W-:Y:S02]  /*8b00*/  ISETP.LT.OR P2, PT, R2, 0xa, P2 ;  /* 0x0000000a0200780c */ /* 0x000fe40001741670 */
[----:B-12---:R-:W-:Y:S02]  /*8b10*/  FMNMX.FTZ R4, R25, R3, !PT ;  /* 0x0000000319047209 */ /* 0x006fe40007810000 */
[----:B------:R-:W-:Y:S02]  /*8b20*/  FMNMX.FTZ R3, R10, R5, !PT ;  /* 0x000000050a037209 */ /* 0x000fe40007810000 */
[----:B------:R-:W-:Y:S02]  /*8b30*/  ISETP.LT.OR P0, PT, R2, 0x11, P0 ;  /* 0x000000110200780c */ /* 0x000fe40000701670 */
[----:B------:R-:W-:Y:S02]  /*8b40*/  FSEL R22, R159, -INF , !P2 ;  /* 0xff8000009f167808 */ /* 0x000fe40005000000 */
[----:B------:R-:W-:Y:S02]  /*8b50*/  ISETP.GT.AND P2, PT, R0, 0x11, P1 ;  /* 0x000000110000780c */ /* 0x000fe40000f44270 */
[----:B------:R-:W-:Y:S02]  /*8b60*/  FMNMX.FTZ R4, R24, R4, !PT ;  /* 0x0000000418047209 */ /* 0x000fe40007810000 */
[----:B------:R-:W-:Y:S02]  /*8b70*/  FMNMX.FTZ R3, R9, R3, !PT ;  /* 0x0000000309037209 */ /* 0x000fe40007810000 */
[----:B------:R-:W-:Y:S02]  /*8b80*/  FSEL R21, R156, -INF , !P0 ;  /* 0xff8000009c157808 */ /* 0x000fe40004000000 */
[----:B------:R-:W-:Y:S02]  /*8b90*/  ISETP.GT.AND P0, PT, R0, 0x18, P1 ;  /* 0x000000180000780c */ /* 0x000fe40000f04270 */
[----:B------:R-:W-:Y:S02]  /*8ba0*/  ISETP.LT.OR P2, PT, R2, 0x12, P2 ;  /* 0x000000120200780c */ /* 0x000fe40001741670 */
[----:B------:R-:W-:Y:S02]  /*8bb0*/  FMNMX.FTZ R4, R26, R4, !PT ;  /* 0x000000041a047209 */ /* 0x000fe40007810000 */
        /* <DEDUP_REMOVED lines=13> */
[C---:B------:R-:W-:Y:S02]  /*8c90*/  ISETP.GT.AND P2, PT, R0.reuse, 0x21, P1 ;  /* 0x000000210000780c */ /* 0x040fe40000f44270 */
        /* <DEDUP_REMOVED lines=23> */
[C---:B------:R-:W-:Y:S02]  /*8e10*/  ISETP.GT.AND P2, PT, R0.reuse, 0x38, P1 ;  /* 0x000000380000780c */ /* 0x040fe40000f44270 */
[----:B------:R-:W-:Y:S02]  /*8e20*/  ISETP.GT.AND P0, PT, R0, 0x39, P1 ;  /* 0x000000390000780c */ /* 0x000fe40000f04270 */
[----:B------:R-:W-:Y:S02]  /*8e30*/  ISETP.LT.OR P3, PT, R2, 0x32, P3 ;  /* 0x000000320200780c */ /* 0x000fe40001f61670 */
[----:B------:R-:W-:Y:S02]  /*8e40*/  FMNMX.FTZ R4, R30, R4, !PT ;  /* 0x000000041e047209 */ /* 0x000fe40007810000 */
[----:B------:R-:W-:Y:S02]  /*8e50*/  FMNMX.FTZ R0, R14, R3, !PT ;  /* 0x000000030e007209 */ /* 0x000fe40007810000 */
[----:B------:R-:W-:Y:S02]  /*8e60*/  ISETP.LT.OR P1, PT, R2, 0x39, P2 ;  /* 0x000000390200780c */ /* 0x000fe40001721670 */
[----:B------:R-:W-:Y:S02]  /*8e70*/  FSEL R12, R142, -INF , !P3 ;  /* 0xff8000008e0c7808 */ /* 0x000fe40005800000 */
[----:B------:R-:W-:Y:S02]  /*8e80*/  FMNMX.FTZ R3, R29, R4, !PT ;  /* 0x000000041d037209 */ /* 0x000fe40007810000 */
[----:B------:R-:W-:Y:S02]  /*8e90*/  FMNMX.FTZ R0, R13, R0, !PT ;  /* 0x000000000d007209 */ /* 0x000fe40007810000 */
[----:B------:R-:W-:Y:S02]  /*8ea0*/  ISETP.LT.OR P0, PT, R2, 0x3a, P0 ;  /* 0x0000003a0200780c */ /* 0x000fe40000701670 */
[----:B------:R-:W-:Y:S02]  /*8eb0*/  FSEL R8, R139, -INF , !P1 ;  /* 0xff8000008b087808 */ /* 0x000fe40004800000 */
[----:B------:R-:W-:Y:S02]  /*8ec0*/  FMNMX.FTZ R2, R138, R3, !PT ;  /* 0x000000038a027209 */ /* 0x000fe40007810000 */
[----:B------:R-:W-:Y:S02]  /*8ed0*/  FMNMX.FTZ R0, R12, R0, !PT ;  /* 0x000000000c007209 */ /* 0x000fe40007810000 */
[----:B------:R-:W-:Y:S02]  /*8ee0*/  FSEL R11, R141, -INF , !P0 ;  /* 0xff8000008d0b7808 */ /* 0x000fe40004000000 */
[----:B------:R-:W-:Y:S02]  /*8ef0*/  FMNMX.FTZ R2, R28, R2, !PT ;  /* 0x000000021c027209 */ /* 0x000fe40007810000 */
[----:B------:R-:W-:Y:S02]  /*8f00*/  FMNMX.FTZ R0, R8, R0, !PT ;  /* 0x0000000008007209 */ /* 0x000fe40007810000 */
[----:B------:R-:W-:Y:S02]  /*8f10*/  FMNMX.FTZ R4, R27, R2, !PT ;  /* 0x000000021b047209 */ /* 0x000fe40007810000 */
[----:B------:R-:W-:Y:S01]  /*8f20*/  FMNMX.FTZ R6, R11, R0, !PT ;  /* 0x000000000b067209 */ /* 0x000fe20007810000 */
[----:B------:R-:W-:-:S05]  /*8f30*/  BRA.DIV ~URZ, `(.L_x_521) ;  /* 0x0000e7127f007947 */ /* 0x000fca000b800000 */
[----:B------:R1:W2:Y:S02]  /*8f40*/  SHFL.BFLY PT, R0, R4, 0x2, 0x1f ;  /* 0x0c401f0004007f89 */ /* 0x0002a400000e0000 */
.L_x_644:
[----:B--2---:R-:W-:Y:S01]  /*8f50*/  FMNMX.FTZ R5, R4, R0, !PT ;  /* 0x0000000004057209 */ /* 0x004fe20007810000 */
[----:B------:R-:W-:-:S05]  /*8f60*/  BRA.DIV ~URZ, `(.L_x_522) ;  /* 0x0000e7227f007947 */ /* 0x000fca000b800000 */
[----:B------:R-:W-:Y:S04]  /*8f70*/  SHFL.BFLY PT, R0, R6, 0x2, 0x1f ;  /* 0x0c401f0006007f89 */ /* 0x000fe800000e0000 */
[----:B------:R-:W2:Y:S02]  /*8f80*/  SHFL.BFLY PT, R2, R5, 0x1, 0x1f ;  /* 0x0c201f0005027f89 */ /* 0x000ea400000e0000 */
[----:B--2---:R-:W-:Y:S02]  /*8f90*/  FMNMX.FTZ R100, R5, R2, !PT ;  /* 0x0000000205647209 */ /* 0x004fe40007810000 */
[----:B-1----:R-:W-:Y:S05]  /*8fa0*/  FMNMX.FTZ R4, R6, R0, !PT ;  /* 0x0000000006047209 */ /* 0x002fea0007810000 */
[----:B------:R1:W2:Y:S02]  /*8fb0*/  SHFL.BFLY PT, R0, R4, 0x1, 0x1f ;  /* 0x0c201f0004007f89 */ /* 0x0002a400000e0000 */
.L_x_645:
[C---:B------:R-:W-:Y:S01]  /*8fc0*/  FMUL.FTZ R2, R100.reuse, c[0x0][0x2d0] ;  /* 0x0000b40064027a20 */ /* 0x040fe20000410000 */
[----:B------:R-:W-:Y:S01]  /*8fd0*/  FSETP.NEU.FTZ.AND P0, PT, R100, -INF , PT ;  /* 0xff8000006400780b */ /* 0x000fe20003f1d000 */
[----:B------:R-:W-:Y:S01]  /*8fe0*/  WARPSYNC 0xffffffff ;  /* 0xffffffff00007948 */ /* 0x000fe20003800000 */
[----:B--2---:R-:W-:Y:S01]  /*8ff0*/  FMNMX.FTZ R3, R0, R4, !PT ;  /* 0x0000000400037209 */ /* 0x004fe20007810000 */
[----:B------:R-:W2:Y:S01]  /*9000*/  LDSM.16.MT88.4 R140, [R167] ;  /* 0x00000000a78c783b */ /* 0x000ea20000004200 */
[----:B------:R-:W-:Y:S03]  /*9010*/  FSEL R5, R2, RZ, P0 ;  /* 0x000000ff02057208 */ /* 0x000fe60000000000 */
[----:B-1----:R-:W-:Y:S02]  /*9020*/  FMUL.FTZ R4, R3, c[0x0][0x2d0] ;  /* 0x0000b40003047a20 */ /* 0x002fe40000410000 */
[--C-:B------:R-:W-:Y:S02]  /*9030*/  FFMA.FTZ R2, R23, c[0x0][0x2d0], -R5.reuse ;  /* 0x0000b40017027a23 */ /* 0x100fe40000010805 */
[--C-:B------:R-:W-:Y:S02]  /*9040*/  FFMA.FTZ R6, R26, c[0x0][0x2d0], -R5.reuse ;  /* 0x0000b4001a067a23 */ /* 0x100fe40000010805 */
[----:B------:R1:W-:Y:S01]  /*9050*/  MUFU.EX2 R23, R2 ;  /* 0x0000000200177308 */ /* 0x0003e20000000800 */
        /* <DEDUP_REMOVED lines=14> */
[--C-:B-1----:R-:W-:Y:S05]  /*9140*/  FFMA.FTZ R2, R25, c[0x0][0x2d0], -R5.reuse ;  /* 0x0000b40019027a23 */ /* 0x102fea0000010805 */
[----:B------:R1:W-:Y:S10]  /*9150*/  MUFU.EX2 R182, R2 ;  /* 0x0000000200b67308 */ /* 0x0003f40000000800 */
[----:B------:R-:W-:Y:S10]  /*9160*/  MUFU.EX2 R156, R156 ;  /* 0x0000009c009c7308 */ /* 0x000ff40000000800 */
[----:B------:R-:W-:Y:S01]  /*9170*/  MUFU.EX2 R155, R155 ;  /* 0x0000009b009b7308 */ /* 0x000fe20000000800 */
[----:B-1----:R-:W-:Y:S09]  /*9180*/  FFMA.FTZ R2, R24, c[0x0][0x2d0], -R5 ;  /* 0x0000b40018027a23 */ /* 0x002ff20000010805 */
[----:B------:R1:W-:Y:S10]  /*9190*/  MUFU.EX2 R187, R2 ;  /* 0x0000000200bb7308 */ /* 0x0003f40000000800 */
[----:B------:R-:W-:Y:S10]  /*91a0*/  MUFU.EX2 R153, R153 ;  /* 0x0000009900997308 */ /* 0x000ff40000000800 */
[----:B------:R-:W-:Y:S01]  /*91b0*/  MUFU.EX2 R145, R163 ;  /* 0x000000a300917308 */ /* 0x000fe20000000800 */
[----:B-1----:R-:W-:Y:S02]  /*91c0*/  FSEL R2, R100, RZ, P0 ;  /* 0x000000ff64027208 */ /* 0x002fe40000000000 */
[----:B------:R-:W-:Y:S03]  /*91d0*/  FSETP.NEU.FTZ.AND P0, PT, R3, -INF , PT ;  /* 0xff8000000300780b */ /* 0x000fe60003f1d000 */
[----:B------:R-:W-:Y:S01]  /*91e0*/  FADD.FTZ R0, -R2, R101 ;  /* 0x0000006502007221 */ /* 0x000fe20000010100 */
[----:B------:R-:W-:Y:S03]  /*91f0*/  FSEL R4, R4, RZ, P0 ;  /* 0x000000ff04047208 */ /* 0x000fe60000000000 */
[----:B------:R-:W-:Y:S02]  /*9200*/  FMUL.FTZ R0, R0, c[0x0][0x2d0] ;  /* 0x0000b40000007a20 */ /* 0x000fe40000410000 */
[--C-:B------:R-:W-:Y:S02]  /*9210*/  FFMA.FTZ R6, R9, c[0x0][0x2d0], -R4.reuse ;  /* 0x0000b40009067a23 */ /* 0x100fe40000010804 */
[----:B------:R1:W3:Y:S01]  /*9220*/  MUFU.EX2 R2, R0 ;  /* 0x0000000000027308 */ /* 0x0002e20000000800 */
        /* <DEDUP_REMOVED lines=19> */
[----:B------:R1:W4:Y:S02]  /*9360*/  MUFU.EX2 R158, R0 ;  /* 0x00000000009e7308 */ /* 0x0003240000000800 */
[----:B-1----:R-:W-:Y:S01]  /*9370*/  FSEL R0, R3, RZ, P0 ;  /* 0x000000ff03007208 */ /* 0x002fe20000000000 */
[----:B---3--:R-:W-:Y:S01]  /*9380*/  FMUL.FTZ R8, R2, R128 ;  /* 0x0000008002087220 */ /* 0x008fe20000410000 */
[----:B------:R-:W-:Y:S01]  /*9390*/  F2FP.PACK_AB R136, R182, R23 ;  /* 0x00000017b688723e */ /* 0x000fe200000000ff */
[----:B------:R-:W-:Y:S01]  /*93a0*/  FMUL.FTZ R9, R2, R129 ;  /* 0x0000008102097220 */ /* 0x000fe20000410000 */
[----:B------:R-:W-:Y:S01]  /*93b0*/  F2FP.PACK_AB R138, R188, R187 ;  /* 0x000000bbbc8a723e */ /* 0x000fe200000000ff */
[----:B------:R-:W-:Y:S01]  /*93c0*/  FADD.FTZ R0, -R0, R102 ;  /* 0x0000006600007221 */ /* 0x000fe20000010100 */
[----:B----4-:R-:W-:Y:S01]  /*93d0*/  F2FP.PACK_AB R137, R158, R159 ;  /* 0x0000009f9e89723e */ /* 0x010fe200000000ff */
[----:B------:R-:W-:Y:S01]  /*93e0*/  FMUL.FTZ R16, R2, R120 ;  /* 0x0000007802107220 */ /* 0x000fe20000410000 */
[----:B------:R-:W-:Y:S01]  /*93f0*/  F2FP.PACK_AB R139, R185, R186 ;  /* 0x000000bab98b723e */ /* 0x000fe200000000ff */
[----:B------:R-:W-:Y:S01]  /*9400*/  FMUL.FTZ R0, R0, c[0x0][0x2d0] ;  /* 0x0000b40000007a20 */ /* 0x000fe20000410000 */
[----:B------:R-:W-:Y:S01]  /*9410*/  ISETP.GT.AND P0, PT, R178, R200, PT ;  /* 0x000000c8b200720c */ /* 0x000fe20003f04270 */
[----:B------:R-:W-:Y:S01]  /*9420*/  FMUL.FTZ R17, R2, R121 ;  /* 0x0000007902117220 */ /* 0x000fe20000410000 */
[----:B------:R-:W-:Y:S01]  /*9430*/  IADD3 R178, R178, -0x1, RZ ;  /* 0xffffffffb2b27810 */ /* 0x000fe20007ffe0ff */
[----:B------:R-:W-:Y:S02]  /*9440*/  FFMA.FTZ R102, R20, c[0x0][0x2d0], -R4 ;  /* 0x0000b40014667a23 */ /* 0x000fe40000010804 */
[----:B------:R-:W1:Y:S01]  /*9450*/  MUFU.EX2 R0, R0 ;  /* 0x0000000000007308 */ /* 0x000e620000000800 */
[C---:B------:R-:W-:Y:S02]  /*9460*/  FMUL.FTZ R4, R2.reuse, R132 ;  /* 0x0000008402047220 */ /* 0x040fe40000410000 */
[C---:B------:R-:W-:Y:S02]  /*9470*/  FMUL.FTZ R5, R2.reuse, R133 ;  /* 0x0000008502057220 */ /* 0x040fe40000410000 */
[C---:B------:R-:W-:Y:S02]  /*9480*/  FMUL.FTZ R24, R2.reuse, R112 ;  /* 0x0000007002187220 */ /* 0x040fe40000410000 */
[C---:B------:R-:W-:Y:S02]  /*9490*/  FMUL.FTZ R25, R2.reuse, R113 ;  /* 0x0000007102197220 */ /* 0x040fe40000410000 */
[C---:B------:R-:W-:Y:S01]  /*94a0*/  FMUL.FTZ R12, R2.reuse, R124 ;  /* 0x0000007c020c7220 */ /* 0x040fe20000410000 */
[----:B------:R-:W-:Y:S01]  /*94b0*/  MUFU.EX2 R132, R148 ;  /* 0x0000009400847308 */ /* 0x000fe20000000800 */
[C---:B------:R-:W-:Y:S02]  /*94c0*/  FMUL.FTZ R13, R2.reuse, R125 ;  /* 0x0000007d020d7220 */ /* 0x040fe40000410000 */
[C---:B------:R-:W-:Y:S02]  /*94d0*/  FMUL.FTZ R32, R2.reuse, R104 ;  /* 0x0000006802207220 */ /* 0x040fe40000410000 */
[C---:B------:R-:W-:Y:S02]  /*94e0*/  FMUL.FTZ R33, R2.reuse, R105 ;  /* 0x0000006902217220 */ /* 0x040fe40000410000 */
[C---:B------:R-:W-:Y:S02]  /*94f0*/  FMUL.FTZ R20, R2.reuse, R116 ;  /* 0x0000007402147220 */ /* 0x040fe40000410000 */
[C---:B------:R-:W-:Y:S01]  /*9500*/  FMUL.FTZ R21, R2.reuse, R117 ;  /* 0x0000007502157220 */ /* 0x040fe20000410000 */
[----:B------:R-:W-:Y:S01]  /*9510*/  MUFU.EX2 R133, R146 ;  /* 0x0000009200857308 */ /* 0x000fe20000000800 */
[C---:B------:R-:W-:Y:S02]  /*9520*/  FMUL.FTZ R28, R2.reuse, R108 ;  /* 0x0000006c021c7220 */ /* 0x040fe40000410000 */
[----:B------:R-:W-:Y:S02]  /*9530*/  FMUL.FTZ R29, R2, R109 ;  /* 0x0000006d021d7220 */ /* 0x000fe40000410000 */
[C---:B-1----:R-:W-:Y:S02]  /*9540*/  FMUL.FTZ R10, R0.reuse, R130 ;  /* 0x00000082000a7220 */ /* 0x042fe40000410000 */
[C---:B------:R-:W-:Y:S02]  /*9550*/  FMUL.FTZ R11, R0.reuse, R131 ;  /* 0x00000083000b7220 */ /* 0x040fe40000410000 */
[----:B------:R-:W1:Y:S01]  /*9560*/  LDSM.16.MT88.4 R128, [R168] ;  /* 0x00000000a880783b */ /* 0x000e620000004200 */
[C---:B------:R-:W-:Y:S01]  /*9570*/  FMUL.FTZ R18, R0.reuse, R122 ;  /* 0x0000007a00127220 */ /* 0x040fe20000410000 */
[----:B------:R-:W-:Y:S01]  /*9580*/  MUFU.EX2 R125, R102 ;  /* 0x00000066007d7308 */ /* 0x000fe20000000800 */
[C---:B------:R-:W-:Y:S02]  /*9590*/  FMUL.FTZ R19, R0.reuse, R123 ;  /* 0x0000007b00137220 */ /* 0x040fe40000410000 */
[C---:B------:R-:W-:Y:S02]  /*95a0*/  FMUL.FTZ R6, R0.reuse, R134 ;  /* 0x0000008600067220 */ /* 0x040fe40000410000 */
[C---:B------:R-:W-:Y:S01]  /*95b0*/  FMUL.FTZ R7, R0.reuse, R135 ;  /* 0x0000008700077220 */ /* 0x040fe20000410000 */
[----:B------:R-:W3:Y:S01]  /*95c0*/  LDSM.16.MT88.4 R120, [R170] ;  /* 0x00000000aa78783b */ /* 0x000ee20000004200 */
[C---:B------:R-:W-:Y:S02]  /*95d0*/  FMUL.FTZ R26, R0.reuse, R114 ;  /* 0x00000072001a7220 */ /* 0x040fe40000410000 */
[C---:B------:R-:W-:Y:S01]  /*95e0*/  FMUL.FTZ R27, R0.reuse, R115 ;  /* 0x00000073001b7220 */ /* 0x040fe20000410000 */
[----:B------:R-:W-:Y:S01]  /*95f0*/  MUFU.EX2 R124, R144 ;  /* 0x00000090007c7308 */ /* 0x000fe20000000800 */
[C---:B------:R-:W-:Y:S01]  /*9600*/  FMUL.FTZ R34, R0.reuse, R106 ;  /* 0x0000006a00227220 */ /* 0x040fe20000410000 */
[C---:B--2---:R-:W-:Y:S02]  /*9610*/  HMMA.16816.F32 R4, R136.reuse, R140, R4 ;  /* 0x0000008c8804723c */ /* 0x044fe40000001804 */
[----:B------:R-:W2:Y:S03]  /*9620*/  LDSM.16.MT88.4 R112, [R169] ;  /* 0x00000000a970783b */ /* 0x000ea60000004200 */
[C---:B------:R-:W-:Y:S02]  /*9630*/  FMUL.FTZ R35, R0.reuse, R107 ;  /* 0x0000006b00237220 */ /* 0x040fe40000410000 */
[C---:B------:R-:W-:Y:S01]  /*9640*/  FMUL.FTZ R22, R0.reuse, R118 ;  /* 0x0000007600167220 */ /* 0x040fe20000410000 */
[C---:B------:R-:W-:Y:S01]  /*9650*/  HMMA.16816.F32 R8, R136.reuse, R142, R8 ;  /* 0x0000008e8808723c */ /* 0x040fe20000001808 */
[----:B------:R-:W-:Y:S01]  /*9660*/  MUFU.EX2 R148, R152 ;  /* 0x0000009800947308 */ /* 0x000fe20000000800 */
[----:B------:R-:W4:Y:S02]  /*9670*/  LDSM.16.MT88.4 R104, [R167+0x2000] ;  /* 0x00200000a768783b */ /* 0x000f240000004200 */
[C---:B------:R-:W-:Y:S02]  /*9680*/  FMUL.FTZ R14, R0.reuse, R126 ;  /* 0x0000007e000e7220 */ /* 0x040fe40000410000 */
[C---:B------:R-:W-:Y:S02]  /*9690*/  FMUL.FTZ R15, R0.reuse, R127 ;  /* 0x0000007f000f7220 */ /* 0x040fe40000410000 */
[C---:B------:R-:W-:Y:S03]  /*96a0*/  FMUL.FTZ R30, R0.reuse, R110 ;  /* 0x0000006e001e7220 */ /* 0x040fe60000410000 */
[----:B------:R-:W5:Y:S01]  /*96b0*/  MUFU.EX2 R127, R149 ;  /* 0x00000095007f7308 */ /* 0x000f620000000800 */
[----:B------:R-:W-:Y:S02]  /*96c0*/  FMUL.FTZ R31, R0, R111 ;  /* 0x0000006f001f7220 */ /* 0x000fe40000410000 */
[----:B------:R-:W-:Y:S01]  /*96d0*/  LDSM.16.MT88.4 R108, [R167+0x800] ;  /* 0x00080000a76c783b */ /* 0x000fe20000004200 */
[C---:B------:R-:W-:Y:S02]  /*96e0*/  FMUL.FTZ R36, R2.reuse, R36 ;  /* 0x0000002402247220 */ /* 0x040fe40000410000 */
[C---:B------:R-:W-:Y:S01]  /*96f0*/  FMUL.FTZ R37, R2.reuse, R37 ;  /* 0x0000002502257220 */ /* 0x040fe20000410000 */
[C---:B-1----:R-:W-:Y:S03]  /*9700*/  HMMA.16816.F32 R12, R136.reuse, R128, R12 ;  /* 0x00000080880c723c */ /* 0x042fe6000000180c */
[C---:B------:R-:W-:Y:S01]  /*9710*/  FMUL.FTZ R40, R2.reuse, R40 ;  /* 0x0000002802287220 */ /* 0x040fe20000410000 */
[----:B------:R1:W1:Y:S01]  /*9720*/  MUFU.EX2 R126, R101 ;  /* 0x00000065007e7308 */ /* 0x0002620000000800 */
[C---:B------:R-:W-:Y:S02]  /*9730*/  FMUL.FTZ R41, R2.reuse, R41 ;  /* 0x0000002902297220 */ /* 0x040fe40000410000 */
[C---:B------:R-:W-:Y:S01]  /*9740*/  FMUL.FTZ R44, R2.reuse, R44 ;  /* 0x0000002c022c7220 */ /* 0x040fe20000410000 */
[C---:B------:R-:W-:Y:S01]  /*9750*/  HMMA.16816.F32 R16, R136.reuse, R130, R16 ;  /* 0x000000828810723c */ /* 0x040fe20000001810 */
[----:B------:R-:W-:Y:S03]  /*9760*/  LDSM.16.MT88.4 R128, [R167+0x1800] ;  /* 0x00180000a780783b */ /* 0x000fe60000004200 */
[C---:B------:R-:W-:Y:S02]  /*9770*/  FMUL.FTZ R45, R2.reuse, R45 ;  /* 0x0000002d022d7220 */ /* 0x040fe40000410000 */
[C---:B------:R-:W-:Y:S01]  /*9780*/  FMUL.FTZ R48, R2.reuse, R48 ;  /* 0x0000003002307220 */ /* 0x040fe20000410000 */
[----:B------:R-:W-:Y:S01]  /*9790*/  MUFU.EX2 R149, R157 ;  /* 0x0000009d00957308 */ /* 0x000fe20000000800 */
[C---:B------:R-:W-:Y:S04]  /*97a0*/  FMUL.FTZ R49, R2.reuse, R49 ;  /* 0x0000003102317220 */ /* 0x040fe80000410000 */
        /* <DEDUP_REMOVED lines=29> */
[----:B------:R-:W-:Y:S02]  /*9980*/  FFMA.FTZ R2, R2, R190, R23 ;  /* 0x000000be02027223 */ /* 0x000fe40000010017 */
[C---:B------:R-:W-:Y:S02]  /*9990*/  FMUL.FTZ R23, R0.reuse, R119 ;  /* 0x0000007700177220 */ /* 0x040fe40000410000 */
[----:B------:R-:W-:Y:S01]  /*99a0*/  LDSM.16.MT88.4 R116, [R168+0x1000] ;  /* 0x00100000a874783b */ /* 0x000fe20000004200 */
[C---:B------:R-:W-:Y:S02]  /*99b0*/  FMUL.FTZ R38, R0.reuse, R38 ;  /* 0x0000002600267220 */ /* 0x040fe40000410000 */
[C---:B------:R-:W-:Y:S01]  /*99c0*/  FMUL.FTZ R39, R0.reuse, R39 ;  /* 0x0000002700277220 */ /* 0x040fe20000410000 */
[----:B------:R-:W-:Y:S01]  /*99d0*/  MUFU.EX2 R140, R177 ;  /* 0x000000b1008c7308 */ /* 0x000fe20000000800 */
[C---:B---3--:R-:W-:Y:S03]  /*99e0*/  HMMA.16816.F32 R20, R136.reuse, R120, R20 ;  /* 0x000000788814723c */ /* 0x048fe60000001814 */
[C---:B------:R-:W-:Y:S02]  /*99f0*/  FMUL.FTZ R42, R0.reuse, R42 ;  /* 0x0000002a002a7220 */ /* 0x040fe40000410000 */
[C---:B------:R-:W-:Y:S02]  /*9a00*/  FMUL.FTZ R43, R0.reuse, R43 ;  /* 0x0000002b002b7220 */ /* 0x040fe40000410000 */
[C---:B------:R-:W-:Y:S01]  /*9a10*/  FMUL.FTZ R46, R0.reuse, R46 ;  /* 0x0000002e002e7220 */ /* 0x040fe20000410000 */
[C---:B------:R-:W-:Y:S01]  /*9a20*/  HMMA.16816.F32 R24, R136.reuse, R122, R24 ;  /* 0x0000007a8818723c */ /* 0x040fe20000001818 */
[----:B------:R-:W-:Y:S01]  /*9a30*/  LDSM.16.MT88.4 R120, [R168+0x1800] ;  /* 0x00180000a878783b */ /* 0x000fe20000004200 */
[----:B------:R-:W-:Y:S02]  /*9a40*/  MUFU.EX2 R102, R183 ;  /* 0x000000b700667308 */ /* 0x000fe40000000800 */
[C---:B------:R-:W-:Y:S02]  /*9a50*/  FMUL.FTZ R47, R0.reuse, R47 ;  /* 0x0000002f002f7220 */ /* 0x040fe40000410000 */
[C---:B------:R-:W-:Y:S02]  /*9a60*/  FMUL.FTZ R50, R0.reuse, R50 ;  /* 0x0000003200327220 */ /* 0x040fe40000410000 */
[C---:B--2---:R-:W-:Y:S04]  /*9a70*/  HMMA.16816.F32 R28, R136.reuse, R112, R28 ;  /* 0x00000070881c723c */ /* 0x044fe8000000181c */
        /* <DEDUP_REMOVED lines=9> */
[C---:B------:R-:W-:Y:S01]  /*9b10*/  HMMA.16816.F32 R40, R136.reuse, R106, R40 ;  /* 0x0000006a8828723c */ /* 0x040fe20000001828 */
[----:B------:R-:W2:Y:S03]  /*9b20*/  LDSM.16.MT88.4 R104, [R168+0x2000] ;  /* 0x00200000a868783b */ /* 0x000ea60000004200 */
[C---:B------:R-:W-:Y:S02]  /*9b30*/  FMUL.FTZ R63, R0.reuse, R63 ;  /* 0x0000003f003f7220 */ /* 0x040fe40000410000 */
[C---:B------:R-:W-:Y:S02]  /*9b40*/  FMUL.FTZ R66, R0.reuse, R66 ;  /* 0x0000004200427220 */ /* 0x040fe40000410000 */
[C---:B------:R-:W-:Y:S04]  /*9b50*/  FMUL.FTZ R67, R0.reuse, R67 ;  /* 0x0000004300437220 */ /* 0x040fe80000410000 */
        /* <DEDUP_REMOVED lines=14> */
[C---:B------:R-:W-:Y:S01]  /*9c40*/  FMUL.FTZ R98, R0.reuse, R98 ;  /* 0x0000006200627220 */ /* 0x040fe20000410000 */
[C---:B--2---:R-:W-:Y:S03]  /*9c50*/  HMMA.16816.F32 R44, R136.reuse, R104, R44 ;  /* 0x00000068882c723c */ /* 0x044fe6000000182c */
[C---:B------:R-:W-:Y:S02]  /*9c60*/  FMUL.FTZ R99, R0.reuse, R99 ;  /* 0x0000006300637220 */ /* 0x040fe40000410000 */
[----:B------:R-:W-:Y:S02]  /*9c70*/  FFMA.FTZ R0, R0, R191, R159 ;  /* 0x000000bf00007223 */ /* 0x000fe4000001009f */
[----:B------:R-:W2:Y:S01]  /*9c80*/  MUFU.EX2 R159, R147 ;  /* 0x00000093009f7308 */ /* 0x000ea20000000800 */
[C---:B------:R-:W-:Y:S01]  /*9c90*/  HMMA.16816.F32 R48, R136.reuse, R106, R48 ;  /* 0x0000006a8830723c */ /* 0x040fe20000001830 */
[----:B------:R-:W3:Y:S03]  /*9ca0*/  LDSM.16.MT88.4 R104, [R170+0x2000] ;  /* 0x00200000aa68783b */ /* 0x000ee60000004200 */
[----:B-1----:R-:W-:Y:S02]  /*9cb0*/  FADD.FTZ R101, R158, R0 ;  /* 0x000000009e657221 */ /* 0x002fe40000010000 */
[----:B------:R-:W-:Y:S03]  /*9cc0*/  FADD.FTZ R2, R182, R2 ;  /* 0x00000002b6027221 */ /* 0x000fe60000010000 */
[----:B------:R-:W1:Y:S03]  /*9cd0*/  MUFU.EX2 R147, R154 ;  /* 0x0000009a00937308 */ /* 0x000e660000000800 */
[----:B------:R-:W-:Y:S02]  /*9ce0*/  FADD.FTZ R0, R187, R2 ;  /* 0x00000002bb007221 */ /* 0x000fe40000010000 */
[----:B------:R-:W-:Y:S02]  /*9cf0*/  FADD.FTZ R2, R186, R101 ;  /* 0x00000065ba027221 */ /* 0x000fe40000010000 */
[----:B------:R-:W-:Y:S02]  /*9d00*/  FADD.FTZ R0, R188, R0 ;  /* 0x00000000bc007221 */ /* 0x000fe40000010000 */
[----:B------:R-:W-:Y:S02]  /*9d10*/  FADD.FTZ R2, R185, R2 ;  /* 0x00000002b9027221 */ /* 0x000fe40000010000 */
[----:B-----5:R-:W-:Y:S02]  /*9d20*/  FADD.FTZ R0, R127, R0 ;  /* 0x000000007f007221 */ /* 0x020fe40000010000 */
[----:B------:R-:W-:Y:S02]  /*9d30*/  FADD.FTZ R101, R126, R2 ;  /* 0x000000027e657221 */ /* 0x000fe40000010000 */
[----:B------:R-:W-:Y:S02]  /*9d40*/  FADD.FTZ R2, R132, R0 ;  /* 0x0000000084027221 */ /* 0x000fe40000010000 */
[----:B------:R-:W-:Y:S02]  /*9d50*/  FADD.FTZ R0, R125, R101 ;  /* 0x000000657d007221 */ /* 0x000fe40000010000 */
[----:B------:R-:W-:Y:S02]  /*9d60*/  FADD.FTZ R101, R133, R2 ;  /* 0x0000000285657221 */ /* 0x000fe40000010000 */
[----:B------:R-:W-:Y:S02]  /*9d70*/  FADD.FTZ R2, R124, R0 ;  /* 0x000000007c027221 */ /* 0x000fe40000010000 */
[----:B------:R-:W-:Y:S01]  /*9d80*/  FADD.FTZ R0, R189, R101 ;  /* 0x00000065bd007221 */ /* 0x000fe20000010000 */
[----:B------:R-:W-:Y:S01]  /*9d90*/  MOV R101, R100 ;  /* 0x0000006400657202 */ /* 0x000fe20000000f00 */
[----:B--2---:R-:W-:Y:S02]  /*9da0*/  FADD.FTZ R2, R159, R2 ;  /* 0x000000029f027221 */ /* 0x004fe40000010000 */
[----:B------:R-:W-:Y:S02]  /*9db0*/  FADD.FTZ R0, R149, R0 ;  /* 0x0000000095007221 */ /* 0x000fe40000010000 */
[----:B------:R-:W-:Y:S02]  /*9dc0*/  FADD.FTZ R2, R151, R2 ;  /* 0x0000000297027221 */ /* 0x000fe40000010000 */
[----:B------:R-:W-:Y:S01]  /*9dd0*/  FADD.FTZ R0, R156, R0 ;  /* 0x000000009c007221 */ /* 0x000fe20000010000 */
[C---:B---3--:R-:W-:Y:S03]  /*9de0*/  HMMA.16816.F32 R52, R136.reuse, R104, R52 ;  /* 0x000000688834723c */ /* 0x048fe60000001834 */
[----:B------:R-:W-:Y:S02]  /*9df0*/  FADD.FTZ R2, R150, R2 ;  /* 0x0000000296027221 */ /* 0x000fe40000010000 */
[----:B------:R-:W-:Y:S02]  /*9e00*/  FADD.FTZ R0, R155, R0 ;  /* 0x000000009b007221 */ /* 0x000fe40000010000 */
[----:B------:R-:W-:Y:S01]  /*9e10*/  FADD.FTZ R2, R148, R2 ;  /* 0x0000000294027221 */ /* 0x000fe20000010000 */
[C---:B------:R-:W-:Y:S01]  /*9e20*/  HMMA.16816.F32 R56, R136.reuse, R106, R56 ;  /* 0x0000006a8838723c */ /* 0x040fe20000001838 */
[----:B------:R-:W2:Y:S03]  /*9e30*/  LDSM.16.MT88.4 R104, [R169+0x2000] ;  /* 0x00200000a968783b */ /* 0x000ea60000004200 */
[----:B------:R-:W-:Y:S04]  /*9e40*/  FADD.FTZ R0, R153, R0 ;  /* 0x0000000099007221 */ /* 0x000fe80000010000 */
[C---:B--2---:R-:W-:Y:S08]  /*9e50*/  HMMA.16816.F32 R60, R136.reuse, R104, R60 ;  /* 0x00000068883c723c */ /* 0x044ff0000000183c */
[C---:B------:R-:W-:Y:S01]  /*9e60*/  HMMA.16816.F32 R64, R136.reuse, R106, R64 ;  /* 0x0000006a8840723c */ /* 0x040fe20000001840 */
[----:B------:R-:W2:Y:S07]  /*9e70*/  LDSM.16.MT88.4 R104, [R167+0x4000] ;  /* 0x00400000a768783b */ /* 0x000eae0000004200 */
        /* <DEDUP_REMOVED lines=9> */
[C---:B--2---:R-:W-:Y:S07]  /*9f10*/  HMMA.16816.F32 R92, R136.reuse, R104, R92 ;  /* 0x00000068885c723c */ /* 0x044fee000000185c */
[----:B------:R-:W-:Y:S01]  /*9f20*/  F2FP.PACK_AB R104, R132, R127 ;  /* 0x0000007f8468723e */ /* 0x000fe200000000ff */
[----:B------:R-:W-:Y:S04]  /*9f30*/  HMMA.16816.F32 R96, R136, R106, R96 ;  /* 0x0000006a8860723c */ /* 0x000fe80000001860 */
[----:B------:R-:W-:Y:S03]  /*9f40*/  F2FP.PACK_AB R105, R125, R126 ;  /* 0x0000007e7d69723e */ /* 0x000fe600000000ff */
[----:B------:R-:W-:Y:S02]  /*9f50*/  F2FP.PACK_AB R106, R189, R133 ;  /* 0x00000085bd6a723e */ /* 0x000fe400000000ff */
[----:B------:R-:W-:Y:S03]  /*9f60*/  F2FP.PACK_AB R107, R159, R124 ;  /* 0x0000007c9f6b723e */ /* 0x000fe600000000ff */
[----:B------:R-:W-:Y:S02]  /*9f70*/  F2FP.PACK_AB R136, R144, R142 ;  /* 0x0000008e9088723e */ /* 0x000fe400000000ff */
[----:B------:R-:W-:Y:S02]  /*9f80*/  F2FP.PACK_AB R138, R146, R145 ;  /* 0x00000091928a723e */ /* 0x000fe400000000ff */
[C---:B------:R-:W-:Y:S05]  /*9f90*/  HMMA.16816.F32 R4, R104.reuse, R108, R4 ;  /* 0x0000006c6804723c */ /* 0x040fea0000001804 */
[----:B------:R-:W-:Y:S02]  /*9fa0*/  F2FP.PACK_AB R137, R141, R143 ;  /* 0x0000008f8d89723e */ /* 0x000fe400000000ff */
[----:B------:R-:W-:Y:S01]  /*9fb0*/  F2FP.PACK_AB R139, R102, R140 ;  /* 0x0000008c668b723e */ /* 0x000fe200000000ff */
[C---:B------:R-:W-:Y:S01]  /*9fc0*/  HMMA.16816.F32 R8, R104.reuse, R110, R8 ;  /* 0x0000006e6808723c */ /* 0x040fe20000001808 */
[----:B------:R-:W2:Y:S07]  /*9fd0*/  LDSM.16.MT88.4 R108, [R170+0x800] ;  /* 0x00080000aa6c783b */ /* 0x000eae0000004200 */
[C---:B------:R-:W-:Y:S08]  /*9fe0*/  HMMA.16816.F32 R12, R104.reuse, R112, R12 ;  /* 0x00000070680c723c */ /* 0x040ff0000000180c */
[C---:B------:R-:W-:Y:S01]  /*9ff0*/  HMMA.16816.F32 R16, R104.reuse, R114, R16 ;  /* 0x000000726810723c */ /* 0x040fe20000001810 */
[----:B------:R-:W3:Y:S07]  /*a000*/  LDSM.16.MT88.4 R112, [R169+0x800] ;  /* 0x00080000a970783b */ /* 0x000eee0000004200 */
[C---:B--2---:R-:W-:Y:S08]  /*a010*/  HMMA.16816.F32 R20, R104.reuse, R108, R20 ;  /* 0x0000006c6814723c */ /* 0x044ff00000001814 */
[C---:B------:R-:W-:Y:S01]  /*a020*/  HMMA.16816.F32 R24, R104.reuse, R110, R24 ;  /* 0x0000006e6818723c */ /* 0x040fe20000001818 */
[----:B------:R-:W2:Y:S07]  /*a030*/  LDSM.16.MT88.4 R108, [R167+0x2800] ;  /* 0x00280000a76c783b */ /* 0x000eae0000004200 */
[C---:B---3--:R-:W-:Y:S08]  /*a040*/  HMMA.16816.F32 R28, R104.reuse, R112, R28 ;  /* 0x00000070681c723c */ /* 0x048ff0000000181c */
        /* <DEDUP_REMOVED lines=24> */
[----:B------:R-:W-:Y:S01]  /*a1d0*/  HMMA.16816.F32 R96, R104, R114, R96 ;  /* 0x000000726860723c */ /* 0x000fe20000001860 */
[----:B------:R-:W-:Y:S06]  /*a1e0*/  LDSM.16.MT88.4 R112, [R169+0x1000] ;  /* 0x00100000a970783b */ /* 0x000fec0000004200 */
[----:B------:R-:W-:Y:S02]  /*a1f0*/  F2FP.PACK_AB R104, R156, R149 ;  /* 0x000000959c68723e */ /* 0x000fe400000000ff */
[----:B------:R-:W-:Y:S03]  /*a200*/  F2FP.PACK_AB R106, R153, R155 ;  /* 0x0000009b996a723e */ /* 0x000fe600000000ff */
[----:B------:R-:W-:Y:S02]  /*a210*/  F2FP.PACK_AB R105, R150, R151 ;  /* 0x000000979669723e */ /* 0x000fe400000000ff */
[C---:B-1----:R-:W-:Y:S07]  /*a220*/  F2FP.PACK_AB R107, R147.reuse, R148 ;  /* 0x00000094936b723e */ /* 0x042fee00000000ff */
[C---:B--2---:R-:W-:Y:S08]  /*a230*/  HMMA.16816.F32 R4, R104.reuse, R108, R4 ;  /* 0x0000006c6804723c */ /* 0x044ff00000001804 */
[C---:B------:R-:W-:Y:S01]  /*a240*/  HMMA.16816.F32 R8, R104.reuse, R110, R8 ;  /* 0x0000006e6808723c */ /* 0x040fe20000001808 */
[----:B------:R-:W1:Y:S07]  /*a250*/  LDSM.16.MT88.4 R108, [R170+0x1000] ;  /* 0x00100000aa6c783b */ /* 0x000e6e0000004200 */
[C---:B------:R-:W-:Y:S08]  /*a260*/  HMMA.16816.F32 R12, R104.reuse, R116, R12 ;  /* 0x00000074680c723c */ /* 0x040ff0000000180c */
[C---:B------:R-:W-:Y:S01]  /*a270*/  HMMA.16816.F32 R16, R104.reuse, R118, R16 ;  /* 0x000000766810723c */ /* 0x040fe20000001810 */
[----:B------:R-:W-:Y:S07]  /*a280*/  LDSM.16.MT88.4 R116, [R168+0x3000] ;  /* 0x00300000a874783b */ /* 0x000fee0000004200 */
[C---:B-1----:R-:W-:Y:S08]  /*a290*/  HMMA.16816.F32 R20, R104.reuse, R108, R20 ;  /* 0x0000006c6814723c */ /* 0x042ff00000001814 */
        /* <DEDUP_REMOVED lines=22> */
[C---:B-1----:R-:W-:Y:S08]  /*a400*/  HMMA.16816.F32 R84, R104.reuse, R108, R84 ;  /* 0x0000006c6854723c */ /* 0x042ff00000001854 */
[C---:B------:R-:W-:Y:S08]  /*a410*/  HMMA.16816.F32 R88, R104.reuse, R110, R88 ;  /* 0x0000006e6858723c */ /* 0x040ff00000001858 */
[C---:B------:R-:W-:Y:S08]  /*a420*/  HMMA.16816.F32 R92, R104.reuse, R112, R92 ;  /* 0x00000070685c723c */ /* 0x040ff0000000185c */
[----:B------:R-:W-:Y:S01]  /*a430*/  HMMA.16816.F32 R96, R104, R114, R96 ;  /* 0x000000726860723c */ /* 0x000fe20000001860 */
[----:B------:R-:W1:Y:S07]  /*a440*/  LDSM.16.MT88.4 R112, [R170+0x1800] ;  /* 0x00180000aa70783b */ /* 0x000e6e0000004200 */
[C---:B------:R-:W-:Y:S01]  /*a450*/  HMMA.16816.F32 R132, R136.reuse, R128, R4 ;  /* 0x000000808884723c */ /* 0x040fe20000001804 */
[----:B------:R-:W2:Y:S07]  /*a460*/  LDSM.16.MT88.4 R104, [R169+0x1800] ;  /* 0x00180000a968783b */ /* 0x000eae0000004200 */
[C---:B------:R-:W-:Y:S01]  /*a470*/  HMMA.16816.F32 R128, R136.reuse, R130, R8 ;  /* 0x000000828880723c */ /* 0x040fe20000001808 */
[----:B------:R-:W3:Y:S07]  /*a480*/  LDSM.16.MT88.4 R4, [R167+0x3800] ;  /* 0x00380000a704783b */ /* 0x000eee0000004200 */
[C---:B------:R-:W-:Y:S01]  /*a490*/  HMMA.16816.F32 R124, R136.reuse, R120, R12 ;  /* 0x00000078887c723c */ /* 0x040fe2000000180c */
[----:B------:R-:W4:Y:S07]  /*a4a0*/  LDSM.16.MT88.4 R8, [R168+0x3800] ;  /* 0x00380000a808783b */ /* 0x000f2e0000004200 */
[C---:B------:R-:W-:Y:S01]  /*a4b0*/  HMMA.16816.F32 R120, R136.reuse, R122, R16 ;  /* 0x0000007a8878723c */ /* 0x040fe20000001810 */
[----:B------:R-:W5:Y:S07]  /*a4c0*/  LDSM.16.MT88.4 R12, [R170+0x3800] ;  /* 0x00380000aa0c783b */ /* 0x000f6e0000004200 */
[C---:B-1----:R-:W-:Y:S01]  /*a4d0*/  HMMA.16816.F32 R116, R136.reuse, R112, R20 ;  /* 0x000000708874723c */ /* 0x042fe20000001814 */
[----:B------:R-:W1:Y:S07]  /*a4e0*/  LDSM.16.MT88.4 R16, [R169+0x3800] ;  /* 0x00380000a910783b */ /* 0x000e6e0000004200 */
[C---:B------:R-:W-:Y:S08]  /*a4f0*/  HMMA.16816.F32 R112, R136.reuse, R114, R24 ;  /* 0x000000728870723c */ /* 0x040ff00000001818 */
[C---:B--2---:R-:W-:Y:S08]  /*a500*/  HMMA.16816.F32 R108, R136.reuse, R104, R28 ;  /* 0x00000068886c723c */ /* 0x044ff0000000181c */
[C---:B------:R-:W-:Y:S08]  /*a510*/  HMMA.16816.F32 R104, R136.reuse, R106, R32 ;  /* 0x0000006a8868723c */ /* 0x040ff00000001820 */
[C---:B---3--:R-:W-:Y:S08]  /*a520*/  HMMA.16816.F32 R36, R136.reuse, R4, R36 ;  /* 0x000000048824723c */ /* 0x048ff00000001824 */
[C---:B------:R-:W-:Y:S01]  /*a530*/  HMMA.16816.F32 R40, R136.reuse, R6, R40 ;  /* 0x000000068828723c */ /* 0x040fe20000001828 */
[----:B------:R-:W2:Y:S07]  /*a540*/  LDSM.16.MT88.4 R4, [R167+0x5800] ;  /* 0x00580000a704783b */ /* 0x000eae0000004200 */
[C---:B----4-:R-:W-:Y:S08]  /*a550*/  HMMA.16816.F32 R44, R136.reuse, R8, R44 ;  /* 0x00000008882c723c */ /* 0x050ff0000000182c */
[C---:B------:R-:W-:Y:S01]  /*a560*/  HMMA.16816.F32 R48, R136.reuse, R10, R48 ;  /* 0x0000000a8830723c */ /* 0x040fe20000001830 */
[----:B------:R-:W3:Y:S07]  /*a570*/  LDSM.16.MT88.4 R8, [R168+0x5800] ;  /* 0x00580000a808783b */ /* 0x000eee0000004200 */
[C---:B-----5:R-:W-:Y:S08]  /*a580*/  HMMA.16816.F32 R52, R136.reuse, R12, R52 ;  /* 0x0000000c8834723c */ /* 0x060ff00000001834 */
[C---:B------:R-:W-:Y:S01]  /*a590*/  HMMA.16816.F32 R56, R136.reuse, R14, R56 ;  /* 0x0000000e8838723c */ /* 0x040fe20000001838 */
[----:B------:R-:W4:Y:S07]  /*a5a0*/  LDSM.16.MT88.4 R12, [R170+0x5800] ;  /* 0x00580000aa0c783b */ /* 0x000f2e0000004200 */
[C---:B-1----:R-:W-:Y:S08]  /*a5b0*/  HMMA.16816.F32 R60, R136.reuse, R16, R60 ;  /* 0x00000010883c723c */ /* 0x042ff0000000183c */
[C---:B------:R-:W-:Y:S01]  /*a5c0*/  HMMA.16816.F32 R64, R136.reuse, R18, R64 ;  /* 0x000000128840723c */ /* 0x040fe20000001840 */
[----:B------:R-:W1:Y:S07]  /*a5d0*/  LDSM.16.MT88.4 R16, [R169+0x5800] ;  /* 0x00580000a910783b */ /* 0x000e6e0000004200 */
[C---:B--2---:R-:W-:Y:S07]  /*a5e0*/  HMMA.16816.F32 R68, R136.reuse, R4, R68 ;  /* 0x000000048844723c */ /* 0x044fee0000001844 */
[----:B------:R-:W-:Y:S01]  /*a5f0*/  FADD.FTZ R4, R147, R2 ;  /* 0x0000000293047221 */ /* 0x000fe20000010000 */
[C---:B------:R-:W-:Y:S04]  /*a600*/  HMMA.16816.F32 R72, R136.reuse, R6, R72 ;  /* 0x000000068848723c */ /* 0x040fe80000001848 */
[----:B------:R-:W-:Y:S02]  /*a610*/  FADD.FTZ R2, R142, R0 ;  /* 0x000000008e027221 */ /* 0x000fe40000010000 */
[----:B------:R-:W-:Y:S02]  /*a620*/  FADD.FTZ R0, R143, R4 ;  /* 0x000000048f007221 */ /* 0x000fe40000010000 */
[C---:B---3--:R-:W-:Y:S04]  /*a630*/  HMMA.16816.F32 R76, R136.reuse, R8, R76 ;  /* 0x00000008884c723c */ /* 0x048fe8000000184c */
[----:B------:R-:W-:Y:S02]  /*a640*/  FADD.FTZ R2, R144, R2 ;  /* 0x0000000290027221 */ /* 0x000fe40000010000 */
[----:B------:R-:W-:Y:S02]  /*a650*/  FADD.FTZ R0, R141, R0 ;  /* 0x000000008d007221 */ /* 0x000fe40000010000 */
[C---:B------:R-:W-:Y:S04]  /*a660*/  HMMA.16816.F32 R80, R136.reuse, R10, R80 ;  /* 0x0000000a8850723c */ /* 0x040fe80000001850 */
[----:B------:R-:W-:Y:S02]  /*a670*/  FADD.FTZ R2, R145, R2 ;  /* 0x0000000291027221 */ /* 0x000fe40000010000 */
[----:B------:R-:W-:Y:S02]  /*a680*/  FADD.FTZ R0, R140, R0 ;  /* 0x000000008c007221 */ /* 0x000fe40000010000 */
[C---:B----4-:R-:W-:Y:S04]  /*a690*/  HMMA.16816.F32 R84, R136.reuse, R12, R84 ;  /* 0x0000000c8854723c */ /* 0x050fe80000001854 */
[----:B------:R-:W-:Y:S02]  /*a6a0*/  FADD.FTZ R190, R146, R2 ;  /* 0x0000000292be7221 */ /* 0x000fe40000010000 */
[----:B------:R-:W-:Y:S01]  /*a6b0*/  FADD.FTZ R191, R102, R0 ;  /* 0x0000000066bf7221 */ /* 0x000fe20000010000 */
[-C--:B------:R-:W-:Y:S01]  /*a6c0*/  MOV R12, R3.reuse ;  /* 0x00000003000c7202 */ /* 0x080fe20000000f00 */
[C---:B------:R-:W-:Y:S04]  /*a6d0*/  HMMA.16816.F32 R88, R136.reuse, R14, R88 ;  /* 0x0000000e8858723c */ /* 0x040fe80000001858 */
[----:B------:R-:W-:Y:S04]  /*a6e0*/  MOV R102, R3 ;  /* 0x0000000300667202 */ /* 0x000fe80000000f00 */
[C---:B-1----:R-:W-:Y:S08]  /*a6f0*/  HMMA.16816.F32 R92, R136.reuse, R16, R92 ;  /* 0x00000010885c723c */ /* 0x042ff0000000185c */
[----:B------:R-:W-:Y:S01]  /*a700*/  HMMA.16816.F32 R96, R136, R18, R96 ;  /* 0x000000128860723c */ /* 0x000fe20000001860 */
[----:B------:R-:W-:-:S07]  /*a710*/  @P0 BRA `(.L_x_523) ;  /* 0xffffc33000000947 */ /* 0x000fce000383ffff */
.L_x_502:
[----:B------:R-:W-:Y:S01]  /*a720*/  IMAD.MOV.U32 R0, RZ, RZ, c[0x0][0x2c4] ;  /* 0x0000b100ff007624 */ /* 0x000fe200078e00ff */
[----:B------:R-:W-:Y:S01]  /*a730*/  IADD3 R2, R195, 0x1, -R196 ;  /* 0x00000001c3027810 */ /* 0x000fe20007ffe8c4 */
[----:B------:R-:W-:-:S03]  /*a740*/  IMAD.MOV.U32 R4, RZ, RZ, c[0x0][0x32c] ;  /* 0x0000cb00ff047624 */ /* 0x000fc600078e00ff */
[----:B------:R-:W-:Y:S02]  /*a750*/  ISETP.NE.AND P1, PT, R0, 0x1, PT ;  /* 0x000000010000780c */ /* 0x000fe40003f25270 */
[----:B------:R-:W-:Y:S02]  /*a760*/  IADD3 R0, R211, 0x7f, RZ ;  /* 0x0000007fd3007810 */ /* 0x000fe40007ffe0ff */
[----:B------:R-:W-:-:S09]  /*a770*/  ISETP.GE.AND P0, PT, R4, 0x1, PT ;  /* 0x000000010400780c */ /* 0x000fd20003f06270 */
[----:B------:R-:W-:-:S05]  /*a780*/  @P1 IMAD.HI.U32 R3, R0, c[0x0][0x2c8], RZ ;  /* 0x0000b20000031a27 */ /* 0x000fca00078e00ff */
[----:B------:R-:W-:-:S05]  /*a790*/  @P1 SHF.R.U32.HI R0, RZ, c[0x0][0x2cc], R3 ;  /* 0x0000b300ff001a19 */ /* 0x000fca0000011603 */
[----:B------:R-:W-:-:S05]  /*a7a0*/  IMAD.IADD R0, R2, 0x1, R0 ;  /* 0x0000000102007824 */ /* 0x000fca00078e0200 */
[----:B------:R-:W-:Y:S01]  /*a7b0*/  IADD3 R2, R0, -c[0x0][0x324], RZ ;  /* 0x8000c90000027a10 */ /* 0x000fe20007ffe0ff */
[----:B------:R-:W-:Y:S05]  /*a7c0*/  @!P0 BRA `(.L_x_524) ;  /* 0x0000011000008947 */ /* 0x000fea0003800000 */
[----:B------:R-:W-:Y:S01]  /*a7d0*/  ISETP.GT.AND P0, PT, R0, -0x1, PT ;  /* 0xffffffff0000780c */ /* 0x000fe20003f04270 */
[----:B------:R-:W-:-:S12]  /*a7e0*/  BSSY B0, `(.L_x_525) ;  /* 0x000000d000007945 */ /* 0x000fd80003800000 */
        /* <DEDUP_REMOVED lines=8> */
.L_x_526:
[----:B------:R-:W-:-:S04]  /*a870*/  MOV R3, 0x1 ;  /* 0x0000000100037802 */ /* 0x000fc80000000f00 */
[----:B------:R-:W-:-:S13]  /*a880*/  ISETP.NE.AND P0, PT, R3, c[0x0][0x32c], PT ;  /* 0x0000cb0003007a0c */ /* 0x000fda0003f05270 */
[----:B------:R-:W-:-:S05]  /*a890*/  @P0 IMAD.HI.U32 R3, R0, c[0x0][0x330], RZ ;  /* 0x0000cc0000030a27 */ /* 0x000fca00078e00ff */
[----:B------:R-:W-:Y:S02]  /*a8a0*/  @P0 SHF.R.U32.HI R0, RZ, c[0x0][0x334], R3 ;  /* 0x0000cd00ff000a19 */ /* 0x000fe40000011603 */
.L_x_527:
[----:B------:R-:W-:Y:S05]  /*a8b0*/  BSYNC B0 ;  /* 0x0000000000007941 */ /* 0x000fea0003800000 */
.L_x_525:
[----:B------:R-:W-:-:S05]  /*a8c0*/  IMAD R0, R0, c[0x0][0x32c], RZ ;  /* 0x0000cb0000007a24 */ /* 0x000fca00078e02ff */
[----:B------:R-:W-:-:S04]  /*a8d0*/  IMNMX R2, R2, R0, !PT ;  /* 0x0000000002027217 */ /* 0x000fc80007800200 */
.L_x_524:
[----:B------:R-:W-:-:S04]  /*a8e0*/  IADD3 R2, R2, 0x3f, RZ ;  /* 0x0000003f02027810 */ /* 0x000fc80007ffe0ff */
        /* <DEDUP_REMOVED lines=8> */
.L_x_539:
        /* <DEDUP_REMOVED lines=40> */
.L_x_646:
        /* <DEDUP_REMOVED lines=21> */
.L_x_647:
        /* <DEDUP_REMOVED lines=22> */
.L_x_530:
[----:B------:R-:W-:Y:S05]  /*aea0*/  BSYNC B0 ;  /* 0x0000000000007941 */ /* 0x000fea0003800000 */
.L_x_529:
        /* <DEDUP_REMOVED lines=146> */
[C---:B-1----:R-:W-:Y:S03]  /*b7d0*/  HMMA.16816.F32 R12, R148.reuse, R136, R12 ;  /* 0x00000088940c723c */ /* 0x042fe6000000180c */
[----:B------:R-:W-:Y:S02]  /*b7e0*/  FMUL.FTZ R3, R11, c[0x0][0x320] ;  /* 0x0000c8000b037a20 */ /* 0x000fe40000410000 */
[----:B------:R-:W1:Y:S03]  /*b7f0*/  MUFU.TANH R137, R10 ;  /* 0x0000000a00897308 */ /* 0x000e660000002400 */
[C---:B------:R-:W-:Y:S07]  /*b800*/  HMMA.16816.F32 R16, R148.reuse, R138, R16 ;  /* 0x0000008a9410723c */ /* 0x040fee0000001810 */
[----:B------:R-:W4:Y:S01]  /*b810*/  MUFU.TANH R145, R3 ;  /* 0x0000000300917308 */ /* 0x000f220000002400 */
[----:B--2---:R-:W-:Y:S08]  /*b820*/  FMUL.FTZ R0, R5, c[0x0][0x320] ;  /* 0x0000c80005007a20 */ /* 0x004ff00000410000 */
[----:B------:R-:W-:Y:S01]  /*b830*/  FMUL.FTZ R2, R12, c[0x0][0x320] ;  /* 0x0000c8000c027a20 */ /* 0x000fe20000410000 */
[----:B------:R2:W1:Y:S10]  /*b840*/  MUFU.TANH R143, R0 ;  /* 0x00000000008f7308 */ /* 0x0004740000002400 */
[----:B------:R5:W1:Y:S01]  /*b850*/  MUFU.TANH R155, R2 ;  /* 0x00000002009b7308 */ /* 0x000a620000002400 */
[----:B--2---:R-:W-:Y:S09]  /*b860*/  FMUL.FTZ R0, R6, c[0x0][0x320] ;  /* 0x0000c80006007a20 */ /* 0x004ff20000410000 */
[----:B------:R2:W1:Y:S01]  /*b870*/  MUFU.TANH R142, R0 ;  /* 0x00000000008e7308 */ /* 0x0004620000002400 */
[----:B-----5:R-:W-:Y:S09]  /*b880*/  FMUL.FTZ R2, R19, c[0x0][0x320] ;  /* 0x0000c80013027a20 */ /* 0x020ff20000410000 */
[----:B------:R-:W1:Y:S01]  /*b890*/  MUFU.TANH R156, R2 ;  /* 0x00000002009c7308 */ /* 0x000e620000002400 */
[----:B--2---:R-:W-:Y:S02]  /*b8a0*/  FMUL.FTZ R0, R7, c[0x0][0x320] ;  /* 0x0000c80007007a20 */ /* 0x004fe40000410000 */
[----:B------:R-:W2:Y:S07]  /*b8b0*/  LDSM.16.M88.4 R4, [R165+0x1000] ;  /* 0x00100000a504783b */ /* 0x000eae0000000200 */
[----:B------:R5:W1:Y:S02]  /*b8c0*/  MUFU.TANH R144, R0 ;  /* 0x0000000000907308 */ /* 0x000a640000002400 */
[----:B-----5:R-:W-:Y:S08]  /*b8d0*/  FMUL.FTZ R0, R8, c[0x0][0x320] ;  /* 0x0000c80008007a20 */ /* 0x020ff00000410000 */
[----:B------:R5:W1:Y:S01]  /*b8e0*/  MUFU.TANH R141, R0 ;  /* 0x00000000008d7308 */ /* 0x000a620000002400 */
[C---:B--2---:R-:W-:Y:S08]  /*b8f0*/  HMMA.16816.F32 R20, R148.reuse, R4, R20 ;  /* 0x000000049414723c */ /* 0x044ff00000001814 */
[C---:B------:R-:W-:Y:S04]  /*b900*/  HMMA.16816.F32 R24, R148.reuse, R6, R24 ;  /* 0x000000069418723c */ /* 0x040fe80000001818 */
[----:B-----5:R-:W-:Y:S02]  /*b910*/  FMUL.FTZ R0, R9, c[0x0][0x320] ;  /* 0x0000c80009007a20 */ /* 0x020fe40000410000 */
[----:B------:R-:W2:Y:S02]  /*b920*/  LDSM.16.M88.4 R8, [R165+0x1800] ;  /* 0x00180000a508783b */ /* 0x000ea40000000200 */
[----:B------:R-:W-:Y:S04]  /*b930*/  DEPBAR.LE SB0, 0x0 ;  /* 0x000080000000791a */ /* 0x000fe80000000000 */
[----:B------:R5:W1:Y:S02]  /*b940*/  MUFU.TANH R136, R0 ;  /* 0x0000000000887308 */ /* 0x000a640000002400 */
[----:B------:R-:W-:Y:S01]  /*b950*/  BAR.SYNC.DEFER_BLOCKING 0x0 ;  /* 0x0000000000007b1d */ /* 0x000fe20000010000 */
[----:B-----5:R-:W-:Y:S07]  /*b960*/  FMUL.FTZ R0, R13, c[0x0][0x320] ;  /* 0x0000c8000d007a20 */ /* 0x020fee0000410000 */
        /* <DEDUP_REMOVED lines=83> */
.L_x_648:
        /* <DEDUP_REMOVED lines=21> */
.L_x_649:
        /* <DEDUP_REMOVED lines=22> */
.L_x_534:
[----:B---34-:R-:W-:Y:S05]  /*c150*/  BSYNC B0 ;  /* 0x0000000000007941 */ /* 0x018fea0003800000 */
.L_x_533:
[----:B--2---:R-:W-:Y:S01]  /*c160*/  FMNMX.FTZ R2, R140, R101, !PT ;  /* 0x000000658c027209 */ /* 0x004fe20007810000 */
        /* <DEDUP_REMOVED lines=33> */
[----:B------:R1:W2:Y:S02]  /*c380*/  SHFL.BFLY PT, R0, R4, 0x2, 0x1f ;  /* 0x0c401f0004007f89 */ /* 0x0002a400000e0000 */
.L_x_650:
[----:B--2---:R-:W-:Y:S01]  /*c390*/  FMNMX.FTZ R5, R4, R0, !PT ;  /* 0x0000000004057209 */ /* 0x004fe20007810000 */
[----:B------:R-:W-:-:S05]  /*c3a0*/  BRA.DIV ~URZ, `(.L_x_538) ;  /* 0x0000b9627f007947 */ /* 0x000fca000b800000 */
[----:B------:R-:W-:Y:S04]  /*c3b0*/  SHFL.BFLY PT, R0, R6, 0x2, 0x1f ;  /* 0x0c401f0006007f89 */ /* 0x000fe800000e0000 */
[----:B------:R-:W2:Y:S02]  /*c3c0*/  SHFL.BFLY PT, R2, R5, 0x1, 0x1f ;  /* 0x0c201f0005027f89 */ /* 0x000ea400000e0000 */
[----:B--2---:R-:W-:Y:S02]  /*c3d0*/  FMNMX.FTZ R100, R5, R2, !PT ;  /* 0x0000000205647209 */ /* 0x004fe40007810000 */
[----:B-1----:R-:W-:Y:S05]  /*c3e0*/  FMNMX.FTZ R4, R6, R0, !PT ;  /* 0x0000000006047209 */ /* 0x002fea0007810000 */
[----:B------:R1:W2:Y:S02]  /*c3f0*/  SHFL.BFLY PT, R0, R4, 0x1, 0x1f ;  /* 0x0c201f0004007f89 */ /* 0x0002a400000e0000 */
.L_x_651:
[C---:B------:R-:W-:Y:S01]  /*c400*/  FMUL.FTZ R139, R100.reuse, c[0x0][0x2d0] ;  /* 0x0000b400648b7a20 */ /* 0x040fe20000410000 */
[----:B------:R-:W-:Y:S01]  /*c410*/  WARPSYNC 0xffffffff ;  /* 0xffffffff00007948 */ /* 0x000fe20003800000 */
[----:B------:R-:W-:Y:S01]  /*c420*/  FADD.FTZ R2, -R100, R101 ;  /* 0x0000006564027221 */ /* 0x000fe20000010100 */
[----:B------:R-:W-:Y:S01]  /*c430*/  ISETP.GT.AND P0, PT, R178, R188, PT ;  /* 0x000000bcb200720c */ /* 0x000fe20003f04270 */
[--C-:B------:R-:W-:Y:S01]  /*c440*/  FFMA.FTZ R3, R140, c[0x0][0x2d0], -R139.reuse ;  /* 0x0000b4008c037a23 */ /* 0x100fe2000001088b */
[----:B------:R-:W-:Y:S01]  /*c450*/  IADD3 R178, R178, -0x1, RZ ;  /* 0xffffffffb2b27810 */ /* 0x000fe20007ffe0ff */
[----:B------:R-:W-:Y:S02]  /*c460*/  FMUL.FTZ R2, R2, c[0x0][0x2d0] ;  /* 0x0000b40002027a20 */ /* 0x000fe40000410000 */
[----:B------:R3:W-:Y:S10]  /*c470*/  MUFU.EX2 R140, R3 ;  /* 0x00000003008c7308 */ /* 0x0007f40000000800 */
[----:B------:R-:W4:Y:S01]  /*c480*/  MUFU.EX2 R2, R2 ;  /* 0x0000000200027308 */ /* 0x000f220000000800 */
[--C-:B---3--:R-:W-:Y:S09]  /*c490*/  FFMA.FTZ R3, R143, c[0x0][0x2d0], -R139.reuse ;  /* 0x0000b4008f037a23 */ /* 0x108ff2000001088b */
[----:B------:R3:W5:Y:S02]  /*c4a0*/  MUFU.EX2 R143, R3 ;  /* 0x00000003008f7308 */ /* 0x0007640000000800 */
[--C-:B---3--:R-:W-:Y:S02]  /*c4b0*/  FFMA.FTZ R3, R141, c[0x0][0x2d0], -R139.reuse ;  /* 0x0000b4008d037a23 */ /* 0x108fe4000001088b */
        /* <DEDUP_REMOVED lines=14> */
[----:B--23--:R-:W-:Y:S01]  /*c5a0*/  FMNMX.FTZ R3, R0, R4, !PT ;  /* 0x0000000400037209 */ /* 0x00cfe20007810000 */
[----:B------:R-:W-:Y:S02]  /*c5b0*/  FFMA.FTZ R0, R136, c[0x0][0x2d0], -R139 ;  /* 0x0000b40088007a23 */ /* 0x000fe4000001088b */
[C---:B------:R-:W-:Y:S01]  /*c5c0*/  FMUL.FTZ R32, R2.reuse, R104 ;  /* 0x0000006802207220 */ /* 0x040fe20000410000 */
[----:B-----5:R-:W-:Y:S01]  /*c5d0*/  F2FP.PACK_AB R104, R143, R140 ;  /* 0x0000008c8f68723e */ /* 0x020fe200000000ff */
[----:B------:R2:W-:Y:S01]  /*c5e0*/  MUFU.EX2 R185, R0 ;  /* 0x0000000000b97308 */ /* 0x0005e20000000800 */
[C---:B------:R-:W-:Y:S02]  /*c5f0*/  FMUL.FTZ R101, R3.reuse, c[0x0][0x2d0] ;  /* 0x0000b40003657a20 */ /* 0x040fe40000410000 */
[----:B------:R-:W-:Y:S02]  /*c600*/  FMUL.FTZ R33, R2, R105 ;  /* 0x0000006902217220 */ /* 0x000fe40000410000 */
[--C-:B------:R-:W-:Y:S02]  /*c610*/  FFMA.FTZ R6, R144, c[0x0][0x2d0], -R101.reuse ;  /* 0x0000b40090067a23 */ /* 0x100fe40000010865 */
[--C-:B-1----:R-:W-:Y:S02]  /*c620*/  FFMA.FTZ R4, R142, c[0x0][0x2d0], -R101.reuse ;  /* 0x0000b4008e047a23 */ /* 0x102fe40000010865 */
[C---:B------:R-:W-:Y:S01]  /*c630*/  FMUL.FTZ R36, R2.reuse, R36 ;  /* 0x0000002402247220 */ /* 0x040fe20000410000 */
[----:B------:R-:W-:Y:S01]  /*c640*/  MUFU.EX2 R113, R6 ;  /* 0x0000000600717308 */ /* 0x000fe20000000800 */
        /* <DEDUP_REMOVED lines=8> */
[----:B--2---:R-:W-:Y:S02]  /*c6d0*/  FADD.FTZ R0, -R3, R102 ;  /* 0x0000006603007221 */ /* 0x004fe40000010100 */
[----:B------:R-:W-:Y:S02]  /*c6e0*/  FMUL.FTZ R52, R2, R52 ;  /* 0x0000003402347220 */ /* 0x000fe40000410000 */
[----:B------:R-:W-:Y:S02]  /*c6f0*/  FMUL.FTZ R0, R0, c[0x0][0x2d0] ;  /* 0x0000b40000007a20 */ /* 0x000fe40000410000 */
[C---:B------:R-:W-:Y:S02]  /*c700*/  FMUL.FTZ R53, R2.reuse, R53 ;  /* 0x0000003502357220 */ /* 0x040fe40000410000 */
[C---:B------:R-:W-:Y:S02]  /*c710*/  FMUL.FTZ R56, R2.reuse, R56 ;  /* 0x0000003802387220 */ /* 0x040fe40000410000 */
[----:B------:R-:W2:Y:S01]  /*c720*/  MUFU.EX2 R0, R0 ;  /* 0x0000000000007308 */ /* 0x000ea20000000800 */
[C---:B------:R-:W-:Y:S02]  /*c730*/  FMUL.FTZ R57, R2.reuse, R57 ;  /* 0x0000003902397220 */ /* 0x040fe40000410000 */
[C---:B------:R-:W-:Y:S02]  /*c740*/  FMUL.FTZ R60, R2.reuse, R60 ;  /* 0x0000003c023c7220 */ /* 0x040fe40000410000 */
[C---:B------:R-:W-:Y:S02]  /*c750*/  FMUL.FTZ R61, R2.reuse, R61 ;  /* 0x0000003d023d7220 */ /* 0x040fe40000410000 */
[C---:B------:R-:W-:Y:S02]  /*c760*/  FMUL.FTZ R64, R2.reuse, R64 ;  /* 0x0000004002407220 */ /* 0x040fe40000410000 */
[C---:B-1----:R-:W-:Y:S01]  /*c770*/  FMUL.FTZ R4, R2.reuse, R132 ;  /* 0x0000008402047220 */ /* 0x042fe20000410000 */
[----:B---3--:R-:W-:Y:S01]  /*c780*/  F2FP.PACK_AB R105, R113, R136 ;  /* 0x000000887169723e */ /* 0x008fe200000000ff */
[C---:B------:R-:W-:Y:S02]  /*c790*/  FMUL.FTZ R65, R2.reuse, R65 ;  /* 0x0000004102417220 */ /* 0x040fe40000410000 */
[C---:B------:R-:W-:Y:S02]  /*c7a0*/  FMUL.FTZ R68, R2.reuse, R68 ;  /* 0x0000004402447220 */ /* 0x040fe40000410000 */
[C---:B------:R-:W-:Y:S02]  /*c7b0*/  FMUL.FTZ R69, R2.reuse, R69 ;  /* 0x0000004502457220 */ /* 0x040fe40000410000 */
[C---:B------:R-:W-:Y:S02]  /*c7c0*/  FMUL.FTZ R72, R2.reuse, R72 ;  /* 0x0000004802487220 */ /* 0x040fe40000410000 */
[C---:B------:R-:W-:Y:S02]  /*c7d0*/  FMUL.FTZ R73, R2.reuse, R73 ;  /* 0x0000004902497220 */ /* 0x040fe40000410000 */
[C---:B------:R-:W-:Y:S02]  /*c7e0*/  FMUL.FTZ R76, R2.reuse, R76 ;  /* 0x0000004c024c7220 */ /* 0x040fe40000410000 */
[----:B------:R-:W-:Y:S02]  /*c7f0*/  FMUL.FTZ R77, R2, R77 ;  /* 0x0000004d024d7220 */ /* 0x000fe40000410000 */
[C---:B--2---:R-:W-:Y:S02]  /*c800*/  FMUL.FTZ R30, R0.reuse, R110 ;  /* 0x0000006e001e7220 */ /* 0x044fe40000410000 */
[C---:B------:R-:W-:Y:S02]  /*c810*/  FMUL.FTZ R31, R0.reuse, R111 ;  /* 0x0000006f001f7220 */ /* 0x040fe40000410000 */
[----:B------:R-:W1:Y:S01]  /*c820*/  LDSM.16.MT88.4 R108, [R167] ;  /* 0x00000000a76c783b */ /* 0x000e620000004200 */
[C---:B------:R-:W-:Y:S02]  /*c830*/  FMUL.FTZ R10, R0.reuse, R130 ;  /* 0x00000082000a7220 */ /* 0x040fe40000410000 */
[C---:B------:R-:W-:Y:S02]  /*c840*/  FMUL.FTZ R11, R0.reuse, R131 ;  /* 0x00000083000b7220 */ /* 0x040fe40000410000 */
[C---:B------:R-:W-:Y:S02]  /*c850*/  FMUL.FTZ R22, R0.reuse, R118 ;  /* 0x0000007600167220 */ /* 0x040fe40000410000 */
[C---:B------:R-:W-:Y:S01]  /*c860*/  FMUL.FTZ R23, R0.reuse, R119 ;  /* 0x0000007700177220 */ /* 0x040fe20000410000 */
[----:B------:R-:W-:Y:S01]  /*c870*/  LDSM.16.MT88.4 R128, [R167+0x1800] ;  /* 0x00180000a780783b */ /* 0x000fe20000004200 */
[C---:B------:R-:W-:Y:S02]  /*c880*/  FMUL.FTZ R26, R0.reuse, R114 ;  /* 0x00000072001a7220 */ /* 0x040fe40000410000 */
[C---:B------:R-:W-:Y:S02]  /*c890*/  FMUL.FTZ R27, R0.reuse, R115 ;  /* 0x00000073001b7220 */ /* 0x040fe40000410000 */
[----:B------:R-:W-:Y:S02]  /*c8a0*/  FFMA.FTZ R112, R0, R191, R136 ;  /* 0x000000bf00707223 */ /* 0x000fe40000010088 */
        /* <DEDUP_REMOVED lines=9> */
[----:B------:R-:W-:Y:S02]  /*c940*/  FMUL.FTZ R97, R2, R97 ;  /* 0x0000006102617220 */ /* 0x000fe40000410000 */
[C---:B------:R-:W-:Y:S02]  /*c950*/  FMUL.FTZ R6, R0.reuse, R134 ;  /* 0x0000008600067220 */ /* 0x040fe40000410000 */
[C---:B------:R-:W-:Y:S02]  /*c960*/  FMUL.FTZ R7, R0.reuse, R135 ;  /* 0x0000008700077220 */ /* 0x040fe40000410000 */
[C---:B------:R-:W-:Y:S02]  /*c970*/  FMUL.FTZ R14, R0.reuse, R126 ;  /* 0x0000007e000e7220 */ /* 0x040fe40000410000 */
[C---:B------:R-:W-:Y:S02]  /*c980*/  FMUL.FTZ R15, R0.reuse, R127 ;  /* 0x0000007f000f7220 */ /* 0x040fe40000410000 */
[C---:B------:R-:W-:Y:S02]  /*c990*/  FMUL.FTZ R18, R0.reuse, R122 ;  /* 0x0000007a00127220 */ /* 0x040fe40000410000 */
[C---:B------:R-:W-:Y:S02]  /*c9a0*/  FMUL.FTZ R19, R0.reuse, R123 ;  /* 0x0000007b00137220 */ /* 0x040fe40000410000 */
[C---:B------:R-:W-:Y:S01]  /*c9b0*/  FMUL.FTZ R34, R0.reuse, R106 ;  /* 0x0000006a00227220 */ /* 0x040fe20000410000 */
[----:B------:R-:W-:Y:S01]  /*c9c0*/  F2FP.PACK_AB R106, R185, R141 ;  /* 0x0000008db96a723e */ /* 0x000fe200000000ff */
        /* <DEDUP_REMOVED lines=33> */
[--C-:B------:R-:W-:Y:S02]  /*cbe0*/  FFMA.FTZ R0, R145, c[0x0][0x2d0], -R101.reuse ;  /* 0x0000b40091007a23 */ /* 0x100fe40000010865 */
[----:B------:R-:W-:Y:S02]  /*cbf0*/  FFMA.FTZ R102, R2, R190, R140 ;  /* 0x000000be02667223 */ /* 0x000fe4000001008c */
[----:B------:R-:W-:Y:S01]  /*cc00*/  FFMA.FTZ R2, R137, c[0x0][0x2d0], -R101 ;  /* 0x0000b40089027a23 */ /* 0x000fe20000010865 */
[----:B------:R2:W-:Y:S01]  /*cc10*/  MUFU.EX2 R117, R0 ;  /* 0x0000000000757308 */ /* 0x0005e20000000800 */
[--C-:B------:R-:W-:Y:S02]  /*cc20*/  FFMA.FTZ R121, R151, c[0x0][0x2d0], -R139.reuse ;  /* 0x0000b40097797a23 */ /* 0x100fe4000001088b */
[--C-:B------:R-:W-:Y:S02]  /*cc30*/  FFMA.FTZ R120, R150, c[0x0][0x2d0], -R139.reuse ;  /* 0x0000b40096787a23 */ /* 0x100fe4000001088b */
[----:B------:R-:W-:Y:S04]  /*cc40*/  FADD.FTZ R102, R143, R102 ;  /* 0x000000668f667221 */ /* 0x000fe80000010000 */
[----:B------:R-:W-:Y:S01]  /*cc50*/  FADD.FTZ R102, R141, R102 ;  /* 0x000000668d667221 */ /* 0x000fe20000010000 */
[----:B------:R-:W3:Y:S10]  /*cc60*/  MUFU.EX2 R116, R2 ;  /* 0x0000000200747308 */ /* 0x000ef40000000800 */
[----:B------:R-:W-:Y:S01]  /*cc70*/  MUFU.EX2 R143, R121 ;  /* 0x00000079008f7308 */ /* 0x000fe20000000800 */
[----:B--2---:R-:W-:Y:S09]  /*cc80*/  FFMA.FTZ R0, R155, c[0x0][0x2d0], -R139 ;  /* 0x0000b4009b007a23 */ /* 0x004ff2000001088b */
[----:B------:R2:W-:Y:S01]  /*cc90*/  MUFU.EX2 R122, R0 ;  /* 0x00000000007a7308 */ /* 0x0005e20000000800 */
[----:B---3--:R-:W-:Y:S01]  /*cca0*/  F2FP.PACK_AB R107, R117, R116 ;  /* 0x00000074756b723e */ /* 0x008fe200000000ff */
[----:B------:R-:W-:Y:S08]  /*ccb0*/  FFMA.FTZ R2, R146, c[0x0][0x2d0], -R101 ;  /* 0x0000b40092027a23 */ /* 0x000ff00000010865 */
[----:B------:R-:W3:Y:S01]  /*ccc0*/  MUFU.EX2 R144, R120 ;  /* 0x0000007800907308 */ /* 0x000ee20000000800 */
[C---:B-1----:R-:W-:Y:S08]  /*ccd0*/  HMMA.16816.F32 R4, R104.reuse, R108, R4 ;  /* 0x0000006c6804723c */ /* 0x042ff00000001804 */
[C---:B------:R-:W-:Y:S01]  /*cce0*/  HMMA.16816.F32 R8, R104.reuse, R110, R8 ;  /* 0x0000006e6808723c */ /* 0x040fe20000001808 */
[----:B------:R-:W1:Y:S01]  /*ccf0*/  LDSM.16.MT88.4 R108, [R168] ;  /* 0x00000000a86c783b */ /* 0x000e620000004200 */
[----:B------:R4:W-:Y:S02]  /*cd00*/  MUFU.EX2 R127, R2 ;  /* 0x00000002007f7308 */ /* 0x0009e40000000800 */
[--C-:B--2---:R-:W-:Y:S08]  /*cd10*/  FFMA.FTZ R0, R153, c[0x0][0x2d0], -R139.reuse ;  /* 0x0000b40099007a23 */ /* 0x104ff0000001088b */
[----:B------:R2:W-:Y:S01]  /*cd20*/  MUFU.EX2 R126, R0 ;  /* 0x00000000007e7308 */ /* 0x0005e20000000800 */
[----:B---3--:R-:W-:Y:S01]  /*cd30*/  F2FP.PACK_AB R136, R144, R143 ;  /* 0x0000008f9088723e */ /* 0x008fe200000000ff */
[----:B----4-:R-:W-:Y:S02]  /*cd40*/  FADD.FTZ R2, R113, R112 ;  /* 0x0000007071027221 */ /* 0x010fe40000010000 */
[----:B------:R-:W-:Y:S02]  /*cd50*/  LDSM.16.MT88.4 R112, [R168+0x800] ;  /* 0x00080000a870783b */ /* 0x000fe40000004200 */
[----:B------:R-:W-:Y:S02]  /*cd60*/  FADD.FTZ R116, R116, R2 ;  /* 0x0000000274747221 */ /* 0x000fe40000010000 */
[--C-:B------:R-:W-:Y:S02]  /*cd70*/  FFMA.FTZ R2, R148, c[0x0][0x2d0], -R139.reuse ;  /* 0x0000b40094027a23 */ /* 0x100fe4000001088b */
[----:B------:R-:W-:Y:S02]  /*cd80*/  FADD.FTZ R123, R117, R116 ;  /* 0x00000074757b7221 */ /* 0x000fe40000010000 */
[----:B------:R-:W-:Y:S01]  /*cd90*/  LDSM.16.MT88.4 R116, [R170+0x1000] ;  /* 0x00100000aa74783b */ /* 0x000fe20000004200 */
[----:B------:R-:W-:Y:S01]  /*cda0*/  MUFU.EX2 R146, R2 ;  /* 0x0000000200927308 */ /* 0x000fe20000000800 */
[--C-:B--2---:R-:W-:Y:S01]  /*cdb0*/  FFMA.FTZ R0, R147, c[0x0][0x2d0], -R139.reuse ;  /* 0x0000b40093007a23 */ /* 0x104fe2000001088b */
[C---:B-1----:R-:W-:Y:S08]  /*cdc0*/  HMMA.16816.F32 R12, R104.reuse, R108, R12 ;  /* 0x0000006c680c723c */ /* 0x042ff0000000180c */
[----:B------:R1:W-:Y:S01]  /*cdd0*/  MUFU.EX2 R132, R0 ;  /* 0x0000000000847308 */ /* 0x0003e20000000800 */
[C---:B------:R-:W-:Y:S01]  /*cde0*/  HMMA.16816.F32 R16, R104.reuse, R110, R16 ;  /* 0x0000006e6810723c */ /* 0x040fe20000001810 */
[----:B------:R-:W2:Y:S02]  /*cdf0*/  LDSM.16.MT88.4 R108, [R170] ;  /* 0x00000000aa6c783b */ /* 0x000ea40000004200 */
[----:B-1----:R-:W-:Y:S06]  /*ce00*/  FFMA.FTZ R0, R138, c[0x0][0x2d0], -R139 ;  /* 0x0000b4008a007a23 */ /* 0x002fec000001088b */
[----:B------:R1:W-:Y:S01]  /*ce10*/  MUFU.EX2 R187, R0 ;  /* 0x0000000000bb7308 */ /* 0x0003e20000000800 */
[C---:B--2---:R-:W-:Y:S08]  /*ce20*/  HMMA.16816.F32 R20, R104.reuse, R108, R20 ;  /* 0x0000006c6814723c */ /* 0x044ff00000001814 */
[C---:B------:R-:W-:Y:S01]  /*ce30*/  HMMA.16816.F32 R24, R104.reuse, R110, R24 ;  /* 0x0000006e6818723c */ /* 0x040fe20000001818 */
[----:B------:R-:W2:Y:S03]  /*ce40*/  LDSM.16.MT88.4 R108, [R169] ;  /* 0x00000000a96c783b */ /* 0x000ea60000004200 */
[----:B-1----:R-:W-:Y:S04]  /*ce50*/  FFMA.FTZ R0, R154, c[0x0][0x2d0], -R101 ;  /* 0x0000b4009a007a23 */ /* 0x002fe80000010865 */
[----:B------:R-:W1:Y:S04]  /*ce60*/  MUFU.EX2 R124, R0 ;  /* 0x00000000007c7308 */ /* 0x000e680000000800 */
[----:B-1----:R-:W-:Y:S02]  /*ce70*/  FADD.FTZ R2, R124, R123 ;  /* 0x0000007b7c027221 */ /* 0x002fe40000010000 */
[--C-:B------:R-:W-:Y:S04]  /*ce80*/  FFMA.FTZ R0, R152, c[0x0][0x2d0], -R101.reuse ;  /* 0x0000b40098007a23 */ /* 0x100fe80000010865 */
[----:B------:R-:W1:Y:S01]  /*ce90*/  MUFU.EX2 R125, R0 ;  /* 0x00000000007d7308 */ /* 0x000e620000000800 */
[C---:B--2---:R-:W-:Y:S08]  /*cea0*/  HMMA.16816.F32 R28, R104.reuse, R108, R28 ;  /* 0x0000006c681c723c */ /* 0x044ff0000000181c */
[C---:B------:R-:W-:Y:S01]  /*ceb0*/  HMMA.16816.F32 R32, R104.reuse, R110, R32 ;  /* 0x0000006e6820723c */ /* 0x040fe20000001820 */
[----:B------:R-:W2:Y:S03]  /*cec0*/  LDSM.16.MT88.4 R108, [R167+0x2000] ;  /* 0x00200000a76c783b */ /* 0x000ea60000004200 */
[----:B-1----:R-:W-:Y:S02]  /*ced0*/  FADD.FTZ R2, R125, R2 ;  /* 0x000000027d027221 */ /* 0x002fe40000010000 */
[----:B------:R-:W-:Y:S02]  /*cee0*/  FFMA.FTZ R0, R156, c[0x0][0x2d0], -R101 ;  /* 0x0000b4009c007a23 */ /* 0x000fe40000010865 */
[----:B------:R-:W-:Y:S02]  /*cef0*/  FADD.FTZ R2, R127, R2 ;  /* 0x000000027f027221 */ /* 0x000fe40000010000 */
[----:B------:R1:W3:Y:S01]  /*cf00*/  MUFU.EX2 R186, R0 ;  /* 0x0000000000ba7308 */ /* 0x0002e20000000800 */
[C---:B--2---:R-:W-:Y:S03]  /*cf10*/  HMMA.16816.F32 R36, R104.reuse, R108, R36 ;  /* 0x0000006c6824723c */ /* 0x044fe60000001824 */
[--C-:B-1----:R-:W-:Y:S02]  /*cf20*/  FFMA.FTZ R0, R162, c[0x0][0x2d0], -R139.reuse ;  /* 0x0000b400a2007a23 */ /* 0x102fe4000001088b */
[----:B---3--:R-:W-:Y:S04]  /*cf30*/  FADD.FTZ R2, R186, R2 ;  /* 0x00000002ba027221 */ /* 0x008fe80000010000 */
[----:B------:R1:W-:Y:S01]  /*cf40*/  MUFU.EX2 R155, R0 ;  /* 0x00000000009b7308 */ /* 0x0003e20000000800 */
[C---:B------:R-:W-:Y:S01]  /*cf50*/  HMMA.16816.F32 R40, R104.reuse, R110, R40 ;  /* 0x0000006e6828723c */ /* 0x040fe20000001828 */
[----:B------:R-:W2:Y:S02]  /*cf60*/  LDSM.16.MT88.4 R108, [R168+0x2000] ;  /* 0x00200000a86c783b */ /* 0x000ea40000004200 */
[--C-:B-1----:R-:W-:Y:S06]  /*cf70*/  FFMA.FTZ R0, R160, c[0x0][0x2d0], -R139.reuse ;  /* 0x0000b400a0007a23 */ /* 0x102fec000001088b */
[----:B------:R1:W-:Y:S01]  /*cf80*/  MUFU.EX2 R160, R0 ;  /* 0x0000000000a07308 */ /* 0x0003e20000000800 */
[C---:B--2---:R-:W-:Y:S08]  /*cf90*/  HMMA.16816.F32 R44, R104.reuse, R108, R44 ;  /* 0x0000006c682c723c */ /* 0x044ff0000000182c */
[C---:B------:R-:W-:Y:S01]  /*cfa0*/  HMMA.16816.F32 R48, R104.reuse, R110, R48 ;  /* 0x0000006e6830723c */ /* 0x040fe20000001830 */
[----:B------:R-:W2:Y:S03]  /*cfb0*/  LDSM.16.MT88.4 R108, [R170+0x2000] ;  /* 0x00200000aa6c783b */ /* 0x000ea60000004200 */
[--C-:B-1----:R-:W-:Y:S04]  /*cfc0*/  FFMA.FTZ R0, R158, c[0x0][0x2d0], -R139.reuse ;  /* 0x0000b4009e007a23 */ /* 0x102fe8000001088b */
[----:B------:R1:W-:Y:S04]  /*cfd0*/  MUFU.EX2 R156, R0 ;  /* 0x00000000009c7308 */ /* 0x0003e80000000800 */
[----:B-1----:R-:W-:Y:S06]  /*cfe0*/  FFMA.FTZ R0, R157, c[0x0][0x2d0], -R139 ;  /* 0x0000b4009d007a23 */ /* 0x002fec000001088b */
[----:B------:R1:W-:Y:S01]  /*cff0*/  MUFU.EX2 R157, R0 ;  /* 0x00000000009d7308 */ /* 0x0003e20000000800 */
[C---:B--2---:R-:W-:Y:S08]  /*d000*/  HMMA.16816.F32 R52, R104.reuse, R108, R52 ;  /* 0x0000006c6834723c */ /* 0x044ff00000001834 */
[C---:B------:R-:W-:Y:S01]  /*d010*/  HMMA.16816.F32 R56, R104.reuse, R110, R56 ;  /* 0x0000006e6838723c */ /* 0x040fe20000001838 */
[----:B------:R-:W2:Y:S03]  /*d020*/  LDSM.16.MT88.4 R108, [R169+0x2000] ;  /* 0x00200000a96c783b */ /* 0x000ea60000004200 */
[--C-:B-1----:R-:W-:Y:S04]  /*d030*/  FFMA.FTZ R0, R161, c[0x0][0x2d0], -R101.reuse ;  /* 0x0000b400a1007a23 */ /* 0x102fe80000010865 */
[----:B------:R1:W3:Y:S04]  /*d040*/  MUFU.EX2 R154, R0 ;  /* 0x00000000009a7308 */ /* 0x0002e80000000800 */
[--C-:B-1----:R-:W-:Y:S01]  /*d050*/  FFMA.FTZ R0, R163, c[0x0][0x2d0], -R101.reuse ;  /* 0x0000b400a3007a23 */ /* 0x102fe20000010865 */
[C---:B--2---:R-:W-:Y:S05]  /*d060*/  HMMA.16816.F32 R60, R104.reuse, R108, R60 ;  /* 0x0000006c683c723c */ /* 0x044fea000000183c */
[----:B------:R1:W2:Y:S01]  /*d070*/  MUFU.EX2 R153, R0 ;  /* 0x0000000000997308 */ /* 0x0002a20000000800 */
[----:B---3--:R-:W-:Y:S02]  /*d080*/  FADD.FTZ R2, R154, R2 ;  /* 0x000000029a027221 */ /* 0x008fe40000010000 */
[C---:B------:R-:W-:Y:S01]  /*d090*/  HMMA.16816.F32 R64, R104.reuse, R110, R64 ;  /* 0x0000006e6840723c */ /* 0x040fe20000001840 */
[----:B------:R-:W3:Y:S03]  /*d0a0*/  LDSM.16.MT88.4 R108, [R167+0x4000] ;  /* 0x00400000a76c783b */ /* 0x000ee60000004200 */
[--C-:B-1----:R-:W-:Y:S02]  /*d0b0*/  FFMA.FTZ R0, R159, c[0x0][0x2d0], -R101.reuse ;  /* 0x0000b4009f007a23 */ /* 0x102fe40000010865 */
[----:B--2---:R-:W-:Y:S02]  /*d0c0*/  FADD.FTZ R2, R153, R2 ;  /* 0x0000000299027221 */ /* 0x004fe40000010000 */
[----:B------:R1:W2:Y:S01]  /*d0d0*/  MUFU.EX2 R152, R0 ;  /* 0x0000000000987308 */ /* 0x0002a20000000800 */
[C---:B---3--:R-:W-:Y:S03]  /*d0e0*/  HMMA.16816.F32 R68, R104.reuse, R108, R68 ;  /* 0x0000006c6844723c */ /* 0x048fe60000001844 */
[----:B-1----:R-:W-:Y:S05]  /*d0f0*/  FFMA.FTZ R0, R171, c[0x0][0x2d0], -R101 ;  /* 0x0000b400ab007a23 */ /* 0x002fea0000010865 */
[C---:B------:R-:W-:Y:S01]  /*d100*/  HMMA.16816.F32 R72, R104.reuse, R110, R72 ;  /* 0x0000006e6848723c */ /* 0x040fe20000001848 */
[----:B------:R-:W1:Y:S01]  /*d110*/  LDSM.16.MT88.4 R108, [R168+0x4000] ;  /* 0x00400000a86c783b */ /* 0x000e620000004200 */
[----:B------:R3:W-:Y:S02]  /*d120*/  MUFU.EX2 R147, R0 ;  /* 0x0000000000937308 */ /* 0x0007e40000000800 */
[----:B--2---:R-:W-:Y:S02]  /*d130*/  FADD.FTZ R2, R152, R2 ;  /* 0x0000000298027221 */ /* 0x004fe40000010000 */
[----:B---3--:R-:W-:Y:S02]  /*d140*/  FADD.FTZ R0, R185, R102 ;  /* 0x00000066b9007221 */ /* 0x008fe40000010000 */
[----:B------:R-:W-:Y:S04]  /*d150*/  FFMA.FTZ R102, R149, c[0x0][0x2d0], -R139 ;  /* 0x0000b40095667a23 */ /* 0x000fe8000001088b */
[----:B------:R-:W2:Y:S01]  /*d160*/  MUFU.EX2 R145, R102 ;  /* 0x0000006600917308 */ /* 0x000ea20000000800 */
[C---:B-1----:R-:W-:Y:S08]  /*d170*/  HMMA.16816.F32 R76, R104.reuse, R108, R76 ;  /* 0x0000006c684c723c */ /* 0x042ff0000000184c */
[C---:B------:R-:W-:Y:S01]  /*d180*/  HMMA.16816.F32 R80, R104.reuse, R110, R80 ;  /* 0x0000006e6850723c */ /* 0x040fe20000001850 */
[----:B------:R-:W1:Y:S03]  /*d190*/  LDSM.16.MT88.4 R108, [R170+0x4000] ;  /* 0x00400000aa6c783b */ /* 0x000e660000004200 */
[----:B--2---:R-:W-:Y:S04]  /*d1a0*/  F2FP.PACK_AB R138, R146, R145 ;  /* 0x00000091928a723e */ /* 0x004fe800000000ff */
[C---:B-1----:R-:W-:Y:S08]  /*d1b0*/  HMMA.16816.F32 R84, R104.reuse, R108, R84 ;  /* 0x0000006c6854723c */ /* 0x042ff00000001854 */
[C---:B------:R-:W-:Y:S01]  /*d1c0*/  HMMA.16816.F32 R88, R104.reuse, R110, R88 ;  /* 0x0000006e6858723c */ /* 0x040fe20000001858 */
[----:B------:R-:W1:Y:S07]  /*d1d0*/  LDSM.16.MT88.4 R108, [R169+0x4000] ;  /* 0x00400000a96c783b */ /* 0x000e6e0000004200 */
[C---:B-1----:R-:W-:Y:S08]  /*d1e0*/  HMMA.16816.F32 R92, R104.reuse, R108, R92 ;  /* 0x0000006c685c723c */ /* 0x042ff0000000185c */
[----:B------:R-:W-:Y:S01]  /*d1f0*/  HMMA.16816.F32 R96, R104, R110, R96 ;  /* 0x0000006e6860723c */ /* 0x000fe20000001860 */
[----:B------:R-:W1:Y:S06]  /*d200*/  LDSM.16.MT88.4 R108, [R167+0x800] ;  /* 0x00080000a76c783b */ /* 0x000e6c0000004200 */
[----:B------:R-:W-:Y:S01]  /*d210*/  F2FP.PACK_AB R104, R126, R122 ;  /* 0x0000007a7e68723e */ /* 0x000fe200000000ff */
[----:B------:R-:W-:Y:S01]  /*d220*/  FADD.FTZ R122, R122, R0 ;  /* 0x000000007a7a7221 */ /* 0x000fe20000010000 */
[----:B------:R-:W-:Y:S03]  /*d230*/  F2FP.PACK_AB R106, R187, R132 ;  /* 0x00000084bb6a723e */ /* 0x000fe600000000ff */
[----:B------:R-:W-:Y:S01]  /*d240*/  F2FP.PACK_AB R105, R125, R124 ;  /* 0x0000007c7d69723e */ /* 0x000fe200000000ff */
[----:B------:R-:W-:Y:S01]  /*d250*/  FADD.FTZ R102, R126, R122 ;  /* 0x0000007a7e667221 */ /* 0x000fe20000010000 */
[----:B------:R-:W-:Y:S01]  /*d260*/  F2FP.PACK_AB R107, R186, R127 ;  /* 0x0000007fba6b723e */ /* 0x000fe200000000ff */
[----:B------:R-:W-:Y:S01]  /*d270*/  LDSM.16.MT88.4 R120, [R168+0x1800] ;  /* 0x00180000a878783b */ /* 0x000fe20000004200 */
[--C-:B------:R-:W-:Y:S04]  /*d280*/  FFMA.FTZ R0, R172, c[0x0][0x2d0], -R101.reuse ;  /* 0x0000b400ac007a23 */ /* 0x100fe80000010865 */
[----:B------:R2:W-:Y:S01]  /*d290*/  MUFU.EX2 R142, R0 ;  /* 0x00000000008e7308 */ /* 0x0005e20000000800 */
[C---:B-1----:R-:W-:Y:S03]  /*d2a0*/  HMMA.16816.F32 R4, R104.reuse, R108, R4 ;  /* 0x0000006c6804723c */ /* 0x042fe60000001804 */
[--C-:B--2---:R-:W-:Y:S06]  /*d2b0*/  FFMA.FTZ R0, R183, c[0x0][0x2d0], -R101.reuse ;  /* 0x0000b400b7007a23 */ /* 0x104fec0000010865 */
[----:B------:R-:W1:Y:S01]  /*d2c0*/  MUFU.EX2 R141, R0 ;  /* 0x00000000008d7308 */ /* 0x000e620000000800 */
[C---:B------:R-:W-:Y:S01]  /*d2d0*/  HMMA.16816.F32 R8, R104.reuse, R110, R8 ;  /* 0x0000006e6808723c */ /* 0x040fe20000001808 */
[----:B------:R-:W2:Y:S07]  /*d2e0*/  LDSM.16.MT88.4 R108, [R170+0x800] ;  /* 0x00080000aa6c783b */ /* 0x000eae0000004200 */
[C---:B------:R-:W-:Y:S08]  /*d2f0*/  HMMA.16816.F32 R12, R104.reuse, R112, R12 ;  /* 0x00000070680c723c */ /* 0x040ff0000000180c */
[C---:B------:R-:W-:Y:S01]  /*d300*/  HMMA.16816.F32 R16, R104.reuse, R114, R16 ;  /* 0x000000726810723c */ /* 0x040fe20000001810 */
[----:B------:R-:W3:Y:S03]  /*d310*/  LDSM.16.MT88.4 R112, [R169+0x800] ;  /* 0x00080000a970783b */ /* 0x000ee60000004200 */
[----:B-1----:R-:W-:Y:S01]  /*d320*/  F2FP.PACK_AB R137, R141, R142 ;  /* 0x0000008e8d89723e */ /* 0x002fe200000000ff */
[--C-:B------:R-:W-:Y:S04]  /*d330*/  FFMA.FTZ R0, R182, c[0x0][0x2d0], -R101.reuse ;  /* 0x0000b400b6007a23 */ /* 0x100fe80000010865 */
[----:B------:R1:W-:Y:S03]  /*d340*/  MUFU.EX2 R140, R0 ;  /* 0x00000000008c7308 */ /* 0x0003e60000000800 */
[----:B------:R-:W-:Y:S07]  /*d350*/  FFMA.FTZ R101, R177, c[0x0][0x2d0], -R101 ;  /* 0x0000b400b1657a23 */ /* 0x000fee0000010865 */
[----:B------:R-:W4:Y:S01]  /*d360*/  MUFU.EX2 R101, R101 ;  /* 0x0000006500657308 */ /* 0x000f220000000800 */
[C---:B--2---:R-:W-:Y:S08]  /*d370*/  HMMA.16816.F32 R20, R104.reuse, R108, R20 ;  /* 0x0000006c6814723c */ /* 0x044ff00000001814 */
[C---:B------:R-:W-:Y:S01]  /*d380*/  HMMA.16816.F32 R24, R104.reuse, R110, R24 ;  /* 0x0000006e6818723c */ /* 0x040fe20000001818 */
[----:B------:R-:W2:Y:S03]  /*d390*/  LDSM.16.MT88.4 R108, [R167+0x2800] ;  /* 0x00280000a76c783b */ /* 0x000ea60000004200 */
[----:B-1----:R-:W-:Y:S01]  /*d3a0*/  FADD.FTZ R0, R132, R102 ;  /* 0x0000006684007221 */ /* 0x002fe20000010000 */
[----:B------:R-:W-:Y:S03]  /*d3b0*/  MOV R102, R3 ;  /* 0x0000000300667202 */ /* 0x000fe60000000f00 */
[C---:B---3--:R-:W-:Y:S04]  /*d3c0*/  HMMA.16816.F32 R28, R104.reuse, R112, R28 ;  /* 0x00000070681c723c */ /* 0x048fe8000000181c */
[----:B------:R-:W-:Y:S01]  /*d3d0*/  FADD.FTZ R0, R187, R0 ;  /* 0x00000000bb007221 */ /* 0x000fe20000010000 */
[----:B----4-:R-:W-:Y:S03]  /*d3e0*/  F2FP.PACK_AB R139, R101, R140 ;  /* 0x0000008c658b723e */ /* 0x010fe600000000ff */
[C---:B------:R-:W-:Y:S01]  /*d3f0*/  HMMA.16816.F32 R32, R104.reuse, R114, R32 ;  /* 0x000000726820723c */ /* 0x040fe20000001820 */
[----:B------:R-:W1:Y:S03]  /*d400*/  LDSM.16.MT88.4 R112, [R168+0x2800] ;  /* 0x00280000a870783b */ /* 0x000e660000004200 */
[----:B------:R-:W-:Y:S04]  /*d410*/  FADD.FTZ R0, R155, R0 ;  /* 0x000000009b007221 */ /* 0x000fe80000010000 */
[----:B------:R-:W-:Y:S04]  /*d420*/  FADD.FTZ R0, R160, R0 ;  /* 0x00000000a0007221 */ /* 0x000fe80000010000 */
        /* <DEDUP_REMOVED lines=99> */
[----:B------:R-:W-:Y:S02]  /*da60*/  FADD.FTZ R0, R140, R0 ;  /* 0x000000008c007221 */ /* 0x000fe40000010000 */
[C---:B---3--:R-:W-:Y:S04]  /*da70*/  HMMA.16816.F32 R84, R136.reuse, R12, R84 ;  /* 0x0000000c8854723c */ /* 0x048fe80000001854 */
[----:B------:R-:W-:Y:S02]  /*da80*/  FADD.FTZ R190, R146, R2 ;  /* 0x0000000292be7221 */ /* 0x000fe40000010000 */
[----:B------:R-:W-:Y:S01]  /*da90*/  FADD.FTZ R191, R101, R0 ;  /* 0x0000000065bf7221 */ /* 0x000fe20000010000 */
[----:B------:R-:W-:Y:S01]  /*daa0*/  MOV R12, R3 ;  /* 0x00000003000c7202 */ /* 0x000fe20000000f00 */
[C---:B------:R-:W-:Y:S04]  /*dab0*/  HMMA.16816.F32 R88, R136.reuse, R14, R88 ;  /* 0x0000000e8858723c */ /* 0x040fe80000001858 */
[----:B------:R-:W-:Y:S04]  /*dac0*/  MOV R101, R100 ;  /* 0x0000006400657202 */ /* 0x000fe80000000f00 */
[C---:B----4-:R-:W-:Y:S08]  /*dad0*/  HMMA.16816.F32 R92, R136.reuse, R16, R92 ;  /* 0x00000010885c723c */ /* 0x050ff0000000185c */
[----:B------:R-:W-:Y:S01]  /*dae0*/  HMMA.16816.F32 R96, R136, R18, R96 ;  /* 0x000000128860723c */ /* 0x000fe20000001860 */
[----:B------:R-:W-:-:S07]  /*daf0*/  @P0 BRA `(.L_x_539) ;  /* 0xffffce7000000947 */ /* 0x000fce000383ffff */
.L_x_528:
[----:B------:R-:W-:-:S13]  /*db00*/  ISETP.GE.AND P0, PT, R178, R194, PT ;  /* 0x000000c2b200720c */ /* 0x000fda0003f06270 */
[----:B------:R-:W-:Y:S05]  /*db10*/  @!P0 BRA `(.L_x_540) ;  /* 0x00003c4000008947 */ /* 0x000fea0003800000 */
[----:B------:R-:W-:Y:S02]  /*db20*/  MOV R102, R12 ;  /* 0x0000000c00667202 */ /* 0x000fe40000000f00 */
[----:B------:R-:W-:Y:S02]  /*db30*/  MOV R101, R100 ;  /* 0x0000006400657202 */ /* 0x000fe40000000f00 */
.L_x_558:
[----:B------:R-:W-:Y:S04]  /*db40*/  DEPBAR.LE SB0, 0x0 ;  /* 0x000080000000791a */ /* 0x000fe80000000000 */
[----:B------:R-:W-:Y:S01]  /*db50*/  WARPSYNC 0xffffffff ;  /* 0xffffffff00007948 */ /* 0x000fe20003800000 */
[----:B------:R-:W-:Y:S01]  /*db60*/  BAR.SYNC.DEFER_BLOCKING 0x0 ;  /* 0x0000000000007b1d */ /* 0x000fe20000010000 */
[----:B------:R-:W-:Y:S01]  /*db70*/  SHF.R.S32.HI R0, RZ, 0x1f, R181 ;  /* 0x0000001fff007819 */ /* 0x000fe200000114b5 */
[----:B------:R-:W-:Y:S01]  /*db80*/  IMAD.WIDE.U32 R2, R181, c[0x0][0x208], RZ ;  /* 0x00008200b5027a25 */ /* 0x000fe200078e00ff */
[----:B------:R-:W-:Y:S02]  /*db90*/  SHF.R.S32.HI R4, RZ, 0x1f, R180 ;  /* 0x0000001fff047819 */ /* 0x000fe400000114b4 */
[----:B------:R-:W-:Y:S01]  /*dba0*/  SHF.R.S32.HI R5, RZ, 0x1f, R193 ;  /* 0x0000001fff057819 */ /* 0x000fe200000114c1 */
[----:B------:R-:W-:Y:S01]  /*dbb0*/  IMAD R0, R0, c[0x0][0x208], RZ ;  /* 0x0000820000007a24 */ /* 0x000fe200078e02ff */
[----:B------:R-:W-:Y:S01]  /*dbc0*/  SHF.R.S32.HI R6, RZ, 0x1f, R192 ;  /* 0x0000001fff067819 */ /* 0x000fe200000114c0 */
[----:B------:R-:W-:Y:S01]  /*dbd0*/  IMAD R4, R4, c[0x0][0x218], RZ ;  /* 0x0000860004047a24 */ /* 0x000fe200078e02ff */
[----:B------:R-:W-:Y:S01]  /*dbe0*/  SHF.L.U64.HI R22, R193, 0x1, R5 ;  /* 0x00000001c1167819 */ /* 0x000fe20000010205 */
[----:B------:R-:W-:Y:S01]  /*dbf0*/  IMAD R0, R181, c[0x0][0x20c], R0 ;  /* 0x00008300b5007a24 */ /* 0x000fe200078e0200 */
[----:B------:R-:W-:Y:S01]  /*dc00*/  SHF.R.S32.HI R5, RZ, 0x1f, R184 ;  /* 0x0000001fff057819 */ /* 0x000fe200000114b8 */
[C---:B------:R-:W-:Y:S01]  /*dc10*/  IMAD R4, R180.reuse, c[0x0][0x21c], R4 ;  /* 0x00008700b4047a24 */ /* 0x040fe200078e0204 */
[----:B------:R-:W-:Y:S01]  /*dc20*/  IADD3 R172, R103, 0x5800, RZ ;  /* 0x0000580067ac7810 */ /* 0x000fe20007ffe0ff */
[----:B------:R-:W-:Y:S01]  /*dc30*/  IMAD.IADD R3, R3, 0x1, R0 ;  /* 0x0000000103037824 */ /* 0x000fe200078e0200 */
[----:B------:R-:W-:Y:S01]  /*dc40*/  IADD3 R171, R103, 0x5000, RZ ;  /* 0x0000500067ab7810 */ /* 0x000fe20007ffe0ff */
[----:B------:R-:W-:Y:S01]  /*dc50*/  IMAD.SHL.U32 R28, R193, 0x2, RZ ;  /* 0x00000002c11c7824 */ /* 0x000fe200078e00ff */
[C---:B------:R-:W-:Y:S01]  /*dc60*/  IADD3 R163, R103.reuse, 0x4800, RZ ;  /* 0x0000480067a37810 */ /* 0x040fe20007ffe0ff */
[----:B------:R-:W-:Y:S01]  /*dc70*/  IMAD.WIDE.U32 R2, R180, c[0x0][0x218], R2 ;  /* 0x00008600b4027a25 */ /* 0x000fe200078e0002 */
[C---:B------:R-:W-:Y:S02]  /*dc80*/  IADD3 R162, R103.reuse, 0x4000, RZ ;  /* 0x0000400067a27810 */ /* 0x040fe40007ffe0ff */
[C---:B------:R-:W-:Y:S01]  /*dc90*/  IADD3 R161, R103.reuse, 0x3800, RZ ;  /* 0x0000380067a17810 */ /* 0x040fe20007ffe0ff */
[----:B------:R-:W-:Y:S01]  /*dca0*/  IMAD.SHL.U32 R23, R192, 0x2, RZ ;  /* 0x00000002c0177824 */ /* 0x000fe200078e00ff */
[----:B------:R-:W-:Y:S01]  /*dcb0*/  IADD3 R0, P0, R206, R2, RZ ;  /* 0x00000002ce007210 */ /* 0x000fe20007f1e0ff */
[----:B------:R1:W2:Y:S01]  /*dcc0*/  LDSM.16.M88.4 R32, [R173] ;  /* 0x00000000ad20783b */ /* 0x0002a20000000200 */
[C---:B------:R-:W-:Y:S01]  /*dcd0*/  IADD3 R160, R103.reuse, 0x3000, RZ ;  /* 0x0000300067a07810 */ /* 0x040fe20007ffe0ff */
[----:B------:R-:W-:Y:S01]  /*dce0*/  IMAD.SHL.U32 R14, R184, 0x2, RZ ;  /* 0x00000002b80e7824 */ /* 0x000fe200078e00ff */
[----:B------:R-:W-:Y:S01]  /*dcf0*/  IADD3.X R2, R210, R3, R4, P0, !PT ;  /* 0x00000003d2027210 */ /* 0x000fe200007fe404 */
[----:B------:R1:W3:Y:S01]  /*dd00*/  LDSM.16.M88.4 R8, [R164] ;  /* 0x00000000a408783b */ /* 0x0002e20000000200 */
[C---:B------:R-:W-:Y:S02]  /*dd10*/  LEA R4, P0, R0.reuse, c[0x0][0x1f8], 0x1 ;  /* 0x00007e0000047a11 */ /* 0x040fe400078008ff */
[C---:B------:R-:W-:Y:S01]  /*dd20*/  IADD3 R100, R103.reuse, 0x2800, RZ ;  /* 0x0000280067647810 */ /* 0x040fe20007ffe0ff */
[----:B------:R1:W4:Y:S01]  /*dd30*/  LDSM.16.M88.4 R16, [R164+0x800] ;  /* 0x00080000a410783b */ /* 0x0003220000000200 */
[----:B------:R-:W-:Y:S02]  /*dd40*/  LEA.HI.X R12, R0, c[0x0][0x1fc], R2, 0x1, P0 ;  /* 0x00007f00000c7a11 */ /* 0x000fe400000f0c02 */
[----:B------:R-:W-:Y:S01]  /*dd50*/  IADD3 R0, R103, 0x2000, RZ ;  /* 0x0000200067007810 */ /* 0x000fe20007ffe0ff */
[----:B------:R1:W1:Y:S01]  /*dd60*/  LDSM.16.M88.4 R24, [R164+0x1000] ;  /* 0x00100000a418783b */ /* 0x0002620000000200 */
[----:B------:R-:W-:Y:S02]  /*dd70*/  SHF.L.U64.HI R15, R192, 0x1, R6 ;  /* 0x00000001c00f7819 */ /* 0x000fe40000010206 */
[----:B------:R-:W-:Y:S01]  /*dd80*/  SHF.L.U64.HI R13, R184, 0x1, R5 ;  /* 0x00000001b80d7819 */ /* 0x000fe20000010205 */
[----:B------:R1:W1:Y:S04]  /*dd90*/  LDSM.16.M88.4 R136, [R164+0x1800] ;  /* 0x00180000a488783b */ /* 0x0002680000000200 */
[----:B------:R1:W1:Y:S04]  /*dda0*/  LDSM.16.M88.4 R140, [R174] ;  /* 0x00000000ae8c783b */ /* 0x0002680000000200 */
[----:B------:R1:W1:Y:S04]  /*ddb0*/  LDSM.16.M88.4 R144, [R103] ;  /* 0x000000006790783b */ /* 0x0002680000000200 */
[----:B------:R1:W1:Y:S04]  /*ddc0*/  LDSM.16.M88.4 R148, [R103+0x800] ;  /* 0x000800006794783b */ /* 0x0002680000000200 */
[----:B------:R1:W1:Y:S04]  /*ddd0*/  LDSM.16.M88.4 R152, [R103+0x1000] ;  /* 0x001000006798783b */ /* 0x0002680000000200 */
[----:B------:R1:W1:Y:S01]  /*dde0*/  LDSM.16.M88.4 R156, [R103+0x1800] ;  /* 0x00180000679c783b */ /* 0x0002620000000200 */
[----:B------:R-:W-:-:S05]  /*ddf0*/  BRA.DIV ~URZ, `(.L_x_541) ;  /* 0x00009ff27f007947 */ /* 0x000fca000b800000 */
[----:B------:R4:W3:Y:S02]  /*de00*/  SHFL.IDX PT, R2, R12, RZ, 0x181f ;  /* 0x00181fff0c027589 */ /* 0x0008e400000e0000 */
.L_x_652:
[----:B------:R-:W5:Y:S01]  /*de10*/  SHFL.IDX PT, R5, R4, RZ, 0x181f ;  /* 0x00181fff04057589 */ /* 0x000f6200000e0000 */
[----:B------:R-:W-:Y:S01]  /*de20*/  ISETP.GE.AND P1, PT, R184, c[0x0][0x1d4], PT ;  /* 0x00007500b8007a0c */ /* 0x000fe20003f26270 */
[----:B------:R-:W-:Y:S01]  /*de30*/  BSSY B0, `(.L_x_542) ;  /* 0x0000145000007945 */ /* 0x000fe20003800000 */
[----:B------:R-:W-:Y:S02]  /*de40*/  ISETP.GE.AND P4, PT, R192, c[0x0][0x1d4], PT ;  /* 0x00007500c0007a0c */ /* 0x000fe40003f86270 */
[----:B------:R-:W-:Y:S02]  /*de50*/  SEL R177, RZ, 0x10, P1 ;  /* 0x00000010ffb17807 */ /* 0x000fe40000800000 */
[----:B------:R-:W-:Y:S01]  /*de60*/  ISETP.GE.AND P3, PT, R193, c[0x0][0x1d4], PT ;  /* 0x00007500c1007a0c */ /* 0x000fe20003f66270 */
[----:B------:R-:W4:Y:S08]  /*de70*/  SHFL.IDX PT, R3, R4, 0x1, 0x181f ;  /* 0x00381f0004037f89 */ /* 0x000f3000000e0000 */
[----:B------:R3:W2:Y:S01]  /*de80*/  SHFL.IDX PT, R4, R12, 0x1, 0x181f ;  /* 0x00381f000c047f89 */ /* 0x0006a200000e0000 */
[C---:B-----5:R-:W-:Y:S04]  /*de90*/  IADD3 R6, P0, R5.reuse, R14, RZ ;  /* 0x0000000e05067210 */ /* 0x060fe80007f1e0ff */
[C---:B---3--:R-:W-:Y:S05]  /*dea0*/  IADD3.X R7, R2.reuse, R13, RZ, P0, !PT ;  /* 0x0000000d02077210 */ /* 0x048fea00007fe4ff */
[----:B------:R3:W-:Y:S01]  /*deb0*/  LDGSTS.E.BYPASS.LTC128B.128 [R179+0x100], [R6.64], !P1 ;  /* 0x0010000006b37fae */ /* 0x0007e2000c901d48 */
[C---:B----4-:R-:W-:Y:S02]  /*dec0*/  IADD3 R12, P2, R5.reuse, R28, RZ ;  /* 0x0000001c050c7210 */ /* 0x050fe40007f5e0ff */
[----:B---3--:R-:W-:Y:S04]  /*ded0*/  IADD3 R6, P0, R5, R23, RZ ;  /* 0x0000001705067210 */ /* 0x008fe80007f1e0ff */
[----:B------:R-:W-:Y:S05]  /*dee0*/  IADD3.X R7, R2, R15, RZ, P0, !PT ;  /* 0x0000000f02077210 */ /* 0x000fea00007fe4ff */
[----:B------:R3:W-:Y:S02]  /*def0*/  LDGSTS.E.BYPASS.LTC128B.128 [R179+0x2100], [R6.64], !P4 ;  /* 0x0210000006b37fae */ /* 0x0007e4000e101d48 */
[----:B---3--:R-:W-:Y:S04]  /*df00*/  IADD3 R6, -R177, 0x10, RZ ;  /* 0x00000010b1067810 */ /* 0x008fe80007ffe1ff */
[----:B------:R-:W-:Y:S04]  /*df10*/  LOP3.LUT R6, R6, 0xf, RZ, 0xc0, !PT ;  /* 0x0000000f06067812 */ /* 0x000fe800078ec0ff */
[-C--:B------:R-:W-:Y:S02]  /*df20*/  IADD3 R20, P1, P0, R6, R3.reuse, R14 ;  /* 0x0000000306147210 */ /* 0x080fe4000783e00e */
[----:B------:R-:W-:Y:S02]  /*df30*/  SEL R6, RZ, 0x10, P4 ;  /* 0x00000010ff067807 */ /* 0x000fe40002000000 */
[-C--:B--2---:R-:W-:Y:S02]  /*df40*/  IADD3.X R21, RZ, R4.reuse, R13, P1, P0 ;  /* 0x00000004ff157210 */ /* 0x084fe40000fe040d */
[----:B------:R-:W-:Y:S04]  /*df50*/  IADD3 R7, -R6, 0x10, RZ ;  /* 0x0000001006077810 */ /* 0x000fe80007ffe1ff */
[----:B------:R-:W-:Y:S04]  /*df60*/  LOP3.LUT R7, R7, 0xf, RZ, 0xc0, !PT ;  /* 0x0000000f07077812 */ /* 0x000fe800078ec0ff */
[-C--:B------:R-:W-:Y:S02]  /*df70*/  IADD3 R14, P1, P0, R7, R3.reuse, R23 ;  /* 0x00000003070e7210 */ /* 0x080fe4000783e017 */
[----:B------:R-:W-:Y:S02]  /*df80*/  SEL R7, RZ, 0x10, P3 ;  /* 0x00000010ff077807 */ /* 0x000fe40001800000 */
[----:B------:R-:W-:Y:S02]  /*df90*/  IADD3.X R15, RZ, R4, R15, P1, P0 ;  /* 0x00000004ff0f7210 */ /* 0x000fe40000fe040f */
[----:B------:R-:W-:Y:S04]  /*dfa0*/  IADD3 R13, -R7, 0x10, RZ ;  /* 0x00000010070d7810 */ /* 0x000fe80007ffe1ff */
[----:B------:R-:W-:Y:S04]  /*dfb0*/  LOP3.LUT R13, R13, 0xf, RZ, 0xc0, !PT ;  /* 0x0000000f0d0d7812 */ /* 0x000fe800078ec0ff */
[----:B------:R-:W-:Y:S02]  /*dfc0*/  IADD3 R28, P1, P0, R13, R3, R28 ;  /* 0x000000030d1c7210 */ /* 0x000fe4000783e01c */
[----:B------:R-:W-:Y:S02]  /*dfd0*/  IADD3.X R13, R2, R22, RZ, P2, !PT ;  /* 0x00000016020d7210 */ /* 0x000fe400017fe4ff */
[----:B------:R-:W-:Y:S02]  /*dfe0*/  IADD3.X R29, RZ, R4, R22, P1, P0 ;  /* 0x00000004ff1d7210 */ /* 0x000fe40000fe0416 */
[----:B------:R-:W-:Y:S01]  /*dff0*/  ISETP.NE.U32.AND P0, PT, R177, RZ, PT ;  /* 0x000000ffb100720c */ /* 0x000fe20003f05070 */
[----:B------:R2:W-:Y:S11]  /*e000*/  LDGSTS.E.BYPASS.LTC128B.128 [R179+0x4100], [R12.64], !P3 ;  /* 0x041000000cb37fae */ /* 0x0005f6000d901d48 */
[----:B------:R-:W-:Y:S01]  /*e010*/  @!UPT UIADD3 URZ, URZ, URZ, URZ ;  /* 0x0000003f3f3ff290 */ /* 0x000fe2000fffe03f */
[----:B------:R3:W-:Y:S01]  /*e020*/  LDGSTS.E.BYPASS.LTC128B.128.ZFILL [R179+0x1100], [R20.64], P0 ;  /* 0x0110000014b37fae */ /* 0x0007e20008141d48 */
[----:B------:R-:W-:Y:S11]  /*e030*/  ISETP.NE.U32.AND P0, PT, R6, RZ, PT ;  /* 0x000000ff0600720c */ /* 0x000ff60003f05070 */
[----:B------:R-:W-:Y:S02]  /*e040*/  @!UPT UIADD3 URZ, URZ, URZ, URZ ;  /* 0x0000003f3f3ff290 */ /* 0x000fe4000fffe03f */
[----:B------:R2:W-:Y:S01]  /*e050*/  LDGSTS.E.BYPASS.LTC128B.128.ZFILL [R179+0x3100], [R14.64], P0 ;  /* 0x031000000eb37fae */ /* 0x0005e20008141d48 */
[----:B------:R-:W-:Y:S02]  /*e060*/  ISETP.NE.U32.AND P0, PT, R7, RZ, PT ;  /* 0x000000ff0700720c */ /* 0x000fe40003f05070 */
[C---:B------:R-:W-:Y:S08]  /*e070*/  HMMA.16816.F32 R4, R32.reuse, R8, RZ ;  /* 0x000000082004723c */ /* 0x040ff000000018ff */
[C---:B------:R-:W-:Y:S03]  /*e080*/  HMMA.16816.F32 R8, R32.reuse, R10, RZ ;  /* 0x0000000a2008723c */ /* 0x040fe600000018ff */
[----:B------:R4:W-:Y:S01]  /*e090*/  LDGSTS.E.BYPASS.LTC128B.128.ZFILL [R179+0x5100], [R28.64], P0 ;  /* 0x051000001cb37fae */ /* 0x0009e20008141d48 */
[----:B------:R-:W-:Y:S07]  /*e0a0*/  ISETP.GT.AND P0, PT, R178, R194, PT ;  /* 0x000000c2b200720c */ /* 0x000fee0003f04270 */
[----:B------:R-:W0:Y:S01]  /*e0b0*/  LDGDEPBAR ;  /* 0x00000000000079af */ /* 0x000e220000000000 */
[C---:B--2---:R-:W-:Y:S08]  /*e0c0*/  HMMA.16816.F32 R12, R32.reuse, R16, RZ ;  /* 0x00000010200c723c */ /* 0x044ff000000018ff */
[C---:B------:R-:W-:Y:S08]  /*e0d0*/  HMMA.16816.F32 R16, R32.reuse, R18, RZ ;  /* 0x000000122010723c */ /* 0x040ff000000018ff */
        /* <DEDUP_REMOVED lines=17> */
[C---:B-1----:R-:W-:Y:S01]  /*e1f0*/  HMMA.16816.F32 R4, R136.reuse, R144, R4 ;  /* 0x000000908804723c */ /* 0x042fe20000001804 */
[----:B------:R-:W-:Y:S07]  /*e200*/  LDSM.16.M88.4 R156, [R160] ;  /* 0x00000000a09c783b */ /* 0x000fee0000000200 */
        /* <DEDUP_REMOVED lines=27> */
[----:B------:R-:W-:Y:S07]  /*e3c0*/  LDSM.16.M88.4 R144, [R0] ;  /* 0x000000000090783b */ /* 0x000fee0000000200 */
[C---:B------:R-:W-:Y:S08]  /*e3d0*/  HMMA.16816.F32 R12, R136.reuse, R148, R12 ;  /* 0x00000094880c723c */ /* 0x040ff0000000180c */
[C---:B------:R-:W-:Y:S01]  /*e3e0*/  HMMA.16816.F32 R16, R136.reuse, R150, R16 ;  /* 0x000000968810723c */ /* 0x040fe20000001810 */
[----:B------:R-:W-:Y:S07]  /*e3f0*/  LDSM.16.M88.4 R148, [R100] ;  /* 0x000000006494783b */ /* 0x000fee0000000200 */
[C---:B--2---:R-:W-:Y:S08]  /*e400*/  HMMA.16816.F32 R20, R136.reuse, R140, R20 ;  /* 0x0000008c8814723c */ /* 0x044ff00000001814 */
[C---:B------:R-:W-:Y:S01]  /*e410*/  HMMA.16816.F32 R24, R136.reuse, R142, R24 ;  /* 0x0000008e8818723c */ /* 0x040fe20000001818 */
[----:B------:R-:W1:Y:S07]  /*e420*/  LDSM.16.M88.4 R140, [R174+0x4000] ;  /* 0x00400000ae8c783b */ /* 0x000e6e0000000200 */
[C---:B---3--:R-:W-:Y:S08]  /*e430*/  HMMA.16816.F32 R28, R136.reuse, R152, R28 ;  /* 0x00000098881c723c */ /* 0x048ff0000000181c */
[----:B------:R-:W-:Y:S01]  /*e440*/  HMMA.16816.F32 R32, R136, R154, R32 ;  /* 0x0000009a8820723c */ /* 0x000fe20000001820 */
[----:B------:R-:W2:Y:S08]  /*e450*/  LDSM.16.M88.4 R136, [R161] ;  /* 0x00000000a188783b */ /* 0x000eb00000000200 */
[----:B------:R-:W-:Y:S01]  /*e460*/  LDSM.16.M88.4 R152, [R166+0x2800] ;  /* 0x00280000a698783b */ /* 0x000fe20000000200 */
        /* <DEDUP_REMOVED lines=8> */
[----:B------:R-:W3:Y:S07]  /*e4f0*/  LDSM.16.M88.4 R156, [R166+0x3000] ;  /* 0x00300000a69c783b */ /* 0x000eee0000000200 */
[C---:B--2---:R-:W-:Y:S08]  /*e500*/  HMMA.16816.F32 R28, R140.reuse, R136, R28 ;  /* 0x000000888c1c723c */ /* 0x044ff0000000181c */
[----:B------:R-:W-:Y:S01]  /*e510*/  HMMA.16816.F32 R32, R140, R138, R32 ;  /* 0x0000008a8c20723c */ /* 0x000fe20000001820 */
[----:B------:R-:W2:Y:S07]  /*e520*/  LDSM.16.M88.4 R136, [R166+0x3800] ;  /* 0x00380000a688783b */ /* 0x000eae0000000200 */
[C---:B-1----:R-:W-:Y:S01]  /*e530*/  HMMA.16816.F32 R4, R144.reuse, R148, R4 ;  /* 0x000000949004723c */ /* 0x042fe20000001804 */
[----:B------:R-:W-:Y:S07]  /*e540*/  LDSM.16.M88.4 R140, [R175+0x4000] ;  /* 0x00400000af8c783b */ /* 0x000fee0000000200 */
[C---:B------:R-:W-:Y:S01]  /*e550*/  HMMA.16816.F32 R8, R144.reuse, R150, R8 ;  /* 0x000000969008723c */ /* 0x040fe20000001808 */
[----:B------:R-:W1:Y:S07]  /*e560*/  LDSM.16.M88.4 R148, [R165+-0x2000] ;  /* 0xffe00000a594783b */ /* 0x000e6e0000000200 */
[C---:B------:R-:W-:Y:S08]  /*e570*/  HMMA.16816.F32 R12, R144.reuse, R152, R12 ;  /* 0x00000098900c723c */ /* 0x040ff0000000180c */
[C---:B------:R-:W-:Y:S01]  /*e580*/  HMMA.16816.F32 R16, R144.reuse, R154, R16 ;  /* 0x0000009a9010723c */ /* 0x040fe20000001810 */
[----:B------:R-:W4:Y:S07]  /*e590*/  LDSM.16.M88.4 R152, [R165+-0x1800] ;  /* 0xffe80000a598783b */ /* 0x000f2e0000000200 */
[C---:B---3--:R-:W-:Y:S08]  /*e5a0*/  HMMA.16816.F32 R20, R144.reuse, R156, R20 ;  /* 0x0000009c9014723c */ /* 0x048ff00000001814 */
[C---:B------:R-:W-:Y:S01]  /*e5b0*/  HMMA.16816.F32 R24, R144.reuse, R158, R24 ;  /* 0x0000009e9018723c */ /* 0x040fe20000001818 */
[----:B------:R-:W3:Y:S07]  /*e5c0*/  LDSM.16.M88.4 R156, [R165+-0x1000] ;  /* 0xfff00000a59c783b */ /* 0x000eee0000000200 */
[C---:B--2---:R-:W-:Y:S08]  /*e5d0*/  HMMA.16816.F32 R28, R144.reuse, R136, R28 ;  /* 0x00000088901c723c */ /* 0x044ff0000000181c */
[----:B------:R-:W-:Y:S01]  /*e5e0*/  HMMA.16816.F32 R32, R144, R138, R32 ;  /* 0x0000008a9020723c */ /* 0x000fe20000001820 */
[----:B------:R-:W2:Y:S07]  /*e5f0*/  LDSM.16.M88.4 R136, [R165+-0x800] ;  /* 0xfff80000a588783b */ /* 0x000eae0000000200 */
[C---:B-1----:R-:W-:Y:S01]  /*e600*/  HMMA.16816.F32 R4, R140.reuse, R148, R4 ;  /* 0x000000948c04723c */ /* 0x042fe20000001804 */
[----:B------:R-:W-:Y:S07]  /*e610*/  LDSM.16.M88.4 R144, [R173+0x8000] ;  /* 0x00800000ad90783b */ /* 0x000fee0000000200 */
[C---:B------:R-:W-:Y:S01]  /*e620*/  HMMA.16816.F32 R8, R140.reuse, R150, R8 ;  /* 0x000000968c08723c */ /* 0x040fe20000001808 */
[----:B------:R-:W1:Y:S07]  /*e630*/  LDSM.16.M88.4 R148, [R164+0x4000] ;  /* 0x00400000a494783b */ /* 0x000e6e0000000200 */
[C---:B----4-:R-:W-:Y:S08]  /*e640*/  HMMA.16816.F32 R12, R140.reuse, R152, R12 ;  /* 0x000000988c0c723c */ /* 0x050ff0000000180c */
[C---:B------:R-:W-:Y:S01]  /*e650*/  HMMA.16816.F32 R16, R140.reuse, R154, R16 ;  /* 0x0000009a8c10723c */ /* 0x040fe20000001810 */
[----:B------:R-:W4:Y:S07]  /*e660*/  LDSM.16.M88.4 R152, [R164+0x4800] ;  /* 0x00480000a498783b */ /* 0x000f2e0000000200 */
[C---:B---3--:R-:W-:Y:S08]  /*e670*/  HMMA.16816.F32 R20, R140.reuse, R156, R20 ;  /* 0x0000009c8c14723c */ /* 0x048ff00000001814 */
        /* <DEDUP_REMOVED lines=8> */
[----:B------:R-:W1:Y:S07]  /*e700*/  LDSM.16.M88.4 R148, [R162] ;  /* 0x00000000a294783b */ /* 0x000e6e0000000200 */
[C---:B----4-:R-:W-:Y:S08]  /*e710*/  HMMA.16816.F32 R12, R144.reuse, R152, R12 ;  /* 0x00000098900c723c */ /* 0x050ff0000000180c */
[C---:B------:R-:W-:Y:S01]  /*e720*/  HMMA.16816.F32 R16, R144.reuse, R154, R16 ;  /* 0x0000009a9010723c */ /* 0x040fe20000001810 */
[----:B------:R-:W4:Y:S07]  /*e730*/  LDSM.16.M88.4 R152, [R163] ;  /* 0x00000000a398783b */ /* 0x000f2e0000000200 */
[C---:B---3--:R-:W-:Y:S01]  /*e740*/  HMMA.16816.F32 R20, R144.reuse, R156, R20 ;  /* 0x0000009c9014723c */ /* 0x048fe20000001814 */
[----:B------:R-:W-:Y:S07]  /*e750*/  LDSM.16.M88.4 R160, [R172] ;  /* 0x00000000aca0783b */ /* 0x000fee0000000200 */
[C---:B------:R-:W-:Y:S01]  /*e760*/  HMMA.16816.F32 R24, R144.reuse, R158, R24 ;  /* 0x0000009e9018723c */ /* 0x040fe20000001818 */
[----:B------:R-:W3:Y:S07]  /*e770*/  LDSM.16.M88.4 R156, [R171] ;  /* 0x00000000ab9c783b */ /* 0x000eee0000000200 */
[C---:B--2---:R-:W-:Y:S08]  /*e780*/  HMMA.16816.F32 R28, R144.reuse, R136, R28 ;  /* 0x00000088901c723c */ /* 0x044ff0000000181c */
[----:B------:R-:W-:Y:S01]  /*e790*/  HMMA.16816.F32 R32, R144, R138, R32 ;  /* 0x0000008a9020723c */ /* 0x000fe20000001820 */
[----:B------:R-:W-:Y:S07]  /*e7a0*/  LDSM.16.M88.4 R136, [R176+0x8000] ;  /* 0x00800000b088783b */ /* 0x000fee0000000200 */
[C---:B-1----:R-:W-:Y:S01]  /*e7b0*/  HMMA.16816.F32 R4, R140.reuse, R148, R4 ;  /* 0x000000948c04723c */ /* 0x042fe20000001804 */
[----:B------:R-:W1:Y:S07]  /*e7c0*/  LDSM.16.M88.4 R144, [R166+0x4000] ;  /* 0x00400000a690783b */ /* 0x000e6e0000000200 */
[C---:B------:R-:W-:Y:S01]  /*e7d0*/  HMMA.16816.F32 R8, R140.reuse, R150, R8 ;  /* 0x000000968c08723c */ /* 0x040fe20000001808 */
[----:B------:R-:W2:Y:S07]  /*e7e0*/  LDSM.16.M88.4 R148, [R166+0x4800] ;  /* 0x00480000a694783b */ /* 0x000eae0000000200 */
[C---:B----4-:R-:W-:Y:S08]  /*e7f0*/  HMMA.16816.F32 R12, R140.reuse, R152, R12 ;  /* 0x000000988c0c723c */ /* 0x050ff0000000180c */
[C---:B------:R-:W-:Y:S01]  /*e800*/  HMMA.16816.F32 R16, R140.reuse, R154, R16 ;  /* 0x0000009a8c10723c */ /* 0x040fe20000001810 */
[----:B------:R-:W4:Y:S07]  /*e810*/  LDSM.16.M88.4 R152, [R166+0x5000] ;  /* 0x00500000a698783b */ /* 0x000f2e0000000200 */
[C---:B---3--:R-:W-:Y:S08]  /*e820*/  HMMA.16816.F32 R20, R140.reuse, R156, R20 ;  /* 0x0000009c8c14723c */ /* 0x048ff00000001814 */
[C---:B------:R-:W-:Y:S01]  /*e830*/  HMMA.16816.F32 R24, R140.reuse, R158, R24 ;  /* 0x0000009e8c18723c */ /* 0x040fe20000001818 */
[----:B------:R-:W-:Y:S07]  /*e840*/  LDSM.16.M88.4 R156, [R175+0x8000] ;  /* 0x00800000af9c783b */ /* 0x000fee0000000200 */
[C---:B------:R-:W-:Y:S08]  /*e850*/  HMMA.16816.F32 R28, R140.reuse, R160, R28 ;  /* 0x000000a08c1c723c */ /* 0x040ff0000000181c */
[----:B------:R-:W-:Y:S01]  /*e860*/  HMMA.16816.F32 R32, R140, R162, R32 ;  /* 0x000000a28c20723c */ /* 0x000fe20000001820 */
[----:B------:R-:W3:Y:S07]  /*e870*/  LDSM.16.M88.4 R140, [R166+0x5800] ;  /* 0x00580000a68c783b */ /* 0x000eee0000000200 */
[C---:B-1----:R-:W-:Y:S01]  /*e880*/  HMMA.16816.F32 R4, R136.reuse, R144, R4 ;  /* 0x000000908804723c */ /* 0x042fe20000001804 */
[----:B------:R-:W1:Y:S07]  /*e890*/  LDSM.16.M88.4 R160, [R165] ;  /* 0x00000000a5a0783b */ /* 0x000e6e0000000200 */
[C---:B------:R-:W-:Y:S08]  /*e8a0*/  HMMA.16816.F32 R8, R136.reuse, R146, R8 ;  /* 0x000000928808723c */ /* 0x040ff00000001808 */
[C---:B--2---:R-:W-:Y:S08]  /*e8b0*/  HMMA.16816.F32 R12, R136.reuse, R148, R12 ;  /* 0x00000094880c723c */ /* 0x044ff0000000180c */
[C---:B------:R-:W-:Y:S08]  /*e8c0*/  HMMA.16816.F32 R16, R136.reuse, R150, R16 ;  /* 0x000000968810723c */ /* 0x040ff00000001810 */
[C---:B----4-:R-:W-:Y:S08]  /*e8d0*/  HMMA.16816.F32 R20, R136.reuse, R152, R20 ;  /* 0x000000988814723c */ /* 0x050ff00000001814 */
[C---:B------:R-:W-:Y:S08]  /*e8e0*/  HMMA.16816.F32 R24, R136.reuse, R154, R24 ;  /* 0x0000009a8818723c */ /* 0x040ff00000001818 */
[C---:B---3--:R-:W-:Y:S08]  /*e8f0*/  HMMA.16816.F32 R28, R136.reuse, R140, R28 ;  /* 0x0000008c881c723c */ /* 0x048ff0000000181c */
[----:B------:R-:W-:Y:S01]  /*e900*/  HMMA.16816.F32 R32, R136, R142, R32 ;  /* 0x0000008e8820723c */ /* 0x000fe20000001820 */
[----:B------:R-:W2:Y:S07]  /*e910*/  LDSM.16.M88.4 R136, [R165+0x800] ;  /* 0x00080000a588783b */ /* 0x000eae0000000200 */
[C---:B-1----:R-:W-:Y:S08]  /*e920*/  HMMA.16816.F32 R4, R156.reuse, R160, R4 ;  /* 0x000000a09c04723c */ /* 0x042ff00000001804 */
[C---:B------:R-:W-:Y:S11]  /*e930*/  HMMA.16816.F32 R8, R156.reuse, R162, R8 ;  /* 0x000000a29c08723c */ /* 0x040ff60000001808 */
[----:B------:R-:W-:Y:S05]  /*e940*/  @!UPT UIADD3 URZ, URZ, URZ, URZ ;  /* 0x0000003f3f3ff290 */ /* 0x000fea000fffe03f */
[----:B------:R-:W-:Y:S04]  /*e950*/  FMUL.FTZ R0, R4, c[0x0][0x320] ;  /* 0x0000c80004007a20 */ /* 0x000fe80000410000 */
[----:B------:R1:W3:Y:S04]  /*e960*/  MUFU.TANH R150, R0 ;  /* 0x0000000000967308 */ /* 0x0002e80000002400 */
[----:B------:R-:W-:Y:S01]  /*e970*/  FMUL.FTZ R2, R11, c[0x0][0x320] ;  /* 0x0000c8000b027a20 */ /* 0x000fe20000410000 */
[C---:B--2---:R-:W-:Y:S05]  /*e980*/  HMMA.16816.F32 R12, R156.reuse, R136, R12 ;  /* 0x000000889c0c723c */ /* 0x044fea000000180c */
[----:B------:R2:W4:Y:S03]  /*e990*/  MUFU.TANH R153, R2 ;  /* 0x0000000200997308 */ /* 0x0005260000002400 */
[C---:B------:R-:W-:Y:S04]  /*e9a0*/  HMMA.16816.F32 R16, R156.reuse, R138, R16 ;  /* 0x0000008a9c10723c */ /* 0x040fe80000001810 */
[----:B-1----:R-:W-:Y:S04]  /*e9b0*/  FMUL.FTZ R0, R5, c[0x0][0x320] ;  /* 0x0000c80005007a20 */ /* 0x002fe80000410000 */
[----:B------:R1:W1:Y:S11]  /*e9c0*/  MUFU.TANH R149, R0 ;  /* 0x0000000000957308 */ /* 0x0002760000002400 */
[----:B------:R-:W-:Y:S05]  /*e9d0*/  @!UPT UIADD3 URZ, URZ, URZ, URZ ;  /* 0x0000003f3f3ff290 */ /* 0x000fea000fffe03f */
[----:B--2---:R-:W-:Y:S04]  /*e9e0*/  FMUL.FTZ R2, R19, c[0x0][0x320] ;  /* 0x0000c80013027a20 */ /* 0x004fe80000410000 */
[----:B------:R-:W2:Y:S01]  /*e9f0*/  MUFU.TANH R143, R2 ;  /* 0x00000002008f7308 */ /* 0x000ea20000002400 */
        /* <DEDUP_REMOVED lines=9> */
[----:B-----5:R-:W-:Y:S04]  /*ea90*/  FMUL.FTZ R0, R9, c[0x0][0x320] ;  /* 0x0000c80009007a20 */ /* 0x020fe80000410000 */
[----:B------:R1:W1:Y:S04]  /*eaa0*/  MUFU.TANH R147, R0 ;  /* 0x0000000000937308 */ /* 0x0002680000002400 */
[----:B-1----:R-:W-:Y:S02]  /*eab0*/  FMUL.FTZ R0, R10, c[0x0][0x320] ;  /* 0x0000c8000a007a20 */ /* 0x002fe40000410000 */
[----:B------:R-:W1:Y:S01]  /*eac0*/  LDSM.16.M88.4 R8, [R165+0x1800] ;  /* 0x00180000a508783b */ /* 0x000e620000000200 */
[----:B------:R-:W-:Y:S04]  /*ead0*/  DEPBAR.LE SB0, 0x0 ;  /* 0x000080000000791a */ /* 0x000fe80000000000 */
[----:B------:R5:W1:Y:S03]  /*eae0*/  MUFU.TANH R154, R0 ;  /* 0x00000000009a7308 */ /* 0x000a660000002400 */
[----:B------:R-:W-:Y:S01]  /*eaf0*/  BAR.SYNC.DEFER_BLOCKING 0x0 ;  /* 0x0000000000007b1d */ /* 0x000fe20000010000 */
[----:B-----5:R-:W-:Y:S06]  /*eb00*/  FMUL.FTZ R0, R12, c[0x0][0x320] ;  /* 0x0000c8000c007a20 */ /* 0x020fec0000410000 */
        /* <DEDUP_REMOVED lines=48> */
[----:B--234-:R-:W-:Y:S01]  /*ee10*/  IMAD R2, R178, 0x40, R201 ;  /* 0x00000040b2027824 */ /* 0x01cfe200078e02c9 */
        /* <DEDUP_REMOVED lines=12> */
[----:B-1----:R-:W-:Y:S01]  /*eee0*/  IMAD.MOV.U32 R0, RZ, RZ, R2 ;  /* 0x000000ffff007224 */ /* 0x002fe200078e0002 */
        /* <DEDUP_REMOVED lines=23> */
.L_x_653:
[----:B------:R-:W-:-:S05]  /*f060*/  BRA.DIV ~URZ, `(.L_x_545) ;  /* 0x00008e627f007947 */ /* 0x000fca000b800000 */
[----:B------:R-:W3:Y:S01]  /*f070*/  SHFL.IDX PT, R0, R8, RZ, 0x181f ;  /* 0x00181fff08007589 */ /* 0x000ee200000e0000 */
[C---:B------:R-:W-:Y:S04]  /*f080*/  IADD3 R2, -R177.reuse, 0x10, RZ ;  /* 0x00000010b1027810 */ /* 0x040fe80007ffe1ff */
[----:B------:R-:W-:Y:S04]  /*f090*/  LOP3.LUT R2, R2, 0xf, RZ, 0xc0, !PT ;  /* 0x0000000f02027812 */ /* 0x000fe800078ec0ff */
[----:B---3--:R-:W-:Y:S04]  /*f0a0*/  IADD3 R2, P1, P0, R2, R0, R12 ;  /* 0x0000000002027210 */ /* 0x008fe8000783e00c */
[----:B--2---:R-:W-:Y:S02]  /*f0b0*/  IADD3.X R3, RZ, R4, R9, P1, P0 ;  /* 0x00000004ff037210 */ /* 0x004fe40000fe0409 */
[----:B------:R-:W-:Y:S11]  /*f0c0*/  ISETP.NE.U32.AND P0, PT, R177, RZ, PT ;  /* 0x000000ffb100720c */ /* 0x000ff60003f05070 */
[----:B------:R-:W-:Y:S02]  /*f0d0*/  @!UPT UIADD3 URZ, URZ, URZ, URZ ;  /* 0x0000003f3f3ff290 */ /* 0x000fe4000fffe03f */
        /* <DEDUP_REMOVED lines=11> */
.L_x_654:
[C---:B---3--:R-:W-:Y:S02]  /*f190*/  IADD3 R2, -R177.reuse, 0x10, RZ ;  /* 0x00000010b1027810 */ /* 0x048fe40007ffe1ff */
[----:B------:R-:W-:Y:S02]  /*f1a0*/  ISETP.NE.U32.AND P0, PT, R177, RZ, PT ;  /* 0x000000ffb100720c */ /* 0x000fe40003f05070 */
[----:B------:R-:W-:Y:S04]  /*f1b0*/  LOP3.LUT R2, R2, 0xf, RZ, 0xc0, !PT ;  /* 0x0000000f02027812 */ /* 0x000fe800078ec0ff */
[----:B--2---:R-:W-:Y:S04]  /*f1c0*/  IADD3 R2, P2, P1, R2, R0, R12 ;  /* 0x0000000002027210 */ /* 0x004fe8000795e00c */
[----:B----4-:R-:W-:Y:S05]  /*f1d0*/  IADD3.X R3, RZ, R4, R9, P2, P1 ;  /* 0x00000004ff037210 */ /* 0x010fea00017e2409 */
[----:B------:R-:W-:Y:S01]  /*f1e0*/  @!PT LDS RZ, [RZ] ;  /* 0x00000000fffff984 */ /* 0x000fe20000000800 */
[----:B------:R-:W-:Y:S01]  /*f1f0*/  @!PT LDS RZ, [RZ] ;  /* 0x00000000fffff984 */ /* 0x000fe20000000800 */
[----:B------:R-:W-:Y:S01]  /*f200*/  @!PT LDS RZ, [RZ] ;  /* 0x00000000fffff984 */ /* 0x000fe20000000800 */
[----:B------:R2:W-:Y:S01]  /*f210*/  LDGSTS.E.BYPASS.LTC128B.128.ZFILL [R179+0x7100], [R2.64], P0 ;  /* 0x0710000002b37fae */ /* 0x0005e20008141d48 */
[----:B------:R-:W-:Y:S05]  /*f220*/  IADD3 R6, P0, R0, R13, RZ ;  /* 0x0000000d00067210 */ /* 0x000fea0007f1e0ff */
[----:B------:R-:W-:Y:S05]  /*f230*/  IMAD.X R7, R4, 0x1, R10, P0 ;  /* 0x0000000104077824 */ /* 0x000fea00000e060a */
[----:B------:R3:W-:Y:S01]  /*f240*/  LDGSTS.E.BYPASS.LTC128B.128 [R179+0x9100], [R6.64], !P4 ;  /* 0x0910000006b37fae */ /* 0x0007e2000e101d48 */
[----:B--2---:R-:W-:Y:S05]  /*f250*/  IADD3 R2, P0, R0, R26, RZ ;  /* 0x0000001a00027210 */ /* 0x004fea0007f1e0ff */
[----:B------:R-:W-:Y:S05]  /*f260*/  IMAD.X R3, R4, 0x1, R11, P0 ;  /* 0x0000000104037824 */ /* 0x000fea00000e060b */
[----:B------:R3:W-:Y:S03]  /*f270*/  LDGSTS.E.BYPASS.LTC128B.128 [R179+0xb100], [R2.64], !P3 ;  /* 0x0b10000002b37fae */ /* 0x0007e6000d901d48 */
.L_x_543:
[----:B--234-:R-:W-:Y:S05]  /*f280*/  BSYNC B0 ;  /* 0x0000000000007941 */ /* 0x01cfea0003800000 */
.L_x_542:
[----:B------:R-:W-:Y:S01]  /*f290*/  LOP3.LUT R6, RZ, c[0x0][0x324], RZ, 0x33, !PT ;  /* 0x0000c900ff067a12 */ /* 0x000fe200078e33ff */
[----:B-1----:R-:W-:Y:S01]  /*f2a0*/  IMAD.MOV.U32 R0, RZ, RZ, c[0x0][0x2c4] ;  /* 0x0000b100ff007624 */ /* 0x002fe200078e00ff */
[----:B------:R-:W0:Y:S01]  /*f2b0*/  LDGDEPBAR ;  /* 0x00000000000079af */ /* 0x000e220000000000 */
[----:B------:R-:W-:Y:S02]  /*f2c0*/  IMAD.SHL.U32 R5, R178, 0x40, RZ ;  /* 0x00000040b2057824 */ /* 0x000fe400078e00ff */
[----:B------:R-:W-:Y:S01]  /*f2d0*/  IMAD.IADD R4, R216, 0x1, R211 ;  /* 0x00000001d8047824 */ /* 0x000fe200078e02d3 */
[----:B------:R-:W-:Y:S02]  /*f2e0*/  ISETP.NE.AND P0, PT, R0, 0x1, PT ;  /* 0x000000010000780c */ /* 0x000fe40003f05270 */
[----:B------:R-:W-:Y:S04]  /*f2f0*/  IADD3 R0, -R199, 0x1, -R5 ;  /* 0x00000001c7007810 */ /* 0x000fe80007ffe905 */
[----:B------:R-:W-:Y:S04]  /*f300*/  IADD3 R0, -R196, R0, R195 ;  /* 0x00000000c4007210 */ /* 0x000fe80007ffe1c3 */
[----:B------:R-:W-:Y:S03]  /*f310*/  IADD3 R7, R0, c[0x0][0x328], RZ ;  /* 0x0000ca0000077a10 */ /* 0x000fe60007ffe0ff */
[----:B------:R-:W-:Y:S05]  /*f320*/  @P0 IMAD.HI.U32 R2, R4, c[0x0][0x2c8], RZ ;  /* 0x0000b20004020a27 */ /* 0x000fea00078e00ff */
[----:B------:R-:W-:Y:S01]  /*f330*/  @P0 SHF.R.U32.HI R4, RZ, c[0x0][0x2cc], R2 ;  /* 0x0000b300ff040a19 */ /* 0x000fe20000011602 */
[----:B------:R-:W-:-:S05]  /*f340*/  BRA.DIV ~URZ, `(.L_x_546) ;  /* 0x00008da27f007947 */ /* 0x000fca000b800000 */
[----:B------:R1:W2:Y:S02]  /*f350*/  SHFL.IDX PT, R3, R4, RZ, 0x1c1f ;  /* 0x001c1fff04037589 */ /* 0x0002a400000e0000 */
.L_x_655:
[----:B------:R-:W-:Y:S02]  /*f360*/  IMAD.MOV.U32 R2, RZ, RZ, c[0x0][0x32c] ;  /* 0x0000cb00ff027624 */ /* 0x000fe400078e00ff */
[----:B------:R-:W-:Y:S03]  /*f370*/  IMAD.IADD R6, R6, 0x1, R0 ;  /* 0x0000000106067824 */ /* 0x000fe600078e0200 */
[----:B------:R-:W-:Y:S02]  /*f380*/  ISETP.GE.AND P0, PT, R2, 0x1, PT ;  /* 0x000000010200780c */ /* 0x000fe40003f06270 */
[-C--:B--2---:R-:W-:Y:S02]  /*f390*/  IADD3 R2, R7, R3.reuse, RZ ;  /* 0x0000000307027210 */ /* 0x084fe40007ffe0ff */
[----:B------:R-:W-:Y:S09]  /*f3a0*/  IADD3 R0, R6, R3, RZ ;  /* 0x0000000306007210 */ /* 0x000ff20007ffe0ff */
        /* <DEDUP_REMOVED lines=14> */
.L_x_549:
[----:B------:R-:W-:Y:S04]  /*f490*/  MOV R8, 0x1 ;  /* 0x0000000100087802 */ /* 0x000fe80000000f00 */
[----:B------:R-:W-:Y:S11]  /*f4a0*/  ISETP.NE.AND P0, PT, R8, c[0x0][0x32c], PT ;  /* 0x0000cb0008007a0c */ /* 0x000ff60003f05270 */
[----:B------:R-:W-:Y:S02]  /*f4b0*/  @!UPT UIADD3 URZ, URZ, URZ, URZ ;  /* 0x0000003f3f3ff290 */ /* 0x000fe4000fffe03f */
[----:B------:R-:W-:Y:S05]  /*f4c0*/  @P0 IMAD.HI.U32 R8, R3, c[0x0][0x330], RZ ;  /* 0x0000cc0003080a27 */ /* 0x000fea00078e00ff */
[----:B------:R-:W-:Y:S02]  /*f4d0*/  @P0 SHF.R.U32.HI R3, RZ, c[0x0][0x334], R8 ;  /* 0x0000cd00ff030a19 */ /* 0x000fe40000011608 */
.L_x_550:
[----:B------:R-:W-:Y:S05]  /*f4e0*/  BSYNC B0 ;  /* 0x0000000000007941 */ /* 0x000fea0003800000 */
.L_x_548:
[----:B------:R-:W-:Y:S04]  /*f4f0*/  IMAD R3, R3, c[0x0][0x32c], -R5 ;  /* 0x0000cb0003037a24 */ /* 0x000fe800078e0a05 */
[----:B------:R-:W-:Y:S05]  /*f500*/  IMAD.IADD R3, R3, 0x1, -R199 ;  /* 0x0000000103037824 */ /* 0x000fea00078e0ac7 */
[----:B------:R-:W-:Y:S02]  /*f510*/  IMNMX R0, R0, R3, !PT ;  /* 0x0000000300007217 */ /* 0x000fe40007800200 */
[----:B------:R-:W-:Y:S04]  /*f520*/  IADD3 R3, R3, c[0x0][0x32c], RZ ;  /* 0x0000cb0003037a10 */ /* 0x000fe80007ffe0ff */
[----:B------:R-:W-:Y:S02]  /*f530*/  IMNMX R2, R2, R3, PT ;  /* 0x0000000302027217 */ /* 0x000fe40003800200 */
.L_x_547:
        /* <DEDUP_REMOVED lines=51> */
.L_x_656:
        /* <DEDUP_REMOVED lines=19> */
.L_x_554:
[----:B-12---:R-:W-:Y:S04]  /*f9a0*/  MOV R4, 0x1 ;  /* 0x0000000100047802 */ /* 0x006fe80000000f00 */
[----:B------:R-:W-:Y:S11]  /*f9b0*/  ISETP.NE.AND P0, PT, R4, c[0x0][0x32c], PT ;  /* 0x0000cb0004007a0c */ /* 0x000ff60003f05270 */
[----:B------:R-:W-:Y:S02]  /*f9c0*/  @!UPT UIADD3 URZ, URZ, URZ, URZ ;  /* 0x0000003f3f3ff290 */ /* 0x000fe4000fffe03f */
[----:B------:R-:W-:Y:S05]  /*f9d0*/  @P0 IMAD.HI.U32 R4, R3, c[0x0][0x330], RZ ;  /* 0x0000cc0003040a27 */ /* 0x000fea00078e00ff */
[----:B------:R-:W-:Y:S02]  /*f9e0*/  @P0 SHF.R.U32.HI R3, RZ, c[0x0][0x334], R4 ;  /* 0x0000cd00ff030a19 */ /* 0x000fe40000011604 */
.L_x_555:
[----:B------:R-:W-:Y:S05]  /*f9f0*/  BSYNC B0 ;  /* 0x0000000000007941 */ /* 0x000fea0003800000 */
.L_x_553:
[----:B------:R-:W-:Y:S04]  /*fa00*/  IMAD R5, R3, c[0x0][0x32c], -R5 ;  /* 0x0000cb0003057a24 */ /* 0x000fe800078e0a05 */
[----:B------:R-:W-:Y:S05]  /*fa10*/  IMAD.IADD R3, R5, 0x1, -R199 ;  /* 0x0000000105037824 */ /* 0x000fea00078e0ac7 */
[----:B------:R-:W-:Y:S02]  /*fa20*/  IADD3 R4, R3, c[0x0][0x32c], RZ ;  /* 0x0000cb0003047a10 */ /* 0x000fe40007ffe0ff */
[----:B------:R-:W-:Y:S02]  /*fa30*/  IMNMX R0, R0, R3, !PT ;  /* 0x0000000300007217 */ /* 0x000fe40007800200 */
[----:B------:R-:W-:Y:S02]  /*fa40*/  IMNMX R2, R2, R4, PT ;  /* 0x0000000402027217 */ /* 0x000fe40003800200 */
.L_x_552:
        /* <DEDUP_REMOVED lines=10> */
[----:B-12---:R-:W-:Y:S02]  /*faf0*/  FMNMX.FTZ R4, R7, R102, !PT ;  /* 0x0000006607047209 */ /* 0x006fe40007810000 */
        /* <DEDUP_REMOVED lines=42> */
[C---:B------:R-:W-:Y:S02]  /*fda0*/  ISETP.LT.OR P2, PT, R2.reuse, 0x2a, P2 ;  /* 0x0000002a0200780c */ /* 0x040fe40001741670 */
        /* <DEDUP_REMOVED lines=28> */
.L_x_657:
[----:B--2---:R-:W-:Y:S01]  /*ff70*/  FMNMX.FTZ R5, R4, R0, !PT ;  /* 0x0000000004057209 */ /* 0x004fe20007810000 */
[----:B------:R-:W-:-:S05]  /*ff80*/  BRA.DIV ~URZ, `(.L_x_557) ;  /* 0x000082827f007947 */ /* 0x000fca000b800000 */
[----:B------:R-:W-:Y:S04]  /*ff90*/  SHFL.BFLY PT, R0, R6, 0x2, 0x1f ;  /* 0x0c401f0006007f89 */ /* 0x000fe800000e0000 */
[----:B------:R-:W2:Y:S02]  /*ffa0*/  SHFL.BFLY PT, R2, R5, 0x1, 0x1f ;  /* 0x0c201f0005027f89 */ /* 0x000ea400000e0000 */
[----:B--2---:R-:W-:Y:S02]  /*ffb0*/  FMNMX.FTZ R100, R5, R2, !PT ;  /* 0x0000000205647209 */ /* 0x004fe40007810000 */
[----:B-1----:R-:W-:Y:S05]  /*ffc0*/  FMNMX.FTZ R4, R6, R0, !PT ;  /* 0x0000000006047209 */ /* 0x002fea0007810000 */
[----:B------:R1:W2:Y:S02]  /*ffd0*/  SHFL.BFLY PT, R0, R4, 0x1, 0x1f ;  /* 0x0c201f0004007f89 */ /* 0x0002a400000e0000 */
.L_x_658:
        /* <DEDUP_REMOVED lines=9> */
[----:B------:R1:W-:Y:S10]  /*10070*/  MUFU.EX2 R6, R2 ;  /* 0x0000000200067308 */ /* 0x0003f40000000800 */
[----:B------:R-:W-:Y:S01]  /*10080*/  MUFU.EX2 R189, R5 ;  /* 0x0000000500bd7308 */ /* 0x000fe20000000800 */
[--C-:B-1----:R-:W-:Y:S09]  /*10090*/  FFMA.FTZ R2, R12, c[0x0][0x2d0], -R144.reuse ;  /* 0x0000b4000c027a23 */ /* 0x102ff20000010890 */
[----:B------:R1:W3:Y:S02]  /*100a0*/  MUFU.EX2 R186, R2 ;  /* 0x0000000200ba7308 */ /* 0x0002e40000000800 */
[----:B-1----:R-:W-:Y:S01]  /*100b0*/  FFMA.FTZ R2, R11, c[0x0][0x2d0], -R144 ;  /* 0x0000b4000b027a23 */ /* 0x002fe20000010890 */
[----:B---3--:R-:W-:Y:S07]  /*100c0*/  F2FP.PACK_AB R136, R186, R6 ;  /* 0x00000006ba88723e */ /* 0x008fee00000000ff */
[----:B------:R1:W3:Y:S02]  /*100d0*/  MUFU.EX2 R187, R2 ;  /* 0x0000000200bb7308 */ /* 0x0002e40000000800 */
[----:B-1----:R-:W-:Y:S02]  /*100e0*/  FSEL R2, R100, RZ, P0 ;  /* 0x000000ff64027208 */ /* 0x002fe40000000000 */
[----:B------:R-:W-:Y:S02]  /*100f0*/  FSETP.NEU.FTZ.AND P0, PT, R3, -INF , PT ;  /* 0xff8000000300780b */ /* 0x000fe40003f1d000 */
[----:B---3--:R-:W-:Y:S01]  /*10100*/  F2FP.PACK_AB R138, R189, R187 ;  /* 0x000000bbbd8a723e */ /* 0x008fe200000000ff */
[----:B------:R-:W-:Y:S01]  /*10110*/  FADD.FTZ R0, -R2, R101 ;  /* 0x0000006502007221 */ /* 0x000fe20000010100 */
[----:B------:R-:W-:Y:S03]  /*10120*/  FSEL R101, R4, RZ, P0 ;  /* 0x000000ff04657208 */ /* 0x000fe60000000000 */
[----:B------:R-:W-:Y:S02]  /*10130*/  FMUL.FTZ R0, R0, c[0x0][0x2d0] ;  /* 0x0000b40000007a20 */ /* 0x000fe40000410000 */
[--C-:B------:R-:W-:Y:S02]  /*10140*/  FFMA.FTZ R4, R9, c[0x0][0x2d0], -R101.reuse ;  /* 0x0000b40009047a23 */ /* 0x100fe40000010865 */
[----:B------:R1:W3:Y:S01]  /*10150*/  MUFU.EX2 R2, R0 ;  /* 0x0000000000027308 */ /* 0x0002e20000000800 */
[--C-:B------:R-:W-:Y:S09]  /*10160*/  FFMA.FTZ R7, R7, c[0x0][0x2d0], -R101.reuse ;  /* 0x0000b40007077a23 */ /* 0x100ff20000010865 */
[----:B------:R-:W-:Y:S10]  /*10170*/  MUFU.EX2 R188, R4 ;  /* 0x0000000400bc7308 */ /* 0x000ff40000000800 */
[----:B------:R-:W-:Y:S01]  /*10180*/  MUFU.EX2 R7, R7 ;  /* 0x0000000700077308 */ /* 0x000fe20000000800 */
[--C-:B-1----:R-:W-:Y:S02]  /*10190*/  FFMA.FTZ R0, R8, c[0x0][0x2d0], -R101.reuse ;  /* 0x0000b40008007a23 */ /* 0x102fe40000010865 */
[C---:B---3--:R-:W-:Y:S02]  /*101a0*/  FMUL.FTZ R8, R2.reuse, R128 ;  /* 0x0000008002087220 */ /* 0x048fe40000410000 */
[C---:B------:R-:W-:Y:S05]  /*101b0*/  FMUL.FTZ R9, R2.reuse, R129 ;  /* 0x0000008102097220 */ /* 0x040fea0000410000 */
[----:B------:R1:W3:Y:S01]  /*101c0*/  MUFU.EX2 R185, R0 ;  /* 0x0000000000b97308 */ /* 0x0002e20000000800 */
        /* <DEDUP_REMOVED lines=12> */
[----:B-1----:R-:W-:Y:S01]  /*10290*/  FSEL R0, R3, RZ, P0 ;  /* 0x000000ff03007208 */ /* 0x002fe20000000000 */
[C---:B------:R-:W-:Y:S01]  /*102a0*/  FMUL.FTZ R36, R2.reuse, R36 ;  /* 0x0000002402247220 */ /* 0x040fe20000410000 */
[----:B---3--:R-:W-:Y:S01]  /*102b0*/  F2FP.PACK_AB R137, R185, R7 ;  /* 0x00000007b989723e */ /* 0x008fe200000000ff */
[----:B------:R-:W-:Y:S01]  /*102c0*/  FMUL.FTZ R37, R2, R37 ;  /* 0x0000002502257220 */ /* 0x000fe20000410000 */
[----:B------:R-:W-:Y:S01]  /*102d0*/  ISETP.GT.AND P0, PT, R178, R194, PT ;  /* 0x000000c2b200720c */ /* 0x000fe20003f04270 */
[----:B------:R-:W-:Y:S02]  /*102e0*/  FADD.FTZ R0, -R0, R102 ;  /* 0x0000006600007221 */ /* 0x000fe40000010100 */
[----:B------:R-:W-:Y:S02]  /*102f0*/  FMUL.FTZ R40, R2, R40 ;  /* 0x0000002802287220 */ /* 0x000fe40000410000 */
[----:B------:R-:W-:Y:S02]  /*10300*/  FMUL.FTZ R0, R0, c[0x0][0x2d0] ;  /* 0x0000b40000007a20 */ /* 0x000fe40000410000 */
[C---:B------:R-:W-:Y:S02]  /*10310*/  FMUL.FTZ R41, R2.reuse, R41 ;  /* 0x0000002902297220 */ /* 0x040fe40000410000 */
[C---:B------:R-:W-:Y:S02]  /*10320*/  FMUL.FTZ R44, R2.reuse, R44 ;  /* 0x0000002c022c7220 */ /* 0x040fe40000410000 */
[----:B------:R-:W1:Y:S01]  /*10330*/  MUFU.EX2 R0, R0 ;  /* 0x0000000000007308 */ /* 0x000e620000000800 */
        /* <DEDUP_REMOVED lines=29> */
[----:B------:R-:W-:Y:S02]  /*10510*/  FFMA.FTZ R102, R2, R190, R6 ;  /* 0x000000be02667223 */ /* 0x000fe40000010006 */
[----:B------:R-:W-:Y:S02]  /*10520*/  FFMA.FTZ R2, R14, c[0x0][0x2d0], -R101 ;  /* 0x0000b4000e027a23 */ /* 0x000fe40000010865 */
[C---:B-1----:R-:W-:Y:S02]  /*10530*/  FMUL.FTZ R10, R0.reuse, R130 ;  /* 0x00000082000a7220 */ /* 0x042fe40000410000 */
[----:B------:R-:W1:Y:S01]  /*10540*/  MUFU.EX2 R132, R2 ;  /* 0x0000000200847308 */ /* 0x000e620000000800 */
[C---:B------:R-:W-:Y:S02]  /*10550*/  FMUL.FTZ R11, R0.reuse, R131 ;  /* 0x00000083000b7220 */ /* 0x040fe40000410000 */
[----:B------:R-:W3:Y:S01]  /*10560*/  LDSM.16.MT88.4 R128, [R168] ;  /* 0x00000000a880783b */ /* 0x000ee20000004200 */
[C---:B------:R-:W-:Y:S02]  /*10570*/  FMUL.FTZ R18, R0.reuse, R122 ;  /* 0x0000007a00127220 */ /* 0x040fe40000410000 */
[C---:B------:R-:W-:Y:S02]  /*10580*/  FMUL.FTZ R19, R0.reuse, R123 ;  /* 0x0000007b00137220 */ /* 0x040fe40000410000 */
[C---:B------:R-:W-:Y:S02]  /*10590*/  FFMA.FTZ R116, R0.reuse, R191, R7 ;  /* 0x000000bf00747223 */ /* 0x040fe40000010007 */
[C---:B------:R-:W-:Y:S01]  /*105a0*/  FMUL.FTZ R6, R0.reuse, R134 ;  /* 0x0000008600067220 */ /* 0x040fe20000410000 */
[----:B------:R-:W4:Y:S01]  /*105b0*/  LDSM.16.MT88.4 R120, [R170] ;  /* 0x00000000aa78783b */ /* 0x000f220000004200 */
[C---:B------:R-:W-:Y:S02]  /*105c0*/  FMUL.FTZ R7, R0.reuse, R135 ;  /* 0x0000008700077220 */ /* 0x040fe40000410000 */
[C---:B------:R-:W-:Y:S02]  /*105d0*/  FMUL.FTZ R26, R0.reuse, R114 ;  /* 0x00000072001a7220 */ /* 0x040fe40000410000 */
[C---:B------:R-:W-:Y:S02]  /*105e0*/  FMUL.FTZ R27, R0.reuse, R115 ;  /* 0x00000073001b7220 */ /* 0x040fe40000410000 */
[C---:B------:R-:W-:Y:S01]  /*105f0*/  FMUL.FTZ R14, R0.reuse, R126 ;  /* 0x0000007e000e7220 */ /* 0x040fe20000410000 */
[----:B------:R-:W5:Y:S01]  /*10600*/  LDSM.16.MT88.4 R112, [R169] ;  /* 0x00000000a970783b */ /* 0x000f620000004200 */
[C---:B------:R-:W-:Y:S02]  /*10610*/  FMUL.FTZ R15, R0.reuse, R127 ;  /* 0x0000007f000f7220 */ /* 0x040fe40000410000 */
[----:B------:R-:W-:Y:S01]  /*10620*/  FMUL.FTZ R34, R0, R106 ;  /* 0x0000006a00227220 */ /* 0x000fe20000410000 */
[----:B-1----:R-:W-:Y:S01]  /*10630*/  F2FP.PACK_AB R139, R132, R188 ;  /* 0x000000bc848b723e */ /* 0x002fe200000000ff */
[C---:B------:R-:W-:Y:S03]  /*10640*/  FMUL.FTZ R35, R0.reuse, R107 ;  /* 0x0000006b00237220 */ /* 0x040fe60000410000 */
[----:B------:R-:W1:Y:S01]  /*10650*/  LDSM.16.MT88.4 R104, [R167+0x2000] ;  /* 0x00200000a768783b */ /* 0x000e620000004200 */
[C---:B------:R-:W-:Y:S02]  /*10660*/  FMUL.FTZ R22, R0.reuse, R118 ;  /* 0x0000007600167220 */ /* 0x040fe40000410000 */
[C---:B------:R-:W-:Y:S01]  /*10670*/  FMUL.FTZ R23, R0.reuse, R119 ;  /* 0x0000007700177220 */ /* 0x040fe20000410000 */
[C---:B--2---:R-:W-:Y:S05]  /*10680*/  HMMA.16816.F32 R4, R136.reuse, R140, R4 ;  /* 0x0000008c8804723c */ /* 0x044fea0000001804 */
[C---:B------:R-:W-:Y:S02]  /*10690*/  FMUL.FTZ R30, R0.reuse, R110 ;  /* 0x0000006e001e7220 */ /* 0x040fe40000410000 */
[C---:B------:R-:W-:Y:S01]  /*106a0*/  FMUL.FTZ R31, R0.reuse, R111 ;  /* 0x0000006f001f7220 */ /* 0x040fe20000410000 */
[C---:B------:R-:W-:Y:S01]  /*106b0*/  HMMA.16816.F32 R8, R136.reuse, R142, R8 ;  /* 0x0000008e8808723c */ /* 0x040fe20000001808 */
[----:B------:R-:W-:Y:S03]  /*106c0*/  LDSM.16.MT88.4 R108, [R167+0x800] ;  /* 0x00080000a76c783b */ /* 0x000fe60000004200 */
[C---:B------:R-:W-:Y:S02]  /*106d0*/  FMUL.FTZ R38, R0.reuse, R38 ;  /* 0x0000002600267220 */ /* 0x040fe40000410000 */
[C---:B------:R-:W-:Y:S02]  /*106e0*/  FMUL.FTZ R39, R0.reuse, R39 ;  /* 0x0000002700277220 */ /* 0x040fe40000410000 */
[C---:B---3--:R-:W-:Y:S04]  /*106f0*/  HMMA.16816.F32 R12, R136.reuse, R128, R12 ;  /* 0x00000080880c723c */ /* 0x048fe8000000180c */
        /* <DEDUP_REMOVED lines=8> */
[----:B------:R-:W-:Y:S02]  /*10780*/  FMUL.FTZ R51, R0, R51 ;  /* 0x0000003300337220 */ /* 0x000fe40000410000 */
        /* <DEDUP_REMOVED lines=11> */
[C---:B-1----:R-:W-:Y:S04]  /*10840*/  HMMA.16816.F32 R36, R136.reuse, R104, R36 ;  /* 0x000000688824723c */ /* 0x042fe80000001824 */
[C---:B------:R-:W-:Y:S02]  /*10850*/  FMUL.FTZ R63, R0.reuse, R63 ;  /* 0x0000003f003f7220 */ /* 0x040fe40000410000 */
[C---:B------:R-:W-:Y:S02]  /*10860*/  FMUL.FTZ R66, R0.reuse, R66 ;  /* 0x0000004200427220 */ /* 0x040fe40000410000 */
[C---:B------:R-:W-:Y:S01]  /*10870*/  HMMA.16816.F32 R40, R136.reuse, R106, R40 ;  /* 0x0000006a8828723c */ /* 0x040fe20000001828 */
[----:B------:R-:W1:Y:S03]  /*10880*/  LDSM.16.MT88.4 R104, [R168+0x2000] ;  /* 0x00200000a868783b */ /* 0x000e660000004200 */
        /* <DEDUP_REMOVED lines=14> */
[C---:B------:R-:W-:Y:S02]  /*10970*/  FMUL.FTZ R94, R0.reuse, R94 ;  /* 0x0000005e005e7220 */ /* 0x040fe40000410000 */
[----:B------:R2:W-:Y:S01]  /*10980*/  MUFU.EX2 R124, R2 ;  /* 0x00000002007c7308 */ /* 0x0005e20000000800 */
[C---:B------:R-:W-:Y:S02]  /*10990*/  FMUL.FTZ R95, R0.reuse, R95 ;  /* 0x0000005f005f7220 */ /* 0x040fe40000410000 */
[C---:B------:R-:W-:Y:S01]  /*109a0*/  FMUL.FTZ R98, R0.reuse, R98 ;  /* 0x0000006200627220 */ /* 0x040fe20000410000 */
[C---:B-1----:R-:W-:Y:S03]  /*109b0*/  HMMA.16816.F32 R44, R136.reuse, R104, R44 ;  /* 0x00000068882c723c */ /* 0x042fe6000000182c */
[----:B------:R-:W-:Y:S02]  /*109c0*/  FMUL.FTZ R99, R0, R99 ;  /* 0x0000006300637220 */ /* 0x000fe40000410000 */
[--C-:B------:R-:W-:Y:S03]  /*109d0*/  FFMA.FTZ R0, R147, c[0x0][0x2d0], -R101.reuse ;  /* 0x0000b40093007a23 */ /* 0x100fe60000010865 */
[C---:B------:R-:W-:Y:S01]  /*109e0*/  HMMA.16816.F32 R48, R136.reuse, R106, R48 ;  /* 0x0000006a8830723c */ /* 0x040fe20000001830 */
[----:B------:R-:W1:Y:S01]  /*109f0*/  LDSM.16.MT88.4 R104, [R170+0x2000] ;  /* 0x00200000aa68783b */ /* 0x000e620000004200 */
[----:B------:R3:W-:Y:S02]  /*10a00*/  MUFU.EX2 R190, R0 ;  /* 0x0000000000be7308 */ /* 0x0007e40000000800 */
[----:B--2---:R-:W-:Y:S08]  /*10a10*/  FFMA.FTZ R2, R151, c[0x0][0x2d0], -R144 ;  /* 0x0000b40097027a23 */ /* 0x004ff00000010890 */
[----:B------:R2:W-:Y:S01]  /*10a20*/  MUFU.EX2 R125, R2 ;  /* 0x00000002007d7308 */ /* 0x0005e20000000800 */
[----:B---3--:R-:W-:Y:S02]  /*10a30*/  FADD.FTZ R0, R186, R102 ;  /* 0x00000066ba007221 */ /* 0x008fe40000010000 */
[--C-:B------:R-:W-:Y:S02]  /*10a40*/  FFMA.FTZ R102, R171, c[0x0][0x2d0], -R144.reuse ;  /* 0x0000b400ab667a23 */ /* 0x100fe40000010890 */
[--C-:B--2---:R-:W-:Y:S01]  /*10a50*/  FFMA.FTZ R2, R150, c[0x0][0x2d0], -R144.reuse ;  /* 0x0000b40096027a23 */ /* 0x104fe20000010890 */
[C---:B-1----:R-:W-:Y:S04]  /*10a60*/  HMMA.16816.F32 R52, R136.reuse, R104, R52 ;  /* 0x000000688834723c */ /* 0x042fe80000001834 */
[----:B------:R1:W-:Y:S04]  /*10a70*/  MUFU.EX2 R127, R2 ;  /* 0x00000002007f7308 */ /* 0x0003e80000000800 */
[C---:B------:R-:W-:Y:S01]  /*10a80*/  HMMA.16816.F32 R56, R136.reuse, R106, R56 ;  /* 0x0000006a8838723c */ /* 0x040fe20000001838 */
[----:B------:R-:W2:Y:S03]  /*10a90*/  LDSM.16.MT88.4 R104, [R169+0x2000] ;  /* 0x00200000a968783b */ /* 0x000ea60000004200 */
[----:B-1----:R-:W-:Y:S04]  /*10aa0*/  FFMA.FTZ R2, R149, c[0x0][0x2d0], -R144 ;  /* 0x0000b40095027a23 */ /* 0x002fe80000010890 */
[----:B------:R1:W-:Y:S01]  /*10ab0*/  MUFU.EX2 R191, R2 ;  /* 0x0000000200bf7308 */ /* 0x0003e20000000800 */
[C---:B--2---:R-:W-:Y:S03]  /*10ac0*/  HMMA.16816.F32 R60, R136.reuse, R104, R60 ;  /* 0x00000068883c723c */ /* 0x044fe6000000183c */
[--C-:B-1----:R-:W-:Y:S05]  /*10ad0*/  FFMA.FTZ R2, R145, c[0x0][0x2d0], -R101.reuse ;  /* 0x0000b40091027a23 */ /* 0x102fea0000010865 */
[C---:B------:R-:W-:Y:S01]  /*10ae0*/  HMMA.16816.F32 R64, R136.reuse, R106, R64 ;  /* 0x0000006a8840723c */ /* 0x040fe20000001840 */
[----:B------:R-:W1:Y:S01]  /*10af0*/  LDSM.16.MT88.4 R104, [R167+0x4000] ;  /* 0x00400000a768783b */ /* 0x000e620000004200 */
[----:B------:R2:W-:Y:S10]  /*10b00*/  MUFU.EX2 R123, R2 ;  /* 0x00000002007b7308 */ /* 0x0005f40000000800 */
[----:B------:R-:W-:Y:S01]  /*10b10*/  MUFU.EX2 R145, R102 ;  /* 0x0000006600917308 */ /* 0x000fe20000000800 */
[--C-:B--2---:R-:W-:Y:S09]  /*10b20*/  FFMA.FTZ R2, R146, c[0x0][0x2d0], -R101.reuse ;  /* 0x0000b40092027a23 */ /* 0x104ff20000010865 */
[----:B------:R2:W3:Y:S01]  /*10b30*/  MUFU.EX2 R126, R2 ;  /* 0x00000002007e7308 */ /* 0x0004e20000000800 */
[C---:B-1----:R-:W-:Y:S08]  /*10b40*/  HMMA.16816.F32 R68, R136.reuse, R104, R68 ;  /* 0x000000688844723c */ /* 0x042ff00000001844 */
[C---:B------:R-:W-:Y:S01]  /*10b50*/  HMMA.16816.F32 R72, R136.reuse, R106, R72 ;  /* 0x0000006a8848723c */ /* 0x040fe20000001848 */
[----:B------:R-:W1:Y:S03]  /*10b60*/  LDSM.16.MT88.4 R104, [R168+0x4000] ;  /* 0x00400000a868783b */ /* 0x000e660000004200 */
[--C-:B--2---:R-:W-:Y:S04]  /*10b70*/  FFMA.FTZ R2, R148, c[0x0][0x2d0], -R101.reuse ;  /* 0x0000b40094027a23 */ /* 0x104fe80000010865 */
[----:B------:R2:W4:Y:S04]  /*10b80*/  MUFU.EX2 R186, R2 ;  /* 0x0000000200ba7308 */ /* 0x0005280000000800 */
[----:B--2---:R-:W-:Y:S02]  /*10b90*/  FADD.FTZ R2, R185, R116 ;  /* 0x00000074b9027221 */ /* 0x004fe40000010000 */
[----:B------:R-:W-:Y:S02]  /*10ba0*/  FADD.FTZ R116, R187, R0 ;  /* 0x00000000bb747221 */ /* 0x000fe40000010000 */
[----:B------:R-:W-:Y:S02]  /*10bb0*/  FFMA.FTZ R0, R161, c[0x0][0x2d0], -R144 ;  /* 0x0000b400a1007a23 */ /* 0x000fe40000010890 */
[----:B------:R-:W-:Y:S01]  /*10bc0*/  FADD.FTZ R122, R189, R116 ;  /* 0x00000074bd7a7221 */ /* 0x000fe20000010000 */
[C---:B-1----:R-:W-:Y:S01]  /*10bd0*/  HMMA.16816.F32 R76, R136.reuse, R104, R76 ;  /* 0x00000068884c723c */ /* 0x042fe2000000184c */
[----:B------:R-:W-:Y:S01]  /*10be0*/  LDSM.16.MT88.4 R116, [R170+0x1000] ;  /* 0x00100000aa74783b */ /* 0x000fe20000004200 */
[----:B------:R1:W-:Y:S06]  /*10bf0*/  MUFU.EX2 R151, R0 ;  /* 0x0000000000977308 */ /* 0x0003ec0000000800 */
[C---:B------:R-:W-:Y:S01]  /*10c00*/  HMMA.16816.F32 R80, R136.reuse, R106, R80 ;  /* 0x0000006a8850723c */ /* 0x040fe20000001850 */
[----:B------:R-:W2:Y:S03]  /*10c10*/  LDSM.16.MT88.4 R104, [R170+0x4000] ;  /* 0x00400000aa68783b */ /* 0x000ea60000004200 */
[--C-:B-1----:R-:W-:Y:S04]  /*10c20*/  FFMA.FTZ R0, R159, c[0x0][0x2d0], -R144.reuse ;  /* 0x0000b4009f007a23 */ /* 0x102fe80000010890 */
[----:B------:R1:W-:Y:S01]  /*10c30*/  MUFU.EX2 R159, R0 ;  /* 0x00000000009f7308 */ /* 0x0003e20000000800 */
[C---:B--2---:R-:W-:Y:S03]  /*10c40*/  HMMA.16816.F32 R84, R136.reuse, R104, R84 ;  /* 0x000000688854723c */ /* 0x044fe60000001854 */
[--C-:B-1----:R-:W-:Y:S05]  /*10c50*/  FFMA.FTZ R0, R158, c[0x0][0x2d0], -R144.reuse ;  /* 0x0000b4009e007a23 */ /* 0x102fea0000010890 */
[C---:B------:R-:W-:Y:S01]  /*10c60*/  HMMA.16816.F32 R88, R136.reuse, R106, R88 ;  /* 0x0000006a8858723c */ /* 0x040fe20000001858 */
[----:B------:R-:W1:Y:S01]  /*10c70*/  LDSM.16.MT88.4 R104, [R169+0x4000] ;  /* 0x00400000a968783b */ /* 0x000e620000004200 */
[----:B------:R2:W-:Y:S02]  /*10c80*/  MUFU.EX2 R152, R0 ;  /* 0x0000000000987308 */ /* 0x0005e40000000800 */
[----:B--2---:R-:W-:Y:S08]  /*10c90*/  FFMA.FTZ R0, R157, c[0x0][0x2d0], -R144 ;  /* 0x0000b4009d007a23 */ /* 0x004ff00000010890 */
[----:B------:R2:W-:Y:S01]  /*10ca0*/  MUFU.EX2 R157, R0 ;  /* 0x00000000009d7308 */ /* 0x0005e20000000800 */
[C---:B-1----:R-:W-:Y:S07]  /*10cb0*/  HMMA.16816.F32 R92, R136.reuse, R104, R92 ;  /* 0x00000068885c723c */ /* 0x042fee000000185c */
[----:B---3--:R-:W-:Y:S01]  /*10cc0*/  F2FP.PACK_AB R105, R126, R123 ;  /* 0x0000007b7e69723e */ /* 0x008fe200000000ff */
[----:B------:R-:W-:Y:S04]  /*10cd0*/  HMMA.16816.F32 R96, R136, R106, R96 ;  /* 0x0000006a8860723c */ /* 0x000fe80000001860 */
[----:B------:R-:W-:Y:S01]  /*10ce0*/  F2FP.PACK_AB R104, R125, R124 ;  /* 0x0000007c7d68723e */ /* 0x000fe200000000ff */
[--C-:B--2---:R-:W-:Y:S02]  /*10cf0*/  FFMA.FTZ R0, R154, c[0x0][0x2d0], -R101.reuse ;  /* 0x0000b4009a007a23 */ /* 0x104fe40000010865 */
[----:B------:R-:W-:Y:S02]  /*10d00*/  F2FP.PACK_AB R106, R191, R127 ;  /* 0x0000007fbf6a723e */ /* 0x000fe400000000ff */
[----:B----4-:R-:W-:Y:S01]  /*10d10*/  F2FP.PACK_AB R107, R186, R190 ;  /* 0x000000beba6b723e */ /* 0x010fe200000000ff */
[----:B------:R1:W-:Y:S02]  /*10d20*/  MUFU.EX2 R150, R0 ;  /* 0x0000000000967308 */ /* 0x0003e40000000800 */
[----:B------:R-:W-:Y:S04]  /*10d30*/  F2FP.PACK_AB R136, R145, R143 ;  /* 0x0000008f9188723e */ /* 0x000fe800000000ff */
[C---:B------:R-:W-:Y:S08]  /*10d40*/  HMMA.16816.F32 R4, R104.reuse, R108, R4 ;  /* 0x0000006c6804723c */ /* 0x040ff00000001804 */
[C---:B------:R-:W-:Y:S01]  /*10d50*/  HMMA.16816.F32 R8, R104.reuse, R110, R8 ;  /* 0x0000006e6808723c */ /* 0x040fe20000001808 */
[----:B------:R-:W2:Y:S07]  /*10d60*/  LDSM.16.MT88.4 R108, [R170+0x800] ;  /* 0x00080000aa6c783b */ /* 0x000eae0000004200 */
[C---:B------:R-:W-:Y:S04]  /*10d70*/  HMMA.16816.F32 R12, R104.reuse, R112, R12 ;  /* 0x00000070680c723c */ /* 0x040fe8000000180c */
[--C-:B-1----:R-:W-:Y:S04]  /*10d80*/  FFMA.FTZ R0, R153, c[0x0][0x2d0], -R101.reuse ;  /* 0x0000b40099007a23 */ /* 0x102fe80000010865 */
[C---:B------:R-:W-:Y:S01]  /*10d90*/  HMMA.16816.F32 R16, R104.reuse, R114, R16 ;  /* 0x000000726810723c */ /* 0x040fe20000001810 */
[----:B------:R-:W1:Y:S01]  /*10da0*/  LDSM.16.MT88.4 R112, [R169+0x800] ;  /* 0x00080000a970783b */ /* 0x000e620000004200 */
[----:B------:R3:W-:Y:S06]  /*10db0*/  MUFU.EX2 R149, R0 ;  /* 0x0000000000957308 */ /* 0x0007ec0000000800 */
[C---:B--2---:R-:W-:Y:S04]  /*10dc0*/  HMMA.16816.F32 R20, R104.reuse, R108, R20 ;  /* 0x0000006c6814723c */ /* 0x044fe80000001814 */
[--C-:B---3--:R-:W-:Y:S04]  /*10dd0*/  FFMA.FTZ R0, R155, c[0x0][0x2d0], -R101.reuse ;  /* 0x0000b4009b007a23 */ /* 0x108fe80000010865 */
[----:B------:R2:W-:Y:S01]  /*10de0*/  MUFU.EX2 R148, R0 ;  /* 0x0000000000947308 */ /* 0x0005e20000000800 */
[C---:B------:R-:W-:Y:S01]  /*10df0*/  HMMA.16816.F32 R24, R104.reuse, R110, R24 ;  /* 0x0000006e6818723c */ /* 0x040fe20000001818 */
[----:B------:R-:W3:Y:S07]  /*10e00*/  LDSM.16.MT88.4 R108, [R167+0x2800] ;  /* 0x00280000a76c783b */ /* 0x000eee0000004200 */
[C---:B-1----:R-:W-:Y:S08]  /*10e10*/  HMMA.16816.F32 R28, R104.reuse, R112, R28 ;  /* 0x00000070681c723c */ /* 0x042ff0000000181c */
[C---:B------:R-:W-:Y:S01]  /*10e20*/  HMMA.16816.F32 R32, R104.reuse, R114, R32 ;  /* 0x000000726820723c */ /* 0x040fe20000001820 */
[----:B------:R-:W1:Y:S03]  /*10e30*/  LDSM.16.MT88.4 R112, [R168+0x2800] ;  /* 0x00280000a870783b */ /* 0x000e660000004200 */
[--C-:B--2---:R-:W-:Y:S04]  /*10e40*/  FFMA.FTZ R0, R156, c[0x0][0x2d0], -R101.reuse ;  /* 0x0000b4009c007a23 */ /* 0x104fe80000010865 */
[----:B------:R2:W-:Y:S01]  /*10e50*/  MUFU.EX2 R147, R0 ;  /* 0x0000000000937308 */ /* 0x0005e20000000800 */
[C---:B---3--:R-:W-:Y:S08]  /*10e60*/  HMMA.16816.F32 R36, R104.reuse, R108, R36 ;  /* 0x0000006c6824723c */ /* 0x048ff00000001824 */
[C---:B------:R-:W-:Y:S01]  /*10e70*/  HMMA.16816.F32 R40, R104.reuse, R110, R40 ;  /* 0x0000006e6828723c */ /* 0x040fe20000001828 */
[----:B------:R-:W3:Y:S03]  /*10e80*/  LDSM.16.MT88.4 R108, [R170+0x2800] ;  /* 0x00280000aa6c783b */ /* 0x000ee60000004200 */
[----:B--2---:R-:W-:Y:S02]  /*10e90*/  FADD.FTZ R0, R188, R2 ;  /* 0x00000002bc007221 */ /* 0x004fe40000010000 */
[----:B------:R-:W-:Y:S02]  /*10ea0*/  FFMA.FTZ R2, R163, c[0x0][0x2d0], -R144 ;  /* 0x0000b400a3027a23 */ /* 0x000fe40000010890 */
[C---:B-1----:R-:W-:Y:S02]  /*10eb0*/  HMMA.16816.F32 R44, R104.reuse, R112, R44 ;  /* 0x00000070682c723c */ /* 0x042fe4000000182c */
[----:B------:R1:W-:Y:S02]  /*10ec0*/  MUFU.EX2 R146, R2 ;  /* 0x0000000200927308 */ /* 0x0003e40000000800 */
[----:B------:R-:W-:Y:S02]  /*10ed0*/  FADD.FTZ R121, R132, R0 ;  /* 0x0000000084797221 */ /* 0x000fe40000010000 */
[----:B------:R-:W-:Y:S02]  /*10ee0*/  FFMA.FTZ R0, R182, c[0x0][0x2d0], -R101 ;  /* 0x0000b400b6007a23 */ /* 0x000fe40000010865 */
[C---:B------:R-:W-:Y:S01]  /*10ef0*/  HMMA.16816.F32 R48, R104.reuse, R114, R48 ;  /* 0x000000726830723c */ /* 0x040fe20000001830 */
[----:B------:R-:W2:Y:S03]  /*10f00*/  LDSM.16.MT88.4 R112, [R169+0x2800] ;  /* 0x00280000a970783b */ /* 0x000ea60000004200 */
[----:B------:R-:W-:Y:S01]  /*10f10*/  FADD.FTZ R102, R123, R121 ;  /* 0x000000797b667221 */ /* 0x000fe20000010000 */
[----:B------:R4:W-:Y:S01]  /*10f20*/  MUFU.EX2 R142, R0 ;  /* 0x00000000008e7308 */ /* 0x0009e20000000800 */
[----:B------:R-:W-:Y:S02]  /*10f30*/  FFMA.FTZ R144, R162, c[0x0][0x2d0], -R144 ;  /* 0x0000b400a2907a23 */ /* 0x000fe40000010890 */
[----:B------:R-:W-:Y:S07]  /*10f40*/  FADD.FTZ R102, R126, R102 ;  /* 0x000000667e667221 */ /* 0x000fee0000010000 */
[----:B------:R-:W5:Y:S01]  /*10f50*/  MUFU.EX2 R144, R144 ;  /* 0x0000009000907308 */ /* 0x000f620000000800 */
[----:B-1----:R-:W-:Y:S02]  /*10f60*/  FADD.FTZ R2, R124, R122 ;  /* 0x0000007a7c027221 */ /* 0x002fe40000010000 */
[----:B------:R-:W-:Y:S02]  /*10f70*/  LDSM.16.MT88.4 R120, [R168+0x1800] ;  /* 0x00180000a878783b */ /* 0x000fe40000004200 */
[----:B------:R-:W-:Y:S01]  /*10f80*/  FADD.FTZ R2, R125, R2 ;  /* 0x000000027d027221 */ /* 0x000fe20000010000 */
[C---:B---3--:R-:W-:Y:S03]  /*10f90*/  HMMA.16816.F32 R52, R104.reuse, R108, R52 ;  /* 0x0000006c6834723c */ /* 0x048fe60000001834 */
[--C-:B----4-:R-:W-:Y:S05]  /*10fa0*/  FFMA.FTZ R0, R177, c[0x0][0x2d0], -R101.reuse ;  /* 0x0000b400b1007a23 */ /* 0x110fea0000010865 */
[C---:B------:R-:W-:Y:S01]  /*10fb0*/  HMMA.16816.F32 R56, R104.reuse, R110, R56 ;  /* 0x0000006e6838723c */ /* 0x040fe20000001838 */
[----:B------:R-:W1:Y:S01]  /*10fc0*/  LDSM.16.MT88.4 R108, [R167+0x4800] ;  /* 0x00480000a76c783b */ /* 0x000e620000004200 */
[----:B------:R-:W3:Y:S02]  /*10fd0*/  MUFU.EX2 R141, R0 ;  /* 0x00000000008d7308 */ /* 0x000ee40000000800 */
[----:B-----5:R-:W-:Y:S04]  /*10fe0*/  F2FP.PACK_AB R138, R144, R146 ;  /* 0x00000092908a723e */ /* 0x020fe800000000ff */
[C---:B--2---:R-:W-:Y:S08]  /*10ff0*/  HMMA.16816.F32 R60, R104.reuse, R112, R60 ;  /* 0x00000070683c723c */ /* 0x044ff0000000183c */
[C---:B------:R-:W-:Y:S01]  /*11000*/  HMMA.16816.F32 R64, R104.reuse, R114, R64 ;  /* 0x000000726840723c */ /* 0x040fe20000001840 */
[----:B------:R-:W2:Y:S03]  /*11010*/  LDSM.16.MT88.4 R112, [R168+0x4800] ;  /* 0x00480000a870783b */ /* 0x000ea60000004200 */
[----:B---3--:R-:W-:Y:S01]  /*11020*/  F2FP.PACK_AB R137, R141, R142 ;  /* 0x0000008e8d89723e */ /* 0x008fe200000000ff */
[--C-:B------:R-:W-:Y:S02]  /*11030*/  FFMA.FTZ R0, R183, c[0x0][0x2d0], -R101.reuse ;  /* 0x0000b400b7007a23 */ /* 0x100fe40000010865 */
[----:B------:R-:W-:Y:S02]  /*11040*/  FFMA.FTZ R101, R160, c[0x0][0x2d0], -R101 ;  /* 0x0000b400a0657a23 */ /* 0x000fe40000010865 */
[----:B------:R3:W-:Y:S01]  /*11050*/  MUFU.EX2 R140, R0 ;  /* 0x00000000008c7308 */ /* 0x0007e20000000800 */
[C---:B-1----:R-:W-:Y:S09]  /*11060*/  HMMA.16816.F32 R68, R104.reuse, R108, R68 ;  /* 0x0000006c6844723c */ /* 0x042ff20000001844 */
[----:B------:R-:W1:Y:S01]  /*11070*/  MUFU.EX2 R101, R101 ;  /* 0x0000006500657308 */ /* 0x000e620000000800 */
[C---:B------:R-:W-:Y:S01]  /*11080*/  HMMA.16816.F32 R72, R104.reuse, R110, R72 ;  /* 0x0000006e6848723c */ /* 0x040fe20000001848 */
[----:B------:R-:W4:Y:S07]  /*11090*/  LDSM.16.MT88.4 R108, [R170+0x4800] ;  /* 0x00480000aa6c783b */ /* 0x000f2e0000004200 */
[C---:B--2---:R-:W-:Y:S04]  /*110a0*/  HMMA.16816.F32 R76, R104.reuse, R112, R76 ;  /* 0x00000070684c723c */ /* 0x044fe8000000184c */
[----:B---3--:R-:W-:Y:S02]  /*110b0*/  FADD.FTZ R0, R127, R2 ;  /* 0x000000027f007221 */ /* 0x008fe40000010000 */
[----:B------:R-:W-:Y:S01]  /*110c0*/  FADD.FTZ R2, R190, R102 ;  /* 0x00000066be027221 */ /* 0x000fe20000010000 */
[----:B------:R-:W-:Y:S01]  /*110d0*/  MOV R102, R3 ;  /* 0x0000000300667202 */ /* 0x000fe20000000f00 */
[C---:B------:R-:W-:Y:S01]  /*110e0*/  HMMA.16816.F32 R80, R104.reuse, R114, R80 ;  /* 0x000000726850723c */ /* 0x040fe20000001850 */
[----:B------:R-:W2:Y:S03]  /*110f0*/  LDSM.16.MT88.4 R112, [R169+0x4800] ;  /* 0x00480000a970783b */ /* 0x000ea60000004200 */
[----:B-1----:R-:W-:Y:S01]  /*11100*/  F2FP.PACK_AB R139, R101, R140 ;  /* 0x0000008c658b723e */ /* 0x002fe200000000ff */
[----:B------:R-:W-:Y:S02]  /*11110*/  FADD.FTZ R0, R191, R0 ;  /* 0x00000000bf007221 */ /* 0x000fe40000010000 */
[----:B------:R-:W-:Y:S02]  /*11120*/  FADD.FTZ R2, R186, R2 ;  /* 0x00000002ba027221 */ /* 0x000fe40000010000 */
[----:B------:R-:W-:Y:S03]  /*11130*/  FADD.FTZ R0, R151, R0 ;  /* 0x0000000097007221 */ /* 0x000fe60000010000 */
[----:B------:R-:W-:Y:S02]  /*11140*/  FADD.FTZ R2, R150, R2 ;  /* 0x0000000296027221 */ /* 0x000fe40000010000 */
[----:B------:R-:W-:Y:S02]  /*11150*/  FADD.FTZ R0, R159, R0 ;  /* 0x000000009f007221 */ /* 0x000fe40000010000 */
[----:B------:R-:W-:Y:S02]  /*11160*/  FADD.FTZ R2, R149, R2 ;  /* 0x0000000295027221 */ /* 0x000fe40000010000 */
[----:B------:R-:W-:Y:S02]  /*11170*/  FADD.FTZ R0, R152, R0 ;  /* 0x0000000098007221 */ /* 0x000fe40000010000 */
[----:B------:R-:W-:Y:S02]  /*11180*/  FADD.FTZ R2, R148, R2 ;  /* 0x0000000294027221 */ /* 0x000fe40000010000 */
[----:B------:R-:W-:Y:S01]  /*11190*/  FADD.FTZ R0, R157, R0 ;  /* 0x000000009d007221 */ /* 0x000fe20000010000 */
[C---:B----4-:R-:W-:Y:S08]  /*111a0*/  HMMA.16816.F32 R84, R104.reuse, R108, R84 ;  /* 0x0000006c6854723c */ /* 0x050ff00000001854 */
[C---:B------:R-:W-:Y:S01]  /*111b0*/  HMMA.16816.F32 R88, R104.reuse, R110, R88 ;  /* 0x0000006e6858723c */ /* 0x040fe20000001858 */
[----:B------:R-:W1:Y:S07]  /*111c0*/  LDSM.16.MT88.4 R108, [R167+0x1000] ;  /* 0x00100000a76c783b */ /* 0x000e6e0000004200 */
[C---:B--2---:R-:W-:Y:S08]  /*111d0*/  HMMA.16816.F32 R92, R104.reuse, R112, R92 ;  /* 0x00000070685c723c */ /* 0x044ff0000000185c */
[----:B------:R-:W-:Y:S01]  /*111e0*/  HMMA.16816.F32 R96, R104, R114, R96 ;  /* 0x000000726860723c */ /* 0x000fe20000001860 */
[----:B------:R-:W2:Y:S06]  /*111f0*/  LDSM.16.MT88.4 R112, [R168+0x1000] ;  /* 0x00100000a870783b */ /* 0x000eac0000004200 */
[----:B------:R-:W-:Y:S02]  /*11200*/  F2FP.PACK_AB R104, R159, R151 ;  /* 0x000000979f68723e */ /* 0x000fe400000000ff */
[----:B------:R-:W-:Y:S03]  /*11210*/  F2FP.PACK_AB R106, R157, R152 ;  /* 0x000000989d6a723e */ /* 0x000fe600000000ff */
[----:B------:R-:W-:Y:S02]  /*11220*/  F2FP.PACK_AB R105, R149, R150 ;  /* 0x000000969569723e */ /* 0x000fe400000000ff */
[C---:B------:R-:W-:Y:S07]  /*11230*/  F2FP.PACK_AB R107, R147.reuse, R148 ;  /* 0x00000094936b723e */ /* 0x040fee00000000ff */
        /* <DEDUP_REMOVED lines=8> */
[----:B------:R-:W3:Y:S07]  /*112c0*/  LDSM.16.MT88.4 R116, [R168+0x3000] ;  /* 0x00300000a874783b */ /* 0x000eee0000004200 */
[C---:B-1----:R-:W-:Y:S08]  /*112d0*/  HMMA.16816.F32 R28, R104.reuse, R108, R28 ;  /* 0x0000006c681c723c */ /* 0x042ff0000000181c */
[C---:B------:R-:W-:Y:S01]  /*112e0*/  HMMA.16816.F32 R32, R104.reuse, R110, R32 ;  /* 0x0000006e6820723c */ /* 0x040fe20000001820 */
[----:B------:R-:W1:Y:S07]  /*112f0*/  LDSM.16.MT88.4 R108, [R170+0x3000] ;  /* 0x00300000aa6c783b */ /* 0x000e6e0000004200 */
[C---:B--2---:R-:W-:Y:S08]  /*11300*/  HMMA.16816.F32 R36, R104.reuse, R112, R36 ;  /* 0x000000706824723c */ /* 0x044ff00000001824 */
[C---:B------:R-:W-:Y:S01]  /*11310*/  HMMA.16816.F32 R40, R104.reuse, R114, R40 ;  /* 0x000000726828723c */ /* 0x040fe20000001828 */
[----:B------:R-:W2:Y:S07]  /*11320*/  LDSM.16.MT88.4 R112, [R169+0x3000] ;  /* 0x00300000a970783b */ /* 0x000eae0000004200 */
[C---:B---3--:R-:W-:Y:S08]  /*11330*/  HMMA.16816.F32 R44, R104.reuse, R116, R44 ;  /* 0x00000074682c723c */ /* 0x048ff0000000182c */
        /* <DEDUP_REMOVED lines=12> */
[C---:B------:R-:W-:Y:S08]  /*11400*/  HMMA.16816.F32 R80, R104.reuse, R110, R80 ;  /* 0x0000006e6850723c */ /* 0x040ff00000001850 */
[C---:B--2---:R-:W-:Y:S08]  /*11410*/  HMMA.16816.F32 R84, R104.reuse, R112, R84 ;  /* 0x000000706854723c */ /* 0x044ff00000001854 */
        /* <DEDUP_REMOVED lines=52> */
.L_x_540:
[----:B------:R-:W-:Y:S05]  /*11760*/  BRA.DIV ~URZ, `(.L_x_559) ;  /* 0x00006b827f007947 */ /* 0x000fea000b800000 */
[----:B------:R1:W2:Y:S02]  /*11770*/  SHFL.BFLY PT, R0, R190, 0x2, 0x1f ;  /* 0x0c401f00be007f89 */ /* 0x0002a400000e0000 */
.L_x_659:
[----:B--2---:R-:W-:Y:S01]  /*11780*/  FADD.FTZ R5, R0, R190 ;  /* 0x000000be00057221 */ /* 0x004fe20000010000 */
[----:B------:R-:W-:Y:S05]  /*11790*/  BRA.DIV ~URZ, `(.L_x_560) ;  /* 0x00006ba27f007947 */ /* 0x000fea000b800000 */
[----:B------:R-:W2:Y:S04]  /*117a0*/  SHFL.BFLY PT, R0, R191, 0x2, 0x1f ;  /* 0x0c401f00bf007f89 */ /* 0x000ea800000e0000 */
[----:B------:R-:W3:Y:S01]  /*117b0*/  SHFL.BFLY PT, R2, R5, 0x1, 0x1f ;  /* 0x0c201f0005027f89 */ /* 0x000ee200000e0000 */
[----:B--2---:R-:W-:-:S02]  /*117c0*/  FADD.FTZ R4, R0, R191 ;  /* 0x000000bf00047221 */ /* 0x004fc40000010000 */
[----:B---3--:R-:W-:-:S03]  /*117d0*/  FADD.FTZ R5, R5, R2 ;  /* 0x0000000205057221 */ /* 0x008fc60000010000 */
[----:B------:R2:W3:Y:S04]  /*117e0*/  SHFL.BFLY PT, R3, R4, 0x1, 0x1f ;  /* 0x0c201f0004037f89 */ /* 0x0004e800000e0000 */
.L_x_660:
        /* <DEDUP_REMOVED lines=71> */
[C---:B------:R-:W-:Y:S01]  /*11c60*/  FMUL.FTZ R93, R0.reuse, R123 ;  /* 0x0000007b005d7220 */ /* 0x040fe20000410000 */
[----:B--2---:R-:W-:Y:S01]  /*11c70*/  @P0 MOV R3, 0x3f317218 ;  /* 0x3f31721800030802 */ /* 0x004fe20000000f00 */
[C---:B------:R-:W-:Y:S02]  /*11c80*/  FMUL.FTZ R38, R0.reuse, R46 ;  /* 0x0000002e00267220 */ /* 0x040fe40000410000 */
[----:B------:R-:W-:Y:S02]  /*11c90*/  FMUL.FTZ R39, R0, R47 ;  /* 0x0000002f00277220 */ /* 0x000fe40000410000 */
[----:B----4-:R-:W-:-:S02]  /*11ca0*/  @P0 FMUL.FTZ R2, R2, 0.69314718246459960938 ;  /* 0x3f31721802020820 */ /* 0x010fc40000410000 */
[----:B------:R-:W-:Y:S02]  /*11cb0*/  @P0 FMUL.FTZ R3, R3, c[0x0][0x2d0] ;  /* 0x0000b40003030a20 */ /* 0x000fe40000410000 */
        /* <DEDUP_REMOVED lines=40> */
.L_x_469:
        /* <DEDUP_REMOVED lines=17> */
.L_x_562:
[----:B------:R-:W-:Y:S05]  /*12050*/  BSYNC B0 ;  /* 0x0000000000007941 */ /* 0x000fea0003800000 */
.L_x_561:
        /* <DEDUP_REMOVED lines=8> */
[----:B------:R-:W4:Y:S01]  /*120e0*/  LDL R8, [R1] ;  /* 0x0000000001087983 */ /* 0x000f220000100800 */
[----:B------:R-:W-:Y:S01]  /*120f0*/  WARPSYNC 0xffffffff ;  /* 0xffffffff00007948 */ /* 0x000fe20003800000 */
[----:B------:R-:W-:Y:S01]  /*12100*/  F2FP.PACK_AB R0, R133, R132 ;  /* 0x000000848500723e */ /* 0x000fe200000000ff */
[----:B------:R-:W-:Y:S01]  /*12110*/  IMAD.MOV.U32 R15, RZ, RZ, c[0x0][0x388] ;  /* 0x0000e200ff0f7624 */ /* 0x000fe200078e00ff */
[----:B------:R-:W-:Y:S01]  /*12120*/  BAR.SYNC.DEFER_BLOCKING 0x1, 0x100 ;  /* 0x0044000000007b1d */ /* 0x000fe20000010000 */
[----:B------:R-:W-:-:S02]  /*12130*/  F2FP.PACK_AB R2, R85, R84 ;  /* 0x000000545502723e */ /* 0x000fc400000000ff */
[----:B------:R-:W-:Y:S02]  /*12140*/  F2FP.PACK_AB R3, R29, R28 ;  /* 0x0000001c1d03723e */ /* 0x000fe400000000ff */
[----:B------:R-:W-:Y:S02]  /*12150*/  F2FP.PACK_AB R4, R113, R112 ;  /* 0x000000707104723e */ /* 0x000fe400000000ff */
[----:B------:R-:W-:Y:S02]  /*12160*/  ISETP.NE.U32.AND P0, PT, RZ, c[0x0][0x508], PT ;  /* 0x00014200ff007a0c */ /* 0x000fe40003f05070 */
[----:B------:R-:W-:Y:S02]  /*12170*/  ISETP.NE.U32.AND P2, PT, RZ, c[0x0][0x500], PT ;  /* 0x00014000ff007a0c */ /* 0x000fe40003f45070 */
[----:B------:R-:W-:Y:S02]  /*12180*/  ISETP.NE.AND.EX P1, PT, RZ, c[0x0][0x50c], PT, P0 ;  /* 0x00014300ff007a0c */ /* 0x000fe40003f25300 */
[----:B------:R-:W-:Y:S01]  /*12190*/  ISETP.NE.AND.EX P2, PT, RZ, c[0x0][0x504], PT, P2 ;  /* 0x00014100ff007a0c */ /* 0x000fe20003f45320 */
[----:B------:R1:W-:Y:S04]  /*121a0*/  STS [R226], R0 ;  /* 0x00000000e2007388 */ /* 0x0003e80000000800 */
[----:B------:R1:W-:Y:S04]  /*121b0*/  STS [R226+0x400], R2 ;  /* 0x00040002e2007388 */ /* 0x0003e80000000800 */
[----:B------:R1:W-:Y:S02]  /*121c0*/  STS [R227], R3 ;  /* 0x00000003e3007388 */ /* 0x0003e40000000800 */
[----:B-1----:R-:W-:-:S02]  /*121d0*/  F2FP.PACK_AB R0, R27, R26 ;  /* 0x0000001a1b00723e */ /* 0x002fc400000000ff */
[----:B------:R-:W-:-:S03]  /*121e0*/  F2FP.PACK_AB R2, R31, R30 ;  /* 0x0000001e1f02723e */ /* 0x000fc600000000ff */
[----:B------:R1:W-:Y:S01]  /*121f0*/  STS [R227+0x400], R0 ;  /* 0x00040000e3007388 */ /* 0x0003e20000000800 */
[----:B------:R-:W-:-:S03]  /*12200*/  F2FP.PACK_AB R3, R121, R120 ;  /* 0x000000787903723e */ /* 0x000fc600000000ff */
[----:B------:R1:W-:Y:S04]  /*12210*/  STS [R229], R2 ;  /* 0x00000002e5007388 */ /* 0x0003e80000000800 */
[----:B------:R1:W-:Y:S02]  /*12220*/  STS [R229+0x400], R3 ;  /* 0x00040003e5007388 */ /* 0x0003e40000000800 */
[----:B-1----:R-:W-:Y:S02]  /*12230*/  F2FP.PACK_AB R0, R33, R32 ;  /* 0x000000202100723e */ /* 0x002fe400000000ff */
[----:B------:R-:W-:-:S03]  /*12240*/  F2FP.PACK_AB R2, R93, R92 ;  /* 0x0000005c5d02723e */ /* 0x000fc600000000ff */
[----:B------:R1:W-:Y:S01]  /*12250*/  STS [R228], R0 ;  /* 0x00000000e4007388 */ /* 0x0003e20000000800 */
[----:B------:R-:W-:-:S03]  /*12260*/  F2FP.PACK_AB R3, R35, R34 ;  /* 0x000000222303723e */ /* 0x000fc600000000ff */
[----:B------:R1:W-:Y:S02]  /*12270*/  STS [R228+0x400], R2 ;  /* 0x00040002e4007388 */ /* 0x0003e40000000800 */
[----:B-1----:R-:W-:Y:S02]  /*12280*/  F2FP.PACK_AB R0, R37, R36 ;  /* 0x000000242500723e */ /* 0x002fe400000000ff */
[----:B------:R-:W-:Y:S01]  /*12290*/  F2FP.PACK_AB R2, R101, R100 ;  /* 0x000000646502723e */ /* 0x000fe200000000ff */
[----:B--2---:R1:W-:Y:S04]  /*122a0*/  STS [R7], R3 ;  /* 0x0000000307007388 */ /* 0x0043e80000000800 */
[----:B------:R2:W-:Y:S04]  /*122b0*/  STS [R7+0x400], R0 ;  /* 0x0004000007007388 */ /* 0x0005e80000000800 */
[----:B---3--:R3:W-:Y:S01]  /*122c0*/  STS [R6], R2 ;  /* 0x0000000206007388 */ /* 0x0087e20000000800 */
[----:B-1----:R-:W-:-:S02]  /*122d0*/  F2FP.PACK_AB R3, R115, R114 ;  /* 0x000000727303723e */ /* 0x002fc400000000ff */
[----:B--2---:R-:W-:-:S03]  /*122e0*/  F2FP.PACK_AB R0, R103, R102 ;  /* 0x000000666700723e */ /* 0x004fc600000000ff */
[----:B------:R1:W-:Y:S01]  /*122f0*/  STS [R6+0x400], R3 ;  /* 0x0004000306007388 */ /* 0x0003e20000000800 */
[----:B---3--:R-:W-:-:S03]  /*12300*/  F2FP.PACK_AB R2, R97, R96 ;  /* 0x000000606102723e */ /* 0x008fc600000000ff */
[----:B----4-:R2:W-:Y:S04]  /*12310*/  STS [R5], R0 ;  /* 0x0000000005007388 */ /* 0x0105e80000000800 */
        /* <DEDUP_REMOVED lines=58> */
[----:B----4-:R-:W-:-:S03]  /*126c0*/  F2FP.PACK_AB R2, R81, R80 ;  /* 0x000000505102723e */ /* 0x010fc600000000ff */
[----:B------:R2:W-:Y:S04]  /*126d0*/  STS [R6+0x8000], R4 ;  /* 0x0080000406007388 */ /* 0x0005e80000000800 */
[----:B------:R-:W-:Y:S04]  /*126e0*/  STS [R6+0x8400], R3 ;  /* 0x0084000306007388 */ /* 0x000fe80000000800 */
[----:B------:R3:W-:Y:S01]  /*126f0*/  STS [R5+0x8000], R2 ;  /* 0x0080000205007388 */ /* 0x0007e20000000800 */
[----:B-1----:R-:W-:-:S05]  /*12700*/  F2FP.PACK_AB R0, R55, R54 ;  /* 0x000000363700723e */ /* 0x002fca00000000ff */
[----:B------:R1:W-:Y:S01]  /*12710*/  STS [R5+0x8400], R0 ;  /* 0x0084000005007388 */ /* 0x0003e20000000800 */
[----:B--2---:R-:W-:Y:S01]  /*12720*/  F2FP.PACK_AB R4, R43, R42 ;  /* 0x0000002a2b04723e */ /* 0x004fe200000000ff */
[----:B---3--:R-:W-:-:S04]  /*12730*/  IMAD.MOV.U32 R2, RZ, RZ, 0x4 ;  /* 0x00000004ff027424 */ /* 0x008fc800078e00ff */
[----:B------:R-:W-:-:S04]  /*12740*/  @P1 IMAD.WIDE R6, R215, R2, c[0x0][0x508] ;  /* 0x00014200d7061625 */ /* 0x000fc800078e0202 */
[----:B------:R-:W-:Y:S01]  /*12750*/  IMAD.WIDE R2, R215, R2, c[0x0][0x500] ;  /* 0x00014000d7027625 */ /* 0x000fe200078e0202 */
[----:B-1----:R-:W-:-:S03]  /*12760*/  F2FP.PACK_AB R5, R25, R24 ;  /* 0x000000181905723e */ /* 0x002fc600000000ff */
[----:B------:R-:W-:Y:S02]  /*12770*/  IMAD.MOV.U32 R0, RZ, RZ, RZ ;  /* 0x000000ffff007224 */ /* 0x000fe400078e00ff */
[----:B------:R1:W-:Y:S04]  /*12780*/  STS [R8+0x8000], R5 ;  /* 0x0080000508007388 */ /* 0x0003e80000000800 */
[----:B------:R2:W-:Y:S04]  /*12790*/  STS [R8+0x8400], R4 ;  /* 0x0084000408007388 */ /* 0x0005e80000000800 */
[----:B------:R-:W-:Y:S06]  /*127a0*/  BAR.SYNC.DEFER_BLOCKING 0x1, 0x100 ;  /* 0x0044000000007b1d */ /* 0x000fec0000010000 */
[----:B------:R2:W5:Y:S04]  /*127b0*/  @P1 LDG.E R15, [R6.64] ;  /* 0x00000008060f1981 */ /* 0x000568000c1e1900 */
[----:B------:R2:W5:Y:S01]  /*127c0*/  @P2 LDG.E R0, [R2.64] ;  /* 0x0000000802002981 */ /* 0x000562000c1e1900 */
[----:B------:R-:W-:-:S04]  /*127d0*/  ISETP.NE.AND P0, PT, R224, RZ, PT ;  /* 0x000000ffe000720c */ /* 0x000fc80003f05270 */
[----:B-1----:R-:W-:Y:S01]  /*127e0*/  SEL R5, R224, c[0x0][0x3d4], P0 ;  /* 0x0000f500e0057a07 */ /* 0x002fe20000000000 */
[----:B------:R-:W-:Y:S05]  /*127f0*/  @P1 BRA `(.L_x_565) ;  /* 0x0000004000001947 */ /* 0x000fea0003800000 */
[----:B------:R-:W-:Y:S05]  /*12800*/  @!P2 BRA `(.L_x_565) ;  /* 0x000000300000a947 */ /* 0x000fea0003800000 */
[----:B--2---:R1:W2:Y:S04]  /*12810*/  LDG.E R4, [R2.64] ;  /* 0x0000000802047981 */ /* 0x0042a8000c1e1900 */
[----:B-1----:R-:W2:Y:S02]  /*12820*/  LDG.E R2, [R2.64+0x4] ;  /* 0x0000040802027981 */ /* 0x002ea4000c1e1900 */
[----:B--2--5:R-:W-:Y:S02]  /*12830*/  IADD3 R15, -R4, R2, RZ ;  /* 0x00000002040f7210 */ /* 0x024fe40007ffe1ff */
.L_x_565:
[----:B------:R-:W3:Y:S01]  /*12840*/  LDL R86, [R1+0x10] ;  /* 0x0000100001567983 */ /* 0x000ee20000100800 */
[----:B------:R-:W-:Y:S01]  /*12850*/  IMAD.MOV.U32 R9, RZ, RZ, 0x368 ;  /* 0x00000368ff097424 */ /* 0x000fe200078e00ff */
[----:B------:R-:W-:Y:S01]  /*12860*/  ISETP.GT.AND P2, PT, R5, 0x1, PT ;  /* 0x000000010500780c */ /* 0x000fe20003f44270 */
[----:B--2---:R-:W-:Y:S01]  /*12870*/  IMAD.MOV.U32 R2, RZ, RZ, c[0x0][0x4e8] ;  /* 0x00013a00ff027624 */ /* 0x004fe200078e00ff */
[----:B------:R-:W-:Y:S01]  /*12880*/  ISETP.NE.U32.AND P0, PT, RZ, c[0x0][0x500], PT ;  /* 0x00014000ff007a0c */ /* 0x000fe20003f05070 */
[----:B------:R-:W-:Y:S01]  /*12890*/  IMAD.IADD R11, R216, 0x1, R211 ;  /* 0x00000001d80b7824 */ /* 0x000fe200078e02d3 */
[----:B------:R-:W-:Y:S01]  /*128a0*/  SEL R9, R9, 0x328, P2 ;  /* 0x0000032809097807 */ /* 0x000fe20001000000 */
[----:B------:R-:W1:Y:S01]  /*128b0*/  S2R R87, SR_TID.X ;  /* 0x0000000000577919 */ /* 0x000e620000002100 */
[----:B------:R-:W-:-:S02]  /*128c0*/  ISETP.NE.AND.EX P0, PT, RZ, c[0x0][0x504], PT, P0 ;  /* 0x00014100ff007a0c */ /* 0x000fc40003f05300 */
[----:B------:R-:W2:Y:S01]  /*128d0*/  LDC.64 R4, c[0x0][R9+0x170] ;  /* 0x00005c0009047b82 */ /* 0x000ea20000000a00 */
[----:B------:R-:W-:Y:S02]  /*128e0*/  ISETP.NE.AND P3, PT, R2, 0x1, PT ;  /* 0x000000010200780c */ /* 0x000fe40003f65270 */
[----:B------:R-:W-:Y:S02]  /*128f0*/  SHF.R.S32.HI R2, RZ, 0x1f, R215 ;  /* 0x0000001fff027819 */ /* 0x000fe400000114d7 */
[----:B------:R-:W-:Y:S02]  /*12900*/  SEL R8, R215, RZ, !P0 ;  /* 0x000000ffd7087207 */ /* 0x000fe40004000000 */
[----:B------:R-:W-:Y:S01]  /*12910*/  SEL R3, R2, RZ, !P0 ;  /* 0x000000ff02037207 */ /* 0x000fe20004000000 */
[----:B------:R-:W4:Y:S01]  /*12920*/  LDC.64 R16, c[0x0][R9+0x168] ;  /* 0x00005a0009107b82 */ /* 0x000f220000000a00 */
[----:B------:R-:W-:-:S07]  /*12930*/  LOP3.LUT R10, R214, 0xffff, RZ, 0xc0, !PT ;  /* 0x0000ffffd60a7812 */ /* 0x000fce00078ec0ff */
[----:B------:R2:W4:Y:S01]  /*12940*/  LDC.64 R18, c[0x0][R9+0x178] ;  /* 0x00005e0009127b82 */ /* 0x0005220000000a00 */
[----:B-1----:R-:W-:-:S07]  /*12950*/  SHF.R.S32.HI R83, RZ, 0x1f, R87 ;  /* 0x0000001fff537819 */ /* 0x002fce0000011457 */
[----:B------:R1:W1:Y:S01]  /*12960*/  LDC.64 R20, c[0x0][R9+0x160] ;  /* 0x0000580009147b82 */ /* 0x0002620000000a00 */
[----:B------:R-:W-:-:S04]  /*12970*/  LEA.HI R83, R83, R87, RZ, 0x5 ;  /* 0x0000005753537211 */ /* 0x000fc800078f28ff */
[----:B------:R-:W-:-:S05]  /*12980*/  LOP3.LUT R83, R83, 0xffffffe0, RZ, 0xc0, !PT ;  /* 0xffffffe053537812 */ /* 0x000fca00078ec0ff */
[----:B------:R-:W-:Y:S02]  /*12990*/  IMAD.IADD R83, R87, 0x1, -R83 ;  /* 0x0000000157537824 */ /* 0x000fe400078e0a53 */
[----:B--2---:R-:W-:-:S04]  /*129a0*/  IMAD R2, R5, R8, RZ ;  /* 0x0000000805027224 */ /* 0x004fc800078e02ff */
[----:B------:R-:W-:Y:S02]  /*129b0*/  IMAD R12, R4, R3, R2 ;  /* 0x00000003040c7224 */ /* 0x000fe400078e0202 */
[----:B------:R-:W-:-:S04]  /*129c0*/  @P3 IMAD.HI.U32 R3, R11, c[0x0][0x4ec], RZ ;  /* 0x00013b000b033a27 */ /* 0x000fc800078e00ff */
[----:B------:R-:W-:-:S04]  /*129d0*/  IMAD.WIDE.U32 R4, R4, R8, RZ ;  /* 0x0000000804047225 */ /* 0x000fc800078e00ff */
[----:B----4-:R-:W-:-:S04]  /*129e0*/  IMAD.WIDE.U32 R6, R16, R10, RZ ;  /* 0x0000000a10067225 */ /* 0x010fc800078e00ff */
[----:B------:R-:W-:Y:S01]  /*129f0*/  IMAD.MOV.U32 R2, RZ, RZ, R11 ;  /* 0x000000ffff027224 */ /* 0x000fe200078e000b */
[----:B------:R-:W-:Y:S01]  /*12a00*/  @P3 SHF.R.U32.HI R2, RZ, c[0x0][0x4f0], R3 ;  /* 0x00013c00ff023a19 */ /* 0x000fe20000011603 */
[----:B-1----:R-:W-:Y:S01]  /*12a10*/  IMAD R9, R17, R10, RZ ;  /* 0x0000000a11097224 */ /* 0x002fe200078e02ff */
[----:B------:R-:W-:Y:S01]  /*12a20*/  SEL R3, R225, RZ, P2 ;  /* 0x000000ffe1037207 */ /* 0x000fe20001000000 */
[----:B------:R-:W-:Y:S01]  /*12a30*/  IMAD.IADD R13, R5, 0x1, R12 ;  /* 0x00000001050d7824 */ /* 0x000fe200078e020c */
[--C-:B-----5:R-:W-:Y:S01]  /*12a40*/  IADD3 R14, P1, P0, R4, R6, R0.reuse ;  /* 0x00000006040e7210 */ /* 0x120fe2000783e000 */
[----:B------:R-:W-:Y:S01]  /*12a50*/  IMAD.IADD R6, R7, 0x1, R9 ;  /* 0x0000000107067824 */ /* 0x000fe200078e0209 */
[----:B------:R-:W-:Y:S01]  /*12a60*/  SHF.R.S32.HI R9, RZ, 0x1f, R0 ;  /* 0x0000001fff097819 */ /* 0x000fe20000011400 */
[----:B------:R-:W-:Y:S02]  /*12a70*/  IMAD.MOV R7, RZ, RZ, -R2 ;  /* 0x000000ffff077224 */ /* 0x000fe400078e0a02 */
[-C--:B------:R-:W-:Y:S01]  /*12a80*/  IMAD R12, R19, R3.reuse, RZ ;  /* 0x00000003130c7224 */ /* 0x080fe200078e02ff */
[----:B------:R-:W-:Y:S01]  /*12a90*/  IADD3.X R13, R13, R6, R9, P1, P0 ;  /* 0x000000060d0d7210 */ /* 0x000fe20000fe0409 */
[----:B------:R-:W-:-:S04]  /*12aa0*/  IMAD.WIDE.U32 R4, R18, R3, RZ ;  /* 0x0000000312047225 */ /* 0x000fc800078e00ff */
[----:B------:R-:W-:Y:S01]  /*12ab0*/  IMAD R3, R7, c[0x0][0x4e8], R11 ;  /* 0x00013a0007037a24 */ /* 0x000fe200078e020b */
[----:B------:R-:W-:Y:S01]  /*12ac0*/  IADD3 R4, P1, P0, R2, R14, R4 ;  /* 0x0000000e02047210 */ /* 0x000fe2000783e004 */
[----:B------:R-:W-:Y:S01]  /*12ad0*/  IMAD.IADD R12, R5, 0x1, R12 ;  /* 0x00000001050c7824 */ /* 0x000fe200078e020c */
[----:B------:R-:W-:Y:S01]  /*12ae0*/  SHF.R.S32.HI R5, RZ, 0x1f, R2 ;  /* 0x0000001fff057819 */ /* 0x000fe20000011402 */
[----:B------:R-:W-:Y:S01]  /*12af0*/  IMAD R2, R21, R3, RZ ;  /* 0x0000000315027224 */ /* 0x000fe200078e02ff */
[----:B------:R-:W-:Y:S01]  /*12b00*/  SHF.R.S32.HI R6, RZ, 0x1f, R3 ;  /* 0x0000001fff067819 */ /* 0x000fe20000011403 */
[----:B------:R-:W-:Y:S01]  /*12b10*/  IMAD.MOV.U32 R7, RZ, RZ, c[0x0][0x4a8] ;  /* 0x00012a00ff077624 */ /* 0x000fe200078e00ff */
[----:B------:R-:W-:Y:S01]  /*12b20*/  IADD3.X R5, R5, R13, R12, P1, P0 ;  /* 0x0000000d05057210 */ /* 0x000fe20000fe040c */
[----:B------:R-:W-:Y:S02]  /*12b30*/  IMAD R12, R15, c[0x0][0x4e8], RZ ;  /* 0x00013a000f0c7a24 */ /* 0x000fe400078e02ff */
[----:B------:R-:W-:-:S02]  /*12b40*/  IMAD R6, R20, R6, R2 ;  /* 0x0000000614067224 */ /* 0x000fc400078e0202 */
[----:B------:R-:W-:Y:S01]  /*12b50*/  IMAD.WIDE.U32 R2, R20, R3, R4 ;  /* 0x0000000314027225 */ /* 0x000fe200078e0004 */
[----:B------:R-:W-:-:S03]  /*12b60*/  SEL R4, R7, c[0x0][0x450], P2 ;  /* 0x0001140007047a07 */ /* 0x000fc60001000000 */
[----:B------:R-:W-:Y:S01]  /*12b70*/  IMAD.MOV.U32 R5, RZ, RZ, c[0x0][0x4ac] ;  /* 0x00012b00ff057624 */ /* 0x000fe200078e00ff */
[----:B------:R-:W-:Y:S01]  /*12b80*/  LEA R4, P0, R2, R4, 0x2 ;  /* 0x0000000402047211 */ /* 0x000fe200078010ff */
[----:B------:R-:W-:-:S03]  /*12b90*/  IMAD.IADD R3, R3, 0x1, R6 ;  /* 0x0000000103037824 */ /* 0x000fc600078e0206 */
[----:B------:R-:W-:Y:S01]  /*12ba0*/  SEL R5, R5, c[0x0][0x454], P2 ;  /* 0x0001150005057a07 */ /* 0x000fe20001000000 */
[----:B------:R-:W-:Y:S03]  /*12bb0*/  SHFL.IDX PT, R6, R4, RZ, 0x1c1f ;  /* 0x001c1fff04067589 */ /* 0x000fe600000e0000 */
[----:B------:R-:W-:Y:S01]  /*12bc0*/  LEA.HI.X R2, R2, R5, R3, 0x2, P0 ;  /* 0x0000000502027211 */ /* 0x000fe200000f1403 */
[----:B------:R-:W-:Y:S01]  /*12bd0*/  SHFL.IDX PT, R4, R4, 0x1, 0x1c1f ;  /* 0x003c1f0004047f89 */ /* 0x000fe200000e0000 */
[----:B------:R-:W-:-:S03]  /*12be0*/  LOP3.LUT P0, RZ, R83, 0x3, RZ, 0xc0, !PT ;  /* 0x0000000353ff7812 */ /* 0x000fc6000780c0ff */
[----:B------:R-:W1:Y:S04]  /*12bf0*/  SHFL.IDX PT, R7, R2, RZ, 0x1c1f ;  /* 0x001c1fff02077589 */ /* 0x000e6800000e0000 */
[----:B------:R3:W2:Y:S02]  /*12c00*/  SHFL.IDX PT, R5, R2, 0x1, 0x1c1f ;  /* 0x003c1f0002057f89 */ /* 0x0006a400000e0000 */
[----:B---3--:R-:W-:-:S05]  /*12c10*/  IMAD.IADD R2, R86, 0x1, R211 ;  /* 0x0000000156027824 */ /* 0x008fca00078e02d3 */
[C---:B------:R-:W-:Y:S02]  /*12c20*/  IADD3 R3, R2.reuse, 0x8, RZ ;  /* 0x0000000802037810 */ /* 0x040fe40007ffe0ff */
[-C--:B------:R-:W-:Y:S02]  /*12c30*/  ISETP.GE.OR P1, PT, R2, R12.reuse, P0 ;  /* 0x0000000c0200720c */ /* 0x080fe40000726670 */
[----:B------:R-:W-:-:S11]  /*12c40*/  ISETP.GE.OR P0, PT, R3, R12, P0 ;  /* 0x0000000c0300720c */ /* 0x000fd60000706670 */
[----:B-1----:R1:W-:Y:S01]  /*12c50*/  @!P1 ST.E [R6.64], R23 ;  /* 0x0000001706009985 */ /* 0x0023e2000c101908 */
[----:B------:R-:W-:-:S03]  /*12c60*/  ISETP.GE.AND P1, PT, R3, R12, PT ;  /* 0x0000000c0300720c */ /* 0x000fc60003f26270 */
[----:B--2---:R1:W-:Y:S01]  /*12c70*/  @!P0 ST.E [R4.64], R22 ;  /* 0x0000001604008985 */ /* 0x0043e2000c101908 */
[----:B------:R-:W-:Y:S02]  /*12c80*/  ISETP.GE.AND P0, PT, R2, R12, PT ;  /* 0x0000000c0200720c */ /* 0x000fe40003f06270 */
[----:B------:R-:W-:Y:S01]  /*12c90*/  P2R R13, PR, RZ, 0x2 ;  /* 0x00000002ff0d7803 */ /* 0x000fe20000000000 */
[----:B------:R-:W-:Y:S05]  /*12ca0*/  @P2 BRA `(.L_x_566) ;  /* 0x0000087000002947 */ /* 0x000fea0003800000 */
[----:B-1----:R-:W-:Y:S01]  /*12cb0*/  IMAD R4, R9, c[0x0][0x3a0], RZ ;  /* 0x0000e80009047a24 */ /* 0x002fe200078e02ff */
[----:B------:R-:W-:Y:S01]  /*12cc0*/  SHF.R.S32.HI R5, RZ, 0x1f, R8 ;  /* 0x0000001fff057819 */ /* 0x000fe20000011408 */
[C---:B------:R-:W-:Y:S01]  /*12cd0*/  IMAD.WIDE.U32 R2, R0.reuse, c[0x0][0x3a0], RZ ;  /* 0x0000e80000027a25 */ /* 0x040fe200078e00ff */
[----:B------:R1:W2:Y:S03]  /*12ce0*/  LDS.128 R24, [R179+0x80] ;  /* 0x00008000b3187984 */ /* 0x0002a60000000c00 */
[----:B------:R-:W-:Y:S01]  /*12cf0*/  IMAD R0, R0, c[0x0][0x3a4], R4 ;  /* 0x0000e90000007a24 */ /* 0x000fe200078e0204 */
[----:B------:R-:W-:Y:S01]  /*12d00*/  IADD3 R4, R197, R211, RZ ;  /* 0x000000d3c5047210 */ /* 0x000fe20007ffe0ff */
[----:B------:R1:W3:Y:S01]  /*12d10*/  LDS.128 R36, [R179+0x1080] ;  /* 0x00108000b3247984 */ /* 0x0002e20000000c00 */
[----:B------:R-:W-:-:S02]  /*12d20*/  IMAD R5, R5, c[0x0][0x3f0], RZ ;  /* 0x0000fc0005057a24 */ /* 0x000fc400078e02ff */
[----:B------:R-:W-:Y:S01]  /*12d30*/  IADD3 R3, R3, R0, RZ ;  /* 0x0000000003037210 */ /* 0x000fe20007ffe0ff */
[----:B------:R-:W-:Y:S01]  /*12d40*/  @P3 IMAD.HI.U32 R6, R4, c[0x0][0x4ec], RZ ;  /* 0x00013b0004063a27 */ /* 0x000fe200078e00ff */
[----:B------:R1:W4:Y:S01]  /*12d50*/  LDS.128 R48, [R179+0x2080] ;  /* 0x00208000b3307984 */ /* 0x0003220000000c00 */
[----:B------:R-:W-:Y:S02]  /*12d60*/  MOV R0, R4 ;  /* 0x0000000400007202 */ /* 0x000fe40000000f00 */
[C---:B------:R-:W-:Y:S01]  /*12d70*/  IMAD.WIDE.U32 R2, R10.reuse, c[0x0][0x3e8], R2 ;  /* 0x0000fa000a027a25 */ /* 0x040fe200078e0002 */
[----:B------:R1:W1:Y:S01]  /*12d80*/  LDS.128 R56, [R179+0x3080] ;  /* 0x00308000b3387984 */ /* 0x0002620000000c00 */
[----:B------:R-:W-:Y:S02]  /*12d90*/  @P3 SHF.R.U32.HI R0, RZ, c[0x0][0x4f0], R6 ;  /* 0x00013c00ff003a19 */ /* 0x000fe40000011606 */
[----:B------:R-:W-:Y:S01]  /*12da0*/  IMAD R3, R10, c[0x0][0x3ec], R3 ;  /* 0x0000fb000a037a24 */ /* 0x000fe200078e0203 */
[----:B------:R1:W1:Y:S01]  /*12db0*/  LDS.128 R20, [R179+0x4080] ;  /* 0x00408000b3147984 */ /* 0x0002620000000c00 */
[C---:B------:R-:W-:Y:S01]  /*12dc0*/  IMAD R7, R8.reuse, c[0x0][0x3f4], R5 ;  /* 0x0000fd0008077a24 */ /* 0x040fe200078e0205 */
[----:B------:R-:W-:Y:S01]  /*12dd0*/  SHF.R.S32.HI R6, RZ, 0x1f, R0 ;  /* 0x0000001fff067819 */ /* 0x000fe20000011400 */
[----:B------:R-:W-:Y:S01]  /*12de0*/  IMAD.WIDE.U32 R2, R8, c[0x0][0x3f0], R2 ;  /* 0x0000fc0008027a25 */ /* 0x000fe200078e0002 */
[----:B------:R1:W1:Y:S01]  /*12df0*/  LDS.128 R32, [R179+0x5080] ;  /* 0x00508000b3207984 */ /* 0x0002620000000c00 */
[----:B------:R-:W-:-:S02]  /*12e00*/  IADD3 R5, -R0, RZ, RZ ;  /* 0x000000ff00057210 */ /* 0x000fc40007ffe1ff */
[----:B------:R-:W-:Y:S01]  /*12e10*/  IMAD R6, R6, c[0x0][0x3e0], RZ ;  /* 0x0000f80006067a24 */ /* 0x000fe200078e02ff */
[----:B------:R1:W1:Y:S01]  /*12e20*/  LDS.128 R44, [R179+0x6080] ;  /* 0x00608000b32c7984 */ /* 0x0002620000000c00 */
[----:B------:R-:W-:Y:S01]  /*12e30*/  IADD3 R3, R3, R7, RZ ;  /* 0x0000000703037210 */ /* 0x000fe20007ffe0ff */
[----:B------:R-:W-:Y:S02]  /*12e40*/  IMAD R4, R5, c[0x0][0x4e8], R4 ;  /* 0x00013a0005047a24 */ /* 0x000fe400078e0204 */
[----:B------:R1:W1:Y:S01]  /*12e50*/  LDS.128 R52, [R179+0x7080] ;  /* 0x00708000b3347984 */ /* 0x0002620000000c00 */
[C---:B------:R-:W-:Y:S02]  /*12e60*/  IMAD R5, R0.reuse, c[0x0][0x3e4], R6 ;  /* 0x0000f90000057a24 */ /* 0x040fe400078e0206 */
[----:B------:R-:W-:Y:S01]  /*12e70*/  IMAD.WIDE.U32 R2, R0, c[0x0][0x3e0], R2 ;  /* 0x0000f80000027a25 */ /* 0x000fe200078e0002 */
[----:B------:R1:W1:Y:S01]  /*12e80*/  LDS.128 R16, [R179+0x8080] ;  /* 0x00808000b3107984 */ /* 0x0002620000000c00 */
[----:B------:R-:W-:-:S03]  /*12e90*/  SHF.R.S32.HI R0, RZ, 0x1f, R4 ;  /* 0x0000001fff007819 */ /* 0x000fc60000011404 */
[----:B------:R1:W1:Y:S01]  /*12ea0*/  LDS.128 R28, [R179+0x9080] ;  /* 0x00908000b31c7984 */ /* 0x0002620000000c00 */
[----:B------:R-:W-:Y:S01]  /*12eb0*/  IADD3 R3, R3, R5, RZ ;  /* 0x0000000503037210 */ /* 0x000fe20007ffe0ff */
[----:B------:R-:W-:Y:S02]  /*12ec0*/  IMAD R0, R0, c[0x0][0x3d8], RZ ;  /* 0x0000f60000007a24 */ /* 0x000fe400078e02ff */
[----:B------:R1:W1:Y:S02]  /*12ed0*/  LDS.128 R40, [R179+0xa080] ;  /* 0x00a08000b3287984 */ /* 0x0002640000000c00 */
[C---:B------:R-:W-:Y:S02]  /*12ee0*/  IMAD.WIDE.U32 R2, R4.reuse, c[0x0][0x3d8], R2 ;  /* 0x0000f60004027a25 */ /* 0x040fe400078e0002 */
[----:B------:R1:W1:Y:S02]  /*12ef0*/  LDS.128 R60, [R179+0xb080] ;  /* 0x00b08000b33c7984 */ /* 0x0002640000000c00 */
[----:B------:R-:W-:Y:S01]  /*12f00*/  IMAD R0, R4, c[0x0][0x3dc], R0 ;  /* 0x0000f70004007a24 */ /* 0x000fe200078e0200 */
[----:B------:R-:W-:-:S04]  /*12f10*/  LEA R11, P0, R2, c[0x0][0x380], 0x1 ;  /* 0x0000e000020b7a11 */ /* 0x000fc800078008ff */
[----:B------:R-:W-:-:S04]  /*12f20*/  IADD3 R0, R3, R0, RZ ;  /* 0x0000000003007210 */ /* 0x000fc80007ffe0ff */
[----:B------:R-:W-:Y:S01]  /*12f30*/  LEA.HI.X R9, R2, c[0x0][0x384], R0, 0x1, P0 ;  /* 0x0000e10002097a11 */ /* 0x000fe200000f0c00 */
[----:B------:R-:W-:Y:S05]  /*12f40*/  BRA.DIV ~URZ, `(.L_x_567) ;  /* 0x000054e27f007947 */ /* 0x000fea000b800000 */
[----:B--234-:R2:W3:Y:S02]  /*12f50*/  SHFL.IDX PT, R8, R9, RZ, 0x181f ;  /* 0x00181fff09087589 */ /* 0x01c4e400000e0000 */
.L_x_661:
[----:B------:R-:W-:Y:S05]  /*12f60*/  BRA.DIV ~URZ, `(.L_x_568) ;  /* 0x000055327f007947 */ /* 0x000fea000b800000 */
[----:B------:R4:W2:Y:S02]  /*12f70*/  SHFL.IDX PT, R0, R11, RZ, 0x181f ;  /* 0x00181fff0b007589 */ /* 0x0008a400000e0000 */
.L_x_662:
[----:B------:R-:W-:Y:S01]  /*12f80*/  IADD3 R10, R217, R211, RZ ;  /* 0x000000d3d90a7210 */ /* 0x000fe20007ffe0ff */
        /* <DEDUP_REMOVED lines=10> */
[-C--:B------:R-:W-:Y:S02]  /*13030*/  @!P1 LEA R4, P4, R192, R0.reuse, 0x1 ;  /* 0x00000000c0049211 */ /* 0x080fe400078808ff */
[C---:B------:R-:W-:Y:S02]  /*13040*/  @!P0 LEA R2, P3, R193.reuse, R0, 0x1 ;  /* 0x00000000c1028211 */ /* 0x040fe400078608ff */
[-C--:B---3--:R-:W-:Y:S02]  /*13050*/  @!P2 LEA.HI.X R7, R184, R8.reuse, R15, 0x1, P5 ;  /* 0x00000008b807a211 */ /* 0x088fe400028f0c0f */
[-C--:B------:R-:W-:Y:S02]  /*13060*/  @!P1 LEA.HI.X R5, R192, R8.reuse, R14, 0x1, P4 ;  /* 0x00000008c0059211 */ /* 0x080fe400020f0c0e */
[----:B------:R-:W-:Y:S01]  /*13070*/  @!P0 LEA.HI.X R3, R193, R8, R13, 0x1, P3 ;  /* 0x00000008c1038211 */ /* 0x000fe200018f0c0d */
[----:B------:R2:W-:Y:S04]  /*13080*/  @!P2 ST.E.128 [R6.64], R24 ;  /* 0x000000180600a985 */ /* 0x0005e8000c101d08 */
[----:B-1----:R2:W-:Y:S04]  /*13090*/  @!P1 ST.E.128 [R4.64], R20 ;  /* 0x0000001404009985 */ /* 0x0025e8000c101d08 */
[----:B------:R2:W-:Y:S02]  /*130a0*/  @!P0 ST.E.128 [R2.64], R16 ;  /* 0x0000001002008985 */ /* 0x0005e4000c101d08 */
.L_x_570:
[----:B------:R-:W-:Y:S05]  /*130b0*/  BSYNC B0 ;  /* 0x0000000000007941 */ /* 0x000fea0003800000 */
.L_x_569:
[----:B------:R-:W-:Y:S05]  /*130c0*/  BRA.DIV ~URZ, `(.L_x_571) ;  /* 0x000054427f007947 */ /* 0x000fea000b800000 */
[----:B---3--:R3:W4:Y:S04]  /*130d0*/  SHFL.IDX PT, R8, R9, 0x1, 0x181f ;  /* 0x00381f0009087f89 */ /* 0x00872800000e0000 */
[----:B--2---:R3:W2:Y:S02]  /*130e0*/  SHFL.IDX PT, R0, R11, 0x1, 0x181f ;  /* 0x00381f000b007f89 */ /* 0x0046a400000e0000 */
.L_x_663:
        /* <DEDUP_REMOVED lines=13> */
[-C--:B----4-:R-:W-:Y:S02]  /*131c0*/  @!P2 LEA.HI.X R7, R184, R8.reuse, R15, 0x1, P5 ;  /* 0x00000008b807a211 */ /* 0x090fe400028f0c0f */
[-C--:B------:R-:W-:Y:S02]  /*131d0*/  @!P1 LEA.HI.X R5, R192, R8.reuse, R14, 0x1, P4 ;  /* 0x00000008c0059211 */ /* 0x080fe400020f0c0e */
[----:B------:R-:W-:Y:S01]  /*131e0*/  @!P0 LEA.HI.X R3, R193, R8, R13, 0x1, P3 ;  /* 0x00000008c1038211 */ /* 0x000fe200018f0c0d */
[----:B------:R2:W-:Y:S04]  /*131f0*/  @!P2 ST.E.128 [R6.64], R36 ;  /* 0x000000240600a985 */ /* 0x0005e8000c101d08 */
[----:B-1----:R2:W-:Y:S04]  /*13200*/  @!P1 ST.E.128 [R4.64], R32 ;  /* 0x0000002004009985 */ /* 0x0025e8000c101d08 */
[----:B------:R2:W-:Y:S02]  /*13210*/  @!P0 ST.E.128 [R2.64], R28 ;  /* 0x0000001c02008985 */ /* 0x0005e4000c101d08 */
.L_x_573:
[----:B------:R-:W-:Y:S05]  /*13220*/  BSYNC B0 ;  /* 0x0000000000007941 */ /* 0x000fea0003800000 */
.L_x_572:
[----:B------:R-:W-:Y:S05]  /*13230*/  BRA.DIV ~URZ, `(.L_x_574) ;  /* 0x000053a27f007947 */ /* 0x000fea000b800000 */
[----:B----4-:R4:W3:Y:S02]  /*13240*/  SHFL.IDX PT, R8, R9, 0x2, 0x181f ;  /* 0x00581f0009087f89 */ /* 0x0108e400000e0000 */
.L_x_664:
[----:B------:R-:W-:Y:S05]  /*13250*/  BRA.DIV ~URZ, `(.L_x_575) ;  /* 0x000053f27f007947 */ /* 0x000fea000b800000 */
[----:B--2---:R2:W4:Y:S02]  /*13260*/  SHFL.IDX PT, R0, R11, 0x2, 0x181f ;  /* 0x00581f000b007f89 */ /* 0x00452400000e0000 */
.L_x_665:
        /* <DEDUP_REMOVED lines=19> */
.L_x_577:
[----:B------:R-:W-:Y:S05]  /*133a0*/  BSYNC B0 ;  /* 0x0000000000007941 */ /* 0x000fea0003800000 */
.L_x_576:
[----:B------:R-:W-:Y:S05]  /*133b0*/  BRA.DIV ~URZ, `(.L_x_578) ;  /* 0x000053027f007947 */ /* 0x000fea000b800000 */
[----:B---3--:R3:W2:Y:S04]  /*133c0*/  SHFL.IDX PT, R6, R9, 0x3, 0x181f ;  /* 0x00781f0009067f89 */ /* 0x0086a800000e0000 */
[----:B----4-:R3:W4:Y:S02]  /*133d0*/  SHFL.IDX PT, R0, R11, 0x3, 0x181f ;  /* 0x00781f000b007f89 */ /* 0x01072400000e0000 */
.L_x_666:
[----:B------:R-:W-:-:S04]  /*133e0*/  IADD3 R2, R10, 0x60, RZ ;  /* 0x000000600a027810 */ /* 0x000fc80007ffe0ff */
[----:B------:R-:W-:-:S13]  /*133f0*/  ISETP.GE.AND P0, PT, R2, R12, PT ;  /* 0x0000000c0200720c */ /* 0x000fda0003f06270 */
[----:B------:R-:W-:Y:S05]  /*13400*/  @P0 BRA `(.L_x_579) ;  /* 0x0000201000000947 */ /* 0x000fea0003800000 */
[----:B------:R-:W-:Y:S02]  /*13410*/  ISETP.GE.AND P1, PT, R184, c[0x0][0x3c8], PT ;  /* 0x0000f200b8007a0c */ /* 0x000fe40003f26270 */
[----:B------:R-:W-:Y:S02]  /*13420*/  ISETP.GE.AND P0, PT, R192, c[0x0][0x3c8], PT ;  /* 0x0000f200c0007a0c */ /* 0x000fe40003f06270 */
[----:B------:R-:W-:Y:S02]  /*13430*/  SHF.R.S32.HI R8, RZ, 0x1f, R184 ;  /* 0x0000001fff087819 */ /* 0x000fe400000114b8 */
[----:B------:R-:W-:-:S07]  /*13440*/  SHF.R.S32.HI R7, RZ, 0x1f, R192 ;  /* 0x0000001fff077819 */ /* 0x000fce00000114c0 */
[-C--:B----4-:R-:W-:Y:S02]  /*13450*/  @!P1 LEA R4, P3, R184, R0.reuse, 0x1 ;  /* 0x00000000b8049211 */ /* 0x090fe400078608ff */
[----:B------:R-:W-:Y:S02]  /*13460*/  @!P0 LEA R2, P2, R192, R0, 0x1 ;  /* 0x00000000c0028211 */ /* 0x000fe400078408ff */
        /* <DEDUP_REMOVED lines=11> */
.L_x_566:
        /* <DEDUP_REMOVED lines=32> */
.L_x_667:
[----:B------:R-:W-:Y:S05]  /*13720*/  BRA.DIV ~URZ, `(.L_x_581) ;  /* 0x000050d27f007947 */ /* 0x000fea000b800000 */
[----:B------:R3:W4:Y:S02]  /*13730*/  SHFL.IDX PT, R0, R12, RZ, 0x1c1f ;  /* 0x001c1fff0c007589 */ /* 0x00072400000e0000 */
.L_x_668:
[----:B------:R-:W-:Y:S01]  /*13740*/  BSSY B0, `(.L_x_582) ;  /* 0x000007a000007945 */ /* 0x000fe20003800000 */
[----:B------:R-:W-:Y:S05]  /*13750*/  @P0 BRA `(.L_x_583) ;  /* 0x0000078000000947 */ /* 0x000fea0003800000 */
[----:B------:R-:W-:Y:S02]  /*13760*/  ISETP.GE.AND P1, PT, R199, c[0x0][0x3c8], PT ;  /* 0x0000f200c7007a0c */ /* 0x000fe40003f26270 */
[----:B------:R-:W-:Y:S02]  /*13770*/  ISETP.GE.AND P0, PT, R252, c[0x0][0x3c8], PT ;  /* 0x0000f200fc007a0c */ /* 0x000fe40003f06270 */
[----:B------:R-:W-:Y:S02]  /*13780*/  ISETP.GE.AND P3, PT, R251, c[0x0][0x3c8], PT ;  /* 0x0000f200fb007a0c */ /* 0x000fe40003f66270 */
[----:B------:R-:W-:Y:S02]  /*13790*/  SHF.R.S32.HI R9, RZ, 0x1f, R199 ;  /* 0x0000001fff097819 */ /* 0x000fe400000114c7 */
[----:B------:R-:W-:-:S02]  /*137a0*/  ISETP.GE.AND P4, PT, R250, c[0x0][0x3c8], PT ;  /* 0x0000f200fa007a0c */ /* 0x000fc40003f86270 */
[----:B------:R-:W-:Y:S02]  /*137b0*/  SHF.R.S32.HI R8, RZ, 0x1f, R252 ;  /* 0x0000001fff087819 */ /* 0x000fe400000114fc */
[----:B------:R-:W-:Y:S02]  /*137c0*/  SHF.R.S32.HI R11, RZ, 0x1f, R241 ;  /* 0x0000001fff0b7819 */ /* 0x000fe400000114f1 */
[CC--:B----4-:R-:W-:Y:S02]  /*137d0*/  @!P1 LEA R2, P5, R199.reuse, R0.reuse, 0x2 ;  /* 0x00000000c7029211 */ /* 0x0d0fe400078a10ff */
[C---:B------:R-:W-:Y:S02]  /*137e0*/  @!P0 LEA R6, P2, R252.reuse, R0, 0x2 ;  /* 0x00000000fc068211 */ /* 0x040fe400078410ff */
[-C--:B--2---:R-:W-:Y:S02]  /*137f0*/  @!P1 LEA.HI.X R3, R199, R4.reuse, R9, 0x2, P5 ;  /* 0x00000004c7039211 */ /* 0x084fe400028f1409 */
[----:B------:R-:W-:-:S02]  /*13800*/  @!P0 LEA.HI.X R7, R252, R4, R8, 0x2, P2 ;  /* 0x00000004fc078211 */ /* 0x000fc400010f1408 */
[----:B------:R-:W-:Y:S01]  /*13810*/  ISETP.GE.AND P2, PT, R249, c[0x0][0x3c8], PT ;  /* 0x0000f200f9007a0c */ /* 0x000fe20003f46270 */
[----:B------:R2:W-:Y:S01]  /*13820*/  @!P1 ST.E.64 [R2.64], R132 ;  /* 0x0000008402009985 */ /* 0x0005e2000c101b08 */
[----:B------:R-:W-:Y:S02]  /*13830*/  SHF.R.S32.HI R9, RZ, 0x1f, R251 ;  /* 0x0000001fff097819 */ /* 0x000fe400000114fb */
[----:B------:R-:W-:Y:S01]  /*13840*/  ISETP.GE.AND P1, PT, R248, c[0x0][0x3c8], PT ;  /* 0x0000f200f8007a0c */ /* 0x000fe20003f26270 */
[----:B------:R4:W-:Y:S01]  /*13850*/  @!P0 ST.E.64 [R6.64], R28 ;  /* 0x0000001c06008985 */ /* 0x0009e2000c101b08 */
[----:B------:R-:W-:Y:S02]  /*13860*/  SHF.R.S32.HI R8, RZ, 0x1f, R250 ;  /* 0x0000001fff087819 */ /* 0x000fe400000114fa */
[----:B------:R-:W-:Y:S02]  /*13870*/  SHF.R.S32.HI R10, RZ, 0x1f, R240 ;  /* 0x0000001fff0a7819 */ /* 0x000fe400000114f0 */
[----:B------:R-:W-:-:S02]  /*13880*/  ISETP.GE.AND P6, PT, R235, c[0x0][0x3c8], PT ;  /* 0x0000f200eb007a0c */ /* 0x000fc40003fc6270 */
[----:B------:R-:W-:Y:S02]  /*13890*/  SHF.R.S32.HI R14, RZ, 0x1f, R233 ;  /* 0x0000001fff0e7819 */ /* 0x000fe400000114e9 */
[----:B------:R-:W-:Y:S02]  /*138a0*/  SHF.R.S32.HI R16, RZ, 0x1f, R232 ;  /* 0x0000001fff107819 */ /* 0x000fe400000114e8 */
[----:B------:R-:W-:Y:S02]  /*138b0*/  SHF.R.S32.HI R15, RZ, 0x1f, R231 ;  /* 0x0000001fff0f7819 */ /* 0x000fe400000114e7 */
[CC--:B--2---:R-:W-:Y:S02]  /*138c0*/  @!P3 LEA R2, P5, R251.reuse, R0.reuse, 0x2 ;  /* 0x00000000fb02b211 */ /* 0x0c4fe400078a10ff */
[----:B----4-:R-:W-:Y:S02]  /*138d0*/  @!P4 LEA R6, P0, R250, R0, 0x2 ;  /* 0x00000000fa06c211 */ /* 0x010fe400078010ff */
[----:B------:R-:W-:-:S02]  /*138e0*/  @!P3 LEA.HI.X R3, R251, R4, R9, 0x2, P5 ;  /* 0x00000004fb03b211 */ /* 0x000fc400028f1409 */
[----:B------:R-:W-:Y:S02]  /*138f0*/  @!P4 LEA.HI.X R7, R250, R4, R8, 0x2, P0 ;  /* 0x00000004fa07c211 */ /* 0x000fe400000f1408 */
[----:B------:R-:W-:Y:S01]  /*13900*/  SHF.R.S32.HI R9, RZ, 0x1f, R249 ;  /* 0x0000001fff097819 */ /* 0x000fe200000114f9 */
[----:B------:R2:W-:Y:S01]  /*13910*/  @!P3 ST.E.64 [R2.64], R30 ;  /* 0x0000001e0200b985 */ /* 0x0005e2000c101b08 */
[----:B------:R-:W-:Y:S02]  /*13920*/  ISETP.GE.AND P3, PT, R247, c[0x0][0x3c8], PT ;  /* 0x0000f200f7007a0c */ /* 0x000fe40003f66270 */
[----:B------:R-:W-:Y:S01]  /*13930*/  SHF.R.S32.HI R8, RZ, 0x1f, R248 ;  /* 0x0000001fff087819 */ /* 0x000fe200000114f8 */
[----:B------:R4:W-:Y:S01]  /*13940*/  @!P4 ST.E.64 [R6.64], R32 ;  /* 0x000000200600c985 */ /* 0x0009e2000c101b08 */
[----:B------:R-:W-:Y:S02]  /*13950*/  ISETP.GE.AND P4, PT, R246, c[0x0][0x3c8], PT ;  /* 0x0000f200f6007a0c */ /* 0x000fe40003f86270 */
        /* <DEDUP_REMOVED lines=33> */
[----:B------:R-:W-:-:S05]  /*13b70*/  @!P4 LEA.HI.X R7, R242, R4, R8, 0x2, P0 ;  /* 0x00000004f207c211 */ /* 0x000fca00000f1408 */
[C---:B------:R-:W-:Y:S01]  /*13b80*/  @!P1 LEA R8, P0, R240.reuse, R0, 0x2 ;  /* 0x00000000f0089211 */ /* 0x040fe200078010ff */
[----:B------:R2:W-:Y:S01]  /*13b90*/  @!P3 ST.E.64 [R2.64], R44 ;  /* 0x0000002c0200b985 */ /* 0x0005e2000c101b08 */
[----:B------:R-:W-:Y:S02]  /*13ba0*/  ISETP.GE.AND P3, PT, R239, c[0x0][0x3c8], PT ;  /* 0x0000f200ef007a0c */ /* 0x000fe40003f66270 */
[----:B------:R-:W-:Y:S01]  /*13bb0*/  @!P1 LEA.HI.X R9, R240, R4, R10, 0x2, P0 ;  /* 0x00000004f0099211 */ /* 0x000fe200000f140a */
[----:B------:R4:W-:Y:S01]  /*13bc0*/  @!P4 ST.E.64 [R6.64], R48 ;  /* 0x000000300600c985 */ /* 0x0009e2000c101b08 */
[----:B------:R-:W-:Y:S02]  /*13bd0*/  ISETP.GE.AND P4, PT, R238, c[0x0][0x3c8], PT ;  /* 0x0000f200ee007a0c */ /* 0x000fe40003f86270 */
[----:B------:R-:W-:Y:S02]  /*13be0*/  SHF.R.S32.HI R10, RZ, 0x1f, R238 ;  /* 0x0000001fff0a7819 */ /* 0x000fe400000114ee */
[----:B--2---:R-:W-:-:S04]  /*13bf0*/  @!P2 LEA R2, P5, R241, R0, 0x2 ;  /* 0x00000000f102a211 */ /* 0x004fc800078a10ff */
[----:B------:R-:W-:Y:S02]  /*13c00*/  @!P2 LEA.HI.X R3, R241, R4, R11, 0x2, P5 ;  /* 0x00000004f103a211 */ /* 0x000fe400028f140b */
[----:B----4-:R-:W-:Y:S02]  /*13c10*/  @!P3 LEA R6, P5, R239, R0, 0x2 ;  /* 0x00000000ef06b211 */ /* 0x010fe400078a10ff */
[----:B------:R-:W-:Y:S01]  /*13c20*/  SHF.R.S32.HI R11, RZ, 0x1f, R239 ;  /* 0x0000001fff0b7819 */ /* 0x000fe200000114ef */
[----:B------:R2:W-:Y:S01]  /*13c30*/  @!P2 ST.E.64 [R2.64], R52 ;  /* 0x000000340200a985 */ /* 0x0005e2000c101b08 */
[----:B------:R-:W-:Y:S02]  /*13c40*/  ISETP.GE.AND P2, PT, R237, c[0x0][0x3c8], PT ;  /* 0x0000f200ed007a0c */ /* 0x000fe40003f46270 */
[----:B------:R-:W-:Y:S01]  /*13c50*/  @!P3 LEA.HI.X R7, R239, R4, R11, 0x2, P5 ;  /* 0x00000004ef07b211 */ /* 0x000fe200028f140b */
[----:B------:R4:W-:Y:S01]  /*13c60*/  @!P1 ST.E.64 [R8.64], R56 ;  /* 0x0000003808009985 */ /* 0x0009e2000c101b08 */
[----:B------:R-:W-:-:S02]  /*13c70*/  ISETP.GE.AND P1, PT, R236, c[0x0][0x3c8], PT ;  /* 0x0000f200ec007a0c */ /* 0x000fc40003f26270 */
[----:B------:R-:W-:Y:S01]  /*13c80*/  ISETP.GE.AND P5, PT, R234, c[0x0][0x3c8], PT ;  /* 0x0000f200ea007a0c */ /* 0x000fe20003fa6270 */
[----:B------:R5:W-:Y:S01]  /*13c90*/  @!P3 ST.E.64 [R6.64], R60 ;  /* 0x0000003c0600b985 */ /* 0x000be2000c101b08 */
[----:B------:R-:W-:Y:S02]  /*13ca0*/  SHF.R.S32.HI R11, RZ, 0x1f, R236 ;  /* 0x0000001fff0b7819 */ /* 0x000fe400000114ec */
[----:B--2---:R-:W-:-:S04]  /*13cb0*/  @!P4 LEA R2, P0, R238, R0, 0x2 ;  /* 0x00000000ee02c211 */ /* 0x004fc800078010ff */
[----:B------:R-:W-:Y:S02]  /*13cc0*/  @!P4 LEA.HI.X R3, R238, R4, R10, 0x2, P0 ;  /* 0x00000004ee03c211 */ /* 0x000fe400000f140a */
[----:B----4-:R-:W-:Y:S02]  /*13cd0*/  @!P2 LEA R8, P0, R237, R0, 0x2 ;  /* 0x00000000ed08a211 */ /* 0x010fe400078010ff */
[----:B------:R-:W-:Y:S01]  /*13ce0*/  SHF.R.S32.HI R10, RZ, 0x1f, R237 ;  /* 0x0000001fff0a7819 */ /* 0x000fe200000114ed */
[----:B------:R2:W-:Y:S01]  /*13cf0*/  @!P4 ST.E.64 [R2.64], R64 ;  /* 0x000000400200c985 */ /* 0x0005e2000c101b08 */
[----:B------:R-:W-:Y:S02]  /*13d00*/  ISETP.GE.AND P4, PT, R233, c[0x0][0x3c8], PT ;  /* 0x0000f200e9007a0c */ /* 0x000fe40003f86270 */
[----:B------:R-:W-:Y:S02]  /*13d10*/  @!P2 LEA.HI.X R9, R237, R4, R10, 0x2, P0 ;  /* 0x00000004ed09a211 */ /* 0x000fe400000f140a */
[----:B-----5:R-:W-:-:S02]  /*13d20*/  @!P6 LEA R6, P0, R235, R0, 0x2 ;  /* 0x00000000eb06e211 */ /* 0x020fc400078010ff */
[----:B------:R-:W-:Y:S01]  /*13d30*/  SHF.R.S32.HI R10, RZ, 0x1f, R235 ;  /* 0x0000001fff0a7819 */ /* 0x000fe200000114eb */
[----:B------:R-:W-:Y:S01]  /*13d40*/  @!P2 ST.E.64 [R8.64], R112 ;  /* 0x000000700800a985 */ /* 0x000fe2000c101b08 */
[----:B------:R-:W-:Y:S02]  /*13d50*/  ISETP.GE.AND P2, PT, R232, c[0x0][0x3c8], PT ;  /* 0x0000f200e8007a0c */ /* 0x000fe40003f46270 */
[----:B------:R-:W-:Y:S02]  /*13d60*/  @!P6 LEA.HI.X R7, R235, R4, R10, 0x2, P0 ;  /* 0x00000004eb07e211 */ /* 0x000fe400000f140a */
[----:B------:R-:W-:Y:S02]  /*13d70*/  ISETP.GE.AND P0, PT, R230, c[0x0][0x3c8], PT ;  /* 0x0000f200e6007a0c */ /* 0x000fe40003f06270 */
[----:B------:R-:W-:Y:S02]  /*13d80*/  SHF.R.S32.HI R10, RZ, 0x1f, R234 ;  /* 0x0000001fff0a7819 */ /* 0x000fe400000114ea */
[----:B--2---:R-:W-:-:S04]  /*13d90*/  @!P1 LEA R2, P3, R236, R0, 0x2 ;  /* 0x00000000ec029211 */ /* 0x004fc800078610ff */
[----:B------:R-:W-:-:S05]  /*13da0*/  @!P1 LEA.HI.X R3, R236, R4, R11, 0x2, P3 ;  /* 0x00000004ec039211 */ /* 0x000fca00018f140b */
[----:B------:R2:W-:Y:S01]  /*13db0*/  @!P1 ST.E.64 [R2.64], R68 ;  /* 0x0000004402009985 */ /* 0x0005e2000c101b08 */
[----:B------:R-:W-:-:S03]  /*13dc0*/  ISETP.GE.AND P1, PT, R231, c[0x0][0x3c8], PT ;  /* 0x0000f200e7007a0c */ /* 0x000fc60003f26270 */
[----:B------:R4:W-:Y:S01]  /*13dd0*/  @!P6 ST.E.64 [R6.64], R72 ;  /* 0x000000480600e985 */ /* 0x0009e2000c101b08 */
[----:B--2---:R-:W-:-:S04]  /*13de0*/  @!P5 LEA R2, P3, R234, R0, 0x2 ;  /* 0x00000000ea02d211 */ /* 0x004fc800078610ff */
[----:B------:R-:W-:Y:S02]  /*13df0*/  @!P5 LEA.HI.X R3, R234, R4, R10, 0x2, P3 ;  /* 0x00000004ea03d211 */ /* 0x000fe400018f140a */
[CC--:B------:R-:W-:Y:S02]  /*13e00*/  @!P4 LEA R10, P6, R233.reuse, R0.reuse, 0x2 ;  /* 0x00000000e90ac211 */ /* 0x0c0fe400078c10ff */
[C---:B------:R-:W-:Y:S01]  /*13e10*/  @!P2 LEA R8, P3, R232.reuse, R0, 0x2 ;  /* 0x00000000e808a211 */ /* 0x040fe200078610ff */
[----:B------:R2:W-:Y:S01]  /*13e20*/  @!P5 ST.E.64 [R2.64], R76 ;  /* 0x0000004c0200d985 */ /* 0x0005e2000c101b08 */
[----:B------:R-:W-:Y:S02]  /*13e30*/  @!P4 LEA.HI.X R11, R233, R4, R14, 0x2, P6 ;  /* 0x00000004e90bc211 */ /* 0x000fe400030f140e */
[----:B----4-:R-:W-:Y:S02]  /*13e40*/  @!P1 LEA R6, P5, R231, R0, 0x2 ;  /* 0x00000000e7069211 */ /* 0x010fe400078a10ff */
[----:B------:R-:W-:Y:S01]  /*13e50*/  @!P2 LEA.HI.X R9, R232, R4, R16, 0x2, P3 ;  /* 0x00000004e809a211 */ /* 0x000fe200018f1410 */
[----:B------:R4:W-:Y:S01]  /*13e60*/  @!P4 ST.E.64 [R10.64], R124 ;  /* 0x0000007c0a00c985 */ /* 0x0009e2000c101b08 */
[----:B------:R-:W-:-:S02]  /*13e70*/  SHF.R.S32.HI R14, RZ, 0x1f, R230 ;  /* 0x0000001fff0e7819 */ /* 0x000fc400000114e6 */
[----:B------:R-:W-:Y:S01]  /*13e80*/  @!P1 LEA.HI.X R7, R231, R4, R15, 0x2, P5 ;  /* 0x00000004e7079211 */ /* 0x000fe200028f140f */
[----:B------:R4:W-:Y:S04]  /*13e90*/  @!P2 ST.E.64 [R8.64], R116 ;  /* 0x000000740800a985 */ /* 0x0009e8000c101b08 */
[----:B------:R4:W-:Y:S01]  /*13ea0*/  @!P1 ST.E.64 [R6.64], R80 ;  /* 0x0000005006009985 */ /* 0x0009e2000c101b08 */
[----:B--2---:R-:W-:-:S04]  /*13eb0*/  @!P0 LEA R2, P3, R230, R0, 0x2 ;  /* 0x00000000e6028211 */ /* 0x004fc800078610ff */
[----:B------:R-:W-:-:S05]  /*13ec0*/  @!P0 LEA.HI.X R3, R230, R4, R14, 0x2, P3 ;  /* 0x00000004e6038211 */ /* 0x000fca00018f140e */
[----:B------:R4:W-:Y:S04]  /*13ed0*/  @!P0 ST.E.64 [R2.64], R24 ;  /* 0x0000001802008985 */ /* 0x0009e8000c101b08 */
.L_x_583:
[----:B------:R-:W-:Y:S05]  /*13ee0*/  BSYNC B0 ;  /* 0x0000000000007941 */ /* 0x000fea0003800000 */
.L_x_582:
[----:B------:R-:W-:Y:S05]  /*13ef0*/  BRA.DIV ~URZ, `(.L_x_584) ;  /* 0x000049727f007947 */ /* 0x000fea000b800000 */
[----:B--2---:R2:W1:Y:S04]  /*13f00*/  SHFL.IDX PT, R4, R5, 0x1, 0x1c1f ;  /* 0x003c1f0005047f89 */ /* 0x00446800000e0000 */
[----:B----4-:R2:W4:Y:S02]  /*13f10*/  SHFL.IDX PT, R0, R12, 0x1, 0x1c1f ;  /* 0x003c1f000c007f89 */ /* 0x01052400000e0000 */
.L_x_669:
[----:B------:R-:W-:-:S13]  /*13f20*/  ISETP.NE.AND P0, PT, R13, RZ, PT ;  /* 0x000000ff0d00720c */ /* 0x000fda0003f05270 */
[----:B------:R-:W-:Y:S05]  /*13f30*/  @P0 BRA `(.L_x_579) ;  /* 0x000014e000000947 */ /* 0x000fea0003800000 */
[----:B------:R-:W-:Y:S02]  /*13f40*/  ISETP.GE.AND P4, PT, R199, c[0x0][0x3c8], PT ;  /* 0x0000f200c7007a0c */ /* 0x000fe40003f86270 */
[----:B------:R-:W-:Y:S02]  /*13f50*/  ISETP.GE.AND P1, PT, R250, c[0x0][0x3c8], PT ;  /* 0x0000f200fa007a0c */ /* 0x000fe40003f26270 */
[----:B------:R-:W-:Y:S02]  /*13f60*/  ISETP.GE.AND P3, PT, R252, c[0x0][0x3c8], PT ;  /* 0x0000f200fc007a0c */ /* 0x000fe40003f66270 */
[----:B------:R-:W-:Y:S02]  /*13f70*/  SHF.R.S32.HI R8, RZ, 0x1f, R199 ;  /* 0x0000001fff087819 */ /* 0x000fe400000114c7 */
[----:B------:R-:W-:Y:S02]  /*13f80*/  ISETP.GE.AND P2, PT, R251, c[0x0][0x3c8], PT ;  /* 0x0000f200fb007a0c */ /* 0x000fe40003f46270 */
[----:B-12---:R-:W-:-:S02]  /*13f90*/  SHF.R.S32.HI R5, RZ, 0x1f, R252 ;  /* 0x0000001fff057819 */ /* 0x006fc400000114fc */
[----:B------:R-:W-:Y:S02]  /*13fa0*/  SHF.R.S32.HI R10, RZ, 0x1f, R250 ;  /* 0x0000001fff0a7819 */ /* 0x000fe400000114fa */
[C---:B----4-:R-:W-:Y:S02]  /*13fb0*/  @!P4 LEA R6, P0, R199.reuse, R0, 0x2 ;  /* 0x00000000c706c211 */ /* 0x050fe400078010ff */
[----:B------:R-:W-:Y:S02]  /*13fc0*/  SHF.R.S32.HI R13, RZ, 0x1f, R233 ;  /* 0x0000001fff0d7819 */ /* 0x000fe400000114e9 */
[----:B------:R-:W-:Y:S02]  /*13fd0*/  @!P4 LEA.HI.X R7, R199, R4, R8, 0x2, P0 ;  /* 0x00000004c707c211 */ /* 0x000fe400000f1408 */
[C---:B------:R-:W-:Y:S02]  /*13fe0*/  @!P3 LEA R2, P5, R252.reuse, R0, 0x2 ;  /* 0x00000000fc02b211 */ /* 0x040fe400078a10ff */
[----:B------:R-:W-:Y:S01]  /*13ff0*/  ISETP.GE.AND P0, PT, R249, c[0x0][0x3c8], PT ;  /* 0x0000f200f9007a0c */ /* 0x000fe20003f06270 */
[----:B------:R1:W-:Y:S01]  /*14000*/  @!P4 ST.E.64 [R6.64], R84 ;  /* 0x000000540600c985 */ /* 0x0003e2000c101b08 */
[----:B------:R-:W-:-:S02]  /*14010*/  @!P3 LEA.HI.X R3, R252, R4, R5, 0x2, P5 ;  /* 0x00000004fc03b211 */ /* 0x000fc400028f1405 */
[----:B------:R-:W-:Y:S02]  /*14020*/  SHF.R.S32.HI R5, RZ, 0x1f, R251 ;  /* 0x0000001fff057819 */ /* 0x000fe400000114fb */
[----:B------:R-:W-:Y:S01]  /*14030*/  ISETP.GE.AND P5, PT, R248, c[0x0][0x3c8], PT ;  /* 0x0000f200f8007a0c */ /* 0x000fe20003fa6270 */
[----:B------:R2:W-:Y:S01]  /*14040*/  @!P3 ST.E.64 [R2.64], R26 ;  /* 0x0000001a0200b985 */ /* 0x0005e2000c101b08 */
[----:B------:R-:W-:Y:S02]  /*14050*/  @!P2 LEA R8, P3, R251, R0, 0x2 ;  /* 0x00000000fb08a211 */ /* 0x000fe400078610ff */
[----:B------:R-:W-:Y:S02]  /*14060*/  ISETP.GE.AND P4, PT, R247, c[0x0][0x3c8], PT ;  /* 0x0000f200f7007a0c */ /* 0x000fe40003f86270 */
[----:B------:R-:W-:Y:S02]  /*14070*/  @!P2 LEA.HI.X R9, R251, R4, R5, 0x2, P3 ;  /* 0x00000004fb09a211 */ /* 0x000fe400018f1405 */
[----:B------:R-:W-:-:S02]  /*14080*/  SHF.R.S32.HI R5, RZ, 0x1f, R249 ;  /* 0x0000001fff057819 */ /* 0x000fc400000114f9 */
[----:B---3--:R-:W-:Y:S01]  /*14090*/  SHF.R.S32.HI R12, RZ, 0x1f, R232 ;  /* 0x0000001fff0c7819 */ /* 0x008fe200000114e8 */
[----:B------:R3:W-:Y:S01]  /*140a0*/  @!P2 ST.E.64 [R8.64], R120 ;  /* 0x000000780800a985 */ /* 0x0007e2000c101b08 */
[----:B------:R-:W-:Y:S02]  /*140b0*/  ISETP.GE.AND P2, PT, R245, c[0x0][0x3c8], PT ;  /* 0x0000f200f5007a0c */ /* 0x000fe40003f46270 */
[----:B-1----:R-:W-:-:S13]  /*140c0*/  @!P1 LEA R6, P6, R250, R0, 0x2 ;  /* 0x00000000fa069211 */ /* 0x002fda00078c10ff */
[----:B--2---:R-:W-:-:S04]  /*140d0*/  P2R R2, PR, RZ, 0x40 ;  /* 0x00000040ff027803 */ /* 0x004fc80000000000 */
[----:B------:R-:W-:Y:S02]  /*140e0*/  ISETP.NE.AND P3, PT, R2, RZ, PT ;  /* 0x000000ff0200720c */ /* 0x000fe40003f65270 */
[C---:B------:R-:W-:Y:S02]  /*140f0*/  @!P0 LEA R2, P6, R249.reuse, R0, 0x2 ;  /* 0x00000000f9028211 */ /* 0x040fe400078c10ff */
[-C--:B------:R-:W-:Y:S02]  /*14100*/  @!P1 LEA.HI.X R7, R250, R4.reuse, R10, 0x2, P3 ;  /* 0x00000004fa079211 */ /* 0x080fe400018f140a */
[----:B------:R-:W-:Y:S02]  /*14110*/  ISETP.GE.AND P3, PT, R246, c[0x0][0x3c8], PT ;  /* 0x0000f200f6007a0c */ /* 0x000fe40003f66270 */
[----:B------:R-:W-:Y:S01]  /*14120*/  @!P0 LEA.HI.X R3, R249, R4, R5, 0x2, P6 ;  /* 0x00000004f9038211 */ /* 0x000fe200030f1405 */
[----:B------:R1:W-:Y:S01]  /*14130*/  @!P1 ST.E.64 [R6.64], R92 ;  /* 0x0000005c06009985 */ /* 0x0003e2000c101b08 */
[----:B------:R-:W-:-:S02]  /*14140*/  SHF.R.S32.HI R5, RZ, 0x1f, R248 ;  /* 0x0000001fff057819 */ /* 0x000fc400000114f8 */
[----:B------:R-:W-:Y:S01]  /*14150*/  SHF.R.S32.HI R10, RZ, 0x1f, R247 ;  /* 0x0000001fff0a7819 */ /* 0x000fe200000114f7 */
[----:B------:R2:W-:Y:S01]  /*14160*/  @!P0 ST.E.64 [R2.64], R36 ;  /* 0x0000002402008985 */ /* 0x0005e2000c101b08 */
[----:B---3--:R-:W-:-:S04]  /*14170*/  @!P5 LEA R8, P0, R248, R0, 0x2 ;  /* 0x00000000f808d211 */ /* 0x008fc800078010ff */
[----:B------:R-:W-:Y:S02]  /*14180*/  @!P5 LEA.HI.X R9, R248, R4, R5, 0x2, P0 ;  /* 0x00000004f809d211 */ /* 0x000fe400000f1405 */
[----:B------:R-:W-:Y:S02]  /*14190*/  SHF.R.S32.HI R5, RZ, 0x1f, R246 ;  /* 0x0000001fff057819 */ /* 0x000fe400000114f6 */
[----:B------:R-:W-:Y:S01]  /*141a0*/  ISETP.GE.AND P0, PT, R243, c[0x0][0x3c8], PT ;  /* 0x0000f200f3007a0c */ /* 0x000fe20003f06270 */
[----:B------:R3:W-:Y:S01]  /*141b0*/  @!P5 ST.E.64 [R8.64], R114 ;  /* 0x000000720800d985 */ /* 0x0007e2000c101b08 */
[----:B------:R-:W-:Y:S02]  /*141c0*/  ISETP.GE.AND P5, PT, R242, c[0x0][0x3c8], PT ;  /* 0x0000f200f2007a0c */ /* 0x000fe40003fa6270 */
[-C--:B-1----:R-:W-:Y:S02]  /*141d0*/  @!P4 LEA R6, P6, R247, R0.reuse, 0x2 ;  /* 0x00000000f706c211 */ /* 0x082fe400078c10ff */
[----:B--2---:R-:W-:-:S02]  /*141e0*/  @!P3 LEA R2, P1, R246, R0, 0x2 ;  /* 0x00000000f602b211 */ /* 0x004fc400078210ff */
[----:B------:R-:W-:Y:S02]  /*141f0*/  @!P4 LEA.HI.X R7, R247, R4, R10, 0x2, P6 ;  /* 0x00000004f707c211 */ /* 0x000fe400030f140a */
[----:B------:R-:W-:-:S03]  /*14200*/  SHF.R.S32.HI R10, RZ, 0x1f, R244 ;  /* 0x0000001fff0a7819 */ /* 0x000fc600000114f4 */
[----:B------:R1:W-:Y:S01]  /*14210*/  @!P4 ST.E.64 [R6.64], R96 ;  /* 0x000000600600c985 */ /* 0x0003e2000c101b08 */
[----:B------:R-:W-:-:S05]  /*14220*/  ISETP.GE.AND P4, PT, R241, c[0x0][0x3c8], PT ;  /* 0x0000f200f1007a0c */ /* 0x000fca0003f86270 */
[----:B------:R-:W-:Y:S02]  /*14230*/  P2R R3, PR, RZ, 0x2 ;  /* 0x00000002ff037803 */ /* 0x000fe40000000000 */
[----:B------:R-:W-:Y:S02]  /*14240*/  ISETP.GE.AND P1, PT, R244, c[0x0][0x3c8], PT ;  /* 0x0000f200f4007a0c */ /* 0x000fe40003f26270 */
[----:B------:R-:W-:-:S04]  /*14250*/  ISETP.NE.AND P6, PT, R3, RZ, PT ;  /* 0x000000ff0300720c */ /* 0x000fc80003fc5270 */
[----:B------:R-:W-:Y:S02]  /*14260*/  @!P3 LEA.HI.X R3, R246, R4, R5, 0x2, P6 ;  /* 0x00000004f603b211 */ /* 0x000fe400030f1405 */
[----:B------:R-:W-:-:S03]  /*14270*/  SHF.R.S32.HI R5, RZ, 0x1f, R245 ;  /* 0x0000001fff057819 */ /* 0x000fc600000114f5 */
[----:B------:R2:W-:Y:S01]  /*14280*/  @!P3 ST.E.64 [R2.64], R88 ;  /* 0x000000580200b985 */ /* 0x0005e2000c101b08 */
[----:B---3--:R-:W-:-:S04]  /*14290*/  @!P2 LEA R8, P3, R245, R0, 0x2 ;  /* 0x00000000f508a211 */ /* 0x008fc800078610ff */
[----:B------:R-:W-:Y:S02]  /*142a0*/  @!P2 LEA.HI.X R9, R245, R4, R5, 0x2, P3 ;  /* 0x00000004f509a211 */ /* 0x000fe400018f1405 */
[----:B------:R-:W-:Y:S02]  /*142b0*/  SHF.R.S32.HI R5, RZ, 0x1f, R243 ;  /* 0x0000001fff057819 */ /* 0x000fe400000114f3 */
[----:B-1----:R-:W-:Y:S01]  /*142c0*/  @!P1 LEA R6, P6, R244, R0, 0x2 ;  /* 0x00000000f4069211 */ /* 0x002fe200078c10ff */
[----:B------:R1:W-:Y:S01]  /*142d0*/  @!P2 ST.E.64 [R8.64], R118 ;  /* 0x000000760800a985 */ /* 0x0003e2000c101b08 */
[----:B------:R-:W-:-:S11]  /*142e0*/  ISETP.GE.AND P2, PT, R239, c[0x0][0x3c8], PT ;  /* 0x0000f200ef007a0c */ /* 0x000fd60003f46270 */
[----:B--2---:R-:W-:-:S04]  /*142f0*/  P2R R2, PR, RZ, 0x40 ;  /* 0x00000040ff027803 */ /* 0x004fc80000000000 */
[----:B------:R-:W-:Y:S02]  /*14300*/  ISETP.NE.AND P3, PT, R2, RZ, PT ;  /* 0x000000ff0200720c */ /* 0x000fe40003f65270 */
[C---:B------:R-:W-:Y:S02]  /*14310*/  @!P0 LEA R2, P6, R243.reuse, R0, 0x2 ;  /* 0x00000000f3028211 */ /* 0x040fe400078c10ff */
[-C--:B------:R-:W-:Y:S02]  /*14320*/  @!P1 LEA.HI.X R7, R244, R4.reuse, R10, 0x2, P3 ;  /* 0x00000004f4079211 */ /* 0x080fe400018f140a */
[----:B------:R-:W-:Y:S02]  /*14330*/  @!P0 LEA.HI.X R3, R243, R4, R5, 0x2, P6 ;  /* 0x00000004f3038211 */ /* 0x000fe400030f1405 */
[----:B------:R-:W-:Y:S01]  /*14340*/  SHF.R.S32.HI R5, RZ, 0x1f, R242 ;  /* 0x0000001fff057819 */ /* 0x000fe200000114f2 */
[----:B------:R2:W-:Y:S01]  /*14350*/  @!P1 ST.E.64 [R6.64], R106 ;  /* 0x0000006a06009985 */ /* 0x0005e2000c101b08 */
[----:B------:R-:W-:-:S02]  /*14360*/  ISETP.GE.AND P1, PT, R238, c[0x0][0x3c8], PT ;  /* 0x0000f200ee007a0c */ /* 0x000fc40003f26270 */
[----:B------:R-:W-:Y:S01]  /*14370*/  ISETP.GE.AND P3, PT, R240, c[0x0][0x3c8], PT ;  /* 0x0000f200f0007a0c */ /* 0x000fe20003f66270 */
[----:B------:R3:W-:Y:S01]  /*14380*/  @!P0 ST.E.64 [R2.64], R38 ;  /* 0x0000002602008985 */ /* 0x0007e2000c101b08 */
[C---:B-1----:R-:W-:Y:S02]  /*14390*/  @!P5 LEA R8, P0, R242.reuse, R0, 0x2 ;  /* 0x00000000f208d211 */ /* 0x042fe400078010ff */
[----:B------:R-:W-:Y:S02]  /*143a0*/  SHF.R.S32.HI R10, RZ, 0x1f, R241 ;  /* 0x0000001fff0a7819 */ /* 0x000fe400000114f1 */
[----:B------:R-:W-:Y:S02]  /*143b0*/  @!P5 LEA.HI.X R9, R242, R4, R5, 0x2, P0 ;  /* 0x00000004f209d211 */ /* 0x000fe400000f1405 */
[----:B------:R-:W-:-:S03]  /*143c0*/  SHF.R.S32.HI R5, RZ, 0x1f, R240 ;  /* 0x0000001fff057819 */ /* 0x000fc600000114f0 */
[----:B------:R1:W-:Y:S01]  /*143d0*/  @!P5 ST.E.64 [R8.64], R122 ;  /* 0x0000007a0800d985 */ /* 0x0003e2000c101b08 */
[----:B------:R-:W-:Y:S02]  /*143e0*/  ISETP.GE.AND P5, PT, R236, c[0x0][0x3c8], PT ;  /* 0x0000f200ec007a0c */ /* 0x000fe40003fa6270 */
[----:B--2---:R-:W-:-:S13]  /*143f0*/  @!P4 LEA R6, P6, R241, R0, 0x2 ;  /* 0x00000000f106c211 */ /* 0x004fda00078c10ff */
[----:B---3--:R-:W-:-:S04]  /*14400*/  P2R R2, PR, RZ, 0x40 ;  /* 0x00000040ff027803 */ /* 0x008fc80000000000 */
        /* <DEDUP_REMOVED lines=9> */
[----:B-1----:R-:W-:-:S04]  /*144a0*/  @!P2 LEA R8, P3, R239, R0, 0x2 ;  /* 0x00000000ef08a211 */ /* 0x002fc800078610ff */
[----:B------:R-:W-:Y:S02]  /*144b0*/  @!P2 LEA.HI.X R9, R239, R4, R5, 0x2, P3 ;  /* 0x00000004ef09a211 */ /* 0x000fe400018f1405 */
[----:B------:R-:W-:-:S03]  /*144c0*/  SHF.R.S32.HI R5, RZ, 0x1f, R237 ;  /* 0x0000001fff057819 */ /* 0x000fc600000114ed */
[----:B------:R-:W-:Y:S01]  /*144d0*/  @!P2 ST.E.64 [R8.64], R126 ;  /* 0x0000007e0800a985 */ /* 0x000fe2000c101b08 */
        /* <DEDUP_REMOVED lines=8> */
[----:B------:R-:W-:-:S02]  /*14560*/  ISETP.GE.AND P3, PT, R234, c[0x0][0x3c8], PT ;  /* 0x0000f200ea007a0c */ /* 0x000fc40003f66270 */
[----:B------:R-:W-:Y:S01]  /*14570*/  SHF.R.S32.HI R10, RZ, 0x1f, R236 ;  /* 0x0000001fff0a7819 */ /* 0x000fe200000114ec */
[----:B------:R1:W-:Y:S01]  /*14580*/  @!P1 ST.E.64 [R6.64], R66 ;  /* 0x0000004206009985 */ /* 0x0003e2000c101b08 */
[----:B------:R-:W-:Y:S02]  /*14590*/  SHF.R.S32.HI R5, RZ, 0x1f, R235 ;  /* 0x0000001fff057819 */ /* 0x000fe400000114eb */
[----:B------:R-:W-:Y:S01]  /*145a0*/  ISETP.GE.AND P1, PT, R232, c[0x0][0x3c8], PT ;  /* 0x0000f200e8007a0c */ /* 0x000fe20003f26270 */
[----:B------:R2:W-:Y:S01]  /*145b0*/  @!P0 ST.E.64 [R2.64], R50 ;  /* 0x0000003202008985 */ /* 0x0005e2000c101b08 */
[----:B-1----:R-:W-:-:S04]  /*145c0*/  @!P5 LEA R6, P0, R236, R0, 0x2 ;  /* 0x00000000ec06d211 */ /* 0x002fc800078010ff */
[----:B------:R-:W-:Y:S02]  /*145d0*/  @!P5 LEA.HI.X R7, R236, R4, R10, 0x2, P0 ;  /* 0x00000004ec07d211 */ /* 0x000fe400000f140a */
[-C--:B--2---:R-:W-:Y:S02]  /*145e0*/  @!P4 LEA R2, P6, R235, R0.reuse, 0x2 ;  /* 0x00000000eb02c211 */ /* 0x084fe400078c10ff */
[----:B------:R-:W-:Y:S01]  /*145f0*/  ISETP.GE.AND P0, PT, R231, c[0x0][0x3c8], PT ;  /* 0x0000f200e7007a0c */ /* 0x000fe20003f06270 */
[----:B------:R-:W-:Y:S01]  /*14600*/  @!P5 ST.E.64 [R6.64], R58 ;  /* 0x0000003a0600d985 */ /* 0x000fe2000c101b08 */
[----:B------:R-:W-:Y:S02]  /*14610*/  @!P3 LEA R10, P5, R234, R0, 0x2 ;  /* 0x00000000ea0ab211 */ /* 0x000fe400078a10ff */
[----:B------:R-:W-:Y:S02]  /*14620*/  @!P4 LEA.HI.X R3, R235, R4, R5, 0x2, P6 ;  /* 0x00000004eb03c211 */ /* 0x000fe400030f1405 */
[----:B------:R-:W-:-:S02]  /*14630*/  SHF.R.S32.HI R5, RZ, 0x1f, R234 ;  /* 0x0000001fff057819 */ /* 0x000fc400000114ea */
[C---:B------:R-:W-:Y:S01]  /*14640*/  @!P2 LEA R8, P6, R233.reuse, R0, 0x2 ;  /* 0x00000000e908a211 */ /* 0x040fe200078c10ff */
[----:B------:R1:W-:Y:S03]  /*14650*/  @!P4 ST.E.64 [R2.64], R62 ;  /* 0x0000003e0200c985 */ /* 0x0003e6000c101b08 */
[----:B------:R-:W-:-:S03]  /*14660*/  @!P2 LEA.HI.X R9, R233, R4, R13, 0x2, P6 ;  /* 0x00000004e909a211 */ /* 0x000fc600030f140d */
[----:B-1----:R-:W-:Y:S02]  /*14670*/  P2R R2, PR, RZ, 0x20 ;  /* 0x00000020ff027803 */ /* 0x002fe40000000000 */
[----:B------:R-:W-:Y:S02]  /*14680*/  @!P1 LEA R6, P5, R232, R0, 0x2 ;  /* 0x00000000e8069211 */ /* 0x000fe400078a10ff */
[----:B------:R-:W-:Y:S02]  /*14690*/  ISETP.NE.AND P4, PT, R2, RZ, PT ;  /* 0x000000ff0200720c */ /* 0x000fe40003f85270 */
[-C--:B------:R-:W-:Y:S02]  /*146a0*/  @!P1 LEA.HI.X R7, R232, R4.reuse, R12, 0x2, P5 ;  /* 0x00000004e8079211 */ /* 0x080fe400028f140c */
[----:B------:R-:W-:Y:S02]  /*146b0*/  @!P3 LEA.HI.X R11, R234, R4, R5, 0x2, P4 ;  /* 0x00000004ea0bb211 */ /* 0x000fe400020f1405 */
[----:B------:R-:W-:-:S02]  /*146c0*/  SHF.R.S32.HI R5, RZ, 0x1f, R231 ;  /* 0x0000001fff057819 */ /* 0x000fc400000114e7 */
[C---:B------:R-:W-:Y:S01]  /*146d0*/  @!P0 LEA R2, P4, R231.reuse, R0, 0x2 ;  /* 0x00000000e7028211 */ /* 0x040fe200078810ff */
[----:B------:R1:W-:Y:S03]  /*146e0*/  @!P3 ST.E.64 [R10.64], R78 ;  /* 0x0000004e0a00b985 */ /* 0x0003e6000c101b08 */
[----:B------:R-:W-:Y:S01]  /*146f0*/  @!P0 LEA.HI.X R3, R231, R4, R5, 0x2, P4 ;  /* 0x00000004e7038211 */ /* 0x000fe200020f1405 */
[----:B------:R1:W-:Y:S04]  /*14700*/  @!P2 ST.E.64 [R8.64], R74 ;  /* 0x0000004a0800a985 */ /* 0x0003e8000c101b08 */
        /* <DEDUP_REMOVED lines=9> */
.L_x_564:
[----:B------:R-:W-:Y:S01]  /*147a0*/  ISETP.NE.U32.AND P0, PT, RZ, c[0x0][0x508], PT ;  /* 0x00014200ff007a0c */ /* 0x000fe20003f05070 */
[----:B------:R-:W-:Y:S01]  /*147b0*/  IMAD.MOV.U32 R4, RZ, RZ, 0x4 ;  /* 0x00000004ff047424 */ /* 0x000fe200078e00ff */
[----:B------:R-:W-:Y:S01]  /*147c0*/  ISETP.NE.U32.AND P2, PT, RZ, c[0x0][0x500], PT ;  /* 0x00014000ff007a0c */ /* 0x000fe20003f45070 */
[----:B------:R-:W-:Y:S01]  /*147d0*/  IMAD.MOV.U32 R20, RZ, RZ, c[0x0][0x388] ;  /* 0x0000e200ff147624 */ /* 0x000fe200078e00ff */
[----:B------:R-:W-:Y:S01]  /*147e0*/  ISETP.NE.AND.EX P0, PT, RZ, c[0x0][0x50c], PT, P0 ;  /* 0x00014300ff007a0c */ /* 0x000fe20003f05300 */
[----:B------:R-:W-:Y:S01]  /*147f0*/  IMAD.MOV.U32 R10, RZ, RZ, RZ ;  /* 0x000000ffff0a7224 */ /* 0x000fe200078e00ff */
[----:B------:R-:W-:Y:S01]  /*14800*/  ISETP.NE.AND.EX P2, PT, RZ, c[0x0][0x504], PT, P2 ;  /* 0x00014100ff007a0c */ /* 0x000fe20003f45320 */
[----:B------:R-:W-:-:S10]  /*14810*/  IMAD.WIDE R2, R215, R4, c[0x0][0x500] ;  /* 0x00014000d7027625 */ /* 0x000fd400078e0204 */
[----:B------:R-:W-:Y:S02]  /*14820*/  @P0 IMAD.WIDE R4, R215, R4, c[0x0][0x508] ;  /* 0x00014200d7040625 */ /* 0x000fe400078e0204 */
[----:B------:R2:W5:Y:S04]  /*14830*/  @P2 LDG.E R10, [R2.64] ;  /* 0x00000008020a2981 */ /* 0x000568000c1e1900 */
        /* <DEDUP_REMOVED lines=8> */
.L_x_585:
[----:B--2---:R-:W2:Y:S01]  /*148c0*/  S2R R2, SR_TID.X ;  /* 0x0000000000027919 */ /* 0x004ea20000002100 */
[----:B------:R-:W-:Y:S01]  /*148d0*/  SHF.R.S32.HI R0, RZ, 0x1f, R215 ;  /* 0x0000001fff007819 */ /* 0x000fe200000114d7 */
[----:B------:R-:W-:Y:S01]  /*148e0*/  BSSY B0, `(.L_x_586) ;  /* 0x0000036000007945 */ /* 0x000fe20003800000 */
[----:B------:R-:W-:-:S02]  /*148f0*/  LOP3.LUT R14, R214, 0xffff, RZ, 0xc0, !PT ;  /* 0x0000ffffd60e7812 */ /* 0x000fc400078ec0ff */
[----:B-----5:R-:W-:Y:S02]  /*14900*/  SHF.R.S32.HI R18, RZ, 0x1f, R10 ;  /* 0x0000001fff127819 */ /* 0x020fe4000001140a */
[----:B------:R-:W-:Y:S02]  /*14910*/  SEL R15, R215, RZ, !P2 ;  /* 0x000000ffd70f7207 */ /* 0x000fe40005000000 */
[----:B------:R-:W-:Y:S02]  /*14920*/  SEL R21, R0, RZ, !P2 ;  /* 0x000000ff00157207 */ /* 0x000fe40005000000 */
[----:B--2---:R-:W-:-:S13]  /*14930*/  ISETP.GT.AND P0, PT, R2, 0x7f, PT ;  /* 0x0000007f0200780c */ /* 0x004fda0003f04270 */
[----:B------:R-:W-:Y:S05]  /*14940*/  @P0 BRA `(.L_x_587) ;  /* 0x000002f000000947 */ /* 0x000fea0003800000 */
[----:B------:R-:W-:Y:S01]  /*14950*/  IMAD R0, R20, c[0x0][0x4e8], RZ ;  /* 0x00013a0014007a24 */ /* 0x000fe200078e02ff */
[----:B------:R-:W-:-:S04]  /*14960*/  IADD3 R11, R211, R2, RZ ;  /* 0x00000002d30b7210 */ /* 0x000fc80007ffe0ff */
        /* <DEDUP_REMOVED lines=45> */
.L_x_587:
[----:B------:R-:W-:Y:S05]  /*14c40*/  BSYNC B0 ;  /* 0x0000000000007941 */ /* 0x000fea0003800000 */
.L_x_586:
[----:B------:R-:W-:-:S13]  /*14c50*/  ISETP.GT.AND P0, PT, R19, 0x1, PT ;  /* 0x000000011300780c */ /* 0x000fda0003f04270 */
[----:B------:R-:W-:Y:S05]  /*14c60*/  @P0 BRA `(.L_x_579) ;  /* 0x000007b000000947 */ /* 0x000fea0003800000 */
[----:B------:R-:W-:Y:S01]  /*14c70*/  MOV R2, c[0x0][0x4e8] ;  /* 0x00013a0000027a02 */ /* 0x000fe20000000f00 */
[----:B-1----:R-:W-:Y:S01]  /*14c80*/  IMAD R0, R18, c[0x0][0x3a0], RZ ;  /* 0x0000e80012007a24 */ /* 0x002fe200078e02ff */
[----:B------:R-:W-:Y:S01]  /*14c90*/  IADD3 R4, R197, R211, RZ ;  /* 0x000000d3c5047210 */ /* 0x000fe20007ffe0ff */
[----:B------:R-:W-:Y:S01]  /*14ca0*/  IMAD R5, R21, c[0x0][0x3f0], RZ ;  /* 0x0000fc0015057a24 */ /* 0x000fe200078e02ff */
[----:B------:R-:W-:Y:S01]  /*14cb0*/  ISETP.NE.AND P0, PT, R2, 0x1, PT ;  /* 0x000000010200780c */ /* 0x000fe20003f05270 */
[----:B------:R-:W-:-:S04]  /*14cc0*/  IMAD.WIDE.U32 R2, R10, c[0x0][0x3a0], RZ ;  /* 0x0000e8000a027a25 */ /* 0x000fc800078e00ff */
        /* <DEDUP_REMOVED lines=26> */
.L_x_670:
[----:B------:R-:W-:Y:S05]  /*14e70*/  BRA.DIV ~URZ, `(.L_x_589) ;  /* 0x00003b327f007947 */ /* 0x000fea000b800000 */
[----:B------:R3:W4:Y:S02]  /*14e80*/  SHFL.IDX PT, R0, R12, RZ, 0x181f ;  /* 0x00181fff0c007589 */ /* 0x00072400000e0000 */
.L_x_671:
[----:B------:R-:W-:Y:S01]  /*14e90*/  IMAD R11, R20, c[0x0][0x4e8], RZ ;  /* 0x00013a00140b7a24 */ /* 0x000fe200078e02ff */
        /* <DEDUP_REMOVED lines=13> */
[-C--:B--2---:R-:W-:Y:S02]  /*14f70*/  @!P2 LEA.HI.X R7, R184, R8.reuse, R15, 0x1, P5 ;  /* 0x00000008b807a211 */ /* 0x084fe400028f0c0f */
[-C--:B------:R-:W-:Y:S02]  /*14f80*/  @!P1 LEA.HI.X R5, R192, R8.reuse, R14, 0x1, P4 ;  /* 0x00000008c0059211 */ /* 0x080fe400020f0c0e */
[----:B------:R-:W-:Y:S01]  /*14f90*/  @!P0 LEA.HI.X R3, R193, R8, R13, 0x1, P3 ;  /* 0x00000008c1038211 */ /* 0x000fe200018f0c0d */
[----:B------:R2:W-:Y:S04]  /*14fa0*/  @!P2 ST.E.128 [R6.64], RZ ;  /* 0x000000ff0600a985 */ /* 0x0005e8000c101d08 */
[----:B------:R2:W-:Y:S04]  /*14fb0*/  @!P1 ST.E.128 [R4.64], RZ ;  /* 0x000000ff04009985 */ /* 0x0005e8000c101d08 */
[----:B------:R2:W-:Y:S02]  /*14fc0*/  @!P0 ST.E.128 [R2.64], RZ ;  /* 0x000000ff02008985 */ /* 0x0005e4000c101d08 */
.L_x_591:
[----:B------:R-:W-:Y:S05]  /*14fd0*/  BSYNC B0 ;  /* 0x0000000000007941 */ /* 0x000fea0003800000 */
.L_x_590:
[----:B------:R-:W-:Y:S05]  /*14fe0*/  BRA.DIV ~URZ, `(.L_x_592) ;  /* 0x00003a327f007947 */ /* 0x000fea000b800000 */
[----:B--2---:R2:W1:Y:S04]  /*14ff0*/  SHFL.IDX PT, R8, R9, 0x1, 0x181f ;  /* 0x00381f0009087f89 */ /* 0x00446800000e0000 */
[----:B----4-:R2:W4:Y:S02]  /*15000*/  SHFL.IDX PT, R0, R12, 0x1, 0x181f ;  /* 0x00381f000c007f89 */ /* 0x01052400000e0000 */
.L_x_672:
        /* <DEDUP_REMOVED lines=13> */
[-C--:B-1----:R-:W-:Y:S02]  /*150e0*/  @!P2 LEA.HI.X R7, R184, R8.reuse, R15, 0x1, P5 ;  /* 0x00000008b807a211 */ /* 0x082fe400028f0c0f */
[-C--:B------:R-:W-:Y:S02]  /*150f0*/  @!P1 LEA.HI.X R5, R192, R8.reuse, R14, 0x1, P4 ;  /* 0x00000008c0059211 */ /* 0x080fe400020f0c0e */
[----:B------:R-:W-:Y:S01]  /*15100*/  @!P0 LEA.HI.X R3, R193, R8, R13, 0x1, P3 ;  /* 0x00000008c1038211 */ /* 0x000fe200018f0c0d */
[----:B------:R1:W-:Y:S04]  /*15110*/  @!P2 ST.E.128 [R6.64], RZ ;  /* 0x000000ff0600a985 */ /* 0x0003e8000c101d08 */
[----:B------:R1:W-:Y:S04]  /*15120*/  @!P1 ST.E.128 [R4.64], RZ ;  /* 0x000000ff04009985 */ /* 0x0003e8000c101d08 */
[----:B------:R1:W-:Y:S02]  /*15130*/  @!P0 ST.E.128 [R2.64], RZ ;  /* 0x000000ff02008985 */ /* 0x0003e4000c101d08 */
.L_x_594:
[----:B------:R-:W-:Y:S05]  /*15140*/  BSYNC B0 ;  /* 0x0000000000007941 */ /* 0x000fea0003800000 */
.L_x_593:
[----:B------:R-:W-:Y:S05]  /*15150*/  BRA.DIV ~URZ, `(.L_x_595) ;  /* 0x000039927f007947 */ /* 0x000fea000b800000 */
[----:B-1----:R1:W2:Y:S02]  /*15160*/  SHFL.IDX PT, R8, R9, 0x2, 0x181f ;  /* 0x00581f0009087f89 */ /* 0x0022a400000e0000 */
.L_x_673:
[----:B------:R-:W-:Y:S05]  /*15170*/  BRA.DIV ~URZ, `(.L_x_596) ;  /* 0x000039e27f007947 */ /* 0x000fea000b800000 */
[----:B----4-:R4:W1:Y:S02]  /*15180*/  SHFL.IDX PT, R0, R12, 0x2, 0x181f ;  /* 0x00581f000c007f89 */ /* 0x01086400000e0000 */
.L_x_674:
        /* <DEDUP_REMOVED lines=19> */
.L_x_598:
[----:B------:R-:W-:Y:S05]  /*152c0*/  BSYNC B0 ;  /* 0x0000000000007941 */ /* 0x000fea0003800000 */
.L_x_597:
[----:B------:R-:W-:Y:S05]  /*152d0*/  BRA.DIV ~URZ, `(.L_x_599) ;  /* 0x000038f27f007947 */ /* 0x000fea000b800000 */
[----:B--2---:R2:W3:Y:S04]  /*152e0*/  SHFL.IDX PT, R8, R9, 0x3, 0x181f ;  /* 0x00781f0009087f89 */ /* 0x0044e800000e0000 */
[----:B-1----:R2:W1:Y:S02]  /*152f0*/  SHFL.IDX PT, R0, R12, 0x3, 0x181f ;  /* 0x00781f000c007f89 */ /* 0x00246400000e0000 */
.L_x_675:
        /* <DEDUP_REMOVED lines=10> */
[-C--:B------:R-:W-:Y:S02]  /*153a0*/  @!P1 LEA R4, P4, R192, R0.reuse, 0x1 ;  /* 0x00000000c0049211 */ /* 0x080fe400078808ff */
[C---:B------:R-:W-:Y:S02]  /*153b0*/  @!P0 LEA R2, P3, R193.reuse, R0, 0x1 ;  /* 0x00000000c1028211 */ /* 0x040fe400078608ff */
[-C--:B------:R-:W-:Y:S02]  /*153c0*/  @!P2 LEA.HI.X R7, R184, R8.reuse, R13, 0x1, P5 ;  /* 0x00000008b807a211 */ /* 0x080fe400028f0c0d */
[-C--:B------:R-:W-:Y:S02]  /*153d0*/  @!P1 LEA.HI.X R5, R192, R8.reuse, R12, 0x1, P4 ;  /* 0x00000008c0059211 */ /* 0x080fe400020f0c0c */
[----:B------:R-:W-:Y:S01]  /*153e0*/  @!P0 LEA.HI.X R3, R193, R8, R9, 0x1, P3 ;  /* 0x00000008c1038211 */ /* 0x000fe200018f0c09 */
[----:B------:R1:W-:Y:S04]  /*153f0*/  @!P2 ST.E.128 [R6.64], RZ ;  /* 0x000000ff0600a985 */ /* 0x0003e8000c101d08 */
[----:B------:R1:W-:Y:S04]  /*15400*/  @!P1 ST.E.128 [R4.64], RZ ;  /* 0x000000ff04009985 */ /* 0x0003e8000c101d08 */
[----:B------:R1:W-:Y:S02]  /*15410*/  @!P0 ST.E.128 [R2.64], RZ ;  /* 0x000000ff02008985 */ /* 0x0003e4000c101d08 */
.L_x_579:
[----:B------:R-:W-:Y:S05]  /*15420*/  BSYNC B1 ;  /* 0x0000000000017941 */ /* 0x000fea0003800000 */
.L_x_563:
[----:B------:R-:W-:-:S13]  /*15430*/  ISETP.NE.AND P0, PT, RZ, UR6, PT ;  /* 0x00000006ff007c0c */ /* 0x000fda000bf05270 */
[----:B------:R-:W-:Y:S01]  /*15440*/  @P0 WARPSYNC 0xffffffff ;  /* 0xffffffff00000948 */ /* 0x000fe20003800000 */
[----:B------:R-:W-:Y:S06]  /*15450*/  @P0 BAR.SYNC.DEFER_BLOCKING 0x5, 0x100 ;  /* 0x0144000000000b1d */ /* 0x000fec0000010000 */
[----:B------:R-:W4:Y:S04]  /*15460*/  @P0 LDS.128 R212, [0x18100] ;  /* 0x01810000ffd40984 */ /* 0x000f280000000c00 */
[----:B------:R-:W-:Y:S06]  /*15470*/  @P0 BAR.ARV 0x4, 0x100 ;  /* 0x0104000000000b1d */ /* 0x000fec0000002000 */
[----:B------:R-:W-:Y:S05]  /*15480*/  @P0 BRA `(.L_x_600) ;  /* 0x00000f6000000947 */ /* 0x000fea0003800000 */
[----:B-1--4-:R-:W1:Y:S01]  /*15490*/  S2R R0, SR_TID.X ;  /* 0x0000000000007919 */ /* 0x012e620000002100 */
[----:B------:R-:W-:Y:S01]  /*154a0*/  IMAD.MOV.U32 R7, RZ, RZ, RZ ;  /* 0x000000ffff077224 */ /* 0x000fe200078e00ff */
[----:B-123--:R-:W-:-:S04]  /*154b0*/  LOP3.LUT R12, R0, 0x1f, RZ, 0xc0, !PT ;  /* 0x0000001f000c7812 */ /* 0x00efc800078ec0ff */
[----:B------:R-:W-:Y:S01]  /*154c0*/  ISETP.NE.AND P6, PT, R12, 0x1f, PT ;  /* 0x0000001f0c00780c */ /* 0x000fe20003fc5270 */
[----:B------:R-:W-:Y:S10]  /*154d0*/  BRA.DIV ~URZ, `(.L_x_601) ;  /* 0x000037c27f007947 */ /* 0x000ff4000b800000 */
[----:B------:R1:W2:Y:S02]  /*154e0*/  SHFL.IDX PT, R9, R82, RZ, 0x1f ;  /* 0x00001fff52097589 */ /* 0x0002a400000e0000 */
.L_x_676:
[----:B------:R-:W-:Y:S05]  /*154f0*/  BRA.DIV ~URZ, `(.L_x_602) ;  /* 0x000038127f007947 */ /* 0x000fea000b800000 */
[----:B------:R3:W4:Y:S02]  /*15500*/  SHFL.IDX PT, R8, R82, 0x1, 0x1f ;  /* 0x00201f0052087f89 */ /* 0x00072400000e0000 */
.L_x_677:
[----:B------:R-:W-:Y:S02]  /*15510*/  IMAD.IADD R0, R215, 0x1, R12 ;  /* 0x00000001d7007824 */ /* 0x000fe400078e020c */
        /* <DEDUP_REMOVED lines=16> */
[----:B------:R1:W3:Y:S02]  /*15620*/  SHFL.UP PT, R4, R0, 0x1, RZ ;  /* 0x0420000000047989 */ /* 0x0002e400000e00ff */
.L_x_678:
        /* <DEDUP_REMOVED lines=16> */
.L_x_679:
[----:B---3--:R-:W-:Y:S01]  /*15730*/  IMAD R0, R0, c[0x0][0x538], RZ ;  /* 0x00014e0000007a24 */ /* 0x008fe200078e02ff */
[----:B------:R-:W-:Y:S04]  /*15740*/  BSSY B1, `(.L_x_605) ;  /* 0x00000c5000017945 */ /* 0x000fe80003800000 */
[----:B----4-:R-:W-:-:S04]  /*15750*/  IADD3 R8, R0, R8, RZ ;  /* 0x0000000800087210 */ /* 0x010fc80007ffe0ff */
[----:B--2---:R-:W-:-:S13]  /*15760*/  ISETP.GT.AND P0, PT, R8, R9, PT ;  /* 0x000000090800720c */ /* 0x004fda0003f04270 */
[----:B------:R-:W-:Y:S05]  /*15770*/  @P0 BRA `(.L_x_606) ;  /* 0x0000024000000947 */ /* 0x000fea0003800000 */
.L_x_610:
        /* <DEDUP_REMOVED lines=16> */
.L_x_680:
        /* <DEDUP_REMOVED lines=16> */
.L_x_681:
[----:B--2---:R-:W-:-:S05]  /*15980*/  IMAD R0, R0, c[0x0][0x538], RZ ;  /* 0x00014e0000007a24 */ /* 0x004fca00078e02ff */
[----:B------:R-:W-:-:S04]  /*15990*/  IADD3 R8, R0, R8, RZ ;  /* 0x0000000800087210 */ /* 0x000fc80007ffe0ff */
[----:B------:R-:W-:-:S13]  /*159a0*/  ISETP.GT.AND P0, PT, R8, R9, PT ;  /* 0x000000090800720c */ /* 0x000fda0003f04270 */
[----:B-1----:R-:W-:Y:S05]  /*159b0*/  @!P0 BRA `(.L_x_610) ;  /* 0xfffffdc000008947 */ /* 0x002fea000383ffff */
.L_x_606:
[----:B------:R-:W-:-:S05]  /*159c0*/  IADD3 R8, -R0, R8, RZ ;  /* 0x0000000800087210 */ /* 0x000fca0007ffe1ff */
[----:B------:R-:W-:-:S05]  /*159d0*/  IMAD R0, R4, c[0x0][0x538], R8 ;  /* 0x00014e0004007a24 */ /* 0x000fca00078e0208 */
[----:B------:R-:W-:Y:S01]  /*159e0*/  ISETP.GT.AND P0, PT, R0, R9, PT ;  /* 0x000000090000720c */ /* 0x000fe20003f04270 */
[----:B------:R-:W-:-:S12]  /*159f0*/  BRA.DIV ~URZ, `(.L_x_611) ;  /* 0x000037727f007947 */ /* 0x000fd8000b800000 */
[----:B------:R-:W-:-:S04]  /*15a00*/  VOTE.ANY R5, PT, !P0 ;  /* 0x0000000000057806 */ /* 0x000fc800040e0100 */
.L_x_682:
[----:B------:R-:W2:Y:S02]  /*15a10*/  POPC R0, R5 ;  /* 0x0000000500007309 */ /* 0x000ea40000000000 */
[----:B--2---:R-:W-:Y:S01]  /*15a20*/  IADD3 R215, R0, R215, RZ ;  /* 0x000000d700d77210 */ /* 0x004fe20007ffe0ff */
[----:B------:R-:W-:Y:S05]  /*15a30*/  BRA.DIV ~URZ, `(.L_x_612) ;  /* 0x000037827f007947 */ /* 0x000fea000b800000 */
[----:B------:R2:W3:Y:S04]  /*15a40*/  SHFL.IDX PT, R10, R6, R0, 0x1f ;  /* 0x00001f00060a7589 */ /* 0x0004e800000e0000 */
[----:B------:R2:W4:Y:S02]  /*15a50*/  SHFL.IDX PT, R7, R7, R0, 0x1f ;  /* 0x00001f0007077589 */ /* 0x00052400000e0000 */
.L_x_683:
[----:B------:R-:W-:Y:S01]  /*15a60*/  ISETP.NE.AND P0, PT, R5, RZ, PT ;  /* 0x000000ff0500720c */ /* 0x000fe20003f05270 */
[----:B------:R-:W-:-:S12]  /*15a70*/  BSSY B0, `(.L_x_613) ;  /* 0x0000005000007945 */ /* 0x000fd80003800000 */
[----:B------:R-:W-:Y:S05]  /*15a80*/  @!P0 BRA `(.L_x_614) ;  /* 0x0000003000008947 */ /* 0x000fea0003800000 */
[----:B--2---:R-:W-:Y:S01]  /*15a90*/  IADD3 R0, R0, -0x1, RZ ;  /* 0xffffffff00007810 */ /* 0x004fe20007ffe0ff */
[----:B------:R-:W-:Y:S05]  /*15aa0*/  BRA.DIV ~URZ, `(.L_x_615) ;  /* 0x000037e27f007947 */ /* 0x000fea000b800000 */
[----:B------:R2:W1:Y:S02]  /*15ab0*/  SHFL.IDX PT, R11, R4, R0, 0x1f ;  /* 0x00001f00040b7589 */ /* 0x00046400000e0000 */
.L_x_614:
[----:B------:R-:W-:Y:S05]  /*15ac0*/  BSYNC B0 ;  /* 0x0000000000007941 */ /* 0x000fea0003800000 */
.L_x_613:
[----:B----4-:R-:W-:Y:S01]  /*15ad0*/  ISETP.NE.AND P0, PT, R7, 0x1, PT ;  /* 0x000000010700780c */ /* 0x010fe20003f05270 */
[----:B-1----:R-:W-:Y:S01]  /*15ae0*/  IMAD R212, R11, c[0x0][0x538], R8 ;  /* 0x00014e000bd47a24 */ /* 0x002fe200078e0208 */
[----:B------:R-:W-:Y:S04]  /*15af0*/  BSSY B0, `(.L_x_616) ;  /* 0x0000082000007945 */ /* 0x000fe80003800000 */
[----:B------:R-:W-:-:S07]  /*15b00*/  IADD3 R9, -R212, R9, RZ ;  /* 0x00000009d4097210 */ /* 0x000fce0007ffe1ff */
[----:B------:R-:W-:Y:S05]  /*15b10*/  @!P0 BRA `(.L_x_617) ;  /* 0x000003d000008947 */ /* 0x000fea0003800000 */
[-C--:B---3--:R-:W-:Y:S02]  /*15b20*/  IABS R2, R10.reuse ;  /* 0x0000000a00027213 */ /* 0x088fe40000000000 */
[----:B------:R-:W-:Y:S02]  /*15b30*/  IABS R8, R10 ;  /* 0x0000000a00087213 */ /* 0x000fe40000000000 */
[----:B--2---:R-:W1:Y:S08]  /*15b40*/  I2F.RP R0, R2 ;  /* 0x0000000200007306 */ /* 0x004e700000209400 */
[----:B-1----:R-:W1:Y:S02]  /*15b50*/  MUFU.RCP R0, R0 ;  /* 0x0000000000007308 */ /* 0x002e640000001000 */
[----:B-1----:R-:W-:-:S06]  /*15b60*/  IADD3 R0, R0, 0xffffffe, RZ ;  /* 0x0ffffffe00007810 */ /* 0x002fcc0007ffe0ff */
[----:B------:R-:W1:Y:S02]  /*15b70*/  F2I.FTZ.U32.TRUNC.NTZ R5, R0 ;  /* 0x0000000000057305 */ /* 0x000e64000021f000 */
[----:B-1----:R-:W-:Y:S01]  /*15b80*/  IMAD.MOV R3, RZ, RZ, -R5 ;  /* 0x000000ffff037224 */ /* 0x002fe200078e0a05 */
[----:B------:R-:W-:-:S03]  /*15b90*/  IABS R0, R7 ;  /* 0x0000000700007213 */ /* 0x000fc60000000000 */
[----:B------:R-:W-:Y:S01]  /*15ba0*/  IMAD.MOV.U32 R4, RZ, RZ, R3 ;  /* 0x000000ffff047224 */ /* 0x000fe200078e0003 */
[----:B------:R-:W-:Y:S01]  /*15bb0*/  IABS R3, R9 ;  /* 0x0000000900037213 */ /* 0x000fe20000000000 */
[----:B------:R-:W-:Y:S02]  /*15bc0*/  IMAD.MOV.U32 R6, RZ, RZ, R0 ;  /* 0x000000ffff067224 */ /* 0x000fe400078e0000 */
[----:B------:R-:W-:Y:S02]  /*15bd0*/  IMAD R0, R4, R2, RZ ;  /* 0x0000000204007224 */ /* 0x000fe400078e02ff */
[----:B------:R-:W-:Y:S01]  /*15be0*/  IMAD.MOV.U32 R4, RZ, RZ, RZ ;  /* 0x000000ffff047224 */ /* 0x000fe200078e00ff */
[----:B------:R-:W1:Y:S03]  /*15bf0*/  I2F.RP R11, R6 ;  /* 0x00000006000b7306 */ /* 0x000e660000209400 */
[----:B------:R-:W-:-:S04]  /*15c00*/  IMAD.HI.U32 R5, R5, R0, R4 ;  /* 0x0000000005057227 */ /* 0x000fc800078e0004 */
[----:B------:R-:W-:-:S05]  /*15c10*/  IMAD.MOV R0, RZ, RZ, -R8 ;  /* 0x000000ffff007224 */ /* 0x000fca00078e0a08 */
[----:B------:R-:W-:Y:S01]  /*15c20*/  MOV R4, R0 ;  /* 0x0000000000047202 */ /* 0x000fe20000000f00 */
[----:B------:R-:W-:-:S04]  /*15c30*/  IMAD.HI.U32 R0, R5, R3, RZ ;  /* 0x0000000305007227 */ /* 0x000fc800078e00ff */
[----:B------:R-:W-:Y:S02]  /*15c40*/  IMAD R3, R0, R4, R3 ;  /* 0x0000000400037224 */ /* 0x000fe400078e0203 */
[----:B-1----:R-:W1:Y:S03]  /*15c50*/  MUFU.RCP R4, R11 ;  /* 0x0000000b00047308 */ /* 0x002e660000001000 */
[----:B------:R-:W-:-:S13]  /*15c60*/  ISETP.GT.U32.AND P0, PT, R2, R3, PT ;  /* 0x000000030200720c */ /* 0x000fda0003f04070 */
[----:B------:R-:W-:Y:S01]  /*15c70*/  @!P0 IMAD.IADD R3, R3, 0x1, -R2 ;  /* 0x0000000103038824 */ /* 0x000fe200078e0a02 */
[----:B-1----:R-:W-:Y:S02]  /*15c80*/  IADD3 R4, R4, 0xffffffe, RZ ;  /* 0x0ffffffe04047810 */ /* 0x002fe40007ffe0ff */
[----:B------:R-:W-:Y:S02]  /*15c90*/  @!P0 IADD3 R0, R0, 0x1, RZ ;  /* 0x0000000100008810 */ /* 0x000fe40007ffe0ff */
[----:B------:R-:W-:Y:S02]  /*15ca0*/  ISETP.GE.U32.AND P2, PT, R3, R2, PT ;  /* 0x000000020300720c */ /* 0x000fe40003f46070 */
[----:B------:R-:W1:Y:S01]  /*15cb0*/  F2I.FTZ.U32.TRUNC.NTZ R3, R4 ;  /* 0x0000000400037305 */ /* 0x000e62000021f000 */
[----:B------:R-:W-:Y:S02]  /*15cc0*/  LOP3.LUT R2, R9, R10, RZ, 0x3c, !PT ;  /* 0x0000000a09027212 */ /* 0x000fe400078e3cff */
[----:B------:R-:W-:-:S02]  /*15cd0*/  ISETP.NE.AND P0, PT, R10, RZ, PT ;  /* 0x000000ff0a00720c */ /* 0x000fc40003f05270 */
[----:B------:R-:W-:-:S06]  /*15ce0*/  ISETP.GE.AND P1, PT, R2, RZ, PT ;  /* 0x000000ff0200720c */ /* 0x000fcc0003f26270 */
[----:B------:R-:W-:Y:S01]  /*15cf0*/  @P2 IADD3 R0, R0, 0x1, RZ ;  /* 0x0000000100002810 */ /* 0x000fe20007ffe0ff */
[----:B-1----:R-:W-:-:S06]  /*15d00*/  IMAD.MOV R2, RZ, RZ, -R3 ;  /* 0x000000ffff027224 */ /* 0x002fcc00078e0a03 */
[----:B------:R-:W-:Y:S01]  /*15d10*/  @!P1 IMAD.MOV R0, RZ, RZ, -R0 ;  /* 0x000000ffff009224 */ /* 0x000fe200078e0a00 */
[----:B------:R-:W-:Y:S02]  /*15d20*/  @!P0 LOP3.LUT R0, RZ, R10, RZ, 0x33, !PT ;  /* 0x0000000aff008212 */ /* 0x000fe400078e33ff */
[----:B------:R-:W-:Y:S02]  /*15d30*/  MOV R4, R2 ;  /* 0x0000000200047202 */ /* 0x000fe40000000f00 */
[----:B------:R-:W-:Y:S02]  /*15d40*/  IABS R2, R7 ;  /* 0x0000000700027213 */ /* 0x000fe40000000000 */
[----:B------:R-:W-:Y:S01]  /*15d50*/  IABS R8, R0 ;  /* 0x0000000000087213 */ /* 0x000fe20000000000 */
[----:B------:R-:W-:Y:S02]  /*15d60*/  IMAD R4, R4, R6, RZ ;  /* 0x0000000604047224 */ /* 0x000fe400078e02ff */
[----:B------:R-:W-:-:S02]  /*15d70*/  IMAD.MOV R5, RZ, RZ, -R2 ;  /* 0x000000ffff057224 */ /* 0x000fc400078e0a02 */
[----:B------:R-:W-:-:S04]  /*15d80*/  IMAD.MOV.U32 R2, RZ, RZ, RZ ;  /* 0x000000ffff027224 */ /* 0x000fc800078e00ff */
[----:B------:R-:W-:Y:S01]  /*15d90*/  IMAD.HI.U32 R2, R3, R4, R2 ;  /* 0x0000000403027227 */ /* 0x000fe200078e0002 */
[----:B------:R-:W-:-:S03]  /*15da0*/  MOV R4, R5 ;  /* 0x0000000500047202 */ /* 0x000fc60000000f00 */
[----:B------:R-:W-:-:S04]  /*15db0*/  IMAD.MOV.U32 R3, RZ, RZ, R8 ;  /* 0x000000ffff037224 */ /* 0x000fc800078e0008 */
[----:B------:R-:W-:-:S04]  /*15dc0*/  IMAD.HI.U32 R2, R2, R3, RZ ;  /* 0x0000000302027227 */ /* 0x000fc800078e00ff */
[----:B------:R-:W-:Y:S01]  /*15dd0*/  IMAD R3, R2, R4, R3 ;  /* 0x0000000402037224 */ /* 0x000fe200078e0203 */
[----:B------:R-:W-:-:S04]  /*15de0*/  IADD3 R4, -R0, RZ, RZ ;  /* 0x000000ff00047210 */ /* 0x000fc80007ffe1ff */
        /* <DEDUP_REMOVED lines=9> */
[----:B------:R-:W-:-:S05]  /*15e80*/  @!P0 LOP3.LUT R2, RZ, R7, RZ, 0x33, !PT ;  /* 0x00000007ff028212 */ /* 0x000fca00078e33ff */
[--C-:B------:R-:W-:Y:S02]  /*15e90*/  IMAD.MOV R3, RZ, RZ, -R2.reuse ;  /* 0x000000ffff037224 */ /* 0x100fe400078e0a02 */
[C---:B------:R-:W-:Y:S02]  /*15ea0*/  IMAD R2, R7.reuse, 0x1000000, R2 ;  /* 0x0100000007027824 */ /* 0x040fe400078e0202 */
[----:B------:R-:W-:Y:S02]  /*15eb0*/  IMAD R3, R7, R3, R0 ;  /* 0x0000000307037224 */ /* 0x000fe400078e0200 */
[----:B------:R-:W-:Y:S02]  /*15ec0*/  IMAD R0, R10, R4, R9 ;  /* 0x000000040a007224 */ /* 0x000fe400078e0209 */
[----:B------:R-:W-:Y:S01]  /*15ed0*/  IMAD R214, R3, 0x10000, R2 ;  /* 0x0001000003d67824 */ /* 0x000fe200078e0202 */
[----:B------:R-:W-:Y:S05]  /*15ee0*/  BRA `(.L_x_618) ;  /* 0x0000042000007947 */ /* 0x000fea0003800000 */
.L_x_617:
[----:B------:R-:W-:-:S04]  /*15ef0*/  IMAD.MOV.U32 R2, RZ, RZ, 0x4 ;  /* 0x00000004ff027424 */ /* 0x000fc800078e00ff */
[----:B------:R-:W-:-:S05]  /*15f00*/  IMAD.WIDE R2, R215, R2, c[0x0][0x590] ;  /* 0x00016400d7027625 */ /* 0x000fca00078e0202 */
[----:B--2---:R-:W2:Y:S02]  /*15f10*/  LDG.E R4, [R2.64] ;  /* 0x0000000802047981 */ /* 0x004ea4000c1e1900 */
[----:B--23--:R-:W-:-:S05]  /*15f20*/  IMAD R8, R4, R10, RZ ;  /* 0x0000000a04087224 */ /* 0x00cfca00078e02ff */
        /* <DEDUP_REMOVED lines=27> */
[----:B------:R-:W-:Y:S02]  /*160e0*/  IMAD R11, R4, R0, RZ ;  /* 0x00000000040b7224 */ /* 0x000fe400078e02ff */
[----:B------:R-:W-:-:S03]  /*160f0*/  IMAD.MOV R0, RZ, RZ, -R0 ;  /* 0x000000ffff007224 */ /* 0x000fc600078e0a00 */
[----:B------:R-:W-:Y:S01]  /*16100*/  IADD3 R2, -R11, c[0x0][0x538], RZ ;  /* 0x00014e000b027a10 */ /* 0x000fe20007ffe1ff */
[----:B------:R-:W-:-:S03]  /*16110*/  IMAD R7, R8, R0, R9 ;  /* 0x0000000008077224 */ /* 0x000fc600078e0209 */
[----:B------:R-:W-:Y:S01]  /*16120*/  IMNMX R2, R4, R2, PT ;  /* 0x0000000204027217 */ /* 0x000fe20003800200 */
[----:B------:R-:W-:-:S03]  /*16130*/  IMAD.MOV.U32 R4, RZ, RZ, RZ ;  /* 0x000000ffff047224 */ /* 0x000fc600078e00ff */
[-C--:B------:R-:W-:Y:S02]  /*16140*/  IABS R3, R2.reuse ;  /* 0x0000000200037213 */ /* 0x080fe40000000000 */
[----:B------:R-:W-:-:S03]  /*16150*/  IABS R8, R2 ;  /* 0x0000000200087213 */ /* 0x000fc60000000000 */
[----:B------:R-:W-:-:S04]  /*16160*/  IMAD.MOV.U32 R6, RZ, RZ, R3 ;  /* 0x000000ffff067224 */ /* 0x000fc800078e0003 */
[----:B------:R-:W1:Y:S08]  /*16170*/  I2F.RP R3, R6 ;  /* 0x0000000600037306 */ /* 0x000e700000209400 */
[----:B-1----:R-:W1:Y:S02]  /*16180*/  MUFU.RCP R3, R3 ;  /* 0x0000000300037308 */ /* 0x002e640000001000 */
[----:B-1----:R-:W-:-:S06]  /*16190*/  IADD3 R3, R3, 0xffffffe, RZ ;  /* 0x0ffffffe03037810 */ /* 0x002fcc0007ffe0ff */
[----:B------:R-:W1:Y:S02]  /*161a0*/  F2I.FTZ.U32.TRUNC.NTZ R5, R3 ;  /* 0x0000000300057305 */ /* 0x000e64000021f000 */
[----:B-1----:R-:W-:-:S05]  /*161b0*/  IMAD.MOV R3, RZ, RZ, -R5 ;  /* 0x000000ffff037224 */ /* 0x002fca00078e0a05 */
[----:B------:R-:W-:Y:S02]  /*161c0*/  MOV R0, R3 ;  /* 0x0000000300007202 */ /* 0x000fe40000000f00 */
[----:B------:R-:W-:-:S03]  /*161d0*/  IABS R3, R7 ;  /* 0x0000000700037213 */ /* 0x000fc60000000000 */
[----:B------:R-:W-:-:S04]  /*161e0*/  IMAD R0, R0, R6, RZ ;  /* 0x0000000600007224 */ /* 0x000fc800078e02ff */
[----:B------:R-:W-:-:S04]  /*161f0*/  IMAD.HI.U32 R5, R5, R0, R4 ;  /* 0x0000000005057227 */ /* 0x000fc800078e0004 */
[----:B------:R-:W-:-:S04]  /*16200*/  IMAD.MOV R0, RZ, RZ, -R8 ;  /* 0x000000ffff007224 */ /* 0x000fc800078e0a08 */
[----:B------:R-:W-:Y:S02]  /*16210*/  IMAD.MOV.U32 R4, RZ, RZ, R0 ;  /* 0x000000ffff047224 */ /* 0x000fe400078e0000 */
[----:B------:R-:W-:-:S04]  /*16220*/  IMAD.HI.U32 R0, R5, R3, RZ ;  /* 0x0000000305007227 */ /* 0x000fc800078e00ff */
[----:B------:R-:W-:-:S05]  /*16230*/  IMAD R3, R0, R4, R3 ;  /* 0x0000000400037224 */ /* 0x000fca00078e0203 */
[----:B------:R-:W-:-:S13]  /*16240*/  ISETP.GT.U32.AND P0, PT, R6, R3, PT ;  /* 0x000000030600720c */ /* 0x000fda0003f04070 */
[-C--:B------:R-:W-:Y:S02]  /*16250*/  @!P0 IADD3 R3, R3, -R6.reuse, RZ ;  /* 0x8000000603038210 */ /* 0x080fe40007ffe0ff */
[----:B------:R-:W-:Y:S02]  /*16260*/  @!P0 IADD3 R0, R0, 0x1, RZ ;  /* 0x0000000100008810 */ /* 0x000fe40007ffe0ff */
[----:B------:R-:W-:Y:S02]  /*16270*/  ISETP.GE.U32.AND P2, PT, R3, R6, PT ;  /* 0x000000060300720c */ /* 0x000fe40003f46070 */
[----:B------:R-:W-:Y:S02]  /*16280*/  LOP3.LUT R3, R7, R2, RZ, 0x3c, !PT ;  /* 0x0000000207037212 */ /* 0x000fe400078e3cff */
[----:B------:R-:W-:Y:S02]  /*16290*/  ISETP.NE.AND P0, PT, R2, RZ, PT ;  /* 0x000000ff0200720c */ /* 0x000fe40003f05270 */
[----:B------:R-:W-:Y:S01]  /*162a0*/  ISETP.GE.AND P1, PT, R3, RZ, PT ;  /* 0x000000ff0300720c */ /* 0x000fe20003f26270 */
[----:B------:R-:W-:Y:S01]  /*162b0*/  IMAD.MOV R3, RZ, RZ, -R2 ;  /* 0x000000ffff037224 */ /* 0x000fe200078e0a02 */
[----:B------:R-:W-:-:S05]  /*162c0*/  IADD3 R7, R11, 0x1000000, R7 ;  /* 0x010000000b077810 */ /* 0x000fca0007ffe007 */
[----:B------:R-:W-:-:S06]  /*162d0*/  @P2 IADD3 R0, R0, 0x1, RZ ;  /* 0x0000000100002810 */ /* 0x000fcc0007ffe0ff */
[----:B------:R-:W-:Y:S01]  /*162e0*/  @!P1 IMAD.MOV R0, RZ, RZ, -R0 ;  /* 0x000000ffff009224 */ /* 0x000fe200078e0a00 */
[----:B------:R-:W-:-:S05]  /*162f0*/  @!P0 LOP3.LUT R0, RZ, R2, RZ, 0x33, !PT ;  /* 0x00000002ff008212 */ /* 0x000fca00078e33ff */
[----:B------:R-:W-:Y:S02]  /*16300*/  IMAD R214, R0, R3, R7 ;  /* 0x0000000300d67224 */ /* 0x000fe400078e0207 */
.L_x_618:
[----:B------:R-:W-:Y:S05]  /*16310*/  BSYNC B0 ;  /* 0x0000000000007941 */ /* 0x000fea0003800000 */
.L_x_616:
[----:B------:R-:W-:-:S04]  /*16320*/  LOP3.LUT R0, RZ, R0, RZ, 0x33, !PT ;  /* 0x00000000ff007212 */ /* 0x000fc800078e33ff */
[----:B------:R-:W-:Y:S01]  /*16330*/  IADD3 R213, R0, R10, RZ ;  /* 0x0000000a00d57210 */ /* 0x000fe20007ffe0ff */
[----:B------:R-:W-:Y:S05]  /*16340*/  BRA `(.L_x_619) ;  /* 0x0000004000007947 */ /* 0x000fea0003800000 */
.L_x_607:
[----:B------:R-:W-:Y:S01]  /*16350*/  IMAD.MOV.U32 R212, RZ, RZ, R9 ;  /* 0x000000ffffd47224 */ /* 0x000fe200078e0009 */
[----:B------:R-:W-:Y:S01]  /*16360*/  MOV R214, RZ ;  /* 0x000000ff00d67202 */ /* 0x000fe20000000f00 */
[----:B------:R-:W-:Y:S01]  /*16370*/  IMAD.MOV.U32 R213, RZ, RZ, RZ ;  /* 0x000000ffffd57224 */ /* 0x000fe200078e00ff */
[----:B------:R-:W-:Y:S02]  /*16380*/  MOV R215, c[0x0][0x53c] ;  /* 0x00014f0000d77a02 */ /* 0x000fe40000000f00 */
.L_x_619:
[----:B------:R-:W-:Y:S05]  /*16390*/  BSYNC B1 ;  /* 0x0000000000017941 */ /* 0x000fea0003800000 */
.L_x_605:
[----:B------:R-:W-:Y:S01]  /*163a0*/  WARPSYNC 0xffffffff ;  /* 0xffffffff00007948 */ /* 0x000fe20003800000 */
[----:B------:R-:W-:Y:S01]  /*163b0*/  BAR.SYNC.DEFER_BLOCKING 0x4, 0x100 ;  /* 0x0104000000007b1d */ /* 0x000fe20000010000 */
[----:B------:R-:W-:-:S13]  /*163c0*/  ISETP.NE.AND P0, PT, R12, RZ, PT ;  /* 0x000000ff0c00720c */ /* 0x000fda0003f05270 */
[----:B------:R2:W-:Y:S04]  /*163d0*/  @!P0 STS.128 [0x18100], R212 ;  /* 0x018100d4ff008388 */ /* 0x0005e80000000c00 */
[----:B------:R-:W-:Y:S06]  /*163e0*/  BAR.ARV 0x5, 0x100 ;  /* 0x0144000000007b1d */ /* 0x000fec0000002000 */
.L_x_600:
[----:B----4-:R-:W-:-:S13]  /*163f0*/  ISETP.GE.AND P0, PT, R215, c[0x0][0x53c], PT ;  /* 0x00014f00d7007a0c */ /* 0x010fda0003f06270 */
[----:B-123--:R-:W-:Y:S01]  /*16400*/  @P0 CALL.REL.NOINC `(.L_x_620) ;  /* 0x0000001000000944 */ /* 0x00efe20003c00000 */
[----:B------:R-:W-:Y:S05]  /*16410*/  BRA `(.L_x_621) ;  /* 0xfffeb63000007947 */ /* 0x000fea000383ffff */
.L_x_620:
[----:B------:R-:W-:Y:S05]  /*16420*/  EXIT ;  /* 0x000000000000794d */ /* 0x000fea0003800000 */
.L_x_444:
[----:B------:R-:W-:Y:S01]  /*16430*/  IMAD.MOV.U32 R0, RZ, RZ, R5 ;  /* 0x000000ffff007224 */ /* 0x000fe200078e0005 */
[----:B------:R-:W-:Y:S02]  /*16440*/  MOV R2, 0x1 ;  /* 0x0000000100027802 */ /* 0x000fe40000000f00 */
[----:B------:R-:W-:Y:S02]  /*16450*/  MOV R3, 0x16470 ;  /* 0x0001647000037802 */ /* 0x000fe40000000f00 */
[----:B-1----:R-:W-:Y:S05]  /*16460*/  CALL.REL.NOINC `($__internal_10_$__cuda_sm70_shflsync_up_p) ;  /* 0x00002f5000007944 */ /* 0x002fea0003c00000 */
[----:B------:R-:W-:Y:S01]  /*16470*/  MOV R0, R4 ;  /* 0x0000000400007202 */ /* 0x000fe20000000f00 */
[----:B------:R-:W-:Y:S05]  /*16480*/  BRA `(.L_x_622) ;  /* 0xfffe9fb000007947 */ /* 0x000fea000383ffff */
.L_x_445:
[----:B------:R-:W-:Y:S01]  /*16490*/  IMAD.MOV.U32 R0, RZ, RZ, R5 ;  /* 0x000000ffff007224 */ /* 0x000fe200078e0005 */
[----:B------:R-:W-:Y:S02]  /*164a0*/  MOV R2, 0x2 ;  /* 0x0000000200027802 */ /* 0x000fe40000000f00 */
[----:B------:R-:W-:Y:S02]  /*164b0*/  MOV R3, 0x164d0 ;  /* 0x000164d000037802 */ /* 0x000fe40000000f00 */
[----:B-1----:R-:W-:Y:S05]  /*164c0*/  CALL.REL.NOINC `($__internal_10_$__cuda_sm70_shflsync_up_p) ;  /* 0x00002ef000007944 */ /* 0x002fea0003c00000 */
[----:B------:R-:W-:Y:S01]  /*164d0*/  SEL R0, R4, RZ, P4 ;  /* 0x000000ff04007207 */ /* 0x000fe20002000000 */
[----:B------:R-:W-:Y:S01]  /*164e0*/  IMAD.MOV.U32 R2, RZ, RZ, 0x4 ;  /* 0x00000004ff027424 */ /* 0x000fe200078e00ff */
[----:B------:R-:W-:-:S03]  /*164f0*/  MOV R3, 0x16520 ;  /* 0x0001652000037802 */ /* 0x000fc60000000f00 */
[----:B------:R-:W-:Y:S02]  /*16500*/  IMAD.IADD R0, R5, 0x1, R0 ;  /* 0x0000000105007824 */ /* 0x000fe400078e0200 */
[----:B------:R-:W-:Y:S05]  /*16510*/  CALL.REL.NOINC `($__internal_10_$__cuda_sm70_shflsync_up_p) ;  /* 0x00002ea000007944 */ /* 0x000fea0003c00000 */
        /* <DEDUP_REMOVED lines=12> */
[----:B------:R-:W-:Y:S02]  /*165e0*/  MOV R186, 0x1f ;  /* 0x0000001f00ba7802 */ /* 0x000fe40000000f00 */
[----:B------:R-:W-:Y:S01]  /*165f0*/  MOV R3, 0x16630 ;  /* 0x0001663000037802 */ /* 0x000fe20000000f00 */
[----:B------:R-:W-:-:S04]  /*16600*/  IMAD.IADD R4, R0, 0x1, R4 ;  /* 0x0000000100047824 */ /* 0x000fc800078e0204 */
[----:B------:R-:W-:Y:S02]  /*16610*/  IMAD.MOV.U32 R185, RZ, RZ, R4 ;  /* 0x000000ffffb97224 */ /* 0x000fe400078e0004 */
[----:B------:R-:W-:Y:S05]  /*16620*/  CALL.REL.NOINC `($__internal_9_$__cuda_sm70_shflsync_idx_p) ;  /* 0x00002d3000007944 */ /* 0x000fea0003c00000 */
[----:B------:R-:W-:Y:S01]  /*16630*/  MOV R0, R186 ;  /* 0x000000ba00007202 */ /* 0x000fe20000000f00 */
[----:B------:R-:W-:Y:S05]  /*16640*/  BRA `(.L_x_623) ;  /* 0xfffe9ef000007947 */ /* 0x000fea000383ffff */
.L_x_447:
[----:B------:R-:W-:Y:S02]  /*16650*/  SEL R0, RZ, 0x1, P0 ;  /* 0x00000001ff007807 */ /* 0x000fe40000000000 */
[----:B------:R-:W-:Y:S02]  /*16660*/  MOV R2, 0x16680 ;  /* 0x0001668000027802 */ /* 0x000fe40000000f00 */
[----:B-1----:R-:W-:Y:S05]  /*16670*/  CALL.REL.NOINC `($__internal_11_$__cuda_sm70_votesync_ballot) ;  /* 0x00002db000007944 */ /* 0x002fea0003c00000 */
[----:B------:R-:W-:Y:S01]  /*16680*/  MOV R6, R0 ;  /* 0x0000000000067202 */ /* 0x000fe20000000f00 */
[----:B------:R-:W-:Y:S05]  /*16690*/  BRA `(.L_x_624) ;  /* 0xfffe9f3000007947 */ /* 0x000fea000383ffff */
.L_x_448:
[----:B------:R-:W-:Y:S01]  /*166a0*/  IMAD.MOV.U32 R185, RZ, RZ, R9 ;  /* 0x000000ffffb97224 */ /* 0x000fe200078e0009 */
[----:B------:R-:W-:Y:S01]  /*166b0*/  MOV R2, R0 ;  /* 0x0000000000027202 */ /* 0x000fe20000000f00 */
[----:B------:R-:W-:Y:S01]  /*166c0*/  IMAD.MOV.U32 R186, RZ, RZ, 0x1f ;  /* 0x0000001fffba7424 */ /* 0x000fe200078e00ff */
[----:B------:R-:W-:Y:S02]  /*166d0*/  MOV R3, 0x166f0 ;  /* 0x000166f000037802 */ /* 0x000fe40000000f00 */
[----:B------:R-:W-:Y:S05]  /*166e0*/  CALL.REL.NOINC `($__internal_9_$__cuda_sm70_shflsync_idx_p) ;  /* 0x00002c7000007944 */ /* 0x000fea0003c00000 */
[----:B------:R-:W-:Y:S01]  /*166f0*/  IMAD.MOV.U32 R12, RZ, RZ, R186 ;  /* 0x000000ffff0c7224 */ /* 0x000fe200078e00ba */
[----:B------:R-:W-:Y:S01]  /*16700*/  MOV R185, R8 ;  /* 0x0000000800b97202 */ /* 0x000fe20000000f00 */
[----:B------:R-:W-:Y:S01]  /*16710*/  IMAD.MOV.U32 R5, RZ, RZ, RZ ;  /* 0x000000ffff057224 */ /* 0x000fe200078e00ff */
[----:B------:R-:W-:Y:S01]  /*16720*/  MOV R2, R0 ;  /* 0x0000000000027202 */ /* 0x000fe20000000f00 */
[----:B------:R-:W-:Y:S01]  /*16730*/  IMAD.MOV.U32 R186, RZ, RZ, 0x1f ;  /* 0x0000001fffba7424 */ /* 0x000fe200078e00ff */
[----:B------:R-:W-:-:S02]  /*16740*/  MOV R3, 0x16760 ;  /* 0x0001676000037802 */ /* 0x000fc40000000f00 */
[----:B------:R-:W-:Y:S05]  /*16750*/  CALL.REL.NOINC `($__internal_9_$__cuda_sm70_shflsync_idx_p) ;  /* 0x00002c0000007944 */ /* 0x000fea0003c00000 */
[----:B------:R-:W-:Y:S01]  /*16760*/  MOV R9, R186 ;  /* 0x000000ba00097202 */ /* 0x000fe20000000f00 */
[----:B------:R-:W-:Y:S05]  /*16770*/  BRA `(.L_x_625) ;  /* 0xfffe9eb000007947 */ /* 0x000fea000383ffff */
.L_x_451:
[----:B------:R-:W-:Y:S01]  /*16780*/  IMAD.MOV.U32 R185, RZ, RZ, R4 ;  /* 0x000000ffffb97224 */ /* 0x000fe200078e0004 */
[----:B------:R-:W-:Y:S01]  /*16790*/  MOV R2, R0 ;  /* 0x0000000000027202 */ /* 0x000fe20000000f00 */
[----:B------:R-:W-:Y:S01]  /*167a0*/  IMAD.MOV.U32 R186, RZ, RZ, 0x1f ;  /* 0x0000001fffba7424 */ /* 0x000fe200078e00ff */
[----:B------:R-:W-:-:S02]  /*167b0*/  MOV R3, 0x167d0 ;  /* 0x000167d000037802 */ /* 0x000fc40000000f00 */
[----:B--23--:R-:W-:Y:S05]  /*167c0*/  CALL.REL.NOINC `($__internal_9_$__cuda_sm70_shflsync_idx_p) ;  /* 0x00002b9000007944 */ /* 0x00cfea0003c00000 */
[----:B------:R-:W-:Y:S01]  /*167d0*/  MOV R5, R186 ;  /* 0x000000ba00057202 */ /* 0x000fe20000000f00 */
[----:B------:R-:W-:Y:S05]  /*167e0*/  BRA `(.L_x_450) ;  /* 0xfffe9ea000007947 */ /* 0x000fea000383ffff */
.L_x_470:
[----:B------:R-:W-:Y:S01]  /*167f0*/  IMAD.MOV.U32 R185, RZ, RZ, R9 ;  /* 0x000000ffffb97224 */ /* 0x000fe200078e0009 */
[----:B------:R-:W-:Y:S01]  /*16800*/  MOV R2, RZ ;  /* 0x000000ff00027202 */ /* 0x000fe20000000f00 */
[----:B------:R-:W-:Y:S01]  /*16810*/  IMAD.MOV.U32 R186, RZ, RZ, 0x181f ;  /* 0x0000181fffba7424 */ /* 0x000fe200078e00ff */
[----:B------:R-:W-:-:S02]  /*16820*/  MOV R3, 0x16840 ;  /* 0x0001684000037802 */ /* 0x000fc40000000f00 */
[----:B-----5:R-:W-:Y:S05]  /*16830*/  CALL.REL.NOINC `($__internal_9_$__cuda_sm70_shflsync_idx_p) ;  /* 0x00002b2000007944 */ /* 0x020fea0003c00000 */
[----:B------:R-:W-:Y:S01]  /*16840*/  MOV R8, R186 ;  /* 0x000000ba00087202 */ /* 0x000fe20000000f00 */
[----:B------:R-:W-:Y:S05]  /*16850*/  BRA `(.L_x_626) ;  /* 0xfffec15000007947 */ /* 0x000fea000383ffff */
.L_x_471:
[----:B------:R-:W-:Y:S01]  /*16860*/  IMAD.MOV.U32 R185, RZ, RZ, R12 ;  /* 0x000000ffffb97224 */ /* 0x000fe200078e000c */
[----:B------:R-:W-:Y:S01]  /*16870*/  MOV R2, RZ ;  /* 0x000000ff00027202 */ /* 0x000fe20000000f00 */
[----:B------:R-:W-:Y:S01]  /*16880*/  IMAD.MOV.U32 R186, RZ, RZ, 0x181f ;  /* 0x0000181fffba7424 */ /* 0x000fe200078e00ff */
[----:B------:R-:W-:-:S02]  /*16890*/  MOV R3, 0x168b0 ;  /* 0x000168b000037802 */ /* 0x000fc40000000f00 */
[----:B-12--5:R-:W-:Y:S05]  /*168a0*/  CALL.REL.NOINC `($__internal_9_$__cuda_sm70_shflsync_idx_p) ;  /* 0x00002ab000007944 */ /* 0x026fea0003c00000 */
[----:B------:R-:W-:Y:S01]  /*168b0*/  MOV R0, R186 ;  /* 0x000000ba00007202 */ /* 0x000fe20000000f00 */
[----:B------:R-:W-:Y:S05]  /*168c0*/  BRA `(.L_x_627) ;  /* 0xfffec10000007947 */ /* 0x000fea000383ffff */
.L_x_474:
[----:B------:R-:W-:Y:S01]  /*168d0*/  IMAD.MOV.U32 R185, RZ, RZ, R9 ;  /* 0x000000ffffb97224 */ /* 0x000fe200078e0009 */
[----:B--2---:R-:W-:Y:S01]  /*168e0*/  MOV R2, 0x1 ;  /* 0x0000000100027802 */ /* 0x004fe20000000f00 */
[----:B------:R-:W-:Y:S01]  /*168f0*/  IMAD.MOV.U32 R186, RZ, RZ, 0x181f ;  /* 0x0000181fffba7424 */ /* 0x000fe200078e00ff */
[----:B------:R-:W-:-:S02]  /*16900*/  MOV R3, 0x16920 ;  /* 0x0001692000037802 */ /* 0x000fc40000000f00 */
[----:B-1-345:R-:W-:Y:S05]  /*16910*/  CALL.REL.NOINC `($__internal_9_$__cuda_sm70_shflsync_idx_p) ;  /* 0x00002a4000007944 */ /* 0x03afea0003c00000 */
[----:B------:R-:W-:Y:S01]  /*16920*/  IMAD.MOV.U32 R8, RZ, RZ, R186 ;  /* 0x000000ffff087224 */ /* 0x000fe200078e00ba */
[----:B------:R-:W-:Y:S01]  /*16930*/  MOV R2, 0x1 ;  /* 0x0000000100027802 */ /* 0x000fe20000000f00 */
[----:B------:R-:W-:Y:S01]  /*16940*/  IMAD.MOV.U32 R185, RZ, RZ, R12 ;  /* 0x000000ffffb97224 */ /* 0x000fe200078e000c */
[----:B------:R-:W-:-:S02]  /*16950*/  MOV R186, 0x181f ;  /* 0x0000181f00ba7802 */ /* 0x000fc40000000f00 */
[----:B------:R-:W-:Y:S02]  /*16960*/  MOV R3, 0x16980 ;  /* 0x0001698000037802 */ /* 0x000fe40000000f00 */
[----:B------:R-:W-:Y:S05]  /*16970*/  CALL.REL.NOINC `($__internal_9_$__cuda_sm70_shflsync_idx_p) ;  /* 0x000029e000007944 */ /* 0x000fea0003c00000 */
[----:B------:R-:W-:Y:S01]  /*16980*/  MOV R0, R186 ;  /* 0x000000ba00007202 */ /* 0x000fe20000000f00 */
[----:B------:R-:W-:Y:S05]  /*16990*/  BRA `(.L_x_628) ;  /* 0xfffec1b000007947 */ /* 0x000fea000383ffff */
.L_x_477:
[----:B------:R-:W-:Y:S01]  /*169a0*/  IMAD.MOV.U32 R185, RZ, RZ, R9 ;  /* 0x000000ffffb97224 */ /* 0x000fe200078e0009 */
[----:B-1----:R-:W-:Y:S01]  /*169b0*/  MOV R2, 0x2 ;  /* 0x0000000200027802 */ /* 0x002fe20000000f00 */
[----:B------:R-:W-:Y:S01]  /*169c0*/  IMAD.MOV.U32 R186, RZ, RZ, 0x181f ;  /* 0x0000181fffba7424 */ /* 0x000fe200078e00ff */
[----:B------:R-:W-:Y:S02]  /*169d0*/  MOV R3, 0x169f0 ;  /* 0x000169f000037802 */ /* 0x000fe40000000f00 */
[----:B--2345:R-:W-:Y:S05]  /*169e0*/  CALL.REL.NOINC `($__internal_9_$__cuda_sm70_shflsync_idx_p) ;  /* 0x0000297000007944 */ /* 0x03cfea0003c00000 */
[----:B------:R-:W-:Y:S01]  /*169f0*/  MOV R8, R186 ;  /* 0x000000ba00087202 */ /* 0x000fe20000000f00 */
[----:B------:R-:W-:Y:S05]  /*16a00*/  BRA `(.L_x_629) ;  /* 0xfffec2a000007947 */ /* 0x000fea000383ffff */
.L_x_478:
[----:B------:R-:W-:Y:S01]  /*16a10*/  IMAD.MOV.U32 R185, RZ, RZ, R12 ;  /* 0x000000ffffb97224 */ /* 0x000fe200078e000c */
[----:B------:R-:W-:Y:S01]  /*16a20*/  MOV R2, 0x2 ;  /* 0x0000000200027802 */ /* 0x000fe20000000f00 */
[----:B------:R-:W-:Y:S01]  /*16a30*/  IMAD.MOV.U32 R186, RZ, RZ, 0x181f ;  /* 0x0000181fffba7424 */ /* 0x000fe200078e00ff */
[----:B------:R-:W-:Y:S02]  /*16a40*/  MOV R3, 0x16a60 ;  /* 0x00016a6000037802 */ /* 0x000fe40000000f00 */
[----:B-12345:R-:W-:Y:S05]  /*16a50*/  CALL.REL.NOINC `($__internal_9_$__cuda_sm70_shflsync_idx_p) ;  /* 0x0000290000007944 */ /* 0x03efea0003c00000 */
[----:B------:R-:W-:Y:S01]  /*16a60*/  MOV R0, R186 ;  /* 0x000000ba00007202 */ /* 0x000fe20000000f00 */
[----:B------:R-:W-:Y:S05]  /*16a70*/  BRA `(.L_x_630) ;  /* 0xfffec25000007947 */ /* 0x000fea000383ffff */
.L_x_481:
[----:B------:R-:W-:Y:S01]  /*16a80*/  IMAD.MOV.U32 R185, RZ, RZ, R9 ;  /* 0x000000ffffb97224 */ /* 0x000fe200078e0009 */
[----:B-1----:R-:W-:Y:S01]  /*16a90*/  MOV R2, 0x3 ;  /* 0x0000000300027802 */ /* 0x002fe20000000f00 */
[----:B------:R-:W-:Y:S01]  /*16aa0*/  IMAD.MOV.U32 R186, RZ, RZ, 0x181f ;  /* 0x0000181fffba7424 */ /* 0x000fe200078e00ff */
[----:B------:R-:W-:-:S02]  /*16ab0*/  MOV R3, 0x16ad0 ;  /* 0x00016ad000037802 */ /* 0x000fc40000000f00 */
[----:B--2345:R-:W-:Y:S05]  /*16ac0*/  CALL.REL.NOINC `($__internal_9_$__cuda_sm70_shflsync_idx_p) ;  /* 0x0000289000007944 */ /* 0x03cfea0003c00000 */
        /* <DEDUP_REMOVED lines=8> */
.L_x_484:
[----:B------:R-:W-:Y:S01]  /*16b50*/  IMAD.MOV.U32 R185, RZ, RZ, R5 ;  /* 0x000000ffffb97224 */ /* 0x000fe200078e0005 */
[----:B------:R-:W-:Y:S01]  /*16b60*/  MOV R2, RZ ;  /* 0x000000ff00027202 */ /* 0x000fe20000000f00 */
[----:B------:R-:W-:Y:S01]  /*16b70*/  IMAD.MOV.U32 R186, RZ, RZ, 0x181f ;  /* 0x0000181fffba7424 */ /* 0x000fe200078e00ff */
[----:B------:R-:W-:Y:S02]  /*16b80*/  MOV R3, 0x16ba0 ;  /* 0x00016ba000037802 */ /* 0x000fe40000000f00 */
[----:B------:R-:W-:Y:S05]  /*16b90*/  CALL.REL.NOINC `($__internal_9_$__cuda_sm70_shflsync_idx_p) ;  /* 0x000027c000007944 */ /* 0x000fea0003c00000 */
[----:B------:R-:W-:Y:S01]  /*16ba0*/  MOV R4, R186 ;  /* 0x000000ba00047202 */ /* 0x000fe20000000f00 */
[----:B------:R-:W-:Y:S05]  /*16bb0*/  BRA `(.L_x_632) ;  /* 0xfffedc2000007947 */ /* 0x000fea000383ffff */
.L_x_485:
[----:B------:R-:W-:Y:S01]  /*16bc0*/  IMAD.MOV.U32 R185, RZ, RZ, R12 ;  /* 0x000000ffffb97224 */ /* 0x000fe200078e000c */
[----:B------:R-:W-:Y:S01]  /*16bd0*/  MOV R2, RZ ;  /* 0x000000ff00027202 */ /* 0x000fe20000000f00 */
[----:B------:R-:W-:Y:S01]  /*16be0*/  IMAD.MOV.U32 R186, RZ, RZ, 0x181f ;  /* 0x0000181fffba7424 */ /* 0x000fe200078e00ff */
[----:B------:R-:W-:Y:S02]  /*16bf0*/  MOV R3, 0x16c10 ;  /* 0x00016c1000037802 */ /* 0x000fe40000000f00 */
[----:B-12---:R-:W-:Y:S05]  /*16c00*/  CALL.REL.NOINC `($__internal_9_$__cuda_sm70_shflsync_idx_p) ;  /* 0x0000275000007944 */ /* 0x006fea0003c00000 */
[C---:B------:R-:W-:Y:S01]  /*16c10*/  IADD3 R6, P1, R186.reuse, R104, RZ ;  /* 0x00000068ba067210 */ /* 0x040fe20007f3e0ff */
[----:B------:R-:W-:Y:S01]  /*16c20*/  IMAD.MOV.U32 R185, RZ, RZ, R5 ;  /* 0x000000ffffb97224 */ /* 0x000fe200078e0005 */
[----:B------:R-:W-:-:S02]  /*16c30*/  IADD3 R8, P0, R186, R102, RZ ;  /* 0x00000066ba087210 */ /* 0x000fc40007f1e0ff */
[----:B------:R-:W-:Y:S01]  /*16c40*/  ISETP.GE.AND P2, PT, R184, c[0x0][0x1d4], PT ;  /* 0x00007500b8007a0c */ /* 0x000fe20003f46270 */
[----:B------:R-:W-:Y:S01]  /*16c50*/  IMAD.X R7, R4, 0x1, R98, P1 ;  /* 0x0000000104077824 */ /* 0x000fe200008e0662 */
[----:B------:R-:W-:Y:S01]  /*16c60*/  ISETP.GE.AND P1, PT, R192, c[0x0][0x1d4], PT ;  /* 0x00007500c0007a0c */ /* 0x000fe20003f26270 */
[----:B------:R-:W-:Y:S01]  /*16c70*/  IMAD.X R9, R4, 0x1, R97, P0 ;  /* 0x0000000104097824 */ /* 0x000fe200000e0661 */
[----:B------:R-:W-:Y:S02]  /*16c80*/  ISETP.GE.AND P0, PT, R193, c[0x0][0x1d4], PT ;  /* 0x00007500c1007a0c */ /* 0x000fe40003f06270 */
[----:B------:R-:W-:Y:S01]  /*16c90*/  IADD3 R2, P3, R186, R105, RZ ;  /* 0x00000069ba027210 */ /* 0x000fe20007f7e0ff */
[----:B------:R-:W-:Y:S01]  /*16ca0*/  IMAD.MOV.U32 R186, RZ, RZ, 0x181f ;  /* 0x0000181fffba7424 */ /* 0x000fe200078e00ff */
[----:B------:R-:W-:Y:S02]  /*16cb0*/  SEL R11, RZ, 0x10, P2 ;  /* 0x00000010ff0b7807 */ /* 0x000fe40001000000 */
[----:B------:R-:W-:Y:S01]  /*16cc0*/  SEL R10, RZ, 0x10, P1 ;  /* 0x00000010ff0a7807 */ /* 0x000fe20000800000 */
[----:B------:R-:W-:Y:S01]  /*16cd0*/  IMAD.X R3, R4, 0x1, R99, P3 ;  /* 0x0000000104037824 */ /* 0x000fe200018e0663 */
[----:B------:R-:W-:Y:S01]  /*16ce0*/  SEL R5, RZ, 0x10, P0 ;  /* 0x00000010ff057807 */ /* 0x000fe20000000000 */
[----:B------:R-:W-:Y:S01]  /*16cf0*/  @!PT LDS RZ, [RZ] ;  /* 0x00000000fffff984 */ /* 0x000fe20000000800 */
[----:B------:R-:W-:Y:S01]  /*16d00*/  @!PT LDS RZ, [RZ] ;  /* 0x00000000fffff984 */ /* 0x000fe20000000800 */
[----:B------:R-:W-:Y:S01]  /*16d10*/  @!PT LDS RZ, [RZ] ;  /* 0x00000000fffff984 */ /* 0x000fe20000000800 */
[----:B------:R1:W-:Y:S04]  /*16d20*/  LDGSTS.E.BYPASS.LTC128B.128 [R179+0x6100], [R8.64], !P2 ;  /* 0x0610000008b37fae */ /* 0x0003e8000d101d48 */
[----:B------:R1:W-:Y:S04]  /*16d30*/  LDGSTS.E.BYPASS.LTC128B.128 [R179+0x8100], [R6.64], !P1 ;  /* 0x0810000006b37fae */ /* 0x0003e8000c901d48 */
[----:B------:R2:W-:Y:S02]  /*16d40*/  LDGSTS.E.BYPASS.LTC128B.128 [R179+0xa100], [R2.64], !P0 ;  /* 0x0a10000002b37fae */ /* 0x0005e4000c101d48 */
[----:B--2---:R-:W-:Y:S01]  /*16d50*/  IMAD.MOV.U32 R2, RZ, RZ, 0x1 ;  /* 0x00000001ff027424 */ /* 0x004fe200078e00ff */
[----:B------:R-:W-:-:S02]  /*16d60*/  MOV R3, 0x16d80 ;  /* 0x00016d8000037802 */ /* 0x000fc40000000f00 */
[----:B-1----:R-:W-:Y:S05]  /*16d70*/  CALL.REL.NOINC `($__internal_9_$__cuda_sm70_shflsync_idx_p) ;  /* 0x000025e000007944 */ /* 0x002fea0003c00000 */
        /* <DEDUP_REMOVED lines=8> */
.L_x_486:
[----:B------:R-:W-:Y:S01]  /*16e00*/  IMAD.MOV.U32 R185, RZ, RZ, R4 ;  /* 0x000000ffffb97224 */ /* 0x000fe200078e0004 */
[----:B------:R-:W-:Y:S01]  /*16e10*/  MOV R2, RZ ;  /* 0x000000ff00027202 */ /* 0x000fe20000000f00 */
[----:B------:R-:W-:Y:S01]  /*16e20*/  IMAD.MOV.U32 R186, RZ, RZ, 0x1c1f ;  /* 0x00001c1fffba7424 */ /* 0x000fe200078e00ff */
[----:B------:R-:W-:Y:S02]  /*16e30*/  MOV R3, 0x16e50 ;  /* 0x00016e5000037802 */ /* 0x000fe40000000f00 */
[----:B------:R-:W-:Y:S05]  /*16e40*/  CALL.REL.NOINC `($__internal_9_$__cuda_sm70_shflsync_idx_p) ;  /* 0x0000251000007944 */ /* 0x000fea0003c00000 */
[----:B------:R-:W-:Y:S01]  /*16e50*/  MOV R3, R186 ;  /* 0x000000ba00037202 */ /* 0x000fe20000000f00 */
[----:B------:R-:W-:Y:S05]  /*16e60*/  BRA `(.L_x_634) ;  /* 0xfffedd1000007947 */ /* 0x000fea000383ffff */
.L_x_491:
[----:B------:R-:W-:Y:S01]  /*16e70*/  IMAD.MOV.U32 R185, RZ, RZ, R4 ;  /* 0x000000ffffb97224 */ /* 0x000fe200078e0004 */
[----:B------:R-:W-:Y:S01]  /*16e80*/  MOV R2, 0x1 ;  /* 0x0000000100027802 */ /* 0x000fe20000000f00 */
[----:B------:R-:W-:Y:S01]  /*16e90*/  IMAD.MOV.U32 R186, RZ, RZ, 0x1c1f ;  /* 0x00001c1fffba7424 */ /* 0x000fe200078e00ff */
[----:B------:R-:W-:Y:S02]  /*16ea0*/  MOV R3, 0x16ec0 ;  /* 0x00016ec000037802 */ /* 0x000fe40000000f00 */
[----:B-1----:R-:W-:Y:S05]  /*16eb0*/  CALL.REL.NOINC `($__internal_9_$__cuda_sm70_shflsync_idx_p) ;  /* 0x000024a000007944 */ /* 0x002fea0003c00000 */
[----:B------:R-:W-:Y:S01]  /*16ec0*/  MOV R3, R186 ;  /* 0x000000ba00037202 */ /* 0x000fe20000000f00 */
[----:B------:R-:W-:Y:S05]  /*16ed0*/  BRA `(.L_x_635) ;  /* 0xfffee18000007947 */ /* 0x000fea000383ffff */
.L_x_496:
[----:B------:R-:W-:Y:S02]  /*16ee0*/  MOV R0, 0x2 ;  /* 0x0000000200007802 */ /* 0x000fe40000000f00 */
[----:B------:R-:W-:-:S02]  /*16ef0*/  MOV R2, 0x16f10 ;  /* 0x00016f1000027802 */ /* 0x000fc40000000f00 */
[----:B------:R-:W-:Y:S05]  /*16f00*/  CALL.REL.NOINC `($__internal_8_$__cuda_sm70_shflsync_bfly_p) ;  /* 0x000023f000007944 */ /* 0x000fea0003c00000 */
[----:B------:R-:W-:Y:S05]  /*16f10*/  BRA `(.L_x_636) ;  /* 0xfffee7f000007947 */ /* 0x000fea000383ffff */
.L_x_497:
[----:B------:R-:W-:Y:S02]  /*16f20*/  MOV R0, 0x1 ;  /* 0x0000000100007802 */ /* 0x000fe40000000f00 */
[----:B------:R-:W-:-:S02]  /*16f30*/  MOV R2, 0x16f50 ;  /* 0x00016f5000027802 */ /* 0x000fc40000000f00 */
[----:B------:R-:W-:Y:S05]  /*16f40*/  CALL.REL.NOINC `($__internal_8_$__cuda_sm70_shflsync_bfly_p) ;  /* 0x000023b000007944 */ /* 0x000fea0003c00000 */
[----:B------:R-:W-:Y:S01]  /*16f50*/  FMNMX.FTZ R100, R4, R0, !PT ;  /* 0x0000000004647209 */ /* 0x000fe20007810000 */
[----:B------:R-:W-:Y:S01]  /*16f60*/  IMAD.MOV.U32 R4, RZ, RZ, R5 ;  /* 0x000000ffff047224 */ /* 0x000fe200078e0005 */
[----:B------:R-:W-:Y:S01]  /*16f70*/  MOV R2, 0x16fa0 ;  /* 0x00016fa000027802 */ /* 0x000fe20000000f00 */
[----:B------:R-:W-:-:S02]  /*16f80*/  IMAD.MOV.U32 R0, RZ, RZ, 0x2 ;  /* 0x00000002ff007424 */ /* 0x000fc400078e00ff */
[----:B------:R-:W-:Y:S05]  /*16f90*/  CALL.REL.NOINC `($__internal_8_$__cuda_sm70_shflsync_bfly_p) ;  /* 0x0000236000007944 */ /* 0x000fea0003c00000 */
[----:B------:R-:W-:Y:S01]  /*16fa0*/  FMNMX.FTZ R5, R5, R0, !PT ;  /* 0x0000000005057209 */ /* 0x000fe20007810000 */
[----:B------:R-:W-:Y:S01]  /*16fb0*/  IMAD.MOV.U32 R0, RZ, RZ, 0x1 ;  /* 0x00000001ff007424 */ /* 0x000fe200078e00ff */
[----:B------:R-:W-:-:S03]  /*16fc0*/  MOV R2, 0x16ff0 ;  /* 0x00016ff000027802 */ /* 0x000fc60000000f00 */
[----:B------:R-:W-:Y:S02]  /*16fd0*/  IMAD.MOV.U32 R4, RZ, RZ, R5 ;  /* 0x000000ffff047224 */ /* 0x000fe400078e0005 */
[----:B------:R-:W-:Y:S05]  /*16fe0*/  CALL.REL.NOINC `($__internal_8_$__cuda_sm70_shflsync_bfly_p) ;  /* 0x0000231000007944 */ /* 0x000fea0003c00000 */
[----:B------:R-:W-:Y:S01]  /*16ff0*/  MOV R3, R0 ;  /* 0x0000000000037202 */ /* 0x000fe20000000f00 */
[----:B------:R-:W-:Y:S05]  /*17000*/  BRA `(.L_x_637) ;  /* 0xfffee77000007947 */ /* 0x000fea000383ffff */
.L_x_505:
[----:B------:R-:W-:Y:S01]  /*17010*/  MOV R2, RZ ;  /* 0x000000ff00027202 */ /* 0x000fe20000000f00 */
[----:B------:R-:W-:Y:S01]  /*17020*/  IMAD.MOV.U32 R185, RZ, RZ, R5 ;  /* 0x000000ffffb97224 */ /* 0x000fe200078e0005 */
[----:B------:R-:W-:Y:S01]  /*17030*/  MOV R3, 0x17060 ;  /* 0x0001706000037802 */ /* 0x000fe20000000f00 */
[----:B------:R-:W-:Y:S02]  /*17040*/  IMAD.MOV.U32 R186, RZ, RZ, 0x181f ;  /* 0x0000181fffba7424 */ /* 0x000fe400078e00ff */
[----:B-1234-:R-:W-:Y:S05]  /*17050*/  CALL.REL.NOINC `($__internal_9_$__cuda_sm70_shflsync_idx_p) ;  /* 0x0000230000007944 */ /* 0x01efea0003c00000 */
[----:B------:R-:W-:Y:S01]  /*17060*/  MOV R4, R186 ;  /* 0x000000ba00047202 */ /* 0x000fe20000000f00 */
[----:B------:R-:W-:-:S05]  /*17070*/  BRA `(.L_x_638) ;  /* 0xfffefc5000007947 */ /* 0x000fca000383ffff */
.L_x_506:
[----:B------:R-:W-:Y:S01]  /*17080*/  MOV R2, RZ ;  /* 0x000000ff00027202 */ /* 0x000fe20000000f00 */
[----:B------:R-:W-:Y:S01]  /*17090*/  IMAD.MOV.U32 R185, RZ, RZ, R13 ;  /* 0x000000ffffb97224 */ /* 0x000fe200078e000d */
[----:B------:R-:W-:Y:S01]  /*170a0*/  MOV R3, 0x170d0 ;  /* 0x000170d000037802 */ /* 0x000fe20000000f00 */
[----:B------:R-:W-:Y:S02]  /*170b0*/  IMAD.MOV.U32 R186, RZ, RZ, 0x181f ;  /* 0x0000181fffba7424 */ /* 0x000fe400078e00ff */
[----:B-1234-:R-:W-:Y:S05]  /*170c0*/  CALL.REL.NOINC `($__internal_9_$__cuda_sm70_shflsync_idx_p) ;  /* 0x0000229000007944 */ /* 0x01efea0003c00000 */
[----:B------:R-:W-:Y:S01]  /*170d0*/  ISETP.GE.AND P2, PT, R184, c[0x0][0x1d4], PT ;  /* 0x00007500b8007a0c */ /* 0x000fe20003f46270 */
[----:B------:R-:W-:Y:S01]  /*170e0*/  IMAD.MOV.U32 R185, RZ, RZ, R5 ;  /* 0x000000ffffb97224 */ /* 0x000fe200078e0005 */
[----:B------:R-:W-:Y:S02]  /*170f0*/  IADD3 R2, P0, R186, R21, RZ ;  /* 0x00000015ba027210 */ /* 0x000fe40007f1e0ff */
[----:B------:R-:W-:Y:S02]  /*17100*/  ISETP.GE.AND P1, PT, R192, c[0x0][0x1d4], PT ;  /* 0x00007500c0007a0c */ /* 0x000fe40003f26270 */
[----:B------:R-:W-:Y:S01]  /*17110*/  SEL R5, RZ, 0x10, P2 ;  /* 0x00000010ff057807 */ /* 0x000fe20001000000 */
[----:B------:R-:W-:Y:S01]  /*17120*/  IMAD.X R3, R4, 0x1, R14, P0 ;  /* 0x0000000104037824 */ /* 0x000fe200000e060e */
[----:B------:R-:W-:Y:S05]  /*17130*/  IADD3 R6, P0, R186, R22, RZ ;  /* 0x00000016ba067210 */ /* 0x000fea0007f1e0ff */
[----:B------:R-:W-:Y:S01]  /*17140*/  @!PT LDS RZ, [RZ] ;  /* 0x00000000fffff984 */ /* 0x000fe20000000800 */
[----:B------:R-:W-:Y:S01]  /*17150*/  @!PT LDS RZ, [RZ] ;  /* 0x00000000fffff984 */ /* 0x000fe20000000800 */
[----:B------:R-:W-:Y:S01]  /*17160*/  @!PT LDS RZ, [RZ] ;  /* 0x00000000fffff984 */ /* 0x000fe20000000800 */
[----:B------:R1:W-:Y:S01]  /*17170*/  LDGSTS.E.BYPASS.LTC128B.128 [R179+0x100], [R2.64], !P2 ;  /* 0x0010000002b37fae */ /* 0x0003e2000d101d48 */
[----:B------:R-:W-:Y:S05]  /*17180*/  IMAD.X R7, R4, 0x1, R15, P0 ;  /* 0x0000000104077824 */ /* 0x000fea00000e060f */
[----:B------:R2:W-:Y:S01]  /*17190*/  LDGSTS.E.BYPASS.LTC128B.128 [R179+0x2100], [R6.64], !P1 ;  /* 0x0210000006b37fae */ /* 0x0005e2000c901d48 */
[----:B-1----:R-:W-:Y:S01]  /*171a0*/  IADD3 R2, P0, R186, R23, RZ ;  /* 0x00000017ba027210 */ /* 0x002fe20007f1e0ff */
[----:B------:R-:W-:Y:S04]  /*171b0*/  IMAD.MOV.U32 R186, RZ, RZ, 0x181f ;  /* 0x0000181fffba7424 */ /* 0x000fe800078e00ff */
[----:B------:R-:W-:Y:S01]  /*171c0*/  IMAD.X R3, R4, 0x1, R20, P0 ;  /* 0x0000000104037824 */ /* 0x000fe200000e0614 */
[----:B------:R-:W-:Y:S02]  /*171d0*/  ISETP.GE.AND P0, PT, R193, c[0x0][0x1d4], PT ;  /* 0x00007500c1007a0c */ /* 0x000fe40003f06270 */
[----:B--2---:R-:W-:Y:S02]  /*171e0*/  SEL R6, RZ, 0x10, P1 ;  /* 0x00000010ff067807 */ /* 0x004fe40000800000 */
[----:B------:R-:W-:Y:S09]  /*171f0*/  SEL R12, RZ, 0x10, P0 ;  /* 0x00000010ff0c7807 */ /* 0x000ff20000000000 */
[----:B------:R1:W-:Y:S02]  /*17200*/  LDGSTS.E.BYPASS.LTC128B.128 [R179+0x4100], [R2.64], !P0 ;  /* 0x0410000002b37fae */ /* 0x0003e4000c101d48 */
[----:B-1----:R-:W-:Y:S01]  /*17210*/  MOV R3, 0x17240 ;  /* 0x0001724000037802 */ /* 0x002fe20000000f00 */
[----:B------:R-:W-:Y:S02]  /*17220*/  IMAD.MOV.U32 R2, RZ, RZ, 0x1 ;  /* 0x00000001ff027424 */ /* 0x000fe400078e00ff */
[----:B------:R-:W-:Y:S05]  /*17230*/  CALL.REL.NOINC `($__internal_9_$__cuda_sm70_shflsync_idx_p) ;  /* 0x0000212000007944 */ /* 0x000fea0003c00000 */
[----:B------:R-:W-:Y:S01]  /*17240*/  MOV R2, 0x1 ;  /* 0x0000000100027802 */ /* 0x000fe20000000f00 */
[----:B------:R-:W-:Y:S01]  /*17250*/  IMAD.MOV.U32 R4, RZ, RZ, R186 ;  /* 0x000000ffff047224 */ /* 0x000fe200078e00ba */
[----:B------:R-:W-:Y:S01]  /*17260*/  MOV R186, 0x181f ;  /* 0x0000181f00ba7802 */ /* 0x000fe20000000f00 */
[----:B------:R-:W-:Y:S01]  /*17270*/  IMAD.MOV.U32 R185, RZ, RZ, R13 ;  /* 0x000000ffffb97224 */ /* 0x000fe200078e000d */
[----:B------:R-:W-:Y:S02]  /*17280*/  MOV R3, 0x172a0 ;  /* 0x000172a000037802 */ /* 0x000fe40000000f00 */
[----:B------:R-:W-:Y:S05]  /*17290*/  CALL.REL.NOINC `($__internal_9_$__cuda_sm70_shflsync_idx_p) ;  /* 0x000020c000007944 */ /* 0x000fea0003c00000 */
[----:B------:R-:W-:Y:S01]  /*172a0*/  MOV R0, R186 ;  /* 0x000000ba00007202 */ /* 0x000fe20000000f00 */
[----:B------:R-:W-:-:S05]  /*172b0*/  BRA `(.L_x_639) ;  /* 0xfffefb6000007947 */ /* 0x000fca000383ffff */
.L_x_509:
[----:B------:R-:W-:Y:S01]  /*172c0*/  MOV R2, RZ ;  /* 0x000000ff00027202 */ /* 0x000fe20000000f00 */
[----:B------:R-:W-:Y:S01]  /*172d0*/  IMAD.MOV.U32 R185, RZ, RZ, R5 ;  /* 0x000000ffffb97224 */ /* 0x000fe200078e0005 */
[----:B------:R-:W-:Y:S01]  /*172e0*/  MOV R3, 0x17310 ;  /* 0x0001731000037802 */ /* 0x000fe20000000f00 */
[----:B------:R-:W-:Y:S02]  /*172f0*/  IMAD.MOV.U32 R186, RZ, RZ, 0x181f ;  /* 0x0000181fffba7424 */ /* 0x000fe400078e00ff */
[----:B-1----:R-:W-:Y:S05]  /*17300*/  CALL.REL.NOINC `($__internal_9_$__cuda_sm70_shflsync_idx_p) ;  /* 0x0000205000007944 */ /* 0x002fea0003c00000 */
[----:B------:R-:W-:Y:S01]  /*17310*/  MOV R4, R186 ;  /* 0x000000ba00047202 */ /* 0x000fe20000000f00 */
[----:B------:R-:W-:-:S05]  /*17320*/  BRA `(.L_x_640) ;  /* 0xffff0c6000007947 */ /* 0x000fca000383ffff */
.L_x_510:
[----:B------:R-:W-:Y:S01]  /*17330*/  MOV R2, RZ ;  /* 0x000000ff00027202 */ /* 0x000fe20000000f00 */
[----:B------:R-:W-:Y:S01]  /*17340*/  IMAD.MOV.U32 R185, RZ, RZ, R9 ;  /* 0x000000ffffb97224 */ /* 0x000fe200078e0009 */
[----:B------:R-:W-:Y:S01]  /*17350*/  MOV R3, 0x17380 ;  /* 0x0001738000037802 */ /* 0x000fe20000000f00 */
[----:B------:R-:W-:Y:S02]  /*17360*/  IMAD.MOV.U32 R186, RZ, RZ, 0x181f ;  /* 0x0000181fffba7424 */ /* 0x000fe400078e00ff */
[----:B-123--:R-:W-:Y:S05]  /*17370*/  CALL.REL.NOINC `($__internal_9_$__cuda_sm70_shflsync_idx_p) ;  /* 0x00001fe000007944 */ /* 0x00efea0003c00000 */
        /* <DEDUP_REMOVED lines=31> */
.L_x_511:
[----:B------:R-:W-:Y:S01]  /*17570*/  MOV R2, RZ ;  /* 0x000000ff00027202 */ /* 0x000fe20000000f00 */
[----:B------:R-:W-:Y:S01]  /*17580*/  IMAD.MOV.U32 R185, RZ, RZ, R4 ;  /* 0x000000ffffb97224 */ /* 0x000fe200078e0004 */
[----:B------:R-:W-:Y:S01]  /*17590*/  MOV R3, 0x175c0 ;  /* 0x000175c000037802 */ /* 0x000fe20000000f00 */
[----:B------:R-:W-:Y:S02]  /*175a0*/  IMAD.MOV.U32 R186, RZ, RZ, 0x1c1f ;  /* 0x00001c1fffba7424 */ /* 0x000fe400078e00ff */
[----:B-1----:R-:W-:Y:S05]  /*175b0*/  CALL.REL.NOINC `($__internal_9_$__cuda_sm70_shflsync_idx_p) ;  /* 0x00001da000007944 */ /* 0x002fea0003c00000 */
[----:B------:R-:W-:Y:S01]  /*175c0*/  MOV R3, R186 ;  /* 0x000000ba00037202 */ /* 0x000fe20000000f00 */
[----:B------:R-:W-:-:S05]  /*175d0*/  BRA `(.L_x_642) ;  /* 0xffff0d6000007947 */ /* 0x000fca000383ffff */
.L_x_516:
[----:B------:R-:W-:Y:S01]  /*175e0*/  MOV R2, 0x1 ;  /* 0x0000000100027802 */ /* 0x000fe20000000f00 */
[----:B------:R-:W-:Y:S01]  /*175f0*/  IMAD.MOV.U32 R185, RZ, RZ, R4 ;  /* 0x000000ffffb97224 */ /* 0x000fe200078e0004 */
[----:B------:R-:W-:Y:S01]  /*17600*/  MOV R3, 0x17630 ;  /* 0x0001763000037802 */ /* 0x000fe20000000f00 */
[----:B------:R-:W-:Y:S02]  /*17610*/  IMAD.MOV.U32 R186, RZ, RZ, 0x1c1f ;  /* 0x00001c1fffba7424 */ /* 0x000fe400078e00ff */
[----:B--2---:R-:W-:Y:S05]  /*17620*/  CALL.REL.NOINC `($__internal_9_$__cuda_sm70_shflsync_idx_p) ;  /* 0x00001d3000007944 */ /* 0x004fea0003c00000 */
[----:B------:R-:W-:Y:S01]  /*17630*/  MOV R3, R186 ;  /* 0x000000ba00037202 */ /* 0x000fe20000000f00 */
[----:B------:R-:W-:-:S05]  /*17640*/  BRA `(.L_x_643) ;  /* 0xffff120000007947 */ /* 0x000fca000383ffff */
.L_x_521:
[----:B------:R-:W-:Y:S02]  /*17650*/  MOV R0, 0x2 ;  /* 0x0000000200007802 */ /* 0x000fe40000000f00 */
[----:B------:R-:W-:Y:S02]  /*17660*/  MOV R2, 0x17680 ;  /* 0x0001768000027802 */ /* 0x000fe40000000f00 */
[----:B------:R-:W-:Y:S05]  /*17670*/  CALL.REL.NOINC `($__internal_8_$__cuda_sm70_shflsync_bfly_p) ;  /* 0x00001c8000007944 */ /* 0x000fea0003c00000 */
[----:B------:R-:W-:-:S05]  /*17680*/  BRA `(.L_x_644) ;  /* 0xffff18c000007947 */ /* 0x000fca000383ffff */
.L_x_522:
[----:B------:R-:W-:Y:S01]  /*17690*/  MOV R0, 0x1 ;  /* 0x0000000100007802 */ /* 0x000fe20000000f00 */
[----:B-1----:R-:W-:Y:S01]  /*176a0*/  IMAD.MOV.U32 R4, RZ, RZ, R5 ;  /* 0x000000ffff047224 */ /* 0x002fe200078e0005 */
[----:B------:R-:W-:Y:S02]  /*176b0*/  MOV R2, 0x176d0 ;  /* 0x000176d000027802 */ /* 0x000fe40000000f00 */
[----:B------:R-:W-:Y:S05]  /*176c0*/  CALL.REL.NOINC `($__internal_8_$__cuda_sm70_shflsync_bfly_p) ;  /* 0x00001c3000007944 */ /* 0x000fea0003c00000 */
[----:B------:R-:W-:Y:S01]  /*176d0*/  IMAD.MOV.U32 R4, RZ, RZ, R6 ;  /* 0x000000ffff047224 */ /* 0x000fe200078e0006 */
[----:B------:R-:W-:Y:S01]  /*176e0*/  FMNMX.FTZ R100, R5, R0, !PT ;  /* 0x0000000005647209 */ /* 0x000fe20007810000 */
[----:B------:R-:W-:Y:S01]  /*176f0*/  IMAD.MOV.U32 R0, RZ, RZ, 0x2 ;  /* 0x00000002ff007424 */ /* 0x000fe200078e00ff */
[----:B------:R-:W-:Y:S02]  /*17700*/  MOV R2, 0x17720 ;  /* 0x0001772000027802 */ /* 0x000fe40000000f00 */
[----:B------:R-:W-:Y:S05]  /*17710*/  CALL.REL.NOINC `($__internal_8_$__cuda_sm70_shflsync_bfly_p) ;  /* 0x00001be000007944 */ /* 0x000fea0003c00000 */
[----:B------:R-:W-:Y:S01]  /*17720*/  FMNMX.FTZ R4, R6, R0, !PT ;  /* 0x0000000006047209 */ /* 0x000fe20007810000 */
[----:B------:R-:W-:Y:S01]  /*17730*/  IMAD.MOV.U32 R0, RZ, RZ, 0x1 ;  /* 0x00000001ff007424 */ /* 0x000fe200078e00ff */
[----:B------:R-:W-:Y:S02]  /*17740*/  MOV R2, 0x17760 ;  /* 0x0001776000027802 */ /* 0x000fe40000000f00 */
[----:B------:R-:W-:Y:S05]  /*17750*/  CALL.REL.NOINC `($__internal_8_$__cuda_sm70_shflsync_bfly_p) ;  /* 0x00001ba000007944 */ /* 0x000fea0003c00000 */
[----:B------:R-:W-:-:S05]  /*17760*/  BRA `(.L_x_645) ;  /* 0xffff185000007947 */ /* 0x000fca000383ffff */
.L_x_531:
[----:B------:R-:W-:Y:S01]  /*17770*/  MOV R2, RZ ;  /* 0x000000ff00027202 */ /* 0x000fe20000000f00 */
[----:B------:R-:W-:Y:S01]  /*17780*/  IMAD.MOV.U32 R185, RZ, RZ, R5 ;  /* 0x000000ffffb97224 */ /* 0x000fe200078e0005 */
[----:B------:R-:W-:Y:S01]  /*17790*/  MOV R3, 0x177c0 ;  /* 0x000177c000037802 */ /* 0x000fe20000000f00 */
[----:B------:R-:W-:Y:S02]  /*177a0*/  IMAD.MOV.U32 R186, RZ, RZ, 0x181f ;  /* 0x0000181fffba7424 */ /* 0x000fe400078e00ff */
[----:B-1234-:R-:W-:Y:S05]  /*177b0*/  CALL.REL.NOINC `($__internal_9_$__cuda_sm70_shflsync_idx_p) ;  /* 0x00001ba000007944 */ /* 0x01efea0003c00000 */
[----:B------:R-:W-:Y:S01]  /*177c0*/  MOV R4, R186 ;  /* 0x000000ba00047202 */ /* 0x000fe20000000f00 */
[----:B------:R-:W-:-:S05]  /*177d0*/  BRA `(.L_x_646) ;  /* 0xffff341000007947 */ /* 0x000fca000383ffff */
.L_x_532:
        /* <DEDUP_REMOVED lines=36> */
.L_x_535:
[----:B------:R-:W-:Y:S01]  /*17a20*/  MOV R2, RZ ;  /* 0x000000ff00027202 */ /* 0x000fe20000000f00 */
[----:B------:R-:W-:Y:S01]  /*17a30*/  IMAD.MOV.U32 R185, RZ, RZ, R5 ;  /* 0x000000ffffb97224 */ /* 0x000fe200078e0005 */
[----:B------:R-:W-:Y:S01]  /*17a40*/  MOV R3, 0x17a70 ;  /* 0x00017a7000037802 */ /* 0x000fe20000000f00 */
[----:B------:R-:W-:Y:S02]  /*17a50*/  IMAD.MOV.U32 R186, RZ, RZ, 0x181f ;  /* 0x0000181fffba7424 */ /* 0x000fe400078e00ff */
[----:B-1----:R-:W-:Y:S05]  /*17a60*/  CALL.REL.NOINC `($__internal_9_$__cuda_sm70_shflsync_idx_p) ;  /* 0x000018f000007944 */ /* 0x002fea0003c00000 */
[----:B------:R-:W-:Y:S01]  /*17a70*/  MOV R4, R186 ;  /* 0x000000ba00047202 */ /* 0x000fe20000000f00 */
[----:B------:R-:W-:-:S05]  /*17a80*/  BRA `(.L_x_648) ;  /* 0xffff441000007947 */ /* 0x000fca000383ffff */
.L_x_536:
        /* <DEDUP_REMOVED lines=36> */
.L_x_537:
[----:B------:R-:W-:Y:S02]  /*17cd0*/  MOV R0, 0x2 ;  /* 0x0000000200007802 */ /* 0x000fe40000000f00 */
[----:B------:R-:W-:Y:S02]  /*17ce0*/  MOV R2, 0x17d00 ;  /* 0x00017d0000027802 */ /* 0x000fe40000000f00 */
[----:B------:R-:W-:Y:S05]  /*17cf0*/  CALL.REL.NOINC `($__internal_8_$__cuda_sm70_shflsync_bfly_p) ;  /* 0x0000160000007944 */ /* 0x000fea0003c00000 */
[----:B------:R-:W-:-:S05]  /*17d00*/  BRA `(.L_x_650) ;  /* 0xffff468000007947 */ /* 0x000fca000383ffff */
.L_x_538:
        /* <DEDUP_REMOVED lines=14> */
.L_x_541:
[----:B------:R-:W-:Y:S01]  /*17df0*/  MOV R2, RZ ;  /* 0x000000ff00027202 */ /* 0x000fe20000000f00 */
[----:B------:R-:W-:Y:S01]  /*17e00*/  IMAD.MOV.U32 R185, RZ, RZ, R12 ;  /* 0x000000ffffb97224 */ /* 0x000fe200078e000c */
[----:B------:R-:W-:Y:S01]  /*17e10*/  MOV R3, 0x17e40 ;  /* 0x00017e4000037802 */ /* 0x000fe20000000f00 */
[----:B------:R-:W-:Y:S02]  /*17e20*/  IMAD.MOV.U32 R186, RZ, RZ, 0x181f ;  /* 0x0000181fffba7424 */ /* 0x000fe400078e00ff */
[----:B-1234-:R-:W-:Y:S05]  /*17e30*/  CALL.REL.NOINC `($__internal_9_$__cuda_sm70_shflsync_idx_p) ;  /* 0x0000152000007944 */ /* 0x01efea0003c00000 */
[----:B------:R-:W-:Y:S01]  /*17e40*/  MOV R2, R186 ;  /* 0x000000ba00027202 */ /* 0x000fe20000000f00 */
[----:B------:R-:W-:-:S05]  /*17e50*/  BRA `(.L_x_652) ;  /* 0xffff5fb000007947 */ /* 0x000fca000383ffff */
.L_x_544:
[----:B------:R-:W-:Y:S01]  /*17e60*/  MOV R2, RZ ;  /* 0x000000ff00027202 */ /* 0x000fe20000000f00 */
[----:B------:R-:W-:Y:S01]  /*17e70*/  IMAD.MOV.U32 R185, RZ, RZ, R5 ;  /* 0x000000ffffb97224 */ /* 0x000fe200078e0005 */
[----:B------:R-:W-:Y:S01]  /*17e80*/  MOV R3, 0x17eb0 ;  /* 0x00017eb000037802 */ /* 0x000fe20000000f00 */
[----:B------:R-:W-:Y:S02]  /*17e90*/  IMAD.MOV.U32 R186, RZ, RZ, 0x181f ;  /* 0x0000181fffba7424 */ /* 0x000fe400078e00ff */
[----:B------:R-:W-:Y:S05]  /*17ea0*/  CALL.REL.NOINC `($__internal_9_$__cuda_sm70_shflsync_idx_p) ;  /* 0x000014b000007944 */ /* 0x000fea0003c00000 */
[----:B------:R-:W-:Y:S01]  /*17eb0*/  MOV R4, R186 ;  /* 0x000000ba00047202 */ /* 0x000fe20000000f00 */
[----:B------:R-:W-:-:S05]  /*17ec0*/  BRA `(.L_x_653) ;  /* 0xffff719000007947 */ /* 0x000fca000383ffff */
.L_x_545:
[----:B------:R-:W-:Y:S01]  /*17ed0*/  MOV R2, RZ ;  /* 0x000000ff00027202 */ /* 0x000fe20000000f00 */
[----:B------:R-:W-:Y:S01]  /*17ee0*/  IMAD.MOV.U32 R185, RZ, RZ, R8 ;  /* 0x000000ffffb97224 */ /* 0x000fe200078e0008 */
[----:B------:R-:W-:Y:S01]  /*17ef0*/  MOV R3, 0x17f20 ;  /* 0x00017f2000037802 */ /* 0x000fe20000000f00 */
[----:B------:R-:W-:Y:S02]  /*17f00*/  IMAD.MOV.U32 R186, RZ, RZ, 0x181f ;  /* 0x0000181fffba7424 */ /* 0x000fe400078e00ff */
[----:B-12---:R-:W-:Y:S05]  /*17f10*/  CALL.REL.NOINC `($__internal_9_$__cuda_sm70_shflsync_idx_p) ;  /* 0x0000144000007944 */ /* 0x006fea0003c00000 */
[C---:B------:R-:W-:Y:S01]  /*17f20*/  IADD3 R2, -R177.reuse, 0x10, RZ ;  /* 0x00000010b1027810 */ /* 0x040fe20007ffe1ff */
[----:B------:R-:W-:Y:S03]  /*17f30*/  IMAD.MOV.U32 R185, RZ, RZ, R5 ;  /* 0x000000ffffb97224 */ /* 0x000fe600078e0005 */
[----:B------:R-:W-:Y:S04]  /*17f40*/  LOP3.LUT R2, R2, 0xf, RZ, 0xc0, !PT ;  /* 0x0000000f02027812 */ /* 0x000fe800078ec0ff */
[----:B------:R-:W-:Y:S04]  /*17f50*/  IADD3 R2, P1, P0, R2, R186, R12 ;  /* 0x000000ba02027210 */ /* 0x000fe8000783e00c */
[----:B------:R-:W-:Y:S02]  /*17f60*/  IADD3.X R3, RZ, R4, R9, P1, P0 ;  /* 0x00000004ff037210 */ /* 0x000fe40000fe0409 */
[----:B------:R-:W-:Y:S11]  /*17f70*/  ISETP.NE.U32.AND P0, PT, R177, RZ, PT ;  /* 0x000000ffb100720c */ /* 0x000ff60003f05070 */
[----:B------:R-:W-:Y:S02]  /*17f80*/  @!UPT UIADD3 URZ, URZ, URZ, URZ ;  /* 0x0000003f3f3ff290 */ /* 0x000fe4000fffe03f */
        /* <DEDUP_REMOVED lines=8> */
[----:B------:R-:W-:Y:S04]  /*18010*/  IMAD.MOV.U32 R186, RZ, RZ, 0x181f ;  /* 0x0000181fffba7424 */ /* 0x000fe800078e00ff */
[----:B------:R-:W-:Y:S05]  /*18020*/  IMAD.X R3, R4, 0x1, R11, P0 ;  /* 0x0000000104037824 */ /* 0x000fea00000e060b */
[----:B------:R1:W-:Y:S02]  /*18030*/  LDGSTS.E.BYPASS.LTC128B.128 [R179+0xa100], [R2.64], !P3 ;  /* 0x0a10000002b37fae */ /* 0x0003e4000d901d48 */
[----:B-1----:R-:W-:Y:S01]  /*18040*/  MOV R3, 0x18070 ;  /* 0x0001807000037802 */ /* 0x002fe20000000f00 */
[----:B------:R-:W-:Y:S02]  /*18050*/  IMAD.MOV.U32 R2, RZ, RZ, 0x1 ;  /* 0x00000001ff027424 */ /* 0x000fe400078e00ff */
[----:B--2---:R-:W-:Y:S05]  /*18060*/  CALL.REL.NOINC `($__internal_9_$__cuda_sm70_shflsync_idx_p) ;  /* 0x000012f000007944 */ /* 0x004fea0003c00000 */
        /* <DEDUP_REMOVED lines=8> */
.L_x_546:
[----:B------:R-:W-:Y:S01]  /*180f0*/  MOV R2, RZ ;  /* 0x000000ff00027202 */ /* 0x000fe20000000f00 */
[----:B------:R-:W-:Y:S01]  /*18100*/  IMAD.MOV.U32 R185, RZ, RZ, R4 ;  /* 0x000000ffffb97224 */ /* 0x000fe200078e0004 */
[----:B------:R-:W-:Y:S01]  /*18110*/  MOV R3, 0x18140 ;  /* 0x0001814000037802 */ /* 0x000fe20000000f00 */
[----:B------:R-:W-:Y:S02]  /*18120*/  IMAD.MOV.U32 R186, RZ, RZ, 0x1c1f ;  /* 0x00001c1fffba7424 */ /* 0x000fe400078e00ff */
[----:B------:R-:W-:Y:S05]  /*18130*/  CALL.REL.NOINC `($__internal_9_$__cuda_sm70_shflsync_idx_p) ;  /* 0x0000122000007944 */ /* 0x000fea0003c00000 */
[----:B------:R-:W-:Y:S01]  /*18140*/  MOV R3, R186 ;  /* 0x000000ba00037202 */ /* 0x000fe20000000f00 */
[----:B------:R-:W-:-:S05]  /*18150*/  BRA `(.L_x_655) ;  /* 0xffff720000007947 */ /* 0x000fca000383ffff */
.L_x_551:
[----:B------:R-:W-:Y:S01]  /*18160*/  MOV R2, 0x1 ;  /* 0x0000000100027802 */ /* 0x000fe20000000f00 */
[----:B------:R-:W-:Y:S01]  /*18170*/  IMAD.MOV.U32 R185, RZ, RZ, R4 ;  /* 0x000000ffffb97224 */ /* 0x000fe200078e0004 */
[----:B------:R-:W-:Y:S01]  /*18180*/  MOV R3, 0x181b0 ;  /* 0x000181b000037802 */ /* 0x000fe20000000f00 */
[----:B------:R-:W-:Y:S02]  /*18190*/  IMAD.MOV.U32 R186, RZ, RZ, 0x1c1f ;  /* 0x00001c1fffba7424 */ /* 0x000fe400078e00ff */
[----:B-1----:R-:W-:Y:S05]  /*181a0*/  CALL.REL.NOINC `($__internal_9_$__cuda_sm70_shflsync_idx_p) ;  /* 0x000011b000007944 */ /* 0x002fea0003c00000 */
[----:B------:R-:W-:Y:S01]  /*181b0*/  MOV R3, R186 ;  /* 0x000000ba00037202 */ /* 0x000fe20000000f00 */
[----:B------:R-:W-:-:S05]  /*181c0*/  BRA `(.L_x_656) ;  /* 0xffff76a000007947 */ /* 0x000fca000383ffff */
.L_x_556:
[----:B------:R-:W-:Y:S02]  /*181d0*/  MOV R0, 0x2 ;  /* 0x0000000200007802 */ /* 0x000fe40000000f00 */
[----:B------:R-:W-:Y:S02]  /*181e0*/  MOV R2, 0x18200 ;  /* 0x0001820000027802 */ /* 0x000fe40000000f00 */
[----:B------:R-:W-:Y:S05]  /*181f0*/  CALL.REL.NOINC `($__internal_8_$__cuda_sm70_shflsync_bfly_p) ;  /* 0x0000110000007944 */ /* 0x000fea0003c00000 */
[----:B------:R-:W-:-:S05]  /*18200*/  BRA `(.L_x_657) ;  /* 0xffff7d6000007947 */ /* 0x000fca000383ffff */
.L_x_557:
        /* <DEDUP_REMOVED lines=14> */
.L_x_559:
[----:B------:R-:W-:Y:S01]  /*182f0*/  IMAD.MOV.U32 R4, RZ, RZ, R190 ;  /* 0x000000ffff047224 */ /* 0x000fe200078e00be */
[----:B------:R-:W-:-:S02]  /*18300*/  MOV R0, 0x2 ;  /* 0x0000000200007802 */ /* 0x000fc40000000f00 */
[----:B------:R-:W-:Y:S02]  /*18310*/  MOV R2, 0x18330 ;  /* 0x0001833000027802 */ /* 0x000fe40000000f00 */
[----:B------:R-:W-:Y:S05]  /*18320*/  CALL.REL.NOINC `($__internal_8_$__cuda_sm70_shflsync_bfly_p) ;  /* 0x00000fd000007944 */ /* 0x000fea0003c00000 */
[----:B------:R-:W-:Y:S05]  /*18330*/  BRA `(.L_x_659) ;  /* 0xffff944000007947 */ /* 0x000fea000383ffff */
.L_x_560:
[----:B------:R-:W-:Y:S01]  /*18340*/  IMAD.MOV.U32 R4, RZ, RZ, R5 ;  /* 0x000000ffff047224 */ /* 0x000fe200078e0005 */
[----:B------:R-:W-:Y:S02]  /*18350*/  MOV R0, 0x1 ;  /* 0x0000000100007802 */ /* 0x000fe40000000f00 */
[----:B------:R-:W-:Y:S02]  /*18360*/  MOV R2, 0x18380 ;  /* 0x0001838000027802 */ /* 0x000fe40000000f00 */
[----:B-1----:R-:W-:Y:S05]  /*18370*/  CALL.REL.NOINC `($__internal_8_$__cuda_sm70_shflsync_bfly_p) ;  /* 0x00000f8000007944 */ /* 0x002fea0003c00000 */
[----:B------:R-:W-:Y:S01]  /*18380*/  FADD.FTZ R5, R5, R0 ;  /* 0x0000000005057221 */ /* 0x000fe20000010000 */
[----:B------:R-:W-:Y:S02]  /*18390*/  MOV R4, R191 ;  /* 0x000000bf00047202 */ /* 0x000fe40000000f00 */
[----:B------:R-:W-:Y:S02]  /*183a0*/  MOV R0, 0x2 ;  /* 0x0000000200007802 */ /* 0x000fe40000000f00 */
[----:B------:R-:W-:Y:S02]  /*183b0*/  MOV R2, 0x183d0 ;  /* 0x000183d000027802 */ /* 0x000fe40000000f00 */
[----:B------:R-:W-:Y:S05]  /*183c0*/  CALL.REL.NOINC `($__internal_8_$__cuda_sm70_shflsync_bfly_p) ;  /* 0x00000f3000007944 */ /* 0x000fea0003c00000 */
[----:B------:R-:W-:Y:S01]  /*183d0*/  FADD.FTZ R4, R191, R0 ;  /* 0x00000000bf047221 */ /* 0x000fe20000010000 */
[----:B------:R-:W-:Y:S02]  /*183e0*/  MOV R0, 0x1 ;  /* 0x0000000100007802 */ /* 0x000fe40000000f00 */
[----:B------:R-:W-:-:S02]  /*183f0*/  MOV R2, 0x18410 ;  /* 0x0001841000027802 */ /* 0x000fc40000000f00 */
[----:B------:R-:W-:Y:S05]  /*18400*/  CALL.REL.NOINC `($__internal_8_$__cuda_sm70_shflsync_bfly_p) ;  /* 0x00000ef000007944 */ /* 0x000fea0003c00000 */
[----:B------:R-:W-:Y:S01]  /*18410*/  MOV R3, R0 ;  /* 0x0000000000037202 */ /* 0x000fe20000000f00 */
[----:B------:R-:W-:Y:S05]  /*18420*/  BRA `(.L_x_660) ;  /* 0xffff93c000007947 */ /* 0x000fea000383ffff */
.L_x_567:
[----:B--234-:R-:W-:Y:S01]  /*18430*/  IMAD.MOV.U32 R185, RZ, RZ, R9 ;  /* 0x000000ffffb97224 */ /* 0x01cfe200078e0009 */
[----:B------:R-:W-:Y:S01]  /*18440*/  MOV R2, RZ ;  /* 0x000000ff00027202 */ /* 0x000fe20000000f00 */
[----:B------:R-:W-:Y:S01]  /*18450*/  IMAD.MOV.U32 R186, RZ, RZ, 0x181f ;  /* 0x0000181fffba7424 */ /* 0x000fe200078e00ff */
[----:B------:R-:W-:-:S02]  /*18460*/  MOV R3, 0x18480 ;  /* 0x0001848000037802 */ /* 0x000fc40000000f00 */
[----:B-1----:R-:W-:Y:S05]  /*18470*/  CALL.REL.NOINC `($__internal_9_$__cuda_sm70_shflsync_idx_p) ;  /* 0x00000ee000007944 */ /* 0x002fea0003c00000 */
[----:B------:R-:W-:Y:S01]  /*18480*/  MOV R8, R186 ;  /* 0x000000ba00087202 */ /* 0x000fe20000000f00 */
[----:B------:R-:W-:Y:S05]  /*18490*/  BRA `(.L_x_661) ;  /* 0xffffaac000007947 */ /* 0x000fea000383ffff */
.L_x_568:
[----:B------:R-:W-:Y:S01]  /*184a0*/  IMAD.MOV.U32 R185, RZ, RZ, R11 ;  /* 0x000000ffffb97224 */ /* 0x000fe200078e000b */
[----:B------:R-:W-:Y:S01]  /*184b0*/  MOV R2, RZ ;  /* 0x000000ff00027202 */ /* 0x000fe20000000f00 */
[----:B------:R-:W-:Y:S01]  /*184c0*/  IMAD.MOV.U32 R186, RZ, RZ, 0x181f ;  /* 0x0000181fffba7424 */ /* 0x000fe200078e00ff */
[----:B------:R-:W-:-:S02]  /*184d0*/  MOV R3, 0x184f0 ;  /* 0x000184f000037802 */ /* 0x000fc40000000f00 */
[----:B-123--:R-:W-:Y:S05]  /*184e0*/  CALL.REL.NOINC `($__internal_9_$__cuda_sm70_shflsync_idx_p) ;  /* 0x00000e7000007944 */ /* 0x00efea0003c00000 */
[----:B------:R-:W-:Y:S01]  /*184f0*/  MOV R0, R186 ;  /* 0x000000ba00007202 */ /* 0x000fe20000000f00 */
[----:B------:R-:W-:Y:S05]  /*18500*/  BRA `(.L_x_662) ;  /* 0xffffaa7000007947 */ /* 0x000fea000383ffff */
.L_x_571:
[----:B------:R-:W-:Y:S01]  /*18510*/  IMAD.MOV.U32 R185, RZ, RZ, R9 ;  /* 0x000000ffffb97224 */ /* 0x000fe200078e0009 */
[----:B--2---:R-:W-:Y:S01]  /*18520*/  MOV R2, 0x1 ;  /* 0x0000000100027802 */ /* 0x004fe20000000f00 */
[----:B------:R-:W-:Y:S01]  /*18530*/  IMAD.MOV.U32 R186, RZ, RZ, 0x181f ;  /* 0x0000181fffba7424 */ /* 0x000fe200078e00ff */
[----:B------:R-:W-:-:S02]  /*18540*/  MOV R3, 0x18560 ;  /* 0x0001856000037802 */ /* 0x000fc40000000f00 */
[----:B-1-34-:R-:W-:Y:S05]  /*18550*/  CALL.REL.NOINC `($__internal_9_$__cuda_sm70_shflsync_idx_p) ;  /* 0x00000e0000007944 */ /* 0x01afea0003c00000 */
        /* <DEDUP_REMOVED lines=8> */
.L_x_574:
[----:B------:R-:W-:Y:S01]  /*185e0*/  IMAD.MOV.U32 R185, RZ, RZ, R9 ;  /* 0x000000ffffb97224 */ /* 0x000fe200078e0009 */
[----:B--2---:R-:W-:Y:S01]  /*185f0*/  MOV R2, 0x2 ;  /* 0x0000000200027802 */ /* 0x004fe20000000f00 */
[----:B------:R-:W-:Y:S01]  /*18600*/  IMAD.MOV.U32 R186, RZ, RZ, 0x181f ;  /* 0x0000181fffba7424 */ /* 0x000fe200078e00ff */
[----:B------:R-:W-:Y:S02]  /*18610*/  MOV R3, 0x18630 ;  /* 0x0001863000037802 */ /* 0x000fe40000000f00 */
[----:B-1-34-:R-:W-:Y:S05]  /*18620*/  CALL.REL.NOINC `($__internal_9_$__cuda_sm70_shflsync_idx_p) ;  /* 0x00000d3000007944 */ /* 0x01afea0003c00000 */
[----:B------:R-:W-:Y:S01]  /*18630*/  MOV R8, R186 ;  /* 0x000000ba00087202 */ /* 0x000fe20000000f00 */
[----:B------:R-:W-:Y:S05]  /*18640*/  BRA `(.L_x_664) ;  /* 0xffffac0000007947 */ /* 0x000fea000383ffff */
.L_x_575:
[----:B------:R-:W-:Y:S01]  /*18650*/  IMAD.MOV.U32 R185, RZ, RZ, R11 ;  /* 0x000000ffffb97224 */ /* 0x000fe200078e000b */
[----:B--2---:R-:W-:Y:S01]  /*18660*/  MOV R2, 0x2 ;  /* 0x0000000200027802 */ /* 0x004fe20000000f00 */
[----:B------:R-:W-:Y:S01]  /*18670*/  IMAD.MOV.U32 R186, RZ, RZ, 0x181f ;  /* 0x0000181fffba7424 */ /* 0x000fe200078e00ff */
[----:B------:R-:W-:Y:S02]  /*18680*/  MOV R3, 0x186a0 ;  /* 0x000186a000037802 */ /* 0x000fe40000000f00 */
[----:B-1-34-:R-:W-:Y:S05]  /*18690*/  CALL.REL.NOINC `($__internal_9_$__cuda_sm70_shflsync_idx_p) ;  /* 0x00000cc000007944 */ /* 0x01afea0003c00000 */
[----:B------:R-:W-:Y:S01]  /*186a0*/  MOV R0, R186 ;  /* 0x000000ba00007202 */ /* 0x000fe20000000f00 */
[----:B------:R-:W-:Y:S05]  /*186b0*/  BRA `(.L_x_665) ;  /* 0xffffabb000007947 */ /* 0x000fea000383ffff */
.L_x_578:
[----:B------:R-:W-:Y:S01]  /*186c0*/  IMAD.MOV.U32 R185, RZ, RZ, R9 ;  /* 0x000000ffffb97224 */ /* 0x000fe200078e0009 */
[----:B---3--:R-:W-:Y:S01]  /*186d0*/  MOV R2, 0x3 ;  /* 0x0000000300027802 */ /* 0x008fe20000000f00 */
        /* <DEDUP_REMOVED lines=11> */
.L_x_580:
[----:B------:R-:W-:Y:S01]  /*18790*/  IMAD.MOV.U32 R185, RZ, RZ, R5 ;  /* 0x000000ffffb97224 */ /* 0x000fe200078e0005 */
[----:B------:R-:W-:Y:S01]  /*187a0*/  MOV R2, RZ ;  /* 0x000000ff00027202 */ /* 0x000fe20000000f00 */
[----:B------:R-:W-:Y:S01]  /*187b0*/  IMAD.MOV.U32 R186, RZ, RZ, 0x1c1f ;  /* 0x00001c1fffba7424 */ /* 0x000fe200078e00ff */
[----:B------:R-:W-:Y:S02]  /*187c0*/  MOV R3, 0x187e0 ;  /* 0x000187e000037802 */ /* 0x000fe40000000f00 */
[----:B------:R-:W-:Y:S05]  /*187d0*/  CALL.REL.NOINC `($__internal_9_$__cuda_sm70_shflsync_idx_p) ;  /* 0x00000b8000007944 */ /* 0x000fea0003c00000 */
[----:B------:R-:W-:Y:S01]  /*187e0*/  MOV R4, R186 ;  /* 0x000000ba00047202 */ /* 0x000fe20000000f00 */
[----:B------:R-:W-:Y:S05]  /*187f0*/  BRA `(.L_x_667) ;  /* 0xffffaf2000007947 */ /* 0x000fea000383ffff */
.L_x_581:
[----:B------:R-:W-:Y:S01]  /*18800*/  IMAD.MOV.U32 R185, RZ, RZ, R12 ;  /* 0x000000ffffb97224 */ /* 0x000fe200078e000c */
[----:B------:R-:W-:Y:S01]  /*18810*/  MOV R2, RZ ;  /* 0x000000ff00027202 */ /* 0x000fe20000000f00 */
[----:B------:R-:W-:Y:S01]  /*18820*/  IMAD.MOV.U32 R186, RZ, RZ, 0x1c1f ;  /* 0x00001c1fffba7424 */ /* 0x000fe200078e00ff */
[----:B------:R-:W-:Y:S02]  /*18830*/  MOV R3, 0x18850 ;  /* 0x0001885000037802 */ /* 0x000fe40000000f00 */
[----:B-12---:R-:W-:Y:S05]  /*18840*/  CALL.REL.NOINC `($__internal_9_$__cuda_sm70_shflsync_idx_p) ;  /* 0x00000b1000007944 */ /* 0x006fea0003c00000 */
[----:B------:R-:W-:Y:S01]  /*18850*/  MOV R0, R186 ;  /* 0x000000ba00007202 */ /* 0x000fe20000000f00 */
[----:B------:R-:W-:Y:S05]  /*18860*/  BRA `(.L_x_668) ;  /* 0xffffaed000007947 */ /* 0x000fea000383ffff */
.L_x_584:
[----:B------:R-:W-:Y:S01]  /*18870*/  IMAD.MOV.U32 R185, RZ, RZ, R5 ;  /* 0x000000ffffb97224 */ /* 0x000fe200078e0005 */
[----:B----4-:R-:W-:Y:S01]  /*18880*/  MOV R2, 0x1 ;  /* 0x0000000100027802 */ /* 0x010fe20000000f00 */
[----:B------:R-:W-:Y:S01]  /*18890*/  IMAD.MOV.U32 R186, RZ, RZ, 0x1c1f ;  /* 0x00001c1fffba7424 */ /* 0x000fe200078e00ff */
[----:B------:R-:W-:-:S02]  /*188a0*/  MOV R3, 0x188c0 ;  /* 0x000188c000037802 */ /* 0x000fc40000000f00 */
[----:B-123--:R-:W-:Y:S05]  /*188b0*/  CALL.REL.NOINC `($__internal_9_$__cuda_sm70_shflsync_idx_p) ;  /* 0x00000aa000007944 */ /* 0x00efea0003c00000 */
        /* <DEDUP_REMOVED lines=8> */
.L_x_588:
[----:B------:R-:W-:Y:S01]  /*18940*/  IMAD.MOV.U32 R185, RZ, RZ, R9 ;  /* 0x000000ffffb97224 */ /* 0x000fe200078e0009 */
[----:B------:R-:W-:Y:S01]  /*18950*/  MOV R2, RZ ;  /* 0x000000ff00027202 */ /* 0x000fe20000000f00 */
[----:B------:R-:W-:Y:S01]  /*18960*/  IMAD.MOV.U32 R186, RZ, RZ, 0x181f ;  /* 0x0000181fffba7424 */ /* 0x000fe200078e00ff */
[----:B------:R-:W-:Y:S02]  /*18970*/  MOV R3, 0x18990 ;  /* 0x0001899000037802 */ /* 0x000fe40000000f00 */
[----:B------:R-:W-:Y:S05]  /*18980*/  CALL.REL.NOINC `($__internal_9_$__cuda_sm70_shflsync_idx_p) ;  /* 0x000009d000007944 */ /* 0x000fea0003c00000 */
[----:B------:R-:W-:Y:S01]  /*18990*/  MOV R8, R186 ;  /* 0x000000ba00087202 */ /* 0x000fe20000000f00 */
[----:B------:R-:W-:Y:S05]  /*189a0*/  BRA `(.L_x_670) ;  /* 0xffffc4c000007947 */ /* 0x000fea000383ffff */
.L_x_589:
[----:B------:R-:W-:Y:S01]  /*189b0*/  IMAD.MOV.U32 R185, RZ, RZ, R12 ;  /* 0x000000ffffb97224 */ /* 0x000fe200078e000c */
[----:B------:R-:W-:Y:S01]  /*189c0*/  MOV R2, RZ ;  /* 0x000000ff00027202 */ /* 0x000fe20000000f00 */
[----:B------:R-:W-:Y:S01]  /*189d0*/  IMAD.MOV.U32 R186, RZ, RZ, 0x181f ;  /* 0x0000181fffba7424 */ /* 0x000fe200078e00ff */
[----:B------:R-:W-:Y:S02]  /*189e0*/  MOV R3, 0x18a00 ;  /* 0x00018a0000037802 */ /* 0x000fe40000000f00 */
[----:B-12---:R-:W-:Y:S05]  /*189f0*/  CALL.REL.NOINC `($__internal_9_$__cuda_sm70_shflsync_idx_p) ;  /* 0x0000096000007944 */ /* 0x006fea0003c00000 */
[----:B------:R-:W-:Y:S01]  /*18a00*/  MOV R0, R186 ;  /* 0x000000ba00007202 */ /* 0x000fe20000000f00 */
[----:B------:R-:W-:Y:S05]  /*18a10*/  BRA `(.L_x_671) ;  /* 0xffffc47000007947 */ /* 0x000fea000383ffff */
.L_x_592:
        /* <DEDUP_REMOVED lines=13> */
.L_x_595:
[----:B------:R-:W-:Y:S01]  /*18af0*/  IMAD.MOV.U32 R185, RZ, RZ, R9 ;  /* 0x000000ffffb97224 */ /* 0x000fe200078e0009 */
[----:B-1----:R-:W-:Y:S01]  /*18b00*/  MOV R2, 0x2 ;  /* 0x0000000200027802 */ /* 0x002fe20000000f00 */
[----:B------:R-:W-:Y:S01]  /*18b10*/  IMAD.MOV.U32 R186, RZ, RZ, 0x181f ;  /* 0x0000181fffba7424 */ /* 0x000fe200078e00ff */
[----:B------:R-:W-:Y:S02]  /*18b20*/  MOV R3, 0x18b40 ;  /* 0x00018b4000037802 */ /* 0x000fe40000000f00 */
[----:B--234-:R-:W-:Y:S05]  /*18b30*/  CALL.REL.NOINC `($__internal_9_$__cuda_sm70_shflsync_idx_p) ;  /* 0x0000082000007944 */ /* 0x01cfea0003c00000 */
[----:B------:R-:W-:Y:S01]  /*18b40*/  MOV R8, R186 ;  /* 0x000000ba00087202 */ /* 0x000fe20000000f00 */
[----:B------:R-:W-:Y:S05]  /*18b50*/  BRA `(.L_x_673) ;  /* 0xffffc61000007947 */ /* 0x000fea000383ffff */
.L_x_596:
[----:B------:R-:W-:Y:S01]  /*18b60*/  IMAD.MOV.U32 R185, RZ, RZ, R12 ;  /* 0x000000ffffb97224 */ /* 0x000fe200078e000c */
[----:B------:R-:W-:Y:S01]  /*18b70*/  MOV R2, 0x2 ;  /* 0x0000000200027802 */ /* 0x000fe20000000f00 */
[----:B------:R-:W-:Y:S01]  /*18b80*/  IMAD.MOV.U32 R186, RZ, RZ, 0x181f ;  /* 0x0000181fffba7424 */ /* 0x000fe200078e00ff */
[----:B------:R-:W-:Y:S02]  /*18b90*/  MOV R3, 0x18bb0 ;  /* 0x00018bb000037802 */ /* 0x000fe40000000f00 */
[----:B-1234-:R-:W-:Y:S05]  /*18ba0*/  CALL.REL.NOINC `($__internal_9_$__cuda_sm70_shflsync_idx_p) ;  /* 0x000007b000007944 */ /* 0x01efea0003c00000 */
[----:B------:R-:W-:Y:S01]  /*18bb0*/  MOV R0, R186 ;  /* 0x000000ba00007202 */ /* 0x000fe20000000f00 */
[----:B------:R-:W-:Y:S05]  /*18bc0*/  BRA `(.L_x_674) ;  /* 0xffffc5c000007947 */ /* 0x000fea000383ffff */
.L_x_599:
[----:B------:R-:W-:Y:S01]  /*18bd0*/  IMAD.MOV.U32 R185, RZ, RZ, R9 ;  /* 0x000000ffffb97224 */ /* 0x000fe200078e0009 */
[----:B-1----:R-:W-:Y:S01]  /*18be0*/  MOV R2, 0x3 ;  /* 0x0000000300027802 */ /* 0x002fe20000000f00 */
[----:B------:R-:W-:Y:S01]  /*18bf0*/  IMAD.MOV.U32 R186, RZ, RZ, 0x181f ;  /* 0x0000181fffba7424 */ /* 0x000fe200078e00ff */
[----:B------:R-:W-:-:S02]  /*18c00*/  MOV R3, 0x18c20 ;  /* 0x00018c2000037802 */ /* 0x000fc40000000f00 */
[----:B--234-:R-:W-:Y:S05]  /*18c10*/  CALL.REL.NOINC `($__internal_9_$__cuda_sm70_shflsync_idx_p) ;  /* 0x0000074000007944 */ /* 0x01cfea0003c00000 */
        /* <DEDUP_REMOVED lines=8> */
.L_x_601:
[----:B------:R-:W-:Y:S01]  /*18ca0*/  IMAD.MOV.U32 R185, RZ, RZ, R82 ;  /* 0x000000ffffb97224 */ /* 0x000fe200078e0052 */
[----:B------:R-:W-:Y:S01]  /*18cb0*/  MOV R2, RZ ;  /* 0x000000ff00027202 */ /* 0x000fe20000000f00 */
[----:B------:R-:W-:Y:S01]  /*18cc0*/  IMAD.MOV.U32 R186, RZ, RZ, 0x1f ;  /* 0x0000001fffba7424 */ /* 0x000fe200078e00ff */
[----:B------:R-:W-:Y:S02]  /*18cd0*/  MOV R3, 0x18cf0 ;  /* 0x00018cf000037802 */ /* 0x000fe40000000f00 */
[----:B------:R-:W-:Y:S05]  /*18ce0*/  CALL.REL.NOINC `($__internal_9_$__cuda_sm70_shflsync_idx_p) ;  /* 0x0000067000007944 */ /* 0x000fea0003c00000 */
[----:B------:R-:W-:Y:S01]  /*18cf0*/  MOV R9, R186 ;  /* 0x000000ba00097202 */ /* 0x000fe20000000f00 */
[----:B------:R-:W-:Y:S05]  /*18d00*/  BRA `(.L_x_676) ;  /* 0xffffc7e000007947 */ /* 0x000fea000383ffff */
.L_x_602:
[----:B------:R-:W-:Y:S01]  /*18d10*/  IMAD.MOV.U32 R185, RZ, RZ, R82 ;  /* 0x000000ffffb97224 */ /* 0x000fe200078e0052 */
[----:B------:R-:W-:Y:S01]  /*18d20*/  MOV R2, 0x1 ;  /* 0x0000000100027802 */ /* 0x000fe20000000f00 */
[----:B------:R-:W-:Y:S01]  /*18d30*/  IMAD.MOV.U32 R186, RZ, RZ, 0x1f ;  /* 0x0000001fffba7424 */ /* 0x000fe200078e00ff */
[----:B------:R-:W-:Y:S02]  /*18d40*/  MOV R3, 0x18d60 ;  /* 0x00018d6000037802 */ /* 0x000fe40000000f00 */
[----:B-12---:R-:W-:Y:S05]  /*18d50*/  CALL.REL.NOINC `($__internal_9_$__cuda_sm70_shflsync_idx_p) ;  /* 0x0000060000007944 */ /* 0x006fea0003c00000 */
[----:B------:R-:W-:Y:S01]  /*18d60*/  MOV R8, R186 ;  /* 0x000000ba00087202 */ /* 0x000fe20000000f00 */
[----:B------:R-:W-:Y:S05]  /*18d70*/  BRA `(.L_x_677) ;  /* 0xffffc79000007947 */ /* 0x000fea000383ffff */
.L_x_603:
[----:B------:R-:W-:Y:S02]  /*18d80*/  MOV R2, 0x1 ;  /* 0x0000000100027802 */ /* 0x000fe40000000f00 */
[----:B------:R-:W-:-:S02]  /*18d90*/  MOV R3, 0x18db0 ;  /* 0x00018db000037802 */ /* 0x000fc40000000f00 */
[----:B-1234-:R-:W-:Y:S05]  /*18da0*/  CALL.REL.NOINC `($__internal_10_$__cuda_sm70_shflsync_up_p) ;  /* 0x0000061000007944 */ /* 0x01efea0003c00000 */
[----:B------:R-:W-:Y:S05]  /*18db0*/  BRA `(.L_x_678) ;  /* 0xffffc87000007947 */ /* 0x000fea000383ffff */
.L_x_604:
[----:B------:R-:W-:Y:S02]  /*18dc0*/  MOV R2, 0x2 ;  /* 0x0000000200027802 */ /* 0x000fe40000000f00 */
[----:B------:R-:W-:-:S02]  /*18dd0*/  MOV R3, 0x18df0 ;  /* 0x00018df000037802 */ /* 0x000fc40000000f00 */
[----:B--2-4-:R-:W-:Y:S05]  /*18de0*/  CALL.REL.NOINC `($__internal_10_$__cuda_sm70_shflsync_up_p) ;  /* 0x000005d000007944 */ /* 0x014fea0003c00000 */
        /* <DEDUP_REMOVED lines=24> */
.L_x_608:
[----:B------:R-:W-:Y:S02]  /*18f70*/  MOV R2, 0x1 ;  /* 0x0000000100027802 */ /* 0x000fe40000000f00 */
[----:B------:R-:W-:Y:S02]  /*18f80*/  MOV R3, 0x18fa0 ;  /* 0x00018fa000037802 */ /* 0x000fe40000000f00 */
[----:B------:R-:W-:Y:S05]  /*18f90*/  CALL.REL.NOINC `($__internal_10_$__cuda_sm70_shflsync_up_p) ;  /* 0x0000042000007944 */ /* 0x000fea0003c00000 */
[----:B------:R-:W-:Y:S01]  /*18fa0*/  MOV R2, R4 ;  /* 0x0000000400027202 */ /* 0x000fe20000000f00 */
[----:B------:R-:W-:Y:S05]  /*18fb0*/  BRA `(.L_x_680) ;  /* 0xffffc8c000007947 */ /* 0x000fea000383ffff */
.L_x_609:
[----:B------:R-:W-:Y:S02]  /*18fc0*/  MOV R2, 0x2 ;  /* 0x0000000200027802 */ /* 0x000fe40000000f00 */
[----:B------:R-:W-:Y:S02]  /*18fd0*/  MOV R3, 0x18ff0 ;  /* 0x00018ff000037802 */ /* 0x000fe40000000f00 */
        /* <DEDUP_REMOVED lines=25> */
.L_x_611:
[----:B------:R-:W-:Y:S02]  /*19170*/  SEL R0, RZ, 0x1, P0 ;  /* 0x00000001ff007807 */ /* 0x000fe40000000000 */
[----:B------:R-:W-:Y:S02]  /*19180*/  MOV R2, 0x191a0 ;  /* 0x000191a000027802 */ /* 0x000fe40000000f00 */
[----:B-1----:R-:W-:Y:S05]  /*19190*/  CALL.REL.NOINC `($__internal_11_$__cuda_sm70_votesync_ballot) ;  /* 0x0000029000007944 */ /* 0x002fea0003c00000 */
[----:B------:R-:W-:Y:S01]  /*191a0*/  MOV R5, R0 ;  /* 0x0000000000057202 */ /* 0x000fe20000000f00 */
[----:B------:R-:W-:Y:S05]  /*191b0*/  BRA `(.L_x_682) ;  /* 0xffffc85000007947 */ /* 0x000fea000383ffff */
.L_x_612:
[----:B------:R-:W-:Y:S01]  /*191c0*/  IMAD.MOV.U32 R185, RZ, RZ, R6 ;  /* 0x000000ffffb97224 */ /* 0x000fe200078e0006 */
[----:B------:R-:W-:Y:S01]  /*191d0*/  MOV R2, R0 ;  /* 0x0000000000027202 */ /* 0x000fe20000000f00 */
[----:B------:R-:W-:Y:S01]  /*191e0*/  IMAD.MOV.U32 R186, RZ, RZ, 0x1f ;  /* 0x0000001fffba7424 */ /* 0x000fe200078e00ff */
[----:B------:R-:W-:Y:S02]  /*191f0*/  MOV R3, 0x19210 ;  /* 0x0001921000037802 */ /* 0x000fe40000000f00 */
[----:B-1----:R-:W-:Y:S05]  /*19200*/  CALL.REL.NOINC `($__internal_9_$__cuda_sm70_shflsync_idx_p) ;  /* 0x0000015000007944 */ /* 0x002fea0003c00000 */
[----:B------:R-:W-:Y:S01]  /*19210*/  IMAD.MOV.U32 R10, RZ, RZ, R186 ;  /* 0x000000ffff0a7224 */ /* 0x000fe200078e00ba */
[----:B------:R-:W-:Y:S01]  /*19220*/  MOV R2, R0 ;  /* 0x0000000000027202 */ /* 0x000fe20000000f00 */
[----:B------:R-:W-:Y:S01]  /*19230*/  IMAD.MOV.U32 R185, RZ, RZ, R7 ;  /* 0x000000ffffb97224 */ /* 0x000fe200078e0007 */
[----:B------:R-:W-:-:S02]  /*19240*/  MOV R186, 0x1f ;  /* 0x0000001f00ba7802 */ /* 0x000fc40000000f00 */
[----:B------:R-:W-:Y:S02]  /*19250*/  MOV R3, 0x19270 ;  /* 0x0001927000037802 */ /* 0x000fe40000000f00 */
[----:B------:R-:W-:Y:S05]  /*19260*/  CALL.REL.NOINC `($__internal_9_$__cuda_sm70_shflsync_idx_p) ;  /* 0x000000f000007944 */ /* 0x000fea0003c00000 */
[----:B------:R-:W-:Y:S01]  /*19270*/  MOV R7, R186 ;  /* 0x000000ba00077202 */ /* 0x000fe20000000f00 */
[----:B------:R-:W-:Y:S05]  /*19280*/  BRA `(.L_x_683) ;  /* 0xffffc7d000007947 */ /* 0x000fea000383ffff */
.L_x_615:
[----:B------:R-:W-:Y:S01]  /*19290*/  IMAD.MOV.U32 R185, RZ, RZ, R4 ;  /* 0x000000ffffb97224 */ /* 0x000fe200078e0004 */
[----:B------:R-:W-:Y:S01]  /*192a0*/  MOV R2, R0 ;  /* 0x0000000000027202 */ /* 0x000fe20000000f00 */
[----:B------:R-:W-:Y:S01]  /*192b0*/  IMAD.MOV.U32 R186, RZ, RZ, 0x1f ;  /* 0x0000001fffba7424 */ /* 0x000fe200078e00ff */
[----:B------:R-:W-:Y:S02]  /*192c0*/  MOV R3, 0x192e0 ;  /* 0x000192e000037802 */ /* 0x000fe40000000f00 */
[----:B-1-34-:R-:W-:Y:S05]  /*192d0*/  CALL.REL.NOINC `($__internal_9_$__cuda_sm70_shflsync_idx_p) ;  /* 0x0000008000007944 */ /* 0x01afea0003c00000 */
[----:B------:R-:W-:Y:S01]  /*192e0*/  MOV R11, R186 ;  /* 0x000000ba000b7202 */ /* 0x000fe20000000f00 */
[----:B------:R-:W-:Y:S05]  /*192f0*/  BRA `(.L_x_614) ;  /* 0xffffc7c000007947 */ /* 0x000fea000383ffff */
        .weak           $__internal_8_$__cuda_sm70_shflsync_bfly_p
        .type           $__internal_8_$__cuda_sm70_shflsync_bfly_p,@function
        .size           $__internal_8_$__cuda_sm70_shflsync_bfly_p,($__internal_9_$__cuda_sm70_shflsync_idx_p - $__internal_8_$__cuda_sm70_shflsync_bfly_p)
$__internal_8_$__cuda_sm70_shflsync_bfly_p:
[----:B------:R-:W-:Y:S02]  /*19300*/  MOV R139, 0xffffffff ;  /* 0xffffffff008b7802 */ /* 0x000fe40000000f00 */
[----:B------:R-:W-:Y:S02]  /*19310*/  MOV R3, 0x1f ;  /* 0x0000001f00037802 */ /* 0x000fe40000000f00 */
[----:B------:R-:W-:Y:S04]  /*19320*/  WARPSYNC R139 ;  /* 0x0000008b00007348 */ /* 0x000fe80003800000 */
[----:B------:R1:W2:Y:S02]  /*19330*/  SHFL.BFLY PT, R0, R4, R0, R3 ;  /* 0x0c00000004007389 */ /* 0x0002a400000e0003 */
[----:B-1----:R-:W-:-:S04]  /*19340*/  MOV R3, 0x0 ;  /* 0x0000000000037802 */ /* 0x002fc80000000f00 */
[----:B--2---:R-:W-:Y:S05]  /*19350*/  RET.REL.NODEC R2 `(_ZN7cutlass13device_kernelIN5flash19enable_sm80_to_sm89INS1_16FlashAttnFwdSm80INS1_25CollectiveMainloopFwdSm80ILi8ELi1ELb0EN4cute5tupleIJNS5_1CILi128EEENS7_ILi64EEENS7_ILi192EEEEEELi192ENS_6half_tEfNS_4arch4Sm80ELb0ELb1ELb1ELb1ELb1ELb0ELb1ELb1EEENS1_21CollectiveEpilogueFwdINS6_IJS8_SA_S9_EEENS6_IJNS7_ILi1EEESI_SI_EEESC_SE_Li256ELb1ELb1ELb1ELb0EEENS1_36VarlenDynamicPersistentTileSchedulerILi128ELi64ELi256ELi256ELb1ELb1ELb0ELb1ELb0ELb1EEEEEEEEEvNT_6ParamsE) ;  /* 0xfffe6ca002007950 */ /* 0x004fea0003c3ffff */
        .weak           $__internal_9_$__cuda_sm70_shflsync_idx_p
        .type           $__internal_9_$__cuda_sm70_shflsync_idx_p,@function
        .size           $__internal_9_$__cuda_sm70_shflsync_idx_p,($__internal_10_$__cuda_sm70_shflsync_up_p - $__internal_9_$__cuda_sm70_shflsync_idx_p)
$__internal_9_$__cuda_sm70_shflsync_idx_p:
[----:B------:R-:W-:-:S04]  /*19360*/  MOV R187, 0xffffffff ;  /* 0xffffffff00bb7802 */ /* 0x000fc80000000f00 */
[----:B------:R-:W-:Y:S04]  /*19370*/  WARPSYNC R187 ;  /* 0x000000bb00007348 */ /* 0x000fe80003800000 */
[----:B------:R1:W2:Y:S02]  /*19380*/  SHFL.IDX PT, R186, R185, R2, R186 ;  /* 0x00000002b9ba7389 */ /* 0x0002a400000e00ba */
[----:B-1----:R-:W-:Y:S02]  /*19390*/  MOV R2, R3 ;  /* 0x0000000300027202 */ /* 0x002fe40000000f00 */
[----:B------:R-:W-:-:S04]  /*193a0*/  MOV R3, 0x0 ;  /* 0x0000000000037802 */ /* 0x000fc80000000f00 */
[----:B--2---:R-:W-:Y:S05]  /*193b0*/  RET.REL.NODEC R2 `(_ZN7cutlass13device_kernelIN5flash19enable_sm80_to_sm89INS1_16FlashAttnFwdSm80INS1_25CollectiveMainloopFwdSm80ILi8ELi1ELb0EN4cute5tupleIJNS5_1CILi128EEENS7_ILi64EEENS7_ILi192EEEEEELi192ENS_6half_tEfNS_4arch4Sm80ELb0ELb1ELb1ELb1ELb1ELb0ELb1ELb1EEENS1_21CollectiveEpilogueFwdINS6_IJS8_SA_S9_EEENS6_IJNS7_ILi1EEESI_SI_EEESC_SE_Li256ELb1ELb1ELb1ELb0EEENS1_36VarlenDynamicPersistentTileSchedulerILi128ELi64ELi256ELi256ELb1ELb1ELb0ELb1ELb0ELb1EEEEEEEEEvNT_6ParamsE) ;  /* 0xfffe6c4002007950 */ /* 0x004fea0003c3ffff */
        .weak           $__internal_10_$__cuda_sm70_shflsync_up_p
        .type           $__internal_10_$__cuda_sm70_shflsync_up_p,@function
        .size           $__internal_10_$__cuda_sm70_shflsync_up_p,($__internal_11_$__cuda_sm70_votesync_ballot - $__internal_10_$__cuda_sm70_shflsync_up_p)
$__internal_10_$__cuda_sm70_shflsync_up_p:
[----:B------:R-:W-:Y:S02]  /*193c0*/  IMAD.MOV.U32 R4, RZ, RZ, RZ ;  /* 0x000000ffff047224 */ /* 0x000fe400078e00ff */
[----:B------:R-:W-:-:S04]  /*193d0*/  IMAD.MOV.U32 R10, RZ, RZ, -0x1 ;  /* 0xffffffffff0a7424 */ /* 0x000fc800078e00ff */
[----:B------:R-:W-:Y:S04]  /*193e0*/  WARPSYNC R10 ;  /* 0x0000000a00007348 */ /* 0x000fe80003800000 */
[----:B------:R1:W2:Y:S02]  /*193f0*/  SHFL.UP PT, R4, R0, R2, R4 ;  /* 0x0400000200047389 */ /* 0x0002a400000e0004 */
[----:B-1----:R-:W-:Y:S02]  /*19400*/  MOV R2, R3 ;  /* 0x0000000300027202 */ /* 0x002fe40000000f00 */
[----:B------:R-:W-:-:S04]  /*19410*/  MOV R3, 0x0 ;  /* 0x0000000000037802 */ /* 0x000fc80000000f00 */
[----:B--2---:R-:W-:Y:S05]  /*19420*/  RET.REL.NODEC R2 `(_ZN7cutlass13device_kernelIN5flash19enable_sm80_to_sm89INS1_16FlashAttnFwdSm80INS1_25CollectiveMainloopFwdSm80ILi8ELi1ELb0EN4cute5tupleIJNS5_1CILi128EEENS7_ILi64EEENS7_ILi192EEEEEELi192ENS_6half_tEfNS_4arch4Sm80ELb0ELb1ELb1ELb1ELb1ELb0ELb1ELb1EEENS1_21CollectiveEpilogueFwdINS6_IJS8_SA_S9_EEENS6_IJNS7_ILi1EEESI_SI_EEESC_SE_Li256ELb1ELb1ELb1ELb0EEENS1_36VarlenDynamicPersistentTileSchedulerILi128ELi64ELi256ELi256ELb1ELb1ELb0ELb1ELb0ELb1EEEEEEEEEvNT_6ParamsE) ;  /* 0xfffe6bd002007950 */ /* 0x004fea0003c3ffff */
        .weak           $__internal_11_$__cuda_sm70_votesync_ballot
        .type           $__internal_11_$__cuda_sm70_votesync_ballot,@function
        .size           $__internal_11_$__cuda_sm70_votesync_ballot,(.L_x_6182 - $__internal_11_$__cuda_sm70_votesync_ballot)
$__internal_11_$__cuda_sm70_votesync_ballot:
[----:B------:R-:W-:Y:S01]  /*19430*/  ISETP.NE.U32.AND P0, PT, R0, 0x1, PT ;  /* 0x000000010000780c */ /* 0x000fe20003f05070 */
[----:B------:R-:W-:-:S04]  /*19440*/  IMAD.MOV.U32 R3, RZ, RZ, -0x1 ;  /* 0xffffffffff037424 */ /* 0x000fc800078e00ff */
[----:B------:R-:W-:Y:S08]  /*19450*/  WARPSYNC R3 ;  /* 0x0000000300007348 */ /* 0x000ff00003800000 */
[----:B------:R-:W-:-:S04]  /*19460*/  VOTE.ANY R0, PT, !P0 ;  /* 0x0000000000007806 */ /* 0x000fc800040e0100 */
[----:B------:R-:W-:Y:S01]  /*19470*/  LOP3.LUT R0, R0, R3, RZ, 0xc0, !PT ;  /* 0x0000000300007212 */ /* 0x000fe200078ec0ff */
[----:B------:R-:W-:-:S04]  /*19480*/  IMAD.MOV.U32 R3, RZ, RZ, 0x0 ;  /* 0x00000000ff037424 */ /* 0x000fc800078e00ff */
[----:B------:R-:W-:Y:S05]  /*19490*/  RET.REL.NODEC R2 `(_ZN7cutlass13device_kernelIN5flash19enable_sm80_to_sm89INS1_16FlashAttnFwdSm80INS1_25CollectiveMainloopFwdSm80ILi8ELi1ELb0EN4cute5tupleIJNS5_1CILi128EEENS7_ILi64EEENS7_ILi192EEEEEELi192ENS_6half_tEfNS_4arch4Sm80ELb0ELb1ELb1ELb1ELb1ELb0ELb1ELb1EEENS1_21CollectiveEpilogueFwdINS6_IJS8_SA_S9_EEENS6_IJNS7_ILi1EEESI_SI_EEESC_SE_Li256ELb1ELb1ELb1ELb0EEENS1_36VarlenDynamicPersistentTileSchedulerILi128ELi64ELi256ELi256ELb1ELb1ELb0ELb1ELb0ELb1EEEEEEEEEvNT_6ParamsE) ;  /* 0xfffe6b6002007950 */ /* 0x000fea0003c3ffff */
.L_x_684:
        /* <DEDUP_REMOVED lines=14> */
.L_x_6182:


//--------------------- .text._ZN7cutlass13device_kernelIN5flash19enable_sm80_to_sm89INS1_16FlashAttnFwdSm80INS1_25CollectiveMainloopFwdSm80ILi8ELi1ELb0EN4cute5tupleIJNS5_1CILi128EEENS7_ILi64EEENS7_ILi192EEEEEELi192ENS_6half_tEfNS_4arch4Sm80ELb0ELb1ELb1ELb1ELb1ELb1ELb1ELb1EEENS1_21CollectiveEpilogueFwdINS6_IJS8_SA_S9_EEENS6_IJNS7_ILi1EEESI_SI_EEESC_SE_Li256ELb1ELb1ELb1ELb0EEENS1_36VarlenDynamicPersistentTileSchedulerILi128ELi64ELi256ELi256ELb1ELb1ELb0ELb1ELb0ELb1EEEEEEEEEvNT_6ParamsE --------------------------
	.section	.text._ZN7cutlass13device_kernelIN5flash19enable_sm80_to_sm89INS1_16FlashAttnFwdSm80INS1_25CollectiveMainloopFwdSm80ILi8ELi1ELb0EN4cute5tupleIJNS5_1CILi128EEENS7_ILi64EEENS7_ILi192EEEEEELi192ENS_6half_tEfNS_4arch4Sm80ELb0ELb1ELb1ELb1ELb1ELb1ELb1ELb1EEENS1_21CollectiveEpilogueFwdINS6_IJS8_SA_S9_EEENS6_IJNS7_ILi1EEESI_SI_EEESC_SE_Li256ELb1ELb1ELb1ELb0EEENS1_36VarlenDynamicPersistentTileSchedulerILi128ELi64ELi256ELi256ELb1ELb1ELb0ELb1ELb0ELb1EEEEEEEEEvNT_6ParamsE,"ax",@progbits
	.sectioninfo	@"SHI_REGISTERS=255"
	.align	128
.text._ZN7cutlass13device_kernelIN5flash19enable_sm80_to_sm89INS1_16FlashAttnFwdSm80INS1_25CollectiveMainloopFwdSm80ILi8ELi1ELb0EN4cute5tupleIJNS5_1CILi128EEENS7_ILi64EEENS7_ILi192EEEEEELi192ENS_6half_tEfNS_4arch4Sm80ELb0ELb1ELb1ELb1ELb1ELb1ELb1ELb1EEENS1_21CollectiveEpilogueFwdINS6_IJS8_SA_S9_EEENS6_IJNS7_ILi1EEESI_SI_EEESC_SE_Li256ELb1ELb1ELb1ELb0EEENS1_36VarlenDynamicPersistentTileSchedulerILi128ELi64ELi256ELi256ELb1ELb1ELb0ELb1ELb0ELb1EEEEEEEEEvNT_6ParamsE:
        .type           _ZN7cutlass13device_kernelIN5flash19enable_sm80_to_sm89INS1_16FlashAttnFwdSm80INS1_25CollectiveMainloopFwdSm80ILi8ELi1ELb0EN4cute5tupleIJNS5_1CILi128EEENS7_ILi64EEENS7_ILi192EEEEEELi192ENS_6half_tEfNS_4arch4Sm80ELb0ELb1ELb1ELb1ELb1ELb1ELb1ELb1EEENS1_21CollectiveEpilogueFwdINS6_IJS8_SA_S9_EEENS6_IJNS7_ILi1EEESI_SI_EEESC_SE_Li256ELb1ELb1ELb1ELb0EEENS1_36VarlenDynamicPersistentTileSchedulerILi128ELi64ELi256ELi256ELb1ELb1ELb0ELb1ELb0ELb1EEEEEEEEEvNT_6ParamsE,@function
        .size           _ZN7cutlass13device_kernelIN5flash19enable_sm80_to_sm89INS1_16FlashAttnFwdSm80INS1_25CollectiveMainloopFwdSm80ILi8ELi1ELb0EN4cute5tupleIJNS5_1CILi128EEENS7_ILi64EEENS7_ILi192EEEEEELi192ENS_6half_tEfNS_4arch4Sm80ELb0ELb1ELb1ELb1ELb1ELb1ELb1ELb1EEENS1_21CollectiveEpilogueFwdINS6_IJS8_SA_S9_EEENS6_IJNS7_ILi1EEESI_SI_EEESC_SE_Li256ELb1ELb1ELb1ELb0EEENS1_36VarlenDynamicPersistentTileSchedulerILi128ELi64ELi256ELi256ELb1ELb1ELb0ELb1ELb0ELb1EEEEEEEEEvNT_6ParamsE,(.L_x_6187 - _ZN7cutlass13device_kernelIN5flash19enable_sm80_to_sm89INS1_16FlashAttnFwdSm80INS1_25CollectiveMainloopFwdSm80ILi8ELi1ELb0EN4cute5tupleIJNS5_1CILi128EEENS7_ILi64EEENS7_ILi192EEEEEELi192ENS_6half_tEfNS_4arch4Sm80ELb0ELb1ELb1ELb1ELb1ELb1ELb1ELb1EEENS1_21CollectiveEpilogueFwdINS6_IJS8_SA_S9_EEENS6_IJNS7_ILi1EEESI_SI_EEESC_SE_Li256ELb1ELb1ELb1ELb0EEENS1_36VarlenDynamicPersistentTileSchedulerILi128ELi64ELi256ELi256ELb1ELb1ELb0ELb1ELb0ELb1EEEEEEEEEvNT_6ParamsE)
        .other          _ZN7cutlass13device_kernelIN5flash19enable_sm80_to_sm89INS1_16FlashAttnFwdSm80INS1_25CollectiveMainloopFwdSm80ILi8ELi1ELb0EN4cute5tupleIJNS5_1CILi128EEENS7_ILi64EEENS7_ILi192EEEEEELi192ENS_6half_tEfNS_4arch4Sm80ELb0ELb1ELb1ELb1ELb1ELb1ELb1ELb1EEENS1_21CollectiveEpilogueFwdINS6_IJS8_SA_S9_EEENS6_IJNS7_ILi1EEESI_SI_EEESC_SE_Li256ELb1ELb1ELb1ELb0EEENS1_36VarlenDynamicPersistentTileSchedulerILi128ELi64ELi256ELi256ELb1ELb1ELb0ELb1ELb0ELb1EEEEEEEEEvNT_6ParamsE,@"STO_CUDA_ENTRY STV_DEFAULT"
_ZN7cutlass13device_kernelIN5flash19enable_sm80_to_sm89INS1_16FlashAttnFwdSm80INS1_25CollectiveMainloopFwdSm80ILi8ELi1ELb0EN4cute5tupleIJNS5_1CILi128EEENS7_ILi64EEENS7_ILi192EEEEEELi192ENS_6half_tEfNS_4arch4Sm80ELb0ELb1ELb1ELb1ELb1ELb1ELb1ELb1EEENS1_21CollectiveEpilogueFwdINS6_IJS8_SA_S9_EEENS6_IJNS7_ILi1EEESI_SI_EEESC_SE_Li256ELb1ELb1ELb1ELb0EEENS1_36VarlenDynamicPersistentTileSchedulerILi128ELi64ELi256ELi256ELb1ELb1ELb0ELb1ELb0ELb1EEEEEEEEEvNT_6ParamsE:
        /* <DEDUP_REMOVED lines=13> */
[----:B------:R-:W-:-:S03]  /*00d0*/  CS2R R8, SRZ ;  /* 0x0000000000087805 */ /* 0x000fc6000001ff00 */
        /* <DEDUP_REMOVED lines=10> */
[C---:B------:R-:W-:Y:S01]  /*0180*/  ISETP.GE.U32.AND P4, PT, R13.reuse, 0x2, PT ;  /* 0x000000020d00780c */ /* 0x040fe20003f86070 */
[----:B------:R-:W-:Y:S01]  /*0190*/  IMAD.MOV.U32 R7, RZ, RZ, RZ ;  /* 0x000000ffff077224 */ /* 0x000fe200078e00ff */
        /* <DEDUP_REMOVED lines=26> */
.L_x_690:
        /* <DEDUP_REMOVED lines=11> */
[----:B------:R-:W3:Y:S04]  /*03f0*/  @!P0 LDG.E R9, [R4.64] ;  /* 0x0000000804098981 */ /* 0x000ee8000c1e1900 */
[----:B------:R-:W3:Y:S02]  /*0400*/  @!P0 LDG.E R8, [R2.64] ;  /* 0x0000000802088981 */ /* 0x000ee4000c1e1900 */
[----:B---3--:R-:W-:Y:S01]  /*0410*/  IMAD R5, R9, R8, RZ ;  /* 0x0000000809057224 */ /* 0x008fe200078e02ff */
[----:B------:R-:W-:Y:S05]  /*0420*/  BRA.DIV ~URZ, `(.L_x_688) ;  /* 0x000229727f007947 */ /* 0x000fea000b800000 */
[----:B------:R1:W3:Y:S02]  /*0430*/  SHFL.UP PT, R0, R5, 0x1, RZ ;  /* 0x0420000005007989 */ /* 0x0002e400000e00ff */
.L_x_946:
        /* <DEDUP_REMOVED lines=16> */
.L_x_947:
[----:B---3--:R-:W-:-:S05]  /*0540*/  IMAD R0, R0, c[0x0][0x538], RZ ;  /* 0x00014e0000007a24 */ /* 0x008fca00078e02ff */
[----:B------:R-:W-:-:S04]  /*0550*/  IADD3 R6, R0, R6, RZ ;  /* 0x0000000600067210 */ /* 0x000fc80007ffe0ff */
[----:B------:R-:W-:-:S13]  /*0560*/  ISETP.GT.AND P0, PT, R6, UR4, PT ;  /* 0x0000000406007c0c */ /* 0x000fda000bf04270 */
[----:B-12---:R-:W-:Y:S05]  /*0570*/  @!P0 BRA `(.L_x_690) ;  /* 0xfffffdc000008947 */ /* 0x006fea000383ffff */
.L_x_686:
[----:B------:R-:W-:-:S05]  /*0580*/  IADD3 R11, -R0, R6, RZ ;  /* 0x00000006000b7210 */ /* 0x000fca0007ffe1ff */
[----:B------:R-:W-:-:S05]  /*0590*/  IMAD R0, R4, c[0x0][0x538], R11 ;  /* 0x00014e0004007a24 */ /* 0x000fca00078e020b */
[----:B------:R-:W-:Y:S01]  /*05a0*/  ISETP.GT.AND P0, PT, R0, UR4, PT ;  /* 0x0000000400007c0c */ /* 0x000fe2000bf04270 */
[----:B------:R-:W-:-:S12]  /*05b0*/  BRA.DIV ~URZ, `(.L_x_691) ;  /* 0x000229f27f007947 */ /* 0x000fd8000b800000 */
[----:B------:R-:W-:-:S04]  /*05c0*/  VOTE.ANY R10, PT, !P0 ;  /* 0x00000000000a7806 */ /* 0x000fc800040e0100 */
.L_x_948:
[----:B------:R-:W1:Y:S02]  /*05d0*/  POPC R5, R10 ;  /* 0x0000000a00057309 */ /* 0x000e640000000000 */
[----:B-12---:R-:W-:Y:S01]  /*05e0*/  IADD3 R247, R5, R7, RZ ;  /* 0x0000000705f77210 */ /* 0x006fe20007ffe0ff */
[----:B------:R-:W-:Y:S05]  /*05f0*/  BRA.DIV ~URZ, `(.L_x_692) ;  /* 0x00022a027f007947 */ /* 0x000fea000b800000 */
[----:B------:R1:W2:Y:S01]  /*0600*/  SHFL.IDX PT, R12, R9, R5, 0x1f ;  /* 0x00001f05090c7589 */ /* 0x0002a200000e0000 */
[----:B------:R-:W-:-:S03]  /*0610*/  MOV R6, RZ ;  /* 0x000000ff00067202 */ /* 0x000fc60000000f00 */
[----:B------:R1:W3:Y:S04]  /*0620*/  SHFL.IDX PT, R9, R8, R5, 0x1f ;  /* 0x00001f0508097589 */ /* 0x0002e800000e0000 */
.L_x_949:
[----:B------:R-:W-:Y:S01]  /*0630*/  ISETP.NE.AND P0, PT, R10, RZ, PT ;  /* 0x000000ff0a00720c */ /* 0x000fe20003f05270 */
[----:B------:R-:W-:-:S12]  /*0640*/  BSSY B0, `(.L_x_693) ;  /* 0x0000005000007945 */ /* 0x000fd80003800000 */
[----:B------:R-:W-:Y:S05]  /*0650*/  @!P0 BRA `(.L_x_694) ;  /* 0x0000003000008947 */ /* 0x000fea0003800000 */
[----:B------:R-:W-:Y:S01]  /*0660*/  IADD3 R0, R5, -0x1, RZ ;  /* 0xffffffff05007810 */ /* 0x000fe20007ffe0ff */
[----:B------:R-:W-:Y:S05]  /*0670*/  BRA.DIV ~URZ, `(.L_x_695) ;  /* 0x00022a627f007947 */ /* 0x000fea000b800000 */
[----:B------:R4:W1:Y:S02]  /*0680*/  SHFL.IDX PT, R6, R4, R0, 0x1f ;  /* 0x00001f0004067589 */ /* 0x00086400000e0000 */
.L_x_694:
[----:B------:R-:W-:Y:S05]  /*0690*/  BSYNC B0 ;  /* 0x0000000000007941 */ /* 0x000fea0003800000 */
.L_x_693:
[----:B---3--:R-:W-:Y:S01]  /*06a0*/  ISETP.NE.AND P0, PT, R9, 0x1, PT ;  /* 0x000000010900780c */ /* 0x008fe20003f05270 */
[----:B-1----:R-:W-:Y:S01]  /*06b0*/  IMAD R244, R6, c[0x0][0x538], R11 ;  /* 0x00014e0006f47a24 */ /* 0x002fe200078e020b */
[----:B------:R-:W-:Y:S04]  /*06c0*/  BSSY B0, `(.L_x_696) ;  /* 0x0000085000007945 */ /* 0x000fe80003800000 */
[----:B------:R-:W-:-:S07]  /*06d0*/  IADD3 R11, -R244, UR4, RZ ;  /* 0x00000004f40b7c10 */ /* 0x000fce000fffe1ff */
[----:B------:R-:W-:Y:S05]  /*06e0*/  @!P0 BRA `(.L_x_697) ;  /* 0x000003e000008947 */ /* 0x000fea0003800000 */
[-C--:B--2-4-:R-:W-:Y:S02]  /*06f0*/  IABS R0, R12.reuse ;  /* 0x0000000c00007213 */ /* 0x094fe40000000000 */
        /* <DEDUP_REMOVED lines=61> */
.L_x_697:
[----:B------:R-:W-:-:S04]  /*0ad0*/  IMAD.MOV.U32 R2, RZ, RZ, 0x4 ;  /* 0x00000004ff027424 */ /* 0x000fc800078e00ff */
[----:B------:R-:W-:-:S05]  /*0ae0*/  IMAD.WIDE R2, R247, R2, c[0x0][0x590] ;  /* 0x00016400f7027625 */ /* 0x000fca00078e0202 */
[----:B------:R-:W3:Y:S02]  /*0af0*/  LDG.E R7, [R2.64] ;  /* 0x0000000802077981 */ /* 0x000ee4000c1e1900 */
[----:B--23--:R-:W-:-:S05]  /*0b00*/  IMAD R9, R7, R12, RZ ;  /* 0x0000000c07097224 */ /* 0x00cfca00078e02ff */
[-C--:B----4-:R-:W-:Y:S02]  /*0b10*/  IABS R0, R9.reuse ;  /* 0x0000000900007213 */ /* 0x090fe40000000000 */
        /* <DEDUP_REMOVED lines=63> */
.L_x_698:
[----:B------:R-:W-:Y:S05]  /*0f10*/  BSYNC B0 ;  /* 0x0000000000007941 */ /* 0x000fea0003800000 */
.L_x_696:
[----:B------:R-:W-:-:S04]  /*0f20*/  LOP3.LUT R0, RZ, R0, RZ, 0x33, !PT ;  /* 0x00000000ff007212 */ /* 0x000fc800078e33ff */
[----:B------:R-:W-:Y:S01]  /*0f30*/  IADD3 R245, R0, R12, RZ ;  /* 0x0000000c00f57210 */ /* 0x000fe20007ffe0ff */
[----:B------:R-:W-:Y:S05]  /*0f40*/  BRA `(.L_x_699) ;  /* 0x0000004000007947 */ /* 0x000fea0003800000 */
.L_x_687:
[----:B--2---:R-:W-:Y:S01]  /*0f50*/  IMAD.MOV.U32 R245, RZ, RZ, RZ ;  /* 0x000000fffff57224 */ /* 0x004fe200078e00ff */
[----:B------:R-:W-:Y:S01]  /*0f60*/  MOV R246, RZ ;  /* 0x000000ff00f67202 */ /* 0x000fe20000000f00 */
[----:B------:R-:W-:Y:S01]  /*0f70*/  IMAD.U32 R244, RZ, RZ, UR4 ;  /* 0x00000004fff47e24 */ /* 0x000fe2000f8e00ff */
[----:B------:R-:W-:Y:S02]  /*0f80*/  MOV R247, c[0x0][0x53c] ;  /* 0x00014f0000f77a02 */ /* 0x000fe40000000f00 */
.L_x_699:
[----:B------:R-:W-:Y:S01]  /*0f90*/  ISETP.NE.AND P0, PT, R13, RZ, PT ;  /* 0x000000ff0d00720c */ /* 0x000fe20003f05270 */
[----:B------:R-:W-:-:S12]  /*0fa0*/  WARPSYNC 0xffffffff ;  /* 0xffffffff00007948 */ /* 0x000fd80003800000 */
[----:B------:R1:W-:Y:S04]  /*0fb0*/  @!P0 STS.128 [0x18100], R244 ;  /* 0x018100f4ff008388 */ /* 0x0003e80000000c00 */
[----:B------:R-:W-:Y:S06]  /*0fc0*/  BAR.ARV 0x5, 0x100 ;  /* 0x0144000000007b1d */ /* 0x000fec0000002000 */
.L_x_685:
[----:B-12---:R-:W-:-:S13]  /*0fd0*/  ISETP.GE.AND P0, PT, R247, c[0x0][0x53c], PT ;  /* 0x00014f00f7007a0c */ /* 0x006fda0003f06270 */
        /* <DEDUP_REMOVED lines=8> */
[C---:B------:R-:W-:Y:S02]  /*1060*/  LEA.HI R6, R9.reuse, R14, RZ, 0x3 ;  /* 0x0000000e09067211 */ /* 0x040fe400078f18ff */
[----:B------:R-:W-:Y:S02]  /*1070*/  SHF.R.S32.HI R4, RZ, 0x4, R2 ;  /* 0x00000004ff047819 */ /* 0x000fe40000011402 */
[----:B------:R-:W-:Y:S02]  /*1080*/  SHF.R.S32.HI R250, RZ, 0x3, R6 ;  /* 0x00000003fffa7819 */ /* 0x000fe40000011406 */
[----:B------:R-:W-:Y:S02]  /*1090*/  LOP3.LUT R3, R6, 0xfffffff8, RZ, 0xc0, !PT ;  /* 0xfffffff806037812 */ /* 0x000fe400078ec0ff */
[----:B------:R-:W-:Y:S01]  /*10a0*/  LOP3.LUT R0, R2, 0xfffffff0, RZ, 0xc0, !PT ;  /* 0xfffffff002007812 */ /* 0x000fe200078ec0ff */
[----:B------:R-:W-:Y:S01]  /*10b0*/  IMAD.SHL.U32 R5, R250, 0x40, RZ ;  /* 0x00000040fa057824 */ /* 0x000fe200078e00ff */
[----:B------:R-:W-:Y:S01]  /*10c0*/  LEA.HI R2, R2, R4, RZ, 0x1 ;  /* 0x0000000402027211 */ /* 0x000fe200078f08ff */
[C---:B------:R-:W-:Y:S01]  /*10d0*/  IMAD.IADD R8, R14.reuse, 0x1, -R3 ;  /* 0x000000010e087824 */ /* 0x040fe200078e0a03 */
[----:B------:R-:W-:Y:S01]  /*10e0*/  LEA.HI R12, R9, R14, RZ, 0x2 ;  /* 0x0000000e090c7211 */ /* 0x000fe200078f10ff */
[----:B------:R-:W-:Y:S01]  /*10f0*/  IMAD.IADD R0, R14, 0x1, -R0 ;  /* 0x000000010e007824 */ /* 0x000fe200078e0a00 */
[----:B------:R-:W-:Y:S01]  /*1100*/  LOP3.LUT R3, R2, 0xfffffffe, RZ, 0xc0, !PT ;  /* 0xfffffffe02037812 */ /* 0x000fe200078ec0ff */
[C---:B------:R-:W-:Y:S01]  /*1110*/  IMAD.SHL.U32 R200, R8.reuse, 0x8, RZ ;  /* 0x0000000808c87824 */ /* 0x040fe200078e00ff */
[----:B------:R-:W-:Y:S01]  /*1120*/  LOP3.LUT R2, R5, 0x1c0, RZ, 0xc0, !PT ;  /* 0x000001c005027812 */ /* 0x000fe200078ec0ff */
[----:B------:R-:W-:Y:S01]  /*1130*/  IMAD R209, R8, 0x20, R250 ;  /* 0x0000002008d17824 */ /* 0x000fe200078e02fa */
[----:B------:R-:W-:Y:S01]  /*1140*/  SHF.R.S32.HI R5, RZ, 0x1f, R0 ;  /* 0x0000001fff057819 */ /* 0x000fe20000011400 */
[----:B------:R-:W-:Y:S01]  /*1150*/  IMAD.IADD R10, R4, 0x1, -R3 ;  /* 0x00000001040a7824 */ /* 0x000fe200078e0a03 */
[----:B------:R-:W-:Y:S01]  /*1160*/  LOP3.LUT R3, R2, 0x38, R200, 0xf8, !PT ;  /* 0x0000003802037812 */ /* 0x000fe200078ef8c8 */
[----:B------:R-:W-:Y:S01]  /*1170*/  IMAD.SHL.U32 R4, R8, 0x40, RZ ;  /* 0x0000004008047824 */ /* 0x000fe200078e00ff */
[----:B------:R-:W-:-:S02]  /*1180*/  SHF.R.U32.HI R2, RZ, 0x3, R2 ;  /* 0x00000003ff027819 */ /* 0x000fc40000011602 */
[----:B------:R-:W-:Y:S02]  /*1190*/  LEA.HI R13, R5, R0, RZ, 0x3 ;  /* 0x00000000050d7211 */ /* 0x000fe400078f18ff */
[----:B------:R-:W-:Y:S02]  /*11a0*/  LOP3.LUT R7, R3, R2, RZ, 0x3c, !PT ;  /* 0x0000000203077212 */ /* 0x000fe400078e3cff */
[----:B------:R-:W-:Y:S02]  /*11b0*/  LOP3.LUT R2, R4, 0x1c0, RZ, 0xc0, !PT ;  /* 0x000001c004027812 */ /* 0x000fe400078ec0ff */
[C---:B------:R-:W-:Y:S01]  /*11c0*/  LOP3.LUT R3, R13.reuse, 0xfffffff8, RZ, 0xc0, !PT ;  /* 0xfffffff80d037812 */ /* 0x040fe200078ec0ff */
[----:B------:R-:W-:Y:S01]  /*11d0*/  IMAD.SHL.U32 R13, R13, 0x40, RZ ;  /* 0x000000400d0d7824 */ /* 0x000fe200078e00ff */
[--C-:B------:R-:W-:Y:S02]  /*11e0*/  SHF.R.S32.HI R222, RZ, 0x2, R12.reuse ;  /* 0x00000002ffde7819 */ /* 0x100fe4000001140c */
[----:B------:R-:W-:-:S02]  /*11f0*/  SHF.R.S32.HI R5, RZ, 0x1f, R12 ;  /* 0x0000001fff057819 */ /* 0x000fc4000001140c */
[----:B------:R-:W-:Y:S01]  /*1200*/  LOP3.LUT R4, R2, 0x8, R6, 0xf8, !PT ;  /* 0x0000000802047812 */ /* 0x000fe200078ef806 */
[----:B------:R-:W-:Y:S01]  /*1210*/  IMAD.IADD R6, R0, 0x1, -R3 ;  /* 0x0000000100067824 */ /* 0x000fe200078e0a03 */
[----:B------:R-:W-:Y:S02]  /*1220*/  SHF.R.U32.HI R2, RZ, 0x3, R2 ;  /* 0x00000003ff027819 */ /* 0x000fe40000011602 */
[----:B------:R-:W-:Y:S02]  /*1230*/  LEA.HI R3, R9, R14, RZ, 0x5 ;  /* 0x0000000e09037211 */ /* 0x000fe400078f28ff */
[----:B------:R-:W-:Y:S02]  /*1240*/  LEA.HI R0, R5, R222, RZ, 0x3 ;  /* 0x000000de05007211 */ /* 0x000fe400078f18ff */
[----:B------:R-:W-:Y:S02]  /*1250*/  LOP3.LUT R11, R4, R2, RZ, 0x3c, !PT ;  /* 0x00000002040b7212 */ /* 0x000fe400078e3cff */
[----:B------:R-:W-:-:S02]  /*1260*/  LOP3.LUT R2, R3, 0xffffffe0, RZ, 0xc0, !PT ;  /* 0xffffffe003027812 */ /* 0x000fc400078ec0ff */
[----:B------:R-:W-:Y:S02]  /*1270*/  LOP3.LUT R0, R0, 0xfffffff8, RZ, 0xc0, !PT ;  /* 0xfffffff800007812 */ /* 0x000fe400078ec0ff */
[--C-:B------:R-:W-:Y:S01]  /*1280*/  SHF.R.S32.HI R5, RZ, 0x5, R3.reuse ;  /* 0x00000005ff057819 */ /* 0x100fe20000011403 */
[----:B------:R-:W-:Y:S01]  /*1290*/  IMAD.IADD R23, R14, 0x1, -R2 ;  /* 0x000000010e177824 */ /* 0x000fe200078e0a02 */
[----:B------:R-:W-:Y:S01]  /*12a0*/  SHF.R.S32.HI R3, RZ, 0x1f, R3 ;  /* 0x0000001fff037819 */ /* 0x000fe20000011403 */
[----:B------:R-:W-:Y:S01]  /*12b0*/  IMAD.IADD R0, R222, 0x1, -R0 ;  /* 0x00000001de007824 */ /* 0x000fe200078e0a00 */
[----:B------:R-:W-:Y:S01]  /*12c0*/  LEA.HI R4, R9, R14, RZ, 0x6 ;  /* 0x0000000e09047211 */ /* 0x000fe200078f30ff */
[----:B------:R-:W-:Y:S01]  /*12d0*/  IMAD.SHL.U32 R239, R5, 0x200, RZ ;  /* 0x0000020005ef7824 */ /* 0x000fe200078e00ff */
[----:B------:R-:W-:Y:S02]  /*12e0*/  LEA.HI R2, R3, R5, RZ, 0x3 ;  /* 0x0000000503027211 */ /* 0x000fe400078f18ff */
[----:B------:R-:W-:Y:S01]  /*12f0*/  SHF.R.S32.HI R9, RZ, 0x1f, R23 ;  /* 0x0000001fff097819 */ /* 0x000fe20000011417 */
[----:B------:R-:W-:Y:S01]  /*1300*/  IMAD.SHL.U32 R4, R4, 0x8, RZ ;  /* 0x0000000804047824 */ /* 0x000fe200078e00ff */
[----:B------:R-:W-:-:S02]  /*1310*/  LOP3.LUT R3, R0, 0x1, RZ, 0xc0, !PT ;  /* 0x0000000100037812 */ /* 0x000fc400078ec0ff */
[----:B------:R-:W-:Y:S02]  /*1320*/  LOP3.LUT R2, R2, 0xffffff8, RZ, 0xc0, !PT ;  /* 0x0ffffff802027812 */ /* 0x000fe400078ec0ff */
[C---:B------:R-:W-:Y:S02]  /*1330*/  LOP3.LUT P2, RZ, R0.reuse, 0x4, RZ, 0xc0, !PT ;  /* 0x0000000400ff7812 */ /* 0x040fe4000784c0ff */
[C---:B------:R-:W-:Y:S01]  /*1340*/  LOP3.LUT P0, RZ, R0.reuse, 0x2, RZ, 0xc0, !PT ;  /* 0x0000000200ff7812 */ /* 0x040fe2000780c0ff */
[----:B------:R-:W-:Y:S01]  /*1350*/  IMAD.SHL.U32 R0, R0, 0x40, RZ ;  /* 0x0000004000007824 */ /* 0x000fe200078e00ff */
[----:B------:R-:W-:Y:S02]  /*1360*/  LEA.HI R15, R9, R23, RZ, 0x2 ;  /* 0x00000017090f7211 */ /* 0x000fe400078f10ff */
[----:B------:R-:W-:Y:S01]  /*1370*/  ISETP.NE.U32.AND P1, PT, R3, 0x1, PT ;  /* 0x000000010300780c */ /* 0x000fe20003f25070 */
[----:B------:R-:W-:Y:S01]  /*1380*/  IMAD.IADD R3, R5, 0x1, -R2 ;  /* 0x0000000105037824 */ /* 0x000fe200078e0a02 */
[----:B------:R-:W-:-:S02]  /*1390*/  SHF.R.S32.HI R2, RZ, 0x2, R15 ;  /* 0x00000002ff027819 */ /* 0x000fc4000001140f */
[----:B------:R-:W-:Y:S01]  /*13a0*/  LOP3.LUT R237, R0, 0x1c0, RZ, 0xc0, !PT ;  /* 0x000001c000ed7812 */ /* 0x000fe200078ec0ff */
[----:B------:R-:W-:Y:S01]  /*13b0*/  IMAD.SHL.U32 R0, R6, 0x40, RZ ;  /* 0x0000004006007824 */ /* 0x000fe200078e00ff */
[----:B------:R-:W-:Y:S01]  /*13c0*/  LOP3.LUT R193, R7, 0x7ffffe00, R4, 0xf8, !PT ;  /* 0x7ffffe0007c17812 */ /* 0x000fe200078ef804 */
[----:B------:R-:W-:Y:S01]  /*13d0*/  IMAD R22, R3, 0x10, R2 ;  /* 0x0000001003167824 */ /* 0x000fe200078e0202 */
[----:B------:R-:W-:Y:S01]  /*13e0*/  LOP3.LUT R4, R12, 0xfffffffc, RZ, 0xc0, !PT ;  /* 0xfffffffc0c047812 */ /* 0x000fe200078ec0ff */
[----:B------:R-:W-:Y:S01]  /*13f0*/  IMAD.SHL.U32 R2, R10, 0x8, RZ ;  /* 0x000000080a027824 */ /* 0x000fe200078e00ff */
[----:B------:R-:W-:Y:S01]  /*1400*/  LOP3.LUT R0, R0, 0x1c0, RZ, 0xc0, !PT ;  /* 0x000001c000007812 */ /* 0x000fe200078ec0ff */
[----:B------:R-:W-:Y:S01]  /*1410*/  IMAD.SHL.U32 R193, R193, 0x2, RZ ;  /* 0x00000002c1c17824 */ /* 0x000fe200078e00ff */
[----:B------:R-:W-:Y:S01]  /*1420*/  IADD3 R9, R222, 0x40, RZ ;  /* 0x00000040de097810 */ /* 0x000fe20007ffe0ff */
[----:B------:R-:W-:Y:S01]  /*1430*/  IMAD.IADD R248, R14, 0x1, -R4 ;  /* 0x000000010ef87824 */ /* 0x000fe200078e0a04 */
[----:B------:R-:W-:Y:S01]  /*1440*/  LOP3.LUT R3, R0, 0x8, R2, 0xf8, !PT ;  /* 0x0000000800037812 */ /* 0x000fe200078ef802 */
[----:B------:R-:W-:Y:S01]  /*1450*/  IMAD.SHL.U32 R14, R5, 0x400, RZ ;  /* 0x00000400050e7824 */ /* 0x000fe200078e00ff */
[----:B------:R-:W-:Y:S01]  /*1460*/  SHF.R.U32.HI R0, RZ, 0x3, R0 ;  /* 0x00000003ff007819 */ /* 0x000fe20000011600 */
[----:B------:R-:W-:Y:S01]  /*1470*/  IMAD.SHL.U32 R140, R248, 0x4, RZ ;  /* 0x00000004f88c7824 */ /* 0x000fe200078e00ff */
[----:B------:R-:W-:Y:S01]  /*1480*/  SHF.R.U32.HI R238, RZ, 0x3, R237 ;  /* 0x00000003ffee7819 */ /* 0x000fe200000116ed */
[----:B------:R-:W-:Y:S01]  /*1490*/  IMAD R2, R10, 0x200, R11 ;  /* 0x000002000a027824 */ /* 0x000fe200078e020b */
[----:B------:R-:W-:Y:S01]  /*14a0*/  LOP3.LUT R7, R3, R0, RZ, 0x3c, !PT ;  /* 0x0000000003077212 */ /* 0x000fe200078e3cff */
[----:B------:R-:W-:Y:S01]  /*14b0*/  IMAD.SHL.U32 R3, R9, 0x40, RZ ;  /* 0x0000004009037824 */ /* 0x000fe200078e00ff */
[----:B------:R-:W-:Y:S01]  /*14c0*/  SHF.R.S32.HI R0, RZ, 0x1f, R9 ;  /* 0x0000001fff007819 */ /* 0x000fe20000011409 */
[----:B------:R-:W-:Y:S01]  /*14d0*/  STL [R1+0x4c], R22 ;  /* 0x00004c1601007387 */ /* 0x000fe20000100800 */
[----:B------:R-:W-:Y:S01]  /*14e0*/  IADD3 R142, R140, 0x20, RZ ;  /* 0x000000208c8e7810 */ /* 0x000fe20007ffe0ff */
[----:B------:R-:W-:Y:S01]  /*14f0*/  IMAD.SHL.U32 R104, R248, 0x8, RZ ;  /* 0x00000008f8687824 */ /* 0x000fe200078e00ff */
[----:B------:R-:W-:-:S02]  /*1500*/  LOP3.LUT P6, RZ, R6, 0x2, RZ, 0xc0, !PT ;  /* 0x0000000206ff7812 */ /* 0x000fc400078cc0ff */
[----:B------:R-:W-:Y:S01]  /*1510*/  LOP3.LUT P5, RZ, R6, 0x4, RZ, 0xc0, !PT ;  /* 0x0000000406ff7812 */ /* 0x000fe200078ac0ff */
[----:B------:R-:W-:Y:S01]  /*1520*/  IMAD R6, R248, 0x2, R14 ;  /* 0x00000002f8067824 */ /* 0x000fe200078e020e */
[----:B------:R-:W-:Y:S01]  /*1530*/  LOP3.LUT R4, R238, R237, RZ, 0xfc, !PT ;  /* 0x000000edee047212 */ /* 0x000fe200078efcff */
[----:B------:R-:W-:Y:S01]  /*1540*/  IMAD.IADD R106, R140, 0x1, R142 ;  /* 0x000000018c6a7824 */ /* 0x000fe200078e028e */
[----:B------:R-:W-:Y:S02]  /*1550*/  LEA.HI R0, R0, R9, RZ, 0x3 ;  /* 0x0000000900007211 */ /* 0x000fe400078f18ff */
[----:B------:R-:W-:Y:S01]  /*1560*/  IADD3 R107, R140, 0x40, RZ ;  /* 0x000000408c6b7810 */ /* 0x000fe20007ffe0ff */
[----:B------:R-:W-:Y:S01]  /*1570*/  IMAD.IADD R18, R6, 0x1, R4 ;  /* 0x0000000106127824 */ /* 0x000fe200078e0204 */
[----:B------:R-:W-:Y:S01]  /*1580*/  LOP3.LUT R24, R3, 0x1c0, RZ, 0xc0, !PT ;  /* 0x000001c003187812 */ /* 0x000fe200078ec0ff */
[----:B------:R-:W-:Y:S01]  /*1590*/  IMAD.SHL.U32 R4, R0, 0x40, RZ ;  /* 0x0000004000047824 */ /* 0x000fe200078e00ff */
[----:B------:R-:W-:Y:S01]  /*15a0*/  SHF.R.S32.HI R3, RZ, 0x1f, R106 ;  /* 0x0000001fff037819 */ /* 0x000fe2000001146a */
[----:B------:R-:W-:Y:S01]  /*15b0*/  IMAD.IADD R103, R140, 0x1, R107 ;  /* 0x000000018c677824 */ /* 0x000fe200078e026b */
[----:B------:R-:W-:-:S02]  /*15c0*/  SHF.R.U32.HI R21, RZ, 0x3, R24 ;  /* 0x00000003ff157819 */ /* 0x000fc40000011618 */
[----:B------:R-:W-:Y:S02]  /*15d0*/  LOP3.LUT R20, R4, 0xfffffe00, RZ, 0xc0, !PT ;  /* 0xfffffe0004147812 */ /* 0x000fe400078ec0ff */
[----:B------:R-:W-:Y:S02]  /*15e0*/  SHF.R.S32.HI R0, RZ, 0x1f, R103 ;  /* 0x0000001fff007819 */ /* 0x000fe40000011467 */
[CC--:B------:R-:W-:Y:S01]  /*15f0*/  LEA.HI R4, R3.reuse, R106.reuse, RZ, 0x6 ;  /* 0x0000006a03047211 */ /* 0x0c0fe200078f30ff */
[----:B------:R-:W-:Y:S01]  /*1600*/  STL [R1+0x18], R20 ;  /* 0x0000181401007387 */ /* 0x000fe20000100800 */
[----:B------:R-:W-:Y:S02]  /*1610*/  LEA.HI R12, R3, R106, RZ, 0x3 ;  /* 0x0000006a030c7211 */ /* 0x000fe400078f18ff */
[-C--:B------:R-:W-:Y:S01]  /*1620*/  LEA.HI R5, R0, R103.reuse, RZ, 0x6 ;  /* 0x0000006700057211 */ /* 0x080fe200078f30ff */
[----:B------:R-:W-:Y:S01]  /*1630*/  IMAD.SHL.U32 R3, R4, 0x80, RZ ;  /* 0x0000008004037824 */ /* 0x000fe200078e00ff */
[----:B------:R-:W-:-:S02]  /*1640*/  LEA.HI R11, R0, R103, RZ, 0x3 ;  /* 0x00000067000b7211 */ /* 0x000fc400078f18ff */
[--C-:B------:R-:W-:Y:S01]  /*1650*/  LOP3.LUT R4, R237, 0x38, R12.reuse, 0xf8, !PT ;  /* 0x00000038ed047812 */ /* 0x100fe200078ef80c */
[----:B------:R-:W-:Y:S01]  /*1660*/  IMAD.SHL.U32 R5, R5, 0x80, RZ ;  /* 0x0000008005057824 */ /* 0x000fe200078e00ff */
[----:B------:R-:W-:Y:S02]  /*1670*/  LOP3.LUT R0, R24, 0x38, R12, 0xf8, !PT ;  /* 0x0000003818007812 */ /* 0x000fe400078ef80c */
[----:B------:R-:W-:Y:S02]  /*1680*/  LOP3.LUT R6, R237, 0x38, R11, 0xf8, !PT ;  /* 0x00000038ed067812 */ /* 0x000fe400078ef80b */
[----:B------:R-:W-:Y:S02]  /*1690*/  LOP3.LUT R3, R3, 0xffffe000, RZ, 0xc0, !PT ;  /* 0xffffe00003037812 */ /* 0x000fe400078ec0ff */
[----:B------:R-:W-:Y:S02]  /*16a0*/  LOP3.LUT R9, R4, R238, RZ, 0x3c, !PT ;  /* 0x000000ee04097212 */ /* 0x000fe400078e3cff */
[----:B------:R-:W-:-:S02]  /*16b0*/  IADD3 R145, R140, 0x10, RZ ;  /* 0x000000108c917810 */ /* 0x000fc40007ffe0ff */
[----:B------:R-:W-:Y:S02]  /*16c0*/  LOP3.LUT R4, R0, R21, RZ, 0x3c, !PT ;  /* 0x0000001500047212 */ /* 0x000fe400078e3cff */
[----:B------:R-:W-:Y:S02]  /*16d0*/  LOP3.LUT R10, R24, 0x38, R11, 0xf8, !PT ;  /* 0x00000038180a7812 */ /* 0x000fe400078ef80b */
[----:B------:R-:W-:Y:S02]  /*16e0*/  LOP3.LUT R0, R5, 0xffffe000, RZ, 0xc0, !PT ;  /* 0xffffe00005007812 */ /* 0x000fe400078ec0ff */
[----:B------:R-:W-:Y:S02]  /*16f0*/  LOP3.LUT R6, R6, R238, RZ, 0x3c, !PT ;  /* 0x000000ee06067212 */ /* 0x000fe400078e3cff */
[----:B------:R-:W-:Y:S02]  /*1700*/  IADD3 R17, R9, R3, R239 ;  /* 0x0000000309117210 */ /* 0x000fe40007ffe0ef */
[----:B------:R-:W-:-:S02]  /*1710*/  SHF.R.S32.HI R9, RZ, 0x1f, R145 ;  /* 0x0000001fff097819 */ /* 0x000fc40000011491 */
[----:B------:R-:W-:Y:S02]  /*1720*/  IADD3 R16, R4, R3, R20 ;  /* 0x0000000304107210 */ /* 0x000fe40007ffe014 */
[----:B------:R-:W-:Y:S01]  /*1730*/  IADD3 R144, R140, 0x30, RZ ;  /* 0x000000308c907810 */ /* 0x000fe20007ffe0ff */
[----:B------:R1:W-:Y:S01]  /*1740*/  STL [R1+0x2c], R9 ;  /* 0x00002c0901007387 */ /* 0x0003e20000100800 */
[----:B------:R-:W-:Y:S02]  /*1750*/  LOP3.LUT R5, R10, R21, RZ, 0x3c, !PT ;  /* 0x000000150a057212 */ /* 0x000fe400078e3cff */
[----:B------:R-:W-:Y:S02]  /*1760*/  LOP3.LUT R3, R13, 0xfffffe00, RZ, 0xc0, !PT ;  /* 0xfffffe000d037812 */ /* 0x000fe400078ec0ff */
[----:B------:R-:W-:Y:S02]  /*1770*/  IADD3 R13, R6, R0, R239 ;  /* 0x00000000060d7210 */ /* 0x000fe40007ffe0ef */
[----:B------:R-:W-:-:S02]  /*1780*/  LOP3.LUT P4, RZ, R8, 0x2, RZ, 0xc0, !PT ;  /* 0x0000000208ff7812 */ /* 0x000fc4000788c0ff */
[----:B------:R-:W-:Y:S02]  /*1790*/  LOP3.LUT P3, RZ, R8, 0x4, RZ, 0xc0, !PT ;  /* 0x0000000408ff7812 */ /* 0x000fe4000786c0ff */
[----:B------:R-:W-:Y:S02]  /*17a0*/  LOP3.LUT R6, R15, 0x7ffffffc, RZ, 0xc0, !PT ;  /* 0x7ffffffc0f067812 */ /* 0x000fe400078ec0ff */
[----:B------:R-:W-:Y:S02]  /*17b0*/  SHF.R.S32.HI R8, RZ, 0x1f, R142 ;  /* 0x0000001fff087819 */ /* 0x000fe4000001148e */
[----:B------:R-:W-:Y:S01]  /*17c0*/  SHF.R.S32.HI R15, RZ, 0x1f, R144 ;  /* 0x0000001fff0f7819 */ /* 0x000fe20000011490 */
[----:B------:R-:W-:Y:S01]  /*17d0*/  IMAD.IADD R220, R23, 0x1, -R6 ;  /* 0x0000000117dc7824 */ /* 0x000fe200078e0a06 */
[----:B------:R-:W-:Y:S01]  /*17e0*/  IADD3 R10, R5, R0, R20 ;  /* 0x00000000050a7210 */ /* 0x000fe20007ffe014 */
[----:B------:R2:W-:Y:S01]  /*17f0*/  STL [R1+0x28], R8 ;  /* 0x0000280801007387 */ /* 0x0005e20000100800 */
[CC--:B------:R-:W-:Y:S01]  /*1800*/  IADD3 R4, R7.reuse, R3.reuse, R14 ;  /* 0x0000000307047210 */ /* 0x0c0fe20007ffe00e */
[----:B------:R-:W-:Y:S01]  /*1810*/  IMAD.SHL.U32 R220, R220, 0x2, RZ ;  /* 0x00000002dcdc7824 */ /* 0x000fe200078e00ff */
[----:B------:R-:W-:Y:S01]  /*1820*/  LOP3.LUT R5, R7, R3, RZ, 0xfc, !PT ;  /* 0x0000000307057212 */ /* 0x000fe200078efcff */
[----:B------:R-:W-:Y:S01]  /*1830*/  STL [R1+0x24], R15 ;  /* 0x0000240f01007387 */ /* 0x000fe20000100800 */
[----:B------:R-:W-:Y:S01]  /*1840*/  LOP3.LUT R7, R24, 0x38, R104, 0xf8, !PT ;  /* 0x0000003818077812 */ /* 0x000fe200078ef868 */
[----:B------:R-:W-:Y:S01]  /*1850*/  IMAD.MOV.U32 R14, RZ, RZ, 0x40 ;  /* 0x00000040ff0e7424 */ /* 0x000fe200078e00ff */
[----:B-1----:R-:W-:-:S02]  /*1860*/  SHF.R.S32.HI R9, RZ, 0x1f, R107 ;  /* 0x0000001fff097819 */ /* 0x002fc4000001146b */
[----:B------:R-:W-:Y:S02]  /*1870*/  IADD3 R143, R140, 0x50, RZ ;  /* 0x000000508c8f7810 */ /* 0x000fe40007ffe0ff */
[----:B------:R-:W-:Y:S01]  /*1880*/  SHF.R.S32.HI R235, RZ, 0x3, R11 ;  /* 0x00000003ffeb7819 */ /* 0x000fe2000001140b */
[----:B------:R1:W-:Y:S01]  /*1890*/  STL [R1+0x20], R9 ;  /* 0x0000200901007387 */ /* 0x0003e20000100800 */
[----:B------:R-:W-:Y:S02]  /*18a0*/  LEA.HI R0, R248, R248, RZ, 0x1 ;  /* 0x000000f8f8007211 */ /* 0x000fe400078f08ff */
[C---:B------:R-:W-:Y:S02]  /*18b0*/  IADD3 R35, R220.reuse, 0x10, RZ ;  /* 0x00000010dc237810 */ /* 0x040fe40007ffe0ff */
[C---:B------:R-:W-:Y:S02]  /*18c0*/  IADD3 R32, R220.reuse, 0x28, RZ ;  /* 0x00000028dc207810 */ /* 0x040fe40007ffe0ff */
[----:B------:R-:W-:-:S02]  /*18d0*/  IADD3 R29, R220, 0x40, RZ ;  /* 0x00000040dc1d7810 */ /* 0x000fc40007ffe0ff */
[----:B------:R-:W-:Y:S02]  /*18e0*/  IADD3 R26, R220, 0x58, RZ ;  /* 0x00000058dc1a7810 */ /* 0x000fe40007ffe0ff */
[----:B------:R-:W-:Y:S02]  /*18f0*/  LOP3.LUT R3, R0, 0x1ffffffe, RZ, 0xc0, !PT ;  /* 0x1ffffffe00037812 */ /* 0x000fe400078ec0ff */
[----:B--2---:R-:W-:Y:S02]  /*1900*/  SHF.R.S32.HI R8, RZ, 0x1f, R143 ;  /* 0x0000001fff087819 */ /* 0x004fe4000001148f */
[----:B------:R-:W-:Y:S01]  /*1910*/  LEA R146, R2, 0x6100, 0x1 ;  /* 0x0000610002927811 */ /* 0x000fe200078e08ff */
[----:B------:R-:W-:Y:S01]  /*1920*/  IMAD.IADD R3, R248, 0x1, -R3 ;  /* 0x00000001f8037824 */ /* 0x000fe200078e0a03 */
[----:B------:R-:W-:Y:S01]  /*1930*/  IADD3 R23, R220, 0x70, RZ ;  /* 0x00000070dc177810 */ /* 0x000fe20007ffe0ff */
[----:B------:R2:W-:Y:S01]  /*1940*/  STL [R1+0x1c], R8 ;  /* 0x00001c0801007387 */ /* 0x0005e20000100800 */
[C---:B------:R-:W-:Y:S01]  /*1950*/  SEL R0, R14.reuse, 0xffffffc0, !P3 ;  /* 0xffffffc00e007807 */ /* 0x040fe20005800000 */
[----:B------:R-:W-:Y:S01]  /*1960*/  IMAD R243, R3, 0x8, R22 ;  /* 0x0000000803f37824 */ /* 0x000fe200078e0216 */
[----:B------:R-:W-:-:S02]  /*1970*/  SEL R6, R14, 0xffffffc0, !P2 ;  /* 0xffffffc00e067807 */ /* 0x000fc40005000000 */
[----:B------:R-:W-:Y:S01]  /*1980*/  SEL R2, R14, 0xffffffc0, !P5 ;  /* 0xffffffc00e027807 */ /* 0x000fe20006800000 */
[----:B------:R-:W-:Y:S01]  /*1990*/  IMAD.IADD R176, R146, 0x1, R0 ;  /* 0x0000000192b07824 */ /* 0x000fe200078e0200 */
[----:B-1----:R-:W-:Y:S02]  /*19a0*/  LOP3.LUT R9, R20, R7, R21, 0xf6, !PT ;  /* 0x0000000714097212 */ /* 0x002fe400078ef615 */
[----:B------:R-:W-:Y:S02]  /*19b0*/  LOP3.LUT R7, R237, 0x38, R104, 0xf8, !PT ;  /* 0x00000038ed077812 */ /* 0x000fe400078ef868 */
[----:B------:R-:W-:Y:S02]  /*19c0*/  LEA R11, R9, 0xc100, 0x1 ;  /* 0x0000c100090b7811 */ /* 0x000fe400078e08ff */
[----:B------:R-:W-:Y:S02]  /*19d0*/  LOP3.LUT R7, R239, R7, R238, 0xf6, !PT ;  /* 0x00000007ef077212 */ /* 0x000fe400078ef6ee */
[----:B------:R-:W-:Y:S01]  /*19e0*/  IADD3 R20, R220, 0x88, RZ ;  /* 0x00000088dc147810 */ /* 0x000fe20007ffe0ff */
[----:B------:R1:W-:Y:S01]  /*19f0*/  STL [R1+0x44], R11 ;  /* 0x0000440b01007387 */ /* 0x0003e20000100800 */
[----:B------:R-:W-:-:S02]  /*1a00*/  LEA R7, R7, 0xc100, 0x1 ;  /* 0x0000c10007077811 */ /* 0x000fc400078e08ff */
[----:B------:R-:W-:Y:S02]  /*1a10*/  SHF.R.S32.HI R9, RZ, 0x1f, R220 ;  /* 0x0000001fff097819 */ /* 0x000fe400000114dc */
[C---:B------:R-:W-:Y:S01]  /*1a20*/  IADD3 R14, R220.reuse, 0xa0, RZ ;  /* 0x000000a0dc0e7810 */ /* 0x040fe20007ffe0ff */
[----:B------:R3:W-:Y:S01]  /*1a30*/  STL [R1+0x40], R7 ;  /* 0x0000400701007387 */ /* 0x0007e20000100800 */
[----:B------:R-:W-:Y:S02]  /*1a40*/  IADD3 R9, R220, 0xb8, RZ ;  /* 0x000000b8dc097810 */ /* 0x000fe40007ffe0ff */
[C---:B------:R-:W-:Y:S02]  /*1a50*/  IADD3 R181, R146.reuse, 0x20, RZ ;  /* 0x0000002092b57810 */ /* 0x040fe40007ffe0ff */
[----:B------:R-:W-:Y:S02]  /*1a60*/  @P4 IADD3 R181, R146, -0x20, RZ ;  /* 0xffffffe092b54810 */ /* 0x000fe40007ffe0ff */
[----:B------:R-:W-:-:S02]  /*1a70*/  LEA R251, R18, 0x80, 0x1 ;  /* 0x0000008012fb7811 */ /* 0x000fc400078e08ff */
[----:B--2---:R-:W-:Y:S01]  /*1a80*/  SEL R8, R19, 0xffffffe0, !P0 ;  /* 0xffffffe013087807 */ /* 0x004fe20004000000 */
[----:B------:R-:W-:Y:S01]  /*1a90*/  IMAD.IADD R173, R0, 0x1, R181 ;  /* 0x0000000100ad7824 */ /* 0x000fe200078e02b5 */
[C---:B------:R-:W-:Y:S01]  /*1aa0*/  IADD3 R252, R251.reuse, -0x10, RZ ;  /* 0xfffffff0fbfc7810 */ /* 0x040fe20007ffe0ff */
[C---:B------:R-:W-:Y:S01]  /*1ab0*/  IMAD.IADD R0, R251.reuse, 0x1, R6 ;  /* 0x00000001fb007824 */ /* 0x040fe200078e0206 */
[----:B------:R-:W-:Y:S02]  /*1ac0*/  @P1 IADD3 R252, R251, 0x10, RZ ;  /* 0x00000010fbfc1810 */ /* 0x000fe40007ffe0ff */
[----:B------:R-:W-:Y:S02]  /*1ad0*/  SEL R3, R19, 0xffffffe0, !P6 ;  /* 0xffffffe013037807 */ /* 0x000fe40007000000 */
[----:B------:R-:W-:Y:S02]  /*1ae0*/  LEA R177, R4, 0xc100, 0x1 ;  /* 0x0000c10004b17811 */ /* 0x000fe400078e08ff */
[----:B-1----:R-:W-:-:S02]  /*1af0*/  IADD3 R11, R220, 0xb0, RZ ;  /* 0x000000b0dc0b7810 */ /* 0x002fc40007ffe0ff */
[----:B------:R-:W-:Y:S01]  /*1b00*/  LEA R147, R5, 0x100, 0x1 ;  /* 0x0000010005937811 */ /* 0x000fe200078e08ff */
[C---:B------:R-:W-:Y:S01]  /*1b10*/  IMAD.IADD R178, R177.reuse, 0x1, R3 ;  /* 0x00000001b1b27824 */ /* 0x040fe200078e0203 */
[----:B------:R-:W-:Y:S01]  /*1b20*/  SHF.R.S32.HI R11, RZ, 0x1f, R11 ;  /* 0x0000001fff0b7819 */ /* 0x000fe2000001140b */
[----:B------:R-:W-:Y:S01]  /*1b30*/  IMAD.IADD R180, R177, 0x1, R2 ;  /* 0x00000001b1b47824 */ /* 0x000fe200078e0202 */
[----:B---3--:R-:W-:Y:S01]  /*1b40*/  SHF.R.S32.HI R7, RZ, 0x1f, R35 ;  /* 0x0000001fff077819 */ /* 0x008fe20000011423 */
[----:B------:R-:W-:Y:S01]  /*1b50*/  IMAD.IADD R172, R3, 0x1, R147 ;  /* 0x0000000103ac7824 */ /* 0x000fe200078e0293 */
[----:B------:R-:W-:Y:S01]  /*1b60*/  SHF.R.S32.HI R7, RZ, 0x1f, R32 ;  /* 0x0000001fff077819 */ /* 0x000fe20000011420 */
[----:B------:R-:W-:Y:S01]  /*1b70*/  IMAD.IADD R3, R6, 0x1, R252 ;  /* 0x0000000106037824 */ /* 0x000fe200078e02fc */
[----:B------:R-:W-:Y:S01]  /*1b80*/  SHF.R.S32.HI R7, RZ, 0x1f, R29 ;  /* 0x0000001fff077819 */ /* 0x000fe2000001141d */
        /* <DEDUP_REMOVED lines=8> */
[----:B------:R-:W-:Y:S02]  /*1c10*/  LEA R7, R17, 0xc100, 0x1 ;  /* 0x0000c10011077811 */ /* 0x000fe400078e08ff */
[----:B------:R-:W-:Y:S02]  /*1c20*/  LEA R11, R16, 0xc100, 0x1 ;  /* 0x0000c100100b7811 */ /* 0x000fe400078e08ff */
[----:B------:R-:W-:Y:S01]  /*1c30*/  LEA R9, R13, 0xc100, 0x1 ;  /* 0x0000c1000d097811 */ /* 0x000fe200078e08ff */
[----:B------:R1:W-:Y:S01]  /*1c40*/  STL [R1+0x3c], R7 ;  /* 0x00003c0701007387 */ /* 0x0003e20000100800 */
[----:B------:R-:W-:-:S02]  /*1c50*/  LOP3.LUT R210, R237, 0x18, R104, 0xf8, !PT ;  /* 0x00000018edd27812 */ /* 0x000fc400078ef868 */
[----:B------:R-:W-:Y:S01]  /*1c60*/  SHF.R.S32.HI R236, RZ, 0x3, R12 ;  /* 0x00000003ffec7819 */ /* 0x000fe2000001140c */
[----:B------:R-:W-:Y:S01]  /*1c70*/  STL [R1+0x38], R11 ;  /* 0x0000380b01007387 */ /* 0x000fe20000100800 */
[----:B------:R-:W-:Y:S02]  /*1c80*/  LOP3.LUT R210, R239, R210, R238, 0xf6, !PT ;  /* 0x000000d2efd27212 */ /* 0x000fe400078ef6ee */
[----:B------:R-:W-:Y:S01]  /*1c90*/  IADD3 R202, R200, 0x40, RZ ;  /* 0x00000040c8ca7810 */ /* 0x000fe20007ffe0ff */
[----:B------:R-:W-:Y:S01]  /*1ca0*/  STL [R1+0x34], R9 ;  /* 0x0000340901007387 */ /* 0x000fe20000100800 */
[----:B------:R-:W-:Y:S02]  /*1cb0*/  LEA R210, R210, 0x100, 0x1 ;  /* 0x00000100d2d27811 */ /* 0x000fe400078e08ff */
[----:B------:R-:W-:Y:S02]  /*1cc0*/  IADD3 R203, R200, 0x80, RZ ;  /* 0x00000080c8cb7810 */ /* 0x000fe40007ffe0ff */
[----:B------:R-:W-:Y:S01]  /*1cd0*/  IADD3 R214, R104, 0x60, RZ ;  /* 0x0000006068d67810 */ /* 0x000fe20007ffe0ff */
[----:B------:R-:W-:Y:S01]  /*1ce0*/  IMAD.IADD R211, R210, 0x1, R6 ;  /* 0x00000001d2d37824 */ /* 0x000fe200078e0206 */
[----:B------:R-:W-:-:S02]  /*1cf0*/  IADD3 R213, R104, 0x80, RZ ;  /* 0x0000008068d57810 */ /* 0x000fc40007ffe0ff */
[----:B------:R-:W-:Y:S02]  /*1d00*/  IADD3 R212, R104, 0xa0, RZ ;  /* 0x000000a068d47810 */ /* 0x000fe40007ffe0ff */
[C---:B------:R-:W-:Y:S02]  /*1d10*/  IADD3 R36, R220.reuse, 0x8, RZ ;  /* 0x00000008dc247810 */ /* 0x040fe40007ffe0ff */
[C---:B------:R-:W-:Y:S02]  /*1d20*/  IADD3 R34, R220.reuse, 0x18, RZ ;  /* 0x00000018dc227810 */ /* 0x040fe40007ffe0ff */
[----:B------:R-:W-:Y:S02]  /*1d30*/  IADD3 R33, R220, 0x20, RZ ;  /* 0x00000020dc217810 */ /* 0x000fe40007ffe0ff */
[----:B-1----:R-:W-:Y:S02]  /*1d40*/  LEA R7, R10, 0xc100, 0x1 ;  /* 0x0000c1000a077811 */ /* 0x002fe400078e08ff */
[----:B------:R-:W-:-:S02]  /*1d50*/  IADD3 R31, R220, 0x30, RZ ;  /* 0x00000030dc1f7810 */ /* 0x000fc40007ffe0ff */
[C---:B------:R-:W-:Y:S01]  /*1d60*/  IADD3 R30, R220.reuse, 0x38, RZ ;  /* 0x00000038dc1e7810 */ /* 0x040fe20007ffe0ff */
[----:B------:R1:W-:Y:S01]  /*1d70*/  STL [R1+0x30], R7 ;  /* 0x0000300701007387 */ /* 0x0003e20000100800 */
[C---:B------:R-:W-:Y:S02]  /*1d80*/  IADD3 R28, R220.reuse, 0x48, RZ ;  /* 0x00000048dc1c7810 */ /* 0x040fe40007ffe0ff */
[C---:B------:R-:W-:Y:S01]  /*1d90*/  IADD3 R27, R220.reuse, 0x50, RZ ;  /* 0x00000050dc1b7810 */ /* 0x040fe20007ffe0ff */
[----:B------:R2:W-:Y:S01]  /*1da0*/  STL [R1+0x14], R0 ;  /* 0x0000140001007387 */ /* 0x0005e20000100800 */
[C---:B------:R-:W-:Y:S02]  /*1db0*/  IADD3 R25, R220.reuse, 0x60, RZ ;  /* 0x00000060dc197810 */ /* 0x040fe40007ffe0ff */
[C---:B------:R-:W-:Y:S02]  /*1dc0*/  IADD3 R24, R220.reuse, 0x68, RZ ;  /* 0x00000068dc187810 */ /* 0x040fe40007ffe0ff */
[----:B------:R-:W-:-:S02]  /*1dd0*/  IADD3 R22, R220, 0x78, RZ ;  /* 0x00000078dc167810 */ /* 0x000fc40007ffe0ff */
[C---:B------:R-:W-:Y:S02]  /*1de0*/  IADD3 R21, R220.reuse, 0x80, RZ ;  /* 0x00000080dc157810 */ /* 0x040fe40007ffe0ff */
[C---:B------:R-:W-:Y:S02]  /*1df0*/  IADD3 R19, R220.reuse, 0x90, RZ ;  /* 0x00000090dc137810 */ /* 0x040fe40007ffe0ff */
[C---:B------:R-:W-:Y:S02]  /*1e00*/  IADD3 R15, R220.reuse, 0x98, RZ ;  /* 0x00000098dc0f7810 */ /* 0x040fe40007ffe0ff */
[----:B------:R-:W-:Y:S02]  /*1e10*/  IADD3 R12, R220, 0xa8, RZ ;  /* 0x000000a8dc0c7810 */ /* 0x000fe40007ffe0ff */
[----:B------:R-:W-:Y:S02]  /*1e20*/  SHF.R.S32.HI R201, RZ, 0x1f, R200 ;  /* 0x0000001fffc97819 */ /* 0x000fe400000114c8 */
[----:B------:R-:W-:-:S02]  /*1e30*/  SHF.R.S32.HI R105, RZ, 0x1f, R104 ;  /* 0x0000001fff697819 */ /* 0x000fc40000011468 */
[----:B------:R-:W-:Y:S01]  /*1e40*/  SHF.R.S32.HI R242, RZ, 0x1f, R214 ;  /* 0x0000001ffff27819 */ /* 0x000fe200000114d6 */
[----:B-1----:R-:W-:Y:S01]  /*1e50*/  IMAD.IADD R7, R251, 0x1, R8 ;  /* 0x00000001fb077824 */ /* 0x002fe200078e0208 */
[----:B------:R-:W-:Y:S02]  /*1e60*/  SHF.R.S32.HI R241, RZ, 0x1f, R213 ;  /* 0x0000001ffff17819 */ /* 0x000fe400000114d5 */
[----:B------:R-:W-:Y:S01]  /*1e70*/  SHF.R.S32.HI R240, RZ, 0x1f, R212 ;  /* 0x0000001ffff07819 */ /* 0x000fe200000114d4 */
[----:B--2---:R-:W-:Y:S01]  /*1e80*/  IMAD.IADD R0, R6, 0x1, R7 ;  /* 0x0000000106007824 */ /* 0x004fe200078e0207 */
        /* <DEDUP_REMOVED lines=19> */
[----:B------:R1:W-:Y:S01]  /*1fc0*/  STL [R1], R0 ;  /* 0x0000000001007387 */ /* 0x0003e20000100800 */
        /* <DEDUP_REMOVED lines=13> */
[----:B------:R2:W-:Y:S02]  /*20a0*/  STL [R1+0x8], R0 ;  /* 0x0000080001007387 */ /* 0x0005e40000100800 */
.L_x_945:
[----:B------:R-:W-:Y:S01]  /*20b0*/  ISETP.NE.U32.AND P0, PT, RZ, c[0x0][0x370], PT ;  /* 0x0000dc00ff007a0c */ /* 0x000fe20003f05070 */
[----:B------:R-:W-:Y:S01]  /*20c0*/  IMAD.MOV.U32 R15, RZ, RZ, 0x4 ;  /* 0x00000004ff0f7424 */ /* 0x000fe200078e00ff */
[----:B------:R-:W-:Y:S01]  /*20d0*/  ISETP.NE.U32.AND P1, PT, RZ, c[0x0][0x360], PT ;  /* 0x0000d800ff007a0c */ /* 0x000fe20003f25070 */
[----:B------:R-:W-:Y:S01]  /*20e0*/  IMAD.MOV.U32 R234, RZ, RZ, RZ ;  /* 0x000000ffffea7224 */ /* 0x000fe200078e00ff */
[----:B------:R-:W-:Y:S01]  /*20f0*/  ISETP.NE.AND.EX P2, PT, RZ, c[0x0][0x374], PT, P0 ;  /* 0x0000dd00ff007a0c */ /* 0x000fe20003f45300 */
[----:B------:R-:W-:Y:S01]  /*2100*/  IMAD.MOV.U32 R131, RZ, RZ, RZ ;  /* 0x000000ffff837224 */ /* 0x000fe200078e00ff */
[----:B------:R-:W-:Y:S01]  /*2110*/  ISETP.NE.AND.EX P0, PT, RZ, c[0x0][0x364], PT, P1 ;  /* 0x0000d900ff007a0c */ /* 0x000fe20003f05310 */
[----:B------:R-:W-:Y:S01]  /*2120*/  IMAD.MOV.U32 R14, RZ, RZ, RZ ;  /* 0x000000ffff0e7224 */ /* 0x000fe200078e00ff */
[----:B------:R-:W-:Y:S01]  /*2130*/  ISETP.NE.U32.AND P1, PT, RZ, c[0x0][0x348], PT ;  /* 0x0000d200ff007a0c */ /* 0x000fe20003f25070 */
[----:B------:R-:W-:Y:S01]  /*2140*/  IMAD.MOV.U32 R13, RZ, RZ, RZ ;  /* 0x000000ffff0d7224 */ /* 0x000fe200078e00ff */
[----:B------:R-:W-:Y:S01]  /*2150*/  ISETP.NE.U32.AND P3, PT, RZ, c[0x0][0x350], PT ;  /* 0x0000d400ff007a0c */ /* 0x000fe20003f65070 */
[----:B------:R-:W-:Y:S01]  /*2160*/  IMAD.WIDE R6, R247, R15, c[0x0][0x348] ;  /* 0x0000d200f7067625 */ /* 0x000fe200078e020f */
[----:B------:R-:W-:-:S02]  /*2170*/  ISETP.NE.U32.AND P4, PT, RZ, c[0x0][0x358], PT ;  /* 0x0000d600ff007a0c */ /* 0x000fc40003f85070 */
[----:B------:R-:W-:Y:S01]  /*2180*/  ISETP.NE.AND.EX P1, PT, RZ, c[0x0][0x34c], PT, P1 ;  /* 0x0000d300ff007a0c */ /* 0x000fe20003f25310 */
[CC--:B------:R-:W-:Y:S01]  /*2190*/  IMAD.WIDE R4, R247.reuse, R15.reuse, c[0x0][0x350] ;  /* 0x0000d400f7047625 */ /* 0x0c0fe200078e020f */
[----:B------:R-:W-:Y:S02]  /*21a0*/  ISETP.NE.AND.EX P3, PT, RZ, c[0x0][0x354], PT, P3 ;  /* 0x0000d500ff007a0c */ /* 0x000fe40003f65330 */
[----:B------:R-:W-:Y:S01]  /*21b0*/  ISETP.NE.AND.EX P4, PT, RZ, c[0x0][0x35c], PT, P4 ;  /* 0x0000d700ff007a0c */ /* 0x000fe20003f85340 */
[----:B------:R-:W-:-:S04]  /*21c0*/  @P2 IMAD.WIDE R10, R247, R15, c[0x0][0x370] ;  /* 0x0000dc00f70a2625 */ /* 0x000fc800078e020f */
[CC--:B------:R-:W-:Y:S01]  /*21d0*/  @P0 IMAD.WIDE R8, R247.reuse, R15.reuse, c[0x0][0x360] ;  /* 0x0000d800f7080625 */ /* 0x0c0fe200078e020f */
[----:B------:R1:W5:Y:S03]  /*21e0*/  @P2 LDG.E R234, [R10.64] ;  /* 0x000000080aea2981 */ /* 0x000366000c1e1900 */
[----:B--2---:R-:W-:Y:S01]  /*21f0*/  IMAD.WIDE R2, R247, R15, c[0x0][0x358] ;  /* 0x0000d600f7027625 */ /* 0x004fe200078e020f */
[----:B------:R1:W5:Y:S04]  /*2200*/  @P0 LDG.E R217, [R8.64] ;  /* 0x0000000808d90981 */ /* 0x000368000c1e1900 */
[----:B------:R1:W5:Y:S04]  /*2210*/  @P1 LDG.E R131, [R6.64] ;  /* 0x0000000806831981 */ /* 0x000368000c1e1900 */
[----:B------:R1:W5:Y:S04]  /*2220*/  @P3 LDG.E R14, [R4.64] ;  /* 0x00000008040e3981 */ /* 0x000368000c1e1900 */
[----:B------:R1:W5:Y:S01]  /*2230*/  @P4 LDG.E R13, [R2.64] ;  /* 0x00000008020d4981 */ /* 0x000362000c1e1900 */
[----:B------:R-:W-:Y:S01]  /*2240*/  YIELD ;  /* 0x0000000000007946 */ /* 0x000fe20003800000 */
[----:B------:R-:W-:Y:S05]  /*2250*/  @P0 BRA `(.L_x_700) ;  /* 0x0000005000000947 */ /* 0x000fea0003800000 */
[----:B-----5:R-:W-:Y:S01]  /*2260*/  MOV R217, c[0x0][0x168] ;  /* 0x00005a0000d97a02 */ /* 0x020fe20000000f00 */
[----:B------:R-:W-:Y:S05]  /*2270*/  @!P1 BRA `(.L_x_700) ;  /* 0x0000003000009947 */ /* 0x000fea0003800000 */
[----:B-1----:R-:W2:Y:S04]  /*2280*/  LDG.E R8, [R6.64] ;  /* 0x0000000806087981 */ /* 0x002ea8000c1e1900 */
[----:B------:R-:W2:Y:S02]  /*2290*/  LDG.E R0, [R6.64+0x4] ;  /* 0x0000040806007981 */ /* 0x000ea4000c1e1900 */
[----:B--2---:R-:W-:-:S02]  /*22a0*/  IADD3 R217, -R8, R0, RZ ;  /* 0x0000000008d97210 */ /* 0x004fc40007ffe1ff */
.L_x_700:
[----:B------:R-:W-:-:S04]  /*22b0*/  ISETP.NE.U32.AND P0, PT, RZ, c[0x0][0x368], PT ;  /* 0x0000da00ff007a0c */ /* 0x000fc80003f05070 */
[----:B------:R-:W-:-:S13]  /*22c0*/  ISETP.NE.AND.EX P0, PT, RZ, c[0x0][0x36c], PT, P0 ;  /* 0x0000db00ff007a0c */ /* 0x000fda0003f05300 */
[----:B------:R-:W-:Y:S05]  /*22d0*/  @!P0 BRA `(.L_x_701) ;  /* 0x0000003000008947 */ /* 0x000fea0003800000 */
[----:B-1----:R-:W-:-:S05]  /*22e0*/  IMAD.WIDE R4, R247, R15, c[0x0][0x368] ;  /* 0x0000da00f7047625 */ /* 0x002fca00078e020f */
[----:B------:R1:W5:Y:S01]  /*22f0*/  LDG.E R11, [R4.64] ;  /* 0x00000008040b7981 */ /* 0x000362000c1e1900 */
[----:B------:R-:W-:Y:S05]  /*2300*/  BRA `(.L_x_702) ;  /* 0x0000005000007947 */ /* 0x000fea0003800000 */
.L_x_701:
[----:B-1----:R-:W-:Y:S01]  /*2310*/  MOV R11, UR6 ;  /* 0x00000006000b7c02 */ /* 0x002fe20008000f00 */
[----:B------:R-:W-:Y:S05]  /*2320*/  @!P3 BRA `(.L_x_702) ;  /* 0x000000300000b947 */ /* 0x000fea0003800000 */
[----:B------:R-:W2:Y:S04]  /*2330*/  LDG.E R6, [R4.64] ;  /* 0x0000000804067981 */ /* 0x000ea8000c1e1900 */
[----:B------:R-:W2:Y:S02]  /*2340*/  LDG.E R0, [R4.64+0x4] ;  /* 0x0000040804007981 */ /* 0x000ea4000c1e1900 */
[----:B--2---:R-:W-:Y:S02]  /*2350*/  IADD3 R11, -R6, R0, RZ ;  /* 0x00000000060b7210 */ /* 0x004fe40007ffe1ff */
.L_x_702:
[----:B-1----:R1:W2:Y:S04]  /*2360*/  @P4 LDG.E R5, [R2.64] ;  /* 0x0000000802054981 */ /* 0x0022a8000c1e1900 */
[----:B------:R1:W2:Y:S01]  /*2370*/  @P4 LDG.E R4, [R2.64+0x4] ;  /* 0x0000040802044981 */ /* 0x0002a2000c1e1900 */
[----:B------:R-:W-:Y:S01]  /*2380*/  ISETP.NE.U32.AND P0, PT, RZ, c[0x0][0x378], PT ;  /* 0x0000de00ff007a0c */ /* 0x000fe20003f05070 */
[----:B------:R-:W-:-:S02]  /*2390*/  IMAD.MOV.U32 R0, RZ, RZ, c[0x0][0x2c4] ;  /* 0x0000b100ff007624 */ /* 0x000fc400078e00ff */
[----:B-----5:R-:W-:Y:S01]  /*23a0*/  IMAD.MOV.U32 R130, RZ, RZ, R11 ;  /* 0x000000ffff827224 */ /* 0x020fe200078e000b */
[----:B------:R-:W-:Y:S02]  /*23b0*/  ISETP.NE.AND.EX P0, PT, RZ, c[0x0][0x37c], PT, P0 ;  /* 0x0000df00ff007a0c */ /* 0x000fe40003f05300 */
[----:B------:R-:W-:Y:S01]  /*23c0*/  ISETP.NE.AND P2, PT, R0, 0x1, PT ;  /* 0x000000010000780c */ /* 0x000fe20003f45270 */
[----:B------:R-:W-:Y:S02]  /*23d0*/  IMAD.SHL.U32 R233, R245, 0x80, RZ ;  /* 0x00000080f5e97824 */ /* 0x000fe400078e00ff */
[----:B------:R-:W-:Y:S02]  /*23e0*/  IMAD.MOV.U32 R67, RZ, RZ, c[0x0][0x228] ;  /* 0x00008a00ff437624 */ /* 0x000fe400078e00ff */
[----:B------:R-:W-:Y:S01]  /*23f0*/  IMAD.IADD R9, R11, 0x1, -R234 ;  /* 0x000000010b097824 */ /* 0x000fe200078e0aea */
[----:B------:R-:W-:Y:S01]  /*2400*/  IADD3 R0, R233, 0x7f, RZ ;  /* 0x0000007fe9007810 */ /* 0x000fe20007ffe0ff */
[----:B------:R-:W-:Y:S01]  /*2410*/  IMAD.MOV.U32 R6, RZ, RZ, c[0x0][0x32c] ;  /* 0x0000cb00ff067624 */ /* 0x000fe200078e00ff */
[----:B------:R-:W-:-:S04]  /*2420*/  LOP3.LUT R226, R226, 0xffffffdf, RZ, 0xc0, !PT ;  /* 0xffffffdfe2e27812 */ /* 0x000fc800078ec0ff */
[----:B------:R-:W-:Y:S01]  /*2430*/  ISETP.GE.AND P1, PT, R6, 0x1, PT ;  /* 0x000000010600780c */ /* 0x000fe20003f26270 */
[----:B-1----:R-:W-:-:S05]  /*2440*/  @P0 IMAD.WIDE R2, R247, R15, c[0x0][0x378] ;  /* 0x0000de00f7020625 */ /* 0x002fca00078e020f */
[----:B------:R1:W5:Y:S01]  /*2450*/  @P0 LDG.E R130, [R2.64] ;  /* 0x0000000802820981 */ /* 0x000362000c1e1900 */
[----:B------:R-:W-:-:S04]  /*2460*/  @P2 LOP3.LUT R226, R226, 0x20, RZ, 0xfc, !PT ;  /* 0x00000020e2e22812 */ /* 0x000fc800078efcff */
[----:B------:R-:W-:-:S04]  /*2470*/  LOP3.LUT R226, R226, 0xffffffbf, RZ, 0xc0, !PT ;  /* 0xffffffbfe2e27812 */ /* 0x000fc800078ec0ff */
[----:B------:R-:W-:Y:S01]  /*2480*/  @P1 LOP3.LUT R226, R226, 0x40, RZ, 0xfc, !PT ;  /* 0x00000040e2e21812 */ /* 0x000fe200078efcff */
[----:B-1----:R-:W-:-:S05]  /*2490*/  @P2 IMAD.HI.U32 R3, R0, c[0x0][0x2c8], RZ ;  /* 0x0000b20000032a27 */ /* 0x002fca00078e00ff */
[----:B------:R-:W-:Y:S01]  /*24a0*/  @P2 SHF.R.U32.HI R0, RZ, c[0x0][0x2cc], R3 ;  /* 0x0000b300ff002a19 */ /* 0x000fe20000011603 */
[----:B--2---:R-:W-:-:S04]  /*24b0*/  @P4 IMAD.IADD R67, R4, 0x1, -R5 ;  /* 0x0000000104434824 */ /* 0x004fc800078e0a05 */
[----:B------:R-:W-:-:S05]  /*24c0*/  IMAD.IADD R216, R9, 0x1, R67 ;  /* 0x0000000109d87824 */ /* 0x000fca00078e0243 */
[C---:B------:R-:W-:Y:S02]  /*24d0*/  IADD3 R2, R216.reuse, 0x3f, RZ ;  /* 0x0000003fd8027810 */ /* 0x040fe40007ffe0ff */
[----:B------:R-:W-:Y:S02]  /*24e0*/  IADD3 R121, R216, 0x1, -R217 ;  /* 0x00000001d8797810 */ /* 0x000fe40007ffe8d9 */
[----:B------:R-:W-:-:S03]  /*24f0*/  SHF.R.S32.HI R3, RZ, 0x1f, R2 ;  /* 0x0000001fff037819 */ /* 0x000fc60000011402 */
[----:B------:R-:W-:Y:S01]  /*2500*/  IMAD.IADD R0, R121, 0x1, R0 ;  /* 0x0000000179007824 */ /* 0x000fe200078e0200 */
[----:B------:R-:W-:-:S04]  /*2510*/  LEA.HI R2, R3, R2, RZ, 0x6 ;  /* 0x0000000203027211 */ /* 0x000fc800078f30ff */
[----:B------:R-:W-:Y:S02]  /*2520*/  IADD3 R3, R0, c[0x0][0x328], RZ ;  /* 0x0000ca0000037a10 */ /* 0x000fe40007ffe0ff */
[----:B------:R-:W-:Y:S01]  /*2530*/  SHF.R.S32.HI R122, RZ, 0x6, R2 ;  /* 0x00000006ff7a7819 */ /* 0x000fe20000011402 */
        /* <DEDUP_REMOVED lines=11> */
.L_x_705:
[----:B------:R-:W-:-:S13]  /*25f0*/  ISETP.NE.AND P0, PT, R6, 0x1, PT ;  /* 0x000000010600780c */ /* 0x000fda0003f05270 */
[----:B------:R-:W-:-:S05]  /*2600*/  @P0 IMAD.HI.U32 R0, R2, c[0x0][0x330], RZ ;  /* 0x0000cc0002000a27 */ /* 0x000fca00078e00ff */
[----:B------:R-:W-:Y:S02]  /*2610*/  @P0 SHF.R.U32.HI R2, RZ, c[0x0][0x334], R0 ;  /* 0x0000cd00ff020a19 */ /* 0x000fe40000011600 */
.L_x_706:
[----:B------:R-:W-:Y:S05]  /*2620*/  BSYNC B0 ;  /* 0x0000000000007941 */ /* 0x000fea0003800000 */
.L_x_704:
[----:B------:R-:W-:-:S05]  /*2630*/  IMAD R2, R2, R6, c[0x0][0x32c] ;  /* 0x0000cb0002027624 */ /* 0x000fca00078e0206 */
[----:B------:R-:W-:-:S04]  /*2640*/  IMNMX R3, R3, R2, PT ;  /* 0x0000000203037217 */ /* 0x000fc80003800200 */
.L_x_703:
[----:B------:R-:W-:Y:S01]  /*2650*/  IADD3 R3, R3, 0x3f, RZ ;  /* 0x0000003f03037810 */ /* 0x000fe20007ffe0ff */
[----:B------:R-:W-:-:S03]  /*2660*/  @P2 IMAD.HI.U32 R2, R233, c[0x0][0x2c8], RZ ;  /* 0x0000b200e9022a27 */ /* 0x000fc600078e00ff */
[----:B------:R-:W-:Y:S01]  /*2670*/  SHF.R.S32.HI R4, RZ, 0x1f, R3 ;  /* 0x0000001fff047819 */ /* 0x000fe20000011403 */
[----:B------:R-:W-:Y:S01]  /*2680*/  IMAD.MOV.U32 R0, RZ, RZ, R233 ;  /* 0x000000ffff007224 */ /* 0x000fe200078e00e9 */
[----:B------:R-:W-:Y:S01]  /*2690*/  @P2 SHF.R.U32.HI R0, RZ, c[0x0][0x2cc], R2 ;  /* 0x0000b300ff002a19 */ /* 0x000fe20000011602 */
[----:B------:R-:W-:Y:S01]  /*26a0*/  IMAD.IADD R168, R216, 0x1, -R217 ;  /* 0x00000001d8a87824 */ /* 0x000fe200078e0ad9 */
[----:B------:R-:W-:-:S03]  /*26b0*/  LEA.HI R3, R4, R3, RZ, 0x6 ;  /* 0x0000000304037211 */ /* 0x000fc600078f30ff */
[----:B------:R-:W-:Y:S01]  /*26c0*/  IMAD.IADD R0, R168, 0x1, R0 ;  /* 0x00000001a8007824 */ /* 0x000fe200078e0200 */
[----:B------:R-:W-:-:S04]  /*26d0*/  SHF.R.S32.HI R3, RZ, 0x6, R3 ;  /* 0x00000006ff037819 */ /* 0x000fc80000011403 */
        /* <DEDUP_REMOVED lines=12> */
.L_x_709:
[----:B------:R-:W-:-:S13]  /*27a0*/  ISETP.NE.AND P0, PT, R6, 0x1, PT ;  /* 0x000000010600780c */ /* 0x000fda0003f05270 */
[----:B------:R-:W-:-:S05]  /*27b0*/  @P0 IMAD.HI.U32 R3, R0, c[0x0][0x330], RZ ;  /* 0x0000cc0000030a27 */ /* 0x000fca00078e00ff */
[----:B------:R-:W-:Y:S02]  /*27c0*/  @P0 SHF.R.U32.HI R0, RZ, c[0x0][0x334], R3 ;  /* 0x0000cd00ff000a19 */ /* 0x000fe40000011603 */
.L_x_710:
[----:B------:R-:W-:Y:S05]  /*27d0*/  BSYNC B0 ;  /* 0x0000000000007941 */ /* 0x000fea0003800000 */
.L_x_708:
[----:B------:R-:W-:-:S05]  /*27e0*/  IMAD R0, R0, c[0x0][0x32c], RZ ;  /* 0x0000cb0000007a24 */ /* 0x000fca00078e02ff */
[----:B------:R-:W-:-:S04]  /*27f0*/  IMNMX R2, R2, R0, !PT ;  /* 0x0000000002027217 */ /* 0x000fc80007800200 */
.L_x_707:
[----:B------:R-:W-:Y:S01]  /*2800*/  SHF.R.S32.HI R0, RZ, 0x1f, R2 ;  /* 0x0000001fff007819 */ /* 0x000fe20000011402 */
[----:B------:R-:W-:Y:S01]  /*2810*/  BSSY B0, `(.L_x_711) ;  /* 0x000002c000007945 */ /* 0x000fe20003800000 */
[----:B------:R-:W-:Y:S02]  /*2820*/  LOP3.LUT R3, R246, 0xff000000, RZ, 0xc0, !PT ;  /* 0xff000000f6037812 */ /* 0x000fe400078ec0ff */
[----:B------:R-:W-:Y:S02]  /*2830*/  LEA.HI R2, R0, R2, RZ, 0x6 ;  /* 0x0000000200027211 */ /* 0x000fe400078f30ff */
[----:B------:R-:W-:Y:S02]  /*2840*/  LOP3.LUT R4, R246, 0xff0000, RZ, 0xc0, !PT ;  /* 0x00ff0000f6047812 */ /* 0x000fe400078ec0ff */
[----:B------:R-:W-:Y:S02]  /*2850*/  SHF.R.S32.HI R0, RZ, 0x6, R2 ;  /* 0x00000006ff007819 */ /* 0x000fe40000011402 */
[----:B------:R-:W-:-:S02]  /*2860*/  SHF.R.U32.HI R3, RZ, 0x8, R3 ;  /* 0x00000008ff037819 */ /* 0x000fc40000011603 */
[----:B------:R-:W-:Y:S01]  /*2870*/  IMNMX R6, RZ, R0, !PT ;  /* 0x00000000ff067217 */ /* 0x000fe20007800200 */
[----:B------:R-:W-:Y:S01]  /*2880*/  IMAD.MOV.U32 R0, RZ, RZ, RZ ;  /* 0x000000ffff007224 */ /* 0x000fe200078e00ff */
[----:B------:R-:W-:Y:S02]  /*2890*/  LEA.HI R2, R4, R3, RZ, 0x10 ;  /* 0x0000000304027211 */ /* 0x000fe400078f80ff */
[----:B------:R-:W-:Y:S02]  /*28a0*/  ISETP.GT.AND P0, PT, R7, R6, PT ;  /* 0x000000060700720c */ /* 0x000fe40003f04270 */
[----:B------:R-:W-:Y:S02]  /*28b0*/  SHF.R.U32.HI R245, RZ, 0x10, R2 ;  /* 0x00000010fff57819 */ /* 0x000fe40000011602 */
[----:B------:R-:W-:Y:S02]  /*28c0*/  LOP3.LUT R249, R2, 0xff, RZ, 0xc0, !PT ;  /* 0x000000ff02f97812 */ /* 0x000fe400078ec0ff */
[----:B------:R-:W-:-:S04]  /*28d0*/  ISETP.NE.AND P1, PT, R245, RZ, PT ;  /* 0x000000fff500720c */ /* 0x000fc80003f25270 */
[----:B------:R-:W-:-:S03]  /*28e0*/  SEL R119, R245, c[0x0][0x338], P1 ;  /* 0x0000ce00f5777a07 */ /* 0x000fc60000800000 */
[----:B------:R-:W-:Y:S05]  /*28f0*/  @!P0 BRA `(.L_x_712) ;  /* 0x000001d000008947 */ /* 0x000fea0003800000 */
        /* <DEDUP_REMOVED lines=12> */
[----:B------:R-:W-:Y:S02]  /*29c0*/  IMAD.MOV.U32 R4, RZ, RZ, RZ ;  /* 0x000000ffff047224 */ /* 0x000fe400078e00ff */
        /* <DEDUP_REMOVED lines=16> */
.L_x_712:
[----:B------:R-:W-:Y:S05]  /*2ad0*/  BSYNC B0 ;  /* 0x0000000000007941 */ /* 0x000fea0003800000 */
.L_x_711:
[----:B------:R-:W-:-:S04]  /*2ae0*/  IMAD R2, R249, R0, R6 ;  /* 0x00000000f9027224 */ /* 0x000fc800078e0206 */
        /* <DEDUP_REMOVED lines=23> */
[----:B------:R-:W-:Y:S02]  /*2c60*/  SHF.R.S32.HI R6, RZ, 0x1f, R247 ;  /* 0x0000001fff067819 */ /* 0x000fe400000114f7 */
[----:B------:R-:W-:Y:S01]  /*2c70*/  IADD3 R57, R0, -0x1, RZ ;  /* 0xffffffff00397810 */ /* 0x000fe20007ffe0ff */
[----:B------:R-:W-:Y:S01]  /*2c80*/  IMAD R4, R69, c[0x0][0x238], RZ ;  /* 0x00008e0045047a24 */ /* 0x000fe200078e02ff */
[----:B------:R-:W-:Y:S01]  /*2c90*/  SEL R8, R6, RZ, !P4 ;  /* 0x000000ff06087207 */ /* 0x000fe20006000000 */
[----:B------:R-:W-:Y:S01]  /*2ca0*/  IMAD.SHL.U32 R127, R7, 0x40, RZ ;  /* 0x00000040077f7824 */ /* 0x000fe200078e00ff */
[----:B------:R-:W-:Y:S01]  /*2cb0*/  SEL R10, R247, RZ, !P4 ;  /* 0x000000fff70a7207 */ /* 0x000fe20006000000 */
[----:B------:R-:W-:Y:S01]  /*2cc0*/  IMAD R4, R68, c[0x0][0x23c], R4 ;  /* 0x00008f0044047a24 */ /* 0x000fe200078e0204 */
[----:B------:R-:W-:Y:S01]  /*2cd0*/  SHF.L.U64.HI R126, R7, R124, c[0x0][0x23c] ;  /* 0x00008f00077e7619 */ /* 0x000fe2000001027c */
[----:B------:R-:W-:Y:S01]  /*2ce0*/  IMAD R0, R57, -0x40, R116 ;  /* 0xffffffc039007824 */ /* 0x000fe200078e0274 */
[----:B------:R-:W-:Y:S01]  /*2cf0*/  ISETP.GE.AND P6, PT, R200, c[0x0][0x1d4], PT ;  /* 0x00007500c8007a0c */ /* 0x000fe20003fc6270 */
[----:B------:R-:W-:Y:S01]  /*2d00*/  IMAD.IADD R3, R3, 0x1, R4 ;  /* 0x0000000103037824 */ /* 0x000fe200078e0204 */
[----:B------:R-:W-:Y:S01]  /*2d10*/  ISETP.GE.AND P5, PT, R202, c[0x0][0x1d4], PT ;  /* 0x00007500ca007a0c */ /* 0x000fe20003fa6270 */
[----:B------:R-:W-:Y:S01]  /*2d20*/  IMAD R4, R8, c[0x0][0x248], RZ ;  /* 0x0000920008047a24 */ /* 0x000fe200078e02ff */
[----:B------:R-:W-:Y:S01]  /*2d30*/  ISETP.GE.AND P1, PT, R0, 0x1, PT ;  /* 0x000000010000780c */ /* 0x000fe20003f26270 */
[----:B------:R-:W-:Y:S01]  /*2d40*/  IMAD.WIDE.U32 R2, R22, c[0x0][0x240], R2 ;  /* 0x0000900016027a25 */ /* 0x000fe200078e0002 */
[----:B------:R-:W-:-:S03]  /*2d50*/  ISETP.GE.AND P4, PT, R203, c[0x0][0x1d4], PT ;  /* 0x00007500cb007a0c */ /* 0x000fc60003f86270 */
[----:B------:R-:W-:Y:S02]  /*2d60*/  IMAD R3, R22, c[0x0][0x244], R3 ;  /* 0x0000910016037a24 */ /* 0x000fe400078e0203 */
[C---:B------:R-:W-:Y:S02]  /*2d70*/  IMAD R4, R10.reuse, c[0x0][0x24c], R4 ;  /* 0x000093000a047a24 */ /* 0x040fe400078e0204 */
[----:B------:R-:W-:Y:S01]  /*2d80*/  IMAD.WIDE.U32 R78, R10, c[0x0][0x248], R2 ;  /* 0x000092000a4e7a25 */ /* 0x000fe200078e0002 */
[----:B------:R-:W-:-:S03]  /*2d90*/  SHF.R.S32.HI R3, RZ, 0x1f, R57 ;  /* 0x0000001fff037819 */ /* 0x000fc60000011439 */
[----:B------:R-:W-:Y:S02]  /*2da0*/  IMAD R2, R126, R57, RZ ;  /* 0x000000397e027224 */ /* 0x000fe400078e02ff */
[----:B------:R-:W-:Y:S02]  /*2db0*/  IMAD.IADD R77, R79, 0x1, R4 ;  /* 0x000000014f4d7824 */ /* 0x000fe400078e0204 */
[----:B------:R-:W-:Y:S02]  /*2dc0*/  IMAD.MOV.U32 R76, RZ, RZ, R78 ;  /* 0x000000ffff4c7224 */ /* 0x000fe400078e004e */
[-C--:B------:R-:W-:Y:S02]  /*2dd0*/  IMAD R2, R3, R127.reuse, R2 ;  /* 0x0000007f03027224 */ /* 0x080fe400078e0202 */
[----:B------:R-:W-:-:S04]  /*2de0*/  IMAD.WIDE.U32 R4, R57, R127, R76 ;  /* 0x0000007f39047225 */ /* 0x000fc800078e004c */
[----:B------:R-:W-:Y:S01]  /*2df0*/  IMAD.IADD R5, R5, 0x1, R2 ;  /* 0x0000000105057824 */ /* 0x000fe200078e0202 */
[C---:B------:R-:W-:Y:S01]  /*2e00*/  @P1 LEA R2, P0, R4.reuse, c[0x0][0x220], 0x1 ;  /* 0x0000880004021a11 */ /* 0x040fe200078008ff */
[----:B------:R-:W-:Y:S02]  /*2e10*/  IMAD.MOV.U32 R125, RZ, RZ, 0x5 ;  /* 0x00000005ff7d7424 */ /* 0x000fe400078e00ff */
[C---:B------:R-:W-:Y:S01]  /*2e20*/  IMAD.SHL.U32 R132, R7.reuse, 0x20, RZ ;  /* 0x0000002007847824 */ /* 0x040fe200078e00ff */
[----:B------:R-:W-:Y:S02]  /*2e30*/  @P1 LEA.HI.X R3, R4, c[0x0][0x224], R5, 0x1, P0 ;  /* 0x0000890004031a11 */ /* 0x000fe400000f0c05 */
[----:B------:R-:W-:Y:S02]  /*2e40*/  ISETP.GT.AND P0, PT, R0, 0x20, PT ;  /* 0x000000200000780c */ /* 0x000fe40003f04270 */
[----:B------:R-:W-:Y:S01]  /*2e50*/  SHF.L.U64.HI R125, R7, R125, c[0x0][0x23c] ;  /* 0x00008f00077d7619 */ /* 0x000fe2000001027d */
[----:B------:R-:W-:Y:S01]  /*2e60*/  @!PT LDS RZ, [RZ] ;  /* 0x00000000fffff984 */ /* 0x000fe20000000800 */
[----:B------:R-:W-:Y:S01]  /*2e70*/  @!PT LDS RZ, [RZ] ;  /* 0x00000000fffff984 */ /* 0x000fe20000000800 */
[----:B------:R-:W-:Y:S01]  /*2e80*/  @!PT LDS RZ, [RZ] ;  /* 0x00000000fffff984 */ /* 0x000fe20000000800 */
[----:B------:R1:W-:Y:S04]  /*2e90*/  @P1 LDGSTS.E.BYPASS.LTC128B.128 [R193+0x6100], [R2.64], !P6 ;  /* 0x0610000002c11fae */ /* 0x0003e8000f101d48 */
[----:B------:R1:W-:Y:S04]  /*2ea0*/  @P1 LDGSTS.E.BYPASS.LTC128B.128 [R193+0x8100], [R2.64+0x80], !P5 ;  /* 0x0810008002c11fae */ /* 0x0003e8000e901d48 */
[----:B------:R1:W-:Y:S02]  /*2eb0*/  @P1 LDGSTS.E.BYPASS.LTC128B.128 [R193+0xa100], [R2.64+0x100], !P4 ;  /* 0x0a10010002c11fae */ /* 0x0003e4000e101d48 */
[----:B------:R-:W-:-:S05]  /*2ec0*/  @P0 IADD3 R0, P1, R132, R4, RZ ;  /* 0x0000000484000210 */ /* 0x000fca0007f3e0ff */
[----:B-1----:R-:W-:Y:S01]  /*2ed0*/  @P0 IMAD.X R3, R5, 0x1, R125, P1 ;  /* 0x0000000105030824 */ /* 0x002fe200008e067d */
[----:B------:R-:W-:-:S04]  /*2ee0*/  @P0 LEA R2, P1, R0, c[0x0][0x220], 0x1 ;  /* 0x0000880000020a11 */ /* 0x000fc800078208ff */
[----:B------:R-:W-:Y:S02]  /*2ef0*/  @P0 LEA.HI.X R3, R0, c[0x0][0x224], R3, 0x1, P1 ;  /* 0x0000890000030a11 */ /* 0x000fe400008f0c03 */
[----:B------:R-:W-:-:S03]  /*2f00*/  ISETP.NE.U32.AND P1, PT, RZ, c[0x0][0x340], PT ;  /* 0x0000d000ff007a0c */ /* 0x000fc60003f25070 */
[----:B------:R1:W-:Y:S01]  /*2f10*/  @P0 LDGSTS.E.BYPASS.LTC128B.128 [R193+0x7100], [R2.64], !P6 ;  /* 0x0710000002c10fae */ /* 0x0003e2000f101d48 */
[----:B------:R-:W-:-:S03]  /*2f20*/  ISETP.NE.AND.EX P1, PT, RZ, c[0x0][0x344], PT, P1 ;  /* 0x0000d100ff007a0c */ /* 0x000fc60003f25310 */
[----:B------:R1:W-:Y:S04]  /*2f30*/  @P0 LDGSTS.E.BYPASS.LTC128B.128 [R193+0x9100], [R2.64+0x80], !P5 ;  /* 0x0910008002c10fae */ /* 0x0003e8000e901d48 */
[----:B------:R1:W-:Y:S01]  /*2f40*/  @P0 LDGSTS.E.BYPASS.LTC128B.128 [R193+0xb100], [R2.64+0x100], !P4 ;  /* 0x0b10010002c10fae */ /* 0x0003e2000e101d48 */
[----:B------:R-:W-:Y:S01]  /*2f50*/  ISETP.GE.AND P2, PT, R104, c[0x0][0x27c], PT ;  /* 0x00009f0068007a0c */ /* 0x000fe20003f46270 */
[----:B------:R-:W-:Y:S01]  /*2f60*/  IMAD.MOV.U32 R120, RZ, RZ, c[0x0][0x27c] ;  /* 0x00009f00ff787624 */ /* 0x000fe200078e00ff */
[----:B------:R-:W-:Y:S01]  /*2f70*/  LOP3.LUT R226, R226, 0xfffffffd, RZ, 0xc0, !PT ;  /* 0xfffffffde2e27812 */ /* 0x000fe200078ec0ff */
[----:B------:R-:W0:Y:S02]  /*2f80*/  LDGDEPBAR ;  /* 0x00000000000079af */ /* 0x000e240000000000 */
[----:B------:R-:W-:-:S05]  /*2f90*/  @P1 IMAD.WIDE R4, R247, R15, c[0x0][0x340] ;  /* 0x0000d000f7041625 */ /* 0x000fca00078e020f */
[----:B-1----:R-:W2:Y:S01]  /*2fa0*/  @P1 LDG.E R2, [R4.64] ;  /* 0x0000000804021981 */ /* 0x002ea2000c1e1900 */
[----:B------:R-:W-:Y:S01]  /*2fb0*/  WARPSYNC 0xffffffff ;  /* 0xffffffff00007948 */ /* 0x000fe20003800000 */
[----:B------:R-:W-:Y:S01]  /*2fc0*/  SHF.R.S32.HI R141, RZ, 0x1f, R140 ;  /* 0x0000001fff8d7819 */ /* 0x000fe2000001148c */
[----:B------:R-:W-:Y:S01]  /*2fd0*/  IMAD.SHL.U32 R120, R120, 0x2, RZ ;  /* 0x0000000278787824 */ /* 0x000fe200078e00ff */
[----:B------:R-:W-:Y:S02]  /*2fe0*/  SHF.R.S32.HI R9, RZ, 0x1f, R222 ;  /* 0x0000001fff097819 */ /* 0x000fe400000114de */
[----:B------:R-:W-:Y:S02]  /*2ff0*/  @P2 LOP3.LUT R226, R226, 0x2, RZ, 0xfc, !PT ;  /* 0x00000002e2e22812 */ /* 0x000fe400078efcff */
[----:B-----5:R-:W-:Y:S02]  /*3000*/  SHF.R.S32.HI R20, RZ, 0x1f, R130 ;  /* 0x0000001fff147819 */ /* 0x020fe40000011482 */
[----:B--2---:R-:W-:Y:S01]  /*3010*/  @P1 SHF.R.S32.HI R3, RZ, 0x1f, R2 ;  /* 0x0000001fff031819 */ /* 0x004fe20000011402 */
[----:B------:R-:W-:-:S02]  /*3020*/  @!P1 IMAD.MOV.U32 R2, RZ, RZ, R247 ;  /* 0x000000ffff029224 */ /* 0x000fc400078e00f7 */
[----:B------:R-:W-:Y:S02]  /*3030*/  @!P1 IMAD.MOV.U32 R3, RZ, RZ, R6 ;  /* 0x000000ffff039224 */ /* 0x000fe400078e0006 */
[----:B------:R-:W-:Y:S01]  /*3040*/  IMAD R0, R9, c[0x0][0x280], RZ ;  /* 0x0000a00009007a24 */ /* 0x000fe200078e02ff */
[----:B------:R-:W-:Y:S01]  /*3050*/  ISETP.GE.AND P0, PT, R106, c[0x0][0x27c], PT ;  /* 0x00009f006a007a0c */ /* 0x000fe20003f06270 */
[----:B------:R-:W-:Y:S01]  /*3060*/  IMAD.WIDE.U32 R4, R22, c[0x0][0x260], R200 ;  /* 0x0000980016047a25 */ /* 0x000fe200078e00c8 */
[----:B------:R-:W-:Y:S01]  /*3070*/  LOP3.LUT R226, R226, 0xfffffffe, RZ, 0xc0, !PT ;  /* 0xfffffffee2e27812 */ /* 0x000fe200078ec0ff */
[----:B------:R-:W-:Y:S01]  /*3080*/  BAR.SYNC.DEFER_BLOCKING 0x0 ;  /* 0x0000000000007b1d */ /* 0x000fe20000010000 */
[----:B------:R-:W-:Y:S01]  /*3090*/  MOV R129, c[0x0][0x290] ;  /* 0x0000a40000817a02 */ /* 0x000fe20000000f00 */
[C---:B------:R-:W-:Y:S02]  /*30a0*/  IMAD R0, R222.reuse, c[0x0][0x284], R0 ;  /* 0x0000a100de007a24 */ /* 0x040fe400078e0200 */
[----:B------:R-:W-:Y:S02]  /*30b0*/  IMAD.WIDE.U32 R6, R222, c[0x0][0x280], R140 ;  /* 0x0000a000de067a25 */ /* 0x000fe400078e008c */
[----:B------:R-:W-:-:S02]  /*30c0*/  ULDC.U8 UR5, c[0x0][0x298] ;  /* 0x0000a60000057ab9 */ /* 0x000fc40000000000 */
[----:B------:R-:W-:Y:S02]  /*30d0*/  IMAD.WIDE.U32 R12, R222, c[0x0][0x280], R104 ;  /* 0x0000a000de0c7a25 */ /* 0x000fe400078e0068 */
[----:B------:R-:W-:Y:S02]  /*30e0*/  @P0 LOP3.LUT R226, R226, 0x1, RZ, 0xfc, !PT ;  /* 0x00000001e2e20812 */ /* 0x000fe400078efcff */
[----:B------:R-:W-:Y:S02]  /*30f0*/  IMAD.IADD R117, R11, 0x1, R14 ;  /* 0x000000010b757824 */ /* 0x000fe400078e020e */
[----:B------:R-:W-:Y:S01]  /*3100*/  IMAD R5, R22, c[0x0][0x264], R5 ;  /* 0x0000990016057a24 */ /* 0x000fe200078e0205 */
[----:B------:R-:W-:Y:S01]  /*3110*/  LOP3.LUT R226, R226, 0xfffffffb, RZ, 0xc0, !PT ;  /* 0xfffffffbe2e27812 */ /* 0x000fe200078ec0ff */
[----:B------:R-:W-:Y:S02]  /*3120*/  IMAD R15, R8, c[0x0][0x268], RZ ;  /* 0x00009a00080f7a24 */ /* 0x000fe400078e02ff */
[----:B------:R-:W-:Y:S01]  /*3130*/  IMAD.IADD R11, R7, 0x1, R0 ;  /* 0x00000001070b7824 */ /* 0x000fe200078e0200 */
[----:B------:R-:W-:Y:S01]  /*3140*/  IADD3 R7, R0, R13, RZ ;  /* 0x0000000d00077210 */ /* 0x000fe20007ffe0ff */
[----:B------:R-:W-:Y:S01]  /*3150*/  IMAD R14, R9, c[0x0][0x290], RZ ;  /* 0x0000a400090e7a24 */ /* 0x000fe200078e02ff */
[----:B------:R-:W-:Y:S01]  /*3160*/  SEL R0, RZ, c[0x0][0x27c], !P2 ;  /* 0x00009f00ff007a07 */ /* 0x000fe20005000000 */
[----:B------:R-:W-:-:S02]  /*3170*/  IMAD R23, R10, c[0x0][0x26c], R15 ;  /* 0x00009b000a177a24 */ /* 0x000fc400078e020f */
[----:B------:R-:W-:-:S04]  /*3180*/  IMAD.WIDE.U32 R70, R10, c[0x0][0x268], R4 ;  /* 0x00009a000a467a25 */ /* 0x000fc800078e0004 */
[----:B------:R-:W-:Y:S02]  /*3190*/  IMAD.MOV.U32 R10, RZ, RZ, R6 ;  /* 0x000000ffff0a7224 */ /* 0x000fe400078e0006 */
[----:B------:R-:W-:Y:S02]  /*31a0*/  IMAD.MOV.U32 R6, RZ, RZ, R12 ;  /* 0x000000ffff067224 */ /* 0x000fe400078e000c */
[----:B------:R-:W-:Y:S01]  /*31b0*/  IMAD.IADD R12, R104, 0x1, R0 ;  /* 0x00000001680c7824 */ /* 0x000fe200078e0200 */
[----:B------:R-:W-:Y:S01]  /*31c0*/  SEL R0, RZ, c[0x0][0x27c], !P0 ;  /* 0x00009f00ff007a07 */ /* 0x000fe20004000000 */
[C---:B------:R-:W-:Y:S01]  /*31d0*/  IMAD.WIDE.U32 R8, R222.reuse, c[0x0][0x290], R140 ;  /* 0x0000a400de087a25 */ /* 0x040fe200078e008c */
[----:B------:R-:W-:Y:S02]  /*31e0*/  ISETP.GE.AND P0, PT, R103, c[0x0][0x27c], PT ;  /* 0x00009f0067007a0c */ /* 0x000fe40003f06270 */
[----:B------:R-:W-:Y:S01]  /*31f0*/  SHF.R.S32.HI R15, RZ, 0x1f, R12 ;  /* 0x0000001fff0f7819 */ /* 0x000fe2000001140c */
[----:B------:R-:W-:-:S02]  /*3200*/  IMAD R14, R222, c[0x0][0x294], R14 ;  /* 0x0000a500de0e7a24 */ /* 0x000fc400078e020e */
[----:B------:R-:W-:Y:S01]  /*3210*/  IMAD.WIDE.U32 R4, R222, c[0x0][0x290], R104 ;  /* 0x0000a400de047a25 */ /* 0x000fe200078e0068 */
[CC--:B------:R-:W-:Y:S02]  /*3220*/  LEA.HI R17, R15.reuse, R12.reuse, RZ, 0x6 ;  /* 0x0000000c0f117211 */ /* 0x0c0fe400078f30ff */
[----:B------:R-:W-:Y:S01]  /*3230*/  LEA.HI R13, R15, R12, RZ, 0x3 ;  /* 0x0000000c0f0d7211 */ /* 0x000fe200078f18ff */
[----:B------:R-:W-:Y:S02]  /*3240*/  IMAD.IADD R9, R9, 0x1, R14 ;  /* 0x0000000109097824 */ /* 0x000fe400078e020e */
[----:B------:R-:W-:Y:S01]  /*3250*/  IMAD.IADD R5, R14, 0x1, R5 ;  /* 0x000000010e057824 */ /* 0x000fe200078e0205 */
[----:B------:R-:W-:Y:S01]  /*3260*/  SEL R14, RZ, c[0x0][0x27c], !P0 ;  /* 0x00009f00ff0e7a07 */ /* 0x000fe20004000000 */
[----:B------:R-:W-:Y:S01]  /*3270*/  IMAD.IADD R0, R106, 0x1, R0 ;  /* 0x000000016a007824 */ /* 0x000fe200078e0200 */
[----:B------:R-:W-:Y:S01]  /*3280*/  @P0 LOP3.LUT R226, R226, 0x4, RZ, 0xfc, !PT ;  /* 0x00000004e2e20812 */ /* 0x000fe200078efcff */
[----:B------:R-:W-:Y:S01]  /*3290*/  IMAD.MOV.U32 R135, RZ, RZ, c[0x0][0x2b8] ;  /* 0x0000ae00ff877624 */ /* 0x000fe200078e00ff */
[----:B------:R-:W-:Y:S01]  /*32a0*/  IADD3 R14, R103, R14, RZ ;  /* 0x0000000e670e7210 */ /* 0x000fe20007ffe0ff */
[----:B------:R-:W-:Y:S01]  /*32b0*/  IMAD.MOV.U32 R134, RZ, RZ, c[0x0][0x27c] ;  /* 0x00009f00ff867624 */ /* 0x000fe200078e00ff */
[----:B------:R-:W-:Y:S01]  /*32c0*/  SHF.R.S32.HI R16, RZ, 0x1f, R0 ;  /* 0x0000001fff107819 */ /* 0x000fe20000011400 */
[----:B------:R-:W-:Y:S01]  /*32d0*/  IMAD R3, R3, c[0x0][0x2b0], RZ ;  /* 0x0000ac0003037a24 */ /* 0x000fe200078e02ff */
[----:B------:R-:W-:Y:S01]  /*32e0*/  SHF.R.S32.HI R15, RZ, 0x1f, R14 ;  /* 0x0000001fff0f7819 */ /* 0x000fe2000001140e */
[----:B------:R-:W-:Y:S01]  /*32f0*/  IMAD.WIDE.U32 R92, R2, c[0x0][0x2b0], RZ ;  /* 0x0000ac00025c7a25 */ /* 0x000fe200078e00ff */
[----:B------:R-:W-:-:S02]  /*3300*/  LEA.HI R12, R16, R0, RZ, 0x3 ;  /* 0x00000000100c7211 */ /* 0x000fc400078f18ff */
[----:B------:R-:W-:Y:S01]  /*3310*/  LEA.HI R18, R16, R0, RZ, 0x6 ;  /* 0x0000000010127211 */ /* 0x000fe200078f30ff */
[----:B------:R-:W-:Y:S01]  /*3320*/  IMAD.SHL.U32 R16, R17, 0x40, RZ ;  /* 0x0000004011107824 */ /* 0x000fe200078e00ff */
[CC--:B------:R-:W-:Y:S01]  /*3330*/  LEA.HI R0, R15.reuse, R14.reuse, RZ, 0x3 ;  /* 0x0000000e0f007211 */ /* 0x0c0fe200078f18ff */
[----:B------:R-:W-:Y:S01]  /*3340*/  IMAD.MOV.U32 R128, RZ, RZ, c[0x0][0x280] ;  /* 0x0000a000ff807624 */ /* 0x000fe200078e00ff */
[----:B------:R-:W-:Y:S01]  /*3350*/  LEA.HI R14, R15, R14, RZ, 0x6 ;  /* 0x0000000e0f0e7211 */ /* 0x000fe200078f30ff */
[----:B------:R-:W-:Y:S01]  /*3360*/  IMAD.WIDE.U32 R84, R130, c[0x0][0x290], R8 ;  /* 0x0000a40082547a25 */ /* 0x000fe200078e0008 */
[----:B------:R-:W-:Y:S02]  /*3370*/  LOP3.LUT R21, R16, 0x7ffff000, RZ, 0xc0, !PT ;  /* 0x7ffff00010157812 */ /* 0x000fe400078ec0ff */
[C---:B------:R-:W-:Y:S01]  /*3380*/  LOP3.LUT R15, R237.reuse, 0x38, R0, 0xf8, !PT ;  /* 0x00000038ed0f7812 */ /* 0x040fe200078ef800 */
[----:B------:R-:W-:Y:S01]  /*3390*/  IMAD.SHL.U32 R16, R18, 0x40, RZ ;  /* 0x0000004012107824 */ /* 0x000fe200078e00ff */
[----:B------:R-:W-:Y:S01]  /*33a0*/  LOP3.LUT R17, R237, 0x38, R13, 0xf8, !PT ;  /* 0x00000038ed117812 */ /* 0x000fe200078ef80d */
[----:B------:R-:W-:Y:S01]  /*33b0*/  IMAD.SHL.U32 R14, R14, 0x40, RZ ;  /* 0x000000400e0e7824 */ /* 0x000fe200078e00ff */
[----:B------:R-:W-:Y:S01]  /*33c0*/  ISETP.NE.AND P1, PT, R135, 0x1, PT ;  /* 0x000000018700780c */ /* 0x000fe20003f25270 */
[----:B------:R-:W-:Y:S01]  /*33d0*/  IMAD.WIDE.U32 R90, R22, c[0x0][0x1e8], RZ ;  /* 0x00007a00165a7a25 */ /* 0x000fe200078e00ff */
[----:B------:R-:W-:-:S02]  /*33e0*/  LOP3.LUT R18, R16, 0x7ffff000, RZ, 0xc0, !PT ;  /* 0x7ffff00010127812 */ /* 0x000fc400078ec0ff */
[----:B------:R-:W-:Y:S01]  /*33f0*/  LOP3.LUT R16, R14, 0x7ffff000, RZ, 0xc0, !PT ;  /* 0x7ffff0000e107812 */ /* 0x000fe200078ec0ff */
[----:B------:R-:W-:Y:S01]  /*3400*/  IMAD.WIDE.U32 R88, R22, c[0x0][0x210], RZ ;  /* 0x0000840016587a25 */ /* 0x000fe200078e00ff */
[-C--:B------:R-:W-:Y:S02]  /*3410*/  LOP3.LUT R14, R15, R238.reuse, RZ, 0x3c, !PT ;  /* 0x000000ee0f0e7212 */ /* 0x080fe400078e3cff */
[----:B------:R-:W-:Y:S01]  /*3420*/  LOP3.LUT R19, R17, R238, RZ, 0x3c, !PT ;  /* 0x000000ee11137212 */ /* 0x000fe200078e3cff */
[----:B------:R-:W-:Y:S01]  /*3430*/  IMAD.WIDE.U32 R86, R130, c[0x0][0x280], R10 ;  /* 0x0000a00082567a25 */ /* 0x000fe200078e000a */
[----:B------:R-:W-:Y:S02]  /*3440*/  LOP3.LUT R17, R237, 0x38, R12, 0xf8, !PT ;  /* 0x00000038ed117812 */ /* 0x000fe400078ef80c */
[----:B------:R-:W-:Y:S01]  /*3450*/  ISETP.GE.AND P0, PT, R134, 0x1, PT ;  /* 0x000000018600780c */ /* 0x000fe20003f06270 */
[----:B------:R-:W-:Y:S01]  /*3460*/  IMAD.WIDE.U32 R82, R130, c[0x0][0x280], R6 ;  /* 0x0000a00082527a25 */ /* 0x000fe200078e0006 */
[----:B------:R-:W-:-:S02]  /*3470*/  LOP3.LUT R226, R226, 0xffffffef, RZ, 0xc0, !PT ;  /* 0xffffffefe2e27812 */ /* 0x000fc400078ec0ff */
[----:B------:R-:W-:Y:S01]  /*3480*/  IADD3 R15, R14, R16, R239 ;  /* 0x000000100e0f7210 */ /* 0x000fe20007ffe0ef */
[----:B------:R-:W-:Y:S01]  /*3490*/  IMAD R14, R2, c[0x0][0x2b4], R3 ;  /* 0x0000ad00020e7a24 */ /* 0x000fe200078e0203 */
[----:B------:R-:W-:Y:S01]  /*34a0*/  LOP3.LUT R17, R17, R238, RZ, 0x3c, !PT ;  /* 0x000000ee11117212 */ /* 0x000fe200078e3cff */
[----:B------:R-:W-:Y:S01]  /*34b0*/  IMAD R2, R20, c[0x0][0x290], RZ ;  /* 0x0000a40014027a24 */ /* 0x000fe200078e02ff */
[----:B------:R-:W-:Y:S01]  /*34c0*/  LOP3.LUT R226, R226, 0xfffffff7, RZ, 0xc0, !PT ;  /* 0xfffffff7e2e27812 */ /* 0x000fe200078ec0ff */
[----:B------:R-:W-:Y:S01]  /*34d0*/  IMAD R3, R20, c[0x0][0x280], RZ ;  /* 0x0000a00014037a24 */ /* 0x000fe200078e02ff */
[--C-:B------:R-:W-:Y:S01]  /*34e0*/  IADD3 R19, R19, R21, R239.reuse ;  /* 0x0000001513137210 */ /* 0x100fe20007ffe0ef */
[C---:B------:R-:W-:Y:S01]  /*34f0*/  IMAD R2, R130.reuse, c[0x0][0x294], R2 ;  /* 0x0000a50082027a24 */ /* 0x040fe200078e0202 */
[----:B------:R-:W-:Y:S01]  /*3500*/  IADD3 R17, R17, R18, R239 ;  /* 0x0000001211117210 */ /* 0x000fe20007ffe0ef */
[C---:B------:R-:W-:Y:S01]  /*3510*/  IMAD R3, R130.reuse, c[0x0][0x284], R3 ;  /* 0x0000a10082037a24 */ /* 0x040fe200078e0203 */
[----:B------:R-:W-:Y:S01]  /*3520*/  LOP3.LUT R75, R13, 0xfffffff8, RZ, 0xc0, !PT ;  /* 0xfffffff80d4b7812 */ /* 0x000fe200078ec0ff */
[----:B------:R-:W-:Y:S01]  /*3530*/  IMAD.WIDE.U32 R80, R130, c[0x0][0x290], R4 ;  /* 0x0000a40082507a25 */ /* 0x000fe200078e0004 */
[----:B------:R-:W-:-:S02]  /*3540*/  LOP3.LUT R74, R12, 0xfffffff8, RZ, 0xc0, !PT ;  /* 0xfffffff80c4a7812 */ /* 0x000fc400078ec0ff */
[----:B------:R-:W-:Y:S01]  /*3550*/  LOP3.LUT R73, R0, 0xfffffff8, RZ, 0xc0, !PT ;  /* 0xfffffff800497812 */ /* 0x000fe200078ec0ff */
[----:B------:R-:W-:Y:S01]  /*3560*/  IMAD R133, R248, 0x40, R222 ;  /* 0x00000040f8857824 */ /* 0x000fe200078e02de */
[----:B------:R-:W-:Y:S01]  /*3570*/  @P1 LOP3.LUT R226, R226, 0x8, RZ, 0xfc, !PT ;  /* 0x00000008e2e21812 */ /* 0x000fe200078efcff */
[----:B------:R-:W-:Y:S01]  /*3580*/  IMAD R115, R22, c[0x0][0x1ec], R91 ;  /* 0x00007b0016737a24 */ /* 0x000fe200078e025b */
[CC--:B------:R-:W-:Y:S01]  /*3590*/  SHF.L.U64.HI R123, R128.reuse, R124.reuse, c[0x0][0x284] ;  /* 0x0000a100807b7619 */ /* 0x0c0fe2000001027c */
[----:B------:R-:W-:Y:S01]  /*35a0*/  IMAD.SHL.U32 R128, R128, 0x40, RZ ;  /* 0x0000004080807824 */ /* 0x000fe200078e00ff */
[C---:B------:R-:W-:Y:S01]  /*35b0*/  SHF.L.U64.HI R124, R129.reuse, R124, c[0x0][0x294] ;  /* 0x0000a500817c7619 */ /* 0x040fe2000001027c */
[----:B------:R-:W-:Y:S01]  /*35c0*/  IMAD.SHL.U32 R129, R129, 0x40, RZ ;  /* 0x0000004081817824 */ /* 0x000fe200078e00ff */
[----:B------:R-:W-:Y:S01]  /*35d0*/  IADD3 R113, R93, R14, RZ ;  /* 0x0000000e5d717210 */ /* 0x000fe20007ffe0ff */
[----:B------:R-:W-:Y:S01]  /*35e0*/  IMAD R114, R22, c[0x0][0x214], R89 ;  /* 0x0000850016727a24 */ /* 0x000fe200078e0259 */
[----:B------:R-:W-:Y:S01]  /*35f0*/  SHF.R.S32.HI R112, RZ, 0x3, R13 ;  /* 0x00000003ff707819 */ /* 0x000fe2000001140d */
[----:B------:R-:W-:Y:S01]  /*3600*/  IMAD.IADD R72, R71, 0x1, R23 ;  /* 0x0000000147487824 */ /* 0x000fe200078e0217 */
[----:B------:R-:W-:Y:S01]  /*3610*/  SHF.R.S32.HI R111, RZ, 0x3, R12 ;  /* 0x00000003ff6f7819 */ /* 0x000fe2000001140c */
[----:B------:R-:W-:Y:S01]  /*3620*/  IMAD.IADD R109, R87, 0x1, R3 ;  /* 0x00000001576d7824 */ /* 0x000fe200078e0203 */
[----:B------:R-:W-:Y:S01]  /*3630*/  SHF.R.S32.HI R110, RZ, 0x3, R0 ;  /* 0x00000003ff6e7819 */ /* 0x000fe20000011400 */
[----:B------:R-:W-:Y:S01]  /*3640*/  IMAD.IADD R102, R3, 0x1, R83 ;  /* 0x0000000103667824 */ /* 0x000fe200078e0253 */
[----:B------:R-:W-:Y:S01]  /*3650*/  IADD3 R108, R85, R2, RZ ;  /* 0x00000002556c7210 */ /* 0x000fe20007ffe0ff */
[----:B------:R-:W-:Y:S01]  /*3660*/  IMAD.IADD R98, R2, 0x1, R81 ;  /* 0x0000000102627824 */ /* 0x000fe200078e0251 */
[----:B------:R-:W-:Y:S01]  /*3670*/  SHF.R.S32.HI R101, RZ, 0x1f, R75 ;  /* 0x0000001fff657819 */ /* 0x000fe2000001144b */
[----:B------:R-:W-:Y:S01]  /*3680*/  IMAD.SHL.U32 R97, R19, 0x2, RZ ;  /* 0x0000000213617824 */ /* 0x000fe200078e00ff */
[----:B------:R-:W-:Y:S01]  /*3690*/  SHF.R.S32.HI R100, RZ, 0x1f, R74 ;  /* 0x0000001fff647819 */ /* 0x000fe2000001144a */
[----:B------:R-:W-:Y:S01]  /*36a0*/  IMAD.SHL.U32 R96, R17, 0x2, RZ ;  /* 0x0000000211607824 */ /* 0x000fe200078e00ff */
[----:B------:R-:W-:-:S02]  /*36b0*/  SHF.R.S32.HI R99, RZ, 0x1f, R73 ;  /* 0x0000001fff637819 */ /* 0x000fc40000011449 */
[----:B------:R-:W-:Y:S02]  /*36c0*/  SHF.L.U32 R95, R15, 0x1, RZ ;  /* 0x000000010f5f7819 */ /* 0x000fe400000006ff */
[----:B------:R-:W-:Y:S02]  /*36d0*/  @P0 LOP3.LUT R226, R226, 0x10, RZ, 0xfc, !PT ;  /* 0x00000010e2e20812 */ /* 0x000fe400078efcff */
.L_x_738:
        /* <DEDUP_REMOVED lines=38> */
[-C--:B------:R-:W-:Y:S01]  /*3940*/  IMAD R2, R124, R57.reuse, RZ ;  /* 0x000000397c027224 */ /* 0x080fe200078e02ff */
[----:B------:R-:W-:Y:S01]  /*3950*/  SHF.R.S32.HI R0, RZ, 0x1f, R57 ;  /* 0x0000001fff007819 */ /* 0x000fe20000011439 */
[----:B------:R-:W-:Y:S01]  /*3960*/  IMAD.WIDE.U32 R8, R129, R57, RZ ;  /* 0x0000003981087225 */ /* 0x000fe200078e00ff */
[----:B------:R-:W-:Y:S03]  /*3970*/  IADD3 R5, -R64, R67, RZ ;  /* 0x0000004340057210 */ /* 0x000fe60007ffe1ff */
[C---:B------:R-:W-:Y:S01]  /*3980*/  IMAD R4, R0.reuse, R128, R3 ;  /* 0x0000008000047224 */ /* 0x040fe200078e0203 */
[----:B------:R-:W-:Y:S01]  /*3990*/  IMNMX R63, R5, 0x40, PT ;  /* 0x00000040053f7817 */ /* 0x000fe20003800200 */
[----:B------:R-:W-:Y:S02]  /*39a0*/  IMAD R0, R0, R129, R2 ;  /* 0x0000008100007224 */ /* 0x000fe400078e0202 */
[----:B------:R-:W-:Y:S03]  /*39b0*/  IMAD.WIDE.U32 R2, R128, R57, RZ ;  /* 0x0000003980027225 */ /* 0x000fe600078e00ff */
        /* <DEDUP_REMOVED lines=62> */
.L_x_718:
[----:B------:R-:W-:Y:S05]  /*3da0*/  BSYNC B0 ;  /* 0x0000000000007941 */ /* 0x000fea0003800000 */
.L_x_717:
        /* <DEDUP_REMOVED lines=29> */
[----:B------:R-:W-:Y:S04]  /*3f80*/  PRMT R26, R6, 0x5410, R3 ;  /* 0x00005410061a7816 */ /* 0x000fe80000000003 */
[----:B------:R-:W-:Y:S01]  /*3f90*/  PRMT R23, R0, 0x7610, R23 ;  /* 0x0000761000177816 */ /* 0x000fe20000000017 */
[----:B------:R-:W-:Y:S05]  /*3fa0*/  IMAD.MOV.U32 R0, RZ, RZ, R15 ;  /* 0x000000ffff007224 */ /* 0x000fea00078e000f */
[----:B------:R-:W-:Y:S02]  /*3fb0*/  PRMT R23, R23, 0x5410, R0 ;  /* 0x0000541017177816 */ /* 0x000fe40000000000 */
[----:B------:R-:W-:Y:S04]  /*3fc0*/  MOV R0, R12 ;  /* 0x0000000c00007202 */ /* 0x000fe80000000f00 */
        /* <DEDUP_REMOVED lines=61> */
.L_x_721:
[----:B------:R-:W-:Y:S05]  /*43a0*/  BSYNC B0 ;  /* 0x0000000000007941 */ /* 0x000fea0003800000 */
.L_x_720:
        /* <DEDUP_REMOVED lines=59> */
.L_x_723:
[----:B------:R-:W-:Y:S05]  /*4760*/  BSYNC B0 ;  /* 0x0000000000007941 */ /* 0x000fea0003800000 */
.L_x_722:
[----:B------:R-:W-:Y:S01]  /*4770*/  ISETP.GE.AND P0, PT, R103, c[0x0][0x1d4], PT ;  /* 0x0000750067007a0c */ /* 0x000fe20003f06270 */
[----:B------:R-:W-:Y:S01]  /*4780*/  @!UPT UIADD3 URZ, URZ, URZ, URZ ;  /* 0x0000003f3f3ff290 */ /* 0x000fe2000fffe03f */
[----:B------:R-:W-:Y:S11]  /*4790*/  BSSY B0, `(.L_x_724) ;  /* 0x000003b000007945 */ /* 0x000ff60003800000 */
[----:B------:R-:W-:-:S05]  /*47a0*/  @P0 BRA `(.L_x_725) ;  /* 0x0000039000000947 */ /* 0x000fca0003800000 */
[----:B-12---:R-:W1:Y:S01]  /*47b0*/  LDS.128 R8, [R210+0x8000] ;  /* 0x00800000d2087984 */ /* 0x006e620000000c00 */
[----:B------:R-:W-:Y:S11]  /*47c0*/  ISETP.GE.AND P0, PT, R142, c[0x0][0x27c], PT ;  /* 0x00009f008e007a0c */ /* 0x000ff60003f06270 */
[----:B------:R-:W-:Y:S02]  /*47d0*/  @!UPT UIADD3 URZ, URZ, URZ, URZ ;  /* 0x0000003f3f3ff290 */ /* 0x000fe4000fffe03f */
[----:B------:R-:W-:Y:S01]  /*47e0*/  @!P0 HADD2.F32 R0, -RZ, R23.H0_H0 ;  /* 0x20000017ff008230 */ /* 0x000fe20000004100 */
[----:B------:R-:W-:Y:S01]  /*47f0*/  @!P0 SHF.R.U64 R4, R14, 0x10, R15 ;  /* 0x000000100e048819 */ /* 0x000fe2000000120f */
[----:B------:R-:W-:Y:S01]  /*4800*/  @!P0 HADD2.F32 R6, -RZ, R40.H0_H0 ;  /* 0x20000028ff068230 */ /* 0x000fe20000004100 */
[--C-:B------:R-:W-:Y:S02]  /*4810*/  @!P0 SHF.R.U64 R7, R32, 0x10, R33.reuse ;  /* 0x0000001020078819 */ /* 0x100fe40000001221 */
[----:B------:R-:W-:Y:S03]  /*4820*/  @!P0 SHF.R.U32.HI R12, RZ, 0x10, R33 ;  /* 0x00000010ff0c8819 */ /* 0x000fe60000011621 */
[----:B------:R-:W-:Y:S02]  /*4830*/  @!P0 HADD2.F32 R7, -RZ, R7.H0_H0 ;  /* 0x20000007ff078230 */ /* 0x000fe40000004100 */
[----:B------:R-:W-:Y:S01]  /*4840*/  @!P0 HADD2.F32 R12, -RZ, R12.H0_H0 ;  /* 0x2000000cff0c8230 */ /* 0x000fe20000004100 */
[----:B-1----:R-:W-:Y:S05]  /*4850*/  @!P0 MOV R2, R8 ;  /* 0x0000000800028202 */ /* 0x002fea0000000f00 */
[--C-:B------:R-:W-:Y:S02]  /*4860*/  @!P0 HADD2.F32 R5, -RZ, R2.reuse.H1_H1 ;  /* 0x30000002ff058230 */ /* 0x100fe40000004100 */
[----:B------:R-:W-:Y:S03]  /*4870*/  @!P0 HADD2.F32 R2, -RZ, R2.H0_H0 ;  /* 0x20000002ff028230 */ /* 0x000fe60000004100 */
[CC--:B------:R-:W-:Y:S02]  /*4880*/  @!P0 FMUL.FTZ R3, R5.reuse, R0.reuse ;  /* 0x0000000005038220 */ /* 0x0c0fe40000410000 */
[C---:B------:R-:W-:Y:S02]  /*4890*/  @!P0 FMUL.FTZ R0, R2.reuse, R0 ;  /* 0x0000000002008220 */ /* 0x040fe40000410000 */
[-C--:B------:R-:W-:Y:S01]  /*48a0*/  @!P0 FFMA.FTZ R22, R2, R6.reuse, -R3 ;  /* 0x0000000602168223 */ /* 0x080fe20000010803 */
[----:B------:R-:W-:Y:S01]  /*48b0*/  @!P0 MOV R3, R9 ;  /* 0x0000000900038202 */ /* 0x000fe20000000f00 */
[----:B------:R-:W-:Y:S01]  /*48c0*/  @!P0 FFMA.FTZ R0, R5, R6, R0 ;  /* 0x0000000605008223 */ /* 0x000fe20000010000 */
[----:B------:R-:W-:Y:S01]  /*48d0*/  @!P0 HADD2.F32 R2, -RZ, R4.H0_H0 ;  /* 0x20000004ff028230 */ /* 0x000fe20000004100 */
[----:B------:R-:W-:Y:S02]  /*48e0*/  @!P0 SHF.R.U32.HI R6, RZ, 0x10, R15 ;  /* 0x00000010ff068819 */ /* 0x000fe4000001160f */
[--C-:B------:R-:W-:Y:S02]  /*48f0*/  @!P0 HADD2.F32 R5, -RZ, R3.reuse.H1_H1 ;  /* 0x30000003ff058230 */ /* 0x100fe40000004100 */
[----:B------:R-:W-:Y:S02]  /*4900*/  @!P0 HADD2.F32 R3, -RZ, R3.H0_H0 ;  /* 0x20000003ff038230 */ /* 0x000fe40000004100 */
[----:B------:R-:W-:Y:S01]  /*4910*/  @!P0 HADD2.F32 R6, -RZ, R6.H0_H0 ;  /* 0x20000006ff068230 */ /* 0x000fe20000004100 */
[-C--:B------:R-:W-:Y:S02]  /*4920*/  @!P0 FMUL.FTZ R4, R5, R2.reuse ;  /* 0x0000000205048220 */ /* 0x080fe40000410000 */
[C---:B------:R-:W-:Y:S02]  /*4930*/  @!P0 FMUL.FTZ R2, R3.reuse, R2 ;  /* 0x0000000203028220 */ /* 0x040fe40000410000 */
[-C--:B------:R-:W-:Y:S01]  /*4940*/  @!P0 FFMA.FTZ R15, R3, R7.reuse, -R4 ;  /* 0x00000007030f8223 */ /* 0x080fe20000010804 */
[----:B------:R-:W-:Y:S01]  /*4950*/  @!P0 HADD2.F32 R3, -RZ, R23.H1_H1 ;  /* 0x30000017ff038230 */ /* 0x000fe20000004100 */
[----:B------:R-:W-:Y:S02]  /*4960*/  @!P0 IMAD.MOV.U32 R4, RZ, RZ, R10 ;  /* 0x000000ffff048224 */ /* 0x000fe400078e000a */
[----:B------:R-:W-:Y:S01]  /*4970*/  @!P0 FFMA.FTZ R2, R5, R7, R2 ;  /* 0x0000000705028223 */ /* 0x000fe20000010002 */
[----:B------:R-:W-:Y:S02]  /*4980*/  @!P0 HADD2.F32 R7, -RZ, R40.H1_H1 ;  /* 0x30000028ff078230 */ /* 0x000fe40000004100 */
[--C-:B------:R-:W-:Y:S02]  /*4990*/  @!P0 HADD2.F32 R5, -RZ, R4.reuse.H1_H1 ;  /* 0x30000004ff058230 */ /* 0x100fe40000004100 */
[----:B------:R-:W-:Y:S01]  /*49a0*/  @!P0 F2FP.PACK_AB R2, R2, R15 ;  /* 0x0000000f0202823e */ /* 0x000fe200000000ff */
[----:B------:R-:W-:Y:S02]  /*49b0*/  @!P0 HADD2.F32 R4, -RZ, R4.H0_H0 ;  /* 0x20000004ff048230 */ /* 0x000fe40000004100 */
[CC--:B------:R-:W-:Y:S02]  /*49c0*/  @!P0 FMUL.FTZ R13, R5.reuse, R3.reuse ;  /* 0x00000003050d8220 */ /* 0x0c0fe40000410000 */
[----:B------:R-:W-:Y:S02]  /*49d0*/  @!P0 IMAD.MOV.U32 R9, RZ, RZ, R2 ;  /* 0x000000ffff098224 */ /* 0x000fe400078e0002 */
[C---:B------:R-:W-:Y:S02]  /*49e0*/  @!P0 FMUL.FTZ R3, R4.reuse, R3 ;  /* 0x0000000304038220 */ /* 0x040fe40000410000 */
[----:B------:R-:W-:Y:S01]  /*49f0*/  @!P0 FFMA.FTZ R14, R4, R7, -R13 ;  /* 0x00000007040e8223 */ /* 0x000fe2000001080d */
[----:B------:R-:W-:Y:S01]  /*4a00*/  @!P0 MOV R4, R11 ;  /* 0x0000000b00048202 */ /* 0x000fe20000000f00 */
[----:B------:R-:W-:Y:S04]  /*4a10*/  @!P0 FFMA.FTZ R3, R5, R7, R3 ;  /* 0x0000000705038223 */ /* 0x000fe80000010003 */
[--C-:B------:R-:W-:Y:S01]  /*4a20*/  @!P0 HADD2.F32 R7, -RZ, R4.reuse.H1_H1 ;  /* 0x30000004ff078230 */ /* 0x100fe20000004100 */
[----:B------:R-:W-:Y:S01]  /*4a30*/  @!P0 F2FP.PACK_AB R3, R3, R14 ;  /* 0x0000000e0303823e */ /* 0x000fe200000000ff */
[----:B------:R-:W-:Y:S03]  /*4a40*/  @!P0 HADD2.F32 R5, -RZ, R4.H0_H0 ;  /* 0x20000004ff058230 */ /* 0x000fe60000004100 */
[----:B------:R-:W-:Y:S01]  /*4a50*/  @!P0 MOV R10, R3 ;  /* 0x00000003000a8202 */ /* 0x000fe20000000f00 */
[-C--:B------:R-:W-:Y:S02]  /*4a60*/  @!P0 FMUL.FTZ R13, R7, R6.reuse ;  /* 0x00000006070d8220 */ /* 0x080fe40000410000 */
[C---:B------:R-:W-:Y:S02]  /*4a70*/  @!P0 FMUL.FTZ R4, R5.reuse, R6 ;  /* 0x0000000605048220 */ /* 0x040fe40000410000 */
[----:B----4-:R-:W-:Y:S02]  /*4a80*/  IMAD.MOV.U32 R6, RZ, RZ, R44 ;  /* 0x000000ffff067224 */ /* 0x010fe400078e002c */
[-C--:B------:R-:W-:Y:S01]  /*4a90*/  @!P0 FFMA.FTZ R13, R5, R12.reuse, -R13 ;  /* 0x0000000c050d8223 */ /* 0x080fe2000001080d */
[----:B------:R-:W-:Y:S01]  /*4aa0*/  SHF.L.U32 R5, R235, 0x3, RZ ;  /* 0x00000003eb057819 */ /* 0x000fe200000006ff */
[----:B------:R-:W-:Y:S01]  /*4ab0*/  @!P0 FFMA.FTZ R4, R7, R12, R4 ;  /* 0x0000000c07048223 */ /* 0x000fe20000010004 */
[----:B---3--:R-:W-:Y:S02]  /*4ac0*/  MOV R7, R45 ;  /* 0x0000002d00077202 */ /* 0x008fe40000000f00 */
[C---:B------:R-:W-:Y:S04]  /*4ad0*/  LEA R6, P1, R5.reuse, R6, 0x1 ;  /* 0x0000000605067211 */ /* 0x040fe800078208ff */
[----:B------:R-:W-:Y:S02]  /*4ae0*/  LEA.HI.X.SX32 R7, R5, R7, 0x1, P1 ;  /* 0x0000000705077211 */ /* 0x000fe400008f0eff */
[----:B------:R-:W-:Y:S02]  /*4af0*/  @!P0 F2FP.PACK_AB R5, R0, R22 ;  /* 0x000000160005823e */ /* 0x000fe400000000ff */
[----:B------:R-:W-:Y:S02]  /*4b00*/  @!P0 F2FP.PACK_AB R0, R4, R13 ;  /* 0x0000000d0400823e */ /* 0x000fe400000000ff */
[----:B------:R-:W-:Y:S02]  /*4b10*/  @!P0 MOV R8, R5 ;  /* 0x0000000500088202 */ /* 0x000fe40000000f00 */
[----:B------:R-:W-:Y:S05]  /*4b20*/  @!P0 MOV R11, R0 ;  /* 0x00000000000b8202 */ /* 0x000fea0000000f00 */
[----:B------:R1:W-:Y:S02]  /*4b30*/  ST.E.128 [R6.64], R8 ;  /* 0x0000000806007985 */ /* 0x0003e4000c101d08 */
.L_x_725:
[----:B------:R-:W-:Y:S05]  /*4b40*/  BSYNC B0 ;  /* 0x0000000000007941 */ /* 0x000fea0003800000 */
.L_x_724:
        /* <DEDUP_REMOVED lines=14> */
[----:B------:R-:W-:Y:S02]  /*4c30*/  @!P0 SHF.R.U32.HI R7, RZ, 0x10, R17 ;  /* 0x00000010ff078819 */ /* 0x000fe40000011611 */
[----:B------:R-:W-:Y:S01]  /*4c40*/  @!P0 SHF.R.U32.HI R16, RZ, 0x10, R35 ;  /* 0x00000010ff108819 */ /* 0x000fe20000011623 */
[----:B------:R-:W-:Y:S04]  /*4c50*/  @!P0 HADD2.F32 R13, -RZ, R13.H0_H0 ;  /* 0x2000000dff0d8230 */ /* 0x000fe80000004100 */
[----:B------:R-:W-:Y:S01]  /*4c60*/  @!P0 HADD2.F32 R16, -RZ, R16.H0_H0 ;  /* 0x20000010ff108230 */ /* 0x000fe20000004100 */
[----:B-1----:R-:W-:Y:S02]  /*4c70*/  @!P0 MOV R2, R8 ;  /* 0x0000000800028202 */ /* 0x002fe40000000f00 */
[----:B------:R-:W-:Y:S03]  /*4c80*/  @!P0 MOV R3, R9 ;  /* 0x0000000900038202 */ /* 0x000fe60000000f00 */
[--C-:B------:R-:W-:Y:S02]  /*4c90*/  @!P0 HADD2.F32 R5, -RZ, R2.reuse.H1_H1 ;  /* 0x30000002ff058230 */ /* 0x100fe40000004100 */
[----:B------:R-:W-:Y:S03]  /*4ca0*/  @!P0 HADD2.F32 R2, -RZ, R2.H0_H0 ;  /* 0x20000002ff028230 */ /* 0x000fe60000004100 */
[CC--:B------:R-:W-:Y:S02]  /*4cb0*/  @!P0 FMUL.FTZ R12, R5.reuse, R0.reuse ;  /* 0x00000000050c8220 */ /* 0x0c0fe40000410000 */
[C---:B------:R-:W-:Y:S02]  /*4cc0*/  @!P0 FMUL.FTZ R0, R2.reuse, R0 ;  /* 0x0000000002008220 */ /* 0x040fe40000410000 */
[-C--:B------:R-:W-:Y:S01]  /*4cd0*/  @!P0 FFMA.FTZ R28, R2, R6.reuse, -R12 ;  /* 0x00000006021c8223 */ /* 0x080fe2000001080c */
[----:B------:R-:W-:Y:S01]  /*4ce0*/  @!P0 HADD2.F32 R2, -RZ, R4.H0_H0 ;  /* 0x20000004ff028230 */ /* 0x000fe20000004100 */
[----:B------:R-:W-:Y:S01]  /*4cf0*/  @!P0 FFMA.FTZ R0, R5, R6, R0 ;  /* 0x0000000605008223 */ /* 0x000fe20000010000 */
[--C-:B------:R-:W-:Y:S01]  /*4d00*/  @!P0 HADD2.F32 R12, -RZ, R3.reuse.H1_H1 ;  /* 0x30000003ff0c8230 */ /* 0x100fe20000004100 */
[----:B------:R-:W-:Y:S01]  /*4d10*/  @!P0 MOV R6, R10 ;  /* 0x0000000a00068202 */ /* 0x000fe20000000f00 */
[----:B------:R-:W-:Y:S02]  /*4d20*/  @!P0 HADD2.F32 R4, -RZ, R3.H0_H0 ;  /* 0x20000003ff048230 */ /* 0x000fe40000004100 */
[----:B------:R-:W-:Y:S01]  /*4d30*/  @!P0 HADD2.F32 R3, -RZ, R24.H1_H1 ;  /* 0x30000018ff038230 */ /* 0x000fe20000004100 */
[-C--:B------:R-:W-:Y:S01]  /*4d40*/  @!P0 FMUL.FTZ R5, R12, R2.reuse ;  /* 0x000000020c058220 */ /* 0x080fe20000410000 */
[--C-:B------:R-:W-:Y:S01]  /*4d50*/  @!P0 HADD2.F32 R14, -RZ, R6.reuse.H1_H1 ;  /* 0x30000006ff0e8230 */ /* 0x100fe20000004100 */
[C---:B------:R-:W-:Y:S02]  /*4d60*/  @!P0 FMUL.FTZ R2, R4.reuse, R2 ;  /* 0x0000000204028220 */ /* 0x040fe40000410000 */
[----:B------:R-:W-:Y:S01]  /*4d70*/  @!P0 FFMA.FTZ R27, R4, R13, -R5 ;  /* 0x0000000d041b8223 */ /* 0x000fe20000010805 */
[----:B------:R-:W-:Y:S01]  /*4d80*/  @!P0 MOV R5, R11 ;  /* 0x0000000b00058202 */ /* 0x000fe20000000f00 */
[----:B------:R-:W-:Y:S01]  /*4d90*/  @!P0 FMUL.FTZ R17, R14, R3 ;  /* 0x000000030e118220 */ /* 0x000fe20000410000 */
[----:B------:R-:W-:Y:S01]  /*4da0*/  @!P0 HADD2.F32 R4, -RZ, R6.H0_H0 ;  /* 0x20000006ff048230 */ /* 0x000fe20000004100 */
[----:B------:R-:W-:Y:S01]  /*4db0*/  @!P0 FFMA.FTZ R2, R12, R13, R2 ;  /* 0x0000000d0c028223 */ /* 0x000fe20000010002 */
[----:B------:R-:W-:Y:S02]  /*4dc0*/  @!P0 HADD2.F32 R6, -RZ, R7.H0_H0 ;  /* 0x20000007ff068230 */ /* 0x000fe40000004100 */
[--C-:B------:R-:W-:Y:S01]  /*4dd0*/  @!P0 HADD2.F32 R7, -RZ, R5.reuse.H1_H1 ;  /* 0x30000005ff078230 */ /* 0x100fe20000004100 */
[----:B------:R-:W-:Y:S01]  /*4de0*/  @!P0 FMUL.FTZ R3, R4, R3 ;  /* 0x0000000304038220 */ /* 0x000fe20000410000 */
[----:B------:R-:W-:Y:S01]  /*4df0*/  @!P0 F2FP.PACK_AB R2, R2, R27 ;  /* 0x0000001b0202823e */ /* 0x000fe200000000ff */
[----:B------:R-:W-:Y:S01]  /*4e00*/  @!P0 HADD2.F32 R5, -RZ, R5.H0_H0 ;  /* 0x20000005ff058230 */ /* 0x000fe20000004100 */
[-C--:B------:R-:W-:Y:S02]  /*4e10*/  @!P0 FFMA.FTZ R24, R4, R15.reuse, -R17 ;  /* 0x0000000f04188223 */ /* 0x080fe40000010811 */
[----:B------:R-:W-:Y:S01]  /*4e20*/  @!P0 MOV R9, R2 ;  /* 0x0000000200098202 */ /* 0x000fe20000000f00 */
[-C--:B------:R-:W-:Y:S02]  /*4e30*/  @!P0 FMUL.FTZ R17, R7, R6.reuse ;  /* 0x0000000607118220 */ /* 0x080fe40000410000 */
[C---:B------:R-:W-:Y:S02]  /*4e40*/  @!P0 FMUL.FTZ R4, R5.reuse, R6 ;  /* 0x0000000605048220 */ /* 0x040fe40000410000 */
[----:B------:R-:W-:Y:S02]  /*4e50*/  @!P0 FFMA.FTZ R3, R14, R15, R3 ;  /* 0x0000000f0e038223 */ /* 0x000fe40000010003 */
[----:B------:R-:W-:Y:S01]  /*4e60*/  @!P0 FFMA.FTZ R17, R5, R16, -R17 ;  /* 0x0000001005118223 */ /* 0x000fe20000010811 */
        /* <DEDUP_REMOVED lines=8> */
.L_x_727:
[----:B------:R-:W-:Y:S05]  /*4ef0*/  BSYNC B0 ;  /* 0x0000000000007941 */ /* 0x000fea0003800000 */
.L_x_726:
        /* <DEDUP_REMOVED lines=58> */
.L_x_729:
[----:B------:R-:W-:Y:S05]  /*52a0*/  BSYNC B0 ;  /* 0x0000000000007941 */ /* 0x000fea0003800000 */
.L_x_728:
        /* <DEDUP_REMOVED lines=58> */
.L_x_716:
        /* <DEDUP_REMOVED lines=47> */
.L_x_731:
[----:B------:R-:W-:Y:S05]  /*5940*/  BSYNC B0 ;  /* 0x0000000000007941 */ /* 0x000fea0003800000 */
.L_x_730:
        /* <DEDUP_REMOVED lines=29> */
[----:B--2---:R-:W-:Y:S01]  /*5b20*/  PRMT R11, R2, 0x5410, R0 ;  /* 0x00005410020b7816 */ /* 0x004fe20000000000 */
[----:B------:R-:W-:-:S05]  /*5b30*/  @P0 BRA `(.L_x_733) ;  /* 0x000007f000000947 */ /* 0x000fca0003800000 */
[--C-:B------:R-:W-:Y:S01]  /*5b40*/  IMAD.MOV.U32 R9, RZ, RZ, R5.reuse ;  /* 0x000000ffff097224 */ /* 0x100fe200078e0005 */
[----:B------:R-:W-:Y:S01]  /*5b50*/  LOP3.LUT P2, RZ, R226, 0x2, RZ, 0xc0, !PT ;  /* 0x00000002e2ff7812 */ /* 0x000fe2000784c0ff */
[----:B------:R-:W1:Y:S01]  /*5b60*/  LDS.128 R12, [R97+0x6100] ;  /* 0x00610000610c7984 */ /* 0x000e620000000c00 */
[----:B------:R-:W-:Y:S02]  /*5b70*/  ISETP.GE.AND P0, PT, R104, c[0x0][0x27c], PT ;  /* 0x00009f0068007a0c */ /* 0x000fe40003f06270 */
[----:B------:R-:W-:Y:S02]  /*5b80*/  SEL R0, R120, R118, !P2 ;  /* 0x0000007678007207 */ /* 0x000fe40005000000 */
[----:B------:R-:W-:Y:S02]  /*5b90*/  MOV R10, R32 ;  /* 0x00000020000a7202 */ /* 0x000fe40000000f00 */
[----:B------:R-:W-:Y:S04]  /*5ba0*/  SHF.R.S32.HI R2, RZ, 0x1f, R0 ;  /* 0x0000001fff027819 */ /* 0x000fe80000011400 */
        /* <DEDUP_REMOVED lines=25> */
[----:B------:R-:W-:Y:S01]  /*5d40*/  @!P0 IMAD.MOV.U32 R32, RZ, RZ, R37 ;  /* 0x000000ffff208224 */ /* 0x000fe200078e0025 */
[----:B------:R-:W-:Y:S01]  /*5d50*/  @!P0 HADD2.F32 R5, -RZ, R9.H0_H0 ;  /* 0x20000009ff058230 */ /* 0x000fe20000004100 */
[----:B------:R-:W-:Y:S01]  /*5d60*/  @!P0 FFMA.FTZ R60, R3, R28, -R30 ;  /* 0x0000001c033c8223 */ /* 0x000fe2000001081e */
[----:B------:R-:W-:Y:S01]  /*5d70*/  @!P0 HADD2.F32 R2, -RZ, R2.H0_H0 ;  /* 0x20000002ff028230 */ /* 0x000fe20000004100 */
[----:B------:R-:W-:Y:S01]  /*5d80*/  @!P0 MOV R9, R13 ;  /* 0x0000000d00098202 */ /* 0x000fe20000000f00 */
[----:B------:R-:W-:Y:S01]  /*5d90*/  @!P0 HADD2.F32 R27, -RZ, R29.H1_H1 ;  /* 0x3000001dff1b8230 */ /* 0x000fe20000004100 */
[----:B------:R-:W-:Y:S01]  /*5da0*/  MOV R30, R33 ;  /* 0x00000021001e7202 */ /* 0x000fe20000000f00 */
[----:B------:R-:W-:Y:S01]  /*5db0*/  @!P0 HADD2.F32 R3, -RZ, R8.H1_H1 ;  /* 0x30000008ff038230 */ /* 0x000fe20000004100 */
[----:B------:R-:W-:Y:S01]  /*5dc0*/  @!P0 SHF.R.U32.HI R33, RZ, 0x10, R33 ;  /* 0x00000010ff218819 */ /* 0x000fe20000011621 */
[----:B------:R-:W-:Y:S01]  /*5dd0*/  @!P0 HADD2.F32 R8, -RZ, R4.H0_H0 ;  /* 0x20000004ff088230 */ /* 0x000fe20000004100 */
[-C--:B------:R-:W-:Y:S01]  /*5de0*/  @!P0 FMUL.FTZ R29, R27, R2.reuse ;  /* 0x000000021b1d8220 */ /* 0x080fe20000410000 */
[----:B------:R-:W-:Y:S01]  /*5df0*/  @!P0 HADD2.F32 R28, -RZ, R32.H0_H0 ;  /* 0x20000020ff1c8230 */ /* 0x000fe20000004100 */
[C---:B------:R-:W-:Y:S01]  /*5e00*/  @!P0 FMUL.FTZ R2, R3.reuse, R2 ;  /* 0x0000000203028220 */ /* 0x040fe20000410000 */
[----:B------:R-:W-:Y:S01]  /*5e10*/  @!P0 HADD2.F32 R4, -RZ, R9.H0_H0 ;  /* 0x20000009ff048230 */ /* 0x000fe20000004100 */
[-C--:B------:R-:W-:Y:S01]  /*5e20*/  @!P0 FFMA.FTZ R59, R3, R8.reuse, -R29 ;  /* 0x00000008033b8223 */ /* 0x080fe2000001081d */
[----:B------:R-:W-:Y:S01]  /*5e30*/  @!P0 HADD2.F32 R29, -RZ, R30.H0_H0 ;  /* 0x2000001eff1d8230 */ /* 0x000fe20000004100 */
[-C--:B------:R-:W-:Y:S02]  /*5e40*/  @!P0 FMUL.FTZ R30, R28, R5.reuse ;  /* 0x000000051c1e8220 */ /* 0x080fe40000410000 */
        /* <DEDUP_REMOVED lines=18> */
[--C-:B------:R-:W-:Y:S02]  /*5f70*/  @!P0 SHF.R.U64 R4, R34, 0x10, R35.reuse ;  /* 0x0000001022048819 */ /* 0x100fe40000001223 */
[----:B------:R-:W-:Y:S01]  /*5f80*/  @!P0 SHF.R.U32.HI R34, RZ, 0x10, R35 ;  /* 0x00000010ff228819 */ /* 0x000fe20000011623 */
        /* <DEDUP_REMOVED lines=9> */
[----:B------:R-:W-:Y:S02]  /*6020*/  @!P0 FMUL.FTZ R9, R10, R8 ;  /* 0x000000080a098220 */ /* 0x000fe40000410000 */
[----:B------:R-:W-:Y:S01]  /*6030*/  IMAD.MOV.U32 R33, RZ, RZ, R35 ;  /* 0x000000ffff217224 */ /* 0x000fe200078e0023 */
[----:B------:R-:W-:Y:S01]  /*6040*/  @!P0 F2FP.PACK_AB R35, R59, R60 ;  /* 0x0000003c3b23823e */ /* 0x000fe200000000ff */
        /* <DEDUP_REMOVED lines=46> */
.L_x_733:
[----:B------:R-:W-:Y:S05]  /*6330*/  BSYNC B0 ;  /* 0x0000000000007941 */ /* 0x000fea0003800000 */
.L_x_732:
        /* <DEDUP_REMOVED lines=123> */
.L_x_735:
[----:B------:R-:W-:Y:S05]  /*6af0*/  BSYNC B0 ;  /* 0x0000000000007941 */ /* 0x000fea0003800000 */
.L_x_734:
[----:B------:R-:W-:Y:S11]  /*6b00*/  ISETP.GE.AND P0, PT, R103, c[0x0][0x1d4], PT ;  /* 0x0000750067007a0c */ /* 0x000ff60003f06270 */
[----:B------:R-:W-:Y:S02]  /*6b10*/  @!UPT UIADD3 URZ, URZ, URZ, URZ ;  /* 0x0000003f3f3ff290 */ /* 0x000fe4000fffe03f */
[----:B------:R-:W-:-:S05]  /*6b20*/  @P0 BRA `(.L_x_719) ;  /* 0x00000a2000000947 */ /* 0x000fca0003800000 */
[----:B------:R-:W-:Y:S01]  /*6b30*/  LOP3.LUT P1, RZ, R226, 0x4, RZ, 0xc0, !PT ;  /* 0x00000004e2ff7812 */ /* 0x000fe2000782c0ff */
[----:B-1----:R-:W-:Y:S01]  /*6b40*/  LDS.128 R12, [R95+0x6100] ;  /* 0x006100005f0c7984 */ /* 0x002fe20000000c00 */
[----:B------:R-:W-:Y:S02]  /*6b50*/  ISETP.GE.AND P0, PT, R103, c[0x0][0x27c], PT ;  /* 0x00009f0067007a0c */ /* 0x000fe40003f06270 */
[----:B------:R-:W-:Y:S04]  /*6b60*/  SEL R0, R120, R118, !P1 ;  /* 0x0000007678007207 */ /* 0x000fe80004800000 */
[----:B------:R-:W-:Y:S04]  /*6b70*/  SHF.R.S32.HI R2, RZ, 0x1f, R0 ;  /* 0x0000001fff027819 */ /* 0x000fe80000011400 */
[----:B------:R-:W-:Y:S03]  /*6b80*/  LEA.HI R0, R2, R0, RZ, 0x4 ;  /* 0x0000000002007211 */ /* 0x000fe600078f20ff */
[----:B------:R-:W-:Y:S01]  /*6b90*/  @!P0 HADD2.F32 R4, -RZ, R25.H0_H0 ;  /* 0x20000019ff048230 */ /* 0x000fe20000004100 */
[----:B------:R-:W-:Y:S01]  /*6ba0*/  LEA.HI.SX32 R0, R0, R110, 0x1c ;  /* 0x0000006e00007211 */ /* 0x000fe200078fe2ff */
[----:B------:R-:W-:Y:S01]  /*6bb0*/  @!P0 HADD2.F32 R8, -RZ, R50.H0_H0 ;  /* 0x20000032ff088230 */ /* 0x000fe20000004100 */
[--C-:B------:R-:W-:Y:S01]  /*6bc0*/  @!P0 SHF.R.U64 R10, R44, 0x10, R45.reuse ;  /* 0x000000102c0a8819 */ /* 0x100fe2000000122d */
[----:B------:R-:W-:Y:S01]  /*6bd0*/  @!P0 HADD2.F32 R19, -RZ, R51.H0_H0 ;  /* 0x20000033ff138230 */ /* 0x000fe20000004100 */
[----:B------:R-:W-:Y:S02]  /*6be0*/  SHF.R.S32.HI R2, RZ, 0x1f, R0 ;  /* 0x0000001fff027819 */ /* 0x000fe40000011400 */
[----:B------:R-:W-:Y:S01]  /*6bf0*/  SHF.L.U32 R32, R0, 0x3, RZ ;  /* 0x0000000300207819 */ /* 0x000fe200000006ff */
[----:B------:R-:W-:Y:S01]  /*6c00*/  @!P0 HADD2.F32 R10, -RZ, R10.H0_H0 ;  /* 0x2000000aff0a8230 */ /* 0x000fe20000004100 */
[----:B------:R-:W-:Y:S02]  /*6c10*/  LEA.HI R0, R2, R0, RZ, 0x3 ;  /* 0x0000000002007211 */ /* 0x000fe400078f18ff */
[----:B------:R-:W-:Y:S02]  /*6c20*/  LOP3.LUT R2, R237, 0x38, R32, 0xf8, !PT ;  /* 0x00000038ed027812 */ /* 0x000fe400078ef820 */
[----:B------:R-:W-:Y:S02]  /*6c30*/  SHF.L.U32 R0, R0, 0x9, RZ ;  /* 0x0000000900007819 */ /* 0x000fe400000006ff */
[----:B------:R-:W-:Y:S02]  /*6c40*/  LOP3.LUT R2, R2, R238, RZ, 0x3c, !PT ;  /* 0x000000ee02027212 */ /* 0x000fe400078e3cff */
[----:B------:R-:W-:Y:S02]  /*6c50*/  LOP3.LUT R0, R0, 0x7ffff000, RZ, 0xc0, !PT ;  /* 0x7ffff00000007812 */ /* 0x000fe400078ec0ff */
[----:B------:R-:W-:Y:S02]  /*6c60*/  @!P0 SHF.R.U32.HI R11, RZ, 0x10, R45 ;  /* 0x00000010ff0b8819 */ /* 0x000fe4000001162d */
[----:B------:R-:W-:Y:S02]  /*6c70*/  IADD3 R0, R2, R0, R239 ;  /* 0x0000000002007210 */ /* 0x000fe40007ffe0ef */
[----:B------:R-:W-:Y:S01]  /*6c80*/  @!P0 SHF.R.U64 R2, R20, 0x10, R21 ;  /* 0x0000001014028819 */ /* 0x000fe20000001215 */
[----:B------:R-:W-:Y:S01]  /*6c90*/  @!P0 HADD2.F32 R17, -RZ, R11.H0_H0 ;  /* 0x2000000bff118230 */ /* 0x000fe20000004100 */
[----:B------:R-:W-:Y:S01]  /*6ca0*/  @!P0 SHF.R.U64 R11, R22, 0x10, R23 ;  /* 0x00000010160b8819 */ /* 0x000fe20000001217 */
[----:B------:R-:W-:Y:S01]  /*6cb0*/  IMAD.SHL.U32 R0, R0, 0x2, RZ ;  /* 0x0000000200007824 */ /* 0x000fe200078e00ff */
[----:B------:R-:W-:Y:S01]  /*6cc0*/  @!P0 SHF.R.U32.HI R7, RZ, 0x10, R21 ;  /* 0x00000010ff078819 */ /* 0x000fe20000011615 */
[----:B------:R-:W-:Y:S01]  /*6cd0*/  @!P0 HADD2.F32 R2, -RZ, R2.H0_H0 ;  /* 0x20000002ff028230 */ /* 0x000fe20000004100 */
[----:B------:R-:W-:Y:S02]  /*6ce0*/  @!P0 SHF.R.U64 R27, R46, 0x10, R47 ;  /* 0x000000102e1b8819 */ /* 0x000fe4000000122f */
[----:B------:R-:W1:Y:S01]  /*6cf0*/  LDS.128 R28, [R0+0x6100] ;  /* 0x00610000001c7984 */ /* 0x000e620000000c00 */
[----:B------:R-:W-:Y:S01]  /*6d00*/  @!P0 HADD2.F32 R7, -RZ, R7.H0_H0 ;  /* 0x20000007ff078230 */ /* 0x000fe20000004100 */
[----:B-1----:R-:W-:Y:S01]  /*6d10*/  @!P0 IMAD.MOV.U32 R3, RZ, RZ, R28 ;  /* 0x000000ffff038224 */ /* 0x002fe200078e001c */
[----:B------:R-:W-:Y:S02]  /*6d20*/  @!P0 MOV R0, R12 ;  /* 0x0000000c00008202 */ /* 0x000fe40000000f00 */
[----:B------:R-:W-:Y:S02]  /*6d30*/  @!P0 MOV R24, R30 ;  /* 0x0000001e00188202 */ /* 0x000fe40000000f00 */
[--C-:B------:R-:W-:Y:S01]  /*6d40*/  @!P0 HADD2.F32 R6, -RZ, R3.reuse.H0_H0 ;  /* 0x20000003ff068230 */ /* 0x100fe20000004100 */
[----:B------:R-:W-:Y:S01]  /*6d50*/  @!P0 MOV R21, R31 ;  /* 0x0000001f00158202 */ /* 0x000fe20000000f00 */
[--C-:B------:R-:W-:Y:S02]  /*6d60*/  @!P0 HADD2.F32 R5, -RZ, R0.reuse.H0_H0 ;  /* 0x20000000ff058230 */ /* 0x100fe40000004100 */
[----:B------:R-:W-:Y:S01]  /*6d70*/  @!P0 HADD2.F32 R9, -RZ, R3.H1_H1 ;  /* 0x30000003ff098230 */ /* 0x000fe20000004100 */
[CC--:B------:R-:W-:Y:S01]  /*6d80*/  @!P0 FMUL.FTZ R16, R6.reuse, R4.reuse ;  /* 0x0000000406108220 */ /* 0x0c0fe20000410000 */
[----:B------:R-:W-:Y:S01]  /*6d90*/  @!P0 HADD2.F32 R3, -RZ, R0.H1_H1 ;  /* 0x30000000ff038230 */ /* 0x000fe20000004100 */
[----:B------:R-:W-:Y:S01]  /*6da0*/  @!P0 FMUL.FTZ R0, R5, R4 ;  /* 0x0000000405008220 */ /* 0x000fe20000410000 */
[----:B------:R-:W-:Y:S01]  /*6db0*/  @!P0 HADD2.F32 R18, -RZ, R24.H0_H0 ;  /* 0x20000018ff128230 */ /* 0x000fe20000004100 */
[----:B------:R-:W-:Y:S02]  /*6dc0*/  @!P0 FMUL.FTZ R4, R9, R2 ;  /* 0x0000000209048220 */ /* 0x000fe40000410000 */
[----:B------:R-:W-:Y:S01]  /*6dd0*/  @!P0 FFMA.FTZ R36, R5, R8, -R16 ;  /* 0x0000000805248223 */ /* 0x000fe20000010810 */
[----:B------:R-:W-:Y:S01]  /*6de0*/  @!P0 MOV R5, R29 ;  /* 0x0000001d00058202 */ /* 0x000fe20000000f00 */
[C---:B------:R-:W-:Y:S02]  /*6df0*/  @!P0 FFMA.FTZ R34, R3.reuse, R10, -R4 ;  /* 0x0000000a03228223 */ /* 0x040fe40000010804 */
[----:B------:R-:W-:Y:S02]  /*6e00*/  @!P0 IMAD.MOV.U32 R4, RZ, RZ, R13 ;  /* 0x000000ffff048224 */ /* 0x000fe400078e000d */
[----:B------:R-:W-:Y:S01]  /*6e10*/  @!P0 FFMA.FTZ R0, R6, R8, R0 ;  /* 0x0000000806008223 */ /* 0x000fe20000010000 */
[----:B------:R-:W-:Y:S01]  /*6e20*/  @!P0 HADD2.F32 R16, -RZ, R5.H1_H1 ;  /* 0x30000005ff108230 */ /* 0x000fe20000004100 */
[----:B------:R-:W-:Y:S01]  /*6e30*/  @!P0 FMUL.FTZ R2, R3, R2 ;  /* 0x0000000203028220 */ /* 0x000fe20000410000 */
[----:B------:R-:W-:Y:S01]  /*6e40*/  @!P0 HADD2.F32 R3, -RZ, R25.H1_H1 ;  /* 0x30000019ff038230 */ /* 0x000fe20000004100 */
[----:B------:R-:W-:Y:S01]  /*6e50*/  @!P0 SHF.R.U32.HI R25, RZ, 0x10, R47 ;  /* 0x00000010ff198819 */ /* 0x000fe2000001162f */
[----:B------:R-:W-:Y:S01]  /*6e60*/  @!P0 HADD2.F32 R8, -RZ, R5.H0_H0 ;  /* 0x20000005ff088230 */ /* 0x000fe20000004100 */
[----:B------:R-:W-:Y:S01]  /*6e70*/  @!P0 FFMA.FTZ R2, R9, R10, R2 ;  /* 0x0000000a09028223 */ /* 0x000fe20000010002 */
[----:B------:R-:W-:Y:S01]  /*6e80*/  @!P0 HADD2.F32 R5, -RZ, R4.H1_H1 ;  /* 0x30000004ff058230 */ /* 0x000fe20000004100 */
[----:B------:R-:W-:Y:S01]  /*6e90*/  @!P0 FMUL.FTZ R9, R16, R7 ;  /* 0x0000000710098220 */ /* 0x000fe20000410000 */
[----:B------:R-:W-:Y:S02]  /*6ea0*/  @!P0 HADD2.F32 R10, -RZ, R50.H1_H1 ;  /* 0x30000032ff0a8230 */ /* 0x000fe40000004100 */
[----:B------:R-:W-:Y:S01]  /*6eb0*/  @!P0 HADD2.F32 R6, -RZ, R4.H0_H0 ;  /* 0x20000004ff068230 */ /* 0x000fe20000004100 */
[----:B------:R-:W-:Y:S02]  /*6ec0*/  @!P0 FMUL.FTZ R4, R8, R3 ;  /* 0x0000000308048220 */ /* 0x000fe40000410000 */
[C---:B------:R-:W-:Y:S02]  /*6ed0*/  @!P0 FFMA.FTZ R20, R5.reuse, R17, -R9 ;  /* 0x0000001105148223 */ /* 0x040fe40000010809 */
[----:B------:R-:W-:Y:S02]  /*6ee0*/  @!P0 IMAD.MOV.U32 R9, RZ, RZ, R14 ;  /* 0x000000ffff098224 */ /* 0x000fe400078e000e */
[CC--:B------:R-:W-:Y:S02]  /*6ef0*/  @!P0 FFMA.FTZ R33, R6.reuse, R10.reuse, -R4 ;  /* 0x0000000a06218223 */ /* 0x0c0fe40000010804 */
[----:B------:R-:W-:Y:S01]  /*6f00*/  @!P0 FMUL.FTZ R4, R5, R7 ;  /* 0x0000000705048220 */ /* 0x000fe20000410000 */
[--C-:B------:R-:W-:Y:S01]  /*6f10*/  @!P0 HADD2.F32 R5, -RZ, R26.reuse.H0_H0 ;  /* 0x2000001aff058230 */ /* 0x100fe20000004100 */
[----:B------:R-:W-:Y:S01]  /*6f20*/  @!P0 FMUL.FTZ R3, R6, R3 ;  /* 0x0000000306038220 */ /* 0x000fe20000410000 */
[----:B------:R-:W-:Y:S01]  /*6f30*/  @!P0 HADD2.F32 R6, -RZ, R9.H0_H0 ;  /* 0x20000009ff068230 */ /* 0x000fe20000004100 */
[----:B------:R-:W-:Y:S01]  /*6f40*/  @!P0 F2FP.PACK_AB R33, R20, R33 ;  /* 0x000000211421823e */ /* 0x000fe200000000ff */
[----:B------:R-:W-:Y:S01]  /*6f50*/  @!P0 HADD2.F32 R20, -RZ, R51.H1_H1 ;  /* 0x30000033ff148230 */ /* 0x000fe20000004100 */
[----:B------:R-:W-:Y:S02]  /*6f60*/  @!P0 FMUL.FTZ R7, R18, R5 ;  /* 0x0000000512078220 */ /* 0x000fe40000410000 */
[----:B------:R-:W-:Y:S01]  /*6f70*/  @!P0 FFMA.FTZ R3, R8, R10, R3 ;  /* 0x0000000a08038223 */ /* 0x000fe20000010003 */
[----:B------:R-:W-:Y:S01]  /*6f80*/  @!P0 SHF.R.U32.HI R10, RZ, 0x10, R23 ;  /* 0x00000010ff0a8819 */ /* 0x000fe20000011617 */
[----:B------:R-:W-:Y:S02]  /*6f90*/  @!P0 IMAD.MOV.U32 R8, RZ, RZ, R15 ;  /* 0x000000ffff088224 */ /* 0x000fe400078e000f */
[----:B------:R-:W-:Y:S01]  /*6fa0*/  @!P0 FFMA.FTZ R35, R6, R19, -R7 ;  /* 0x0000001306238223 */ /* 0x000fe20000010807 */
[----:B------:R-:W-:Y:S01]  /*6fb0*/  @!P0 HADD2.F32 R7, -RZ, R26.H1_H1 ;  /* 0x3000001aff078230 */ /* 0x000fe20000004100 */
[----:B------:R-:W-:Y:S01]  /*6fc0*/  @!P0 FFMA.FTZ R4, R16, R17, R4 ;  /* 0x0000001110048223 */ /* 0x000fe20000010004 */
[--C-:B------:R-:W-:Y:S01]  /*6fd0*/  @!P0 HADD2.F32 R17, -RZ, R21.reuse.H0_H0 ;  /* 0x20000015ff118230 */ /* 0x100fe20000004100 */
[----:B------:R-:W-:Y:S01]  /*6fe0*/  @!P0 FMUL.FTZ R5, R6, R5 ;  /* 0x0000000506058220 */ /* 0x000fe20000410000 */
[----:B------:R-:W-:Y:S01]  /*6ff0*/  @!P0 HADD2.F32 R6, -RZ, R8.H0_H0 ;  /* 0x20000008ff068230 */ /* 0x000fe20000004100 */
[----:B------:R-:W-:Y:S01]  /*7000*/  @!P0 IMAD.MOV.U32 R13, RZ, RZ, R33 ;  /* 0x000000ffff0d8224 */ /* 0x000fe200078e0021 */
[----:B------:R-:W-:Y:S01]  /*7010*/  @!P0 F2FP.PACK_AB R26, R34, R36 ;  /* 0x00000024221a823e */ /* 0x000fe200000000ff */
[-C--:B------:R-:W-:Y:S01]  /*7020*/  @!P0 FMUL.FTZ R22, R17, R7.reuse ;  /* 0x0000000711168220 */ /* 0x080fe20000410000 */
[----:B------:R-:W-:Y:S01]  /*7030*/  @!P0 HADD2.F32 R16, -RZ, R10.H0_H0 ;  /* 0x2000000aff108230 */ /* 0x000fe20000004100 */
[C---:B------:R-:W-:Y:S01]  /*7040*/  @!P0 FMUL.FTZ R7, R6.reuse, R7 ;  /* 0x0000000706078220 */ /* 0x040fe20000410000 */
[----:B------:R-:W-:Y:S01]  /*7050*/  @!P0 HADD2.F32 R21, -RZ, R21.H1_H1 ;  /* 0x30000015ff158230 */ /* 0x000fe20000004100 */
[----:B------:R-:W-:Y:S01]  /*7060*/  @!P0 FFMA.FTZ R34, R6, R20, -R22 ;  /* 0x0000001406228223 */ /* 0x000fe20000010816 */
[----:B------:R-:W-:Y:S01]  /*7070*/  @!P0 MOV R12, R26 ;  /* 0x0000001a000c8202 */ /* 0x000fe20000000f00 */
[----:B------:R-:W-:Y:S01]  /*7080*/  @!P0 FFMA.FTZ R5, R18, R19, R5 ;  /* 0x0000001312058223 */ /* 0x000fe20000010005 */
[----:B------:R-:W-:Y:S01]  /*7090*/  @!P0 F2FP.PACK_AB R3, R4, R3 ;  /* 0x000000030403823e */ /* 0x000fe200000000ff */
[----:B------:R-:W-:Y:S02]  /*70a0*/  @!P0 HADD2.F32 R22, -RZ, R25.H0_H0 ;  /* 0x20000019ff168230 */ /* 0x000fe40000004100 */
[----:B------:R-:W-:Y:S01]  /*70b0*/  @!P0 HADD2.F32 R6, -RZ, R8.H1_H1 ;  /* 0x30000008ff068230 */ /* 0x000fe20000004100 */
[----:B------:R-:W-:Y:S01]  /*70c0*/  @!P0 FMUL.FTZ R8, R21, R16 ;  /* 0x0000001015088220 */ /* 0x000fe20000410000 */
[----:B------:R-:W-:Y:S01]  /*70d0*/  @!P0 HADD2.F32 R10, -RZ, R11.H0_H0 ;  /* 0x2000000bff0a8230 */ /* 0x000fe20000004100 */
[----:B------:R-:W-:Y:S01]  /*70e0*/  @!P0 IMAD.MOV.U32 R29, RZ, RZ, R3 ;  /* 0x000000ffff1d8224 */ /* 0x000fe200078e0003 */
[----:B------:R-:W-:Y:S01]  /*70f0*/  @!P0 HADD2.F32 R11, -RZ, R24.H1_H1 ;  /* 0x30000018ff0b8230 */ /* 0x000fe20000004100 */
[C---:B----4-:R-:W-:Y:S01]  /*7100*/  LEA R24, P1, R73.reuse, R52, 0x1 ;  /* 0x0000003449187211 */ /* 0x050fe200078208ff */
[C---:B------:R-:W-:Y:S02]  /*7110*/  @!P0 FFMA.FTZ R23, R6.reuse, R22, -R8 ;  /* 0x0000001606178223 */ /* 0x040fe40000010808 */
[----:B------:R-:W-:Y:S01]  /*7120*/  @!P0 FMUL.FTZ R8, R6, R16 ;  /* 0x0000001006088220 */ /* 0x000fe20000410000 */
[----:B---3--:R-:W-:Y:S01]  /*7130*/  LEA.HI.X R25, R73, R53, R99, 0x1, P1 ;  /* 0x0000003549197211 */ /* 0x008fe200008f0c63 */
[----:B------:R-:W-:Y:S01]  /*7140*/  @!P0 HADD2.F32 R16, -RZ, R27.H0_H0 ;  /* 0x2000001bff108230 */ /* 0x000fe20000004100 */
[----:B------:R-:W-:Y:S01]  /*7150*/  @!P0 F2FP.PACK_AB R23, R23, R34 ;  /* 0x000000221717823e */ /* 0x000fe200000000ff */
[----:B------:R-:W-:Y:S01]  /*7160*/  @!P0 HADD2.F32 R6, -RZ, R9.H1_H1 ;  /* 0x30000009ff068230 */ /* 0x000fe20000004100 */
[----:B------:R-:W-:Y:S03]  /*7170*/  @!P0 FMUL.FTZ R9, R11, R10 ;  /* 0x0000000a0b098220 */ /* 0x000fe60000410000 */
[----:B------:R-:W-:Y:S02]  /*7180*/  @!P0 IMAD.MOV.U32 R15, RZ, RZ, R23 ;  /* 0x000000ffff0f8224 */ /* 0x000fe400078e0017 */
        /* <DEDUP_REMOVED lines=21> */
.L_x_715:
        /* <DEDUP_REMOVED lines=8> */
[----:B------:R-:W-:Y:S02]  /*7360*/  ISETP.GE.AND P3, PT, R214, c[0x0][0x1d4], PT ;  /* 0x00007500d6007a0c */ /* 0x000fe40003f66270 */
[C---:B------:R-:W-:Y:S09]  /*7370*/  ISETP.GE.AND P2, PT, R213.reuse, c[0x0][0x1d4], PT ;  /* 0x00007500d5007a0c */ /* 0x040ff20003f46270 */
        /* <DEDUP_REMOVED lines=29> */
.L_x_719:
[----:B------:R-:W-:Y:S05]  /*7550*/  BSYNC B1 ;  /* 0x0000000000017941 */ /* 0x000fea0003800000 */
.L_x_714:
        /* <DEDUP_REMOVED lines=53> */
[----:B------:R-:W-:Y:S02]  /*78b0*/  ISETP.GE.AND P3, PT, R214, c[0x0][0x1d4], PT ;  /* 0x00007500d6007a0c */ /* 0x000fe40003f66270 */
[C---:B------:R-:W-:Y:S09]  /*78c0*/  ISETP.GE.AND P2, PT, R213.reuse, c[0x0][0x1d4], PT ;  /* 0x00007500d5007a0c */ /* 0x040ff20003f46270 */
        /* <DEDUP_REMOVED lines=29> */
.L_x_737:
[----:B------:R-:W-:Y:S05]  /*7aa0*/  BSYNC B0 ;  /* 0x0000000000007941 */ /* 0x000fea0003800000 */
.L_x_736:
        /* <DEDUP_REMOVED lines=26> */
.L_x_713:
[----:B------:R-:W-:Y:S02]  /*7c50*/  IMAD.MOV.U32 R0, RZ, RZ, c[0x0][0x2c4] ;  /* 0x0000b100ff007624 */ /* 0x000fe400078e00ff */
[----:B-1----:R-:W-:-:S03]  /*7c60*/  IMAD.MOV.U32 R3, RZ, RZ, c[0x0][0x32c] ;  /* 0x0000cb00ff037624 */ /* 0x002fc600078e00ff */
[----:B------:R-:W-:Y:S02]  /*7c70*/  ISETP.NE.AND P3, PT, R0, 0x1, PT ;  /* 0x000000010000780c */ /* 0x000fe40003f65270 */
[----:B------:R-:W-:Y:S02]  /*7c80*/  IADD3 R0, R233, 0x7f, RZ ;  /* 0x0000007fe9007810 */ /* 0x000fe40007ffe0ff */
[----:B------:R-:W-:-:S09]  /*7c90*/  ISETP.GE.AND P1, PT, R3, 0x1, PT ;  /* 0x000000010300780c */ /* 0x000fd20003f26270 */
[----:B------:R-:W-:-:S05]  /*7ca0*/  @P3 IMAD.HI.U32 R2, R0, c[0x0][0x2c8], RZ ;  /* 0x0000b20000023a27 */ /* 0x000fca00078e00ff */
[----:B------:R-:W-:-:S05]  /*7cb0*/  @P3 SHF.R.U32.HI R0, RZ, c[0x0][0x2cc], R2 ;  /* 0x0000b300ff003a19 */ /* 0x000fca0000011602 */
[----:B------:R-:W-:-:S05]  /*7cc0*/  IMAD.IADD R0, R121, 0x1, R0 ;  /* 0x0000000179007824 */ /* 0x000fca00078e0200 */
[----:B------:R-:W-:Y:S01]  /*7cd0*/  IADD3 R3, R0, c[0x0][0x328], RZ ;  /* 0x0000ca0000037a10 */ /* 0x000fe20007ffe0ff */
[----:B------:R-:W-:Y:S05]  /*7ce0*/  @!P1 BRA `(.L_x_739) ;  /* 0x0000011000009947 */ /* 0x000fea0003800000 */
[C---:B------:R-:W-:Y:S01]  /*7cf0*/  ISETP.GT.AND P0, PT, R0.reuse, RZ, PT ;  /* 0x000000ff0000720c */ /* 0x040fe20003f04270 */
[----:B------:R-:W-:Y:S01]  /*7d00*/  BSSY B0, `(.L_x_740) ;  /* 0x000000d000007945 */ /* 0x000fe20003800000 */
[----:B------:R-:W-:Y:S01]  /*7d10*/  IADD3 R2, R0, -0x1, RZ ;  /* 0xffffffff00027810 */ /* 0x000fe20007ffe0ff */
[----:B------:R-:W-:-:S10]  /*7d20*/  IMAD.MOV.U32 R4, RZ, RZ, c[0x0][0x32c] ;  /* 0x0000cb00ff047624 */ /* 0x000fd400078e00ff */
[----:B------:R-:W-:Y:S05]  /*7d30*/  @P0 BRA `(.L_x_741) ;  /* 0x0000006000000947 */ /* 0x000fea0003800000 */
[----:B------:R-:W-:Y:S01]  /*7d40*/  ISETP.NE.AND P0, PT, R4, 0x1, PT ;  /* 0x000000010400780c */ /* 0x000fe20003f05270 */
[----:B------:R-:W-:-:S12]  /*7d50*/  IMAD.MOV R0, RZ, RZ, -R0 ;  /* 0x000000ffff007224 */ /* 0x000fd800078e0a00 */
[----:B------:R-:W-:-:S05]  /*7d60*/  @P0 IMAD.HI.U32 R2, R0, c[0x0][0x330], RZ ;  /* 0x0000cc0000020a27 */ /* 0x000fca00078e00ff */
[----:B------:R-:W-:-:S04]  /*7d70*/  @P0 SHF.R.U32.HI R0, RZ, c[0x0][0x334], R2 ;  /* 0x0000cd00ff000a19 */ /* 0x000fc80000011602 */
[----:B------:R-:W-:Y:S01]  /*7d80*/  LOP3.LUT R2, RZ, R0, RZ, 0x33, !PT ;  /* 0x00000000ff027212 */ /* 0x000fe200078e33ff */
[----:B------:R-:W-:Y:S05]  /*7d90*/  BRA `(.L_x_742) ;  /* 0x0000003000007947 */ /* 0x000fea0003800000 */
.L_x_741:
[----:B------:R-:W-:-:S13]  /*7da0*/  ISETP.NE.AND P0, PT, R4, 0x1, PT ;  /* 0x000000010400780c */ /* 0x000fda0003f05270 */
[----:B------:R-:W-:-:S05]  /*7db0*/  @P0 IMAD.HI.U32 R0, R2, c[0x0][0x330], RZ ;  /* 0x0000cc0002000a27 */ /* 0x000fca00078e00ff */
[----:B------:R-:W-:Y:S02]  /*7dc0*/  @P0 SHF.R.U32.HI R2, RZ, c[0x0][0x334], R0 ;  /* 0x0000cd00ff020a19 */ /* 0x000fe40000011600 */
.L_x_742:
[----:B------:R-:W-:Y:S05]  /*7dd0*/  BSYNC B0 ;  /* 0x0000000000007941 */ /* 0x000fea0003800000 */
.L_x_740:
[----:B------:R-:W-:-:S05]  /*7de0*/  IMAD R2, R2, R4, c[0x0][0x32c] ;  /* 0x0000cb0002027624 */ /* 0x000fca00078e0204 */
[----:B------:R-:W-:-:S04]  /*7df0*/  IMNMX R3, R3, R2, PT ;  /* 0x0000000203037217 */ /* 0x000fc80003800200 */
.L_x_739:
[----:B------:R-:W-:Y:S01]  /*7e00*/  IADD3 R3, R3, 0x3f, RZ ;  /* 0x0000003f03037810 */ /* 0x000fe20007ffe0ff */
[----:B------:R-:W-:-:S03]  /*7e10*/  @P3 IMAD.HI.U32 R2, R233, c[0x0][0x2c8], RZ ;  /* 0x0000b200e9023a27 */ /* 0x000fc600078e00ff */
[----:B------:R-:W-:Y:S01]  /*7e20*/  SHF.R.S32.HI R4, RZ, 0x1f, R3 ;  /* 0x0000001fff047819 */ /* 0x000fe20000011403 */
[----:B------:R-:W-:Y:S01]  /*7e30*/  IMAD.MOV.U32 R0, RZ, RZ, R233 ;  /* 0x000000ffff007224 */ /* 0x000fe200078e00e9 */
[----:B------:R-:W-:Y:S02]  /*7e40*/  @P3 SHF.R.U32.HI R0, RZ, c[0x0][0x2cc], R2 ;  /* 0x0000b300ff003a19 */ /* 0x000fe40000011602 */
        /* <DEDUP_REMOVED lines=16> */
.L_x_745:
[----:B------:R-:W-:-:S04]  /*7f50*/  MOV R3, c[0x0][0x32c] ;  /* 0x0000cb0000037a02 */ /* 0x000fc80000000f00 */
[----:B------:R-:W-:-:S13]  /*7f60*/  ISETP.NE.AND P0, PT, R3, 0x1, PT ;  /* 0x000000010300780c */ /* 0x000fda0003f05270 */
[----:B------:R-:W-:-:S05]  /*7f70*/  @P0 IMAD.HI.U32 R3, R0, c[0x0][0x330], RZ ;  /* 0x0000cc0000030a27 */ /* 0x000fca00078e00ff */
[----:B------:R-:W-:Y:S02]  /*7f80*/  @P0 SHF.R.U32.HI R0, RZ, c[0x0][0x334], R3 ;  /* 0x0000cd00ff000a19 */ /* 0x000fe40000011603 */
.L_x_746:
[----:B------:R-:W-:Y:S05]  /*7f90*/  BSYNC B0 ;  /* 0x0000000000007941 */ /* 0x000fea0003800000 */
.L_x_744:
[----:B------:R-:W-:-:S05]  /*7fa0*/  IMAD R0, R0, c[0x0][0x32c], RZ ;  /* 0x0000cb0000007a24 */ /* 0x000fca00078e02ff */
[----:B------:R-:W-:-:S04]  /*7fb0*/  IMNMX R2, R2, R0, !PT ;  /* 0x0000000002027217 */ /* 0x000fc80007800200 */
.L_x_743:
[----:B------:R-:W-:Y:S01]  /*7fc0*/  SHF.R.S32.HI R0, RZ, 0x1f, R2 ;  /* 0x0000001fff007819 */ /* 0x000fe20000011402 */
[----:B------:R-:W-:Y:S03]  /*7fd0*/  BSSY B0, `(.L_x_747) ;  /* 0x0000024000007945 */ /* 0x000fe60003800000 */
[----:B------:R-:W-:-:S04]  /*7fe0*/  LEA.HI R0, R0, R2, RZ, 0x6 ;  /* 0x0000000200007211 */ /* 0x000fc800078f30ff */
[----:B------:R-:W-:-:S04]  /*7ff0*/  SHF.R.S32.HI R0, RZ, 0x6, R0 ;  /* 0x00000006ff007819 */ /* 0x000fc80000011400 */
[----:B------:R-:W-:Y:S01]  /*8000*/  IMNMX R6, RZ, R0, !PT ;  /* 0x00000000ff067217 */ /* 0x000fe20007800200 */
[----:B------:R-:W-:-:S03]  /*8010*/  IMAD.MOV.U32 R0, RZ, RZ, RZ ;  /* 0x000000ffff007224 */ /* 0x000fc600078e00ff */
[----:B------:R-:W-:-:S13]  /*8020*/  ISETP.GT.AND P0, PT, R7, R6, PT ;  /* 0x000000060700720c */ /* 0x000fda0003f04270 */
        /* <DEDUP_REMOVED lines=30> */
.L_x_748:
[----:B------:R-:W-:Y:S05]  /*8210*/  BSYNC B0 ;  /* 0x0000000000007941 */ /* 0x000fea0003800000 */
.L_x_747:
[----:B------:R-:W-:Y:S01]  /*8220*/  IMAD R215, R249, R0, R6 ;  /* 0x00000000f9d77224 */ /* 0x000fe200078e0206 */
[----:B------:R-:W-:Y:S01]  /*8230*/  MOV R18, RZ ;  /* 0x000000ff00127202 */ /* 0x000fe20000000f00 */
[----:B------:R-:W-:Y:S01]  /*8240*/  IMAD.MOV.U32 R15, RZ, RZ, RZ ;  /* 0x000000ffff0f7224 */ /* 0x000fe200078e00ff */
[----:B------:R-:W-:Y:S01]  /*8250*/  CS2R R50, SRZ ;  /* 0x0000000000327805 */ /* 0x000fe2000001ff00 */
[--C-:B------:R-:W-:Y:S01]  /*8260*/  IMAD.IADD R2, R215, 0x1, R0.reuse ;  /* 0x00000001d7027824 */ /* 0x100fe200078e0200 */
        /* <DEDUP_REMOVED lines=53> */
[----:B------:R-:W-:-:S04]  /*85c0*/  @P1 IMAD.MOV.U32 R2, RZ, RZ, 0x4 ;  /* 0x00000004ff021424 */ /* 0x000fc800078e00ff */
[----:B------:R-:W-:-:S05]  /*85d0*/  @P1 IMAD.WIDE R2, R247, R2, c[0x0][0x340] ;  /* 0x0000d000f7021625 */ /* 0x000fca00078e0202 */
[----:B------:R1:W5:Y:S01]  /*85e0*/  @P1 LDG.E R12, [R2.64] ;  /* 0x00000008020c1981 */ /* 0x000362000c1e1900 */
[----:B------:R-:W-:Y:S02]  /*85f0*/  SHF.R.S32.HI R0, RZ, 0x1f, R131 ;  /* 0x0000001fff007819 */ /* 0x000fe40000011483 */
[----:B------:R-:W-:Y:S02]  /*8600*/  ISETP.NE.U32.AND P0, PT, RZ, c[0x0][0x348], PT ;  /* 0x0000d200ff007a0c */ /* 0x000fe40003f05070 */
[----:B------:R-:W-:Y:S01]  /*8610*/  LOP3.LUT R85, R246, 0xffff, RZ, 0xc0, !PT ;  /* 0x0000fffff6557812 */ /* 0x000fe200078ec0ff */
[----:B------:R-:W-:Y:S01]  /*8620*/  IMAD R0, R0, c[0x0][0x178], RZ ;  /* 0x00005e0000007a24 */ /* 0x000fe200078e02ff */
[----:B------:R-:W-:Y:S02]  /*8630*/  ISETP.NE.AND.EX P0, PT, RZ, c[0x0][0x34c], PT, P0 ;  /* 0x0000d300ff007a0c */ /* 0x000fe40003f05300 */
[----:B------:R-:W-:Y:S01]  /*8640*/  IADD3 R4, R209, R233, RZ ;  /* 0x000000e9d1047210 */ /* 0x000fe20007ffe0ff */
[----:B------:R-:W-:Y:S01]  /*8650*/  IMAD R0, R131, c[0x0][0x17c], R0 ;  /* 0x00005f0083007a24 */ /* 0x000fe200078e0200 */
[----:B------:R-:W-:-:S02]  /*8660*/  SEL R5, R247, RZ, !P0 ;  /* 0x000000fff7057207 */ /* 0x000fc40004000000 */
[----:B------:R-:W-:Y:S01]  /*8670*/  ISETP.GE.AND P4, PT, R200, c[0x0][0x198], PT ;  /* 0x00006600c8007a0c */ /* 0x000fe20003f86270 */
[----:B------:R-:W-:Y:S01]  /*8680*/  @P3 IMAD.HI.U32 R7, R4, c[0x0][0x2c8], RZ ;  /* 0x0000b20004073a27 */ /* 0x000fe200078e00ff */
[----:B------:R-:W-:Y:S02]  /*8690*/  ISETP.GE.AND P2, PT, R203, c[0x0][0x198], PT ;  /* 0x00006600cb007a0c */ /* 0x000fe40003f46270 */
[----:B------:R-:W-:Y:S01]  /*86a0*/  IADD3 R100, R194, -0x1, RZ ;  /* 0xffffffffc2647810 */ /* 0x000fe20007ffe0ff */
[----:B-1----:R-:W-:-:S04]  /*86b0*/  IMAD.WIDE.U32 R2, R131, c[0x0][0x178], RZ ;  /* 0x00005e0083027a25 */ /* 0x002fc800078e00ff */
[----:B------:R-:W-:Y:S01]  /*86c0*/  IMAD.IADD R3, R3, 0x1, R0 ;  /* 0x0000000103037824 */ /* 0x000fe200078e0200 */
[----:B------:R-:W-:-:S03]  /*86d0*/  SHF.R.S32.HI R0, RZ, 0x1f, R247 ;  /* 0x0000001fff007819 */ /* 0x000fc600000114f7 */
[----:B------:R-:W-:Y:S01]  /*86e0*/  IMAD.WIDE.U32 R2, R85, c[0x0][0x1b8], R2 ;  /* 0x00006e0055027a25 */ /* 0x000fe200078e0002 */
[----:B------:R-:W-:-:S03]  /*86f0*/  SEL R6, R0, RZ, !P0 ;  /* 0x000000ff00067207 */ /* 0x000fc60004000000 */
[----:B------:R-:W-:Y:S01]  /*8700*/  IMAD.MOV.U32 R0, RZ, RZ, R4 ;  /* 0x000000ffff007224 */ /* 0x000fe200078e0004 */
[----:B------:R-:W-:Y:S01]  /*8710*/  @P3 SHF.R.U32.HI R0, RZ, c[0x0][0x2cc], R7 ;  /* 0x0000b300ff003a19 */ /* 0x000fe20000011607 */
[----:B------:R-:W-:Y:S01]  /*8720*/  IMAD R3, R85, c[0x0][0x1bc], R3 ;  /* 0x00006f0055037a24 */ /* 0x000fe200078e0203 */
[----:B------:R-:W-:Y:S01]  /*8730*/  ISETP.GE.AND P3, PT, R202, c[0x0][0x198], PT ;  /* 0x00006600ca007a0c */ /* 0x000fe20003f66270 */
[----:B------:R-:W-:Y:S01]  /*8740*/  IMAD R6, R6, c[0x0][0x1c0], RZ ;  /* 0x0000700006067a24 */ /* 0x000fe200078e02ff */
[----:B------:R-:W-:Y:S01]  /*8750*/  SHF.R.S32.HI R7, RZ, 0x1f, R0 ;  /* 0x0000001fff077819 */ /* 0x000fe20000011400 */
[----:B------:R-:W-:-:S04]  /*8760*/  IMAD.WIDE.U32 R2, R5, c[0x0][0x1c0], R2 ;  /* 0x0000700005027a25 */ /* 0x000fc800078e0002 */
[----:B------:R-:W-:Y:S01]  /*8770*/  IMAD R6, R5, c[0x0][0x1c4], R6 ;  /* 0x0000710005067a24 */ /* 0x000fe200078e0206 */
[----:B------:R-:W-:-:S03]  /*8780*/  IADD3 R5, -R0, RZ, RZ ;  /* 0x000000ff00057210 */ /* 0x000fc60007ffe1ff */
[----:B------:R-:W-:Y:S02]  /*8790*/  IMAD.IADD R3, R3, 0x1, R6 ;  /* 0x0000000103037824 */ /* 0x000fe400078e0206 */
[----:B------:R-:W-:Y:S02]  /*87a0*/  IMAD R4, R5, c[0x0][0x2c4], R4 ;  /* 0x0000b10005047a24 */ /* 0x000fe400078e0204 */
[----:B------:R-:W-:Y:S02]  /*87b0*/  IMAD R5, R7, c[0x0][0x1b0], RZ ;  /* 0x00006c0007057a24 */ /* 0x000fe400078e02ff */
[----:B------:R-:W-:-:S04]  /*87c0*/  IMAD.WIDE.U32 R2, R0, c[0x0][0x1b0], R2 ;  /* 0x00006c0000027a25 */ /* 0x000fc800078e0002 */
[----:B------:R-:W-:Y:S01]  /*87d0*/  IMAD R6, R0, c[0x0][0x1b4], R5 ;  /* 0x00006d0000067a24 */ /* 0x000fe200078e0205 */
[----:B------:R-:W-:-:S04]  /*87e0*/  SHF.R.S32.HI R5, RZ, 0x1f, R4 ;  /* 0x0000001fff057819 */ /* 0x000fc80000011404 */
[----:B------:R-:W-:Y:S01]  /*87f0*/  IADD3 R3, R3, R6, RZ ;  /* 0x0000000603037210 */ /* 0x000fe20007ffe0ff */
[----:B------:R-:W-:-:S04]  /*8800*/  IMAD R0, R5, c[0x0][0x1a8], RZ ;  /* 0x00006a0005007a24 */ /* 0x000fc800078e02ff */
[C---:B------:R-:W-:Y:S02]  /*8810*/  IMAD R0, R4.reuse, c[0x0][0x1ac], R0 ;  /* 0x00006b0004007a24 */ /* 0x040fe400078e0200 */
[----:B------:R-:W-:Y:S01]  /*8820*/  IMAD.WIDE.U32 R2, R4, c[0x0][0x1a8], R2 ;  /* 0x00006a0004027a25 */ /* 0x000fe200078e0002 */
[----:B------:R-:W-:-:S03]  /*8830*/  IADD3 R4, R250, R233, RZ ;  /* 0x000000e9fa047210 */ /* 0x000fc60007ffe0ff */
[----:B------:R-:W-:Y:S01]  /*8840*/  IMAD.IADD R0, R3, 0x1, R0 ;  /* 0x0000000103007824 */ /* 0x000fe200078e0200 */
[----:B------:R-:W-:-:S04]  /*8850*/  LEA R6, P0, R2, c[0x0][0x160], 0x1 ;  /* 0x0000580002067a11 */ /* 0x000fc800078008ff */
[----:B------:R-:W-:Y:S02]  /*8860*/  LEA.HI.X R5, R2, c[0x0][0x164], R0, 0x1, P0 ;  /* 0x0000590002057a11 */ /* 0x000fe400000f0c00 */
[----:B------:R-:W-:Y:S01]  /*8870*/  @!P1 MOV R12, R247 ;  /* 0x000000f7000c9202 */ /* 0x000fe20000000f00 */
[----:B------:R-:W-:Y:S05]  /*8880*/  BRA.DIV ~URZ, `(.L_x_750) ;  /* 0x0001a8b27f007947 */ /* 0x000fea000b800000 */
[----:B------:R1:W2:Y:S02]  /*8890*/  SHFL.IDX PT, R7, R5, RZ, 0x181f ;  /* 0x00181fff05077589 */ /* 0x0002a400000e0000 */
.L_x_950:
[----:B------:R-:W-:Y:S05]  /*88a0*/  BRA.DIV ~URZ, `(.L_x_751) ;  /* 0x0001a9027f007947 */ /* 0x000fea000b800000 */
[----:B------:R3:W4:Y:S02]  /*88b0*/  SHFL.IDX PT, R0, R6, RZ, 0x181f ;  /* 0x00181fff06007589 */ /* 0x00072400000e0000 */
.L_x_951:
[----:B------:R-:W-:Y:S01]  /*88c0*/  IMAD R32, R217, c[0x0][0x2c4], RZ ;  /* 0x0000b100d9207a24 */ /* 0x000fe200078e02ff */
[----:B------:R-:W-:Y:S04]  /*88d0*/  BSSY B0, `(.L_x_752) ;  /* 0x000000f000007945 */ /* 0x000fe80003800000 */
[----:B------:R-:W-:-:S13]  /*88e0*/  ISETP.GE.AND P0, PT, R4, R32, PT ;  /* 0x000000200400720c */ /* 0x000fda0003f06270 */
[----:B------:R-:W-:Y:S05]  /*88f0*/  @P0 BRA `(.L_x_753) ;  /* 0x000000c000000947 */ /* 0x000fea0003800000 */
[-C--:B----4-:R-:W-:Y:S02]  /*8900*/  LEA R10, P0, R200, R0.reuse, 0x1 ;  /* 0x00000000c80a7211 */ /* 0x090fe400078008ff */
[-C--:B------:R-:W-:Y:S02]  /*8910*/  LEA R8, P1, R202, R0.reuse, 0x1 ;  /* 0x00000000ca087211 */ /* 0x080fe400078208ff */
[-C--:B--2---:R-:W-:Y:S02]  /*8920*/  LEA.HI.X R11, R200, R7.reuse, R201, 0x1, P0 ;  /* 0x00000007c80b7211 */ /* 0x084fe400000f0cc9 */
[C---:B------:R-:W-:Y:S02]  /*8930*/  LEA R2, P0, R203.reuse, R0, 0x1 ;  /* 0x00000000cb027211 */ /* 0x040fe400078008ff */
[-C--:B------:R-:W-:Y:S01]  /*8940*/  LEA.HI.X R9, R202, R7.reuse, R219, 0x1, P1 ;  /* 0x00000007ca097211 */ /* 0x080fe200008f0cdb */
[----:B------:R-:W-:Y:S01]  /*8950*/  @!PT LDS RZ, [RZ] ;  /* 0x00000000fffff984 */ /* 0x000fe20000000800 */
[----:B------:R-:W-:Y:S01]  /*8960*/  @!PT LDS RZ, [RZ] ;  /* 0x00000000fffff984 */ /* 0x000fe20000000800 */
[----:B------:R-:W-:Y:S01]  /*8970*/  @!PT LDS RZ, [RZ] ;  /* 0x00000000fffff984 */ /* 0x000fe20000000800 */
[----:B------:R2:W-:Y:S01]  /*8980*/  LDGSTS.E.BYPASS.LTC128B.128 [R193+0xc100], [R10.64], !P4 ;  /* 0x0c1000000ac17fae */ /* 0x0005e2000e101d48 */
[----:B------:R-:W-:-:S03]  /*8990*/  LEA.HI.X R3, R203, R7, R218, 0x1, P0 ;  /* 0x00000007cb037211 */ /* 0x000fc600000f0cda */
[----:B------:R2:W-:Y:S04]  /*89a0*/  LDGSTS.E.BYPASS.LTC128B.128 [R193+0x10100], [R8.64], !P3 ;  /* 0x1010000008c17fae */ /* 0x0005e8000d901d48 */
[----:B------:R2:W-:Y:S02]  /*89b0*/  LDGSTS.E.BYPASS.LTC128B.128 [R193+0x14100], [R2.64], !P2 ;  /* 0x1410000002c17fae */ /* 0x0005e4000d101d48 */
.L_x_753:
[----:B------:R-:W-:Y:S05]  /*89c0*/  BSYNC B0 ;  /* 0x0000000000007941 */ /* 0x000fea0003800000 */
.L_x_752:
[----:B------:R-:W-:Y:S05]  /*89d0*/  BRA.DIV ~URZ, `(.L_x_754) ;  /* 0x0001a8327f007947 */ /* 0x000fea000b800000 */
[----:B--2---:R2:W1:Y:S04]  /*89e0*/  SHFL.IDX PT, R7, R5, 0x1, 0x181f ;  /* 0x00381f0005077f89 */ /* 0x00446800000e0000 */
[----:B----4-:R2:W4:Y:S02]  /*89f0*/  SHFL.IDX PT, R0, R6, 0x1, 0x181f ;  /* 0x00381f0006007f89 */ /* 0x01052400000e0000 */
.L_x_952:
[----:B------:R-:W-:Y:S01]  /*8a00*/  IADD3 R2, R4, 0x20, RZ ;  /* 0x0000002004027810 */ /* 0x000fe20007ffe0ff */
[----:B------:R-:W-:Y:S03]  /*8a10*/  BSSY B0, `(.L_x_755) ;  /* 0x000000f000007945 */ /* 0x000fe60003800000 */
[----:B------:R-:W-:-:S13]  /*8a20*/  ISETP.GE.AND P0, PT, R2, R32, PT ;  /* 0x000000200200720c */ /* 0x000fda0003f06270 */
[----:B------:R-:W-:Y:S05]  /*8a30*/  @P0 BRA `(.L_x_756) ;  /* 0x000000c000000947 */ /* 0x000fea0003800000 */
[-C--:B----4-:R-:W-:Y:S02]  /*8a40*/  LEA R10, P0, R200, R0.reuse, 0x1 ;  /* 0x00000000c80a7211 */ /* 0x090fe400078008ff */
[-C--:B------:R-:W-:Y:S02]  /*8a50*/  LEA R8, P1, R202, R0.reuse, 0x1 ;  /* 0x00000000ca087211 */ /* 0x080fe400078208ff */
[-C--:B-1----:R-:W-:Y:S02]  /*8a60*/  LEA.HI.X R11, R200, R7.reuse, R201, 0x1, P0 ;  /* 0x00000007c80b7211 */ /* 0x082fe400000f0cc9 */
        /* <DEDUP_REMOVED lines=9> */
.L_x_756:
[----:B------:R-:W-:Y:S05]  /*8b00*/  BSYNC B0 ;  /* 0x0000000000007941 */ /* 0x000fea0003800000 */
.L_x_755:
[----:B------:R-:W-:Y:S05]  /*8b10*/  BRA.DIV ~URZ, `(.L_x_757) ;  /* 0x0001a7b27f007947 */ /* 0x000fea000b800000 */
[----:B-1----:R1:W2:Y:S02]  /*8b20*/  SHFL.IDX PT, R7, R5, 0x2, 0x181f ;  /* 0x00581f0005077f89 */ /* 0x0022a400000e0000 */
.L_x_953:
[----:B------:R-:W-:Y:S05]  /*8b30*/  BRA.DIV ~URZ, `(.L_x_758) ;  /* 0x0001a8027f007947 */ /* 0x000fea000b800000 */
[----:B----4-:R4:W1:Y:S02]  /*8b40*/  SHFL.IDX PT, R0, R6, 0x2, 0x181f ;  /* 0x00581f0006007f89 */ /* 0x01086400000e0000 */
.L_x_954:
[----:B------:R-:W-:Y:S01]  /*8b50*/  IADD3 R2, R4, 0x40, RZ ;  /* 0x0000004004027810 */ /* 0x000fe20007ffe0ff */
[----:B------:R-:W-:Y:S03]  /*8b60*/  BSSY B0, `(.L_x_759) ;  /* 0x000000f000007945 */ /* 0x000fe60003800000 */
[----:B------:R-:W-:-:S13]  /*8b70*/  ISETP.GE.AND P0, PT, R2, R32, PT ;  /* 0x000000200200720c */ /* 0x000fda0003f06270 */
[----:B------:R-:W-:Y:S05]  /*8b80*/  @P0 BRA `(.L_x_760) ;  /* 0x000000c000000947 */ /* 0x000fea0003800000 */
[-C--:B-1----:R-:W-:Y:S02]  /*8b90*/  LEA R10, P0, R200, R0.reuse, 0x1 ;  /* 0x00000000c80a7211 */ /* 0x082fe400078008ff */
        /* <DEDUP_REMOVED lines=11> */
.L_x_760:
[----:B------:R-:W-:Y:S05]  /*8c50*/  BSYNC B0 ;  /* 0x0000000000007941 */ /* 0x000fea0003800000 */
.L_x_759:
[----:B------:R-:W-:Y:S05]  /*8c60*/  BRA.DIV ~URZ, `(.L_x_761) ;  /* 0x0001a7327f007947 */ /* 0x000fea000b800000 */
[----:B-12---:R-:W1:Y:S04]  /*8c70*/  SHFL.IDX PT, R5, R5, 0x3, 0x181f ;  /* 0x00781f0005057f89 */ /* 0x006e6800000e0000 */
[----:B------:R2:W3:Y:S02]  /*8c80*/  SHFL.IDX PT, R0, R6, 0x3, 0x181f ;  /* 0x00781f0006007f89 */ /* 0x0004e400000e0000 */
.L_x_955:
[----:B------:R-:W-:Y:S01]  /*8c90*/  IADD3 R2, R4, 0x60, RZ ;  /* 0x0000006004027810 */ /* 0x000fe20007ffe0ff */
[----:B-----5:R-:W-:-:S03]  /*8ca0*/  IMAD.WIDE.U32 R230, R12, c[0x0][0x2b0], RZ ;  /* 0x0000ac000ce67a25 */ /* 0x020fc600078e00ff */
[----:B------:R-:W-:-:S13]  /*8cb0*/  ISETP.GE.AND P0, PT, R2, R32, PT ;  /* 0x000000200200720c */ /* 0x000fda0003f06270 */
[----:B---3--:R-:W-:-:S04]  /*8cc0*/  @!P0 LEA R8, P1, R200, R0, 0x1 ;  /* 0x00000000c8088211 */ /* 0x008fc800078208ff */
[----:B-1----:R-:W-:Y:S02]  /*8cd0*/  @!P0 LEA.HI.X R9, R200, R5, R201, 0x1, P1 ;  /* 0x00000005c8098211 */ /* 0x002fe400008f0cc9 */
[----:B--2-4-:R-:W-:-:S03]  /*8ce0*/  @!P0 LEA R6, P1, R202, R0, 0x1 ;  /* 0x00000000ca068211 */ /* 0x014fc600078208ff */
[----:B------:R-:W-:Y:S01]  /*8cf0*/  @!PT LDS RZ, [RZ] ;  /* 0x00000000fffff984 */ /* 0x000fe20000000800 */
[----:B------:R-:W-:Y:S01]  /*8d00*/  @!PT LDS RZ, [RZ] ;  /* 0x00000000fffff984 */ /* 0x000fe20000000800 */
[----:B------:R-:W-:Y:S01]  /*8d10*/  @!PT LDS RZ, [RZ] ;  /* 0x00000000fffff984 */ /* 0x000fe20000000800 */
[----:B------:R1:W-:Y:S01]  /*8d20*/  @!P0 LDGSTS.E.BYPASS.LTC128B.128 [R193+0xf100], [R8.64], !P4 ;  /* 0x0f10000008c18fae */ /* 0x0003e2000e101d48 */
[-C--:B------:R-:W-:Y:S02]  /*8d30*/  @!P0 LEA.HI.X R7, R202, R5.reuse, R219, 0x1, P1 ;  /* 0x00000005ca078211 */ /* 0x080fe400008f0cdb */
        /* <DEDUP_REMOVED lines=16> */
[C---:B------:R-:W-:Y:S01]  /*8e40*/  ISETP.GE.AND P0, PT, R2.reuse, R216, PT ;  /* 0x000000d80200720c */ /* 0x040fe20003f06270 */
[----:B------:R-:W-:-:S03]  /*8e50*/  IMAD.IADD R2, R2, 0x1, R234 ;  /* 0x0000000102027824 */ /* 0x000fc600078e02ea */
[----:B------:R-:W-:Y:S01]  /*8e60*/  ISETP.GT.OR P0, PT, R209, 0x3f, P0 ;  /* 0x0000003fd100780c */ /* 0x000fe20000704670 */
[----:B------:R-:W-:Y:S02]  /*8e70*/  IMAD.MOV.U32 R0, RZ, RZ, R2 ;  /* 0x000000ffff007224 */ /* 0x000fe400078e0002 */
[----:B------:R-:W-:-:S05]  /*8e80*/  @P6 IMAD.HI.U32 R3, R2, c[0x0][0x2bc], RZ ;  /* 0x0000af0002036a27 */ /* 0x000fca00078e00ff */
[----:B------:R-:W-:-:S05]  /*8e90*/  @P6 SHF.R.U32.HI R0, RZ, c[0x0][0x2c0], R3 ;  /* 0x0000b000ff006a19 */ /* 0x000fca0000011603 */
[----:B------:R-:W-:-:S04]  /*8ea0*/  @!P0 IADD3 R3, P1, R0, R230, RZ ;  /* 0x000000e600038210 */ /* 0x000fc80007f3e0ff */
[----:B------:R-:W-:Y:S02]  /*8eb0*/  @!P0 LEA.HI.X.SX32 R5, R0, R232, 0x1, P1 ;  /* 0x000000e800058211 */ /* 0x000fe400008f0eff */
[----:B------:R-:W-:-:S04]  /*8ec0*/  @!P0 LEA R4, P1, R3, c[0x0][0x2a0], 0x2 ;  /* 0x0000a80003048a11 */ /* 0x000fc800078210ff */
[----:B------:R-:W-:-:S05]  /*8ed0*/  @!P0 LEA.HI.X R5, R3, c[0x0][0x2a4], R5, 0x2, P1 ;  /* 0x0000a90003058a11 */ /* 0x000fca00008f1405 */
[----:B------:R-:W2:Y:S01]  /*8ee0*/  @!P0 LDG.E R198, [R4.64] ;  /* 0x0000000804c68981 */ /* 0x000ea2000c1e1900 */
[----:B------:R-:W-:Y:S01]  /*8ef0*/  IMAD.MOV R0, RZ, RZ, -R0 ;  /* 0x000000ffff007224 */ /* 0x000fe200078e0a00 */
[----:B------:R-:W-:Y:S01]  /*8f00*/  ISETP.GT.AND P5, PT, R209, 0x3f, PT ;  /* 0x0000003fd100780c */ /* 0x000fe20003fa4270 */
[----:B------:R-:W-:-:S04]  /*8f10*/  IMAD.WIDE.U32 R228, R85, c[0x0][0x1e8], RZ ;  /* 0x00007a0055e47a25 */ /* 0x000fc800078e00ff */
[----:B------:R-:W-:Y:S02]  /*8f20*/  IMAD R199, R0, c[0x0][0x2b8], R2 ;  /* 0x0000ae0000c77a24 */ /* 0x000fe400078e0202 */
[----:B------:R-:W-:Y:S02]  /*8f30*/  IMAD R227, R85, c[0x0][0x1ec], R229 ;  /* 0x00007b0055e37a24 */ /* 0x000fe400078e02e5 */
[----:B------:R-:W-:Y:S01]  /*8f40*/  IMAD.WIDE.U32 R2, R199, c[0x0][0x1e0], RZ ;  /* 0x00007800c7027a25 */ /* 0x000fe200078e00ff */
[----:B------:R-:W-:-:S03]  /*8f50*/  SHF.R.S32.HI R97, RZ, 0x1f, R199 ;  /* 0x0000001fff617819 */ /* 0x000fc600000114c7 */
[----:B------:R-:W-:Y:S02]  /*8f60*/  IMAD.IADD R99, R216, 0x1, -R94 ;  /* 0x00000001d8637824 */ /* 0x000fe400078e0a5e */
[----:B------:R-:W-:Y:S02]  /*8f70*/  IMAD R0, R97, c[0x0][0x1e0], RZ ;  /* 0x0000780061007a24 */ /* 0x000fe400078e02ff */
[----:B------:R-:W-:Y:S02]  /*8f80*/  IMAD.IADD R84, R99, 0x1, -R250 ;  /* 0x0000000163547824 */ /* 0x000fe400078e0afa */
[----:B------:R-:W-:-:S03]  /*8f90*/  IMAD R0, R199, c[0x0][0x1e4], R0 ;  /* 0x00007900c7007a24 */ /* 0x000fc600078e0200 */
[----:B------:R-:W-:Y:S01]  /*8fa0*/  ISETP.GE.AND P1, PT, R84, 0x1, PT ;  /* 0x000000015400780c */ /* 0x000fe20003f26270 */
[----:B------:R-:W-:-:S12]  /*8fb0*/  IMAD.IADD R3, R3, 0x1, R0 ;  /* 0x0000000103037824 */ /* 0x000fd800078e0200 */
[----:B------:R-:W-:Y:S02]  /*8fc0*/  @P1 ISETP.GE.AND P2, PT, R200, c[0x0][0x1d4], PT ;  /* 0x00007500c8001a0c */ /* 0x000fe40003f46270 */
[----:B------:R-:W-:Y:S02]  /*8fd0*/  @P1 ISETP.GE.AND P3, PT, R202, c[0x0][0x1d4], PT ;  /* 0x00007500ca001a0c */ /* 0x000fe40003f66270 */
        /* <DEDUP_REMOVED lines=14> */
[----:B------:R-:W-:-:S03]  /*90c0*/  ISETP.GE.AND P0, PT, R84, 0x21, PT ;  /* 0x000000215400780c */ /* 0x000fc60003f06270 */
[----:B------:R1:W-:Y:S01]  /*90d0*/  @P1 LDGSTS.E.BYPASS.LTC128B.128 [R193+0x6100], [R6.64], !P2 ;  /* 0x0610000006c11fae */ /* 0x0003e2000d101d48 */
[----:B------:R-:W-:-:S04]  /*90e0*/  @P1 LEA R8, P2, R202, R3, 0x1 ;  /* 0x00000003ca081211 */ /* 0x000fc800078408ff */
[----:B------:R-:W-:-:S05]  /*90f0*/  @P1 LEA.HI.X R9, R202, R4, R219, 0x1, P2 ;  /* 0x00000004ca091211 */ /* 0x000fca00010f0cdb */
[----:B------:R3:W-:Y:S01]  /*9100*/  @P1 LDGSTS.E.BYPASS.LTC128B.128 [R193+0x8100], [R8.64], !P3 ;  /* 0x0810000008c11fae */ /* 0x0007e2000d901d48 */
[----:B------:R-:W-:Y:S02]  /*9110*/  @P0 ISETP.GE.AND P4, PT, R200, c[0x0][0x1d4], PT ;  /* 0x00007500c8000a0c */ /* 0x000fe40003f86270 */
[----:B-1----:R-:W-:-:S04]  /*9120*/  @P1 LEA R6, P2, R203, R3, 0x1 ;  /* 0x00000003cb061211 */ /* 0x002fc800078408ff */
[C---:B------:R-:W-:Y:S02]  /*9130*/  @P1 LEA.HI.X R7, R203.reuse, R4, R218, 0x1, P2 ;  /* 0x00000004cb071211 */ /* 0x040fe400010f0cda */
[----:B------:R-:W-:Y:S02]  /*9140*/  @P1 ISETP.GE.AND P2, PT, R203, c[0x0][0x1d4], PT ;  /* 0x00007500cb001a0c */ /* 0x000fe40003f46270 */
[----:B---3--:R-:W-:-:S04]  /*9150*/  @P0 LEA R8, P3, R200, R0, 0x1 ;  /* 0x00000000c8080211 */ /* 0x008fc800078608ff */
[----:B----4-:R-:W-:Y:S02]  /*9160*/  @P0 LEA.HI.X R9, R200, R2, R201, 0x1, P3 ;  /* 0x00000002c8090211 */ /* 0x010fe400018f0cc9 */
[----:B------:R-:W-:-:S05]  /*9170*/  @P0 ISETP.GE.AND P3, PT, R202, c[0x0][0x1d4], PT ;  /* 0x00007500ca000a0c */ /* 0x000fca0003f66270 */
[----:B------:R1:W-:Y:S01]  /*9180*/  @P1 LDGSTS.E.BYPASS.LTC128B.128 [R193+0xa100], [R6.64], !P2 ;  /* 0x0a10000006c11fae */ /* 0x0003e2000d101d48 */
[----:B------:R-:W-:-:S03]  /*9190*/  @P0 ISETP.GE.AND P2, PT, R203, c[0x0][0x1d4], PT ;  /* 0x00007500cb000a0c */ /* 0x000fc60003f46270 */
[----:B------:R2:W-:Y:S01]  /*91a0*/  @P0 LDGSTS.E.BYPASS.LTC128B.128 [R193+0x7100], [R8.64], !P4 ;  /* 0x0710000008c10fae */ /* 0x0005e2000e101d48 */
[----:B-1----:R-:W-:-:S04]  /*91b0*/  @P0 LEA R6, P1, R202, R0, 0x1 ;  /* 0x00000000ca060211 */ /* 0x002fc800078208ff */
[----:B------:R-:W-:Y:S02]  /*91c0*/  @P0 LEA.HI.X R7, R202, R2, R219, 0x1, P1 ;  /* 0x00000002ca070211 */ /* 0x000fe400008f0cdb */
[----:B------:R-:W-:-:S03]  /*91d0*/  @P0 LEA R4, P1, R203, R0, 0x1 ;  /* 0x00000000cb040211 */ /* 0x000fc600078208ff */
[----:B------:R2:W-:Y:S01]  /*91e0*/  @P0 LDGSTS.E.BYPASS.LTC128B.128 [R193+0x9100], [R6.64], !P3 ;  /* 0x0910000006c10fae */ /* 0x0005e2000d901d48 */
[----:B------:R-:W-:-:S05]  /*91f0*/  @P0 LEA.HI.X R5, R203, R2, R218, 0x1, P1 ;  /* 0x00000002cb050211 */ /* 0x000fca00008f0cda */
[----:B------:R2:W-:Y:S01]  /*9200*/  @P0 LDGSTS.E.BYPASS.LTC128B.128 [R193+0xb100], [R4.64], !P2 ;  /* 0x0b10000004c10fae */ /* 0x0005e2000d101d48 */
[----:B------:R-:W-:-:S03]  /*9210*/  ISETP.LT.AND P0, PT, RZ, c[0x0][0x27c], PT ;  /* 0x00009f00ff007a0c */ /* 0x000fc60003f01270 */
[----:B------:R-:W0:Y:S10]  /*9220*/  LDGDEPBAR ;  /* 0x00000000000079af */ /* 0x000e340000000000 */
[----:B------:R-:W-:Y:S05]  /*9230*/  @P0 BRA `(.L_x_762) ;  /* 0x0000002000000947 */ /* 0x000fea0003800000 */
[----:B------:R-:W-:-:S04]  /*9240*/  DEPBAR.LE SB0, 0x1 ;  /* 0x000080400000791a */ /* 0x000fc80000000000 */
[----:B------:R-:W-:Y:S05]  /*9250*/  BRA `(.L_x_763) ;  /* 0x0000684000007947 */ /* 0x000fea0003800000 */
.L_x_762:
[----:B------:R-:W-:Y:S01]  /*9260*/  ULDC.U8 UR4, c[0x0][0x298] ;  /* 0x0000a60000047ab9 */ /* 0x000fe20000000000 */
[----:B------:R-:W-:Y:S01]  /*9270*/  SHF.R.S32.HI R0, RZ, 0x1f, R130 ;  /* 0x0000001fff007819 */ /* 0x000fe20000011482 */
[----:B--2---:R-:W-:Y:S01]  /*9280*/  IMAD.WIDE.U32 R4, R130, c[0x0][0x280], RZ ;  /* 0x0000a00082047a25 */ /* 0x004fe200078e00ff */
[----:B------:R-:W-:Y:S01]  /*9290*/  ISETP.NE.AND P0, PT, RZ, UR4, PT ;  /* 0x00000004ff007c0c */ /* 0x000fe2000bf05270 */
[----:B------:R-:W-:Y:S01]  /*92a0*/  BSSY B2, `(.L_x_763) ;  /* 0x000067f000027945 */ /* 0x000fe20003800000 */
[----:B------:R-:W-:Y:S01]  /*92b0*/  IADD3 R18, R222, R233, RZ ;  /* 0x000000e9de127210 */ /* 0x000fe20007ffe0ff */
[C---:B------:R-:W-:Y:S02]  /*92c0*/  IMAD R2, R0.reuse, c[0x0][0x280], RZ ;  /* 0x0000a00000027a24 */ /* 0x040fe400078e02ff */
[----:B------:R-:W-:Y:S02]  /*92d0*/  IMAD R0, R0, c[0x0][0x290], RZ ;  /* 0x0000a40000007a24 */ /* 0x000fe400078e02ff */
[----:B------:R-:W-:-:S02]  /*92e0*/  IMAD R7, R130, c[0x0][0x284], R2 ;  /* 0x0000a10082077a24 */ /* 0x000fc400078e0202 */
[----:B------:R-:W-:Y:S01]  /*92f0*/  IMAD R6, R130, c[0x0][0x294], R0 ;  /* 0x0000a50082067a24 */ /* 0x000fe200078e0200 */
[----:B------:R-:W-:Y:S01]  /*9300*/  LEA R0, R248, R18, 0x6 ;  /* 0x00000012f8007211 */ /* 0x000fe200078e30ff */
[----:B------:R-:W-:Y:S01]  /*9310*/  IMAD.WIDE.U32 R2, R130, c[0x0][0x290], RZ ;  /* 0x0000a40082027a25 */ /* 0x000fe200078e00ff */
[----:B------:R-:W-:-:S04]  /*9320*/  IADD3 R7, R7, R5, RZ ;  /* 0x0000000507077210 */ /* 0x000fc80007ffe0ff */
[----:B------:R-:W-:Y:S01]  /*9330*/  IADD3 R6, R6, R3, RZ ;  /* 0x0000000306067210 */ /* 0x000fe20007ffe0ff */
[----:B------:R-:W-:Y:S05]  /*9340*/  @!P0 BRA `(.L_x_764) ;  /* 0x0000338000008947 */ /* 0x000fea0003800000 */
[----:B------:R1:W5:Y:S01]  /*9350*/  LDL R80, [R1+0x2c] ;  /* 0x00002c0001507983 */ /* 0x0003620000100800 */
[----:B------:R-:W-:-:S03]  /*9360*/  IMAD.MOV.U32 R8, RZ, RZ, c[0x0][0x2c4] ;  /* 0x0000b100ff087624 */ /* 0x000fc600078e00ff */
[----:B------:R1:W5:Y:S02]  /*9370*/  LDL R79, [R1+0x28] ;  /* 0x00002800014f7983 */ /* 0x0003640000100800 */
[----:B------:R-:W-:Y:S02]  /*9380*/  ISETP.NE.AND P1, PT, R8, 0x1, PT ;  /* 0x000000010800780c */ /* 0x000fe40003f25270 */
[----:B------:R1:W5:Y:S04]  /*9390*/  LDL R78, [R1+0x24] ;  /* 0x00002400014e7983 */ /* 0x0003680000100800 */
[----:B------:R1:W5:Y:S04]  /*93a0*/  LDL R77, [R1+0x20] ;  /* 0x00002000014d7983 */ /* 0x0003680000100800 */
[----:B------:R1:W5:Y:S03]  /*93b0*/  LDL R73, [R1+0x1c] ;  /* 0x00001c0001497983 */ /* 0x0003660000100800 */
[----:B------:R-:W-:-:S05]  /*93c0*/  @P1 IMAD.HI.U32 R3, R0, c[0x0][0x2c8], RZ ;  /* 0x0000b20000031a27 */ /* 0x000fca00078e00ff */
[----:B------:R-:W-:Y:S01]  /*93d0*/  @P1 SHF.R.U32.HI R0, RZ, c[0x0][0x2cc], R3 ;  /* 0x0000b300ff001a19 */ /* 0x000fe20000011603 */
[----:B------:R-:W-:-:S03]  /*93e0*/  IMAD.MOV.U32 R5, RZ, RZ, R7 ;  /* 0x000000ffff057224 */ /* 0x000fc600078e0007 */
[----:B------:R-:W-:Y:S02]  /*93f0*/  SHF.R.S32.HI R3, RZ, 0x1f, R0 ;  /* 0x0000001fff037819 */ /* 0x000fe40000011400 */
[----:B------:R-:W-:Y:S01]  /*9400*/  MOV R7, R6 ;  /* 0x0000000600077202 */ /* 0x000fe20000000f00 */
[----:B------:R-:W-:Y:S02]  /*9410*/  IMAD.MOV.U32 R6, RZ, RZ, R2 ;  /* 0x000000ffff067224 */ /* 0x000fe400078e0002 */
[C---:B------:R-:W-:Y:S02]  /*9420*/  IMAD R9, R3.reuse, c[0x0][0x280], RZ ;  /* 0x0000a00003097a24 */ /* 0x040fe400078e02ff */
[----:B------:R-:W-:Y:S02]  /*9430*/  IMAD R8, R3, c[0x0][0x290], RZ ;  /* 0x0000a40003087a24 */ /* 0x000fe400078e02ff */
[----:B------:R-:W-:-:S04]  /*9440*/  IMAD.WIDE.U32 R2, R0, c[0x0][0x290], R6 ;  /* 0x0000a40000027a25 */ /* 0x000fc800078e0006 */
[----:B------:R-:W-:-:S04]  /*9450*/  IMAD.WIDE.U32 R4, R0, c[0x0][0x280], R4 ;  /* 0x0000a00000047a25 */ /* 0x000fc800078e0004 */
[C---:B------:R-:W-:Y:S02]  /*9460*/  IMAD R6, R0.reuse, c[0x0][0x284], R9 ;  /* 0x0000a10000067a24 */ /* 0x040fe400078e0209 */
[----:B------:R-:W-:Y:S01]  /*9470*/  IMAD R0, R0, c[0x0][0x294], R8 ;  /* 0x0000a50000007a24 */ /* 0x000fe200078e0208 */
[----:B------:R-:W-:-:S04]  /*9480*/  LEA R38, P0, R2, c[0x0][0x288], 0x1 ;  /* 0x0000a20002267a11 */ /* 0x000fc800078008ff */
[----:B------:R-:W-:-:S04]  /*9490*/  IADD3 R0, R3, R0, RZ ;  /* 0x0000000003007210 */ /* 0x000fc80007ffe0ff */
[----:B------:R-:W-:Y:S02]  /*94a0*/  LEA.HI.X R33, R2, c[0x0][0x28c], R0, 0x1, P0 ;  /* 0x0000a30002217a11 */ /* 0x000fe400000f0c00 */
[----:B------:R-:W-:Y:S02]  /*94b0*/  ISETP.GE.AND P0, PT, R18, R32, PT ;  /* 0x000000201200720c */ /* 0x000fe40003f06270 */
[----:B------:R-:W-:Y:S02]  /*94c0*/  LEA R37, P1, R4, c[0x0][0x270], 0x1 ;  /* 0x00009c0004257a11 */ /* 0x000fe400078208ff */
[----:B------:R-:W-:-:S04]  /*94d0*/  IADD3 R6, R5, R6, RZ ;  /* 0x0000000605067210 */ /* 0x000fc80007ffe0ff */
[----:B------:R-:W-:Y:S01]  /*94e0*/  LEA.HI.X R36, R4, c[0x0][0x274], R6, 0x1, P1 ;  /* 0x00009d0004247a11 */ /* 0x000fe200008f0c06 */
[----:B------:R1:W2:Y:S01]  /*94f0*/  SHFL.IDX PT, R2, R38, RZ, 0x1c1f ;  /* 0x001c1fff26027589 */ /* 0x0002a200000e0000 */
[----:B------:R-:W-:Y:S03]  /*9500*/  BSSY B0, `(.L_x_765) ;  /* 0x0000050000007945 */ /* 0x000fe60003800000 */
[----:B------:R1:W3:Y:S01]  /*9510*/  SHFL.IDX PT, R4, R37, RZ, 0x1c1f ;  /* 0x001c1fff25047589 */ /* 0x0002e200000e0000 */
[----:B------:R-:W-:-:S03]  /*9520*/  CS2R R62, SRZ ;  /* 0x00000000003e7805 */ /* 0x000fc6000001ff00 */
[----:B------:R1:W4:Y:S01]  /*9530*/  SHFL.IDX PT, R5, R36, RZ, 0x1c1f ;  /* 0x001c1fff24057589 */ /* 0x00032200000e0000 */
[----:B------:R-:W-:-:S03]  /*9540*/  CS2R R40, SRZ ;  /* 0x0000000000287805 */ /* 0x000fc6000001ff00 */
[----:B------:R1:W1:Y:S01]  /*9550*/  SHFL.IDX PT, R3, R33, RZ, 0x1c1f ;  /* 0x001c1fff21037589 */ /* 0x00026200000e0000 */
        /* <DEDUP_REMOVED lines=11> */
[----:B------:R-:W-:Y:S05]  /*9610*/  @P0 BRA `(.L_x_766) ;  /* 0x000003e000000947 */ /* 0x000fea0003800000 */
[----:B--2---:R-:W-:Y:S01]  /*9620*/  ISETP.GE.AND P0, PT, R145, c[0x0][0x27c], PT ;  /* 0x00009f0091007a0c */ /* 0x004fe20003f06270 */
[----:B------:R-:W-:Y:S01]  /*9630*/  CS2R R12, SRZ ;  /* 0x00000000000c7805 */ /* 0x000fe2000001ff00 */
[----:B------:R-:W-:Y:S01]  /*9640*/  ISETP.GE.AND P1, PT, R142, c[0x0][0x27c], PT ;  /* 0x00009f008e007a0c */ /* 0x000fe20003f26270 */
[----:B------:R-:W-:-:S10]  /*9650*/  CS2R R8, SRZ ;  /* 0x0000000000087805 */ /* 0x000fd4000001ff00 */
[C---:B------:R-:W-:Y:S01]  /*9660*/  @!P0 IMAD.SHL.U32 R0, R145.reuse, 0x2, RZ ;  /* 0x0000000291008824 */ /* 0x040fe200078e00ff */
[----:B-----5:R-:W-:-:S04]  /*9670*/  @!P0 SHF.L.U64.HI R7, R145, 0x1, R80 ;  /* 0x0000000191078819 */ /* 0x020fc80000010250 */
[----:B---3--:R-:W-:-:S05]  /*9680*/  @!P0 IADD3 R10, P2, R4, R0, RZ ;  /* 0x00000000040a8210 */ /* 0x008fca0007f5e0ff */
[----:B----4-:R-:W-:Y:S01]  /*9690*/  @!P0 IMAD.X R11, R5, 0x1, R7, P2 ;  /* 0x00000001050b8824 */ /* 0x010fe200010e0607 */
[----:B------:R-:W-:Y:S01]  /*96a0*/  @!P0 IADD3 R6, P2, R2, R0, RZ ;  /* 0x0000000002068210 */ /* 0x000fe20007f5e0ff */
[----:B------:R-:W-:-:S03]  /*96b0*/  @!P1 IMAD.SHL.U32 R14, R142, 0x2, RZ ;  /* 0x000000028e0e9824 */ /* 0x000fc600078e00ff */
[----:B------:R2:W5:Y:S01]  /*96c0*/  @!P0 LD.E.64 R12, [R10.64] ;  /* 0x000000080a0c8980 */ /* 0x000562000c101b00 */
[----:B-1----:R-:W-:Y:S01]  /*96d0*/  @!P0 IMAD.X R7, R3, 0x1, R7, P2 ;  /* 0x0000000103078824 */ /* 0x002fe200010e0607 */
[----:B------:R-:W-:-:S04]  /*96e0*/  @!P1 SHF.L.U64.HI R0, R142, 0x1, R79 ;  /* 0x000000018e009819 */ /* 0x000fc8000001024f */
[----:B------:R1:W5:Y:S01]  /*96f0*/  @!P0 LD.E.64 R8, [R6.64] ;  /* 0x0000000806088980 */ /* 0x000362000c101b00 */
[----:B------:R-:W-:Y:S01]  /*9700*/  ISETP.GE.AND P0, PT, R144, c[0x0][0x27c], PT ;  /* 0x00009f0090007a0c */ /* 0x000fe20003f06270 */
[----:B------:R-:W-:Y:S01]  /*9710*/  CS2R R26, SRZ ;  /* 0x00000000001a7805 */ /* 0x000fe2000001ff00 */
[----:B------:R-:W-:Y:S01]  /*9720*/  CS2R R24, SRZ ;  /* 0x0000000000187805 */ /* 0x000fe2000001ff00 */
[----:B--2---:R-:W-:-:S05]  /*9730*/  @!P1 IADD3 R10, P2, R4, R14, RZ ;  /* 0x0000000e040a9210 */ /* 0x004fca0007f5e0ff */
[----:B------:R-:W-:Y:S01]  /*9740*/  @!P1 IMAD.X R11, R5, 0x1, R0, P2 ;  /* 0x00000001050b9824 */ /* 0x000fe200010e0600 */
[----:B-1----:R-:W-:-:S04]  /*9750*/  @!P1 IADD3 R6, P2, R2, R14, RZ ;  /* 0x0000000e02069210 */ /* 0x002fc80007f5e0ff */
[C---:B------:R-:W-:Y:S01]  /*9760*/  @!P0 IMAD.SHL.U32 R14, R144.reuse, 0x2, RZ ;  /* 0x00000002900e8824 */ /* 0x040fe200078e00ff */
[----:B------:R1:W5:Y:S01]  /*9770*/  @!P1 LD.E.64 R26, [R10.64] ;  /* 0x000000080a1a9980 */ /* 0x000362000c101b00 */
[----:B------:R-:W-:Y:S01]  /*9780*/  @!P1 IMAD.X R7, R3, 0x1, R0, P2 ;  /* 0x0000000103079824 */ /* 0x000fe200010e0600 */
[----:B------:R-:W-:Y:S02]  /*9790*/  ISETP.GE.AND P2, PT, R107, c[0x0][0x27c], PT ;  /* 0x00009f006b007a0c */ /* 0x000fe40003f46270 */
[----:B------:R-:W-:Y:S02]  /*97a0*/  @!P0 SHF.L.U64.HI R0, R144, 0x1, R78 ;  /* 0x0000000190008819 */ /* 0x000fe4000001024e */
[----:B------:R2:W5:Y:S01]  /*97b0*/  @!P1 LD.E.64 R24, [R6.64] ;  /* 0x0000000806189980 */ /* 0x000562000c101b00 */
[----:B------:R-:W-:Y:S01]  /*97c0*/  CS2R R28, SRZ ;  /* 0x00000000001c7805 */ /* 0x000fe2000001ff00 */
[----:B------:R-:W-:Y:S01]  /*97d0*/  CS2R R30, SRZ ;  /* 0x00000000001e7805 */ /* 0x000fe2000001ff00 */
[----:B-1----:R-:W-:-:S05]  /*97e0*/  @!P0 IADD3 R10, P1, R4, R14, RZ ;  /* 0x0000000e040a8210 */ /* 0x002fca0007f3e0ff */
[----:B------:R-:W-:Y:S01]  /*97f0*/  @!P0 IMAD.X R11, R5, 0x1, R0, P1 ;  /* 0x00000001050b8824 */ /* 0x000fe200008e0600 */
[----:B--2---:R-:W-:Y:S01]  /*9800*/  @!P0 IADD3 R6, P1, R2, R14, RZ ;  /* 0x0000000e02068210 */ /* 0x004fe20007f3e0ff */
[----:B------:R-:W-:-:S03]  /*9810*/  @!P2 IMAD.SHL.U32 R14, R107, 0x2, RZ ;  /* 0x000000026b0ea824 */ /* 0x000fc600078e00ff */
[----:B------:R1:W5:Y:S01]  /*9820*/  @!P0 LD.E.64 R28, [R10.64] ;  /* 0x000000080a1c8980 */ /* 0x000362000c101b00 */
[----:B------:R-:W-:Y:S01]  /*9830*/  @!P0 IMAD.X R7, R3, 0x1, R0, P1 ;  /* 0x0000000103078824 */ /* 0x000fe200008e0600 */
[-C--:B------:R-:W-:Y:S02]  /*9840*/  @!P2 IADD3 R16, P3, R4, R14.reuse, RZ ;  /* 0x0000000e0410a210 */ /* 0x080fe40007f7e0ff */
[----:B------:R-:W-:Y:S02]  /*9850*/  @!P2 SHF.L.U64.HI R0, R107, 0x1, R77 ;  /* 0x000000016b00a819 */ /* 0x000fe4000001024d */
[----:B------:R2:W5:Y:S01]  /*9860*/  @!P0 LD.E.64 R30, [R6.64] ;  /* 0x00000008061e8980 */ /* 0x000562000c101b00 */
[----:B------:R-:W-:Y:S02]  /*9870*/  @!P2 IADD3 R14, P0, R2, R14, RZ ;  /* 0x0000000e020ea210 */ /* 0x000fe40007f1e0ff */
[----:B------:R-:W-:-:S03]  /*9880*/  ISETP.GE.AND P1, PT, R140, c[0x0][0x27c], PT ;  /* 0x00009f008c007a0c */ /* 0x000fc60003f26270 */
[--C-:B------:R-:W-:Y:S01]  /*9890*/  @!P2 IMAD.X R15, R3, 0x1, R0.reuse, P0 ;  /* 0x00000001030fa824 */ /* 0x100fe200000e0600 */
[----:B------:R-:W-:Y:S01]  /*98a0*/  ISETP.GE.AND P0, PT, R143, c[0x0][0x27c], PT ;  /* 0x00009f008f007a0c */ /* 0x000fe20003f06270 */
[----:B------:R-:W-:-:S08]  /*98b0*/  @!P2 IMAD.X R17, R5, 0x1, R0, P3 ;  /* 0x000000010511a824 */ /* 0x000fd000018e0600 */
[----:B------:R-:W-:Y:S01]  /*98c0*/  @!P1 IMAD.WIDE R22, R140, 0x2, R4 ;  /* 0x000000028c169825 */ /* 0x000fe200078e0204 */
[----:B-1----:R-:W-:-:S03]  /*98d0*/  CS2R R10, SRZ ;  /* 0x00000000000a7805 */ /* 0x002fc6000001ff00 */
[----:B------:R-:W-:Y:S01]  /*98e0*/  @!P1 IMAD.WIDE R20, R140, 0x2, R2 ;  /* 0x000000028c149825 */ /* 0x000fe200078e0202 */
[----:B--2---:R-:W-:-:S03]  /*98f0*/  CS2R R6, SRZ ;  /* 0x0000000000067805 */ /* 0x004fc6000001ff00 */
[C---:B------:R-:W-:Y:S01]  /*9900*/  @!P0 IMAD.SHL.U32 R0, R143.reuse, 0x2, RZ ;  /* 0x000000028f008824 */ /* 0x040fe200078e00ff */
[----:B------:R1:W5:Y:S01]  /*9910*/  @!P1 LD.E.64 R10, [R22.64] ;  /* 0x00000008160a9980 */ /* 0x000362000c101b00 */
[----:B------:R-:W-:-:S03]  /*9920*/  @!P0 SHF.L.U64.HI R19, R143, 0x1, R73 ;  /* 0x000000018f138819 */ /* 0x000fc60000010249 */
[----:B------:R2:W5:Y:S01]  /*9930*/  @!P1 LD.E.64 R6, [R20.64] ;  /* 0x0000000814069980 */ /* 0x000562000c101b00 */
[----:B------:R-:W-:-:S05]  /*9940*/  @!P0 IADD3 R4, P1, R4, R0, RZ ;  /* 0x0000000004048210 */ /* 0x000fca0007f3e0ff */
[--C-:B------:R-:W-:Y:S01]  /*9950*/  @!P0 IMAD.X R5, R5, 0x1, R19.reuse, P1 ;  /* 0x0000000105058824 */ /* 0x100fe200008e0613 */
[----:B------:R-:W-:Y:S01]  /*9960*/  @!P0 IADD3 R2, P1, R2, R0, RZ ;  /* 0x0000000002028210 */ /* 0x000fe20007f3e0ff */
[----:B------:R-:W-:Y:S01]  /*9970*/  CS2R R34, SRZ ;  /* 0x0000000000227805 */ /* 0x000fe2000001ff00 */
[----:B------:R-:W-:Y:S01]  /*9980*/  CS2R R40, SRZ ;  /* 0x0000000000287805 */ /* 0x000fe2000001ff00 */
[----:B------:R-:W-:Y:S02]  /*9990*/  CS2R R42, SRZ ;  /* 0x00000000002a7805 */ /* 0x000fe4000001ff00 */
[----:B------:R-:W-:Y:S02]  /*99a0*/  @!P0 IMAD.X R3, R3, 0x1, R19, P1 ;  /* 0x0000000103038824 */ /* 0x000fe400008e0613 */
[----:B------:R2:W5:Y:S04]  /*99b0*/  @!P2 LD.E.64 R34, [R14.64] ;  /* 0x000000080e22a980 */ /* 0x000568000c101b00 */
[----:B------:R2:W5:Y:S01]  /*99c0*/  @!P0 LD.E.64 R40, [R4.64] ;  /* 0x0000000804288980 */ /* 0x000562000c101b00 */
[----:B-1----:R-:W-:-:S03]  /*99d0*/  CS2R R22, SRZ ;  /* 0x0000000000167805 */ /* 0x002fc6000001ff00 */
[----:B------:R2:W5:Y:S04]  /*99e0*/  @!P0 LD.E.64 R42, [R2.64] ;  /* 0x00000008022a8980 */ /* 0x000568000c101b00 */
[----:B------:R2:W5:Y:S02]  /*99f0*/  @!P2 LD.E.64 R22, [R16.64] ;  /* 0x000000081016a980 */ /* 0x000564000c101b00 */
.L_x_766:
[----:B--2---:R-:W-:Y:S05]  /*9a00*/  BSYNC B0 ;  /* 0x0000000000007941 */ /* 0x004fea0003800000 */
.L_x_765:
[----:B------:R-:W-:Y:S01]  /*9a10*/  IADD3 R0, R18, 0x40, RZ ;  /* 0x0000004012007810 */ /* 0x000fe20007ffe0ff */
[----:B-----5:R-:W-:Y:S01]  /*9a20*/  IMAD.MOV.U32 R2, RZ, RZ, R22 ;  /* 0x000000ffff027224 */ /* 0x020fe200078e0016 */
[----:B------:R-:W-:Y:S01]  /*9a30*/  MOV R14, R6 ;  /* 0x00000006000e7202 */ /* 0x000fe20000000f00 */
[----:B-1----:R-:W-:Y:S01]  /*9a40*/  IMAD.MOV.U32 R3, RZ, RZ, R41 ;  /* 0x000000ffff037224 */ /* 0x002fe200078e0029 */
[----:B------:R-:W-:Y:S01]  /*9a50*/  ISETP.GE.AND P0, PT, R0, R32, PT ;  /* 0x000000200000720c */ /* 0x000fe20003f06270 */
[----:B------:R-:W-:Y:S01]  /*9a60*/  IMAD.MOV.U32 R0, RZ, RZ, R23 ;  /* 0x000000ffff007224 */ /* 0x000fe200078e0017 */
[----:B----4-:R-:W1:Y:S01]  /*9a70*/  SHFL.IDX PT, R5, R36, 0x1, 0x1c1f ;  /* 0x003c1f0024057f89 */ /* 0x010e6200000e0000 */
[----:B---3--:R-:W-:Y:S01]  /*9a80*/  IMAD.MOV.U32 R4, RZ, RZ, R40 ;  /* 0x000000ffff047224 */ /* 0x008fe200078e0028 */
[----:B------:R-:W-:Y:S01]  /*9a90*/  PRMT R76, R76, 0x5410, R3 ;  /* 0x000054104c4c7816 */ /* 0x000fe20000000003 */
[----:B------:R-:W-:Y:S01]  /*9aa0*/  IMAD.MOV.U32 R3, RZ, RZ, R29 ;  /* 0x000000ffff037224 */ /* 0x000fe200078e001d */
[----:B------:R-:W-:Y:S01]  /*9ab0*/  PRMT R72, R2, 0x5410, R0 ;  /* 0x0000541002487816 */ /* 0x000fe20000000000 */
[----:B------:R-:W-:Y:S01]  /*9ac0*/  IMAD.MOV.U32 R2, RZ, RZ, R26 ;  /* 0x000000ffff027224 */ /* 0x000fe200078e001a */
[----:B------:R-:W-:Y:S01]  /*9ad0*/  PRMT R75, R75, 0x5410, R4 ;  /* 0x000054104b4b7816 */ /* 0x000fe20000000004 */
[----:B------:R-:W-:Y:S01]  /*9ae0*/  IMAD.MOV.U32 R0, RZ, RZ, R27 ;  /* 0x000000ffff007224 */ /* 0x000fe200078e001b */
[----:B------:R-:W-:Y:S01]  /*9af0*/  MOV R4, R28 ;  /* 0x0000001c00047202 */ /* 0x000fe20000000f00 */
[----:B------:R-:W-:Y:S01]  /*9b00*/  IMAD.MOV.U32 R16, RZ, RZ, R8 ;  /* 0x000000ffff107224 */ /* 0x000fe200078e0008 */
[----:B------:R-:W-:Y:S01]  /*9b10*/  BSSY B0, `(.L_x_767) ;  /* 0x0000066000007945 */ /* 0x000fe20003800000 */
[----:B------:R-:W-:Y:S01]  /*9b20*/  IMAD.MOV.U32 R15, RZ, RZ, R9 ;  /* 0x000000ffff0f7224 */ /* 0x000fe200078e0009 */
[----:B------:R-:W-:Y:S01]  /*9b30*/  PRMT R68, R2, 0x5410, R0 ;  /* 0x0000541002447816 */ /* 0x000fe20000000000 */
[----:B------:R-:W-:Y:S01]  /*9b40*/  IMAD.MOV.U32 R2, RZ, RZ, R10 ;  /* 0x000000ffff027224 */ /* 0x000fe200078e000a */
[----:B------:R-:W-:Y:S01]  /*9b50*/  PRMT R70, R4, 0x5410, R3 ;  /* 0x0000541004467816 */ /* 0x000fe20000000003 */
[----:B------:R-:W-:Y:S01]  /*9b60*/  IMAD.MOV.U32 R0, RZ, RZ, R11 ;  /* 0x000000ffff007224 */ /* 0x000fe200078e000b */
[----:B------:R-:W-:Y:S01]  /*9b70*/  MOV R4, R12 ;  /* 0x0000000c00047202 */ /* 0x000fe20000000f00 */
[----:B------:R-:W-:Y:S01]  /*9b80*/  IMAD.MOV.U32 R3, RZ, RZ, R13 ;  /* 0x000000ffff037224 */ /* 0x000fe200078e000d */
[----:B------:R-:W-:Y:S01]  /*9b90*/  PRMT R65, R16, 0x5410, R15 ;  /* 0x0000541010417816 */ /* 0x000fe2000000000f */
[----:B------:R-:W-:Y:S01]  /*9ba0*/  CS2R R56, SRZ ;  /* 0x0000000000387805 */ /* 0x000fe2000001ff00 */
[----:B------:R-:W-:Y:S01]  /*9bb0*/  PRMT R64, R2, 0x5410, R0 ;  /* 0x0000541002407816 */ /* 0x000fe20000000000 */
[----:B------:R-:W-:Y:S01]  /*9bc0*/  IMAD.MOV.U32 R2, RZ, RZ, R34 ;  /* 0x000000ffff027224 */ /* 0x000fe200078e0022 */
[----:B------:R-:W-:Y:S01]  /*9bd0*/  PRMT R66, R4, 0x5410, R3 ;  /* 0x0000541004427816 */ /* 0x000fe20000000003 */
[----:B------:R-:W-:Y:S01]  /*9be0*/  IMAD.MOV.U32 R0, RZ, RZ, R35 ;  /* 0x000000ffff007224 */ /* 0x000fe200078e0023 */
[----:B------:R-:W-:Y:S01]  /*9bf0*/  MOV R4, R42 ;  /* 0x0000002a00047202 */ /* 0x000fe20000000f00 */
[----:B------:R-:W-:Y:S01]  /*9c00*/  IMAD.MOV.U32 R3, RZ, RZ, R43 ;  /* 0x000000ffff037224 */ /* 0x000fe200078e002b */
[----:B------:R-:W-:Y:S01]  /*9c10*/  CS2R R52, SRZ ;  /* 0x0000000000347805 */ /* 0x000fe2000001ff00 */
[----:B------:R-:W-:Y:S01]  /*9c20*/  CS2R R48, SRZ ;  /* 0x0000000000307805 */ /* 0x000fe2000001ff00 */
[----:B------:R-:W-:Y:S01]  /*9c30*/  PRMT R71, R2, 0x5410, R0 ;  /* 0x0000541002477816 */ /* 0x000fe20000000000 */
[----:B------:R-:W-:Y:S01]  /*9c40*/  IMAD.MOV.U32 R2, RZ, RZ, R24 ;  /* 0x000000ffff027224 */ /* 0x000fe200078e0018 */
[----:B------:R-:W-:Y:S01]  /*9c50*/  PRMT R74, R4, 0x5410, R3 ;  /* 0x00005410044a7816 */ /* 0x000fe20000000003 */
[----:B------:R-:W-:Y:S01]  /*9c60*/  IMAD.MOV.U32 R3, RZ, RZ, R31 ;  /* 0x000000ffff037224 */ /* 0x000fe200078e001f */
[----:B------:R-:W-:Y:S01]  /*9c70*/  MOV R0, R25 ;  /* 0x0000001900007202 */ /* 0x000fe20000000f00 */
[----:B------:R-:W-:Y:S01]  /*9c80*/  CS2R R44, SRZ ;  /* 0x00000000002c7805 */ /* 0x000fe2000001ff00 */
[----:B------:R-:W-:Y:S01]  /*9c90*/  MOV R4, R30 ;  /* 0x0000001e00047202 */ /* 0x000fe20000000f00 */
[----:B------:R-:W-:Y:S01]  /*9ca0*/  CS2R R60, SRZ ;  /* 0x00000000003c7805 */ /* 0x000fe2000001ff00 */
[----:B------:R-:W-:Y:S01]  /*9cb0*/  PRMT R67, R2, 0x5410, R0 ;  /* 0x0000541002437816 */ /* 0x000fe20000000000 */
[----:B------:R-:W-:Y:S01]  /*9cc0*/  IMAD.MOV.U32 R0, RZ, RZ, R7 ;  /* 0x000000ffff007224 */ /* 0x000fe200078e0007 */
[----:B------:R-:W-:Y:S01]  /*9cd0*/  PRMT R69, R4, 0x5410, R3 ;  /* 0x0000541004457816 */ /* 0x000fe20000000003 */
[----:B------:R2:W3:Y:S01]  /*9ce0*/  SHFL.IDX PT, R2, R38, 0x1, 0x1c1f ;  /* 0x003c1f0026027f89 */ /* 0x0004e200000e0000 */
[----:B------:R-:W-:Y:S01]  /*9cf0*/  CS2R R58, SRZ ;  /* 0x00000000003a7805 */ /* 0x000fe2000001ff00 */
[----:B------:R-:W-:Y:S01]  /*9d00*/  CS2R R54, SRZ ;  /* 0x0000000000367805 */ /* 0x000fe2000001ff00 */
[----:B------:R-:W-:Y:S01]  /*9d10*/  CS2R R50, SRZ ;  /* 0x0000000000327805 */ /* 0x000fe2000001ff00 */
[----:B------:R4:W1:Y:S01]  /*9d20*/  SHFL.IDX PT, R4, R37, 0x1, 0x1c1f ;  /* 0x003c1f0025047f89 */ /* 0x00086200000e0000 */
[----:B------:R-:W-:-:S03]  /*9d30*/  CS2R R46, SRZ ;  /* 0x00000000002e7805 */ /* 0x000fc6000001ff00 */
[----:B------:R1:W3:Y:S01]  /*9d40*/  SHFL.IDX PT, R3, R33, 0x1, 0x1c1f ;  /* 0x003c1f0021037f89 */ /* 0x0002e200000e0000 */
[----:B--2---:R-:W-:Y:S01]  /*9d50*/  CS2R R38, SRZ ;  /* 0x0000000000267805 */ /* 0x004fe2000001ff00 */
[----:B----4-:R-:W-:Y:S01]  /*9d60*/  CS2R R36, SRZ ;  /* 0x0000000000247805 */ /* 0x010fe2000001ff00 */
[----:B-1----:R-:W-:Y:S01]  /*9d70*/  PRMT R33, R14, 0x5410, R0 ;  /* 0x000054100e217816 */ /* 0x002fe20000000000 */
[----:B------:R-:W-:Y:S05]  /*9d80*/  @P0 BRA `(.L_x_768) ;  /* 0x000003e000000947 */ /* 0x000fea0003800000 */
[----:B---3--:R-:W-:Y:S01]  /*9d90*/  ISETP.GE.AND P0, PT, R145, c[0x0][0x27c], PT ;  /* 0x00009f0091007a0c */ /* 0x008fe20003f06270 */
[----:B------:R-:W-:Y:S01]  /*9da0*/  CS2R R44, SRZ ;  /* 0x00000000002c7805 */ /* 0x000fe2000001ff00 */
[----:B------:R-:W-:Y:S01]  /*9db0*/  ISETP.GE.AND P1, PT, R142, c[0x0][0x27c], PT ;  /* 0x00009f008e007a0c */ /* 0x000fe20003f26270 */
[----:B------:R-:W-:-:S10]  /*9dc0*/  CS2R R46, SRZ ;  /* 0x00000000002e7805 */ /* 0x000fd4000001ff00 */
[C---:B------:R-:W-:Y:S01]  /*9dd0*/  @!P0 IMAD.SHL.U32 R0, R145.reuse, 0x2, RZ ;  /* 0x0000000291008824 */ /* 0x040fe200078e00ff */
[----:B------:R-:W-:-:S04]  /*9de0*/  @!P0 SHF.L.U64.HI R15, R145, 0x1, R80 ;  /* 0x00000001910f8819 */ /* 0x000fc80000010250 */
[----:B------:R-:W-:-:S05]  /*9df0*/  @!P0 IADD3 R16, P2, R4, R0, RZ ;  /* 0x0000000004108210 */ /* 0x000fca0007f5e0ff */
[----:B------:R-:W-:Y:S01]  /*9e00*/  @!P0 IMAD.X R17, R5, 0x1, R15, P2 ;  /* 0x0000000105118824 */ /* 0x000fe200010e060f */
[----:B------:R-:W-:Y:S01]  /*9e10*/  @!P0 IADD3 R14, P2, R2, R0, RZ ;  /* 0x00000000020e8210 */ /* 0x000fe20007f5e0ff */
[----:B------:R-:W-:-:S03]  /*9e20*/  @!P1 IMAD.SHL.U32 R0, R142, 0x2, RZ ;  /* 0x000000028e009824 */ /* 0x000fc600078e00ff */
[----:B------:R1:W5:Y:S01]  /*9e30*/  @!P0 LD.E.64 R44, [R16.64] ;  /* 0x00000008102c8980 */ /* 0x000362000c101b00 */
[----:B------:R-:W-:-:S05]  /*9e40*/  @!P0 IMAD.X R15, R3, 0x1, R15, P2 ;  /* 0x00000001030f8824 */ /* 0x000fca00010e060f */
[----:B------:R2:W5:Y:S01]  /*9e50*/  @!P0 LD.E.64 R46, [R14.64] ;  /* 0x000000080e2e8980 */ /* 0x000562000c101b00 */
[----:B------:R-:W-:Y:S01]  /*9e60*/  ISETP.GE.AND P0, PT, R144, c[0x0][0x27c], PT ;  /* 0x00009f0090007a0c */ /* 0x000fe20003f06270 */
[----:B------:R-:W-:Y:S01]  /*9e70*/  CS2R R48, SRZ ;  /* 0x0000000000307805 */ /* 0x000fe2000001ff00 */
[----:B------:R-:W-:Y:S01]  /*9e80*/  CS2R R50, SRZ ;  /* 0x0000000000327805 */ /* 0x000fe2000001ff00 */
[----:B-1----:R-:W-:Y:S02]  /*9e90*/  @!P1 IADD3 R16, P2, R4, R0, RZ ;  /* 0x0000000004109210 */ /* 0x002fe40007f5e0ff */
[----:B--2---:R-:W-:-:S05]  /*9ea0*/  @!P1 SHF.L.U64.HI R15, R142, 0x1, R79 ;  /* 0x000000018e0f9819 */ /* 0x004fca000001024f */
[--C-:B------:R-:W-:Y:S01]  /*9eb0*/  @!P1 IMAD.X R17, R5, 0x1, R15.reuse, P2 ;  /* 0x0000000105119824 */ /* 0x100fe200010e060f */
[----:B------:R-:W-:Y:S02]  /*9ec0*/  @!P1 IADD3 R14, P2, R2, R0, RZ ;  /* 0x00000000020e9210 */ /* 0x000fe40007f5e0ff */
[----:B------:R-:W-:Y:S02]  /*9ed0*/  @!P0 IMAD.SHL.U32 R0, R144, 0x2, RZ ;  /* 0x0000000290008824 */ /* 0x000fe400078e00ff */
[----:B------:R1:W5:Y:S01]  /*9ee0*/  @!P1 LD.E.64 R48, [R16.64] ;  /* 0x0000000810309980 */ /* 0x000362000c101b00 */
[----:B------:R-:W-:Y:S01]  /*9ef0*/  @!P1 IMAD.X R15, R3, 0x1, R15, P2 ;  /* 0x00000001030f9824 */ /* 0x000fe200010e060f */
[----:B------:R-:W-:-:S04]  /*9f00*/  ISETP.GE.AND P2, PT, R107, c[0x0][0x27c], PT ;  /* 0x00009f006b007a0c */ /* 0x000fc80003f46270 */
[----:B------:R2:W5:Y:S01]  /*9f10*/  @!P1 LD.E.64 R50, [R14.64] ;  /* 0x000000080e329980 */ /* 0x000562000c101b00 */
[----:B------:R-:W-:Y:S01]  /*9f20*/  CS2R R52, SRZ ;  /* 0x0000000000347805 */ /* 0x000fe2000001ff00 */
[----:B------:R-:W-:Y:S01]  /*9f30*/  CS2R R54, SRZ ;  /* 0x0000000000367805 */ /* 0x000fe2000001ff00 */
[----:B-1----:R-:W-:Y:S02]  /*9f40*/  @!P0 IADD3 R16, P1, R4, R0, RZ ;  /* 0x0000000004108210 */ /* 0x002fe40007f3e0ff */
[----:B--2---:R-:W-:-:S05]  /*9f50*/  @!P0 SHF.L.U64.HI R15, R144, 0x1, R78 ;  /* 0x00000001900f8819 */ /* 0x004fca000001024e */
[----:B------:R-:W-:Y:S01]  /*9f60*/  @!P0 IMAD.X R17, R5, 0x1, R15, P1 ;  /* 0x0000000105118824 */ /* 0x000fe200008e060f */
[----:B------:R-:W-:Y:S01]  /*9f70*/  @!P0 IADD3 R14, P1, R2, R0, RZ ;  /* 0x00000000020e8210 */ /* 0x000fe20007f3e0ff */
[----:B------:R-:W-:-:S03]  /*9f80*/  @!P2 IMAD.SHL.U32 R18, R107, 0x2, RZ ;  /* 0x000000026b12a824 */ /* 0x000fc600078e00ff */
[----:B------:R1:W5:Y:S01]  /*9f90*/  @!P0 LD.E.64 R52, [R16.64] ;  /* 0x0000000810348980 */ /* 0x000362000c101b00 */
[----:B------:R-:W-:Y:S01]  /*9fa0*/  @!P0 IMAD.X R15, R3, 0x1, R15, P1 ;  /* 0x00000001030f8824 */ /* 0x000fe200008e060f */
[----:B------:R-:W-:-:S04]  /*9fb0*/  @!P2 SHF.L.U64.HI R0, R107, 0x1, R77 ;  /* 0x000000016b00a819 */ /* 0x000fc8000001024d */
[----:B------:R2:W5:Y:S01]  /*9fc0*/  @!P0 LD.E.64 R54, [R14.64] ;  /* 0x000000080e368980 */ /* 0x000562000c101b00 */
[----:B------:R-:W-:Y:S01]  /*9fd0*/  ISETP.GE.AND P1, PT, R140, c[0x0][0x27c], PT ;  /* 0x00009f008c007a0c */ /* 0x000fe20003f26270 */
[----:B------:R-:W-:Y:S01]  /*9fe0*/  CS2R R36, SRZ ;  /* 0x0000000000247805 */ /* 0x000fe2000001ff00 */
[----:B------:R-:W-:Y:S01]  /*9ff0*/  CS2R R38, SRZ ;  /* 0x0000000000267805 */ /* 0x000fe2000001ff00 */
[----:B--2---:R-:W-:-:S05]  /*a000*/  @!P2 IADD3 R14, P0, R2, R18, RZ ;  /* 0x00000012020ea210 */ /* 0x004fca0007f1e0ff */
[----:B------:R-:W-:Y:S01]  /*a010*/  @!P2 IMAD.X R15, R3, 0x1, R0, P0 ;  /* 0x00000001030fa824 */ /* 0x000fe200000e0600 */
[----:B------:R-:W-:Y:S02]  /*a020*/  ISETP.GE.AND P0, PT, R143, c[0x0][0x27c], PT ;  /* 0x00009f008f007a0c */ /* 0x000fe40003f06270 */
[----:B-1----:R-:W-:Y:S02]  /*a030*/  @!P2 IADD3 R16, P3, R4, R18, RZ ;  /* 0x000000120410a210 */ /* 0x002fe40007f7e0ff */
[----:B------:R-:W-:-:S04]  /*a040*/  @!P1 IMAD.WIDE R20, R140, 0x2, R4 ;  /* 0x000000028c149825 */ /* 0x000fc800078e0204 */
[----:B------:R-:W-:Y:S01]  /*a050*/  @!P2 IMAD.X R17, R5, 0x1, R0, P3 ;  /* 0x000000010511a824 */ /* 0x000fe200018e0600 */
[----:B------:R1:W5:Y:S01]  /*a060*/  @!P1 LD.E.64 R36, [R20.64] ;  /* 0x0000000814249980 */ /* 0x000362000c101b00 */
[----:B------:R-:W-:-:S04]  /*a070*/  @!P1 IMAD.WIDE R18, R140, 0x2, R2 ;  /* 0x000000028c129825 */ /* 0x000fc800078e0202 */
[----:B------:R-:W-:Y:S01]  /*a080*/  @!P0 IMAD.SHL.U32 R0, R143, 0x2, RZ ;  /* 0x000000028f008824 */ /* 0x000fe200078e00ff */
[----:B------:R2:W5:Y:S04]  /*a090*/  @!P1 LD.E.64 R38, [R18.64] ;  /* 0x0000000812269980 */ /* 0x000568000c101b00 */
[----:B------:R-:W-:Y:S01]  /*a0a0*/  @!P0 IADD3 R4, P1, R4, R0, RZ ;  /* 0x0000000004048210 */ /* 0x000fe20007f3e0ff */
[----:B------:R-:W-:Y:S01]  /*a0b0*/  CS2R R56, SRZ ;  /* 0x0000000000387805 */ /* 0x000fe2000001ff00 */
[----:B------:R-:W-:Y:S01]  /*a0c0*/  CS2R R58, SRZ ;  /* 0x00000000003a7805 */ /* 0x000fe2000001ff00 */
[----:B------:R-:W-:Y:S01]  /*a0d0*/  CS2R R62, SRZ ;  /* 0x00000000003e7805 */ /* 0x000fe2000001ff00 */
[----:B------:R-:W-:-:S03]  /*a0e0*/  CS2R R60, SRZ ;  /* 0x00000000003c7805 */ /* 0x000fc6000001ff00 */
[----:B------:R1:W5:Y:S04]  /*a0f0*/  @!P2 LD.E.64 R56, [R16.64] ;  /* 0x000000081038a980 */ /* 0x000368000c101b00 */
[----:B------:R1:W5:Y:S01]  /*a100*/  @!P2 LD.E.64 R58, [R14.64] ;  /* 0x000000080e3aa980 */ /* 0x000362000c101b00 */
[----:B--2---:R-:W-:-:S05]  /*a110*/  @!P0 SHF.L.U64.HI R18, R143, 0x1, R73 ;  /* 0x000000018f128819 */ /* 0x004fca0000010249 */
[----:B------:R-:W-:Y:S01]  /*a120*/  @!P0 IMAD.X R5, R5, 0x1, R18, P1 ;  /* 0x0000000105058824 */ /* 0x000fe200008e0612 */
[----:B------:R-:W-:-:S04]  /*a130*/  @!P0 IADD3 R2, P1, R2, R0, RZ ;  /* 0x0000000002028210 */ /* 0x000fc80007f3e0ff */
[----:B------:R1:W5:Y:S01]  /*a140*/  @!P0 LD.E.64 R62, [R4.64] ;  /* 0x00000008043e8980 */ /* 0x000362000c101b00 */
[----:B------:R-:W-:-:S05]  /*a150*/  @!P0 IMAD.X R3, R3, 0x1, R18, P1 ;  /* 0x0000000103038824 */ /* 0x000fca00008e0612 */
[----:B------:R1:W5:Y:S03]  /*a160*/  @!P0 LD.E.64 R60, [R2.64] ;  /* 0x00000008023c8980 */ /* 0x000366000c101b00 */
.L_x_768:
[----:B---3--:R-:W-:Y:S05]  /*a170*/  BSYNC B0 ;  /* 0x0000000000007941 */ /* 0x008fea0003800000 */
.L_x_767:
[----:B-1---5:R-:W-:Y:S01]  /*a180*/  IMAD.MOV.U32 R2, RZ, RZ, R62 ;  /* 0x000000ffff027224 */ /* 0x022fe200078e003e */
[----:B------:R-:W-:-:S04]  /*a190*/  DEPBAR.LE SB0, 0x1 ;  /* 0x000080400000791a */ /* 0x000fc80000000000 */
        /* <DEDUP_REMOVED lines=12> */
[----:B------:R-:W-:-:S03]  /*a260*/  IMAD.MOV.U32 R3, RZ, RZ, R49 ;  /* 0x000000ffff037224 */ /* 0x000fc600078e0031 */
[----:B------:R-:W-:Y:S01]  /*a270*/  PRMT R77, R2, 0x5410, R0 ;  /* 0x00005410024d7816 */ /* 0x000fe20000000000 */
[----:B------:R-:W-:Y:S01]  /*a280*/  IMAD.MOV.U32 R0, RZ, RZ, R61 ;  /* 0x000000ffff007224 */ /* 0x000fe200078e003d */
[----:B------:R-:W-:Y:S02]  /*a290*/  MOV R2, R60 ;  /* 0x0000003c00027202 */ /* 0x000fe40000000f00 */
[----:B------:R-:W-:Y:S01]  /*a2a0*/  PRMT R79, R4, 0x5410, R3 ;  /* 0x00005410044f7816 */ /* 0x000fe20000000003 */
[----:B------:R-:W-:Y:S01]  /*a2b0*/  IMAD.MOV.U32 R4, RZ, RZ, R36 ;  /* 0x000000ffff047224 */ /* 0x000fe200078e0024 */
[----:B------:R-:W-:Y:S01]  /*a2c0*/  PRMT R86, R2, 0x5410, R0 ;  /* 0x0000541002567816 */ /* 0x000fe20000000000 */
[----:B------:R-:W-:Y:S02]  /*a2d0*/  IMAD.MOV.U32 R3, RZ, RZ, R37 ;  /* 0x000000ffff037224 */ /* 0x000fe400078e0025 */
[----:B------:R-:W-:Y:S02]  /*a2e0*/  IMAD.MOV.U32 R2, RZ, RZ, R58 ;  /* 0x000000ffff027224 */ /* 0x000fe400078e003a */
[----:B------:R-:W-:Y:S01]  /*a2f0*/  IMAD.MOV.U32 R0, RZ, RZ, R59 ;  /* 0x000000ffff007224 */ /* 0x000fe200078e003b */
[----:B------:R-:W-:Y:S01]  /*a300*/  PRMT R73, R4, 0x5410, R3 ;  /* 0x0000541004497816 */ /* 0x000fe20000000003 */
[----:B------:R-:W-:-:S03]  /*a310*/  IMAD.IADD R3, R32, 0x1, -R233 ;  /* 0x0000000120037824 */ /* 0x000fc600078e0ae9 */
[----:B------:R-:W-:Y:S01]  /*a320*/  PRMT R82, R2, 0x5410, R0 ;  /* 0x0000541002527816 */ /* 0x000fe20000000000 */
[----:B------:R-:W-:Y:S01]  /*a330*/  IMAD.MOV.U32 R0, RZ, RZ, R55 ;  /* 0x000000ffff007224 */ /* 0x000fe200078e0037 */
[----:B------:R-:W-:Y:S02]  /*a340*/  MOV R2, R54 ;  /* 0x0000003600027202 */ /* 0x000fe40000000f00 */
[----:B------:R-:W-:Y:S02]  /*a350*/  IMNMX R21, R3, 0x80, PT ;  /* 0x0000008003157817 */ /* 0x000fe40003800200 */
[----:B------:R-:W-:Y:S01]  /*a360*/  PRMT R80, R2, 0x5410, R0 ;  /* 0x0000541002507816 */ /* 0x000fe20000000000 */
[----:B------:R-:W-:Y:S01]  /*a370*/  IMAD.MOV.U32 R2, RZ, RZ, R50 ;  /* 0x000000ffff027224 */ /* 0x000fe200078e0032 */
[----:B------:R-:W-:Y:S01]  /*a380*/  MOV R0, R51 ;  /* 0x0000003300007202 */ /* 0x000fe20000000f00 */
[----:B------:R-:W-:Y:S01]  /*a390*/  BAR.SYNC.DEFER_BLOCKING 0x0 ;  /* 0x0000000000007b1d */ /* 0x000fe20000010000 */
[----:B------:R-:W-:-:S02]  /*a3a0*/  ISETP.GE.AND P0, PT, R222, R21, PT ;  /* 0x00000015de00720c */ /* 0x000fc40003f06270 */
[----:B------:R-:W-:Y:S01]  /*a3b0*/  PRMT R78, R2, 0x5410, R0 ;  /* 0x00005410024e7816 */ /* 0x000fe20000000000 */
[----:B------:R-:W-:Y:S02]  /*a3c0*/  IMAD.MOV.U32 R0, RZ, RZ, R47 ;  /* 0x000000ffff007224 */ /* 0x000fe400078e002f */
[----:B------:R-:W-:-:S03]  /*a3d0*/  IMAD.MOV.U32 R2, RZ, RZ, R46 ;  /* 0x000000ffff027224 */ /* 0x000fc600078e002e */
[----:B------:R-:W-:Y:S01]  /*a3e0*/  PRMT R76, R0, 0x7610, R76 ;  /* 0x00007610004c7816 */ /* 0x000fe2000000004c */
[----:B------:R-:W-:Y:S01]  /*a3f0*/  IMAD.MOV.U32 R0, RZ, RZ, R39 ;  /* 0x000000ffff007224 */ /* 0x000fe200078e0027 */
[----:B------:R-:W-:Y:S02]  /*a400*/  PRMT R75, R2, 0x7610, R75 ;  /* 0x00007610024b7816 */ /* 0x000fe4000000004b */
[----:B------:R-:W-:-:S04]  /*a410*/  MOV R2, R38 ;  /* 0x0000002600027202 */ /* 0x000fc80000000f00 */
[----:B------:R-:W-:Y:S01]  /*a420*/  PRMT R32, R2, 0x5410, R0 ;  /* 0x0000541002207816 */ /* 0x000fe20000000000 */
[----:B------:R-:W-:Y:S05]  /*a430*/  @P0 BRA `(.L_x_770) ;  /* 0x0000112000000947 */ /* 0x000fea0003800000 */
[----:B------:R-:W-:Y:S01]  /*a440*/  ISETP.GE.AND P0, PT, R140, c[0x0][0x27c], PT ;  /* 0x00009f008c007a0c */ /* 0x000fe20003f06270 */
[----:B------:R-:W-:-:S12]  /*a450*/  BSSY B0, `(.L_x_771) ;  /* 0x000002c000007945 */ /* 0x000fd80003800000 */
[----:B------:R-:W-:Y:S05]  /*a460*/  @P0 BRA `(.L_x_772) ;  /* 0x000002a000000947 */ /* 0x000fea0003800000 */
[----:B------:R-:W1:Y:S01]  /*a470*/  LDS.128 R16, [R210+0xc000] ;  /* 0x00c00000d2107984 */ /* 0x000e620000000c00 */
[----:B------:R-:W-:Y:S02]  /*a480*/  SHF.R.U32.HI R0, RZ, 0x10, R7 ;  /* 0x00000010ff007819 */ /* 0x000fe40000011607 */
[----:B------:R-:W-:Y:S02]  /*a490*/  SHF.R.U32.HI R2, RZ, 0x10, R11 ;  /* 0x00000010ff027819 */ /* 0x000fe4000001160b */
[----:B------:R-:W-:Y:S01]  /*a4a0*/  SHF.R.U64 R6, R6, 0x10, R7 ;  /* 0x0000001006067819 */ /* 0x000fe20000001207 */
[----:B------:R-:W-:Y:S02]  /*a4b0*/  HADD2.F32 R0, -RZ, R0.H0_H0 ;  /* 0x20000000ff007230 */ /* 0x000fe40000004100 */
[----:B------:R-:W-:Y:S02]  /*a4c0*/  HADD2.F32 R2, -RZ, R2.H0_H0 ;  /* 0x20000002ff027230 */ /* 0x000fe40000004100 */
[----:B------:R-:W-:-:S02]  /*a4d0*/  HADD2.F32 R6, -RZ, R6.H0_H0 ;  /* 0x20000006ff067230 */ /* 0x000fc40000004100 */
[--C-:B-1----:R-:W-:Y:S02]  /*a4e0*/  HADD2.F32 R3, -RZ, R19.reuse.H1_H1 ;  /* 0x30000013ff037230 */ /* 0x102fe40000004100 */
[----:B------:R-:W-:-:S03]  /*a4f0*/  HADD2.F32 R4, -RZ, R19.H0_H0 ;  /* 0x20000013ff047230 */ /* 0x000fc60000004100 */
[CC--:B------:R-:W-:Y:S02]  /*a500*/  FMUL.FTZ R5, R3.reuse, R0.reuse ;  /* 0x0000000003057220 */ /* 0x0c0fe40000410000 */
[C---:B------:R-:W-:Y:S02]  /*a510*/  FMUL.FTZ R0, R4.reuse, R0 ;  /* 0x0000000004007220 */ /* 0x040fe40000410000 */
[-C--:B------:R-:W-:Y:S01]  /*a520*/  FFMA.FTZ R20, R4, R2.reuse, -R5 ;  /* 0x0000000204147223 */ /* 0x080fe20000010805 */
[--C-:B------:R-:W-:Y:S01]  /*a530*/  HADD2.F32 R4, -RZ, R16.reuse.H0_H0 ;  /* 0x20000010ff047230 */ /* 0x100fe20000004100 */
[----:B------:R-:W-:Y:S01]  /*a540*/  FFMA.FTZ R19, R3, R2, R0 ;  /* 0x0000000203137223 */ /* 0x000fe20000010000 */
[----:B------:R-:W-:Y:S02]  /*a550*/  HADD2.F32 R3, -RZ, R16.H1_H1 ;  /* 0x30000010ff037230 */ /* 0x000fe40000004100 */
[----:B------:R-:W-:Y:S02]  /*a560*/  HADD2.F32 R0, -RZ, R33.H0_H0 ;  /* 0x20000021ff007230 */ /* 0x000fe40000004100 */
[----:B------:R-:W-:-:S03]  /*a570*/  HADD2.F32 R2, -RZ, R64.H0_H0 ;  /* 0x20000040ff027230 */ /* 0x000fc60000004100 */
[CC--:B------:R-:W-:Y:S02]  /*a580*/  FMUL.FTZ R5, R3.reuse, R0.reuse ;  /* 0x0000000003057220 */ /* 0x0c0fe40000410000 */
[C---:B------:R-:W-:Y:S02]  /*a590*/  FMUL.FTZ R0, R4.reuse, R0 ;  /* 0x0000000004007220 */ /* 0x040fe40000410000 */
[-C--:B------:R-:W-:Y:S01]  /*a5a0*/  FFMA.FTZ R16, R4, R2.reuse, -R5 ;  /* 0x0000000204107223 */ /* 0x080fe20000010805 */
[--C-:B------:R-:W-:Y:S01]  /*a5b0*/  HADD2.F32 R4, -RZ, R18.reuse.H0_H0 ;  /* 0x20000012ff047230 */ /* 0x100fe20000004100 */
[----:B------:R-:W-:Y:S01]  /*a5c0*/  FFMA.FTZ R15, R3, R2, R0 ;  /* 0x00000002030f7223 */ /* 0x000fe20000010000 */
[----:B------:R-:W-:Y:S02]  /*a5d0*/  HADD2.F32 R3, -RZ, R18.H1_H1 ;  /* 0x30000012ff037230 */ /* 0x000fe40000004100 */
[----:B------:R-:W-:Y:S02]  /*a5e0*/  HADD2.F32 R0, -RZ, R33.H1_H1 ;  /* 0x30000021ff007230 */ /* 0x000fe40000004100 */
[----:B------:R-:W-:-:S03]  /*a5f0*/  HADD2.F32 R2, -RZ, R64.H1_H1 ;  /* 0x30000040ff027230 */ /* 0x000fc60000004100 */
[CC--:B------:R-:W-:Y:S02]  /*a600*/  FMUL.FTZ R5, R3.reuse, R0.reuse ;  /* 0x0000000003057220 */ /* 0x0c0fe40000410000 */
[C---:B------:R-:W-:Y:S02]  /*a610*/  FMUL.FTZ R0, R4.reuse, R0 ;  /* 0x0000000004007220 */ /* 0x040fe40000410000 */
[-C--:B------:R-:W-:Y:S02]  /*a620*/  FFMA.FTZ R14, R4, R2.reuse, -R5 ;  /* 0x00000002040e7223 */ /* 0x080fe40000010805 */
[----:B------:R-:W-:Y:S01]  /*a630*/  FFMA.FTZ R5, R3, R2, R0 ;  /* 0x0000000203057223 */ /* 0x000fe20000010000 */
[----:B------:R-:W-:Y:S01]  /*a640*/  SHF.R.U64 R3, R10, 0x10, R11 ;  /* 0x000000100a037819 */ /* 0x000fe2000000120b */
[--C-:B------:R-:W-:Y:S02]  /*a650*/  HADD2.F32 R0, -RZ, R17.reuse.H1_H1 ;  /* 0x30000011ff007230 */ /* 0x100fe40000004100 */
[----:B------:R-:W-:-:S02]  /*a660*/  HADD2.F32 R2, -RZ, R17.H0_H0 ;  /* 0x20000011ff027230 */ /* 0x000fc40000004100 */
[----:B------:R-:W-:Y:S01]  /*a670*/  HADD2.F32 R7, -RZ, R3.H0_H0 ;  /* 0x20000003ff077230 */ /* 0x000fe20000004100 */
[-C--:B------:R-:W-:Y:S02]  /*a680*/  FMUL.FTZ R4, R0, R6.reuse ;  /* 0x0000000600047220 */ /* 0x080fe40000410000 */
[C---:B------:R-:W-:Y:S01]  /*a690*/  FMUL.FTZ R3, R2.reuse, R6 ;  /* 0x0000000602037220 */ /* 0x040fe20000410000 */
[----:B------:R-:W-:Y:S01]  /*a6a0*/  F2FP.PACK_AB R6, R5, R14 ;  /* 0x0000000e0506723e */ /* 0x000fe200000000ff */
[-C--:B------:R-:W-:Y:S01]  /*a6b0*/  FFMA.FTZ R2, R2, R7.reuse, -R4 ;  /* 0x0000000702027223 */ /* 0x080fe20000010804 */
[----:B------:R-:W-:Y:S01]  /*a6c0*/  F2FP.PACK_AB R4, R15, R16 ;  /* 0x000000100f04723e */ /* 0x000fe200000000ff */
[----:B------:R-:W-:Y:S01]  /*a6d0*/  FFMA.FTZ R3, R0, R7, R3 ;  /* 0x0000000700037223 */ /* 0x000fe20000010003 */
[----:B------:R-:W-:-:S04]  /*a6e0*/  F2FP.PACK_AB R7, R19, R20 ;  /* 0x000000141307723e */ /* 0x000fc800000000ff */
[----:B------:R-:W-:-:S05]  /*a6f0*/  F2FP.PACK_AB R5, R3, R2 ;  /* 0x000000020305723e */ /* 0x000fca00000000ff */
[----:B------:R1:W-:Y:S02]  /*a700*/  STS.128 [R210+0xc000], R4 ;  /* 0x00c00004d2007388 */ /* 0x0003e40000000c00 */
.L_x_772:
[----:B------:R-:W-:Y:S05]  /*a710*/  BSYNC B0 ;  /* 0x0000000000007941 */ /* 0x000fea0003800000 */
.L_x_771:
[----:B------:R-:W-:Y:S01]  /*a720*/  ISETP.GE.AND P0, PT, R145, c[0x0][0x27c], PT ;  /* 0x00009f0091007a0c */ /* 0x000fe20003f06270 */
[----:B------:R-:W-:-:S12]  /*a730*/  BSSY B0, `(.L_x_773) ;  /* 0x000002c000007945 */ /* 0x000fd80003800000 */
[----:B------:R-:W-:Y:S05]  /*a740*/  @P0 BRA `(.L_x_774) ;  /* 0x000002a000000947 */ /* 0x000fea0003800000 */
[----:B------:R-:W2:Y:S01]  /*a750*/  LDS.128 R16, [R211+0xc000] ;  /* 0x00c00000d3107984 */ /* 0x000ea20000000c00 */
[----:B------:R-:W-:Y:S02]  /*a760*/  SHF.R.U32.HI R0, RZ, 0x10, R9 ;  /* 0x00000010ff007819 */ /* 0x000fe40000011609 */
[----:B------:R-:W-:Y:S02]  /*a770*/  SHF.R.U32.HI R2, RZ, 0x10, R13 ;  /* 0x00000010ff027819 */ /* 0x000fe4000001160d */
[----:B-1----:R-:W-:Y:S01]  /*a780*/  SHF.R.U64 R6, R8, 0x10, R9 ;  /* 0x0000001008067819 */ /* 0x002fe20000001209 */
[----:B------:R-:W-:Y:S02]  /*a790*/  HADD2.F32 R0, -RZ, R0.H0_H0 ;  /* 0x20000000ff007230 */ /* 0x000fe40000004100 */
[----:B------:R-:W-:Y:S02]  /*a7a0*/  HADD2.F32 R2, -RZ, R2.H0_H0 ;  /* 0x20000002ff027230 */ /* 0x000fe40000004100 */
[----:B------:R-:W-:-:S02]  /*a7b0*/  HADD2.F32 R6, -RZ, R6.H0_H0 ;  /* 0x20000006ff067230 */ /* 0x000fc40000004100 */
[--C-:B--2---:R-:W-:Y:S02]  /*a7c0*/  HADD2.F32 R3, -RZ, R19.reuse.H1_H1 ;  /* 0x30000013ff037230 */ /* 0x104fe40000004100 */
        /* <DEDUP_REMOVED lines=8> */
[----:B------:R-:W-:Y:S01]  /*a850*/  HADD2.F32 R2, -RZ, R66.H0_H0 ;  /* 0x20000042ff027230 */ /* 0x000fe20000004100 */
[----:B------:R-:W-:-:S02]  /*a860*/  F2FP.PACK_AB R7, R7, R14 ;  /* 0x0000000e0707723e */ /* 0x000fc400000000ff */
        /* <DEDUP_REMOVED lines=19> */
[----:B------:R-:W-:Y:S01]  /*a9a0*/  FFMA.FTZ R2, R2, R9, -R4 ;  /* 0x0000000902027223 */ /* 0x000fe20000010804 */
[----:B------:R-:W-:Y:S01]  /*a9b0*/  F2FP.PACK_AB R4, R10, R11 ;  /* 0x0000000b0a04723e */ /* 0x000fe200000000ff */
[----:B------:R-:W-:-:S05]  /*a9c0*/  FFMA.FTZ R3, R0, R9, R3 ;  /* 0x0000000900037223 */ /* 0x000fca0000010003 */
[----:B------:R-:W-:-:S05]  /*a9d0*/  F2FP.PACK_AB R5, R3, R2 ;  /* 0x000000020305723e */ /* 0x000fca00000000ff */
[----:B------:R1:W-:Y:S02]  /*a9e0*/  STS.128 [R211+0xc000], R4 ;  /* 0x00c00004d3007388 */ /* 0x0003e40000000c00 */
.L_x_774:
[----:B------:R-:W-:Y:S05]  /*a9f0*/  BSYNC B0 ;  /* 0x0000000000007941 */ /* 0x000fea0003800000 */
.L_x_773:
[----:B------:R-:W-:Y:S01]  /*aa00*/  ISETP.GE.AND P0, PT, R142, c[0x0][0x27c], PT ;  /* 0x00009f008e007a0c */ /* 0x000fe20003f06270 */
[----:B------:R-:W-:-:S12]  /*aa10*/  BSSY B0, `(.L_x_775) ;  /* 0x000002c000007945 */ /* 0x000fd80003800000 */
[----:B------:R-:W-:Y:S05]  /*aa20*/  @P0 BRA `(.L_x_776) ;  /* 0x000002a000000947 */ /* 0x000fea0003800000 */
[----:B------:R-:W2:Y:S01]  /*aa30*/  LDS.128 R8, [R210+0x10000] ;  /* 0x01000000d2087984 */ /* 0x000ea20000000c00 */
[----:B------:R-:W-:Y:S01]  /*aa40*/  SHF.R.U32.HI R0, RZ, 0x10, R25 ;  /* 0x00000010ff007819 */ /* 0x000fe20000011619 */
[----:B-1----:R-:W-:Y:S01]  /*aa50*/  HADD2.F32 R6, -RZ, R68.H0_H0 ;  /* 0x20000044ff067230 */ /* 0x002fe20000004100 */
[----:B------:R-:W-:Y:S02]  /*aa60*/  SHF.R.U32.HI R2, RZ, 0x10, R27 ;  /* 0x00000010ff027819 */ /* 0x000fe4000001161b */
[----:B------:R-:W-:Y:S01]  /*aa70*/  SHF.R.U64 R12, R24, 0x10, R25 ;  /* 0x00000010180c7819 */ /* 0x000fe20000001219 */
[----:B------:R-:W-:Y:S01]  /*aa80*/  HADD2.F32 R0, -RZ, R0.H0_H0 ;  /* 0x20000000ff007230 */ /* 0x000fe20000004100 */
[----:B------:R-:W-:Y:S01]  /*aa90*/  SHF.R.U64 R13, R26, 0x10, R27 ;  /* 0x000000101a0d7819 */ /* 0x000fe2000000121b */
[----:B------:R-:W-:-:S04]  /*aaa0*/  HADD2.F32 R2, -RZ, R2.H0_H0 ;  /* 0x20000002ff027230 */ /* 0x000fc80000004100 */
[----:B------:R-:W-:Y:S02]  /*aab0*/  HADD2.F32 R13, -RZ, R13.H0_H0 ;  /* 0x2000000dff0d7230 */ /* 0x000fe40000004100 */
[--C-:B--2---:R-:W-:Y:S02]  /*aac0*/  HADD2.F32 R3, -RZ, R11.reuse.H1_H1 ;  /* 0x3000000bff037230 */ /* 0x104fe40000004100 */
[----:B------:R-:W-:Y:S02]  /*aad0*/  HADD2.F32 R4, -RZ, R11.H0_H0 ;  /* 0x2000000bff047230 */ /* 0x000fe40000004100 */
[----:B------:R-:W-:Y:S01]  /*aae0*/  HADD2.F32 R11, -RZ, R8.H1_H1 ;  /* 0x30000008ff0b7230 */ /* 0x000fe20000004100 */
[CC--:B------:R-:W-:Y:S01]  /*aaf0*/  FMUL.FTZ R5, R3.reuse, R0.reuse ;  /* 0x0000000003057220 */ /* 0x0c0fe20000410000 */
[--C-:B------:R-:W-:Y:S01]  /*ab00*/  HADD2.F32 R7, -RZ, R10.reuse.H0_H0 ;  /* 0x2000000aff077230 */ /* 0x100fe20000004100 */
[C---:B------:R-:W-:Y:S02]  /*ab10*/  FMUL.FTZ R0, R4.reuse, R0 ;  /* 0x0000000004007220 */ /* 0x040fe40000410000 */
[-C--:B------:R-:W-:Y:S01]  /*ab20*/  FFMA.FTZ R15, R4, R2.reuse, -R5 ;  /* 0x00000002040f7223 */ /* 0x080fe20000010805 */
[----:B------:R-:W-:Y:S01]  /*ab30*/  HADD2.F32 R4, -RZ, R10.H1_H1 ;  /* 0x3000000aff047230 */ /* 0x000fe20000004100 */
[----:B------:R-:W-:Y:S01]  /*ab40*/  FFMA.FTZ R14, R3, R2, R0 ;  /* 0x00000002030e7223 */ /* 0x000fe20000010000 */
[----:B------:R-:W-:-:S02]  /*ab50*/  HADD2.F32 R0, -RZ, R67.H0_H0 ;  /* 0x20000043ff007230 */ /* 0x000fc40000004100 */
[----:B------:R-:W-:Y:S02]  /*ab60*/  HADD2.F32 R2, -RZ, R8.H0_H0 ;  /* 0x20000008ff027230 */ /* 0x000fe40000004100 */
[--C-:B------:R-:W-:Y:S01]  /*ab70*/  HADD2.F32 R5, -RZ, R9.reuse.H0_H0 ;  /* 0x20000009ff057230 */ /* 0x100fe20000004100 */
[CC--:B------:R-:W-:Y:S01]  /*ab80*/  FMUL.FTZ R10, R11.reuse, R0.reuse ;  /* 0x000000000b0a7220 */ /* 0x0c0fe20000410000 */
[----:B------:R-:W-:Y:S01]  /*ab90*/  HADD2.F32 R3, -RZ, R9.H1_H1 ;  /* 0x30000009ff037230 */ /* 0x000fe20000004100 */
[C---:B------:R-:W-:Y:S01]  /*aba0*/  FMUL.FTZ R8, R2.reuse, R0 ;  /* 0x0000000002087220 */ /* 0x040fe20000410000 */
[----:B------:R-:W-:Y:S01]  /*abb0*/  HADD2.F32 R0, -RZ, R67.H1_H1 ;  /* 0x30000043ff007230 */ /* 0x000fe20000004100 */
[-C--:B------:R-:W-:Y:S01]  /*abc0*/  FFMA.FTZ R10, R2, R6.reuse, -R10 ;  /* 0x00000006020a7223 */ /* 0x080fe2000001080a */
[----:B------:R-:W-:Y:S01]  /*abd0*/  HADD2.F32 R9, -RZ, R12.H0_H0 ;  /* 0x2000000cff097230 */ /* 0x000fe20000004100 */
[----:B------:R-:W-:Y:S01]  /*abe0*/  FFMA.FTZ R11, R11, R6, R8 ;  /* 0x000000060b0b7223 */ /* 0x000fe20000010008 */
[----:B------:R-:W-:Y:S01]  /*abf0*/  HADD2.F32 R2, -RZ, R68.H1_H1 ;  /* 0x30000044ff027230 */ /* 0x000fe20000004100 */
[----:B------:R-:W-:-:S02]  /*ac00*/  FMUL.FTZ R6, R4, R0 ;  /* 0x0000000004067220 */ /* 0x000fc40000410000 */
[----:B------:R-:W-:Y:S02]  /*ac10*/  FMUL.FTZ R0, R7, R0 ;  /* 0x0000000007007220 */ /* 0x000fe40000410000 */
[-C--:B------:R-:W-:Y:S02]  /*ac20*/  FMUL.FTZ R8, R3, R9.reuse ;  /* 0x0000000903087220 */ /* 0x080fe40000410000 */
[----:B------:R-:W-:Y:S02]  /*ac30*/  FMUL.FTZ R9, R5, R9 ;  /* 0x0000000905097220 */ /* 0x000fe40000410000 */
[-C--:B------:R-:W-:Y:S01]  /*ac40*/  FFMA.FTZ R6, R7, R2.reuse, -R6 ;  /* 0x0000000207067223 */ /* 0x080fe20000010806 */
[----:B------:R-:W-:Y:S01]  /*ac50*/  F2FP.PACK_AB R7, R14, R15 ;  /* 0x0000000f0e07723e */ /* 0x000fe200000000ff */
[----:B------:R-:W-:Y:S01]  /*ac60*/  FFMA.FTZ R2, R4, R2, R0 ;  /* 0x0000000204027223 */ /* 0x000fe20000010000 */
[----:B------:R-:W-:Y:S01]  /*ac70*/  F2FP.PACK_AB R4, R11, R10 ;  /* 0x0000000a0b04723e */ /* 0x000fe200000000ff */
[----:B------:R-:W-:-:S02]  /*ac80*/  FFMA.FTZ R0, R5, R13, -R8 ;  /* 0x0000000d05007223 */ /* 0x000fc40000010808 */
[----:B------:R-:W-:Y:S01]  /*ac90*/  FFMA.FTZ R3, R3, R13, R9 ;  /* 0x0000000d03037223 */ /* 0x000fe20000010009 */
[----:B------:R-:W-:-:S04]  /*aca0*/  F2FP.PACK_AB R6, R2, R6 ;  /* 0x000000060206723e */ /* 0x000fc800000000ff */
[----:B------:R-:W-:-:S05]  /*acb0*/  F2FP.PACK_AB R5, R3, R0 ;  /* 0x000000000305723e */ /* 0x000fca00000000ff */
[----:B------:R1:W-:Y:S02]  /*acc0*/  STS.128 [R210+0x10000], R4 ;  /* 0x01000004d2007388 */ /* 0x0003e40000000c00 */
.L_x_776:
[----:B------:R-:W-:Y:S05]  /*acd0*/  BSYNC B0 ;  /* 0x0000000000007941 */ /* 0x000fea0003800000 */
.L_x_775:
[----:B------:R-:W-:Y:S01]  /*ace0*/  ISETP.GE.AND P0, PT, R144, c[0x0][0x27c], PT ;  /* 0x00009f0090007a0c */ /* 0x000fe20003f06270 */
[----:B------:R-:W-:-:S12]  /*acf0*/  BSSY B0, `(.L_x_777) ;  /* 0x000002c000007945 */ /* 0x000fd80003800000 */
[----:B------:R-:W-:Y:S05]  /*ad00*/  @P0 BRA `(.L_x_778) ;  /* 0x000002a000000947 */ /* 0x000fea0003800000 */
[----:B-1----:R-:W1:Y:S01]  /*ad10*/  LDS.128 R4, [R211+0x10000] ;  /* 0x01000000d3047984 */ /* 0x002e620000000c00 */
[----:B------:R-:W-:Y:S02]  /*ad20*/  SHF.R.U32.HI R0, RZ, 0x10, R31 ;  /* 0x00000010ff007819 */ /* 0x000fe4000001161f */
[----:B------:R-:W-:Y:S02]  /*ad30*/  SHF.R.U32.HI R2, RZ, 0x10, R29 ;  /* 0x00000010ff027819 */ /* 0x000fe4000001161d */
[----:B------:R-:W-:Y:S01]  /*ad40*/  SHF.R.U64 R14, R30, 0x10, R31 ;  /* 0x000000101e0e7819 */ /* 0x000fe2000000121f */
[----:B------:R-:W-:Y:S01]  /*ad50*/  HADD2.F32 R12, -RZ, R0.H0_H0 ;  /* 0x20000000ff0c7230 */ /* 0x000fe20000004100 */
[----:B------:R-:W-:Y:S01]  /*ad60*/  SHF.R.U64 R16, R28, 0x10, R29 ;  /* 0x000000101c107819 */ /* 0x000fe2000000121d */
[----:B------:R-:W-:Y:S02]  /*ad70*/  HADD2.F32 R0, -RZ, R69.H0_H0 ;  /* 0x20000045ff007230 */ /* 0x000fe40000004100 */
[----:B------:R-:W-:-:S02]  /*ad80*/  HADD2.F32 R17, -RZ, R2.H0_H0 ;  /* 0x20000002ff117230 */ /* 0x000fc40000004100 */
[----:B------:R-:W-:Y:S02]  /*ad90*/  HADD2.F32 R2, -RZ, R70.H0_H0 ;  /* 0x20000046ff027230 */ /* 0x000fe40000004100 */
[--C-:B-1----:R-:W-:Y:S02]  /*ada0*/  HADD2.F32 R10, -RZ, R7.reuse.H0_H0 ;  /* 0x20000007ff0a7230 */ /* 0x102fe40000004100 */
[----:B------:R-:W-:Y:S02]  /*adb0*/  HADD2.F32 R7, -RZ, R7.H1_H1 ;  /* 0x30000007ff077230 */ /* 0x000fe40000004100 */
[--C-:B------:R-:W-:Y:S02]  /*adc0*/  HADD2.F32 R9, -RZ, R4.reuse.H0_H0 ;  /* 0x20000004ff097230 */ /* 0x100fe40000004100 */
[----:B------:R-:W-:Y:S02]  /*add0*/  HADD2.F32 R8, -RZ, R4.H1_H1 ;  /* 0x30000004ff087230 */ /* 0x000fe40000004100 */
[----:B------:R-:W-:-:S02]  /*ade0*/  HADD2.F32 R4, -RZ, R5.H0_H0 ;  /* 0x20000005ff047230 */ /* 0x000fc40000004100 */
[----:B------:R-:W-:Y:S01]  /*adf0*/  HADD2.F32 R3, -RZ, R5.H1_H1 ;  /* 0x30000005ff037230 */ /* 0x000fe20000004100 */
[----:B------:R-:W-:Y:S01]  /*ae00*/  FMUL.FTZ R5, R7, R12 ;  /* 0x0000000c07057220 */ /* 0x000fe20000410000 */
[--C-:B------:R-:W-:Y:S01]  /*ae10*/  HADD2.F32 R11, -RZ, R6.reuse.H0_H0 ;  /* 0x20000006ff0b7230 */ /* 0x100fe20000004100 */
[-C--:B------:R-:W-:Y:S01]  /*ae20*/  FMUL.FTZ R13, R8, R0.reuse ;  /* 0x00000000080d7220 */ /* 0x080fe20000410000 */
[----:B------:R-:W-:Y:S01]  /*ae30*/  HADD2.F32 R6, -RZ, R6.H1_H1 ;  /* 0x30000006ff067230 */ /* 0x000fe20000004100 */
[----:B------:R-:W-:Y:S02]  /*ae40*/  FFMA.FTZ R15, R10, R17, -R5 ;  /* 0x000000110a0f7223 */ /* 0x000fe40000010805 */
[C---:B------:R-:W-:Y:S01]  /*ae50*/  FMUL.FTZ R5, R9.reuse, R0 ;  /* 0x0000000009057220 */ /* 0x040fe20000410000 */
[----:B------:R-:W-:Y:S01]  /*ae60*/  HADD2.F32 R0, -RZ, R69.H1_H1 ;  /* 0x30000045ff007230 */ /* 0x000fe20000004100 */
[-C--:B------:R-:W-:Y:S02]  /*ae70*/  FFMA.FTZ R13, R9, R2.reuse, -R13 ;  /* 0x00000002090d7223 */ /* 0x080fe4000001080d */
[----:B------:R-:W-:Y:S01]  /*ae80*/  FFMA.FTZ R9, R8, R2, R5 ;  /* 0x0000000208097223 */ /* 0x000fe20000010005 */
[----:B------:R-:W-:Y:S01]  /*ae90*/  HADD2.F32 R8, -RZ, R14.H0_H0 ;  /* 0x2000000eff087230 */ /* 0x000fe20000004100 */
[----:B------:R-:W-:Y:S01]  /*aea0*/  FMUL.FTZ R12, R10, R12 ;  /* 0x0000000c0a0c7220 */ /* 0x000fe20000410000 */
[----:B------:R-:W-:Y:S01]  /*aeb0*/  HADD2.F32 R2, -RZ, R70.H1_H1 ;  /* 0x30000046ff027230 */ /* 0x000fe20000004100 */
[----:B------:R-:W-:-:S02]  /*aec0*/  FMUL.FTZ R5, R6, R0 ;  /* 0x0000000006057220 */ /* 0x000fc40000410000 */
[----:B------:R-:W-:Y:S01]  /*aed0*/  FFMA.FTZ R10, R7, R17, R12 ;  /* 0x00000011070a7223 */ /* 0x000fe2000001000c */
[----:B------:R-:W-:Y:S01]  /*aee0*/  HADD2.F32 R12, -RZ, R16.H0_H0 ;  /* 0x20000010ff0c7230 */ /* 0x000fe20000004100 */
[----:B------:R-:W-:Y:S02]  /*aef0*/  FMUL.FTZ R0, R11, R0 ;  /* 0x000000000b007220 */ /* 0x000fe40000410000 */
[-C--:B------:R-:W-:Y:S02]  /*af00*/  FMUL.FTZ R7, R3, R8.reuse ;  /* 0x0000000803077220 */ /* 0x080fe40000410000 */
[----:B------:R-:W-:Y:S02]  /*af10*/  FMUL.FTZ R8, R4, R8 ;  /* 0x0000000804087220 */ /* 0x000fe40000410000 */
[-C--:B------:R-:W-:Y:S02]  /*af20*/  FFMA.FTZ R5, R11, R2.reuse, -R5 ;  /* 0x000000020b057223 */ /* 0x080fe40000010805 */
[----:B------:R-:W-:-:S02]  /*af30*/  FFMA.FTZ R2, R6, R2, R0 ;  /* 0x0000000206027223 */ /* 0x000fc40000010000 */
[-C--:B------:R-:W-:Y:S01]  /*af40*/  FFMA.FTZ R0, R4, R12.reuse, -R7 ;  /* 0x0000000c04007223 */ /* 0x080fe20000010807 */
[----:B------:R-:W-:Y:S01]  /*af50*/  F2FP.PACK_AB R7, R10, R15 ;  /* 0x0000000f0a07723e */ /* 0x000fe200000000ff */
[----:B------:R-:W-:Y:S01]  /*af60*/  FFMA.FTZ R3, R3, R12, R8 ;  /* 0x0000000c03037223 */ /* 0x000fe20000010008 */
[----:B------:R-:W-:Y:S02]  /*af70*/  F2FP.PACK_AB R6, R2, R5 ;  /* 0x000000050206723e */ /* 0x000fe400000000ff */
[----:B------:R-:W-:Y:S02]  /*af80*/  F2FP.PACK_AB R4, R9, R13 ;  /* 0x0000000d0904723e */ /* 0x000fe400000000ff */
[----:B------:R-:W-:-:S05]  /*af90*/  F2FP.PACK_AB R5, R3, R0 ;  /* 0x000000000305723e */ /* 0x000fca00000000ff */
[----:B------:R1:W-:Y:S02]  /*afa0*/  STS.128 [R211+0x10000], R4 ;  /* 0x01000004d3007388 */ /* 0x0003e40000000c00 */
.L_x_778:
[----:B------:R-:W-:Y:S05]  /*afb0*/  BSYNC B0 ;  /* 0x0000000000007941 */ /* 0x000fea0003800000 */
.L_x_777:
        /* <DEDUP_REMOVED lines=12> */
[----:B------:R-:W-:Y:S02]  /*b080*/  HADD2.F32 R15, -RZ, R15.H0_H0 ;  /* 0x2000000fff0f7230 */ /* 0x000fe40000004100 */
[--C-:B-1----:R-:W-:Y:S02]  /*b090*/  HADD2.F32 R10, -RZ, R7.reuse.H0_H0 ;  /* 0x20000007ff0a7230 */ /* 0x102fe40000004100 */
[----:B------:R-:W-:Y:S02]  /*b0a0*/  HADD2.F32 R7, -RZ, R7.H1_H1 ;  /* 0x30000007ff077230 */ /* 0x000fe40000004100 */
[--C-:B------:R-:W-:Y:S02]  /*b0b0*/  HADD2.F32 R9, -RZ, R4.reuse.H0_H0 ;  /* 0x20000004ff097230 */ /* 0x100fe40000004100 */
[----:B------:R-:W-:-:S02]  /*b0c0*/  HADD2.F32 R8, -RZ, R4.H1_H1 ;  /* 0x30000004ff087230 */ /* 0x000fc40000004100 */
[--C-:B------:R-:W-:Y:S02]  /*b0d0*/  HADD2.F32 R4, -RZ, R5.reuse.H0_H0 ;  /* 0x20000005ff047230 */ /* 0x100fe40000004100 */
        /* <DEDUP_REMOVED lines=8> */
[----:B------:R-:W-:-:S02]  /*b160*/  FFMA.FTZ R13, R9, R2, -R13 ;  /* 0x00000002090d7223 */ /* 0x000fc4000001080d */
[----:B------:R-:W-:Y:S01]  /*b170*/  FFMA.FTZ R9, R8, R2, R5 ;  /* 0x0000000208097223 */ /* 0x000fe20000010005 */
[----:B------:R-:W-:Y:S01]  /*b180*/  HADD2.F32 R8, -RZ, R14.H0_H0 ;  /* 0x2000000eff087230 */ /* 0x000fe20000004100 */
[----:B------:R-:W-:Y:S01]  /*b190*/  FMUL.FTZ R12, R10, R12 ;  /* 0x0000000c0a0c7220 */ /* 0x000fe20000410000 */
[----:B------:R-:W-:Y:S01]  /*b1a0*/  HADD2.F32 R2, -RZ, R72.H1_H1 ;  /* 0x30000048ff027230 */ /* 0x000fe20000004100 */
[-C--:B------:R-:W-:Y:S02]  /*b1b0*/  FMUL.FTZ R5, R6, R0.reuse ;  /* 0x0000000006057220 */ /* 0x080fe40000410000 */
[----:B------:R-:W-:Y:S02]  /*b1c0*/  FFMA.FTZ R10, R7, R17, R12 ;  /* 0x00000011070a7223 */ /* 0x000fe4000001000c */
[----:B------:R-:W-:Y:S02]  /*b1d0*/  FMUL.FTZ R0, R11, R0 ;  /* 0x000000000b007220 */ /* 0x000fe40000410000 */
[----:B------:R-:W-:-:S02]  /*b1e0*/  FMUL.FTZ R7, R3, R8 ;  /* 0x0000000803077220 */ /* 0x000fc40000410000 */
[----:B------:R-:W-:Y:S02]  /*b1f0*/  FMUL.FTZ R8, R4, R8 ;  /* 0x0000000804087220 */ /* 0x000fe40000410000 */
[-C--:B------:R-:W-:Y:S02]  /*b200*/  FFMA.FTZ R5, R11, R2.reuse, -R5 ;  /* 0x000000020b057223 */ /* 0x080fe40000010805 */
[----:B------:R-:W-:Y:S02]  /*b210*/  FFMA.FTZ R2, R6, R2, R0 ;  /* 0x0000000206027223 */ /* 0x000fe40000010000 */
[-C--:B------:R-:W-:Y:S01]  /*b220*/  FFMA.FTZ R0, R4, R15.reuse, -R7 ;  /* 0x0000000f04007223 */ /* 0x080fe20000010807 */
[----:B------:R-:W-:Y:S01]  /*b230*/  F2FP.PACK_AB R7, R10, R16 ;  /* 0x000000100a07723e */ /* 0x000fe200000000ff */
[----:B------:R-:W-:Y:S01]  /*b240*/  FFMA.FTZ R3, R3, R15, R8 ;  /* 0x0000000f03037223 */ /* 0x000fe20000010008 */
[----:B------:R-:W-:Y:S02]  /*b250*/  F2FP.PACK_AB R6, R2, R5 ;  /* 0x000000050206723e */ /* 0x000fe400000000ff */
[----:B------:R-:W-:-:S02]  /*b260*/  F2FP.PACK_AB R4, R9, R13 ;  /* 0x0000000d0904723e */ /* 0x000fc400000000ff */
[----:B------:R-:W-:-:S05]  /*b270*/  F2FP.PACK_AB R5, R3, R0 ;  /* 0x000000000305723e */ /* 0x000fca00000000ff */
[----:B------:R1:W-:Y:S02]  /*b280*/  STS.128 [R210+0x14000], R4 ;  /* 0x01400004d2007388 */ /* 0x0003e40000000c00 */
.L_x_780:
[----:B------:R-:W-:Y:S05]  /*b290*/  BSYNC B0 ;  /* 0x0000000000007941 */ /* 0x000fea0003800000 */
.L_x_779:
[----:B------:R-:W-:-:S13]  /*b2a0*/  ISETP.GE.AND P0, PT, R143, c[0x0][0x27c], PT ;  /* 0x00009f008f007a0c */ /* 0x000fda0003f06270 */
        /* <DEDUP_REMOVED lines=9> */
[----:B------:R-:W-:Y:S02]  /*b340*/  HADD2.F32 R2, -RZ, R75.H1_H1 ;  /* 0x3000004bff027230 */ /* 0x000fe40000004100 */
        /* <DEDUP_REMOVED lines=33> */
.L_x_770:
[----:B------:R-:W-:Y:S05]  /*b560*/  BSYNC B1 ;  /* 0x0000000000017941 */ /* 0x000fea0003800000 */
.L_x_769:
[----:B------:R-:W-:-:S04]  /*b570*/  IADD3 R0, R222, 0x40, RZ ;  /* 0x00000040de007810 */ /* 0x000fc80007ffe0ff */
[----:B------:R-:W-:-:S13]  /*b580*/  ISETP.GE.AND P0, PT, R0, R21, PT ;  /* 0x000000150000720c */ /* 0x000fda0003f06270 */
[----:B------:R-:W-:Y:S05]  /*b590*/  @P0 BRA `(.L_x_781) ;  /* 0x000044f000000947 */ /* 0x000fea0003800000 */
        /* <DEDUP_REMOVED lines=45> */
.L_x_783:
[----:B------:R-:W-:Y:S05]  /*b870*/  BSYNC B0 ;  /* 0x0000000000007941 */ /* 0x000fea0003800000 */
.L_x_782:
        /* <DEDUP_REMOVED lines=25> */
[----:B------:R-:W-:Y:S01]  /*ba10*/  HADD2.F32 R0, -RZ, R76.H0_H0 ;  /* 0x2000004cff007230 */ /* 0x000fe20000004100 */
        /* <DEDUP_REMOVED lines=19> */
.L_x_785:
[----:B------:R-:W-:Y:S05]  /*bb50*/  BSYNC B0 ;  /* 0x0000000000007941 */ /* 0x000fea0003800000 */
.L_x_784:
        /* <DEDUP_REMOVED lines=45> */
.L_x_787:
[----:B------:R-:W-:Y:S05]  /*be30*/  BSYNC B0 ;  /* 0x0000000000007941 */ /* 0x000fea0003800000 */
.L_x_786:
        /* <DEDUP_REMOVED lines=45> */
.L_x_789:
[----:B------:R-:W-:Y:S05]  /*c110*/  BSYNC B0 ;  /* 0x0000000000007941 */ /* 0x000fea0003800000 */
.L_x_788:
        /* <DEDUP_REMOVED lines=45> */
.L_x_791:
[----:B------:R-:W-:Y:S05]  /*c3f0*/  BSYNC B0 ;  /* 0x0000000000007941 */ /* 0x000fea0003800000 */
.L_x_790:
        /* <DEDUP_REMOVED lines=43> */
[----:B------:R1:W-:Y:S01]  /*c6b0*/  STS.128 [R211+0x16000], R4 ;  /* 0x01600004d3007388 */ /* 0x0003e20000000c00 */
[----:B------:R-:W-:Y:S05]  /*c6c0*/  BRA `(.L_x_781) ;  /* 0x000033c000007947 */ /* 0x000fea0003800000 */
.L_x_764:
[----:B------:R-:W-:Y:S01]  /*c6d0*/  IMAD.MOV.U32 R3, RZ, RZ, c[0x0][0x2c4] ;  /* 0x0000b100ff037624 */ /* 0x000fe200078e00ff */
[----:B------:R-:W-:Y:S01]  /*c6e0*/  BSSY B0, `(.L_x_792) ;  /* 0x0000048000007945 */ /* 0x000fe20003800000 */
[----:B------:R-:W-:Y:S01]  /*c6f0*/  IMAD.MOV.U32 R5, RZ, RZ, R7 ;  /* 0x000000ffff057224 */ /* 0x000fe200078e0007 */
[----:B------:R-:W-:Y:S01]  /*c700*/  MOV R7, R6 ;  /* 0x0000000600077202 */ /* 0x000fe20000000f00 */
[----:B------:R-:W-:Y:S01]  /*c710*/  IMAD.MOV.U32 R6, RZ, RZ, R2 ;  /* 0x000000ffff067224 */ /* 0x000fe200078e0002 */
[----:B------:R-:W-:Y:S01]  /*c720*/  ISETP.NE.AND P0, PT, R3, 0x1, PT ;  /* 0x000000010300780c */ /* 0x000fe20003f05270 */
        /* <DEDUP_REMOVED lines=9> */
[----:B------:R-:W-:-:S03]  /*c7c0*/  CS2R R24, SRZ ;  /* 0x0000000000187805 */ /* 0x000fc6000001ff00 */
[----:B------:R-:W-:-:S05]  /*c7d0*/  @P0 IMAD.HI.U32 R3, R0, c[0x0][0x2c8], RZ ;  /* 0x0000b20000030a27 */ /* 0x000fca00078e00ff */
[----:B------:R-:W-:-:S04]  /*c7e0*/  @P0 SHF.R.U32.HI R0, RZ, c[0x0][0x2cc], R3 ;  /* 0x0000b300ff000a19 */ /* 0x000fc80000011603 */
[----:B------:R-:W-:Y:S01]  /*c7f0*/  SHF.R.S32.HI R3, RZ, 0x1f, R0 ;  /* 0x0000001fff037819 */ /* 0x000fe20000011400 */
[----:B------:R-:W-:-:S04]  /*c800*/  IMAD.WIDE.U32 R4, R0, c[0x0][0x280], R4 ;  /* 0x0000a00000047a25 */ /* 0x000fc800078e0004 */
[C---:B------:R-:W-:Y:S01]  /*c810*/  IMAD R9, R3.reuse, c[0x0][0x280], RZ ;  /* 0x0000a00003097a24 */ /* 0x040fe200078e02ff */
[----:B------:R-:W-:Y:S01]  /*c820*/  LEA R21, P1, R4, c[0x0][0x270], 0x1 ;  /* 0x00009c0004157a11 */ /* 0x000fe200078208ff */
[----:B------:R-:W-:Y:S02]  /*c830*/  IMAD R8, R3, c[0x0][0x290], RZ ;  /* 0x0000a40003087a24 */ /* 0x000fe400078e02ff */
[C---:B------:R-:W-:Y:S02]  /*c840*/  IMAD.WIDE.U32 R2, R0.reuse, c[0x0][0x290], R6 ;  /* 0x0000a40000027a25 */ /* 0x040fe400078e0006 */
[----:B------:R1:W2:Y:S02]  /*c850*/  SHFL.IDX PT, R12, R21, RZ, 0x1c1f ;  /* 0x001c1fff150c7589 */ /* 0x0002a400000e0000 */
[----:B------:R-:W-:Y:S01]  /*c860*/  IMAD R6, R0, c[0x0][0x284], R9 ;  /* 0x0000a10000067a24 */ /* 0x000fe200078e0209 */
[----:B------:R-:W-:Y:S01]  /*c870*/  LEA R22, P0, R2, c[0x0][0x288], 0x1 ;  /* 0x0000a20002167a11 */ /* 0x000fe200078008ff */
[----:B------:R-:W-:-:S02]  /*c880*/  IMAD R0, R0, c[0x0][0x294], R8 ;  /* 0x0000a50000007a24 */ /* 0x000fc400078e0208 */
[----:B------:R-:W-:Y:S01]  /*c890*/  CS2R R8, SRZ ;  /* 0x0000000000087805 */ /* 0x000fe2000001ff00 */
[----:B------:R-:W-:Y:S02]  /*c8a0*/  IADD3 R6, R5, R6, RZ ;  /* 0x0000000605067210 */ /* 0x000fe40007ffe0ff */
[----:B------:R-:W-:Y:S02]  /*c8b0*/  IADD3 R0, R3, R0, RZ ;  /* 0x0000000003007210 */ /* 0x000fe40007ffe0ff */
[----:B------:R-:W-:Y:S02]  /*c8c0*/  LEA.HI.X R20, R4, c[0x0][0x274], R6, 0x1, P1 ;  /* 0x00009d0004147a11 */ /* 0x000fe400008f0c06 */
[----:B------:R-:W-:Y:S01]  /*c8d0*/  LEA.HI.X R19, R2, c[0x0][0x28c], R0, 0x1, P0 ;  /* 0x0000a30002137a11 */ /* 0x000fe200000f0c00 */
[----:B------:R-:W-:Y:S01]  /*c8e0*/  CS2R R6, SRZ ;  /* 0x0000000000067805 */ /* 0x000fe2000001ff00 */
[----:B------:R-:W-:Y:S01]  /*c8f0*/  ISETP.GE.AND P0, PT, R18, R32, PT ;  /* 0x000000201200720c */ /* 0x000fe20003f06270 */
[----:B------:R1:W3:Y:S01]  /*c900*/  SHFL.IDX PT, R2, R22, RZ, 0x1c1f ;  /* 0x001c1fff16027589 */ /* 0x0002e200000e0000 */
[----:B------:R-:W-:-:S03]  /*c910*/  CS2R R4, SRZ ;  /* 0x0000000000047805 */ /* 0x000fc6000001ff00 */
[----:B------:R1:W4:Y:S04]  /*c920*/  SHFL.IDX PT, R13, R20, RZ, 0x1c1f ;  /* 0x001c1fff140d7589 */ /* 0x00032800000e0000 */
[----:B------:R1:W1:Y:S04]  /*c930*/  SHFL.IDX PT, R3, R19, RZ, 0x1c1f ;  /* 0x001c1fff13037589 */ /* 0x00026800000e0000 */
[----:B------:R-:W-:Y:S05]  /*c940*/  @P0 BRA `(.L_x_793) ;  /* 0x0000021000000947 */ /* 0x000fea0003800000 */
[----:B--2---:R-:W-:Y:S01]  /*c950*/  ISETP.GE.AND P0, PT, R104, c[0x0][0x27c], PT ;  /* 0x00009f0068007a0c */ /* 0x004fe20003f06270 */
[----:B------:R-:W-:Y:S01]  /*c960*/  CS2R R30, SRZ ;  /* 0x00000000001e7805 */ /* 0x000fe2000001ff00 */
[----:B------:R-:W-:Y:S01]  /*c970*/  ISETP.GE.AND P2, PT, R106, c[0x0][0x27c], PT ;  /* 0x00009f006a007a0c */ /* 0x000fe20003f46270 */
[----:B------:R-:W-:Y:S01]  /*c980*/  CS2R R28, SRZ ;  /* 0x00000000001c7805 */ /* 0x000fe2000001ff00 */
[----:B------:R-:W-:Y:S01]  /*c990*/  CS2R R26, SRZ ;  /* 0x00000000001a7805 */ /* 0x000fe2000001ff00 */
[----:B------:R-:W-:Y:S01]  /*c9a0*/  CS2R R24, SRZ ;  /* 0x0000000000187805 */ /* 0x000fe2000001ff00 */
[----:B------:R-:W-:Y:S01]  /*c9b0*/  CS2R R42, SRZ ;  /* 0x00000000002a7805 */ /* 0x000fe2000001ff00 */
[----:B------:R-:W-:-:S06]  /*c9c0*/  CS2R R40, SRZ ;  /* 0x0000000000287805 */ /* 0x000fcc000001ff00 */
[C---:B------:R-:W-:Y:S01]  /*c9d0*/  @!P0 IMAD.SHL.U32 R0, R104.reuse, 0x2, RZ ;  /* 0x0000000268008824 */ /* 0x040fe200078e00ff */
[----:B------:R-:W-:-:S04]  /*c9e0*/  @!P0 SHF.L.U64.HI R4, R104, 0x1, R105 ;  /* 0x0000000168048819 */ /* 0x000fc80000010269 */
[-C--:B------:R-:W-:Y:S02]  /*c9f0*/  @!P0 IADD3 R16, P1, R12, R0.reuse, RZ ;  /* 0x000000000c108210 */ /* 0x080fe40007f3e0ff */
[----:B---3--:R-:W-:Y:S02]  /*ca00*/  @!P0 IADD3 R14, P3, R2, R0, RZ ;  /* 0x00000000020e8210 */ /* 0x008fe40007f7e0ff */
[----:B----4-:R-:W-:Y:S02]  /*ca10*/  @!P0 IADD3.X R17, R13, R4, RZ, P1, !PT ;  /* 0x000000040d118210 */ /* 0x010fe40000ffe4ff */
[----:B------:R-:W-:Y:S01]  /*ca20*/  ISETP.GE.AND P1, PT, R103, c[0x0][0x27c], PT ;  /* 0x00009f0067007a0c */ /* 0x000fe20003f26270 */
[----:B-1----:R-:W-:Y:S01]  /*ca30*/  @!P0 IMAD.X R15, R3, 0x1, R4, P3 ;  /* 0x00000001030f8824 */ /* 0x002fe200018e0604 */
[----:B------:R-:W-:-:S05]  /*ca40*/  @!P2 SHF.L.U32 R4, R236, 0x3, RZ ;  /* 0x00000003ec04a819 */ /* 0x000fca00000006ff */
[----:B------:R-:W-:-:S04]  /*ca50*/  @!P2 IMAD.WIDE R8, R4, 0x2, R12 ;  /* 0x000000020408a825 */ /* 0x000fc800078e020c */
[----:B------:R-:W-:Y:S01]  /*ca60*/  @!P2 IMAD.WIDE R6, R4, 0x2, R2 ;  /* 0x000000020406a825 */ /* 0x000fe200078e0202 */
[----:B------:R1:W5:Y:S03]  /*ca70*/  @!P2 LD.E.128 R28, [R8.64] ;  /* 0x00000008081ca980 */ /* 0x000366000c101d00 */
[----:B------:R-:W-:Y:S01]  /*ca80*/  @!P1 IMAD.SHL.U32 R0, R235, 0x8, RZ ;  /* 0x00000008eb009824 */ /* 0x000fe200078e00ff */
[----:B------:R2:W5:Y:S03]  /*ca90*/  @!P2 LD.E.128 R24, [R6.64] ;  /* 0x000000080618a980 */ /* 0x000566000c101d00 */
        /* <DEDUP_REMOVED lines=12> */
.L_x_793:
[----:B--2---:R-:W-:Y:S05]  /*cb60*/  BSYNC B0 ;  /* 0x0000000000007941 */ /* 0x004fea0003800000 */
.L_x_792:
[----:B------:R-:W-:Y:S01]  /*cb70*/  IADD3 R0, R18, 0x40, RZ ;  /* 0x0000004012007810 */ /* 0x000fe20007ffe0ff */
[----:B---345:R-:W-:Y:S01]  /*cb80*/  IMAD.MOV.U32 R2, RZ, RZ, R40 ;  /* 0x000000ffff027224 */ /* 0x038fe200078e0028 */
[----:B------:R-:W-:Y:S01]  /*cb90*/  MOV R16, R6 ;  /* 0x0000000600107202 */ /* 0x000fe20000000f00 */
[----:B------:R-:W-:Y:S01]  /*cba0*/  IMAD.MOV.U32 R12, RZ, RZ, R42 ;  /* 0x000000ffff0c7224 */ /* 0x000fe200078e002a */
[----:B------:R-:W-:Y:S01]  /*cbb0*/  ISETP.GE.AND P0, PT, R0, R32, PT ;  /* 0x000000200000720c */ /* 0x000fe20003f06270 */
[----:B------:R-:W-:Y:S01]  /*cbc0*/  IMAD.MOV.U32 R0, RZ, RZ, R41 ;  /* 0x000000ffff007224 */ /* 0x000fe200078e0029 */
[----:B------:R-:W-:Y:S01]  /*cbd0*/  PRMT R80, R2, 0x7610, R80 ;  /* 0x0000761002507816 */ /* 0x000fe20000000050 */
[----:B-1----:R-:W-:Y:S01]  /*cbe0*/  IMAD.MOV.U32 R3, RZ, RZ, R43 ;  /* 0x000000ffff037224 */ /* 0x002fe200078e002b */
[----:B------:R-:W-:Y:S01]  /*cbf0*/  PRMT R81, R12, 0x7610, R81 ;  /* 0x000076100c517816 */ /* 0x000fe20000000051 */
[----:B------:R-:W-:Y:S01]  /*cc00*/  IMAD.MOV.U32 R2, RZ, RZ, R28 ;  /* 0x000000ffff027224 */ /* 0x000fe200078e001c */
        /* <DEDUP_REMOVED lines=8> */
[----:B------:R1:W2:Y:S01]  /*cc90*/  SHFL.IDX PT, R13, R20, 0x1, 0x1c1f ;  /* 0x003c1f00140d7f89 */ /* 0x0002a200000e0000 */
[----:B------:R-:W-:Y:S01]  /*cca0*/  IMAD.MOV.U32 R2, RZ, RZ, R8 ;  /* 0x000000ffff027224 */ /* 0x000fe200078e0008 */
[----:B------:R-:W-:Y:S01]  /*ccb0*/  PRMT R77, R12, 0x5410, R3 ;  /* 0x000054100c4d7816 */ /* 0x000fe20000000003 */
[----:B------:R-:W-:Y:S01]  /*ccc0*/  IMAD.MOV.U32 R3, RZ, RZ, R11 ;  /* 0x000000ffff037224 */ /* 0x000fe200078e000b */
[----:B------:R-:W-:Y:S01]  /*ccd0*/  MOV R12, R10 ;  /* 0x0000000a000c7202 */ /* 0x000fe20000000f00 */
[----:B------:R-:W-:Y:S01]  /*cce0*/  IMAD.MOV.U32 R15, RZ, RZ, R7 ;  /* 0x000000ffff0f7224 */ /* 0x000fe200078e0007 */
        /* <DEDUP_REMOVED lines=9> */
[----:B------:R-:W-:Y:S01]  /*cd80*/  PRMT R62, R14, 0x5410, R16 ;  /* 0x000054100e3e7816 */ /* 0x000fe20000000010 */
[----:B------:R-:W-:Y:S01]  /*cd90*/  CS2R R68, SRZ ;  /* 0x0000000000447805 */ /* 0x000fe2000001ff00 */
        /* <DEDUP_REMOVED lines=11> */
[----:B------:R-:W-:Y:S01]  /*ce50*/  CS2R R54, SRZ ;  /* 0x0000000000367805 */ /* 0x000fe2000001ff00 */
[----:B------:R-:W-:Y:S01]  /*ce60*/  PRMT R75, R2, 0x5410, R12 ;  /* 0x00005410024b7816 */ /* 0x000fe2000000000c */
[----:B------:R1:W3:Y:S01]  /*ce70*/  SHFL.IDX PT, R3, R19, 0x1, 0x1c1f ;  /* 0x003c1f0013037f89 */ /* 0x0002e200000e0000 */
[----:B------:R-:W-:Y:S01]  /*ce80*/  PRMT R33, R0, 0x7610, R33 ;  /* 0x0000761000217816 */ /* 0x000fe20000000021 */
[----:B------:R-:W-:Y:S01]  /*ce90*/  CS2R R52, SRZ ;  /* 0x0000000000347805 */ /* 0x000fe2000001ff00 */
[----:B------:R-:W-:Y:S01]  /*cea0*/  CS2R R46, SRZ ;  /* 0x00000000002e7805 */ /* 0x000fe2000001ff00 */
[----:B------:R1:W4:Y:S01]  /*ceb0*/  SHFL.IDX PT, R12, R21, 0x1, 0x1c1f ;  /* 0x003c1f00150c7f89 */ /* 0x00032200000e0000 */
[----:B------:R-:W-:Y:S01]  /*cec0*/  CS2R R44, SRZ ;  /* 0x00000000002c7805 */ /* 0x000fe2000001ff00 */
[----:B------:R-:W-:Y:S01]  /*ced0*/  CS2R R66, SRZ ;  /* 0x0000000000427805 */ /* 0x000fe2000001ff00 */
[----:B------:R-:W-:Y:S01]  /*cee0*/  CS2R R64, SRZ ;  /* 0x0000000000407805 */ /* 0x000fe2000001ff00 */
[----:B------:R1:W1:Y:S01]  /*cef0*/  SHFL.IDX PT, R2, R22, 0x1, 0x1c1f ;  /* 0x003c1f0016027f89 */ /* 0x00026200000e0000 */
        /* <DEDUP_REMOVED lines=14> */
[----:B------:R-:W-:Y:S02]  /*cfe0*/  @!P0 SHF.L.U64.HI R15, R104, 0x1, R105 ;  /* 0x00000001680f8819 */ /* 0x000fe40000010269 */
[----:B------:R-:W-:Y:S02]  /*cff0*/  @!P2 SHF.L.U32 R18, R236, 0x3, RZ ;  /* 0x00000003ec12a819 */ /* 0x000fe400000006ff */
[-C--:B----4-:R-:W-:Y:S02]  /*d000*/  @!P0 IADD3 R16, P1, R12, R0.reuse, RZ ;  /* 0x000000000c108210 */ /* 0x090fe40007f3e0ff */
[----:B-1----:R-:W-:Y:S01]  /*d010*/  @!P0 IADD3 R14, P3, R2, R0, RZ ;  /* 0x00000000020e8210 */ /* 0x002fe20007f7e0ff */
[C---:B------:R-:W-:Y:S01]  /*d020*/  @!P2 IMAD.WIDE R20, R18.reuse, 0x2, R12 ;  /* 0x000000021214a825 */ /* 0x040fe200078e020c */
[----:B------:R-:W-:Y:S02]  /*d030*/  @!P0 IADD3.X R17, R13, R15, RZ, P1, !PT ;  /* 0x0000000f0d118210 */ /* 0x000fe40000ffe4ff */
[----:B------:R-:W-:Y:S01]  /*d040*/  ISETP.GE.AND P1, PT, R103, c[0x0][0x27c], PT ;  /* 0x00009f0067007a0c */ /* 0x000fe20003f26270 */
[----:B---3--:R-:W-:Y:S01]  /*d050*/  @!P0 IMAD.X R15, R3, 0x1, R15, P3 ;  /* 0x00000001030f8824 */ /* 0x008fe200018e060f */
[----:B------:R-:W-:Y:S01]  /*d060*/  CS2R R66, SRZ ;  /* 0x0000000000427805 */ /* 0x000fe2000001ff00 */
[----:B------:R-:W-:Y:S01]  /*d070*/  @!P2 IMAD.WIDE R18, R18, 0x2, R2 ;  /* 0x000000021212a825 */ /* 0x000fe200078e0202 */
[----:B------:R-:W-:Y:S01]  /*d080*/  CS2R R64, SRZ ;  /* 0x0000000000407805 */ /* 0x000fe2000001ff00 */
[----:B------:R-:W-:Y:S01]  /*d090*/  CS2R R46, SRZ ;  /* 0x00000000002e7805 */ /* 0x000fe2000001ff00 */
[----:B------:R-:W-:Y:S01]  /*d0a0*/  CS2R R44, SRZ ;  /* 0x00000000002c7805 */ /* 0x000fe2000001ff00 */
[----:B------:R-:W-:Y:S01]  /*d0b0*/  CS2R R50, SRZ ;  /* 0x0000000000327805 */ /* 0x000fe2000001ff00 */
[----:B------:R-:W-:Y:S01]  /*d0c0*/  CS2R R48, SRZ ;  /* 0x0000000000307805 */ /* 0x000fe2000001ff00 */
[----:B------:R1:W5:Y:S04]  /*d0d0*/  @!P2 LD.E.128 R52, [R20.64] ;  /* 0x000000081434a980 */ /* 0x000368000c101d00 */
[----:B------:R-:W-:Y:S01]  /*d0e0*/  @!P1 IMAD.SHL.U32 R0, R235, 0x8, RZ ;  /* 0x00000008eb009824 */ /* 0x000fe200078e00ff */
[----:B------:R1:W5:Y:S03]  /*d0f0*/  @!P2 LD.E.128 R56, [R18.64] ;  /* 0x000000081238a980 */ /* 0x000366000c101d00 */
[C---:B------:R-:W-:Y:S01]  /*d100*/  @!P1 IMAD.WIDE R12, R0.reuse, 0x2, R12 ;  /* 0x00000002000c9825 */ /* 0x040fe200078e020c */
[----:B------:R1:W5:Y:S03]  /*d110*/  @!P0 LD.E.128 R44, [R16.64] ;  /* 0x00000008102c8980 */ /* 0x000366000c101d00 */
[----:B------:R-:W-:Y:S01]  /*d120*/  @!P1 IMAD.WIDE R2, R0, 0x2, R2 ;  /* 0x0000000200029825 */ /* 0x000fe200078e0202 */
[----:B------:R1:W5:Y:S04]  /*d130*/  @!P1 LD.E.128 R68, [R12.64] ;  /* 0x000000080c449980 */ /* 0x000368000c101d00 */
[----:B------:R1:W5:Y:S04]  /*d140*/  @!P1 LD.E.128 R64, [R2.64] ;  /* 0x0000000802409980 */ /* 0x000368000c101d00 */
[----:B------:R1:W5:Y:S02]  /*d150*/  @!P0 LD.E.128 R48, [R14.64] ;  /* 0x000000080e308980 */ /* 0x000364000c101d00 */
.L_x_795:
[----:B--2---:R-:W-:Y:S05]  /*d160*/  BSYNC B0 ;  /* 0x0000000000007941 */ /* 0x004fea0003800000 */
.L_x_794:
[----:B-1---5:R-:W-:Y:S01]  /*d170*/  IMAD.MOV.U32 R2, RZ, RZ, R70 ;  /* 0x000000ffff027224 */ /* 0x022fe200078e0046 */
[----:B------:R-:W-:-:S04]  /*d180*/  DEPBAR.LE SB0, 0x1 ;  /* 0x000080400000791a */ /* 0x000fc80000000000 */
[----:B------:R-:W-:Y:S01]  /*d190*/  IMAD.MOV.U32 R0, RZ, RZ, R71 ;  /* 0x000000ffff007224 */ /* 0x000fe200078e0047 */
[----:B------:R-:W-:Y:S01]  /*d1a0*/  BSSY B1, `(.L_x_796) ;  /* 0x0000159000017945 */ /* 0x000fe20003800000 */
[----:B---3--:R-:W-:Y:S02]  /*d1b0*/  IMAD.MOV.U32 R3, RZ, RZ, R69 ;  /* 0x000000ffff037224 */ /* 0x008fe400078e0045 */
[----:B----4-:R-:W-:Y:S01]  /*d1c0*/  IMAD.MOV.U32 R12, RZ, RZ, R68 ;  /* 0x000000ffff0c7224 */ /* 0x010fe200078e0044 */
[----:B------:R-:W-:Y:S01]  /*d1d0*/  PRMT R96, R0, 0x5410, R2 ;  /* 0x0000541000607816 */ /* 0x000fe20000000002 */
[----:B------:R-:W-:Y:S01]  /*d1e0*/  IMAD.MOV.U32 R2, RZ, RZ, R54 ;  /* 0x000000ffff027224 */ /* 0x000fe200078e0036 */
[----:B------:R-:W-:Y:S01]  /*d1f0*/  PRMT R93, R3, 0x7610, R93 ;  /* 0x00007610035d7816 */ /* 0x000fe2000000005d */
[----:B------:R-:W-:Y:S01]  /*d200*/  IMAD.MOV.U32 R0, RZ, RZ, R55 ;  /* 0x000000ffff007224 */ /* 0x000fe200078e0037 */
[----:B------:R-:W-:Y:S01]  /*d210*/  PRMT R95, R95, 0x5410, R12 ;  /* 0x000054105f5f7816 */ /* 0x000fe2000000000c */
[----:B------:R-:W-:-:S02]  /*d220*/  IMAD.MOV.U32 R3, RZ, RZ, R53 ;  /* 0x000000ffff037224 */ /* 0x000fc400078e0035 */
        /* <DEDUP_REMOVED lines=8> */
[----:B------:R-:W-:Y:S01]  /*d2b0*/  PRMT R90, R90, 0x5410, R12 ;  /* 0x000054105a5a7816 */ /* 0x000fe2000000000c */
[----:B------:R-:W-:Y:S01]  /*d2c0*/  IMAD.MOV.U32 R2, RZ, RZ, R66 ;  /* 0x000000ffff027224 */ /* 0x000fe200078e0042 */
[----:B------:R-:W-:Y:S01]  /*d2d0*/  PRMT R83, R3, 0x7610, R83 ;  /* 0x0000761003537816 */ /* 0x000fe20000000053 */
[----:B------:R-:W-:Y:S01]  /*d2e0*/  IMAD.IADD R3, R32, 0x1, -R233 ;  /* 0x0000000120037824 */ /* 0x000fe200078e0ae9 */
[----:B------:R-:W-:Y:S01]  /*d2f0*/  PRMT R95, R0, 0x7610, R95 ;  /* 0x00007610005f7816 */ /* 0x000fe2000000005f */
[----:B------:R-:W-:Y:S01]  /*d300*/  IMAD.MOV.U32 R0, RZ, RZ, R65 ;  /* 0x000000ffff007224 */ /* 0x000fe200078e0041 */
[----:B------:R-:W-:Y:S01]  /*d310*/  PRMT R93, R93, 0x5410, R2 ;  /* 0x000054105d5d7816 */ /* 0x000fe20000000002 */
[----:B------:R-:W-:Y:S01]  /*d320*/  IMAD.MOV.U32 R12, RZ, RZ, R44 ;  /* 0x000000ffff0c7224 */ /* 0x000fe200078e002c */
[----:B------:R-:W-:-:S02]  /*d330*/  MOV R2, R64 ;  /* 0x0000004000027202 */ /* 0x000fc40000000f00 */
[----:B------:R-:W-:Y:S02]  /*d340*/  IMNMX R73, R3, 0x80, PT ;  /* 0x0000008003497817 */ /* 0x000fe40003800200 */
[----:B------:R-:W-:Y:S01]  /*d350*/  PRMT R92, R0, 0x5410, R2 ;  /* 0x00005410005c7816 */ /* 0x000fe20000000002 */
[----:B------:R-:W-:Y:S01]  /*d360*/  IMAD.MOV.U32 R2, RZ, RZ, R58 ;  /* 0x000000ffff027224 */ /* 0x000fe200078e003a */
[----:B------:R-:W-:Y:S01]  /*d370*/  BAR.SYNC.DEFER_BLOCKING 0x0 ;  /* 0x0000000000007b1d */ /* 0x000fe20000010000 */
[----:B------:R-:W-:Y:S01]  /*d380*/  IMAD.MOV.U32 R0, RZ, RZ, R59 ;  /* 0x000000ffff007224 */ /* 0x000fe200078e003b */
[----:B------:R-:W-:Y:S02]  /*d390*/  ISETP.GE.AND P0, PT, R222, R73, PT ;  /* 0x00000049de00720c */ /* 0x000fe40003f06270 */
[----:B------:R-:W-:Y:S01]  /*d3a0*/  PRMT R89, R89, 0x5410, R2 ;  /* 0x0000541059597816 */ /* 0x000fe20000000002 */
[----:B------:R-:W-:Y:S01]  /*d3b0*/  IMAD.MOV.U32 R2, RZ, RZ, R56 ;  /* 0x000000ffff027224 */ /* 0x000fe200078e0038 */
[----:B------:R-:W-:-:S02]  /*d3c0*/  PRMT R90, R0, 0x7610, R90 ;  /* 0x00007610005a7816 */ /* 0x000fc4000000005a */
[----:B------:R-:W-:Y:S02]  /*d3d0*/  MOV R0, R57 ;  /* 0x0000003900007202 */ /* 0x000fe40000000f00 */
[----:B------:R-:W-:Y:S02]  /*d3e0*/  PRMT R86, R86, 0x5410, R12 ;  /* 0x0000541056567816 */ /* 0x000fe4000000000c */
[----:B------:R-:W-:Y:S01]  /*d3f0*/  PRMT R88, R0, 0x5410, R2 ;  /* 0x0000541000587816 */ /* 0x000fe20000000002 */
[----:B------:R-:W-:Y:S02]  /*d400*/  IMAD.MOV.U32 R2, RZ, RZ, R50 ;  /* 0x000000ffff027224 */ /* 0x000fe400078e0032 */
[----:B------:R-:W-:-:S03]  /*d410*/  IMAD.MOV.U32 R0, RZ, RZ, R51 ;  /* 0x000000ffff007224 */ /* 0x000fc600078e0033 */
[----:B------:R-:W-:Y:S01]  /*d420*/  PRMT R83, R83, 0x5410, R2 ;  /* 0x0000541053537816 */ /* 0x000fe20000000002 */
[----:B------:R-:W-:Y:S01]  /*d430*/  IMAD.MOV.U32 R2, RZ, RZ, R48 ;  /* 0x000000ffff027224 */ /* 0x000fe200078e0030 */
[----:B------:R-:W-:Y:S01]  /*d440*/  PRMT R86, R0, 0x7610, R86 ;  /* 0x0000761000567816 */ /* 0x000fe20000000056 */
[----:B------:R-:W-:-:S03]  /*d450*/  IMAD.MOV.U32 R0, RZ, RZ, R49 ;  /* 0x000000ffff007224 */ /* 0x000fc600078e0031 */
[----:B------:R-:W-:Y:S02]  /*d460*/  PRMT R82, R82, 0x5410, R2 ;  /* 0x0000541052527816 */ /* 0x000fe40000000002 */
[----:B------:R-:W-:Y:S01]  /*d470*/  PRMT R81, R81, 0x5410, R0 ;  /* 0x0000541051517816 */ /* 0x000fe20000000000 */
[----:B------:R-:W-:Y:S05]  /*d480*/  @P0 BRA `(.L_x_797) ;  /* 0x000012a000000947 */ /* 0x000fea0003800000 */
[----:B------:R-:W-:Y:S01]  /*d490*/  ISETP.GE.AND P0, PT, R104, c[0x0][0x27c], PT ;  /* 0x00009f0068007a0c */ /* 0x000fe20003f06270 */
[----:B------:R-:W-:-:S12]  /*d4a0*/  BSSY B0, `(.L_x_798) ;  /* 0x0000062000007945 */ /* 0x000fd80003800000 */
[----:B------:R-:W-:Y:S05]  /*d4b0*/  @P0 BRA `(.L_x_799) ;  /* 0x0000060000000947 */ /* 0x000fea0003800000 */
[----:B------:R-:W2:Y:S01]  /*d4c0*/  LDL R101, [R1+0x40] ;  /* 0x0000400001657983 */ /* 0x000ea20000100800 */
[----:B------:R-:W-:-:S04]  /*d4d0*/  MOV R2, c[0x0][0x27c] ;  /* 0x00009f0000027a02 */ /* 0x000fc80000000f00 */
[----:B------:R-:W-:-:S04]  /*d4e0*/  LEA.HI R2, R2, R248, RZ, 0x1d ;  /* 0x000000f802027211 */ /* 0x000fc800078fe8ff */
[----:B------:R-:W-:-:S04]  /*d4f0*/  SHF.R.S32.HI R0, RZ, 0x1f, R2 ;  /* 0x0000001fff007819 */ /* 0x000fc80000011402 */
[----:B------:R-:W-:Y:S02]  /*d500*/  LEA.HI R0, R0, R2, RZ, 0x3 ;  /* 0x0000000200007211 */ /* 0x000fe400078f18ff */
[----:B------:R-:W-:Y:S02]  /*d510*/  SHF.L.U32 R2, R2, 0x3, RZ ;  /* 0x0000000302027819 */ /* 0x000fe400000006ff */
[----:B------:R-:W-:Y:S02]  /*d520*/  SHF.L.U32 R0, R0, 0xa, RZ ;  /* 0x0000000a00007819 */ /* 0x000fe400000006ff */
[----:B------:R-:W-:Y:S02]  /*d530*/  LOP3.LUT R2, R237, 0x38, R2, 0xf8, !PT ;  /* 0x00000038ed027812 */ /* 0x000fe400078ef802 */
[----:B------:R-:W-:Y:S02]  /*d540*/  LOP3.LUT R0, R0, 0x7fffe000, RZ, 0xc0, !PT ;  /* 0x7fffe00000007812 */ /* 0x000fe400078ec0ff */
[----:B------:R-:W-:-:S04]  /*d550*/  LOP3.LUT R2, R2, R238, RZ, 0x3c, !PT ;  /* 0x000000ee02027212 */ /* 0x000fc800078e3cff */
[----:B------:R-:W-:Y:S01]  /*d560*/  IADD3 R0, R2, R0, R239 ;  /* 0x0000000002007210 */ /* 0x000fe20007ffe0ef */
[----:B------:R-:W-:-:S03]  /*d570*/  HADD2.F32 R2, -RZ, R33.H1_H1 ;  /* 0x30000021ff027230 */ /* 0x000fc60000004100 */
[----:B------:R-:W-:Y:S01]  /*d580*/  SHF.L.U32 R14, R0, 0x1, RZ ;  /* 0x00000001000e7819 */ /* 0x000fe200000006ff */
[----:B------:R-:W-:Y:S01]  /*d590*/  HADD2.F32 R0, -RZ, R33.H0_H0 ;  /* 0x20000021ff007230 */ /* 0x000fe20000004100 */
[--C-:B------:R-:W-:Y:S02]  /*d5a0*/  SHF.R.U64 R33, R8, 0x10, R9.reuse ;  /* 0x0000001008217819 */ /* 0x100fe40000001209 */
[----:B------:R-:W-:Y:S01]  /*d5b0*/  SHF.R.U32.HI R8, RZ, 0x10, R9 ;  /* 0x00000010ff087819 */ /* 0x000fe20000011609 */
[----:B------:R-:W1:Y:S04]  /*d5c0*/  LDS.128 R20, [R14+0xc100] ;  /* 0x00c100000e147984 */ /* 0x000e680000000c00 */
[----:B------:R-:W-:Y:S02]  /*d5d0*/  HADD2.F32 R9, -RZ, R8.H0_H0 ;  /* 0x20000008ff097230 */ /* 0x000fe40000004100 */
[----:B-1----:R-:W-:-:S05]  /*d5e0*/  HADD2.F32 R3, -RZ, R21.H0_H0 ;  /* 0x20000015ff037230 */ /* 0x002fca0000004100 */
[----:B------:R-:W-:Y:S01]  /*d5f0*/  FMUL.FTZ R13, R3, R0 ;  /* 0x00000000030d7220 */ /* 0x000fe20000410000 */
[----:B--2---:R-:W1:Y:S02]  /*d600*/  LDS.128 R16, [R101] ;  /* 0x0000000065107984 */ /* 0x004e640000000c00 */
[----:B-1----:R-:W-:-:S05]  /*d610*/  HADD2.F32 R12, -RZ, R17.H0_H0 ;  /* 0x20000011ff0c7230 */ /* 0x002fca0000004100 */
[C---:B------:R-:W-:Y:S02]  /*d620*/  FMUL.FTZ R0, R12.reuse, R0 ;  /* 0x000000000c007220 */ /* 0x040fe40000410000 */
[-C--:B------:R-:W-:Y:S02]  /*d630*/  FFMA.FTZ R61, R12, R2.reuse, -R13 ;  /* 0x000000020c3d7223 */ /* 0x080fe4000001080d */
[----:B------:R-:W-:Y:S01]  /*d640*/  FFMA.FTZ R60, R3, R2, R0 ;  /* 0x00000002033c7223 */ /* 0x000fe20000010000 */
[----:B------:R-:W-:Y:S01]  /*d650*/  SHF.R.U32.HI R0, RZ, 0x10, R5 ;  /* 0x00000010ff007819 */ /* 0x000fe20000011605 */
[----:B------:R-:W-:Y:S02]  /*d660*/  HADD2.F32 R3, -RZ, R17.H1_H1 ;  /* 0x30000011ff037230 */ /* 0x000fe40000004100 */
[----:B------:R-:W-:Y:S02]  /*d670*/  HADD2.F32 R2, -RZ, R21.H1_H1 ;  /* 0x30000015ff027230 */ /* 0x000fe40000004100 */
[----:B------:R-:W-:-:S05]  /*d680*/  HADD2.F32 R0, -RZ, R0.H0_H0 ;  /* 0x20000000ff007230 */ /* 0x000fca0000004100 */
[CC--:B------:R-:W-:Y:S02]  /*d690*/  FMUL.FTZ R8, R3.reuse, R0.reuse ;  /* 0x0000000003087220 */ /* 0x0c0fe40000410000 */
[C---:B------:R-:W-:Y:S02]  /*d6a0*/  FMUL.FTZ R0, R2.reuse, R0 ;  /* 0x0000000002007220 */ /* 0x040fe40000410000 */
[-C--:B------:R-:W-:Y:S01]  /*d6b0*/  FFMA.FTZ R34, R2, R9.reuse, R8 ;  /* 0x0000000902227223 */ /* 0x080fe20000010008 */
[----:B------:R-:W-:Y:S01]  /*d6c0*/  SHF.R.U64 R8, R4, 0x10, R5 ;  /* 0x0000001004087819 */ /* 0x000fe20000001205 */
[----:B------:R-:W-:Y:S01]  /*d6d0*/  FFMA.FTZ R35, R3, R9, -R0 ;  /* 0x0000000903237223 */ /* 0x000fe20000010800 */
[----:B------:R-:W-:Y:S01]  /*d6e0*/  HADD2.F32 R0, -RZ, R62.H0_H0 ;  /* 0x2000003eff007230 */ /* 0x000fe20000004100 */
[----:B------:R-:W-:Y:S01]  /*d6f0*/  SHF.R.U64 R9, R10, 0x10, R11 ;  /* 0x000000100a097819 */ /* 0x000fe2000000120b */
[----:B------:R-:W-:Y:S02]  /*d700*/  HADD2.F32 R4, -RZ, R16.H0_H0 ;  /* 0x20000010ff047230 */ /* 0x000fe40000004100 */
[----:B------:R-:W-:-:S02]  /*d710*/  HADD2.F32 R3, -RZ, R20.H0_H0 ;  /* 0x20000014ff037230 */ /* 0x000fc40000004100 */
[----:B------:R-:W-:Y:S01]  /*d720*/  HADD2.F32 R2, -RZ, R63.H1_H1 ;  /* 0x3000003fff027230 */ /* 0x000fe20000004100 */
[CC--:B------:R-:W-:Y:S01]  /*d730*/  FMUL.FTZ R5, R4.reuse, R0.reuse ;  /* 0x0000000004057220 */ /* 0x0c0fe20000410000 */
[----:B------:R-:W-:Y:S01]  /*d740*/  HADD2.F32 R9, -RZ, R9.H0_H0 ;  /* 0x20000009ff097230 */ /* 0x000fe20000004100 */
[C---:B------:R-:W-:Y:S02]  /*d750*/  FMUL.FTZ R0, R3.reuse, R0 ;  /* 0x0000000003007220 */ /* 0x040fe40000410000 */
[-C--:B------:R-:W-:Y:S01]  /*d760*/  FFMA.FTZ R21, R3, R2.reuse, R5 ;  /* 0x0000000203157223 */ /* 0x080fe20000010005 */
[----:B------:R-:W-:Y:S01]  /*d770*/  HADD2.F32 R3, -RZ, R22.H0_H0 ;  /* 0x20000016ff037230 */ /* 0x000fe20000004100 */
[----:B------:R-:W-:Y:S01]  /*d780*/  FFMA.FTZ R32, R4, R2, -R0 ;  /* 0x0000000204207223 */ /* 0x000fe20000010800 */
[----:B------:R-:W-:Y:S02]  /*d790*/  HADD2.F32 R0, -RZ, R62.H1_H1 ;  /* 0x3000003eff007230 */ /* 0x000fe40000004100 */
[----:B------:R-:W-:-:S02]  /*d7a0*/  HADD2.F32 R4, -RZ, R18.H0_H0 ;  /* 0x20000012ff047230 */ /* 0x000fc40000004100 */
[----:B------:R-:W-:Y:S01]  /*d7b0*/  HADD2.F32 R2, -RZ, R72.H0_H0 ;  /* 0x20000048ff027230 */ /* 0x000fe20000004100 */
[CC--:B------:R-:W-:Y:S02]  /*d7c0*/  FMUL.FTZ R5, R3.reuse, R0.reuse ;  /* 0x0000000003057220 */ /* 0x0c0fe40000410000 */
[C---:B------:R-:W-:Y:S02]  /*d7d0*/  FMUL.FTZ R0, R4.reuse, R0 ;  /* 0x0000000004007220 */ /* 0x040fe40000410000 */
[-C--:B------:R-:W-:Y:S01]  /*d7e0*/  FFMA.FTZ R17, R4, R2.reuse, -R5 ;  /* 0x0000000204117223 */ /* 0x080fe20000010805 */
[----:B------:R-:W-:Y:S01]  /*d7f0*/  HADD2.F32 R4, -RZ, R19.H0_H0 ;  /* 0x20000013ff047230 */ /* 0x000fe20000004100 */
[----:B------:R-:W-:Y:S01]  /*d800*/  FFMA.FTZ R15, R3, R2, R0 ;  /* 0x00000002030f7223 */ /* 0x000fe20000010000 */
[----:B------:R-:W-:Y:S02]  /*d810*/  HADD2.F32 R0, -RZ, R63.H0_H0 ;  /* 0x2000003fff007230 */ /* 0x000fe40000004100 */
[----:B------:R-:W-:-:S02]  /*d820*/  HADD2.F32 R3, -RZ, R23.H0_H0 ;  /* 0x20000017ff037230 */ /* 0x000fc40000004100 */
[----:B------:R-:W-:-:S03]  /*d830*/  HADD2.F32 R2, -RZ, R72.H1_H1 ;  /* 0x30000048ff027230 */ /* 0x000fc60000004100 */
[CC--:B------:R-:W-:Y:S02]  /*d840*/  FMUL.FTZ R5, R3.reuse, R0.reuse ;  /* 0x0000000003057220 */ /* 0x0c0fe40000410000 */
[C---:B------:R-:W-:Y:S02]  /*d850*/  FMUL.FTZ R0, R4.reuse, R0 ;  /* 0x0000000004007220 */ /* 0x040fe40000410000 */
[-C--:B------:R-:W-:Y:S01]  /*d860*/  FFMA.FTZ R13, R4, R2.reuse, -R5 ;  /* 0x00000002040d7223 */ /* 0x080fe20000010805 */
[--C-:B------:R-:W-:Y:S01]  /*d870*/  SHF.R.U64 R5, R6, 0x10, R7.reuse ;  /* 0x0000001006057819 */ /* 0x100fe20000001207 */
[----:B------:R-:W-:Y:S01]  /*d880*/  FFMA.FTZ R12, R3, R2, R0 ;  /* 0x00000002030c7223 */ /* 0x000fe20000010000 */
[----:B------:R-:W-:Y:S01]  /*d890*/  SHF.R.U32.HI R0, RZ, 0x10, R7 ;  /* 0x00000010ff007819 */ /* 0x000fe20000011607 */
[----:B------:R-:W-:Y:S01]  /*d8a0*/  HADD2.F32 R2, -RZ, R19.H1_H1 ;  /* 0x30000013ff027230 */ /* 0x000fe20000004100 */
[----:B------:R-:W-:Y:S01]  /*d8b0*/  SHF.R.U32.HI R3, RZ, 0x10, R11 ;  /* 0x00000010ff037819 */ /* 0x000fe2000001160b */
[----:B------:R-:W-:-:S02]  /*d8c0*/  HADD2.F32 R5, -RZ, R5.H0_H0 ;  /* 0x20000005ff057230 */ /* 0x000fc40000004100 */
[----:B------:R-:W-:Y:S02]  /*d8d0*/  HADD2.F32 R4, -RZ, R0.H0_H0 ;  /* 0x20000000ff047230 */ /* 0x000fe40000004100 */
[----:B------:R-:W-:Y:S02]  /*d8e0*/  HADD2.F32 R0, -RZ, R23.H1_H1 ;  /* 0x30000017ff007230 */ /* 0x000fe40000004100 */
[----:B------:R-:W-:Y:S01]  /*d8f0*/  HADD2.F32 R6, -RZ, R3.H0_H0 ;  /* 0x20000003ff067230 */ /* 0x000fe20000004100 */
[-C--:B------:R-:W-:Y:S02]  /*d900*/  FMUL.FTZ R3, R2, R4.reuse ;  /* 0x0000000402037220 */ /* 0x080fe40000410000 */
[C---:B------:R-:W-:Y:S02]  /*d910*/  FMUL.FTZ R4, R0.reuse, R4 ;  /* 0x0000000400047220 */ /* 0x040fe40000410000 */
[-C--:B------:R-:W-:Y:S01]  /*d920*/  FFMA.FTZ R7, R0, R6.reuse, R3 ;  /* 0x0000000600077223 */ /* 0x080fe20000010003 */
[----:B------:R-:W-:Y:S01]  /*d930*/  HADD2.F32 R0, -RZ, R20.H1_H1 ;  /* 0x30000014ff007230 */ /* 0x000fe20000004100 */
[----:B------:R-:W-:Y:S01]  /*d940*/  FFMA.FTZ R11, R2, R6, -R4 ;  /* 0x00000006020b7223 */ /* 0x000fe20000010804 */
[----:B------:R-:W-:-:S02]  /*d950*/  HADD2.F32 R2, -RZ, R16.H1_H1 ;  /* 0x30000010ff027230 */ /* 0x000fc40000004100 */
[----:B------:R-:W-:Y:S01]  /*d960*/  HADD2.F32 R4, -RZ, R8.H0_H0 ;  /* 0x20000008ff047230 */ /* 0x000fe20000004100 */
[----:B------:R-:W-:Y:S01]  /*d970*/  F2FP.PACK_AB R7, R7, R12 ;  /* 0x0000000c0707723e */ /* 0x000fe200000000ff */
[----:B------:R-:W-:Y:S01]  /*d980*/  HADD2.F32 R8, -RZ, R33.H0_H0 ;  /* 0x20000021ff087230 */ /* 0x000fe20000004100 */
[----:B------:R-:W-:Y:S02]  /*d990*/  F2FP.PACK_AB R11, R11, R13 ;  /* 0x0000000d0b0b723e */ /* 0x000fe400000000ff */
[-C--:B------:R-:W-:Y:S02]  /*d9a0*/  FMUL.FTZ R3, R2, R4.reuse ;  /* 0x0000000402037220 */ /* 0x080fe40000410000 */
[C---:B------:R-:W-:Y:S02]  /*d9b0*/  FMUL.FTZ R4, R0.reuse, R4 ;  /* 0x0000000400047220 */ /* 0x040fe40000410000 */
[-C--:B------:R-:W-:Y:S01]  /*d9c0*/  FFMA.FTZ R6, R0, R8.reuse, R3 ;  /* 0x0000000800067223 */ /* 0x080fe20000010003 */
[----:B------:R-:W-:Y:S01]  /*d9d0*/  HADD2.F32 R0, -RZ, R22.H1_H1 ;  /* 0x30000016ff007230 */ /* 0x000fe20000004100 */
[----:B------:R-:W-:Y:S01]  /*d9e0*/  FFMA.FTZ R8, R2, R8, -R4 ;  /* 0x0000000802087223 */ /* 0x000fe20000010804 */
[----:B------:R-:W-:-:S03]  /*d9f0*/  HADD2.F32 R2, -RZ, R18.H1_H1 ;  /* 0x30000012ff027230 */ /* 0x000fc60000004100 */
[-C--:B------:R-:W-:Y:S01]  /*da00*/  FMUL.FTZ R4, R0, R5.reuse ;  /* 0x0000000500047220 */ /* 0x080fe20000410000 */
[----:B------:R-:W-:Y:S01]  /*da10*/  F2FP.PACK_AB R8, R8, R32 ;  /* 0x000000200808723e */ /* 0x000fe200000000ff */
[----:B------:R-:W-:Y:S01]  /*da20*/  FMUL.FTZ R3, R2, R5 ;  /* 0x0000000502037220 */ /* 0x000fe20000410000 */
[----:B------:R-:W-:Y:S01]  /*da30*/  F2FP.PACK_AB R5, R34, R60 ;  /* 0x0000003c2205723e */ /* 0x000fe200000000ff */
[----:B------:R-:W-:Y:S01]  /*da40*/  FFMA.FTZ R2, R2, R9, -R4 ;  /* 0x0000000902027223 */ /* 0x000fe20000010804 */
[----:B------:R-:W-:Y:S01]  /*da50*/  F2FP.PACK_AB R4, R6, R21 ;  /* 0x000000150604723e */ /* 0x000fe200000000ff */
[----:B------:R-:W-:Y:S01]  /*da60*/  FFMA.FTZ R3, R0, R9, R3 ;  /* 0x0000000900037223 */ /* 0x000fe20000010003 */
[----:B------:R-:W-:Y:S02]  /*da70*/  F2FP.PACK_AB R9, R35, R61 ;  /* 0x0000003d2309723e */ /* 0x000fe400000000ff */
[----:B------:R-:W-:Y:S02]  /*da80*/  F2FP.PACK_AB R10, R2, R17 ;  /* 0x00000011020a723e */ /* 0x000fe400000000ff */
[----:B------:R-:W-:-:S03]  /*da90*/  F2FP.PACK_AB R6, R3, R15 ;  /* 0x0000000f0306723e */ /* 0x000fc600000000ff */
[----:B------:R1:W-:Y:S04]  /*daa0*/  STS.128 [R101], R8 ;  /* 0x0000000865007388 */ /* 0x0003e80000000c00 */
[----:B------:R1:W-:Y:S02]  /*dab0*/  STS.128 [R14+0xc100], R4 ;  /* 0x00c100040e007388 */ /* 0x0003e40000000c00 */
.L_x_799:
[----:B------:R-:W-:Y:S05]  /*dac0*/  BSYNC B0 ;  /* 0x0000000000007941 */ /* 0x000fea0003800000 */
.L_x_798:
[----:B------:R-:W-:Y:S01]  /*dad0*/  ISETP.GE.AND P0, PT, R106, c[0x0][0x27c], PT ;  /* 0x00009f006a007a0c */ /* 0x000fe20003f06270 */
[----:B------:R-:W-:-:S12]  /*dae0*/  BSSY B0, `(.L_x_800) ;  /* 0x0000062000007945 */ /* 0x000fd80003800000 */
[----:B------:R-:W-:Y:S05]  /*daf0*/  @P0 BRA `(.L_x_801) ;  /* 0x0000060000000947 */ /* 0x000fea0003800000 */
[----:B------:R-:W2:Y:S01]  /*db00*/  LDL R34, [R1+0x3c] ;  /* 0x00003c0001227983 */ /* 0x000ea20000100800 */
[----:B------:R-:W-:Y:S02]  /*db10*/  MOV R0, c[0x0][0x27c] ;  /* 0x00009f0000007a02 */ /* 0x000fe40000000f00 */
[----:B-1----:R-:W-:Y:S02]  /*db20*/  SHF.R.U64 R7, R30, 0x10, R31 ;  /* 0x000000101e077819 */ /* 0x002fe4000000121f */
[----:B------:R-:W-:-:S03]  /*db30*/  LEA.HI R0, R0, R236, RZ, 0x1d ;  /* 0x000000ec00007211 */ /* 0x000fc600078fe8ff */
[----:B------:R-:W-:Y:S01]  /*db40*/  HADD2.F32 R7, -RZ, R7.H0_H0 ;  /* 0x20000007ff077230 */ /* 0x000fe20000004100 */
        /* <DEDUP_REMOVED lines=8> */
[----:B------:R-:W-:-:S03]  /*dbd0*/  HADD2.F32 R2, -RZ, R74.H1_H1 ;  /* 0x3000004aff027230 */ /* 0x000fc60000004100 */
[----:B------:R-:W-:Y:S01]  /*dbe0*/  SHF.L.U32 R16, R0, 0x1, RZ ;  /* 0x0000000100107819 */ /* 0x000fe200000006ff */
[----:B------:R-:W-:-:S04]  /*dbf0*/  HADD2.F32 R0, -RZ, R74.H0_H0 ;  /* 0x2000004aff007230 */ /* 0x000fc80000004100 */
[----:B------:R-:W1:Y:S02]  /*dc00*/  LDS.128 R12, [R16+0xc100] ;  /* 0x00c10000100c7984 */ /* 0x000e640000000c00 */
[----:B-1----:R-:W-:Y:S02]  /*dc10*/  HADD2.F32 R3, -RZ, R13.H0_H0 ;  /* 0x2000000dff037230 */ /* 0x002fe40000004100 */
[----:B--2---:R-:W1:Y:S02]  /*dc20*/  LDS.128 R8, [R34] ;  /* 0x0000000022087984 */ /* 0x004e640000000c00 */
[----:B-1----:R-:W-:-:S05]  /*dc30*/  HADD2.F32 R4, -RZ, R9.H0_H0 ;  /* 0x20000009ff047230 */ /* 0x002fca0000004100 */
[CC--:B------:R-:W-:Y:S02]  /*dc40*/  FMUL.FTZ R5, R4.reuse, R0.reuse ;  /* 0x0000000004057220 */ /* 0x0c0fe40000410000 */
[C---:B------:R-:W-:Y:S02]  /*dc50*/  FMUL.FTZ R0, R3.reuse, R0 ;  /* 0x0000000003007220 */ /* 0x040fe40000410000 */
[-C--:B------:R-:W-:Y:S01]  /*dc60*/  FFMA.FTZ R32, R3, R2.reuse, R5 ;  /* 0x0000000203207223 */ /* 0x080fe20000010005 */
[----:B------:R-:W-:Y:S01]  /*dc70*/  HADD2.F32 R3, -RZ, R13.H1_H1 ;  /* 0x3000000dff037230 */ /* 0x000fe20000004100 */
[----:B------:R-:W-:Y:S01]  /*dc80*/  FFMA.FTZ R33, R4, R2, -R0 ;  /* 0x0000000204217223 */ /* 0x000fe20000010800 */
[----:B------:R-:W-:Y:S01]  /*dc90*/  SHF.R.U32.HI R0, RZ, 0x10, R25 ;  /* 0x00000010ff007819 */ /* 0x000fe20000011619 */
[----:B------:R-:W-:Y:S01]  /*dca0*/  HADD2.F32 R4, -RZ, R9.H1_H1 ;  /* 0x30000009ff047230 */ /* 0x000fe20000004100 */
[----:B------:R-:W-:-:S03]  /*dcb0*/  SHF.R.U32.HI R2, RZ, 0x10, R29 ;  /* 0x00000010ff027819 */ /* 0x000fc6000001161d */
[----:B------:R-:W-:Y:S02]  /*dcc0*/  HADD2.F32 R0, -RZ, R0.H0_H0 ;  /* 0x20000000ff007230 */ /* 0x000fe40000004100 */
[----:B------:R-:W-:-:S03]  /*dcd0*/  HADD2.F32 R2, -RZ, R2.H0_H0 ;  /* 0x20000002ff027230 */ /* 0x000fc60000004100 */
[CC--:B------:R-:W-:Y:S02]  /*dce0*/  FMUL.FTZ R5, R4.reuse, R0.reuse ;  /* 0x0000000004057220 */ /* 0x0c0fe40000410000 */
[C---:B------:R-:W-:Y:S02]  /*dcf0*/  FMUL.FTZ R0, R3.reuse, R0 ;  /* 0x0000000003007220 */ /* 0x040fe40000410000 */
[-C--:B------:R-:W-:Y:S01]  /*dd00*/  FFMA.FTZ R22, R3, R2.reuse, R5 ;  /* 0x0000000203167223 */ /* 0x080fe20000010005 */
[----:B------:R-:W-:Y:S01]  /*dd10*/  HADD2.F32 R3, -RZ, R12.H0_H0 ;  /* 0x2000000cff037230 */ /* 0x000fe20000004100 */
[----:B------:R-:W-:Y:S01]  /*dd20*/  FFMA.FTZ R23, R4, R2, -R0 ;  /* 0x0000000204177223 */ /* 0x000fe20000010800 */
[----:B------:R-:W-:Y:S02]  /*dd30*/  HADD2.F32 R0, -RZ, R75.H0_H0 ;  /* 0x2000004bff007230 */ /* 0x000fe40000004100 */
[----:B------:R-:W-:Y:S02]  /*dd40*/  HADD2.F32 R4, -RZ, R8.H0_H0 ;  /* 0x20000008ff047230 */ /* 0x000fe40000004100 */
[----:B------:R-:W-:-:S03]  /*dd50*/  HADD2.F32 R2, -RZ, R76.H0_H0 ;  /* 0x2000004cff027230 */ /* 0x000fc60000004100 */
[CC--:B------:R-:W-:Y:S02]  /*dd60*/  FMUL.FTZ R5, R4.reuse, R0.reuse ;  /* 0x0000000004057220 */ /* 0x0c0fe40000410000 */
[C---:B------:R-:W-:Y:S02]  /*dd70*/  FMUL.FTZ R0, R3.reuse, R0 ;  /* 0x0000000003007220 */ /* 0x040fe40000410000 */
[-C--:B------:R-:W-:Y:S01]  /*dd80*/  FFMA.FTZ R20, R3, R2.reuse, R5 ;  /* 0x0000000203147223 */ /* 0x080fe20000010005 */
[----:B------:R-:W-:Y:S01]  /*dd90*/  HADD2.F32 R3, -RZ, R14.H0_H0 ;  /* 0x2000000eff037230 */ /* 0x000fe20000004100 */
[----:B------:R-:W-:Y:S01]  /*dda0*/  FFMA.FTZ R21, R4, R2, -R0 ;  /* 0x0000000204157223 */ /* 0x000fe20000010800 */
[----:B------:R-:W-:Y:S02]  /*ddb0*/  HADD2.F32 R0, -RZ, R75.H1_H1 ;  /* 0x3000004bff007230 */ /* 0x000fe40000004100 */
        /* <DEDUP_REMOVED lines=9> */
[----:B------:R-:W-:-:S03]  /*de50*/  HADD2.F32 R2, -RZ, R77.H1_H1 ;  /* 0x3000004dff027230 */ /* 0x000fc60000004100 */
        /* <DEDUP_REMOVED lines=13> */
[----:B------:R-:W-:Y:S01]  /*df30*/  HADD2.F32 R3, -RZ, R8.H1_H1 ;  /* 0x30000008ff037230 */ /* 0x000fe20000004100 */
[----:B------:R-:W-:Y:S01]  /*df40*/  FFMA.FTZ R11, R4, R2, -R0 ;  /* 0x00000002040b7223 */ /* 0x000fe20000010800 */
[----:B------:R-:W-:Y:S02]  /*df50*/  SHF.R.U64 R0, R24, 0x10, R25 ;  /* 0x0000001018007819 */ /* 0x000fe40000001219 */
[----:B------:R-:W-:Y:S02]  /*df60*/  SHF.R.U64 R2, R28, 0x10, R29 ;  /* 0x000000101c027819 */ /* 0x000fe4000000121d */
[----:B------:R-:W-:Y:S01]  /*df70*/  SHF.R.U64 R5, R26, 0x10, R27 ;  /* 0x000000101a057819 */ /* 0x000fe2000000121b */
[----:B------:R-:W-:Y:S01]  /*df80*/  HADD2.F32 R4, -RZ, R0.H0_H0 ;  /* 0x20000000ff047230 */ /* 0x000fe20000004100 */
[----:B------:R-:W-:Y:S01]  /*df90*/  F2FP.PACK_AB R11, R11, R17 ;  /* 0x000000110b0b723e */ /* 0x000fe200000000ff */
[----:B------:R-:W-:-:S02]  /*dfa0*/  HADD2.F32 R0, -RZ, R12.H1_H1 ;  /* 0x3000000cff007230 */ /* 0x000fc40000004100 */
[----:B------:R-:W-:Y:S01]  /*dfb0*/  HADD2.F32 R6, -RZ, R2.H0_H0 ;  /* 0x20000002ff067230 */ /* 0x000fe20000004100 */
[CC--:B------:R-:W-:Y:S01]  /*dfc0*/  FMUL.FTZ R2, R3.reuse, R4.reuse ;  /* 0x0000000403027220 */ /* 0x0c0fe20000410000 */
[----:B------:R-:W-:Y:S01]  /*dfd0*/  HADD2.F32 R5, -RZ, R5.H0_H0 ;  /* 0x20000005ff057230 */ /* 0x000fe20000004100 */
[C---:B------:R-:W-:Y:S02]  /*dfe0*/  FMUL.FTZ R4, R0.reuse, R4 ;  /* 0x0000000400047220 */ /* 0x040fe40000410000 */
[-C--:B------:R-:W-:Y:S01]  /*dff0*/  FFMA.FTZ R8, R0, R6.reuse, R2 ;  /* 0x0000000600087223 */ /* 0x080fe20000010002 */
[----:B------:R-:W-:Y:S01]  /*e000*/  HADD2.F32 R0, -RZ, R14.H1_H1 ;  /* 0x3000000eff007230 */ /* 0x000fe20000004100 */
[----:B------:R-:W-:Y:S01]  /*e010*/  FFMA.FTZ R6, R3, R6, -R4 ;  /* 0x0000000603067223 */ /* 0x000fe20000010804 */
[----:B------:R-:W-:-:S03]  /*e020*/  HADD2.F32 R2, -RZ, R10.H1_H1 ;  /* 0x3000000aff027230 */ /* 0x000fc60000004100 */
[-C--:B------:R-:W-:Y:S02]  /*e030*/  FMUL.FTZ R4, R0, R5.reuse ;  /* 0x0000000500047220 */ /* 0x080fe40000410000 */
[----:B------:R-:W-:Y:S01]  /*e040*/  FMUL.FTZ R3, R2, R5 ;  /* 0x0000000502037220 */ /* 0x000fe20000410000 */
[----:B------:R-:W-:Y:S01]  /*e050*/  F2FP.PACK_AB R5, R22, R32 ;  /* 0x000000201605723e */ /* 0x000fe200000000ff */
[-C--:B------:R-:W-:Y:S01]  /*e060*/  FFMA.FTZ R2, R2, R7.reuse, -R4 ;  /* 0x0000000702027223 */ /* 0x080fe20000010804 */
[----:B------:R-:W-:Y:S01]  /*e070*/  F2FP.PACK_AB R4, R8, R20 ;  /* 0x000000140804723e */ /* 0x000fe200000000ff */
[----:B------:R-:W-:Y:S01]  /*e080*/  FFMA.FTZ R3, R0, R7, R3 ;  /* 0x0000000700037223 */ /* 0x000fe20000010003 */
[----:B------:R-:W-:Y:S02]  /*e090*/  F2FP.PACK_AB R7, R9, R13 ;  /* 0x0000000d0907723e */ /* 0x000fe400000000ff */
[----:B------:R-:W-:Y:S02]  /*e0a0*/  F2FP.PACK_AB R9, R23, R33 ;  /* 0x000000211709723e */ /* 0x000fe400000000ff */
[----:B------:R-:W-:-:S02]  /*e0b0*/  F2FP.PACK_AB R8, R6, R21 ;  /* 0x000000150608723e */ /* 0x000fc400000000ff */
[----:B------:R-:W-:Y:S02]  /*e0c0*/  F2FP.PACK_AB R10, R2, R18 ;  /* 0x00000012020a723e */ /* 0x000fe400000000ff */
[----:B------:R-:W-:-:S03]  /*e0d0*/  F2FP.PACK_AB R6, R3, R19 ;  /* 0x000000130306723e */ /* 0x000fc600000000ff */
[----:B------:R1:W-:Y:S04]  /*e0e0*/  STS.128 [R34], R8 ;  /* 0x0000000822007388 */ /* 0x0003e80000000c00 */
[----:B------:R1:W-:Y:S02]  /*e0f0*/  STS.128 [R16+0xc100], R4 ;  /* 0x00c1000410007388 */ /* 0x0003e40000000c00 */
.L_x_801:
[----:B------:R-:W-:Y:S05]  /*e100*/  BSYNC B0 ;  /* 0x0000000000007941 */ /* 0x000fea0003800000 */
.L_x_800:
[----:B------:R-:W-:-:S13]  /*e110*/  ISETP.GE.AND P0, PT, R103, c[0x0][0x27c], PT ;  /* 0x00009f0067007a0c */ /* 0x000fda0003f06270 */
[----:B------:R-:W-:Y:S05]  /*e120*/  @P0 BRA `(.L_x_797) ;  /* 0x0000060000000947 */ /* 0x000fea0003800000 */
[----:B------:R-:W2:Y:S01]  /*e130*/  LDL R60, [R1+0x34] ;  /* 0x00003400013c7983 */ /* 0x000ea20000100800 */
[----:B------:R-:W-:Y:S01]  /*e140*/  MOV R0, c[0x0][0x27c] ;  /* 0x00009f0000007a02 */ /* 0x000fe20000000f00 */
[----:B------:R-:W-:Y:S01]  /*e150*/  HADD2.F32 R13, -RZ, R79.H0_H0 ;  /* 0x2000004fff0d7230 */ /* 0x000fe20000004100 */
[----:B-1----:R-:W-:Y:S01]  /*e160*/  SHF.R.U32.HI R8, RZ, 0x10, R37 ;  /* 0x00000010ff087819 */ /* 0x002fe20000011625 */
[----:B------:R-:W-:Y:S01]  /*e170*/  HADD2.F32 R15, -RZ, R80.H0_H0 ;  /* 0x20000050ff0f7230 */ /* 0x000fe20000004100 */
[----:B------:R-:W-:Y:S01]  /*e180*/  LEA.HI R0, R0, R235, RZ, 0x1d ;  /* 0x000000eb00007211 */ /* 0x000fe200078fe8ff */
[----:B------:R-:W-:Y:S01]  /*e190*/  HADD2.F32 R11, -RZ, R81.H0_H0 ;  /* 0x20000051ff0b7230 */ /* 0x000fe20000004100 */
[----:B------:R-:W-:Y:S01]  /*e1a0*/  SHF.R.U32.HI R9, RZ, 0x10, R41 ;  /* 0x00000010ff097819 */ /* 0x000fe20000011629 */
[----:B------:R-:W-:Y:S01]  /*e1b0*/  HADD2.F32 R10, -RZ, R8.H0_H0 ;  /* 0x20000008ff0a7230 */ /* 0x000fe20000004100 */
[----:B------:R-:W-:Y:S02]  /*e1c0*/  SHF.R.S32.HI R2, RZ, 0x1f, R0 ;  /* 0x0000001fff027819 */ /* 0x000fe40000011400 */
[----:B------:R-:W-:-:S02]  /*e1d0*/  SHF.L.U32 R3, R0, 0x3, RZ ;  /* 0x0000000300037819 */ /* 0x000fc400000006ff */
[----:B------:R-:W-:Y:S02]  /*e1e0*/  LEA.HI R0, R2, R0, RZ, 0x3 ;  /* 0x0000000002007211 */ /* 0x000fe400078f18ff */
[----:B------:R-:W-:Y:S02]  /*e1f0*/  LOP3.LUT R2, R237, 0x38, R3, 0xf8, !PT ;  /* 0x00000038ed027812 */ /* 0x000fe400078ef803 */
[----:B------:R-:W-:Y:S02]  /*e200*/  SHF.L.U32 R0, R0, 0xa, RZ ;  /* 0x0000000a00007819 */ /* 0x000fe400000006ff */
[----:B------:R-:W-:Y:S02]  /*e210*/  LOP3.LUT R2, R2, R238, RZ, 0x3c, !PT ;  /* 0x000000ee02027212 */ /* 0x000fe400078e3cff */
[----:B------:R-:W-:Y:S02]  /*e220*/  LOP3.LUT R0, R0, 0x7fffe000, RZ, 0xc0, !PT ;  /* 0x7fffe00000007812 */ /* 0x000fe400078ec0ff */
[----:B------:R-:W-:-:S02]  /*e230*/  SHF.R.U64 R33, R36, 0x10, R37 ;  /* 0x0000001024217819 */ /* 0x000fc40000001225 */
[----:B------:R-:W-:Y:S02]  /*e240*/  IADD3 R0, R2, R0, R239 ;  /* 0x0000000002007210 */ /* 0x000fe40007ffe0ef */
[--C-:B------:R-:W-:Y:S01]  /*e250*/  SHF.R.U64 R30, R38, 0x10, R39.reuse ;  /* 0x00000010261e7819 */ /* 0x100fe20000001227 */
[----:B------:R-:W-:Y:S01]  /*e260*/  HADD2.F32 R38, -RZ, R9.H0_H0 ;  /* 0x20000009ff267230 */ /* 0x000fe20000004100 */
[----:B------:R-:W-:Y:S01]  /*e270*/  SHF.L.U32 R22, R0, 0x1, RZ ;  /* 0x0000000100167819 */ /* 0x000fe200000006ff */
[----:B------:R-:W-:Y:S01]  /*e280*/  HADD2.F32 R0, -RZ, R78.H0_H0 ;  /* 0x2000004eff007230 */ /* 0x000fe20000004100 */
[----:B------:R-:W-:Y:S02]  /*e290*/  SHF.R.U32.HI R24, RZ, 0x10, R39 ;  /* 0x00000010ff187819 */ /* 0x000fe40000011627 */
[----:B------:R-:W-:Y:S01]  /*e2a0*/  SHF.R.U32.HI R28, RZ, 0x10, R43 ;  /* 0x00000010ff1c7819 */ /* 0x000fe2000001162b */
[----:B------:R-:W1:Y:S01]  /*e2b0*/  LDS.128 R16, [R22+0xc100] ;  /* 0x00c1000016107984 */ /* 0x000e620000000c00 */
[----:B------:R-:W-:-:S02]  /*e2c0*/  SHF.R.U64 R40, R40, 0x10, R41 ;  /* 0x0000001028287819 */ /* 0x000fc40000001229 */
[----:B------:R-:W-:Y:S01]  /*e2d0*/  SHF.R.U64 R34, R42, 0x10, R43 ;  /* 0x000000102a227819 */ /* 0x000fe2000000122b */
[----:B------:R-:W-:Y:S02]  /*e2e0*/  HADD2.F32 R37, -RZ, R28.H0_H0 ;  /* 0x2000001cff257230 */ /* 0x000fe40000004100 */
[----:B------:R-:W-:Y:S02]  /*e2f0*/  HADD2.F32 R28, -RZ, R40.H0_H0 ;  /* 0x20000028ff1c7230 */ /* 0x000fe40000004100 */
[----:B-1----:R-:W-:-:S05]  /*e300*/  HADD2.F32 R2, -RZ, R17.H0_H0 ;  /* 0x20000011ff027230 */ /* 0x002fca0000004100 */
[-C--:B------:R-:W-:Y:S01]  /*e310*/  FMUL.FTZ R23, R2, R0.reuse ;  /* 0x0000000002177220 */ /* 0x080fe20000410000 */
[----:B--2---:R-:W1:Y:S02]  /*e320*/  LDS.128 R4, [R60] ;  /* 0x000000003c047984 */ /* 0x004e640000000c00 */
[--C-:B-1----:R-:W-:Y:S02]  /*e330*/  HADD2.F32 R14, -RZ, R5.reuse.H0_H0 ;  /* 0x20000005ff0e7230 */ /* 0x102fe40000004100 */
[----:B------:R-:W-:Y:S02]  /*e340*/  HADD2.F32 R20, -RZ, R5.H1_H1 ;  /* 0x30000005ff147230 */ /* 0x000fe40000004100 */
[----:B------:R-:W-:Y:S01]  /*e350*/  HADD2.F32 R21, -RZ, R4.H0_H0 ;  /* 0x20000004ff157230 */ /* 0x000fe20000004100 */
[----:B------:R-:W-:Y:S01]  /*e360*/  FMUL.FTZ R3, R14, R0 ;  /* 0x000000000e037220 */ /* 0x000fe20000410000 */
[----:B------:R-:W-:Y:S01]  /*e370*/  HADD2.F32 R0, -RZ, R78.H1_H1 ;  /* 0x3000004eff007230 */ /* 0x000fe20000004100 */
[----:B------:R-:W-:Y:S01]  /*e380*/  FMUL.FTZ R5, R20, R10 ;  /* 0x0000000a14057220 */ /* 0x000fe20000410000 */
[----:B------:R-:W-:Y:S01]  /*e390*/  HADD2.F32 R12, -RZ, R6.H0_H0 ;  /* 0x20000006ff0c7230 */ /* 0x000fe20000004100 */
[-C--:B------:R-:W-:Y:S01]  /*e3a0*/  FFMA.FTZ R36, R2, R13.reuse, R3 ;  /* 0x0000000d02247223 */ /* 0x080fe20000010003 */
[----:B------:R-:W-:Y:S01]  /*e3b0*/  HADD2.F32 R2, -RZ, R17.H1_H1 ;  /* 0x30000011ff027230 */ /* 0x000fe20000004100 */
[----:B------:R-:W-:Y:S01]  /*e3c0*/  FMUL.FTZ R8, R21, R0 ;  /* 0x0000000015087220 */ /* 0x000fe20000410000 */
[----:B------:R-:W-:Y:S01]  /*e3d0*/  HADD2.F32 R3, -RZ, R16.H0_H0 ;  /* 0x20000010ff037230 */ /* 0x000fe20000004100 */
[----:B------:R-:W-:Y:S01]  /*e3e0*/  FFMA.FTZ R26, R14, R13, -R23 ;  /* 0x0000000d0e1a7223 */ /* 0x000fe20000010817 */
[----:B------:R-:W-:Y:S01]  /*e3f0*/  HADD2.F32 R23, -RZ, R24.H0_H0 ;  /* 0x20000018ff177230 */ /* 0x000fe20000004100 */
[C---:B------:R-:W-:Y:S01]  /*e400*/  FMUL.FTZ R29, R2.reuse, R10 ;  /* 0x0000000a021d7220 */ /* 0x040fe20000410000 */
[----:B------:R-:W-:Y:S01]  /*e410*/  HADD2.F32 R10, -RZ, R4.H1_H1 ;  /* 0x30000004ff0a7230 */ /* 0x000fe20000004100 */
[----:B------:R-:W-:Y:S01]  /*e420*/  FFMA.FTZ R35, R2, R38, R5 ;  /* 0x0000002602237223 */ /* 0x000fe20000010005 */
[----:B------:R-:W-:Y:S01]  /*e430*/  HADD2.F32 R2, -RZ, R18.H0_H0 ;  /* 0x20000012ff027230 */ /* 0x000fe20000004100 */
[C---:B------:R-:W-:Y:S01]  /*e440*/  FMUL.FTZ R27, R3.reuse, R0 ;  /* 0x00000000031b7220 */ /* 0x040fe20000410000 */
[----:B------:R-:W-:Y:S01]  /*e450*/  HADD2.F32 R0, -RZ, R79.H1_H1 ;  /* 0x3000004fff007230 */ /* 0x000fe20000004100 */
[-C--:B------:R-:W-:Y:S01]  /*e460*/  FFMA.FTZ R32, R3, R15.reuse, R8 ;  /* 0x0000000f03207223 */ /* 0x080fe20000010008 */
[----:B------:R-:W-:Y:S01]  /*e470*/  HADD2.F32 R8, -RZ, R7.H0_H0 ;  /* 0x20000007ff087230 */ /* 0x000fe20000004100 */
[----:B------:R-:W-:Y:S01]  /*e480*/  FFMA.FTZ R15, R21, R15, -R27 ;  /* 0x0000000f150f7223 */ /* 0x000fe2000001081b */
[----:B------:R-:W-:Y:S01]  /*e490*/  HADD2.F32 R4, -RZ, R19.H0_H0 ;  /* 0x20000013ff047230 */ /* 0x000fe20000004100 */
[-C--:B------:R-:W-:Y:S01]  /*e4a0*/  FMUL.FTZ R3, R12, R0.reuse ;  /* 0x000000000c037220 */ /* 0x080fe20000410000 */
[----:B------:R-:W-:Y:S01]  /*e4b0*/  HADD2.F32 R7, -RZ, R7.H1_H1 ;  /* 0x30000007ff077230 */ /* 0x000fe20000004100 */
[C---:B------:R-:W-:Y:S01]  /*e4c0*/  FMUL.FTZ R25, R2.reuse, R0 ;  /* 0x0000000002197220 */ /* 0x040fe20000410000 */
[----:B------:R-:W-:Y:S01]  /*e4d0*/  HADD2.F32 R0, -RZ, R80.H1_H1 ;  /* 0x30000050ff007230 */ /* 0x000fe20000004100 */
[-C--:B------:R-:W-:Y:S01]  /*e4e0*/  FFMA.FTZ R31, R2, R11.reuse, R3 ;  /* 0x0000000b021f7223 */ /* 0x080fe20000010003 */
[----:B------:R-:W-:Y:S01]  /*e4f0*/  HADD2.F32 R2, -RZ, R82.H0_H0 ;  /* 0x20000052ff027230 */ /* 0x000fe20000004100 */
[----:B------:R-:W-:Y:S01]  /*e500*/  FFMA.FTZ R12, R12, R11, -R25 ;  /* 0x0000000b0c0c7223 */ /* 0x000fe20000010819 */
[----:B------:R-:W-:Y:S01]  /*e510*/  HADD2.F32 R3, -RZ, R19.H1_H1 ;  /* 0x30000013ff037230 */ /* 0x000fe20000004100 */
[-C--:B------:R-:W-:Y:S01]  /*e520*/  FMUL.FTZ R13, R8, R0.reuse ;  /* 0x00000000080d7220 */ /* 0x080fe20000410000 */
[----:B------:R-:W-:Y:S01]  /*e530*/  HADD2.F32 R9, -RZ, R6.H1_H1 ;  /* 0x30000006ff097230 */ /* 0x000fe20000004100 */
[C---:B------:R-:W-:Y:S01]  /*e540*/  FMUL.FTZ R17, R4.reuse, R0 ;  /* 0x0000000004117220 */ /* 0x040fe20000410000 */
[----:B------:R-:W-:Y:S01]  /*e550*/  HADD2.F32 R6, -RZ, R16.H1_H1 ;  /* 0x30000010ff067230 */ /* 0x000fe20000004100 */
[----:B------:R-:W-:Y:S01]  /*e560*/  FFMA.FTZ R19, R4, R2, R13 ;  /* 0x0000000204137223 */ /* 0x000fe2000001000d */
[----:B------:R-:W-:Y:S01]  /*e570*/  HADD2.F32 R4, -RZ, R33.H0_H0 ;  /* 0x20000021ff047230 */ /* 0x000fe20000004100 */
[-C--:B------:R-:W-:Y:S01]  /*e580*/  FMUL.FTZ R0, R7, R23.reuse ;  /* 0x0000001707007220 */ /* 0x080fe20000410000 */
[----:B------:R-:W-:Y:S01]  /*e590*/  HADD2.F32 R14, -RZ, R30.H0_H0 ;  /* 0x2000001eff0e7230 */ /* 0x000fe20000004100 */
[C---:B------:R-:W-:Y:S01]  /*e5a0*/  FMUL.FTZ R13, R3.reuse, R23 ;  /* 0x00000017030d7220 */ /* 0x040fe20000410000 */
[----:B------:R-:W-:Y:S01]  /*e5b0*/  HADD2.F32 R5, -RZ, R18.H1_H1 ;  /* 0x30000012ff057230 */ /* 0x000fe20000004100 */
[----:B------:R-:W-:Y:S01]  /*e5c0*/  FFMA.FTZ R16, R3, R37, R0 ;  /* 0x0000002503107223 */ /* 0x000fe20000010000 */
[----:B------:R-:W-:Y:S01]  /*e5d0*/  HADD2.F32 R24, -RZ, R34.H0_H0 ;  /* 0x20000022ff187230 */ /* 0x000fe20000004100 */
[----:B------:R-:W-:-:S02]  /*e5e0*/  FMUL.FTZ R3, R10, R4 ;  /* 0x000000040a037220 */ /* 0x000fc40000410000 */
[----:B------:R-:W-:Y:S02]  /*e5f0*/  FMUL.FTZ R0, R9, R14 ;  /* 0x0000000e09007220 */ /* 0x000fe40000410000 */
[C---:B------:R-:W-:Y:S02]  /*e600*/  FFMA.FTZ R18, R6.reuse, R28, R3 ;  /* 0x0000001c06127223 */ /* 0x040fe40000010003 */
[----:B------:R-:W-:Y:S02]  /*e610*/  FMUL.FTZ R4, R6, R4 ;  /* 0x0000000406047220 */ /* 0x000fe40000410000 */
[C---:B------:R-:W-:Y:S02]  /*e620*/  FMUL.FTZ R3, R5.reuse, R14 ;  /* 0x0000000e05037220 */ /* 0x040fe40000410000 */
[----:B------:R-:W-:Y:S01]  /*e630*/  FFMA.FTZ R23, R5, R24, R0 ;  /* 0x0000001805177223 */ /* 0x000fe20000010000 */
[----:B------:R-:W-:Y:S01]  /*e640*/  F2FP.PACK_AB R5, R35, R36 ;  /* 0x000000242305723e */ /* 0x000fe200000000ff */
[----:B------:R-:W-:-:S02]  /*e650*/  FFMA.FTZ R14, R20, R38, -R29 ;  /* 0x00000026140e7223 */ /* 0x000fc4000001081d */
[----:B------:R-:W-:Y:S02]  /*e660*/  FFMA.FTZ R2, R8, R2, -R17 ;  /* 0x0000000208027223 */ /* 0x000fe40000010811 */
        /* <DEDUP_REMOVED lines=9> */
[----:B------:R-:W-:-:S03]  /*e700*/  F2FP.PACK_AB R6, R23, R31 ;  /* 0x0000001f1706723e */ /* 0x000fc600000000ff */
[----:B------:R1:W-:Y:S04]  /*e710*/  STS.128 [R60], R8 ;  /* 0x000000083c007388 */ /* 0x0003e80000000c00 */
[----:B------:R1:W-:Y:S02]  /*e720*/  STS.128 [R22+0xc100], R4 ;  /* 0x00c1000416007388 */ /* 0x0003e40000000c00 */
.L_x_797:
[----:B------:R-:W-:Y:S05]  /*e730*/  BSYNC B1 ;  /* 0x0000000000017941 */ /* 0x000fea0003800000 */
.L_x_796:
[----:B------:R-:W-:-:S04]  /*e740*/  IADD3 R0, R222, 0x40, RZ ;  /* 0x00000040de007810 */ /* 0x000fc80007ffe0ff */
[----:B------:R-:W-:-:S13]  /*e750*/  ISETP.GE.AND P0, PT, R0, R73, PT ;  /* 0x000000490000720c */ /* 0x000fda0003f06270 */
[----:B------:R-:W-:Y:S05]  /*e760*/  @P0 BRA `(.L_x_781) ;  /* 0x0000132000000947 */ /* 0x000fea0003800000 */
[----:B------:R2:W5:Y:S01]  /*e770*/  LDL R42, [R1+0x18] ;  /* 0x00001800012a7983 */ /* 0x0005620000100800 */
[----:B------:R-:W-:Y:S01]  /*e780*/  ISETP.GE.AND P0, PT, R104, c[0x0][0x27c], PT ;  /* 0x00009f0068007a0c */ /* 0x000fe20003f06270 */
[----:B------:R-:W-:Y:S01]  /*e790*/  BSSY B0, `(.L_x_802) ;  /* 0x0000069000007945 */ /* 0x000fe20003800000 */
[C---:B------:R-:W-:Y:S02]  /*e7a0*/  IADD3 R43, R222.reuse, 0x40, RZ ;  /* 0x00000040de2b7810 */ /* 0x040fe40007ffe0ff */
[----:B-1----:R-:W-:-:S03]  /*e7b0*/  IADD3 R60, R222, 0x40, RZ ;  /* 0x00000040de3c7810 */ /* 0x002fc60007ffe0ff */
[----:B------:R-:W-:Y:S02]  /*e7c0*/  IMAD.SHL.U32 R43, R43, 0x40, RZ ;  /* 0x000000402b2b7824 */ /* 0x000fe400078e00ff */
[----:B------:R-:W-:-:S03]  /*e7d0*/  IMAD.SHL.U32 R60, R60, 0x40, RZ ;  /* 0x000000403c3c7824 */ /* 0x000fc600078e00ff */
[----:B------:R-:W-:Y:S02]  /*e7e0*/  LOP3.LUT R43, R43, 0x1c0, RZ, 0xc0, !PT ;  /* 0x000001c02b2b7812 */ /* 0x000fe400078ec0ff */
[----:B------:R-:W-:Y:S02]  /*e7f0*/  LOP3.LUT R60, R60, 0x1c0, RZ, 0xc0, !PT ;  /* 0x000001c03c3c7812 */ /* 0x000fe400078ec0ff */
[----:B------:R-:W-:Y:S01]  /*e800*/  SHF.R.U32.HI R43, RZ, 0x3, R43 ;  /* 0x00000003ff2b7819 */ /* 0x000fe2000001162b */
[----:B------:R-:W-:Y:S05]  /*e810*/  @P0 BRA `(.L_x_803) ;  /* 0x0000060000000947 */ /* 0x000fea0003800000 */
[----:B------:R-:W3:Y:S01]  /*e820*/  LDL R41, [R1+0x44] ;  /* 0x0000440001297983 */ /* 0x000ee20000100800 */
[----:B------:R-:W-:Y:S02]  /*e830*/  MOV R0, c[0x0][0x27c] ;  /* 0x00009f0000007a02 */ /* 0x000fe40000000f00 */
[----:B------:R-:W-:Y:S02]  /*e840*/  SHF.R.U32.HI R23, RZ, 0x10, R49 ;  /* 0x00000010ff177819 */ /* 0x000fe40000011631 */
[----:B------:R-:W-:-:S02]  /*e850*/  LEA.HI R0, R0, R248, RZ, 0x1d ;  /* 0x000000f800007211 */ /* 0x000fc400078fe8ff */
[----:B------:R-:W-:Y:S02]  /*e860*/  SHF.R.U32.HI R24, RZ, 0x10, R45 ;  /* 0x00000010ff187819 */ /* 0x000fe4000001162d */
[----:B------:R-:W-:Y:S02]  /*e870*/  SHF.R.S32.HI R3, RZ, 0x1f, R0 ;  /* 0x0000001fff037819 */ /* 0x000fe40000011400 */
[----:B------:R-:W-:Y:S01]  /*e880*/  SHF.L.U32 R2, R0, 0x3, RZ ;  /* 0x0000000300027819 */ /* 0x000fe200000006ff */
[----:B------:R-:W-:Y:S01]  /*e890*/  HADD2.F32 R40, -RZ, R24.H0_H0 ;  /* 0x20000018ff287230 */ /* 0x000fe20000004100 */
[----:B------:R-:W-:Y:S02]  /*e8a0*/  LEA.HI R0, R3, R0, RZ, 0x3 ;  /* 0x0000000003007211 */ /* 0x000fe400078f18ff */
[----:B------:R-:W-:Y:S02]  /*e8b0*/  LOP3.LUT R2, R60, 0x38, R2, 0xf8, !PT ;  /* 0x000000383c027812 */ /* 0x000fe400078ef802 */
[----:B------:R-:W-:-:S02]  /*e8c0*/  SHF.L.U32 R0, R0, 0xa, RZ ;  /* 0x0000000a00007819 */ /* 0x000fc400000006ff */
[----:B------:R-:W-:Y:S02]  /*e8d0*/  LOP3.LUT R2, R2, R43, RZ, 0x3c, !PT ;  /* 0x0000002b02027212 */ /* 0x000fe400078e3cff */
[----:B------:R-:W-:Y:S02]  /*e8e0*/  LOP3.LUT R0, R0, 0x7fffe000, RZ, 0xc0, !PT ;  /* 0x7fffe00000007812 */ /* 0x000fe400078ec0ff */
[----:B------:R-:W-:Y:S02]  /*e8f0*/  SHF.R.U32.HI R25, RZ, 0x10, R51 ;  /* 0x00000010ff197819 */ /* 0x000fe40000011633 */
[----:B-----5:R-:W-:Y:S02]  /*e900*/  IADD3 R0, R2, R0, R42 ;  /* 0x0000000002007210 */ /* 0x020fe40007ffe02a */
[----:B------:R-:W-:Y:S02]  /*e910*/  SHF.R.U64 R36, R48, 0x10, R49 ;  /* 0x0000001030247819 */ /* 0x000fe40000001231 */
[----:B------:R-:W-:Y:S01]  /*e920*/  SHF.L.U32 R22, R0, 0x1, RZ ;  /* 0x0000000100167819 */ /* 0x000fe200000006ff */
[----:B------:R-:W-:Y:S01]  /*e930*/  HADD2.F32 R0, -RZ, R81.H1_H1 ;  /* 0x30000051ff007230 */ /* 0x000fe20000004100 */
[----:B------:R-:W-:-:S02]  /*e940*/  SHF.R.U32.HI R27, RZ, 0x10, R47 ;  /* 0x00000010ff1b7819 */ /* 0x000fc4000001162f */
[----:B------:R-:W-:Y:S01]  /*e950*/  SHF.R.U64 R38, R44, 0x10, R45 ;  /* 0x000000102c267819 */ /* 0x000fe2000000122d */
[----:B------:R-:W1:Y:S01]  /*e960*/  LDS.128 R8, [R22+0xc100] ;  /* 0x00c1000016087984 */ /* 0x000e620000000c00 */
[----:B------:R-:W-:Y:S01]  /*e970*/  SHF.R.U64 R31, R50, 0x10, R51 ;  /* 0x00000010321f7819 */ /* 0x000fe20000001233 */
[----:B------:R-:W-:Y:S01]  /*e980*/  HADD2.F32 R39, -RZ, R27.H0_H0 ;  /* 0x2000001bff277230 */ /* 0x000fe20000004100 */
[----:B------:R-:W-:Y:S01]  /*e990*/  SHF.R.U64 R37, R46, 0x10, R47 ;  /* 0x000000102e257819 */ /* 0x000fe2000000122f */
[----:B------:R-:W-:Y:S02]  /*e9a0*/  HADD2.F32 R38, -RZ, R38.H0_H0 ;  /* 0x20000026ff267230 */ /* 0x000fe40000004100 */
[--C-:B-1----:R-:W-:Y:S02]  /*e9b0*/  HADD2.F32 R3, -RZ, R9.reuse.H0_H0 ;  /* 0x20000009ff037230 */ /* 0x102fe40000004100 */
[----:B------:R-:W-:Y:S02]  /*e9c0*/  HADD2.F32 R2, -RZ, R9.H1_H1 ;  /* 0x30000009ff027230 */ /* 0x000fe40000004100 */
[--C-:B------:R-:W-:Y:S01]  /*e9d0*/  HADD2.F32 R9, -RZ, R8.reuse.H0_H0 ;  /* 0x20000008ff097230 */ /* 0x100fe20000004100 */
[----:B------:R-:W-:Y:S01]  /*e9e0*/  FMUL.FTZ R30, R3, R0 ;  /* 0x00000000031e7220 */ /* 0x000fe20000410000 */
[----:B------:R-:W-:-:S02]  /*e9f0*/  HADD2.F32 R13, -RZ, R8.H1_H1 ;  /* 0x30000008ff0d7230 */ /* 0x000fc40000004100 */
[----:B------:R-:W-:Y:S02]  /*ea00*/  HADD2.F32 R8, -RZ, R11.H0_H0 ;  /* 0x2000000bff087230 */ /* 0x000fe40000004100 */
[--C-:B------:R-:W-:Y:S02]  /*ea10*/  HADD2.F32 R12, -RZ, R10.reuse.H0_H0 ;  /* 0x2000000aff0c7230 */ /* 0x100fe40000004100 */
[----:B------:R-:W-:Y:S01]  /*ea20*/  HADD2.F32 R10, -RZ, R10.H1_H1 ;  /* 0x3000000aff0a7230 */ /* 0x000fe20000004100 */
[----:B---3--:R-:W1:Y:S02]  /*ea30*/  LDS.128 R4, [R41] ;  /* 0x0000000029047984 */ /* 0x008e640000000c00 */
[----:B-1----:R-:W-:Y:S02]  /*ea40*/  HADD2.F32 R21, -RZ, R5.H0_H0 ;  /* 0x20000005ff157230 */ /* 0x002fe40000004100 */
[--C-:B------:R-:W-:Y:S02]  /*ea50*/  HADD2.F32 R15, -RZ, R7.reuse.H0_H0 ;  /* 0x20000007ff0f7230 */ /* 0x100fe40000004100 */
[----:B------:R-:W-:-:S02]  /*ea60*/  HADD2.F32 R14, -RZ, R7.H1_H1 ;  /* 0x30000007ff0e7230 */ /* 0x000fc40000004100 */
[----:B------:R-:W-:Y:S02]  /*ea70*/  HADD2.F32 R7, -RZ, R11.H1_H1 ;  /* 0x3000000bff077230 */ /* 0x000fe40000004100 */
[----:B------:R-:W-:Y:S01]  /*ea80*/  HADD2.F32 R19, -RZ, R5.H1_H1 ;  /* 0x30000005ff137230 */ /* 0x000fe20000004100 */
[----:B------:R-:W-:Y:S01]  /*ea90*/  FMUL.FTZ R5, R21, R0 ;  /* 0x0000000015057220 */ /* 0x000fe20000410000 */
[----:B------:R-:W-:Y:S02]  /*eaa0*/  HADD2.F32 R11, -RZ, R23.H0_H0 ;  /* 0x20000017ff0b7230 */ /* 0x000fe40000004100 */
[--C-:B------:R-:W-:Y:S02]  /*eab0*/  HADD2.F32 R17, -RZ, R6.reuse.H0_H0 ;  /* 0x20000006ff117230 */ /* 0x100fe40000004100 */
[----:B------:R-:W-:Y:S01]  /*eac0*/  HADD2.F32 R16, -RZ, R6.H1_H1 ;  /* 0x30000006ff107230 */ /* 0x000fe20000004100 */
[-C--:B------:R-:W-:Y:S01]  /*ead0*/  FMUL.FTZ R0, R19, R11.reuse ;  /* 0x0000000b13007220 */ /* 0x080fe20000410000 */
[----:B------:R-:W-:Y:S01]  /*eae0*/  HADD2.F32 R6, -RZ, R83.H0_H0 ;  /* 0x20000053ff067230 */ /* 0x000fe20000004100 */
[C---:B------:R-:W-:Y:S01]  /*eaf0*/  FMUL.FTZ R29, R2.reuse, R11 ;  /* 0x0000000b021d7220 */ /* 0x040fe20000410000 */
[--C-:B------:R-:W-:Y:S01]  /*eb00*/  HADD2.F32 R20, -RZ, R4.reuse.H0_H0 ;  /* 0x20000004ff147230 */ /* 0x100fe20000004100 */
[----:B------:R-:W-:Y:S01]  /*eb10*/  FFMA.FTZ R34, R2, R40, R0 ;  /* 0x0000002802227223 */ /* 0x000fe20000010000 */
[----:B------:R-:W-:Y:S01]  /*eb20*/  HADD2.F32 R18, -RZ, R4.H1_H1 ;  /* 0x30000004ff127230 */ /* 0x000fe20000004100 */
[----:B------:R-:W-:Y:S01]  /*eb30*/  FFMA.FTZ R35, R3, R6, R5 ;  /* 0x0000000603237223 */ /* 0x000fe20000010005 */
[----:B------:R-:W-:-:S02]  /*eb40*/  HADD2.F32 R4, -RZ, R82.H1_H1 ;  /* 0x30000052ff047230 */ /* 0x000fc40000004100 */
[--C-:B------:R-:W-:Y:S02]  /*eb50*/  HADD2.F32 R5, -RZ, R86.reuse.H1_H1 ;  /* 0x30000056ff057230 */ /* 0x100fe40000004100 */
[----:B------:R-:W-:Y:S01]  /*eb60*/  HADD2.F32 R0, -RZ, R86.H0_H0 ;  /* 0x20000056ff007230 */ /* 0x000fe20000004100 */
[-C--:B------:R-:W-:Y:S01]  /*eb70*/  FMUL.FTZ R3, R20, R4.reuse ;  /* 0x0000000414037220 */ /* 0x080fe20000410000 */
[----:B------:R-:W-:Y:S01]  /*eb80*/  HADD2.F32 R2, -RZ, R83.H1_H1 ;  /* 0x30000053ff027230 */ /* 0x000fe20000004100 */
[C---:B------:R-:W-:Y:S01]  /*eb90*/  FMUL.FTZ R28, R9.reuse, R4 ;  /* 0x00000004091c7220 */ /* 0x040fe20000410000 */
[----:B------:R-:W-:Y:S01]  /*eba0*/  HADD2.F32 R23, -RZ, R25.H0_H0 ;  /* 0x20000019ff177230 */ /* 0x000fe20000004100 */
[----:B------:R-:W-:Y:S01]  /*ebb0*/  FFMA.FTZ R32, R9, R5, R3 ;  /* 0x0000000509207223 */ /* 0x000fe20000010003 */
[--C-:B------:R-:W-:Y:S01]  /*ebc0*/  HADD2.F32 R3, -RZ, R87.reuse.H0_H0 ;  /* 0x20000057ff037230 */ /* 0x100fe20000004100 */
[-C--:B------:R-:W-:Y:S01]  /*ebd0*/  FMUL.FTZ R9, R15, R0.reuse ;  /* 0x000000000f097220 */ /* 0x080fe20000410000 */
[----:B------:R-:W-:Y:S01]  /*ebe0*/  HADD2.F32 R4, -RZ, R87.H1_H1 ;  /* 0x30000057ff047230 */ /* 0x000fe20000004100 */
[----:B------:R-:W-:-:S02]  /*ebf0*/  FMUL.FTZ R24, R8, R0 ;  /* 0x0000000008187220 */ /* 0x000fc40000410000 */
[----:B------:R-:W-:Y:S01]  /*ec00*/  FFMA.FTZ R25, R8, R3, R9 ;  /* 0x0000000308197223 */ /* 0x000fe20000010009 */
[----:B------:R-:W-:Y:S01]  /*ec10*/  HADD2.F32 R8, -RZ, R36.H0_H0 ;  /* 0x20000024ff087230 */ /* 0x000fe20000004100 */
[-C--:B------:R-:W-:Y:S01]  /*ec20*/  FMUL.FTZ R11, R17, R2.reuse ;  /* 0x00000002110b7220 */ /* 0x080fe20000410000 */
[----:B------:R-:W-:Y:S01]  /*ec30*/  HADD2.F32 R9, -RZ, R31.H0_H0 ;  /* 0x2000001fff097230 */ /* 0x000fe20000004100 */
[----:B------:R-:W-:Y:S01]  /*ec40*/  FMUL.FTZ R0, R14, R23 ;  /* 0x000000170e007220 */ /* 0x000fe20000410000 */
[----:B------:R-:W-:Y:S01]  /*ec50*/  HADD2.F32 R31, -RZ, R37.H0_H0 ;  /* 0x20000025ff1f7230 */ /* 0x000fe20000004100 */
[C---:B------:R-:W-:Y:S02]  /*ec60*/  FMUL.FTZ R26, R12.reuse, R2 ;  /* 0x000000020c1a7220 */ /* 0x040fe40000410000 */
[----:B------:R-:W-:Y:S02]  /*ec70*/  FFMA.FTZ R33, R12, R4, R11 ;  /* 0x000000040c217223 */ /* 0x000fe4000001000b */
[----:B------:R-:W-:-:S02]  /*ec80*/  FMUL.FTZ R2, R18, R8 ;  /* 0x0000000812027220 */ /* 0x000fc40000410000 */
[C---:B------:R-:W-:Y:S02]  /*ec90*/  FMUL.FTZ R11, R7.reuse, R23 ;  /* 0x00000017070b7220 */ /* 0x040fe40000410000 */
[----:B------:R-:W-:Y:S02]  /*eca0*/  FFMA.FTZ R23, R7, R39, R0 ;  /* 0x0000002707177223 */ /* 0x000fe40000010000 */
[C---:B------:R-:W-:Y:S02]  /*ecb0*/  FMUL.FTZ R7, R13.reuse, R8 ;  /* 0x000000080d077220 */ /* 0x040fe40000410000 */
[-C--:B------:R-:W-:Y:S02]  /*ecc0*/  FMUL.FTZ R0, R16, R9.reuse ;  /* 0x0000000910007220 */ /* 0x080fe40000410000 */
[----:B------:R-:W-:Y:S02]  /*ecd0*/  FFMA.FTZ R13, R13, R38, R2 ;  /* 0x000000260d0d7223 */ /* 0x000fe40000010002 */
[----:B------:R-:W-:-:S02]  /*ece0*/  FMUL.FTZ R2, R10, R9 ;  /* 0x000000090a027220 */ /* 0x000fc40000410000 */
[----:B------:R-:W-:Y:S02]  /*ecf0*/  FFMA.FTZ R27, R10, R31, R0 ;  /* 0x0000001f0a1b7223 */ /* 0x000fe40000010000 */
[----:B------:R-:W-:Y:S02]  /*ed00*/  FFMA.FTZ R12, R21, R6, -R30 ;  /* 0x00000006150c7223 */ /* 0x000fe4000001081e */
[----:B------:R-:W-:Y:S02]  /*ed10*/  FFMA.FTZ R9, R19, R40, -R29 ;  /* 0x0000002813097223 */ /* 0x000fe4000001081d */
[----:B------:R-:W-:Y:S01]  /*ed20*/  FFMA.FTZ R8, R20, R5, -R28 ;  /* 0x0000000514087223 */ /* 0x000fe2000001081c */
[----:B------:R-:W-:Y:S01]  /*ed30*/  F2FP.PACK_AB R5, R34, R35 ;  /* 0x000000232205723e */ /* 0x000fe200000000ff */
[----:B------:R-:W-:Y:S01]  /*ed40*/  FFMA.FTZ R10, R17, R4, -R26 ;  /* 0x00000004110a7223 */ /* 0x000fe2000001081a */
[----:B------:R-:W-:Y:S01]  /*ed50*/  F2FP.PACK_AB R9, R9, R12 ;  /* 0x0000000c0909723e */ /* 0x000fe200000000ff */
[----:B------:R-:W-:Y:S01]  /*ed60*/  FFMA.FTZ R3, R15, R3, -R24 ;  /* 0x000000030f037223 */ /* 0x000fe20000010818 */
[----:B------:R-:W-:Y:S01]  /*ed70*/  F2FP.PACK_AB R4, R13, R32 ;  /* 0x000000200d04723e */ /* 0x000fe200000000ff */
[----:B------:R-:W-:-:S02]  /*ed80*/  FFMA.FTZ R0, R14, R39, -R11 ;  /* 0x000000270e007223 */ /* 0x000fc4000001080b */
[----:B------:R-:W-:Y:S01]  /*ed90*/  FFMA.FTZ R6, R18, R38, -R7 ;  /* 0x0000002612067223 */ /* 0x000fe20000010807 */
[----:B------:R-:W-:Y:S01]  /*eda0*/  F2FP.PACK_AB R7, R23, R25 ;  /* 0x000000191707723e */ /* 0x000fe200000000ff */
[----:B------:R-:W-:Y:S01]  /*edb0*/  FFMA.FTZ R2, R16, R31, -R2 ;  /* 0x0000001f10027223 */ /* 0x000fe20000010802 */
[----:B------:R-:W-:Y:S02]  /*edc0*/  F2FP.PACK_AB R11, R0, R3 ;  /* 0x00000003000b723e */ /* 0x000fe400000000ff */
[----:B------:R-:W-:Y:S02]  /*edd0*/  F2FP.PACK_AB R8, R6, R8 ;  /* 0x000000080608723e */ /* 0x000fe400000000ff */
[----:B------:R-:W-:Y:S02]  /*ede0*/  F2FP.PACK_AB R10, R2, R10 ;  /* 0x0000000a020a723e */ /* 0x000fe400000000ff */
[----:B------:R-:W-:-:S03]  /*edf0*/  F2FP.PACK_AB R6, R27, R33 ;  /* 0x000000211b06723e */ /* 0x000fc600000000ff */
[----:B------:R1:W-:Y:S04]  /*ee00*/  STS.128 [R41], R8 ;  /* 0x0000000829007388 */ /* 0x0003e80000000c00 */
[----:B------:R1:W-:Y:S02]  /*ee10*/  STS.128 [R22+0xc100], R4 ;  /* 0x00c1000416007388 */ /* 0x0003e40000000c00 */
.L_x_803:
[----:B------:R-:W-:Y:S05]  /*ee20*/  BSYNC B0 ;  /* 0x0000000000007941 */ /* 0x000fea0003800000 */
.L_x_802:
[----:B------:R-:W-:Y:S01]  /*ee30*/  ISETP.GE.AND P0, PT, R106, c[0x0][0x27c], PT ;  /* 0x00009f006a007a0c */ /* 0x000fe20003f06270 */
[----:B------:R-:W-:-:S12]  /*ee40*/  BSSY B0, `(.L_x_804) ;  /* 0x0000062000007945 */ /* 0x000fd80003800000 */
[----:B------:R-:W-:Y:S05]  /*ee50*/  @P0 BRA `(.L_x_805) ;  /* 0x0000060000000947 */ /* 0x000fea0003800000 */
[----:B-1----:R-:W3:Y:S01]  /*ee60*/  LDL R41, [R1+0x38] ;  /* 0x0000380001297983 */ /* 0x002ee20000100800 */
[----:B------:R-:W-:Y:S02]  /*ee70*/  MOV R0, c[0x0][0x27c] ;  /* 0x00009f0000007a02 */ /* 0x000fe40000000f00 */
[----:B------:R-:W-:Y:S02]  /*ee80*/  SHF.R.U32.HI R23, RZ, 0x10, R57 ;  /* 0x00000010ff177819 */ /* 0x000fe40000011639 */
[----:B------:R-:W-:Y:S02]  /*ee90*/  LEA.HI R0, R0, R236, RZ, 0x1d ;  /* 0x000000ec00007211 */ /* 0x000fe400078fe8ff */
[----:B------:R-:W-:Y:S02]  /*eea0*/  SHF.R.U32.HI R24, RZ, 0x10, R53 ;  /* 0x00000010ff187819 */ /* 0x000fe40000011635 */
[----:B------:R-:W-:Y:S02]  /*eeb0*/  SHF.R.S32.HI R2, RZ, 0x1f, R0 ;  /* 0x0000001fff027819 */ /* 0x000fe40000011400 */
[----:B------:R-:W-:Y:S01]  /*eec0*/  SHF.L.U32 R3, R0, 0x3, RZ ;  /* 0x0000000300037819 */ /* 0x000fe200000006ff */
[----:B------:R-:W-:Y:S01]  /*eed0*/  HADD2.F32 R40, -RZ, R24.H0_H0 ;  /* 0x20000018ff287230 */ /* 0x000fe20000004100 */
[----:B------:R-:W-:-:S02]  /*eee0*/  LEA.HI R0, R2, R0, RZ, 0x3 ;  /* 0x0000000002007211 */ /* 0x000fc400078f18ff */
[----:B------:R-:W-:Y:S02]  /*eef0*/  LOP3.LUT R2, R60, 0x38, R3, 0xf8, !PT ;  /* 0x000000383c027812 */ /* 0x000fe400078ef803 */
[----:B------:R-:W-:Y:S02]  /*ef00*/  SHF.L.U32 R0, R0, 0xa, RZ ;  /* 0x0000000a00007819 */ /* 0x000fe400000006ff */
[----:B------:R-:W-:Y:S02]  /*ef10*/  LOP3.LUT R2, R2, R43, RZ, 0x3c, !PT ;  /* 0x0000002b02027212 */ /* 0x000fe400078e3cff */
[----:B------:R-:W-:Y:S02]  /*ef20*/  LOP3.LUT R0, R0, 0x7fffe000, RZ, 0xc0, !PT ;  /* 0x7fffe00000007812 */ /* 0x000fe400078ec0ff */
[----:B------:R-:W-:Y:S02]  /*ef30*/  SHF.R.U32.HI R25, RZ, 0x10, R59 ;  /* 0x00000010ff197819 */ /* 0x000fe4000001163b */
[----:B-----5:R-:W-:-:S02]  /*ef40*/  IADD3 R0, R2, R0, R42 ;  /* 0x0000000002007210 */ /* 0x020fc40007ffe02a */
[----:B------:R-:W-:Y:S02]  /*ef50*/  SHF.R.U64 R31, R56, 0x10, R57 ;  /* 0x00000010381f7819 */ /* 0x000fe40000001239 */
[----:B------:R-:W-:Y:S01]  /*ef60*/  SHF.L.U32 R22, R0, 0x1, RZ ;  /* 0x0000000100167819 */ /* 0x000fe200000006ff */
[----:B------:R-:W-:Y:S01]  /*ef70*/  HADD2.F32 R0, -RZ, R88.H0_H0 ;  /* 0x20000058ff007230 */ /* 0x000fe20000004100 */
[----:B------:R-:W-:Y:S02]  /*ef80*/  SHF.R.U32.HI R27, RZ, 0x10, R55 ;  /* 0x00000010ff1b7819 */ /* 0x000fe40000011637 */
[----:B------:R-:W-:Y:S01]  /*ef90*/  SHF.R.U64 R35, R52, 0x10, R53 ;  /* 0x0000001034237819 */ /* 0x000fe20000001235 */
[----:B------:R-:W1:Y:S01]  /*efa0*/  LDS.128 R8, [R22+0xc100] ;  /* 0x00c1000016087984 */ /* 0x000e620000000c00 */
[----:B------:R-:W-:Y:S01]  /*efb0*/  SHF.R.U64 R32, R58, 0x10, R59 ;  /* 0x000000103a207819 */ /* 0x000fe2000000123b */
[----:B------:R-:W-:Y:S01]  /*efc0*/  HADD2.F32 R39, -RZ, R27.H0_H0 ;  /* 0x2000001bff277230 */ /* 0x000fe20000004100 */
[----:B------:R-:W-:Y:S01]  /*efd0*/  SHF.R.U64 R37, R54, 0x10, R55 ;  /* 0x0000001036257819 */ /* 0x000fe20000001237 */
[----:B------:R-:W-:-:S02]  /*efe0*/  HADD2.F32 R35, -RZ, R35.H0_H0 ;  /* 0x20000023ff237230 */ /* 0x000fc40000004100 */
[--C-:B-1----:R-:W-:Y:S02]  /*eff0*/  HADD2.F32 R3, -RZ, R9.reuse.H0_H0 ;  /* 0x20000009ff037230 */ /* 0x102fe40000004100 */
[----:B------:R-:W-:Y:S02]  /*f000*/  HADD2.F32 R2, -RZ, R9.H1_H1 ;  /* 0x30000009ff027230 */ /* 0x000fe40000004100 */
[--C-:B------:R-:W-:Y:S01]  /*f010*/  HADD2.F32 R9, -RZ, R8.reuse.H0_H0 ;  /* 0x20000008ff097230 */ /* 0x100fe20000004100 */
[----:B------:R-:W-:Y:S01]  /*f020*/  FMUL.FTZ R30, R3, R0 ;  /* 0x00000000031e7220 */ /* 0x000fe20000410000 */
[----:B------:R-:W-:Y:S02]  /*f030*/  HADD2.F32 R13, -RZ, R8.H1_H1 ;  /* 0x30000008ff0d7230 */ /* 0x000fe40000004100 */
[----:B------:R-:W-:Y:S02]  /*f040*/  HADD2.F32 R8, -RZ, R11.H0_H0 ;  /* 0x2000000bff087230 */ /* 0x000fe40000004100 */
[----:B------:R-:W-:-:S02]  /*f050*/  HADD2.F32 R12, -RZ, R10.H0_H0 ;  /* 0x2000000aff0c7230 */ /* 0x000fc40000004100 */
[----:B------:R-:W-:Y:S01]  /*f060*/  HADD2.F32 R10, -RZ, R10.H1_H1 ;  /* 0x3000000aff0a7230 */ /* 0x000fe20000004100 */
[----:B---3--:R-:W1:Y:S02]  /*f070*/  LDS.128 R4, [R41] ;  /* 0x0000000029047984 */ /* 0x008e640000000c00 */
[----:B-1----:R-:W-:Y:S02]  /*f080*/  HADD2.F32 R21, -RZ, R5.H0_H0 ;  /* 0x20000005ff157230 */ /* 0x002fe40000004100 */
[--C-:B------:R-:W-:Y:S02]  /*f090*/  HADD2.F32 R15, -RZ, R7.reuse.H0_H0 ;  /* 0x20000007ff0f7230 */ /* 0x100fe40000004100 */
[----:B------:R-:W-:Y:S02]  /*f0a0*/  HADD2.F32 R14, -RZ, R7.H1_H1 ;  /* 0x30000007ff0e7230 */ /* 0x000fe40000004100 */
[----:B------:R-:W-:Y:S02]  /*f0b0*/  HADD2.F32 R7, -RZ, R11.H1_H1 ;  /* 0x3000000bff077230 */ /* 0x000fe40000004100 */
[----:B------:R-:W-:Y:S01]  /*f0c0*/  HADD2.F32 R19, -RZ, R5.H1_H1 ;  /* 0x30000005ff137230 */ /* 0x000fe20000004100 */
[----:B------:R-:W-:Y:S01]  /*f0d0*/  FMUL.FTZ R5, R21, R0 ;  /* 0x0000000015057220 */ /* 0x000fe20000410000 */
[----:B------:R-:W-:-:S02]  /*f0e0*/  HADD2.F32 R11, -RZ, R23.H0_H0 ;  /* 0x20000017ff0b7230 */ /* 0x000fc40000004100 */
        /* <DEDUP_REMOVED lines=33> */
[----:B------:R-:W-:Y:S02]  /*f300*/  FMUL.FTZ R0, R16, R9 ;  /* 0x0000000910007220 */ /* 0x000fe40000410000 */
        /* <DEDUP_REMOVED lines=21> */
.L_x_805:
[----:B------:R-:W-:Y:S05]  /*f460*/  BSYNC B0 ;  /* 0x0000000000007941 */ /* 0x000fea0003800000 */
.L_x_804:
[----:B------:R-:W-:-:S13]  /*f470*/  ISETP.GE.AND P0, PT, R103, c[0x0][0x27c], PT ;  /* 0x00009f0067007a0c */ /* 0x000fda0003f06270 */
        /* <DEDUP_REMOVED lines=97> */
.L_x_781:
[----:B------:R-:W-:Y:S05]  /*fa90*/  BSYNC B2 ;  /* 0x0000000000027941 */ /* 0x000fea0003800000 */
.L_x_763:
[----:B------:R-:W-:Y:S01]  /*faa0*/  IMAD R0, R97, c[0x0][0x208], RZ ;  /* 0x0000820061007a24 */ /* 0x000fe200078e02ff */
[C---:B------:R-:W-:Y:S01]  /*fab0*/  SHF.L.U32 R88, R200.reuse, 0x1, RZ ;  /* 0x00000001c8587819 */ /* 0x040fe200000006ff */
        /* <DEDUP_REMOVED lines=12> */
[C---:B------:R-:W-:Y:S01]  /*fb80*/  IMAD.WIDE.U32 R2, R198.reuse, c[0x0][0x218], R2 ;  /* 0x00008600c6027a25 */ /* 0x040fe200078e0002 */
        /* <DEDUP_REMOVED lines=21> */
[C---:B---3--:R-:W-:Y:S01]  /*fce0*/  IADD3 R18, P0, R3.reuse, R88, RZ ;  /* 0x0000005803127210 */ /* 0x048fe20007f1e0ff */
[----:B------:R-:W-:Y:S01]  /*fcf0*/  LDSM.16.M88.4 R4, [R178] ;  /* 0x00000000b204783b */ /* 0x000fe20000000200 */
[----:B------:R-:W-:Y:S02]  /*fd00*/  ISETP.GE.AND P1, PT, R202, c[0x0][0x1d4], PT ;  /* 0x00007500ca007a0c */ /* 0x000fe40003f26270 */
[----:B----4-:R-:W-:Y:S01]  /*fd10*/  IADD3.X R19, R12, R89, RZ, P0, !PT ;  /* 0x000000590c137210 */ /* 0x010fe200007fe4ff */
[----:B------:R-:W2:Y:S01]  /*fd20*/  LDSM.16.M88.4 R52, [R181] ;  /* 0x00000000b534783b */ /* 0x000ea20000000200 */
[----:B------:R-:W-:-:S02]  /*fd30*/  IADD3 R14, P0, R3, R90, RZ ;  /* 0x0000005a030e7210 */ /* 0x000fc40007f1e0ff */
[----:B------:R-:W-:Y:S01]  /*fd40*/  IADD3 R20, P2, R0, R90, RZ ;  /* 0x0000005a00147210 */ /* 0x000fe20007f5e0ff */
[----:B------:R-:W3:Y:S01]  /*fd50*/  LDSM.16.M88.4 R60, [R192] ;  /* 0x00000000c03c783b */ /* 0x000ee20000000200 */
        /* <DEDUP_REMOVED lines=14> */
[C---:B-----5:R-:W-:Y:S10]  /*fe40*/  HMMA.16816.F32 R40, R8.reuse, R30, RZ ;  /* 0x0000001e0828723c */ /* 0x060ff400000018ff */
        /* <DEDUP_REMOVED lines=17> */
[----:B------:R-:W-:Y:S02]  /*ff60*/  HMMA.16816.F32 R52, R4, R54, R40 ;  /* 0x000000360434723c */ /* 0x000fe40000001828 */
[----:B------:R-:W-:Y:S04]  /*ff70*/  LDSM.16.M88.4 R64, [R176+0x1000] ;  /* 0x00100000b040783b */ /* 0x000fe80000000200 */
[----:B-1----:R-:W1:Y:S02]  /*ff80*/  LDSM.16.M88.4 R12, [R180] ;  /* 0x00000000b40c783b */ /* 0x002e640000000200 */
[C---:B---3--:R-:W-:Y:S02]  /*ff90*/  HMMA.16816.F32 R16, R8.reuse, R48, RZ ;  /* 0x000000300810723c */ /* 0x048fe400000018ff */
[----:B------:R-:W-:Y:S04]  /*ffa0*/  LDSM.16.M88.4 R84, [R176+0x3800] ;  /* 0x00380000b054783b */ /* 0x000fe80000000200 */
[----:B------:R-:W0:Y:S02]  /*ffb0*/  LDGDEPBAR ;  /* 0x00000000000079af */ /* 0x000e240000000000 */
[----:B------:R-:W-:Y:S08]  /*ffc0*/  HMMA.16816.F32 R8, R8, R50, RZ ;  /* 0x000000320808723c */ /* 0x000ff000000018ff */
[C---:B------:R-:W-:Y:S01]  /*ffd0*/  HMMA.16816.F32 R44, R4.reuse, R62, R28 ;  /* 0x0000003e042c723c */ /* 0x040fe2000000181c */
[----:B------:R-:W3:Y:S07]  /*ffe0*/  LDSM.16.M88.4 R28, [R176+0x1800] ;  /* 0x00180000b01c783b */ /* 0x000eee0000000200 */
[C---:B------:R-:W-:Y:S01]  /*fff0*/  HMMA.16816.F32 R48, R4.reuse, R60, R36 ;  /* 0x0000003c0430723c */ /* 0x040fe20000001824 */
[----:B------:R-:W-:Y:S07]  /*10000*/  LDSM.16.M88.4 R60, [R173+0x1800] ;  /* 0x00180000ad3c783b */ /* 0x000fee0000000200 */
[C---:B----4-:R-:W-:Y:S08]  /*10010*/  HMMA.16816.F32 R40, R4.reuse, R76, R24 ;  /* 0x0000004c0428723c */ /* 0x050ff00000001818 */
[C---:B------:R-:W-:Y:S01]  /*10020*/  HMMA.16816.F32 R36, R4.reuse, R78, R20 ;  /* 0x0000004e0424723c */ /* 0x040fe20000001814 */
[----:B------:R-:W-:Y:S04]  /*10030*/  LDSM.16.M88.4 R20, [R173] ;  /* 0x00000000ad14783b */ /* 0x000fe80000000200 */
[----:B------:R-:W-:Y:S03]  /*10040*/  LDSM.16.M88.4 R76, [R173+0x800] ;  /* 0x00080000ad4c783b */ /* 0x000fe60000000200 */
[C---:B------:R-:W-:Y:S08]  /*10050*/  HMMA.16816.F32 R32, R4.reuse, R80, R16 ;  /* 0x000000500420723c */ /* 0x040ff00000001810 */
[----:B------:R-:W-:Y:S01]  /*10060*/  HMMA.16816.F32 R24, R4, R82, R8 ;  /* 0x000000520418723c */ /* 0x000fe20000001808 */
[----:B------:R-:W4:Y:S04]  /*10070*/  LDSM.16.M88.4 R4, [R179] ;  /* 0x00000000b304783b */ /* 0x000f280000000200 */
[----:B------:R-:W-:Y:S03]  /*10080*/  LDSM.16.M88.4 R80, [R188] ;  /* 0x00000000bc50783b */ /* 0x000fe60000000200 */
[C---:B-1----:R-:W-:Y:S08]  /*10090*/  HMMA.16816.F32 R16, R12.reuse, R72, R56 ;  /* 0x000000480c10723c */ /* 0x042ff00000001838 */
[C---:B------:R-:W-:Y:S01]  /*100a0*/  HMMA.16816.F32 R8, R12.reuse, R74, R52 ;  /* 0x0000004a0c08723c */ /* 0x040fe20000001834 */
[----:B------:R-:W1:Y:S07]  /*100b0*/  LDSM.16.M88.4 R72, [R173+0x1000] ;  /* 0x00100000ad48783b */ /* 0x000e6e0000000200 */
[C---:B------:R-:W-:Y:S08]  /*100c0*/  HMMA.16816.F32 R52, R12.reuse, R68, R48 ;  /* 0x000000440c34723c */ /* 0x040ff00000001830 */
[C---:B------:R-:W-:Y:S01]  /*100d0*/  HMMA.16816.F32 R48, R12.reuse, R70, R44 ;  /* 0x000000460c30723c */ /* 0x040fe2000000182c */
[----:B------:R-:W-:Y:S07]  /*100e0*/  LDSM.16.M88.4 R68, [R186] ;  /* 0x00000000ba44783b */ /* 0x000fee0000000200 */
[C---:B------:R-:W-:Y:S08]  /*100f0*/  HMMA.16816.F32 R44, R12.reuse, R64, R40 ;  /* 0x000000400c2c723c */ /* 0x040ff00000001828 */
[C---:B---3--:R-:W-:Y:S08]  /*10100*/  HMMA.16816.F32 R40, R12.reuse, R28, R32 ;  /* 0x0000001c0c28723c */ /* 0x048ff00000001820 */
[C---:B------:R-:W-:Y:S01]  /*10110*/  HMMA.16816.F32 R56, R12.reuse, R66, R36 ;  /* 0x000000420c38723c */ /* 0x040fe20000001824 */
[----:B------:R-:W-:Y:S07]  /*10120*/  LDSM.16.M88.4 R64, [R187] ;  /* 0x00000000bb40783b */ /* 0x000fee0000000200 */
[----:B------:R-:W-:Y:S01]  /*10130*/  HMMA.16816.F32 R32, R12, R30, R24 ;  /* 0x0000001e0c20723c */ /* 0x000fe20000001818 */
[----:B------:R-:W-:Y:S07]  /*10140*/  LDSM.16.M88.4 R28, [R146+0x2800] ;  /* 0x00280000921c783b */ /* 0x000fee0000000200 */
[C---:B----4-:R-:W-:Y:S08]  /*10150*/  HMMA.16816.F32 R24, R4.reuse, R20, R16 ;  /* 0x000000140418723c */ /* 0x050ff00000001810 */
[C---:B------:R-:W-:Y:S01]  /*10160*/  HMMA.16816.F32 R16, R4.reuse, R22, R8 ;  /* 0x000000160410723c */ /* 0x040fe20000001808 */
[----:B------:R-:W-:Y:S04]  /*10170*/  LDSM.16.M88.4 R8, [R177+0x4000] ;  /* 0x00400000b108783b */ /* 0x000fe80000000200 */
[----:B------:R-:W3:Y:S03]  /*10180*/  LDSM.16.M88.4 R20, [R146+0x2000] ;  /* 0x002000009214783b */ /* 0x000ee60000000200 */
[C---:B------:R-:W-:Y:S01]  /*10190*/  HMMA.16816.F32 R12, R4.reuse, R76, R52 ;  /* 0x0000004c040c723c */ /* 0x040fe20000001834 */
[----:B------:R-:W4:Y:S07]  /*101a0*/  LDSM.16.M88.4 R52, [R146+0x3000] ;  /* 0x003000009234783b */ /* 0x000f2e0000000200 */
[C---:B------:R-:W-:Y:S01]  /*101b0*/  HMMA.16816.F32 R36, R4.reuse, R78, R48 ;  /* 0x0000004e0424723c */ /* 0x040fe20000001830 */
[----:B------:R-:W2:Y:S04]  /*101c0*/  LDSM.16.M88.4 R48, [R146+0x3800] ;  /* 0x003800009230783b */ /* 0x000ea80000000200 */
[----:B------:R-:W-:Y:S03]  /*101d0*/  LDSM.16.M88.4 R76, [R176+0x3000] ;  /* 0x00300000b04c783b */ /* 0x000fe60000000200 */
[C---:B-1----:R-:W-:Y:S08]  /*101e0*/  HMMA.16816.F32 R44, R4.reuse, R72, R44 ;  /* 0x00000048042c723c */ /* 0x042ff0000000182c */
[C---:B------:R-:W-:Y:S01]  /*101f0*/  HMMA.16816.F32 R56, R4.reuse, R74, R56 ;  /* 0x0000004a0438723c */ /* 0x040fe20000001838 */
[----:B------:R-:W-:Y:S07]  /*10200*/  LDSM.16.M88.4 R72, [R189] ;  /* 0x00000000bd48783b */ /* 0x000fee0000000200 */
[C---:B------:R-:W-:Y:S08]  /*10210*/  HMMA.16816.F32 R40, R4.reuse, R60, R40 ;  /* 0x0000003c0428723c */ /* 0x040ff00000001828 */
[----:B------:R-:W-:Y:S01]  /*10220*/  HMMA.16816.F32 R32, R4, R62, R32 ;  /* 0x0000003e0420723c */ /* 0x000fe20000001820 */
[----:B------:R-:W1:Y:S07]  /*10230*/  LDSM.16.M88.4 R4, [R178+0x4000] ;  /* 0x00400000b204783b */ /* 0x000e6e0000000200 */
[C---:B---3--:R-:W-:Y:S08]  /*10240*/  HMMA.16816.F32 R60, R8.reuse, R20, R24 ;  /* 0x00000014083c723c */ /* 0x048ff00000001818 */
[C---:B------:R-:W-:Y:S08]  /*10250*/  HMMA.16816.F32 R24, R8.reuse, R22, R16 ;  /* 0x000000160818723c */ /* 0x040ff00000001810 */
[C---:B------:R-:W-:Y:S08]  /*10260*/  HMMA.16816.F32 R20, R8.reuse, R28, R12 ;  /* 0x0000001c0814723c */ /* 0x040ff0000000180c */
[C---:B----4-:R-:W-:Y:S08]  /*10270*/  HMMA.16816.F32 R12, R8.reuse, R52, R44 ;  /* 0x00000034080c723c */ /* 0x050ff0000000182c */
[C---:B------:R-:W-:Y:S08]  /*10280*/  HMMA.16816.F32 R56, R8.reuse, R54, R56 ;  /* 0x000000360838723c */ /* 0x040ff00000001838 */
[C---:B------:R-:W-:Y:S08]  /*10290*/  HMMA.16816.F32 R16, R8.reuse, R30, R36 ;  /* 0x0000001e0810723c */ /* 0x040ff00000001824 */
[C---:B--2---:R-:W-:Y:S08]  /*102a0*/  HMMA.16816.F32 R52, R8.reuse, R48, R40 ;  /* 0x000000300834723c */ /* 0x044ff00000001828 */
[----:B------:R-:W-:Y:S01]  /*102b0*/  HMMA.16816.F32 R40, R8, R50, R32 ;  /* 0x000000320828723c */ /* 0x000fe20000001820 */
[----:B------:R-:W-:Y:S04]  /*102c0*/  LDSM.16.M88.4 R8, [R180+0x4000] ;  /* 0x00400000b408783b */ /* 0x000fe80000000200 */
[----:B------:R-:W2:Y:S03]  /*102d0*/  LDSM.16.M88.4 R48, [R176+0x2000] ;  /* 0x00200000b030783b */ /* 0x000ea60000000200 */
[C---:B-1----:R-:W-:Y:S01]  /*102e0*/  HMMA.16816.F32 R44, R4.reuse, R72, R60 ;  /* 0x00000048042c723c */ /* 0x042fe2000000183c */
        /* <DEDUP_REMOVED lines=18> */
[C---:B------:R-:W-:Y:S01]  /*10410*/  HMMA.16816.F32 R40, R8.reuse, R78, R16 ;  /* 0x0000004e0828723c */ /* 0x040fe20000001810 */
[----:B------:R-:W4:Y:S07]  /*10420*/  LDSM.16.M88.4 R16, [R177+0x8000] ;  /* 0x00800000b110783b */ /* 0x000f2e0000000200 */
[C---:B------:R-:W-:Y:S08]  /*10430*/  HMMA.16816.F32 R48, R8.reuse, R76, R20 ;  /* 0x0000004c0830723c */ /* 0x040ff00000001814 */
[C---:B------:R-:W-:Y:S01]  /*10440*/  HMMA.16816.F32 R28, R8.reuse, R84, R12 ;  /* 0x00000054081c723c */ /* 0x040fe2000000180c */
[----:B------:R-:W-:Y:S07]  /*10450*/  LDSM.16.M88.4 R12, [R178+0x8000] ;  /* 0x00800000b20c783b */ /* 0x000fee0000000200 */
[----:B------:R-:W-:Y:S08]  /*10460*/  HMMA.16816.F32 R20, R8, R86, R68 ;  /* 0x000000560814723c */ /* 0x000ff00000001844 */
[C---:B---3--:R-:W-:Y:S01]  /*10470*/  HMMA.16816.F32 R8, R4.reuse, R72, R64 ;  /* 0x000000480408723c */ /* 0x048fe20000001840 */
[----:B------:R-:W-:Y:S07]  /*10480*/  LDSM.16.M88.4 R64, [R185] ;  /* 0x00000000b940783b */ /* 0x000fee0000000200 */
[C---:B------:R-:W-:Y:S01]  /*10490*/  HMMA.16816.F32 R24, R4.reuse, R74, R60 ;  /* 0x0000004a0418723c */ /* 0x040fe2000000183c */
[----:B------:R-:W3:Y:S04]  /*104a0*/  LDSM.16.M88.4 R60, [R146+0x4800] ;  /* 0x00480000923c783b */ /* 0x000ee80000000200 */
[----:B------:R-:W-:Y:S03]  /*104b0*/  LDSM.16.M88.4 R72, [R146+0x5800] ;  /* 0x005800009248783b */ /* 0x000fe60000000200 */
[C---:B------:R-:W-:Y:S08]  /*104c0*/  HMMA.16816.F32 R52, R4.reuse, R80, R52 ;  /* 0x000000500434723c */ /* 0x040ff00000001834 */
[C---:B------:R-:W-:Y:S08]  /*104d0*/  HMMA.16816.F32 R56, R4.reuse, R82, R56 ;  /* 0x000000520438723c */ /* 0x040ff00000001838 */
[C---:B--2---:R-:W-:Y:S08]  /*104e0*/  HMMA.16816.F32 R48, R4.reuse, R44, R48 ;  /* 0x0000002c0430723c */ /* 0x044ff00000001830 */
[C---:B------:R-:W-:Y:S01]  /*104f0*/  HMMA.16816.F32 R68, R4.reuse, R46, R40 ;  /* 0x0000002e0444723c */ /* 0x040fe20000001828 */
[----:B------:R-:W-:Y:S04]  /*10500*/  LDSM.16.M88.4 R40, [R184] ;  /* 0x00000000b828783b */ /* 0x000fe80000000200 */
[----:B------:R-:W-:Y:S03]  /*10510*/  LDSM.16.M88.4 R44, [R183] ;  /* 0x00000000b72c783b */ /* 0x000fe60000000200 */
[C---:B-1----:R-:W-:Y:S08]  /*10520*/  HMMA.16816.F32 R76, R4.reuse, R32, R28 ;  /* 0x00000020044c723c */ /* 0x042ff0000000181c */
[----:B------:R-:W-:Y:S01]  /*10530*/  HMMA.16816.F32 R80, R4, R34, R20 ;  /* 0x000000220450723c */ /* 0x000fe20000001814 */
[----:B------:R-:W-:Y:S07]  /*10540*/  LDSM.16.M88.4 R32, [R176+0x4000] ;  /* 0x00400000b020783b */ /* 0x000fee0000000200 */
[C---:B----4-:R-:W-:Y:S01]  /*10550*/  HMMA.16816.F32 R4, R16.reuse, R36, R8 ;  /* 0x000000241004723c */ /* 0x050fe20000001808 */
[----:B------:R-:W1:Y:S07]  /*10560*/  LDSM.16.M88.4 R8, [R180+0x8000] ;  /* 0x00800000b408783b */ /* 0x000e6e0000000200 */
[C---:B------:R-:W-:Y:S01]  /*10570*/  HMMA.16816.F32 R24, R16.reuse, R38, R24 ;  /* 0x000000261018723c */ /* 0x040fe20000001818 */
[----:B------:R-:W2:Y:S07]  /*10580*/  LDSM.16.M88.4 R36, [R146+0x5000] ;  /* 0x005000009224783b */ /* 0x000eae0000000200 */
[----:B---3--:R-:W-:Y:S08]  /*10590*/  HMMA.16816.F32 R28, R16, R60, R52 ;  /* 0x0000003c101c723c */ /* 0x008ff00000001834 */
[----:B------:R-:W-:Y:S01]  /*105a0*/  HMMA.16816.F32 R20, R12, R64, R4 ;  /* 0x000000400c14723c */ /* 0x000fe20000001804 */
[----:B------:R-:W-:Y:S07]  /*105b0*/  LDSM.16.M88.4 R4, [R179+0x8000] ;  /* 0x00800000b304783b */ /* 0x000fee0000000200 */
[----:B------:R-:W-:Y:S01]  /*105c0*/  HMMA.16816.F32 R56, R16, R62, R56 ;  /* 0x0000003e1038723c */ /* 0x000fe20000001838 */
[----:B------:R-:W3:Y:S07]  /*105d0*/  LDSM.16.M88.4 R60, [R173+0x4000] ;  /* 0x00400000ad3c783b */ /* 0x000eee0000000200 */
[----:B------:R-:W-:Y:S08]  /*105e0*/  HMMA.16816.F32 R24, R12, R66, R24 ;  /* 0x000000420c18723c */ /* 0x000ff00000001818 */
[----:B-1----:R-:W-:Y:S08]  /*105f0*/  HMMA.16816.F32 R20, R8, R32, R20 ;  /* 0x000000200814723c */ /* 0x002ff00000001814 */
[----:B--2---:R-:W-:Y:S01]  /*10600*/  HMMA.16816.F32 R64, R16, R36, R48 ;  /* 0x000000241040723c */ /* 0x004fe20000001830 */
[----:B------:R-:W1:Y:S07]  /*10610*/  LDSM.16.M88.4 R48, [R176+0x4800] ;  /* 0x00480000b030783b */ /* 0x000e6e0000000200 */
[----:B------:R-:W-:Y:S08]  /*10620*/  HMMA.16816.F32 R24, R8, R34, R24 ;  /* 0x000000220818723c */ /* 0x000ff00000001818 */
[C---:B------:R-:W-:Y:S08]  /*10630*/  HMMA.16816.F32 R28, R12.reuse, R40, R28 ;  /* 0x000000280c1c723c */ /* 0x040ff0000000181c */
[----:B------:R-:W-:Y:S01]  /*10640*/  HMMA.16816.F32 R40, R12, R42, R56 ;  /* 0x0000002a0c28723c */ /* 0x000fe20000001838 */
[----:B------:R-:W2:Y:S07]  /*10650*/  LDSM.16.M88.4 R56, [R173+0x4800] ;  /* 0x00480000ad38783b */ /* 0x000eae0000000200 */
[----:B---3--:R-:W-:Y:S08]  /*10660*/  HMMA.16816.F32 R20, R4, R60, R20 ;  /* 0x0000003c0414723c */ /* 0x008ff00000001814 */
[----:B------:R-:W-:Y:S08]  /*10670*/  HMMA.16816.F32 R52, R16, R38, R68 ;  /* 0x000000261034723c */ /* 0x000ff00000001844 */
[----:B------:R-:W-:Y:S01]  /*10680*/  HMMA.16816.F32 R32, R4, R62, R24 ;  /* 0x0000003e0420723c */ /* 0x000fe20000001818 */
[----:B------:R-:W3:Y:S07]  /*10690*/  LDSM.16.M88.4 R60, [R176+0x5000] ;  /* 0x00500000b03c783b */ /* 0x000eee0000000200 */
[----:B-1----:R-:W-:Y:S01]  /*106a0*/  HMMA.16816.F32 R36, R8, R48, R28 ;  /* 0x000000300824723c */ /* 0x002fe2000000181c */
[----:B------:R-:W-:-:S04]  /*106b0*/  FMUL.FTZ R0, R20, c[0x0][0x320] ;  /* 0x0000c80014007a20 */ /* 0x000fc80000410000 */
[----:B------:R1:W4:Y:S03]  /*106c0*/  MUFU.TANH R84, R0 ;  /* 0x0000000000547308 */ /* 0x0003260000002400 */
[----:B------:R-:W-:Y:S01]  /*106d0*/  HMMA.16816.F32 R28, R12, R44, R64 ;  /* 0x0000002c0c1c723c */ /* 0x000fe20000001840 */
[----:B------:R-:W4:Y:S07]  /*106e0*/  LDSM.16.M88.4 R64, [R182] ;  /* 0x00000000b640783b */ /* 0x000f2e0000000200 */
[----:B------:R-:W-:Y:S01]  /*106f0*/  HMMA.16816.F32 R68, R16, R72, R76 ;  /* 0x000000481044723c */ /* 0x000fe2000000184c */
[----:B-1----:R-:W-:-:S07]  /*10700*/  FMUL.FTZ R0, R21, c[0x0][0x320] ;  /* 0x0000c80015007a20 */ /* 0x002fce0000410000 */
[----:B------:R-:W-:Y:S01]  /*10710*/  HMMA.16816.F32 R24, R8, R50, R40 ;  /* 0x000000320818723c */ /* 0x000fe20000001828 */
[----:B------:R1:W1:Y:S01]  /*10720*/  MUFU.TANH R73, R0 ;  /* 0x0000000000497308 */ /* 0x0002620000002400 */
[----:B------:R-:W4:Y:S06]  /*10730*/  LDSM.16.M88.4 R48, [R173+0x5000] ;  /* 0x00500000ad30783b */ /* 0x000f2c0000000200 */
[----:B--2---:R-:W-:Y:S08]  /*10740*/  HMMA.16816.F32 R40, R4, R56, R36 ;  /* 0x000000380428723c */ /* 0x004ff00000001824 */
[----:B------:R-:W-:Y:S01]  /*10750*/  HMMA.16816.F32 R36, R12, R46, R52 ;  /* 0x0000002e0c24723c */ /* 0x000fe20000001834 */
[----:B-1----:R-:W-:Y:S01]  /*10760*/  FMUL.FTZ R0, R22, c[0x0][0x320] ;  /* 0x0000c80016007a20 */ /* 0x002fe20000410000 */
[----:B------:R-:W1:Y:S03]  /*10770*/  LDSM.16.M88.4 R44, [R176+0x5800] ;  /* 0x00580000b02c783b */ /* 0x000e660000000200 */
[----:B------:R2:W1:Y:S03]  /*10780*/  MUFU.TANH R86, R0 ;  /* 0x0000000000567308 */ /* 0x0004660000002400 */
[----:B---3--:R-:W-:Y:S08]  /*10790*/  HMMA.16816.F32 R28, R8, R60, R28 ;  /* 0x0000003c081c723c */ /* 0x008ff0000000181c */
[----:B------:R-:W-:Y:S01]  /*107a0*/  HMMA.16816.F32 R24, R4, R58, R24 ;  /* 0x0000003a0418723c */ /* 0x000fe20000001818 */
[----:B--2---:R-:W-:-:S07]  /*107b0*/  FMUL.FTZ R0, R23, c[0x0][0x320] ;  /* 0x0000c80017007a20 */ /* 0x004fce0000410000 */
[----:B------:R-:W-:Y:S01]  /*107c0*/  HMMA.16816.F32 R16, R16, R74, R80 ;  /* 0x0000004a1010723c */ /* 0x000fe20000001850 */
[----:B------:R2:W3:Y:S07]  /*107d0*/  MUFU.TANH R85, R0 ;  /* 0x0000000000557308 */ /* 0x0004ee0000002400 */
[----:B----4-:R-:W-:Y:S08]  /*107e0*/  HMMA.16816.F32 R20, R12, R64, R68 ;  /* 0x000000400c14723c */ /* 0x010ff00000001844 */
[----:B------:R-:W-:Y:S01]  /*107f0*/  HMMA.16816.F32 R28, R4, R48, R28 ;  /* 0x00000030041c723c */ /* 0x000fe2000000181c */
[----:B--2---:R-:W-:-:S04]  /*10800*/  FMUL.FTZ R0, R32, c[0x0][0x320] ;  /* 0x0000c80020007a20 */ /* 0x004fc80000410000 */
[----:B------:R2:W4:Y:S03]  /*10810*/  MUFU.TANH R57, R0 ;  /* 0x0000000000397308 */ /* 0x0005260000002400 */
[----:B------:R-:W-:Y:S08]  /*10820*/  HMMA.16816.F32 R12, R12, R66, R16 ;  /* 0x000000420c0c723c */ /* 0x000ff00000001810 */
[----:B-1----:R-:W-:Y:S01]  /*10830*/  HMMA.16816.F32 R16, R8, R44, R20 ;  /* 0x0000002c0810723c */ /* 0x002fe20000001814 */
[----:B--2---:R-:W-:-:S04]  /*10840*/  FMUL.FTZ R0, R33, c[0x0][0x320] ;  /* 0x0000c80021007a20 */ /* 0x004fc80000410000 */
[----:B------:R1:W2:Y:S02]  /*10850*/  MUFU.TANH R56, R0 ;  /* 0x0000000000387308 */ /* 0x0002a40000002400 */
[----:B-1----:R-:W-:-:S06]  /*10860*/  FMUL.FTZ R0, R34, c[0x0][0x320] ;  /* 0x0000c80022007a20 */ /* 0x002fcc0000410000 */
[----:B------:R1:W1:Y:S02]  /*10870*/  MUFU.TANH R72, R0 ;  /* 0x0000000000487308 */ /* 0x0002640000002400 */
[----:B-1----:R-:W-:Y:S02]  /*10880*/  FMUL.FTZ R0, R35, c[0x0][0x320] ;  /* 0x0000c80023007a20 */ /* 0x002fe40000410000 */
[----:B------:R-:W-:Y:S01]  /*10890*/  HMMA.16816.F32 R32, R8, R62, R36 ;  /* 0x0000003e0820723c */ /* 0x000fe20000001824 */
[----:B------:R-:W1:Y:S03]  /*108a0*/  LDSM.16.M88.4 R36, [R173+0x5800] ;  /* 0x00580000ad24783b */ /* 0x000e660000000200 */
[----:B------:R2:W1:Y:S01]  /*108b0*/  MUFU.TANH R60, R0 ;  /* 0x00000000003c7308 */ /* 0x0004620000002400 */
[----:B------:R-:W-:-:S04]  /*108c0*/  DEPBAR.LE SB0, 0x0 ;  /* 0x000080000000791a */ /* 0x000fc80000000000 */
[----:B------:R-:W-:Y:S01]  /*108d0*/  HMMA.16816.F32 R8, R8, R46, R12 ;  /* 0x0000002e0808723c */ /* 0x000fe2000000180c */
[----:B--2---:R-:W-:-:S04]  /*108e0*/  FMUL.FTZ R0, R40, c[0x0][0x320] ;  /* 0x0000c80028007a20 */ /* 0x004fc80000410000 */
[----:B------:R2:W1:Y:S10]  /*108f0*/  MUFU.TANH R54, R0 ;  /* 0x0000000000367308 */ /* 0x0004740000002400 */
[----:B------:R-:W-:Y:S01]  /*10900*/  HMMA.16816.F32 R20, R4, R50, R32 ;  /* 0x000000320414723c */ /* 0x000fe20000001820 */
[----:B--2---:R-:W-:-:S07]  /*10910*/  FMUL.FTZ R0, R41, c[0x0][0x320] ;  /* 0x0000c80029007a20 */ /* 0x004fce0000410000 */
[C---:B-1----:R-:W-:Y:S01]  /*10920*/  HMMA.16816.F32 R12, R4.reuse, R36, R16 ;  /* 0x00000024040c723c */ /* 0x042fe20000001810 */
[----:B------:R1:W2:Y:S07]  /*10930*/  MUFU.TANH R52, R0 ;  /* 0x0000000000347308 */ /* 0x0002ae0000002400 */
        /* <DEDUP_REMOVED lines=75> */
.L_x_956:
        /* <DEDUP_REMOVED lines=20> */
.L_x_957:
        /* <DEDUP_REMOVED lines=21> */
.L_x_807:
[----:B--234-:R-:W-:Y:S05]  /*11080*/  BSYNC B0 ;  /* 0x0000000000007941 */ /* 0x01cfea0003800000 */
.L_x_806:
        /* <DEDUP_REMOVED lines=16> */
.L_x_958:
        /* <DEDUP_REMOVED lines=17> */
.L_x_813:
[----:B------:R-:W-:-:S04]  /*112a0*/  MOV R8, 0x1 ;  /* 0x0000000100087802 */ /* 0x000fc80000000f00 */
[----:B------:R-:W-:-:S13]  /*112b0*/  ISETP.NE.AND P0, PT, R8, c[0x0][0x32c], PT ;  /* 0x0000cb0008007a0c */ /* 0x000fda0003f05270 */
[----:B------:R-:W-:-:S05]  /*112c0*/  @P0 IMAD.HI.U32 R8, R3, c[0x0][0x330], RZ ;  /* 0x0000cc0003080a27 */ /* 0x000fca00078e00ff */
[----:B------:R-:W-:Y:S02]  /*112d0*/  @P0 SHF.R.U32.HI R3, RZ, c[0x0][0x334], R8 ;  /* 0x0000cd00ff030a19 */ /* 0x000fe40000011608 */
.L_x_814:
[----:B------:R-:W-:Y:S05]  /*112e0*/  BSYNC B0 ;  /* 0x0000000000007941 */ /* 0x000fea0003800000 */
.L_x_812:
[----:B------:R-:W-:-:S04]  /*112f0*/  IMAD R3, R3, c[0x0][0x32c], -R94 ;  /* 0x0000cb0003037a24 */ /* 0x000fc800078e0a5e */
[----:B------:R-:W-:-:S05]  /*11300*/  IMAD.IADD R3, R3, 0x1, -R220 ;  /* 0x0000000103037824 */ /* 0x000fca00078e0adc */
[----:B------:R-:W-:Y:S02]  /*11310*/  IADD3 R8, R3, c[0x0][0x32c], RZ ;  /* 0x0000cb0003087a10 */ /* 0x000fe40007ffe0ff */
[----:B------:R-:W-:Y:S02]  /*11320*/  IMNMX R0, R0, R3, !PT ;  /* 0x0000000300007217 */ /* 0x000fe40007800200 */
[----:B------:R-:W-:Y:S02]  /*11330*/  IMNMX R2, R2, R8, PT ;  /* 0x0000000802027217 */ /* 0x000fe40003800200 */
.L_x_811:
        /* <DEDUP_REMOVED lines=51> */
.L_x_959:
        /* <DEDUP_REMOVED lines=17> */
.L_x_818:
[----:B-12---:R-:W-:-:S04]  /*11780*/  MOV R4, 0x1 ;  /* 0x0000000100047802 */ /* 0x006fc80000000f00 */
[----:B------:R-:W-:-:S13]  /*11790*/  ISETP.NE.AND P0, PT, R4, c[0x0][0x32c], PT ;  /* 0x0000cb0004007a0c */ /* 0x000fda0003f05270 */
[----:B------:R-:W-:-:S05]  /*117a0*/  @P0 IMAD.HI.U32 R4, R3, c[0x0][0x330], RZ ;  /* 0x0000cc0003040a27 */ /* 0x000fca00078e00ff */
[----:B------:R-:W-:Y:S02]  /*117b0*/  @P0 SHF.R.U32.HI R3, RZ, c[0x0][0x334], R4 ;  /* 0x0000cd00ff030a19 */ /* 0x000fe40000011604 */
.L_x_819:
[----:B------:R-:W-:Y:S05]  /*117c0*/  BSYNC B0 ;  /* 0x0000000000007941 */ /* 0x000fea0003800000 */
.L_x_817:
[----:B------:R-:W-:-:S04]  /*117d0*/  IMAD R3, R3, c[0x0][0x32c], -R94 ;  /* 0x0000cb0003037a24 */ /* 0x000fc800078e0a5e */
[----:B------:R-:W-:-:S05]  /*117e0*/  IMAD.IADD R3, R3, 0x1, -R220 ;  /* 0x0000000103037824 */ /* 0x000fca00078e0adc */
[----:B------:R-:W-:Y:S02]  /*117f0*/  IADD3 R4, R3, c[0x0][0x32c], RZ ;  /* 0x0000cb0003047a10 */ /* 0x000fe40007ffe0ff */
[----:B------:R-:W-:Y:S02]  /*11800*/  IMNMX R0, R0, R3, !PT ;  /* 0x0000000300007217 */ /* 0x000fe40007800200 */
[----:B------:R-:W-:Y:S02]  /*11810*/  IMNMX R2, R2, R4, PT ;  /* 0x0000000402027217 */ /* 0x000fe40003800200 */
.L_x_816:
        /* <DEDUP_REMOVED lines=18> */
[----:B------:R-:W-:Y:S02]  /*11940*/  ISETP.LT.OR P3, PT, R2, 0x11, P3 ;  /* 0x000000110200780c */ /* 0x000fe40001f61670 */
        /* <DEDUP_REMOVED lines=17> */
[----:B------:R-:W-:Y:S02]  /*11a60*/  ISETP.GT.AND P2, PT, R0, 0x21, P1 ;  /* 0x000000210000780c */ /* 0x000fe40000f44270 */
        /* <DEDUP_REMOVED lines=10> */
[C---:B------:R-:W-:Y:S02]  /*11b10*/  ISETP.GT.AND P2, PT, R0.reuse, 0x29, P1 ;  /* 0x000000290000780c */ /* 0x040fe40000f44270 */
[----:B------:R-:W-:Y:S02]  /*11b20*/  FSEL R73, R29, -INF , !P0 ;  /* 0xff8000001d497808 */ /* 0x000fe40004000000 */
[----:B------:R-:W-:Y:S02]  /*11b30*/  FMNMX.FTZ R4, R75, R4, !PT ;  /* 0x000000044b047209 */ /* 0x000fe40007810000 */
[----:B------:R-:W-:Y:S02]  /*11b40*/  ISETP.GT.AND P0, PT, R0, 0x30, P1 ;  /* 0x000000300000780c */ /* 0x000fe40000f04270 */
[----:B------:R-:W-:-:S02]  /*11b50*/  FMNMX.FTZ R3, R82, R3, !PT ;  /* 0x0000000352037209 */ /* 0x000fc40007810000 */
[----:B------:R-:W-:Y:S02]  /*11b60*/  ISETP.LT.OR P2, PT, R2, 0x2a, P2 ;  /* 0x0000002a0200780c */ /* 0x000fe40001741670 */
        /* <DEDUP_REMOVED lines=12> */
[----:B------:R-:W-:Y:S02]  /*11c30*/  ISETP.LT.OR P1, PT, R2, 0x39, P2 ;  /* 0x000000390200780c */ /* 0x000fe40001721670 */
        /* <DEDUP_REMOVED lines=14> */
.L_x_960:
[----:B-12---:R-:W-:Y:S01]  /*11d20*/  FMNMX.FTZ R4, R4, R0, !PT ;  /* 0x0000000004047209 */ /* 0x006fe20007810000 */
[----:B------:R-:W-:Y:S05]  /*11d30*/  BRA.DIV ~URZ, `(.L_x_821) ;  /* 0x00011ae27f007947 */ /* 0x000fea000b800000 */
[----:B------:R-:W1:Y:S04]  /*11d40*/  SHFL.BFLY PT, R0, R5, 0x2, 0x1f ;  /* 0x0c401f0005007f89 */ /* 0x000e6800000e0000 */
[----:B------:R-:W2:Y:S01]  /*11d50*/  SHFL.BFLY PT, R2, R4, 0x1, 0x1f ;  /* 0x0c201f0004027f89 */ /* 0x000ea200000e0000 */
[----:B-1----:R-:W-:Y:S02]  /*11d60*/  FMNMX.FTZ R5, R5, R0, !PT ;  /* 0x0000000005057209 */ /* 0x002fe40007810000 */
[----:B--2---:R-:W-:-:S03]  /*11d70*/  FMNMX.FTZ R100, R4, R2, !PT ;  /* 0x0000000204647209 */ /* 0x004fc60007810000 */
[----:B------:R1:W2:Y:S04]  /*11d80*/  SHFL.BFLY PT, R3, R5, 0x1, 0x1f ;  /* 0x0c201f0005037f89 */ /* 0x0002a800000e0000 */
.L_x_961:
[C---:B------:R-:W-:Y:S01]  /*11d90*/  FMUL.FTZ R2, R100.reuse, c[0x0][0x2d0] ;  /* 0x0000b40064027a20 */ /* 0x040fe20000410000 */
[----:B------:R-:W-:Y:S01]  /*11da0*/  FSETP.NEU.FTZ.AND P0, PT, R100, -INF , PT ;  /* 0xff8000006400780b */ /* 0x000fe20003f1d000 */
[----:B------:R-:W-:Y:S01]  /*11db0*/  WARPSYNC 0xffffffff ;  /* 0xffffffff00007948 */ /* 0x000fe20003800000 */
[----:B--2---:R-:W-:Y:S01]  /*11dc0*/  FMNMX.FTZ R16, R3, R5, !PT ;  /* 0x0000000503107209 */ /* 0x004fe20007810000 */
[----:B------:R-:W-:Y:S01]  /*11dd0*/  LDSM.16.MT88.4 R32, [R172+0x800] ;  /* 0x00080000ac20783b */ /* 0x000fe20000004200 */
[----:B------:R-:W-:Y:S02]  /*11de0*/  FSEL R2, R2, RZ, P0 ;  /* 0x000000ff02027208 */ /* 0x000fe40000000000 */
[----:B------:R-:W-:Y:S01]  /*11df0*/  FSETP.NEU.FTZ.AND P0, PT, R16, -INF , PT ;  /* 0xff8000001000780b */ /* 0x000fe20003f1d000 */
[----:B------:R-:W-:Y:S01]  /*11e00*/  LDSM.16.MT88.4 R40, [R174] ;  /* 0x00000000ae28783b */ /* 0x000fe20000004200 */
[----:B------:R-:W-:Y:S01]  /*11e10*/  MOV R102, c[0x0][0x2c4] ;  /* 0x0000b10000667a02 */ /* 0x000fe20000000f00 */
[--C-:B------:R-:W-:Y:S01]  /*11e20*/  FFMA.FTZ R0, R8, c[0x0][0x2d0], -R2.reuse ;  /* 0x0000b40008007a23 */ /* 0x100fe20000010802 */
[----:B------:R-:W-:Y:S01]  /*11e30*/  IADD3 R194, R194, -0x2, RZ ;  /* 0xfffffffec2c27810 */ /* 0x000fe20007ffe0ff */
[----:B------:R-:W-:Y:S01]  /*11e40*/  FFMA.FTZ R3, R11, c[0x0][0x2d0], -R2 ;  /* 0x0000b4000b037a23 */ /* 0x000fe20000010802 */
[----:B------:R-:W-:Y:S01]  /*11e50*/  LDSM.16.MT88.4 R48, [R175] ;  /* 0x00000000af30783b */ /* 0x000fe20000004200 */
[----:B------:R2:W-:Y:S01]  /*11e60*/  MUFU.EX2 R86, R0 ;  /* 0x0000000000567308 */ /* 0x0005e20000000800 */
[----:B------:R-:W-:-:S02]  /*11e70*/  ISETP.NE.AND P1, PT, R102, 0x1, PT ;  /* 0x000000016600780c */ /* 0x000fc40003f25270 */
[----:B------:R-:W-:Y:S01]  /*11e80*/  LDSM.16.MT88.4 R36, [R147+0x800] ;  /* 0x000800009324783b */ /* 0x000fe20000004200 */
[----:B------:R-:W-:-:S03]  /*11e90*/  MOV R102, c[0x0][0x32c] ;  /* 0x0000cb0000667a02 */ /* 0x000fc60000000f00 */
[----:B------:R-:W-:Y:S01]  /*11ea0*/  LDSM.16.MT88.4 R56, [R175+0x800] ;  /* 0x00080000af38783b */ /* 0x000fe20000004200 */
[----:B------:R3:W-:Y:S03]  /*11eb0*/  MUFU.EX2 R90, R3 ;  /* 0x00000003005a7308 */ /* 0x0007e60000000800 */
[----:B------:R-:W-:Y:S04]  /*11ec0*/  LDSM.16.MT88.4 R60, [R147+0x2000] ;  /* 0x00200000933c783b */ /* 0x000fe80000004200 */
[----:B------:R-:W-:Y:S01]  /*11ed0*/  LDSM.16.MT88.4 R64, [R147+0x2800] ;  /* 0x002800009340783b */ /* 0x000fe20000004200 */
[----:B--2---:R-:W-:-:S04]  /*11ee0*/  FFMA.FTZ R0, R9, c[0x0][0x2d0], -R2 ;  /* 0x0000b40009007a23 */ /* 0x004fc80000010802 */
[----:B------:R2:W-:Y:S01]  /*11ef0*/  MUFU.EX2 R84, R0 ;  /* 0x0000000000547308 */ /* 0x0005e20000000800 */
[----:B---3--:R-:W-:-:S07]  /*11f00*/  FFMA.FTZ R3, R14, c[0x0][0x2d0], -R2 ;  /* 0x0000b4000e037a23 */ /* 0x008fce0000010802 */
[----:B------:R-:W-:Y:S01]  /*11f10*/  MUFU.EX2 R95, R3 ;  /* 0x00000003005f7308 */ /* 0x000fe20000000800 */
[----:B--2---:R-:W-:Y:S02]  /*11f20*/  FFMA.FTZ R0, R10, c[0x0][0x2d0], -R2 ;  /* 0x0000b4000a007a23 */ /* 0x004fe40000010802 */
[----:B------:R-:W-:Y:S05]  /*11f30*/  LDSM.16.MT88.4 R8, [R147] ;  /* 0x000000009308783b */ /* 0x000fea0000004200 */
[----:B------:R2:W3:Y:S02]  /*11f40*/  MUFU.EX2 R88, R0 ;  /* 0x0000000000587308 */ /* 0x0004e40000000800 */
[----:B--2---:R-:W-:Y:S01]  /*11f50*/  FMUL.FTZ R0, R16, c[0x0][0x2d0] ;  /* 0x0000b40010007a20 */ /* 0x004fe20000410000 */
[----:B---3--:R-:W-:-:S04]  /*11f60*/  F2FP.PACK_AB R14, R90, R88 ;  /* 0x000000585a0e723e */ /* 0x008fc800000000ff */
[----:B------:R-:W-:-:S05]  /*11f70*/  FSEL R0, R0, RZ, P0 ;  /* 0x000000ff00007208 */ /* 0x000fca0000000000 */
[----:B------:R-:W-:-:S04]  /*11f80*/  FFMA.FTZ R3, R6, c[0x0][0x2d0], -R0 ;  /* 0x0000b40006037a23 */ /* 0x000fc80000010800 */
[----:B------:R2:W-:Y:S02]  /*11f90*/  MUFU.EX2 R87, R3 ;  /* 0x0000000300577308 */ /* 0x0005e40000000800 */
[--C-:B--2---:R-:W-:Y:S02]  /*11fa0*/  FFMA.FTZ R3, R7, c[0x0][0x2d0], -R0.reuse ;  /* 0x0000b40007037a23 */ /* 0x104fe40000010800 */
[----:B-1----:R-:W1:Y:S04]  /*11fb0*/  LDSM.16.MT88.4 R4, [R172] ;  /* 0x00000000ac04783b */ /* 0x002e680000004200 */
[----:B------:R2:W3:Y:S02]  /*11fc0*/  MUFU.EX2 R85, R3 ;  /* 0x0000000300557308 */ /* 0x0004e40000000800 */
[----:B--2---:R-:W-:Y:S01]  /*11fd0*/  FFMA.FTZ R3, R12, c[0x0][0x2d0], -R0 ;  /* 0x0000b4000c037a23 */ /* 0x004fe20000010800 */
[----:B------:R-:W-:-:S05]  /*11fe0*/  F2FP.PACK_AB R12, R84, R86 ;  /* 0x00000056540c723e */ /* 0x000fca00000000ff */
[----:B------:R2:W-:Y:S02]  /*11ff0*/  MUFU.EX2 R89, R3 ;  /* 0x0000000300597308 */ /* 0x0005e40000000800 */
[----:B--2---:R-:W-:Y:S01]  /*12000*/  FFMA.FTZ R3, R13, c[0x0][0x2d0], -R0 ;  /* 0x0000b4000d037a23 */ /* 0x004fe20000010800 */
[----:B---3--:R-:W-:-:S05]  /*12010*/  F2FP.PACK_AB R13, R85, R87 ;  /* 0x00000057550d723e */ /* 0x008fca00000000ff */
[----:B------:R2:W3:Y:S02]  /*12020*/  MUFU.EX2 R92, R3 ;  /* 0x00000003005c7308 */ /* 0x0004e40000000800 */
[----:B--2---:R-:W-:Y:S01]  /*12030*/  FFMA.FTZ R3, R15, c[0x0][0x2d0], -R2 ;  /* 0x0000b4000f037a23 */ /* 0x004fe20000010802 */
[----:B---3--:R-:W-:-:S05]  /*12040*/  F2FP.PACK_AB R15, R92, R89 ;  /* 0x000000595c0f723e */ /* 0x008fca00000000ff */
[----:B------:R2:W3:Y:S02]  /*12050*/  MUFU.EX2 R93, R3 ;  /* 0x00000003005d7308 */ /* 0x0004e40000000800 */
[C---:B-1----:R-:W-:Y:S08]  /*12060*/  HMMA.16816.F32 R24, R12.reuse, R4, RZ ;  /* 0x000000040c18723c */ /* 0x042ff000000018ff */
[----:B------:R-:W-:Y:S01]  /*12070*/  HMMA.16816.F32 R44, R12, R8, RZ ;  /* 0x000000080c2c723c */ /* 0x000fe200000018ff */
[----:B--2---:R-:W-:-:S02]  /*12080*/  FFMA.FTZ R3, R19, c[0x0][0x2d0], -R2 ;  /* 0x0000b40013037a23 */ /* 0x004fc40000010802 */
[----:B------:R-:W-:-:S04]  /*12090*/  FFMA.FTZ R19, R82, c[0x0][0x2d0], -R2 ;  /* 0x0000b40052137a23 */ /* 0x000fc80000010802 */
[----:B---3--:R-:W-:Y:S01]  /*120a0*/  F2FP.PACK_AB R8, R93, R95 ;  /* 0x0000005f5d08723e */ /* 0x008fe200000000ff */
[----:B------:R1:W-:Y:S01]  /*120b0*/  MUFU.EX2 R96, R3 ;  /* 0x0000000300607308 */ /* 0x0003e20000000800 */
[----:B------:R-:W-:Y:S01]  /*120c0*/  HMMA.16816.F32 R28, R12, R10, RZ ;  /* 0x0000000a0c1c723c */ /* 0x000fe200000018ff */
[----:B-1----:R-:W-:-:S06]  /*120d0*/  FFMA.FTZ R3, R20, c[0x0][0x2d0], -R2 ;  /* 0x0000b40014037a23 */ /* 0x002fcc0000010802 */
[----:B------:R1:W2:Y:S02]  /*120e0*/  MUFU.EX2 R99, R3 ;  /* 0x0000000300637308 */ /* 0x0002a40000000800 */
[----:B-1----:R-:W-:Y:S01]  /*120f0*/  FFMA.FTZ R3, R17, c[0x0][0x2d0], -R0 ;  /* 0x0000b40011037a23 */ /* 0x002fe20000010800 */
[----:B--2---:R-:W-:Y:S01]  /*12100*/  F2FP.PACK_AB R10, R99, R96 ;  /* 0x00000060630a723e */ /* 0x004fe200000000ff */
[----:B------:R-:W-:-:S04]  /*12110*/  FADD.FTZ R17, R87, R85 ;  /* 0x0000005557117221 */ /* 0x000fc80000010000 */
[----:B------:R1:W-:Y:S01]  /*12120*/  MUFU.EX2 R94, R3 ;  /* 0x00000003005e7308 */ /* 0x0003e20000000800 */
[----:B------:R-:W-:Y:S02]  /*12130*/  FADD.FTZ R17, R89, R17 ;  /* 0x0000001159117221 */ /* 0x000fe40000010000 */
[----:B-1----:R-:W-:Y:S02]  /*12140*/  FFMA.FTZ R3, R18, c[0x0][0x2d0], -R0 ;  /* 0x0000b40012037a23 */ /* 0x002fe40000010800 */
[----:B------:R-:W-:-:S03]  /*12150*/  FFMA.FTZ R18, R81, c[0x0][0x2d0], -R2 ;  /* 0x0000b40051127a23 */ /* 0x000fc60000010802 */
        /* <DEDUP_REMOVED lines=133> */
[----:B------:R-:W-:Y:S01]  /*129b0*/  MOV R0, R233 ;  /* 0x000000e900007202 */ /* 0x000fe20000000f00 */
[----:B------:R-:W-:-:S05]  /*129c0*/  @P1 IMAD.HI.U32 R2, R233, c[0x0][0x2c8], RZ ;  /* 0x0000b200e9021a27 */ /* 0x000fca00078e00ff */
[----:B------:R-:W-:Y:S02]  /*129d0*/  @P1 SHF.R.U32.HI R0, RZ, c[0x0][0x2cc], R2 ;  /* 0x0000b300ff001a19 */ /* 0x000fe40000011602 */
[----:B------:R-:W-:Y:S02]  /*129e0*/  ISETP.GE.AND P1, PT, R102, 0x1, PT ;  /* 0x000000016600780c */ /* 0x000fe40003f26270 */
[----:B------:R-:W-:Y:S01]  /*129f0*/  IADD3 R2, R168, R0, RZ ;  /* 0x00000000a8027210 */ /* 0x000fe20007ffe0ff */
[----:B----4-:R-:W-:Y:S03]  /*12a00*/  HMMA.16816.F32 R24, R12, R20, RZ ;  /* 0x000000140c18723c */ /* 0x010fe600000018ff */
[----:B------:R-:W-:-:S05]  /*12a10*/  IADD3 R0, R2, c[0x0][0x328], RZ ;  /* 0x0000ca0002007a10 */ /* 0x000fca0007ffe0ff */
        /* <DEDUP_REMOVED lines=89> */
.L_x_824:
[----:B------:R-:W-:-:S04]  /*12fb0*/  MOV R2, 0x1 ;  /* 0x0000000100027802 */ /* 0x000fc80000000f00 */
[----:B------:R-:W-:-:S13]  /*12fc0*/  ISETP.NE.AND P0, PT, R2, c[0x0][0x32c], PT ;  /* 0x0000cb0002007a0c */ /* 0x000fda0003f05270 */
[----:B------:R-:W-:-:S05]  /*12fd0*/  @P0 IMAD.HI.U32 R2, R3, c[0x0][0x330], RZ ;  /* 0x0000cc0003020a27 */ /* 0x000fca00078e00ff */
[----:B------:R-:W-:Y:S02]  /*12fe0*/  @P0 SHF.R.U32.HI R3, RZ, c[0x0][0x334], R2 ;  /* 0x0000cd00ff030a19 */ /* 0x000fe40000011602 */
.L_x_825:
[----:B------:R-:W-:Y:S05]  /*12ff0*/  BSYNC B0 ;  /* 0x0000000000007941 */ /* 0x000fea0003800000 */
.L_x_823:
[----:B------:R-:W-:-:S05]  /*13000*/  MOV R2, c[0x0][0x32c] ;  /* 0x0000cb0000027a02 */ /* 0x000fca0000000f00 */
[----:B------:R-:W-:-:S05]  /*13010*/  IMAD R3, R3, R2, c[0x0][0x32c] ;  /* 0x0000cb0003037624 */ /* 0x000fca00078e0202 */
[----:B------:R-:W-:-:S04]  /*13020*/  IMNMX R0, R0, R3, PT ;  /* 0x0000000300007217 */ /* 0x000fc80003800200 */
.L_x_822:
        /* <DEDUP_REMOVED lines=8> */
.L_x_847:
        /* <DEDUP_REMOVED lines=12> */
[----:B------:R1:W1:Y:S04]  /*13170*/  LDSM.16.M88.4 R160, [R192] ;  /* 0x00000000c0a0783b */ /* 0x0002680000000200 */
[----:B------:R1:W1:Y:S04]  /*13180*/  LDSM.16.M88.4 R164, [R191] ;  /* 0x00000000bfa4783b */ /* 0x0002680000000200 */
[----:B------:R1:W1:Y:S01]  /*13190*/  LDSM.16.M88.4 R168, [R190] ;  /* 0x00000000bea8783b */ /* 0x0002620000000200 */
[----:B------:R-:W-:-:S05]  /*131a0*/  @P0 BRA `(.L_x_828) ;  /* 0x0000040000000947 */ /* 0x000fca0003800000 */
[----:B------:R-:W-:Y:S01]  /*131b0*/  IMAD.WIDE.U32 R2, R199, c[0x0][0x208], RZ ;  /* 0x00008200c7027a25 */ /* 0x000fe200078e00ff */
[----:B------:R-:W-:Y:S02]  /*131c0*/  SHF.R.S32.HI R0, RZ, 0x1f, R199 ;  /* 0x0000001fff007819 */ /* 0x000fe400000114c7 */
[----:B------:R-:W-:Y:S01]  /*131d0*/  SHF.R.S32.HI R4, RZ, 0x1f, R198 ;  /* 0x0000001fff047819 */ /* 0x000fe200000114c6 */
[C---:B------:R-:W-:Y:S01]  /*131e0*/  IMAD.SHL.U32 R22, R203.reuse, 0x2, RZ ;  /* 0x00000002cb167824 */ /* 0x040fe200078e00ff */
[----:B------:R-:W-:Y:S01]  /*131f0*/  SHF.L.U64.HI R23, R203, 0x1, R218 ;  /* 0x00000001cb177819 */ /* 0x000fe200000102da */
[----:B------:R-:W-:Y:S01]  /*13200*/  IMAD R0, R0, c[0x0][0x208], RZ ;  /* 0x0000820000007a24 */ /* 0x000fe200078e02ff */
[----:B------:R-:W-:Y:S01]  /*13210*/  SHF.L.U64.HI R21, R202, 0x1, R219 ;  /* 0x00000001ca157819 */ /* 0x000fe200000102db */
[----:B------:R-:W-:Y:S01]  /*13220*/  IMAD R4, R4, c[0x0][0x218], RZ ;  /* 0x0000860004047a24 */ /* 0x000fe200078e02ff */
[----:B------:R-:W-:Y:S01]  /*13230*/  SHF.L.U32 R20, R202, 0x1, RZ ;  /* 0x00000001ca147819 */ /* 0x000fe200000006ff */
[----:B------:R-:W-:Y:S01]  /*13240*/  IMAD R0, R199, c[0x0][0x20c], R0 ;  /* 0x00008300c7007a24 */ /* 0x000fe200078e0200 */
[----:B------:R-:W-:Y:S01]  /*13250*/  SHF.L.U64.HI R15, R200, 0x1, R201 ;  /* 0x00000001c80f7819 */ /* 0x000fe200000102c9 */
[----:B------:R-:W-:Y:S02]  /*13260*/  IMAD R4, R198, c[0x0][0x21c], R4 ;  /* 0x00008700c6047a24 */ /* 0x000fe400078e0204 */
[----:B------:R-:W-:Y:S02]  /*13270*/  IMAD.IADD R3, R3, 0x1, R0 ;  /* 0x0000000103037824 */ /* 0x000fe400078e0200 */
[----:B------:R-:W-:Y:S02]  /*13280*/  IMAD.SHL.U32 R14, R200, 0x2, RZ ;  /* 0x00000002c80e7824 */ /* 0x000fe400078e00ff */
[----:B------:R-:W-:Y:S05]  /*13290*/  IMAD.WIDE.U32 R2, R198, c[0x0][0x218], R2 ;  /* 0x00008600c6027a25 */ /* 0x000fea00078e0002 */
[----:B------:R-:W-:Y:S04]  /*132a0*/  IADD3 R0, P0, R224, R2, RZ ;  /* 0x00000002e0007210 */ /* 0x000fe80007f1e0ff */
[----:B------:R-:W-:Y:S02]  /*132b0*/  IADD3.X R2, R223, R3, R4, P0, !PT ;  /* 0x00000003df027210 */ /* 0x000fe400007fe404 */
[C---:B------:R-:W-:Y:S04]  /*132c0*/  LEA R13, P0, R0.reuse, c[0x0][0x1f8], 0x1 ;  /* 0x00007e00000d7a11 */ /* 0x040fe800078008ff */
[----:B------:R-:W-:Y:S01]  /*132d0*/  LEA.HI.X R5, R0, c[0x0][0x1fc], R2, 0x1, P0 ;  /* 0x00007f0000057a11 */ /* 0x000fe200000f0c02 */
[----:B------:R-:W-:-:S06]  /*132e0*/  BRA.DIV ~URZ, `(.L_x_829) ;  /* 0x000106227f007947 */ /* 0x000fcc000b800000 */
[----:B------:R4:W3:Y:S02]  /*132f0*/  SHFL.IDX PT, R4, R5, RZ, 0x181f ;  /* 0x00181fff05047589 */ /* 0x0008e400000e0000 */
.L_x_962:
        /* <DEDUP_REMOVED lines=21> */
.L_x_963:
        /* <DEDUP_REMOVED lines=22> */
.L_x_828:
[----:B------:R-:W-:Y:S05]  /*135b0*/  BSYNC B0 ;  /* 0x0000000000007941 */ /* 0x000fea0003800000 */
.L_x_827:
        /* <DEDUP_REMOVED lines=27> */
[----:B------:R-:W-:Y:S07]  /*13770*/  LDSM.16.M88.4 R156, [R173] ;  /* 0x00000000ad9c783b */ /* 0x000fee0000000200 */
[C---:B--2---:R-:W-:Y:S08]  /*13780*/  HMMA.16816.F32 R12, R148.reuse, R160, R12 ;  /* 0x000000a0940c723c */ /* 0x044ff0000000180c */
[C---:B------:R-:W-:Y:S01]  /*13790*/  HMMA.16816.F32 R16, R148.reuse, R162, R16 ;  /* 0x000000a29410723c */ /* 0x040fe20000001810 */
[----:B------:R-:W-:Y:S07]  /*137a0*/  LDSM.16.M88.4 R160, [R173+0x800] ;  /* 0x00080000ada0783b */ /* 0x000fee0000000200 */
[C---:B---3--:R-:W-:Y:S08]  /*137b0*/  HMMA.16816.F32 R20, R148.reuse, R152, R20 ;  /* 0x000000989414723c */ /* 0x048ff00000001814 */
[C---:B------:R-:W-:Y:S01]  /*137c0*/  HMMA.16816.F32 R24, R148.reuse, R154, R24 ;  /* 0x0000009a9418723c */ /* 0x040fe20000001818 */
[----:B------:R-:W1:Y:S07]  /*137d0*/  LDSM.16.M88.4 R152, [R179] ;  /* 0x00000000b398783b */ /* 0x000e6e0000000200 */
[C---:B------:R-:W-:Y:S08]  /*137e0*/  HMMA.16816.F32 R28, R148.reuse, R164, R28 ;  /* 0x000000a4941c723c */ /* 0x040ff0000000181c */
        /* <DEDUP_REMOVED lines=28> */
[----:B------:R-:W3:Y:S01]  /*139b0*/  LDSM.16.M88.4 R164, [R186] ;  /* 0x00000000baa4783b */ /* 0x000ee20000000200 */
        /* <DEDUP_REMOVED lines=54> */
[----:B------:R-:W1:Y:S07]  /*13d20*/  LDSM.16.M88.4 R156, [R182] ;  /* 0x00000000b69c783b */ /* 0x000e6e0000000200 */
[C---:B------:R-:W-:Y:S08]  /*13d30*/  HMMA.16816.F32 R12, R152.reuse, R160, R12 ;  /* 0x000000a0980c723c */ /* 0x040ff0000000180c */
[C---:B------:R-:W-:Y:S01]  /*13d40*/  HMMA.16816.F32 R16, R152.reuse, R162, R16 ;  /* 0x000000a29810723c */ /* 0x040fe20000001810 */
[----:B------:R-:W3:Y:S07]  /*13d50*/  LDSM.16.M88.4 R160, [R180+0x8000] ;  /* 0x00800000b4a0783b */ /* 0x000eee0000000200 */
[C---:B--2---:R-:W-:Y:S08]  /*13d60*/  HMMA.16816.F32 R20, R152.reuse, R148, R20 ;  /* 0x000000949814723c */ /* 0x044ff00000001814 */
[C---:B------:R-:W-:Y:S01]  /*13d70*/  HMMA.16816.F32 R24, R152.reuse, R150, R24 ;  /* 0x000000969818723c */ /* 0x040fe20000001818 */
[----:B------:R-:W2:Y:S07]  /*13d80*/  LDSM.16.M88.4 R148, [R176+0x4800] ;  /* 0x00480000b094783b */ /* 0x000eae0000000200 */
[C---:B-1----:R-:W-:Y:S08]  /*13d90*/  HMMA.16816.F32 R28, R152.reuse, R156, R28 ;  /* 0x0000009c981c723c */ /* 0x042ff0000000181c */
[----:B------:R-:W-:Y:S01]  /*13da0*/  HMMA.16816.F32 R32, R152, R158, R32 ;  /* 0x0000009e9820723c */ /* 0x000fe20000001820 */
[----:B------:R-:W1:Y:S07]  /*13db0*/  LDSM.16.M88.4 R152, [R176+0x5000] ;  /* 0x00500000b098783b */ /* 0x000e6e0000000200 */
[C---:B---3--:R-:W-:Y:S01]  /*13dc0*/  HMMA.16816.F32 R4, R160.reuse, R164, R4 ;  /* 0x000000a4a004723c */ /* 0x048fe20000001804 */
[----:B------:R-:W3:Y:S07]  /*13dd0*/  LDSM.16.M88.4 R156, [R176+0x5800] ;  /* 0x00580000b09c783b */ /* 0x000eee0000000200 */
[C---:B------:R-:W-:Y:S01]  /*13de0*/  HMMA.16816.F32 R8, R160.reuse, R166, R8 ;  /* 0x000000a6a008723c */ /* 0x040fe20000001808 */
[----:B------:R-:W-:Y:S07]  /*13df0*/  LDSM.16.M88.4 R164, [R173+0x4000] ;  /* 0x00400000ada4783b */ /* 0x000fee0000000200 */
[C---:B--2---:R-:W-:Y:S08]  /*13e00*/  HMMA.16816.F32 R12, R160.reuse, R148, R12 ;  /* 0x00000094a00c723c */ /* 0x044ff0000000180c */
[C---:B------:R-:W-:Y:S01]  /*13e10*/  HMMA.16816.F32 R16, R160.reuse, R150, R16 ;  /* 0x00000096a010723c */ /* 0x040fe20000001810 */
[----:B------:R-:W2:Y:S07]  /*13e20*/  LDSM.16.M88.4 R148, [R179+0x8000] ;  /* 0x00800000b394783b */ /* 0x000eae0000000200 */
[C---:B-1----:R-:W-:Y:S08]  /*13e30*/  HMMA.16816.F32 R20, R160.reuse, R152, R20 ;  /* 0x00000098a014723c */ /* 0x042ff00000001814 */
[C---:B------:R-:W-:Y:S01]  /*13e40*/  HMMA.16816.F32 R24, R160.reuse, R154, R24 ;  /* 0x0000009aa018723c */ /* 0x040fe20000001818 */
[----:B------:R-:W1:Y:S07]  /*13e50*/  LDSM.16.M88.4 R152, [R173+0x4800] ;  /* 0x00480000ad98783b */ /* 0x000e6e0000000200 */
[C---:B---3--:R-:W-:Y:S08]  /*13e60*/  HMMA.16816.F32 R28, R160.reuse, R156, R28 ;  /* 0x0000009ca01c723c */ /* 0x048ff0000000181c */
[----:B------:R-:W-:Y:S08]  /*13e70*/  HMMA.16816.F32 R32, R160, R158, R32 ;  /* 0x0000009ea020723c */ /* 0x000ff00000001820 */
[C---:B--2---:R-:W-:Y:S08]  /*13e80*/  HMMA.16816.F32 R4, R148.reuse, R164, R4 ;  /* 0x000000a49404723c */ /* 0x044ff00000001804 */
[C---:B------:R-:W-:Y:S08]  /*13e90*/  HMMA.16816.F32 R8, R148.reuse, R166, R8 ;  /* 0x000000a69408723c */ /* 0x040ff00000001808 */
[C---:B-1----:R-:W-:Y:S08]  /*13ea0*/  HMMA.16816.F32 R12, R148.reuse, R152, R12 ;  /* 0x00000098940c723c */ /* 0x042ff0000000180c */
[----:B------:R-:W-:Y:S01]  /*13eb0*/  FMUL.FTZ R0, R4, c[0x0][0x320] ;  /* 0x0000c80004007a20 */ /* 0x000fe20000410000 */
[C---:B------:R-:W-:Y:S03]  /*13ec0*/  HMMA.16816.F32 R16, R148.reuse, R154, R16 ;  /* 0x0000009a9410723c */ /* 0x040fe60000001810 */
[----:B------:R1:W2:Y:S04]  /*13ed0*/  MUFU.TANH R170, R0 ;  /* 0x0000000000aa7308 */ /* 0x0002a80000002400 */
[----:B------:R-:W-:Y:S06]  /*13ee0*/  FMUL.FTZ R2, R11, c[0x0][0x320] ;  /* 0x0000c8000b027a20 */ /* 0x000fec0000410000 */
[----:B------:R3:W4:Y:S01]  /*13ef0*/  MUFU.TANH R171, R2 ;  /* 0x0000000200ab7308 */ /* 0x0007220000002400 */
[----:B-1----:R-:W-:Y:S09]  /*13f00*/  FMUL.FTZ R0, R5, c[0x0][0x320] ;  /* 0x0000c80005007a20 */ /* 0x002ff20000410000 */
[----:B------:R1:W1:Y:S01]  /*13f10*/  MUFU.TANH R169, R0 ;  /* 0x0000000000a97308 */ /* 0x0002620000002400 */
[----:B---3--:R-:W-:Y:S09]  /*13f20*/  FMUL.FTZ R2, R19, c[0x0][0x320] ;  /* 0x0000c80013027a20 */ /* 0x008ff20000410000 */
[----:B------:R-:W3:Y:S01]  /*13f30*/  MUFU.TANH R163, R2 ;  /* 0x0000000200a37308 */ /* 0x000ee20000002400 */
        /* <DEDUP_REMOVED lines=65> */
[C---:B--234-:R-:W-:Y:S01]  /*14350*/  SHF.L.U64.HI R15, R203.reuse, 0x1, R218 ;  /* 0x00000001cb0f7819 */ /* 0x05cfe200000102da */
[----:B------:R-:W-:Y:S01]  /*14360*/  IMAD R2, R194, 0x40, R234 ;  /* 0x00000040c2027824 */ /* 0x000fe200078e02ea */
[----:B------:R-:W-:Y:S01]  /*14370*/  SHF.L.U64.HI R13, R202, 0x1, R219 ;  /* 0x00000001ca0d7819 */ /* 0x000fe200000102db */
[----:B------:R-:W-:Y:S01]  /*14380*/  IMAD.MOV.U32 R198, RZ, RZ, RZ ;  /* 0x000000ffffc67224 */ /* 0x000fe200078e00ff */
[----:B------:R-:W-:Y:S01]  /*14390*/  SHF.L.U64.HI R11, R200, 0x1, R201 ;  /* 0x00000001c80b7819 */ /* 0x000fe200000102c9 */
[----:B------:R-:W-:Y:S01]  /*143a0*/  IMAD.SHL.U32 R14, R203, 0x2, RZ ;  /* 0x00000002cb0e7824 */ /* 0x000fe200078e00ff */
[----:B------:R-:W-:Y:S01]  /*143b0*/  IADD3 R2, R2, -0x40, R209 ;  /* 0xffffffc002027810 */ /* 0x000fe20007ffe0d1 */
[----:B------:R-:W-:Y:S01]  /*143c0*/  IMAD.SHL.U32 R12, R202, 0x2, RZ ;  /* 0x00000002ca0c7824 */ /* 0x000fe200078e00ff */
[----:B------:R-:W-:Y:S03]  /*143d0*/  SHF.L.U32 R10, R200, 0x1, RZ ;  /* 0x00000001c80a7819 */ /* 0x000fe600000006ff */
[----:B------:R-:W-:Y:S04]  /*143e0*/  @P6 IMAD.HI.U32 R3, R2, c[0x0][0x2bc], RZ ;  /* 0x0000af0002036a27 */ /* 0x000fe800078e00ff */
        /* <DEDUP_REMOVED lines=12> */
[----:B------:R-:W-:Y:S05]  /*144b0*/  IMAD R0, R199, c[0x0][0x1e4], R0 ;  /* 0x00007900c7007a24 */ /* 0x000fea00078e0200 */
[----:B------:R-:W-:Y:S02]  /*144c0*/  IADD3 R3, R3, R0, RZ ;  /* 0x0000000003037210 */ /* 0x000fe40007ffe0ff */
        /* <DEDUP_REMOVED lines=10> */
.L_x_964:
[----:B------:R-:W-:-:S05]  /*14570*/  BRA.DIV ~URZ, `(.L_x_834) ;  /* 0x0000f6a27f007947 */ /* 0x000fca000b800000 */
[----:B------:R-:W3:Y:S01]  /*14580*/  SHFL.IDX PT, R0, R9, RZ, 0x181f ;  /* 0x00181fff09007589 */ /* 0x000ee200000e0000 */
[----:B------:R-:W-:Y:S02]  /*14590*/  ISETP.GE.AND P2, PT, R200, c[0x0][0x1d4], PT ;  /* 0x00007500c8007a0c */ /* 0x000fe40003f46270 */
[----:B------:R-:W-:Y:S02]  /*145a0*/  ISETP.GE.AND P1, PT, R202, c[0x0][0x1d4], PT ;  /* 0x00007500ca007a0c */ /* 0x000fe40003f26270 */
[----:B---3--:R-:W-:Y:S05]  /*145b0*/  IADD3 R2, P0, R0, R10, RZ ;  /* 0x0000000a00027210 */ /* 0x008fea0007f1e0ff */
[----:B--2---:R-:W-:Y:S01]  /*145c0*/  IMAD.X R3, R4, 0x1, R11, P0 ;  /* 0x0000000104037824 */ /* 0x004fe200000e060b */
[----:B------:R-:W-:Y:S04]  /*145d0*/  IADD3 R6, P0, R0, R12, RZ ;  /* 0x0000000c00067210 */ /* 0x000fe80007f1e0ff */
[----:B------:R-:W-:Y:S01]  /*145e0*/  @!PT LDS RZ, [RZ] ;  /* 0x00000000fffff984 */ /* 0x000fe20000000800 */
[----:B------:R-:W-:Y:S01]  /*145f0*/  @!PT LDS RZ, [RZ] ;  /* 0x00000000fffff984 */ /* 0x000fe20000000800 */
[----:B------:R2:W-:Y:S01]  /*14600*/  LDGSTS.E.BYPASS.LTC128B.128 [R193+0x6100], [R2.64], !P2 ;  /* 0x0610000002c17fae */ /* 0x0005e2000d101d48 */
[----:B------:R-:W-:Y:S05]  /*14610*/  IMAD.X R7, R4, 0x1, R13, P0 ;  /* 0x0000000104077824 */ /* 0x000fea00000e060d */
[----:B------:R3:W-:Y:S01]  /*14620*/  LDGSTS.E.BYPASS.LTC128B.128 [R193+0x8100], [R6.64], !P1 ;  /* 0x0810000006c17fae */ /* 0x0007e2000c901d48 */
[----:B--2---:R-:W-:Y:S03]  /*14630*/  IADD3 R2, P0, R0, R14, RZ ;  /* 0x0000000e00027210 */ /* 0x004fe60007f1e0ff */
[----:B------:R-:W2:Y:S02]  /*14640*/  SHFL.IDX PT, R0, R9, 0x1, 0x181f ;  /* 0x00381f0009007f89 */ /* 0x000ea400000e0000 */
[----:B------:R-:W-:Y:S01]  /*14650*/  IMAD.X R3, R4, 0x1, R15, P0 ;  /* 0x0000000104037824 */ /* 0x000fe200000e060f */
[----:B------:R-:W-:Y:S01]  /*14660*/  ISETP.GE.AND P0, PT, R203, c[0x0][0x1d4], PT ;  /* 0x00007500cb007a0c */ /* 0x000fe20003f06270 */
[----:B------:R4:W1:Y:S01]  /*14670*/  SHFL.IDX PT, R4, R5, 0x1, 0x181f ;  /* 0x00381f0005047f89 */ /* 0x00086200000e0000 */
[----:B---3--:R-:W-:Y:S02]  /*14680*/  SEL R6, RZ, 0x10, P1 ;  /* 0x00000010ff067807 */ /* 0x008fe40000800000 */
[----:B------:R-:W-:Y:S09]  /*14690*/  SEL R8, RZ, 0x10, P0 ;  /* 0x00000010ff087807 */ /* 0x000ff20000000000 */
[----:B------:R3:W-:Y:S01]  /*146a0*/  LDGSTS.E.BYPASS.LTC128B.128 [R193+0xa100], [R2.64], !P0 ;  /* 0x0a10000002c17fae */ /* 0x0007e2000c101d48 */
[----:B-1--4-:R-:W-:Y:S04]  /*146b0*/  SEL R5, RZ, 0x10, P2 ;  /* 0x00000010ff057807 */ /* 0x012fe80001000000 */
.L_x_965:
[C---:B--23--:R-:W-:Y:S02]  /*146c0*/  IADD3 R2, -R5.reuse, 0x10, RZ ;  /* 0x0000001005027810 */ /* 0x04cfe40007ffe1ff */
        /* <DEDUP_REMOVED lines=21> */
.L_x_832:
[----:B--234-:R-:W-:Y:S05]  /*14820*/  BSYNC B0 ;  /* 0x0000000000007941 */ /* 0x01cfea0003800000 */
.L_x_831:
[----:B-1----:R-:W-:Y:S01]  /*14830*/  IMAD.MOV.U32 R0, RZ, RZ, c[0x0][0x2c4] ;  /* 0x0000b100ff007624 */ /* 0x002fe200078e00ff */
[----:B------:R-:W0:Y:S01]  /*14840*/  LDGDEPBAR ;  /* 0x00000000000079af */ /* 0x000e220000000000 */
[----:B------:R-:W-:Y:S01]  /*14850*/  IMAD.IADD R4, R243, 0x1, R233 ;  /* 0x00000001f3047824 */ /* 0x000fe200078e02e9 */
[----:B------:R-:W-:Y:S01]  /*14860*/  ULDC UR4, c[0x0][0x324] ;  /* 0x0000c90000047ab9 */ /* 0x000fe20000000800 */
[----:B------:R-:W-:Y:S01]  /*14870*/  IMAD.SHL.U32 R5, R194, 0x40, RZ ;  /* 0x00000040c2057824 */ /* 0x000fe200078e00ff */
[----:B------:R-:W-:Y:S01]  /*14880*/  ISETP.NE.AND P0, PT, R0, 0x1, PT ;  /* 0x000000010000780c */ /* 0x000fe20003f05270 */
[----:B------:R-:W-:Y:S11]  /*14890*/  ULOP3.LUT UR4, URZ, UR4, URZ, 0x33, !UPT ;  /* 0x000000043f047292 */ /* 0x000ff6000f8e333f */
[----:B------:R-:W-:Y:S01]  /*148a0*/  @!UPT UIADD3 URZ, URZ, URZ, URZ ;  /* 0x0000003f3f3ff290 */ /* 0x000fe2000fffe03f */
[----:B------:R-:W-:Y:S05]  /*148b0*/  @P0 IMAD.HI.U32 R0, R4, c[0x0][0x2c8], RZ ;  /* 0x0000b20004000a27 */ /* 0x000fea00078e00ff */
[----:B------:R-:W-:Y:S02]  /*148c0*/  @P0 SHF.R.U32.HI R4, RZ, c[0x0][0x2cc], R0 ;  /* 0x0000b300ff040a19 */ /* 0x000fe40000011600 */
[----:B------:R-:W-:Y:S04]  /*148d0*/  IADD3 R0, -R220, 0x1, -R5 ;  /* 0x00000001dc007810 */ /* 0x000fe80007ffe905 */
[----:B------:R-:W-:Y:S04]  /*148e0*/  IADD3 R0, -R217, R0, R216 ;  /* 0x00000000d9007210 */ /* 0x000fe80007ffe1d8 */
[C---:B------:R-:W-:Y:S02]  /*148f0*/  IADD3 R6, R0.reuse, UR4, RZ ;  /* 0x0000000400067c10 */ /* 0x040fe4000fffe0ff */
[----:B------:R-:W-:Y:S01]  /*14900*/  IADD3 R7, R0, c[0x0][0x328], RZ ;  /* 0x0000ca0000077a10 */ /* 0x000fe20007ffe0ff */
[----:B------:R-:W-:-:S05]  /*14910*/  BRA.DIV ~URZ, `(.L_x_835) ;  /* 0x0000f5327f007947 */ /* 0x000fca000b800000 */
[----:B------:R1:W2:Y:S02]  /*14920*/  SHFL.IDX PT, R3, R4, RZ, 0x1c1f ;  /* 0x001c1fff04037589 */ /* 0x0002a400000e0000 */
.L_x_966:
[----:B--2---:R-:W-:Y:S01]  /*14930*/  IADD3 R2, R7, R3, RZ ;  /* 0x0000000307027210 */ /* 0x004fe20007ffe0ff */
        /* <DEDUP_REMOVED lines=18> */
.L_x_838:
[----:B------:R-:W-:Y:S04]  /*14a60*/  MOV R8, 0x1 ;  /* 0x0000000100087802 */ /* 0x000fe80000000f00 */
[----:B------:R-:W-:Y:S11]  /*14a70*/  ISETP.NE.AND P0, PT, R8, c[0x0][0x32c], PT ;  /* 0x0000cb0008007a0c */ /* 0x000ff60003f05270 */
[----:B------:R-:W-:Y:S02]  /*14a80*/  @!UPT UIADD3 URZ, URZ, URZ, URZ ;  /* 0x0000003f3f3ff290 */ /* 0x000fe4000fffe03f */
[----:B------:R-:W-:Y:S05]  /*14a90*/  @P0 IMAD.HI.U32 R8, R3, c[0x0][0x330], RZ ;  /* 0x0000cc0003080a27 */ /* 0x000fea00078e00ff */
[----:B------:R-:W-:Y:S02]  /*14aa0*/  @P0 SHF.R.U32.HI R3, RZ, c[0x0][0x334], R8 ;  /* 0x0000cd00ff030a19 */ /* 0x000fe40000011608 */
.L_x_839:
[----:B------:R-:W-:Y:S05]  /*14ab0*/  BSYNC B0 ;  /* 0x0000000000007941 */ /* 0x000fea0003800000 */
.L_x_837:
[----:B------:R-:W-:Y:S04]  /*14ac0*/  IMAD R3, R3, c[0x0][0x32c], -R5 ;  /* 0x0000cb0003037a24 */ /* 0x000fe800078e0a05 */
[----:B------:R-:W-:Y:S05]  /*14ad0*/  IMAD.IADD R3, R3, 0x1, -R220 ;  /* 0x0000000103037824 */ /* 0x000fea00078e0adc */
[----:B------:R-:W-:Y:S02]  /*14ae0*/  IMNMX R0, R0, R3, !PT ;  /* 0x0000000300007217 */ /* 0x000fe40007800200 */
[----:B------:R-:W-:Y:S04]  /*14af0*/  IADD3 R3, R3, c[0x0][0x32c], RZ ;  /* 0x0000cb0003037a10 */ /* 0x000fe80007ffe0ff */
[----:B------:R-:W-:Y:S02]  /*14b00*/  IMNMX R2, R2, R3, PT ;  /* 0x0000000302027217 */ /* 0x000fe40003800200 */
.L_x_836:
        /* <DEDUP_REMOVED lines=51> */
.L_x_967:
        /* <DEDUP_REMOVED lines=19> */
.L_x_843:
[----:B-12---:R-:W-:Y:S04]  /*14f70*/  MOV R4, 0x1 ;  /* 0x0000000100047802 */ /* 0x006fe80000000f00 */
[----:B------:R-:W-:Y:S11]  /*14f80*/  ISETP.NE.AND P0, PT, R4, c[0x0][0x32c], PT ;  /* 0x0000cb0004007a0c */ /* 0x000ff60003f05270 */
[----:B------:R-:W-:Y:S02]  /*14f90*/  @!UPT UIADD3 URZ, URZ, URZ, URZ ;  /* 0x0000003f3f3ff290 */ /* 0x000fe4000fffe03f */
[----:B------:R-:W-:Y:S05]  /*14fa0*/  @P0 IMAD.HI.U32 R4, R3, c[0x0][0x330], RZ ;  /* 0x0000cc0003040a27 */ /* 0x000fea00078e00ff */
[----:B------:R-:W-:Y:S02]  /*14fb0*/  @P0 SHF.R.U32.HI R3, RZ, c[0x0][0x334], R4 ;  /* 0x0000cd00ff030a19 */ /* 0x000fe40000011604 */
.L_x_844:
[----:B------:R-:W-:Y:S05]  /*14fc0*/  BSYNC B0 ;  /* 0x0000000000007941 */ /* 0x000fea0003800000 */
.L_x_842:
[----:B------:R-:W-:Y:S04]  /*14fd0*/  IMAD R5, R3, c[0x0][0x32c], -R5 ;  /* 0x0000cb0003057a24 */ /* 0x000fe800078e0a05 */
[----:B------:R-:W-:Y:S05]  /*14fe0*/  IMAD.IADD R3, R5, 0x1, -R220 ;  /* 0x0000000105037824 */ /* 0x000fea00078e0adc */
[----:B------:R-:W-:Y:S02]  /*14ff0*/  IMNMX R0, R0, R3, !PT ;  /* 0x0000000300007217 */ /* 0x000fe40007800200 */
[----:B------:R-:W-:Y:S04]  /*15000*/  IADD3 R3, R3, c[0x0][0x32c], RZ ;  /* 0x0000cb0003037a10 */ /* 0x000fe80007ffe0ff */
[----:B------:R-:W-:Y:S02]  /*15010*/  IMNMX R2, R2, R3, PT ;  /* 0x0000000302027217 */ /* 0x000fe40003800200 */
.L_x_841:
        /* <DEDUP_REMOVED lines=40> */
[C---:B------:R-:W-:Y:S02]  /*152a0*/  ISETP.GT.AND P2, PT, R0.reuse, 0x38, P1 ;  /* 0x000000380000780c */ /* 0x040fe40000f44270 */
[----:B------:R-:W-:Y:S02]  /*152b0*/  ISETP.GT.AND P0, PT, R0, 0x39, P1 ;  /* 0x000000390000780c */ /* 0x000fe40000f04270 */
        /* <DEDUP_REMOVED lines=20> */
[C---:B------:R-:W-:Y:S02]  /*15400*/  ISETP.LT.OR P3, PT, R2.reuse, 0x32, P3 ;  /* 0x000000320200780c */ /* 0x040fe40001f61670 */
[C---:B------:R-:W-:Y:S02]  /*15410*/  ISETP.LT.OR P1, PT, R2.reuse, 0x39, P2 ;  /* 0x000000390200780c */ /* 0x040fe40001721670 */
[----:B------:R-:W-:Y:S02]  /*15420*/  ISETP.LT.OR P0, PT, R2, 0x3a, P0 ;  /* 0x0000003a0200780c */ /* 0x000fe40000701670 */
[----:B------:R-:W-:Y:S02]  /*15430*/  FMNMX.FTZ R2, R28, R0, !PT ;  /* 0x000000001c027209 */ /* 0x000fe40007810000 */
[----:B------:R-:W-:Y:S02]  /*15440*/  FMNMX.FTZ R0, R12, R3, !PT ;  /* 0x000000030c007209 */ /* 0x000fe40007810000 */
[----:B------:R-:W-:Y:S02]  /*15450*/  FMNMX.FTZ R2, R27, R2, !PT ;  /* 0x000000021b027209 */ /* 0x000fe40007810000 */
[----:B------:R-:W-:Y:S02]  /*15460*/  FMNMX.FTZ R0, R11, R0, !PT ;  /* 0x000000000b007209 */ /* 0x000fe40007810000 */
[----:B------:R-:W-:Y:S02]  /*15470*/  FSEL R9, R157, -INF , !P3 ;  /* 0xff8000009d097808 */ /* 0x000fe40005800000 */
        /* <DEDUP_REMOVED lines=8> */
[----:B-12---:R-:W-:Y:S02]  /*15500*/  FMNMX.FTZ R4, R23, R2, !PT ;  /* 0x0000000217047209 */ /* 0x006fe40007810000 */
[----:B------:R-:W-:Y:S01]  /*15510*/  FMNMX.FTZ R5, R7, R0, !PT ;  /* 0x0000000007057209 */ /* 0x000fe20007810000 */
[----:B------:R-:W-:-:S05]  /*15520*/  BRA.DIV ~URZ, `(.L_x_845) ;  /* 0x0000ea027f007947 */ /* 0x000fca000b800000 */
[----:B------:R1:W2:Y:S02]  /*15530*/  SHFL.BFLY PT, R0, R4, 0x2, 0x1f ;  /* 0x0c401f0004007f89 */ /* 0x0002a400000e0000 */
.L_x_968:
[----:B-12---:R-:W-:Y:S01]  /*15540*/  FMNMX.FTZ R4, R4, R0, !PT ;  /* 0x0000000004047209 */ /* 0x006fe20007810000 */
[----:B------:R-:W-:-:S05]  /*15550*/  BRA.DIV ~URZ, `(.L_x_846) ;  /* 0x0000ea127f007947 */ /* 0x000fca000b800000 */
[----:B------:R-:W1:Y:S02]  /*15560*/  SHFL.BFLY PT, R0, R4, 0x1, 0x1f ;  /* 0x0c201f0004007f89 */ /* 0x000e6400000e0000 */
[----:B-1----:R-:W-:Y:S02]  /*15570*/  FMNMX.FTZ R100, R4, R0, !PT ;  /* 0x0000000004647209 */ /* 0x002fe40007810000 */
[----:B------:R-:W1:Y:S02]  /*15580*/  SHFL.BFLY PT, R0, R5, 0x2, 0x1f ;  /* 0x0c401f0005007f89 */ /* 0x000e6400000e0000 */
[----:B-1----:R-:W-:Y:S05]  /*15590*/  FMNMX.FTZ R4, R5, R0, !PT ;  /* 0x0000000005047209 */ /* 0x002fea0007810000 */
[----:B------:R1:W2:Y:S02]  /*155a0*/  SHFL.BFLY PT, R0, R4, 0x1, 0x1f ;  /* 0x0c201f0004007f89 */ /* 0x0002a400000e0000 */
.L_x_969:
[C---:B------:R-:W-:Y:S01]  /*155b0*/  FSETP.NEU.FTZ.AND P0, PT, R100.reuse, -INF , PT ;  /* 0xff8000006400780b */ /* 0x040fe20003f1d000 */
[----:B------:R-:W-:Y:S01]  /*155c0*/  FMUL.FTZ R2, R100, c[0x0][0x2d0] ;  /* 0x0000b40064027a20 */ /* 0x000fe20000410000 */
[----:B--2---:R-:W-:Y:S01]  /*155d0*/  FMNMX.FTZ R3, R0, R4, !PT ;  /* 0x0000000400037209 */ /* 0x004fe20007810000 */
[----:B------:R-:W-:Y:S01]  /*155e0*/  WARPSYNC 0xffffffff ;  /* 0xffffffff00007948 */ /* 0x000fe20003800000 */
[----:B------:R-:W-:Y:S02]  /*155f0*/  FSEL R0, R100, RZ, P0 ;  /* 0x000000ff64007208 */ /* 0x000fe40000000000 */
[----:B------:R-:W-:Y:S02]  /*15600*/  FSEL R2, R2, RZ, P0 ;  /* 0x000000ff02027208 */ /* 0x000fe40000000000 */
[----:B------:R-:W-:Y:S01]  /*15610*/  FSETP.NEU.FTZ.AND P0, PT, R3, -INF , PT ;  /* 0xff8000000300780b */ /* 0x000fe20003f1d000 */
[----:B------:R-:W-:Y:S02]  /*15620*/  FADD.FTZ R0, -R0, R101 ;  /* 0x0000006500007221 */ /* 0x000fe40000010100 */
[--C-:B-1----:R-:W-:Y:S02]  /*15630*/  FFMA.FTZ R4, R22, c[0x0][0x2d0], -R2.reuse ;  /* 0x0000b40016047a23 */ /* 0x102fe40000010802 */
[----:B------:R-:W-:Y:S02]  /*15640*/  FMUL.FTZ R0, R0, c[0x0][0x2d0] ;  /* 0x0000b40000007a20 */ /* 0x000fe40000410000 */
[--C-:B------:R-:W-:Y:S02]  /*15650*/  FFMA.FTZ R5, R149, c[0x0][0x2d0], -R2.reuse ;  /* 0x0000b40095057a23 */ /* 0x100fe40000010802 */
        /* <DEDUP_REMOVED lines=16> */
[----:B------:R-:W-:Y:S03]  /*15760*/  FFMA.FTZ R197, R23, c[0x0][0x2d0], -R2 ;  /* 0x0000b40017c57a23 */ /* 0x000fe60000010802 */
[----:B------:R3:W-:Y:S01]  /*15770*/  MUFU.EX2 R23, R101 ;  /* 0x0000006500177308 */ /* 0x0007e20000000800 */
[C---:B-1----:R-:W-:Y:S02]  /*15780*/  FFMA.FTZ R2, R0.reuse, R208, R4 ;  /* 0x000000d000027223 */ /* 0x042fe40000010004 */
[C---:B------:R-:W-:Y:S02]  /*15790*/  FMUL.FTZ R32, R0.reuse, R108 ;  /* 0x0000006c00207220 */ /* 0x040fe40000410000 */
[C---:B------:R-:W-:Y:S02]  /*157a0*/  FMUL.FTZ R33, R0.reuse, R109 ;  /* 0x0000006d00217220 */ /* 0x040fe40000410000 */
[C---:B------:R-:W-:Y:S02]  /*157b0*/  FMUL.FTZ R25, R0.reuse, R117 ;  /* 0x0000007500197220 */ /* 0x040fe40000410000 */
[C---:B------:R-:W-:Y:S02]  /*157c0*/  FMUL.FTZ R24, R0.reuse, R116 ;  /* 0x0000007400187220 */ /* 0x040fe40000410000 */
[----:B--2---:R-:W-:Y:S01]  /*157d0*/  FADD.FTZ R22, R5, R2 ;  /* 0x0000000205167221 */ /* 0x004fe20000010000 */
[----:B------:R-:W-:Y:S01]  /*157e0*/  FSEL R2, R3, RZ, P0 ;  /* 0x000000ff03027208 */ /* 0x000fe20000000000 */
[----:B------:R-:W-:Y:S01]  /*157f0*/  FMUL.FTZ R28, R0, R112 ;  /* 0x00000070001c7220 */ /* 0x000fe20000410000 */
[----:B------:R-:W-:Y:S01]  /*15800*/  F2FP.PACK_AB R148, R5, R4 ;  /* 0x000000040594723e */ /* 0x000fe200000000ff */
[----:B------:R-:W-:Y:S01]  /*15810*/  FMUL.FTZ R4, R3, c[0x0][0x2d0] ;  /* 0x0000b40003047a20 */ /* 0x000fe20000410000 */
[----:B------:R-:W-:Y:S01]  /*15820*/  MUFU.EX2 R116, R158 ;  /* 0x0000009e00747308 */ /* 0x000fe20000000800 */
[----:B------:R-:W-:Y:S02]  /*15830*/  FADD.FTZ R2, -R2, R102 ;  /* 0x0000006602027221 */ /* 0x000fe40000010100 */
[----:B------:R-:W-:Y:S01]  /*15840*/  FMUL.FTZ R29, R0, R113 ;  /* 0x00000071001d7220 */ /* 0x000fe20000410000 */
[----:B------:R-:W-:Y:S01]  /*15850*/  FSEL R4, R4, RZ, P0 ;  /* 0x000000ff04047208 */ /* 0x000fe20000000000 */
[----:B------:R-:W-:Y:S01]  /*15860*/  FMUL.FTZ R2, R2, c[0x0][0x2d0] ;  /* 0x0000b40002027a20 */ /* 0x000fe20000410000 */
[----:B------:R-:W-:Y:S01]  /*15870*/  ISETP.GT.AND P0, PT, R194, R221, PT ;  /* 0x000000ddc200720c */ /* 0x000fe20003f04270 */
[----:B------:R-:W-:Y:S01]  /*15880*/  FMUL.FTZ R36, R0, R36 ;  /* 0x0000002400247220 */ /* 0x000fe20000410000 */
[----:B------:R-:W-:Y:S01]  /*15890*/  IADD3 R194, R194, -0x1, RZ ;  /* 0xffffffffc2c27810 */ /* 0x000fe20007ffe0ff */
[--C-:B------:R-:W-:Y:S02]  /*158a0*/  FFMA.FTZ R5, R21, c[0x0][0x2d0], -R4.reuse ;  /* 0x0000b40015057a23 */ /* 0x100fe40000010804 */
[----:B------:R-:W1:Y:S01]  /*158b0*/  MUFU.EX2 R21, R35 ;  /* 0x0000002300157308 */ /* 0x000e620000000800 */
[--C-:B------:R-:W-:Y:S02]  /*158c0*/  FFMA.FTZ R6, R6, c[0x0][0x2d0], -R4.reuse ;  /* 0x0000b40006067a23 */ /* 0x100fe40000010804 */
[--C-:B------:R-:W-:Y:S02]  /*158d0*/  FFMA.FTZ R205, R7, c[0x0][0x2d0], -R4.reuse ;  /* 0x0000b40007cd7a23 */ /* 0x100fe40000010804 */
[--C-:B---3--:R-:W-:Y:S02]  /*158e0*/  FFMA.FTZ R101, R20, c[0x0][0x2d0], -R4.reuse ;  /* 0x0000b40014657a23 */ /* 0x108fe40000010804 */
[--C-:B------:R-:W-:Y:S02]  /*158f0*/  FFMA.FTZ R102, R19, c[0x0][0x2d0], -R4.reuse ;  /* 0x0000b40013667a23 */ /* 0x100fe40000010804 */
[--C-:B------:R-:W-:Y:S01]  /*15900*/  FFMA.FTZ R154, R18, c[0x0][0x2d0], -R4.reuse ;  /* 0x0000b400129a7a23 */ /* 0x100fe20000010804 */
[----:B------:R-:W2:Y:S01]  /*15910*/  MUFU.EX2 R2, R2 ;  /* 0x0000000200027308 */ /* 0x000ea20000000800 */
[--C-:B------:R-:W-:Y:S02]  /*15920*/  FFMA.FTZ R153, R17, c[0x0][0x2d0], -R4.reuse ;  /* 0x0000b40011997a23 */ /* 0x100fe40000010804 */
[----:B------:R-:W-:Y:S02]  /*15930*/  FMUL.FTZ R17, R0, R125 ;  /* 0x0000007d00117220 */ /* 0x000fe40000410000 */
[--C-:B------:R-:W-:Y:S02]  /*15940*/  FFMA.FTZ R164, R11, c[0x0][0x2d0], -R4.reuse ;  /* 0x0000b4000ba47a23 */ /* 0x100fe40000010804 */
[--C-:B------:R-:W-:Y:S02]  /*15950*/  FFMA.FTZ R169, R10, c[0x0][0x2d0], -R4.reuse ;  /* 0x0000b4000aa97a23 */ /* 0x100fe40000010804 */
[--C-:B------:R-:W-:Y:S01]  /*15960*/  FFMA.FTZ R170, R9, c[0x0][0x2d0], -R4.reuse ;  /* 0x0000b40009aa7a23 */ /* 0x100fe20000010804 */
[----:B------:R-:W3:Y:S01]  /*15970*/  MUFU.EX2 R7, R6 ;  /* 0x0000000600077308 */ /* 0x000ee20000000800 */
[--C-:B------:R-:W-:Y:S02]  /*15980*/  FFMA.FTZ R196, R8, c[0x0][0x2d0], -R4.reuse ;  /* 0x0000b40008c47a23 */ /* 0x100fe40000010804 */
[--C-:B------:R-:W-:Y:S01]  /*15990*/  FFMA.FTZ R155, R16, c[0x0][0x2d0], -R4.reuse ;  /* 0x0000b400109b7a23 */ /* 0x100fe20000010804 */
[----:B-1----:R-:W-:Y:S01]  /*159a0*/  F2FP.PACK_AB R150, R21, R23 ;  /* 0x000000171596723e */ /* 0x002fe200000000ff */
[--C-:B------:R-:W-:Y:S02]  /*159b0*/  FFMA.FTZ R156, R15, c[0x0][0x2d0], -R4.reuse ;  /* 0x0000b4000f9c7a23 */ /* 0x100fe40000010804 */
[--C-:B------:R-:W-:Y:S02]  /*159c0*/  FFMA.FTZ R162, R14, c[0x0][0x2d0], -R4.reuse ;  /* 0x0000b4000ea27a23 */ /* 0x100fe40000010804 */
[--C-:B------:R-:W-:Y:S01]  /*159d0*/  FFMA.FTZ R161, R13, c[0x0][0x2d0], -R4.reuse ;  /* 0x0000b4000da17a23 */ /* 0x100fe20000010804 */
[----:B------:R3:W1:Y:S01]  /*159e0*/  MUFU.EX2 R6, R5 ;  /* 0x0000000500067308 */ /* 0x0006620000000800 */
[----:B------:R-:W-:Y:S02]  /*159f0*/  FFMA.FTZ R163, R12, c[0x0][0x2d0], -R4 ;  /* 0x0000b4000ca37a23 */ /* 0x000fe40000010804 */
[----:B------:R-:W-:Y:S02]  /*15a00*/  FADD.FTZ R4, R23, R22 ;  /* 0x0000001617047221 */ /* 0x000fe40000010000 */
[C---:B--2---:R-:W-:Y:S02]  /*15a10*/  FMUL.FTZ R34, R2.reuse, R110 ;  /* 0x0000006e02227220 */ /* 0x044fe40000410000 */
[C---:B------:R-:W-:Y:S02]  /*15a20*/  FMUL.FTZ R35, R2.reuse, R111 ;  /* 0x0000006f02237220 */ /* 0x040fe40000410000 */
[----:B------:R-:W2:Y:S01]  /*15a30*/  LDSM.16.MT88.4 R108, [R147] ;  /* 0x00000000936c783b */ /* 0x000ea20000004200 */
[----:B------:R-:W-:Y:S01]  /*15a40*/  FMUL.FTZ R18, R2, R126 ;  /* 0x0000007e02127220 */ /* 0x000fe20000410000 */
[----:B------:R-:W-:Y:S01]  /*15a50*/  MUFU.EX2 R125, R101 ;  /* 0x00000065007d7308 */ /* 0x000fe20000000800 */
[----:B------:R-:W-:Y:S02]  /*15a60*/  FADD.FTZ R152, R21, R4 ;  /* 0x0000000415987221 */ /* 0x000fe40000010000 */
[C---:B------:R-:W-:Y:S02]  /*15a70*/  FMUL.FTZ R4, R0.reuse, R136 ;  /* 0x0000008800047220 */ /* 0x040fe40000410000 */
[C---:B------:R-:W-:Y:S02]  /*15a80*/  FMUL.FTZ R8, R0.reuse, R132 ;  /* 0x0000008400087220 */ /* 0x040fe40000410000 */
[----:B------:R-:W-:Y:S02]  /*15a90*/  FMUL.FTZ R9, R0, R133 ;  /* 0x0000008500097220 */ /* 0x000fe40000410000 */
[C---:B------:R-:W-:Y:S01]  /*15aa0*/  FMUL.FTZ R10, R2.reuse, R134 ;  /* 0x00000086020a7220 */ /* 0x040fe20000410000 */
[----:B------:R-:W4:Y:S01]  /*15ab0*/  MUFU.EX2 R126, R102 ;  /* 0x00000066007e7308 */ /* 0x000f220000000800 */
[C---:B------:R-:W-:Y:S02]  /*15ac0*/  FMUL.FTZ R11, R2.reuse, R135 ;  /* 0x00000087020b7220 */ /* 0x040fe40000410000 */
[----:B---3--:R-:W-:Y:S01]  /*15ad0*/  FFMA.FTZ R5, R2, R206, R7 ;  /* 0x000000ce02057223 */ /* 0x008fe20000010007 */
[----:B-1----:R-:W-:Y:S01]  /*15ae0*/  F2FP.PACK_AB R149, R6, R7 ;  /* 0x000000070695723e */ /* 0x002fe200000000ff */
[----:B------:R-:W-:Y:S01]  /*15af0*/  FMUL.FTZ R7, R2, R139 ;  /* 0x0000008b02077220 */ /* 0x000fe20000410000 */
[----:B------:R-:W-:Y:S01]  /*15b00*/  LDSM.16.MT88.4 R132, [R147+0x1800] ;  /* 0x001800009384783b */ /* 0x000fe20000004200 */
[----:B------:R-:W-:Y:S02]  /*15b10*/  FADD.FTZ R206, R6, R5 ;  /* 0x0000000506ce7221 */ /* 0x000fe40000010000 */
[----:B------:R-:W-:Y:S01]  /*15b20*/  FMUL.FTZ R5, R0, R137 ;  /* 0x0000008900057220 */ /* 0x000fe20000410000 */
[----:B------:R-:W-:Y:S01]  /*15b30*/  MUFU.EX2 R102, R157 ;  /* 0x0000009d00667308 */ /* 0x000fe20000000800 */
[----:B------:R-:W-:Y:S02]  /*15b40*/  FMUL.FTZ R6, R2, R138 ;  /* 0x0000008a02067220 */ /* 0x000fe40000410000 */
[C---:B------:R-:W-:Y:S02]  /*15b50*/  FMUL.FTZ R12, R0.reuse, R128 ;  /* 0x00000080000c7220 */ /* 0x040fe40000410000 */
[----:B------:R-:W-:Y:S02]  /*15b60*/  FMUL.FTZ R13, R0, R129 ;  /* 0x00000081000d7220 */ /* 0x000fe40000410000 */
[C---:B------:R-:W-:Y:S02]  /*15b70*/  FMUL.FTZ R14, R2.reuse, R130 ;  /* 0x00000082020e7220 */ /* 0x040fe40000410000 */
[C---:B------:R-:W-:Y:S01]  /*15b80*/  FMUL.FTZ R15, R2.reuse, R131 ;  /* 0x00000083020f7220 */ /* 0x040fe20000410000 */
[----:B------:R-:W-:Y:S01]  /*15b90*/  MUFU.EX2 R157, R162 ;  /* 0x000000a2009d7308 */ /* 0x000fe20000000800 */
[----:B------:R-:W-:Y:S02]  /*15ba0*/  FMUL.FTZ R19, R2, R127 ;  /* 0x0000007f02137220 */ /* 0x000fe40000410000 */
[----:B------:R-:W-:Y:S01]  /*15bb0*/  FMUL.FTZ R16, R0, R124 ;  /* 0x0000007c00107220 */ /* 0x000fe20000410000 */
[----:B----4-:R-:W-:Y:S01]  /*15bc0*/  F2FP.PACK_AB R151, R126, R125 ;  /* 0x0000007d7e97723e */ /* 0x010fe200000000ff */
[----:B------:R-:W-:Y:S02]  /*15bd0*/  FMUL.FTZ R21, R0, R121 ;  /* 0x0000007900157220 */ /* 0x000fe40000410000 */
[C---:B------:R-:W-:Y:S02]  /*15be0*/  FMUL.FTZ R22, R2.reuse, R122 ;  /* 0x0000007a02167220 */ /* 0x040fe40000410000 */
[C---:B------:R-:W-:Y:S01]  /*15bf0*/  FMUL.FTZ R23, R2.reuse, R123 ;  /* 0x0000007b02177220 */ /* 0x040fe20000410000 */
[----:B------:R-:W-:Y:S01]  /*15c00*/  MUFU.EX2 R124, R171 ;  /* 0x000000ab007c7308 */ /* 0x000fe20000000800 */
[C---:B--2---:R-:W-:Y:S05]  /*15c10*/  HMMA.16816.F32 R4, R148.reuse, R108, R4 ;  /* 0x0000006c9404723c */ /* 0x044fea0000001804 */
[C---:B------:R-:W-:Y:S02]  /*15c20*/  FMUL.FTZ R26, R2.reuse, R118 ;  /* 0x00000076021a7220 */ /* 0x040fe40000410000 */
[C---:B------:R-:W-:Y:S01]  /*15c30*/  FMUL.FTZ R27, R2.reuse, R119 ;  /* 0x00000077021b7220 */ /* 0x040fe20000410000 */
[C---:B------:R-:W-:Y:S01]  /*15c40*/  HMMA.16816.F32 R8, R148.reuse, R110, R8 ;  /* 0x0000006e9408723c */ /* 0x040fe20000001808 */
[----:B------:R-:W1:Y:S01]  /*15c50*/  LDSM.16.MT88.4 R108, [R172] ;  /* 0x00000000ac6c783b */ /* 0x000e620000004200 */
[----:B------:R-:W2:Y:S02]  /*15c60*/  MUFU.EX2 R101, R160 ;  /* 0x000000a000657308 */ /* 0x000ea40000000800 */
[C---:B------:R-:W-:Y:S02]  /*15c70*/  FMUL.FTZ R30, R2.reuse, R114 ;  /* 0x00000072021e7220 */ /* 0x040fe40000410000 */
[----:B------:R-:W-:Y:S02]  /*15c80*/  FMUL.FTZ R31, R2, R115 ;  /* 0x00000073021f7220 */ /* 0x000fe40000410000 */
[C---:B------:R-:W-:Y:S01]  /*15c90*/  FMUL.FTZ R20, R0.reuse, R120 ;  /* 0x0000007800147220 */ /* 0x040fe20000410000 */
[----:B------:R-:W-:Y:S03]  /*15ca0*/  LDSM.16.MT88.4 R112, [R147+0x800] ;  /* 0x000800009370783b */ /* 0x000fe60000004200 */
        /* <DEDUP_REMOVED lines=16> */
[C---:B------:R-:W-:Y:S01]  /*15db0*/  FMUL.FTZ R50, R2.reuse, R50 ;  /* 0x0000003202327220 */ /* 0x040fe20000410000 */
[C---:B-1----:R-:W-:Y:S02]  /*15dc0*/  HMMA.16816.F32 R12, R148.reuse, R108, R12 ;  /* 0x0000006c940c723c */ /* 0x042fe4000000180c */
[----:B------:R-:W-:Y:S01]  /*15dd0*/  MUFU.EX2 R160, R153 ;  /* 0x0000009900a07308 */ /* 0x000fe20000000800 */
[----:B------:R-:W-:Y:S02]  /*15de0*/  FMUL.FTZ R51, R2, R51 ;  /* 0x0000003302337220 */ /* 0x000fe40000410000 */
[C---:B------:R-:W-:Y:S02]  /*15df0*/  FMUL.FTZ R52, R0.reuse, R52 ;  /* 0x0000003400347220 */ /* 0x040fe40000410000 */
[----:B------:R-:W-:Y:S01]  /*15e00*/  FMUL.FTZ R53, R0, R53 ;  /* 0x0000003500357220 */ /* 0x000fe20000410000 */
[C---:B------:R-:W-:Y:S01]  /*15e10*/  HMMA.16816.F32 R16, R148.reuse, R110, R16 ;  /* 0x0000006e9410723c */ /* 0x040fe20000001810 */
[----:B------:R-:W1:Y:S03]  /*15e20*/  LDSM.16.MT88.4 R108, [R175] ;  /* 0x00000000af6c783b */ /* 0x000e660000004200 */
[----:B------:R-:W-:Y:S01]  /*15e30*/  MUFU.EX2 R158, R156 ;  /* 0x0000009c009e7308 */ /* 0x000fe20000000800 */
[C---:B------:R-:W-:Y:S02]  /*15e40*/  FMUL.FTZ R54, R2.reuse, R54 ;  /* 0x0000003602367220 */ /* 0x040fe40000410000 */
[----:B------:R-:W-:Y:S02]  /*15e50*/  FMUL.FTZ R55, R2, R55 ;  /* 0x0000003702377220 */ /* 0x000fe40000410000 */
[C---:B------:R-:W-:Y:S03]  /*15e60*/  FMUL.FTZ R56, R0.reuse, R56 ;  /* 0x0000003800387220 */ /* 0x040fe60000410000 */
[----:B------:R-:W-:Y:S02]  /*15e70*/  FMUL.FTZ R57, R0, R57 ;  /* 0x0000003900397220 */ /* 0x000fe40000410000 */
        /* <DEDUP_REMOVED lines=18> */
[----:B------:R-:W-:Y:S02]  /*15fa0*/  FMUL.FTZ R73, R0, R73 ;  /* 0x0000004900497220 */ /* 0x000fe40000410000 */
[C---:B------:R-:W-:Y:S01]  /*15fb0*/  FMUL.FTZ R74, R2.reuse, R74 ;  /* 0x0000004a024a7220 */ /* 0x040fe20000410000 */
[C---:B------:R-:W-:Y:S01]  /*15fc0*/  HMMA.16816.F32 R24, R148.reuse, R110, R24 ;  /* 0x0000006e9418723c */ /* 0x040fe20000001818 */
[----:B------:R-:W1:Y:S03]  /*15fd0*/  LDSM.16.MT88.4 R108, [R174] ;  /* 0x00000000ae6c783b */ /* 0x000e660000004200 */
[----:B------:R-:W-:Y:S02]  /*15fe0*/  FMUL.FTZ R75, R2, R75 ;  /* 0x0000004b024b7220 */ /* 0x000fe40000410000 */
[C---:B------:R-:W-:Y:S02]  /*15ff0*/  FMUL.FTZ R76, R0.reuse, R76 ;  /* 0x0000004c004c7220 */ /* 0x040fe40000410000 */
[----:B------:R-:W-:Y:S04]  /*16000*/  FMUL.FTZ R77, R0, R77 ;  /* 0x0000004d004d7220 */ /* 0x000fe80000410000 */
        /* <DEDUP_REMOVED lines=13> */
[C---:B------:R-:W-:Y:S02]  /*160e0*/  FMUL.FTZ R91, R2.reuse, R91 ;  /* 0x0000005b025b7220 */ /* 0x040fe40000410000 */
[C---:B------:R-:W-:Y:S01]  /*160f0*/  FMUL.FTZ R94, R2.reuse, R94 ;  /* 0x0000005e025e7220 */ /* 0x040fe20000410000 */
[C---:B-1----:R-:W-:Y:S03]  /*16100*/  HMMA.16816.F32 R28, R148.reuse, R108, R28 ;  /* 0x0000006c941c723c */ /* 0x042fe6000000181c */
[C---:B------:R-:W-:Y:S02]  /*16110*/  FMUL.FTZ R95, R2.reuse, R95 ;  /* 0x0000005f025f7220 */ /* 0x040fe40000410000 */
[C---:B------:R-:W-:Y:S02]  /*16120*/  FMUL.FTZ R98, R2.reuse, R98 ;  /* 0x0000006202627220 */ /* 0x040fe40000410000 */
[----:B------:R-:W-:Y:S01]  /*16130*/  FMUL.FTZ R99, R2, R99 ;  /* 0x0000006302637220 */ /* 0x000fe20000410000 */
[C---:B------:R-:W-:Y:S01]  /*16140*/  HMMA.16816.F32 R32, R148.reuse, R110, R32 ;  /* 0x0000006e9420723c */ /* 0x040fe20000001820 */
[----:B------:R-:W1:Y:S01]  /*16150*/  LDSM.16.MT88.4 R108, [R147+0x2000] ;  /* 0x00200000936c783b */ /* 0x000e620000004200 */
[----:B------:R-:W3:Y:S02]  /*16160*/  MUFU.EX2 R2, R159 ;  /* 0x0000009f00027308 */ /* 0x000ee40000000800 */
[C---:B------:R-:W-:Y:S02]  /*16170*/  FMUL.FTZ R92, R0.reuse, R92 ;  /* 0x0000005c005c7220 */ /* 0x040fe40000410000 */
[C---:B------:R-:W-:Y:S02]  /*16180*/  FMUL.FTZ R93, R0.reuse, R93 ;  /* 0x0000005d005d7220 */ /* 0x040fe40000410000 */
[C---:B------:R-:W-:Y:S04]  /*16190*/  FMUL.FTZ R96, R0.reuse, R96 ;  /* 0x0000006000607220 */ /* 0x040fe80000410000 */
[----:B------:R-:W-:Y:S01]  /*161a0*/  FMUL.FTZ R97, R0, R97 ;  /* 0x0000006100617220 */ /* 0x000fe20000410000 */
[----:B------:R-:W4:Y:S01]  /*161b0*/  MUFU.EX2 R159, R155 ;  /* 0x0000009b009f7308 */ /* 0x000f220000000800 */
[----:B--2---:R-:W-:Y:S09]  /*161c0*/  FADD.FTZ R0, R101, R152 ;  /* 0x0000009865007221 */ /* 0x004ff20000010000 */
[----:B------:R-:W-:Y:S01]  /*161d0*/  MUFU.EX2 R155, R163 ;  /* 0x000000a3009b7308 */ /* 0x000fe20000000800 */
[----:B---3--:R-:W-:Y:S04]  /*161e0*/  FADD.FTZ R0, R2, R0 ;  /* 0x0000000002007221 */ /* 0x008fe80000010000 */
[----:B------:R-:W-:Y:S05]  /*161f0*/  FADD.FTZ R0, R116, R0 ;  /* 0x0000000074007221 */ /* 0x000fea0000010000 */
[----:B------:R-:W2:Y:S01]  /*16200*/  MUFU.EX2 R152, R170 ;  /* 0x000000aa00987308 */ /* 0x000ea20000000800 */
        /* <DEDUP_REMOVED lines=26> */
[----:B------:R-:W-:Y:S03]  /*163b0*/  F2FP.PACK_AB R109, R160, R207 ;  /* 0x000000cfa06d723e */ /* 0x000fe600000000ff */
[----:B------:R-:W-:Y:S02]  /*163c0*/  F2FP.PACK_AB R110, R102, R116 ;  /* 0x00000074666e723e */ /* 0x000fe400000000ff */
[----:B------:R-:W3:Y:S02]  /*163d0*/  LDSM.16.MT88.4 R116, [R172+0x800] ;  /* 0x00080000ac74783b */ /* 0x000ee40000004200 */
[----:B------:R-:W5:Y:S01]  /*163e0*/  MUFU.EX2 R2, R167 ;  /* 0x000000a700027308 */ /* 0x000f620000000800 */
[----:B----4-:R-:W-:Y:S02]  /*163f0*/  F2FP.PACK_AB R111, R158, R159 ;  /* 0x0000009f9e6f723e */ /* 0x010fe400000000ff */
[----:B--2---:R-:W-:Y:S05]  /*16400*/  F2FP.PACK_AB R149, R152, R153 ;  /* 0x000000999895723e */ /* 0x004fea00000000ff */
[C---:B------:R-:W-:Y:S02]  /*16410*/  HMMA.16816.F32 R4, R108.reuse, R112, R4 ;  /* 0x000000706c04723c */ /* 0x040fe40000001804 */
[----:B------:R-:W2:Y:S03]  /*16420*/  MUFU.EX2 R102, R165 ;  /* 0x000000a500667308 */ /* 0x000ea60000000800 */
[----:B-1----:R-:W-:Y:S03]  /*16430*/  FADD.FTZ R0, R101, R0 ;  /* 0x0000000065007221 */ /* 0x002fe60000010000 */
[C---:B------:R-:W-:Y:S01]  /*16440*/  HMMA.16816.F32 R8, R108.reuse, R114, R8 ;  /* 0x000000726c08723c */ /* 0x040fe20000001808 */
[----:B------:R-:W1:Y:S03]  /*16450*/  LDSM.16.MT88.4 R112, [R175+0x800] ;  /* 0x00080000af70783b */ /* 0x000e660000004200 */
[----:B-----5:R-:W-:Y:S04]  /*16460*/  FADD.FTZ R0, R2, R0 ;  /* 0x0000000002007221 */ /* 0x020fe80000010000 */
[----:B------:R-:W-:Y:S04]  /*16470*/  FADD.FTZ R0, R120, R0 ;  /* 0x0000000078007221 */ /* 0x000fe80000010000 */
[----:B--2---:R-:W-:Y:S01]  /*16480*/  FADD.FTZ R0, R102, R0 ;  /* 0x0000000066007221 */ /* 0x004fe20000010000 */
[C---:B---3--:R-:W-:Y:S03]  /*16490*/  HMMA.16816.F32 R12, R108.reuse, R116, R12 ;  /* 0x000000746c0c723c */ /* 0x048fe6000000180c */
        /* <DEDUP_REMOVED lines=52> */
[----:B------:R-:W-:Y:S01]  /*167e0*/  MOV R102, R3 ;  /* 0x0000000300667202 */ /* 0x000fe20000000f00 */
[C---:B---3--:R-:W-:Y:S04]  /*167f0*/  HMMA.16816.F32 R20, R108.reuse, R120, R20 ;  /* 0x000000786c14723c */ /* 0x048fe80000001814 */
[----:B------:R-:W-:Y:S02]  /*16800*/  FADD.FTZ R208, R101, R0 ;  /* 0x0000000065d07221 */ /* 0x000fe40000010000 */
[----:B------:R-:W-:Y:S01]  /*16810*/  FADD.FTZ R0, R126, R2 ;  /* 0x000000027e007221 */ /* 0x000fe20000010000 */
[----:B------:R-:W-:Y:S01]  /*16820*/  MUFU.EX2 R101, R196 ;  /* 0x000000c400657308 */ /* 0x000fe20000000800 */
[C---:B------:R-:W-:Y:S01]  /*16830*/  HMMA.16816.F32 R24, R108.reuse, R122, R24 ;  /* 0x0000007a6c18723c */ /* 0x040fe20000001818 */
[----:B------:R-:W1:Y:S03]  /*16840*/  LDSM.16.MT88.4 R120, [R172+0x3000] ;  /* 0x00300000ac78783b */ /* 0x000e660000004200 */
[----:B------:R-:W-:Y:S04]  /*16850*/  FADD.FTZ R0, R207, R0 ;  /* 0x00000000cf007221 */ /* 0x000fe80000010000 */
[C---:B-----5:R-:W-:Y:S01]  /*16860*/  HMMA.16816.F32 R28, R108.reuse, R112, R28 ;  /* 0x000000706c1c723c */ /* 0x060fe2000000181c */
[----:B------:R-:W-:Y:S01]  /*16870*/  LDSM.16.MT88.4 R124, [R172+0x1800] ;  /* 0x00180000ac7c783b */ /* 0x000fe20000004200 */
[----:B------:R-:W3:Y:S02]  /*16880*/  MUFU.EX2 R2, R205 ;  /* 0x000000cd00027308 */ /* 0x000ee40000000800 */
[----:B------:R-:W-:Y:S04]  /*16890*/  FADD.FTZ R0, R160, R0 ;  /* 0x00000000a0007221 */ /* 0x000fe80000010000 */
[C---:B------:R-:W-:Y:S01]  /*168a0*/  HMMA.16816.F32 R32, R108.reuse, R114, R32 ;  /* 0x000000726c20723c */ /* 0x040fe20000001820 */
[----:B------:R-:W4:Y:S03]  /*168b0*/  LDSM.16.MT88.4 R112, [R175+0x3000] ;  /* 0x00300000af70783b */ /* 0x000f260000004200 */
[----:B------:R-:W-:Y:S04]  /*168c0*/  FADD.FTZ R0, R159, R0 ;  /* 0x000000009f007221 */ /* 0x000fe80000010000 */
[----:B------:R-:W-:Y:S01]  /*168d0*/  FADD.FTZ R0, R158, R0 ;  /* 0x000000009e007221 */ /* 0x000fe20000010000 */
[C---:B--2---:R-:W-:Y:S03]  /*168e0*/  HMMA.16816.F32 R36, R108.reuse, R116, R36 ;  /* 0x000000746c24723c */ /* 0x044fe60000001824 */
[----:B------:R-:W-:Y:S04]  /*168f0*/  FADD.FTZ R0, R157, R0 ;  /* 0x000000009d007221 */ /* 0x000fe80000010000 */
[----:B------:R-:W-:Y:S01]  /*16900*/  FADD.FTZ R0, R156, R0 ;  /* 0x000000009c007221 */ /* 0x000fe20000010000 */
[C---:B------:R-:W-:Y:S01]  /*16910*/  HMMA.16816.F32 R40, R108.reuse, R118, R40 ;  /* 0x000000766c28723c */ /* 0x040fe20000001828 */
[----:B------:R-:W2:Y:S03]  /*16920*/  LDSM.16.MT88.4 R116, [R174+0x3000] ;  /* 0x00300000ae74783b */ /* 0x000ea60000004200 */
[----:B---3--:R-:W-:Y:S01]  /*16930*/  F2FP.PACK_AB R151, R2, R101 ;  /* 0x000000650297723e */ /* 0x008fe200000000ff */
[----:B------:R-:W-:Y:S03]  /*16940*/  FADD.FTZ R0, R155, R0 ;  /* 0x000000009b007221 */ /* 0x000fe60000010000 */
        /* <DEDUP_REMOVED lines=9> */
[----:B------:R-:W-:Y:S01]  /*169e0*/  FADD.FTZ R0, R101, R0 ;  /* 0x0000000065007221 */ /* 0x000fe20000010000 */
[----:B------:R-:W-:Y:S03]  /*169f0*/  MOV R101, R100 ;  /* 0x0000006400657202 */ /* 0x000fe60000000f00 */
[----:B------:R-:W-:Y:S01]  /*16a00*/  FADD.FTZ R206, R2, R0 ;  /* 0x0000000002ce7221 */ /* 0x000fe20000010000 */
[C---:B--2---:R-:W-:Y:S08]  /*16a10*/  HMMA.16816.F32 R60, R108.reuse, R116, R60 ;  /* 0x000000746c3c723c */ /* 0x044ff0000000183c */
[C---:B------:R-:W-:Y:S01]  /*16a20*/  HMMA.16816.F32 R64, R108.reuse, R118, R64 ;  /* 0x000000766c40723c */ /* 0x040fe20000001840 */
[----:B------:R-:W2:Y:S07]  /*16a30*/  LDSM.16.MT88.4 R116, [R175+0x5000] ;  /* 0x00500000af74783b */ /* 0x000eae0000004200 */
        /* <DEDUP_REMOVED lines=44> */
[----:B------:R-:W-:-:S07]  /*16d00*/  @P0 BRA `(.L_x_847) ;  /* 0xffffc3a000000947 */ /* 0x000fce000383ffff */
.L_x_826:
[----:B------:R-:W-:Y:S02]  /*16d10*/  IMAD.MOV.U32 R0, RZ, RZ, c[0x0][0x2c4] ;  /* 0x0000b100ff007624 */ /* 0x000fe400078e00ff */
[----:B------:R-:W-:-:S03]  /*16d20*/  IMAD.MOV.U32 R3, RZ, RZ, c[0x0][0x32c] ;  /* 0x0000cb00ff037624 */ /* 0x000fc600078e00ff */
[----:B------:R-:W-:Y:S02]  /*16d30*/  ISETP.NE.AND P0, PT, R0, 0x1, PT ;  /* 0x000000010000780c */ /* 0x000fe40003f05270 */
[----:B------:R-:W-:-:S11]  /*16d40*/  IADD3 R0, R233, 0x7f, RZ ;  /* 0x0000007fe9007810 */ /* 0x000fd60007ffe0ff */
[----:B------:R-:W-:-:S05]  /*16d50*/  @P0 IMAD.HI.U32 R2, R0, c[0x0][0x2c8], RZ ;  /* 0x0000b20000020a27 */ /* 0x000fca00078e00ff */
[----:B------:R-:W-:Y:S02]  /*16d60*/  @P0 SHF.R.U32.HI R0, RZ, c[0x0][0x2cc], R2 ;  /* 0x0000b300ff000a19 */ /* 0x000fe40000011602 */
[----:B------:R-:W-:Y:S02]  /*16d70*/  ISETP.GE.AND P0, PT, R3, 0x1, PT ;  /* 0x000000010300780c */ /* 0x000fe40003f06270 */
[----:B------:R-:W-:-:S05]  /*16d80*/  IADD3 R2, R216, 0x1, -R217 ;  /* 0x00000001d8027810 */ /* 0x000fca0007ffe8d9 */
        /* <DEDUP_REMOVED lines=13> */
.L_x_850:
[----:B------:R-:W-:-:S04]  /*16e60*/  MOV R3, 0x1 ;  /* 0x0000000100037802 */ /* 0x000fc80000000f00 */
[----:B------:R-:W-:-:S13]  /*16e70*/  ISETP.NE.AND P0, PT, R3, c[0x0][0x32c], PT ;  /* 0x0000cb0003007a0c */ /* 0x000fda0003f05270 */
[----:B------:R-:W-:-:S05]  /*16e80*/  @P0 IMAD.HI.U32 R3, R0, c[0x0][0x330], RZ ;  /* 0x0000cc0000030a27 */ /* 0x000fca00078e00ff */
[----:B------:R-:W-:Y:S02]  /*16e90*/  @P0 SHF.R.U32.HI R0, RZ, c[0x0][0x334], R3 ;  /* 0x0000cd00ff000a19 */ /* 0x000fe40000011603 */
.L_x_851:
[----:B------:R-:W-:Y:S05]  /*16ea0*/  BSYNC B0 ;  /* 0x0000000000007941 */ /* 0x000fea0003800000 */
.L_x_849:
[----:B------:R-:W-:-:S05]  /*16eb0*/  IMAD R0, R0, c[0x0][0x32c], RZ ;  /* 0x0000cb0000007a24 */ /* 0x000fca00078e02ff */
[----:B------:R-:W-:-:S04]  /*16ec0*/  IMNMX R2, R2, R0, !PT ;  /* 0x0000000002027217 */ /* 0x000fc80007800200 */
.L_x_848:
        /* <DEDUP_REMOVED lines=9> */
[----:B------:R-:W-:Y:S02]  /*16f60*/  MOV R195, R194 ;  /* 0x000000c200c37202 */ /* 0x000fe40000000f00 */
.L_x_863:
        /* <DEDUP_REMOVED lines=37> */
.L_x_970:
        /* <DEDUP_REMOVED lines=21> */
.L_x_971:
        /* <DEDUP_REMOVED lines=22> */
.L_x_854:
[----:B------:R-:W-:Y:S05]  /*17470*/  BSYNC B0 ;  /* 0x0000000000007941 */ /* 0x000fea0003800000 */
.L_x_853:
        /* <DEDUP_REMOVED lines=217> */
[----:B--234-:R-:W-:Y:S01]  /*18210*/  SHF.L.U64.HI R15, R203, 0x1, R218 ;  /* 0x00000001cb0f7819 */ /* 0x01cfe200000102da */
        /* <DEDUP_REMOVED lines=33> */
.L_x_972:
        /* <DEDUP_REMOVED lines=21> */
.L_x_973:
        /* <DEDUP_REMOVED lines=22> */
.L_x_858:
[----:B--234-:R-:W-:Y:S05]  /*186e0*/  BSYNC B0 ;  /* 0x0000000000007941 */ /* 0x01cfea0003800000 */
.L_x_857:
[----:B-1----:R-:W-:Y:S01]  /*186f0*/  FMNMX.FTZ R2, R166, R101, !PT ;  /* 0x00000065a6027209 */ /* 0x002fe20007810000 */
        /* <DEDUP_REMOVED lines=34> */
.L_x_974:
[----:B-12---:R-:W-:Y:S01]  /*18920*/  FMNMX.FTZ R4, R4, R0, !PT ;  /* 0x0000000004047209 */ /* 0x006fe20007810000 */
[----:B------:R-:W-:-:S05]  /*18930*/  BRA.DIV ~URZ, `(.L_x_862) ;  /* 0x0000bc827f007947 */ /* 0x000fca000b800000 */
[----:B------:R-:W1:Y:S02]  /*18940*/  SHFL.BFLY PT, R0, R4, 0x1, 0x1f ;  /* 0x0c201f0004007f89 */ /* 0x000e6400000e0000 */
[----:B-1----:R-:W-:Y:S02]  /*18950*/  FMNMX.FTZ R100, R4, R0, !PT ;  /* 0x0000000004647209 */ /* 0x002fe40007810000 */
[----:B------:R-:W1:Y:S02]  /*18960*/  SHFL.BFLY PT, R0, R5, 0x2, 0x1f ;  /* 0x0c401f0005007f89 */ /* 0x000e6400000e0000 */
[----:B-1----:R-:W-:Y:S05]  /*18970*/  FMNMX.FTZ R4, R5, R0, !PT ;  /* 0x0000000005047209 */ /* 0x002fea0007810000 */
[----:B------:R1:W2:Y:S02]  /*18980*/  SHFL.BFLY PT, R0, R4, 0x1, 0x1f ;  /* 0x0c201f0004007f89 */ /* 0x0002a400000e0000 */
.L_x_975:
        /* <DEDUP_REMOVED lines=54> */
[--C-:B------:R-:W-:Y:S01]  /*18cf0*/  FFMA.FTZ R159, R156, c[0x0][0x2d0], -R4.reuse ;  /* 0x0000b4009c9f7a23 */ /* 0x100fe20000010804 */
[----:B------:R-:W-:Y:S01]  /*18d00*/  MUFU.EX2 R158, R158 ;  /* 0x0000009e009e7308 */ /* 0x000fe20000000800 */
[--C-:B------:R-:W-:Y:S02]  /*18d10*/  FFMA.FTZ R156, R155, c[0x0][0x2d0], -R4.reuse ;  /* 0x0000b4009b9c7a23 */ /* 0x100fe40000010804 */
[----:B------:R-:W-:Y:S02]  /*18d20*/  FFMA.FTZ R194, R20, c[0x0][0x2d0], -R4 ;  /* 0x0000b40014c27a23 */ /* 0x000fe40000010804 */
[----:B------:R-:W-:Y:S02]  /*18d30*/  FADD.FTZ R4, R9, R7 ;  /* 0x0000000709047221 */ /* 0x000fe40000010000 */
[C---:B------:R-:W-:Y:S02]  /*18d40*/  FMUL.FTZ R18, R0.reuse, R126 ;  /* 0x0000007e00127220 */ /* 0x040fe40000410000 */
[----:B------:R-:W-:Y:S01]  /*18d50*/  FMUL.FTZ R19, R0, R127 ;  /* 0x0000007f00137220 */ /* 0x000fe20000410000 */
[----:B------:R-:W3:Y:S01]  /*18d60*/  MUFU.EX2 R7, R6 ;  /* 0x0000000600077308 */ /* 0x000ee20000000800 */
[----:B------:R-:W-:Y:S02]  /*18d70*/  FADD.FTZ R155, R8, R4 ;  /* 0x00000004089b7221 */ /* 0x000fe40000010000 */
[C---:B------:R-:W-:Y:S02]  /*18d80*/  FMUL.FTZ R4, R2.reuse, R136 ;  /* 0x0000008802047220 */ /* 0x040fe40000410000 */
[C---:B--2---:R-:W-:Y:S02]  /*18d90*/  FMUL.FTZ R5, R2.reuse, R137 ;  /* 0x0000008902057220 */ /* 0x044fe40000410000 */
[C---:B------:R-:W-:Y:S02]  /*18da0*/  FMUL.FTZ R17, R2.reuse, R125 ;  /* 0x0000007d02117220 */ /* 0x040fe40000410000 */
[C---:B------:R-:W-:Y:S01]  /*18db0*/  FMUL.FTZ R8, R2.reuse, R132 ;  /* 0x0000008402087220 */ /* 0x040fe20000410000 */
[----:B------:R-:W-:Y:S01]  /*18dc0*/  MUFU.EX2 R126, R101 ;  /* 0x00000065007e7308 */ /* 0x000fe20000000800 */
[----:B------:R-:W-:Y:S02]  /*18dd0*/  FMUL.FTZ R9, R2, R133 ;  /* 0x0000008502097220 */ /* 0x000fe40000410000 */
[----:B------:R-:W-:Y:S02]  /*18de0*/  FMUL.FTZ R11, R0, R135 ;  /* 0x00000087000b7220 */ /* 0x000fe40000410000 */
[C---:B------:R-:W-:Y:S02]  /*18df0*/  FMUL.FTZ R12, R2.reuse, R128 ;  /* 0x00000080020c7220 */ /* 0x040fe40000410000 */
[----:B------:R-:W-:Y:S02]  /*18e00*/  FMUL.FTZ R13, R2, R129 ;  /* 0x00000081020d7220 */ /* 0x000fe40000410000 */
[C---:B------:R-:W-:Y:S01]  /*18e10*/  FMUL.FTZ R14, R0.reuse, R130 ;  /* 0x00000082000e7220 */ /* 0x040fe20000410000 */
[----:B------:R-:W2:Y:S01]  /*18e20*/  MUFU.EX2 R127, R102 ;  /* 0x00000066007f7308 */ /* 0x000ea20000000800 */
[----:B------:R-:W-:Y:S02]  /*18e30*/  FMUL.FTZ R15, R0, R131 ;  /* 0x00000083000f7220 */ /* 0x000fe40000410000 */
[----:B------:R-:W-:Y:S01]  /*18e40*/  FMUL.FTZ R16, R2, R124 ;  /* 0x0000007c02107220 */ /* 0x000fe20000410000 */
[C---:B---3--:R-:W-:Y:S01]  /*18e50*/  F2FP.PACK_AB R149, R7.reuse, R10 ;  /* 0x0000000a0795723e */ /* 0x048fe200000000ff */
[C---:B------:R-:W-:Y:S02]  /*18e60*/  FFMA.FTZ R6, R0.reuse, R206, R10 ;  /* 0x000000ce00067223 */ /* 0x040fe4000001000a */
[C---:B------:R-:W-:Y:S02]  /*18e70*/  FMUL.FTZ R10, R0.reuse, R134 ;  /* 0x00000086000a7220 */ /* 0x040fe40000410000 */
[----:B------:R-:W-:Y:S01]  /*18e80*/  FADD.FTZ R125, R7, R6 ;  /* 0x00000006077d7221 */ /* 0x000fe20000010000 */
[----:B------:R-:W-:Y:S01]  /*18e90*/  LDSM.16.MT88.4 R132, [R147+0x1800] ;  /* 0x001800009384783b */ /* 0x000fe20000004200 */
[C---:B------:R-:W-:Y:S01]  /*18ea0*/  FMUL.FTZ R6, R0.reuse, R138 ;  /* 0x0000008a00067220 */ /* 0x040fe20000410000 */
[----:B------:R-:W-:Y:S01]  /*18eb0*/  MUFU.EX2 R124, R196 ;  /* 0x000000c4007c7308 */ /* 0x000fe20000000800 */
[----:B------:R-:W-:Y:S02]  /*18ec0*/  FMUL.FTZ R7, R0, R139 ;  /* 0x0000008b00077220 */ /* 0x000fe40000410000 */
[----:B------:R-:W-:Y:S02]  /*18ed0*/  FMUL.FTZ R21, R2, R121 ;  /* 0x0000007902157220 */ /* 0x000fe40000410000 */
[C---:B------:R-:W-:Y:S02]  /*18ee0*/  FMUL.FTZ R22, R0.reuse, R122 ;  /* 0x0000007a00167220 */ /* 0x040fe40000410000 */
[----:B------:R-:W-:Y:S02]  /*18ef0*/  FMUL.FTZ R23, R0, R123 ;  /* 0x0000007b00177220 */ /* 0x000fe40000410000 */
[C---:B------:R-:W-:Y:S01]  /*18f00*/  FMUL.FTZ R20, R2.reuse, R120 ;  /* 0x0000007802147220 */ /* 0x040fe20000410000 */
[----:B------:R-:W-:Y:S01]  /*18f10*/  MUFU.EX2 R102, R157 ;  /* 0x0000009d00667308 */ /* 0x000fe20000000800 */
[----:B------:R-:W-:Y:S01]  /*18f20*/  FMUL.FTZ R25, R2, R117 ;  /* 0x0000007502197220 */ /* 0x000fe20000410000 */
[----:B--2---:R-:W-:Y:S01]  /*18f30*/  F2FP.PACK_AB R151, R127, R126 ;  /* 0x0000007e7f97723e */ /* 0x004fe200000000ff */
[C---:B------:R-:W-:Y:S02]  /*18f40*/  FMUL.FTZ R26, R0.reuse, R118 ;  /* 0x00000076001a7220 */ /* 0x040fe40000410000 */
[----:B------:R-:W-:Y:S02]  /*18f50*/  FMUL.FTZ R27, R0, R119 ;  /* 0x00000077001b7220 */ /* 0x000fe40000410000 */
[C---:B------:R-:W-:Y:S02]  /*18f60*/  FMUL.FTZ R28, R2.reuse, R112 ;  /* 0x00000070021c7220 */ /* 0x040fe40000410000 */
[C---:B-1----:R-:W-:Y:S01]  /*18f70*/  HMMA.16816.F32 R4, R148.reuse, R108, R4 ;  /* 0x0000006c9404723c */ /* 0x042fe20000001804 */
[----:B------:R-:W-:Y:S04]  /*18f80*/  MUFU.EX2 R120, R166 ;  /* 0x000000a600787308 */ /* 0x000fe80000000800 */
[----:B------:R-:W-:Y:S02]  /*18f90*/  FMUL.FTZ R29, R2, R113 ;  /* 0x00000071021d7220 */ /* 0x000fe40000410000 */
[C---:B------:R-:W-:Y:S01]  /*18fa0*/  FMUL.FTZ R30, R0.reuse, R114 ;  /* 0x00000072001e7220 */ /* 0x040fe20000410000 */
[C---:B------:R-:W-:Y:S01]  /*18fb0*/  HMMA.16816.F32 R8, R148.reuse, R110, R8 ;  /* 0x0000006e9408723c */ /* 0x040fe20000001808 */
[----:B------:R-:W1:Y:S02]  /*18fc0*/  LDSM.16.MT88.4 R108, [R172] ;  /* 0x00000000ac6c783b */ /* 0x000e640000004200 */
[----:B------:R-:W-:Y:S01]  /*18fd0*/  MUFU.EX2 R159, R159 ;  /* 0x0000009f009f7308 */ /* 0x000fe20000000800 */
[----:B------:R-:W-:Y:S02]  /*18fe0*/  FMUL.FTZ R31, R0, R115 ;  /* 0x00000073001f7220 */ /* 0x000fe40000410000 */
[C---:B------:R-:W-:Y:S02]  /*18ff0*/  FMUL.FTZ R24, R2.reuse, R116 ;  /* 0x0000007402187220 */ /* 0x040fe40000410000 */
[C---:B------:R-:W-:Y:S01]  /*19000*/  FMUL.FTZ R36, R2.reuse, R36 ;  /* 0x0000002402247220 */ /* 0x040fe20000410000 */
[----:B------:R-:W-:Y:S03]  /*19010*/  LDSM.16.MT88.4 R112, [R147+0x800] ;  /* 0x000800009370783b */ /* 0x000fe60000004200 */
        /* <DEDUP_REMOVED lines=69> */
[C---:B------:R-:W-:Y:S01]  /*19470*/  FMUL.FTZ R93, R2.reuse, R93 ;  /* 0x0000005d025d7220 */ /* 0x040fe20000410000 */
[C---:B-1----:R-:W-:Y:S03]  /*19480*/  HMMA.16816.F32 R28, R148.reuse, R108, R28 ;  /* 0x0000006c941c723c */ /* 0x042fe6000000181c */
[C---:B------:R-:W-:Y:S02]  /*19490*/  FMUL.FTZ R96, R2.reuse, R96 ;  /* 0x0000006002607220 */ /* 0x040fe40000410000 */
[----:B------:R-:W-:Y:S02]  /*194a0*/  FMUL.FTZ R97, R2, R97 ;  /* 0x0000006102617220 */ /* 0x000fe40000410000 */
[----:B------:R-:W1:Y:S01]  /*194b0*/  MUFU.EX2 R2, R161 ;  /* 0x000000a100027308 */ /* 0x000e620000000800 */
[C---:B------:R-:W-:Y:S01]  /*194c0*/  HMMA.16816.F32 R32, R148.reuse, R110, R32 ;  /* 0x0000006e9420723c */ /* 0x040fe20000001820 */
[----:B------:R-:W3:Y:S03]  /*194d0*/  LDSM.16.MT88.4 R108, [R147+0x2000] ;  /* 0x00200000936c783b */ /* 0x000ee60000004200 */
[C---:B------:R-:W-:Y:S02]  /*194e0*/  FMUL.FTZ R94, R0.reuse, R94 ;  /* 0x0000005e005e7220 */ /* 0x040fe40000410000 */
[C---:B------:R-:W-:Y:S02]  /*194f0*/  FMUL.FTZ R95, R0.reuse, R95 ;  /* 0x0000005f005f7220 */ /* 0x040fe40000410000 */
[C---:B------:R-:W-:Y:S01]  /*19500*/  FMUL.FTZ R98, R0.reuse, R98 ;  /* 0x0000006200627220 */ /* 0x040fe20000410000 */
[----:B------:R-:W4:Y:S03]  /*19510*/  MUFU.EX2 R161, R153 ;  /* 0x0000009900a17308 */ /* 0x000f260000000800 */
[----:B------:R-:W-:Y:S02]  /*19520*/  FMUL.FTZ R99, R0, R99 ;  /* 0x0000006300637220 */ /* 0x000fe40000410000 */
[----:B--2---:R-:W-:Y:S05]  /*19530*/  FADD.FTZ R0, R101, R155 ;  /* 0x0000009b65007221 */ /* 0x004fea0000010000 */
[----:B------:R-:W-:Y:S01]  /*19540*/  MUFU.EX2 R155, R163 ;  /* 0x000000a3009b7308 */ /* 0x000fe20000000800 */
[----:B-1----:R-:W-:Y:S04]  /*19550*/  FADD.FTZ R0, R2, R0 ;  /* 0x0000000002007221 */ /* 0x002fe80000010000 */
[----:B------:R-:W-:Y:S05]  /*19560*/  FADD.FTZ R0, R116, R0 ;  /* 0x0000000074007221 */ /* 0x000fea0000010000 */
[----:B------:R-:W1:Y:S01]  /*19570*/  MUFU.EX2 R153, R168 ;  /* 0x000000a800997308 */ /* 0x000e620000000800 */
[----:B------:R-:W-:Y:S01]  /*19580*/  FADD.FTZ R0, R102, R0 ;  /* 0x0000000066007221 */ /* 0x000fe20000010000 */
[C---:B---3--:R-:W-:Y:S08]  /*19590*/  HMMA.16816.F32 R36, R148.reuse, R108, R36 ;  /* 0x0000006c9424723c */ /* 0x048ff00000001824 */
        /* <DEDUP_REMOVED lines=22> */
[----:B------:R-:W-:Y:S01]  /*19700*/  HMMA.16816.F32 R96, R148, R110, R96 ;  /* 0x0000006e9460723c */ /* 0x000fe20000001860 */
[----:B------:R-:W2:Y:S03]  /*19710*/  MUFU.EX2 R101, R169 ;  /* 0x000000a900657308 */ /* 0x000ea60000000800 */
[----:B----4-:R-:W-:Y:S03]  /*19720*/  F2FP.PACK_AB R109, R160, R161 ;  /* 0x000000a1a06d723e */ /* 0x010fe600000000ff */
[----:B------:R-:W-:Y:S02]  /*19730*/  F2FP.PACK_AB R110, R102, R116 ;  /* 0x00000074666e723e */ /* 0x000fe400000000ff */
[----:B------:R-:W3:Y:S02]  /*19740*/  LDSM.16.MT88.4 R116, [R172+0x800] ;  /* 0x00080000ac74783b */ /* 0x000ee40000004200 */
[----:B------:R-:W4:Y:S01]  /*19750*/  MUFU.EX2 R2, R167 ;  /* 0x000000a700027308 */ /* 0x000f220000000800 */
[----:B------:R-:W-:Y:S02]  /*19760*/  F2FP.PACK_AB R111, R158, R157 ;  /* 0x0000009d9e6f723e */ /* 0x000fe400000000ff */
[----:B-1----:R-:W-:Y:S05]  /*19770*/  F2FP.PACK_AB R149, R152, R153 ;  /* 0x000000999895723e */ /* 0x002fea00000000ff */
[C---:B------:R-:W-:Y:S02]  /*19780*/  HMMA.16816.F32 R4, R108.reuse, R112, R4 ;  /* 0x000000706c04723c */ /* 0x040fe40000001804 */
[----:B------:R-:W1:Y:S03]  /*19790*/  MUFU.EX2 R102, R165 ;  /* 0x000000a500667308 */ /* 0x000e660000000800 */
[----:B--2---:R-:W-:Y:S03]  /*197a0*/  FADD.FTZ R0, R101, R0 ;  /* 0x0000000065007221 */ /* 0x004fe60000010000 */
[C---:B------:R-:W-:Y:S01]  /*197b0*/  HMMA.16816.F32 R8, R108.reuse, R114, R8 ;  /* 0x000000726c08723c */ /* 0x040fe20000001808 */
[----:B------:R-:W2:Y:S03]  /*197c0*/  LDSM.16.MT88.4 R112, [R175+0x800] ;  /* 0x00080000af70783b */ /* 0x000ea60000004200 */
[----:B----4-:R-:W-:Y:S04]  /*197d0*/  FADD.FTZ R0, R2, R0 ;  /* 0x0000000002007221 */ /* 0x010fe80000010000 */
[----:B------:R-:W-:Y:S04]  /*197e0*/  FADD.FTZ R0, R120, R0 ;  /* 0x0000000078007221 */ /* 0x000fe80000010000 */
[----:B-1----:R-:W-:Y:S01]  /*197f0*/  FADD.FTZ R0, R102, R0 ;  /* 0x0000000066007221 */ /* 0x002fe20000010000 */
[C---:B---3--:R-:W-:Y:S03]  /*19800*/  HMMA.16816.F32 R12, R108.reuse, R116, R12 ;  /* 0x000000746c0c723c */ /* 0x048fe6000000180c */
[----:B------:R-:W-:Y:S05]  /*19810*/  FADD.FTZ R0, R124, R0 ;  /* 0x000000007c007221 */ /* 0x000fea0000010000 */
        /* <DEDUP_REMOVED lines=33> */
[----:B------:R-:W3:Y:S01]  /*19a30*/  LDSM.16.MT88.4 R120, [R175+0x1000] ;  /* 0x00100000af78783b */ /* 0x000ee20000004200 */
[----:B------:R-:W-:Y:S02]  /*19a40*/  MUFU.EX2 R102, R205 ;  /* 0x000000cd00667308 */ /* 0x000fe40000000800 */
[----:B------:R-:W-:Y:S02]  /*19a50*/  F2FP.PACK_AB R108, R2, R101 ;  /* 0x00000065026c723e */ /* 0x000fe400000000ff */
[----:B------:R-:W-:Y:S02]  /*19a60*/  F2FP.PACK_AB R109, R156, R159 ;  /* 0x0000009f9c6d723e */ /* 0x000fe400000000ff */
[----:B------:R-:W-:Y:S04]  /*19a70*/  F2FP.PACK_AB R111, R154, R155 ;  /* 0x0000009b9a6f723e */ /* 0x000fe800000000ff */
[----:B------:R-:W4:Y:S03]  /*19a80*/  MUFU.EX2 R2, R197 ;  /* 0x000000c500027308 */ /* 0x000f260000000800 */
[C---:B--2---:R-:W-:Y:S07]  /*19a90*/  HMMA.16816.F32 R4, R108.reuse, R112, R4 ;  /* 0x000000706c04723c */ /* 0x044fee0000001804 */
[----:B------:R-:W2:Y:S01]  /*19aa0*/  MUFU.EX2 R101, R204 ;  /* 0x000000cc00657308 */ /* 0x000ea20000000800 */
[C---:B------:R-:W-:Y:S01]  /*19ab0*/  HMMA.16816.F32 R8, R108.reuse, R114, R8 ;  /* 0x000000726c08723c */ /* 0x040fe20000001808 */
[----:B------:R-:W5:Y:S07]  /*19ac0*/  LDSM.16.MT88.4 R112, [R174+0x1000] ;  /* 0x00100000ae70783b */ /* 0x000f6e0000004200 */
[C---:B-1----:R-:W-:Y:S04]  /*19ad0*/  HMMA.16816.F32 R12, R108.reuse, R116, R12 ;  /* 0x000000746c0c723c */ /* 0x042fe8000000180c */
[C---:B----4-:R-:W-:Y:S01]  /*19ae0*/  F2FP.PACK_AB R148, R2.reuse, R124 ;  /* 0x0000007c0294723e */ /* 0x050fe200000000ff */
[----:B------:R-:W-:Y:S02]  /*19af0*/  FADD.FTZ R0, R2, R0 ;  /* 0x0000000002007221 */ /* 0x000fe40000010000 */
[----:B------:R-:W-:Y:S01]  /*19b00*/  FADD.FTZ R2, R126, R125 ;  /* 0x0000007d7e027221 */ /* 0x000fe20000010000 */
[C---:B------:R-:W-:Y:S01]  /*19b10*/  HMMA.16816.F32 R16, R108.reuse, R118, R16 ;  /* 0x000000766c10723c */ /* 0x040fe20000001810 */
[----:B------:R-:W1:Y:S03]  /*19b20*/  LDSM.16.MT88.4 R116, [R147+0x3000] ;  /* 0x003000009374783b */ /* 0x000e660000004200 */
[----:B------:R-:W-:Y:S01]  /*19b30*/  FADD.FTZ R0, R102, R0 ;  /* 0x0000000066007221 */ /* 0x000fe20000010000 */
[C---:B--2---:R-:W-:Y:S02]  /*19b40*/  F2FP.PACK_AB R150, R101.reuse, R102 ;  /* 0x000000666596723e */ /* 0x044fe400000000ff */
[----:B------:R-:W-:Y:S01]  /*19b50*/  MOV R102, R3 ;  /* 0x0000000300667202 */ /* 0x000fe20000000f00 */
[C---:B---3--:R-:W-:Y:S04]  /*19b60*/  HMMA.16816.F32 R20, R108.reuse, R120, R20 ;  /* 0x000000786c14723c */ /* 0x048fe80000001814 */
[----:B------:R-:W-:Y:S02]  /*19b70*/  FADD.FTZ R208, R101, R0 ;  /* 0x0000000065d07221 */ /* 0x000fe40000010000 */
[----:B------:R-:W-:Y:S01]  /*19b80*/  FADD.FTZ R0, R127, R2 ;  /* 0x000000027f007221 */ /* 0x000fe20000010000 */
[----:B------:R-:W-:Y:S01]  /*19b90*/  MUFU.EX2 R101, R171 ;  /* 0x000000ab00657308 */ /* 0x000fe20000000800 */
[C---:B------:R-:W-:Y:S01]  /*19ba0*/  HMMA.16816.F32 R24, R108.reuse, R122, R24 ;  /* 0x0000007a6c18723c */ /* 0x040fe20000001818 */
[----:B------:R-:W2:Y:S03]  /*19bb0*/  LDSM.16.MT88.4 R120, [R172+0x3000] ;  /* 0x00300000ac78783b */ /* 0x000ea60000004200 */
        /* <DEDUP_REMOVED lines=9> */
[C---:B-1----:R-:W-:Y:S03]  /*19c50*/  HMMA.16816.F32 R36, R108.reuse, R116, R36 ;  /* 0x000000746c24723c */ /* 0x042fe60000001824 */
[----:B------:R-:W-:Y:S04]  /*19c60*/  FADD.FTZ R0, R159, R0 ;  /* 0x000000009f007221 */ /* 0x000fe80000010000 */
[----:B------:R-:W-:Y:S01]  /*19c70*/  FADD.FTZ R0, R156, R0 ;  /* 0x000000009c007221 */ /* 0x000fe20000010000 */
[C---:B------:R-:W-:Y:S01]  /*19c80*/  HMMA.16816.F32 R40, R108.reuse, R118, R40 ;  /* 0x000000766c28723c */ /* 0x040fe20000001828 */
[----:B------:R-:W1:Y:S03]  /*19c90*/  LDSM.16.MT88.4 R116, [R174+0x3000] ;  /* 0x00300000ae74783b */ /* 0x000e660000004200 */
[----:B---3--:R-:W-:Y:S01]  /*19ca0*/  F2FP.PACK_AB R151, R2, R101 ;  /* 0x000000650297723e */ /* 0x008fe200000000ff */
[----:B------:R-:W-:Y:S01]  /*19cb0*/  FADD.FTZ R0, R155, R0 ;  /* 0x000000009b007221 */ /* 0x000fe20000010000 */
[----:B------:R-:W-:Y:S02]  /*19cc0*/  IADD3 R194, R195, -0x1, RZ ;  /* 0xffffffffc3c27810 */ /* 0x000fe40007ffe0ff */
[C---:B--2---:R-:W-:Y:S04]  /*19cd0*/  HMMA.16816.F32 R44, R108.reuse, R120, R44 ;  /* 0x000000786c2c723c */ /* 0x044fe8000000182c */
[----:B------:R-:W-:Y:S01]  /*19ce0*/  FADD.FTZ R0, R154, R0 ;  /* 0x000000009a007221 */ /* 0x000fe20000010000 */
[----:B------:R-:W-:Y:S03]  /*19cf0*/  MOV R195, R194 ;  /* 0x000000c200c37202 */ /* 0x000fe60000000f00 */
[C---:B------:R-:W-:Y:S01]  /*19d00*/  HMMA.16816.F32 R48, R108.reuse, R122, R48 ;  /* 0x0000007a6c30723c */ /* 0x040fe20000001830 */
[----:B------:R-:W2:Y:S03]  /*19d10*/  LDSM.16.MT88.4 R120, [R147+0x5000] ;  /* 0x005000009378783b */ /* 0x000ea60000004200 */
        /* <DEDUP_REMOVED lines=8> */
[C---:B-1----:R-:W-:Y:S08]  /*19da0*/  HMMA.16816.F32 R60, R108.reuse, R116, R60 ;  /* 0x000000746c3c723c */ /* 0x042ff0000000183c */
[C---:B------:R-:W-:Y:S01]  /*19db0*/  HMMA.16816.F32 R64, R108.reuse, R118, R64 ;  /* 0x000000766c40723c */ /* 0x040fe20000001840 */
[----:B------:R-:W1:Y:S07]  /*19dc0*/  LDSM.16.MT88.4 R116, [R175+0x5000] ;  /* 0x00500000af74783b */ /* 0x000e6e0000004200 */
[C---:B--2---:R-:W-:Y:S08]  /*19dd0*/  HMMA.16816.F32 R68, R108.reuse, R120, R68 ;  /* 0x000000786c44723c */ /* 0x044ff00000001844 */
[C---:B------:R-:W-:Y:S01]  /*19de0*/  HMMA.16816.F32 R72, R108.reuse, R122, R72 ;  /* 0x0000007a6c48723c */ /* 0x040fe20000001848 */
[----:B------:R-:W2:Y:S07]  /*19df0*/  LDSM.16.MT88.4 R120, [R174+0x5000] ;  /* 0x00500000ae78783b */ /* 0x000eae0000004200 */
[C---:B---3--:R-:W-:Y:S08]  /*19e00*/  HMMA.16816.F32 R76, R108.reuse, R112, R76 ;  /* 0x000000706c4c723c */ /* 0x048ff0000000184c */
[C---:B------:R-:W-:Y:S08]  /*19e10*/  HMMA.16816.F32 R80, R108.reuse, R114, R80 ;  /* 0x000000726c50723c */ /* 0x040ff00000001850 */
[C---:B-1----:R-:W-:Y:S08]  /*19e20*/  HMMA.16816.F32 R84, R108.reuse, R116, R84 ;  /* 0x000000746c54723c */ /* 0x042ff00000001854 */
[C---:B------:R-:W-:Y:S01]  /*19e30*/  HMMA.16816.F32 R88, R108.reuse, R118, R88 ;  /* 0x000000766c58723c */ /* 0x040fe20000001858 */
[----:B------:R-:W1:Y:S07]  /*19e40*/  LDSM.16.MT88.4 R116, [R175+0x1800] ;  /* 0x00180000af74783b */ /* 0x000e6e0000004200 */
[C---:B--2---:R-:W-:Y:S08]  /*19e50*/  HMMA.16816.F32 R92, R108.reuse, R120, R92 ;  /* 0x000000786c5c723c */ /* 0x044ff0000000185c */
        /* <DEDUP_REMOVED lines=36> */
.L_x_852:
[----:B------:R-:W-:-:S13]  /*1a0a0*/  ISETP.GE.AND P0, PT, R194, R215, PT ;  /* 0x000000d7c200720c */ /* 0x000fda0003f06270 */
[----:B------:R-:W-:Y:S05]  /*1a0b0*/  @!P0 BRA `(.L_x_864) ;  /* 0x00003b6000008947 */ /* 0x000fea0003800000 */
[----:B------:R-:W-:Y:S02]  /*1a0c0*/  MOV R102, R16 ;  /* 0x0000001000667202 */ /* 0x000fe40000000f00 */
[----:B------:R-:W-:Y:S02]  /*1a0d0*/  MOV R101, R100 ;  /* 0x0000006400657202 */ /* 0x000fe40000000f00 */
.L_x_882:
[----:B------:R-:W-:Y:S04]  /*1a0e0*/  DEPBAR.LE SB0, 0x0 ;  /* 0x000080000000791a */ /* 0x000fe80000000000 */
[----:B------:R-:W-:Y:S01]  /*1a0f0*/  WARPSYNC 0xffffffff ;  /* 0xffffffff00007948 */ /* 0x000fe20003800000 */
[----:B------:R-:W-:Y:S01]  /*1a100*/  BAR.SYNC.DEFER_BLOCKING 0x0 ;  /* 0x0000000000007b1d */ /* 0x000fe20000010000 */
[----:B------:R-:W-:Y:S01]  /*1a110*/  SHF.R.S32.HI R0, RZ, 0x1f, R199 ;  /* 0x0000001fff007819 */ /* 0x000fe200000114c7 */
[----:B------:R-:W-:Y:S01]  /*1a120*/  IMAD.WIDE.U32 R2, R199, c[0x0][0x208], RZ ;  /* 0x00008200c7027a25 */ /* 0x000fe200078e00ff */
[C---:B------:R-:W-:Y:S02]  /*1a130*/  SHF.L.U64.HI R23, R203.reuse, 0x1, R218 ;  /* 0x00000001cb177819 */ /* 0x040fe400000102da */
[----:B------:R-:W-:Y:S01]  /*1a140*/  SHF.L.U64.HI R15, R202, 0x1, R219 ;  /* 0x00000001ca0f7819 */ /* 0x000fe200000102db */
[----:B------:R-:W-:Y:S01]  /*1a150*/  IMAD R0, R0, c[0x0][0x208], RZ ;  /* 0x0000820000007a24 */ /* 0x000fe200078e02ff */
[----:B------:R-:W-:Y:S01]  /*1a160*/  SHF.L.U32 R14, R202, 0x1, RZ ;  /* 0x00000001ca0e7819 */ /* 0x000fe200000006ff */
[----:B------:R-:W-:Y:S01]  /*1a170*/  IMAD.SHL.U32 R22, R203, 0x2, RZ ;  /* 0x00000002cb167824 */ /* 0x000fe200078e00ff */
[C---:B------:R-:W-:Y:S01]  /*1a180*/  SHF.L.U64.HI R13, R200.reuse, 0x1, R201 ;  /* 0x00000001c80d7819 */ /* 0x040fe200000102c9 */
[----:B------:R-:W-:Y:S02]  /*1a190*/  IMAD R0, R199, c[0x0][0x20c], R0 ;  /* 0x00008300c7007a24 */ /* 0x000fe400078e0200 */
[----:B------:R-:W-:Y:S02]  /*1a1a0*/  IMAD.SHL.U32 R12, R200, 0x2, RZ ;  /* 0x00000002c80c7824 */ /* 0x000fe400078e00ff */
[----:B------:R-:W-:Y:S01]  /*1a1b0*/  IMAD.IADD R3, R3, 0x1, R0 ;  /* 0x0000000103037824 */ /* 0x000fe200078e0200 */
[----:B------:R-:W-:Y:S03]  /*1a1c0*/  SHF.R.S32.HI R0, RZ, 0x1f, R198 ;  /* 0x0000001fff007819 */ /* 0x000fe600000114c6 */
        /* <DEDUP_REMOVED lines=19> */
.L_x_976:
[----:B------:R-:W5:Y:S01]  /*1a300*/  SHFL.IDX PT, R4, R5, RZ, 0x181f ;  /* 0x00181fff05047589 */ /* 0x000f6200000e0000 */
[----:B------:R-:W-:Y:S01]  /*1a310*/  ISETP.GE.AND P0, PT, R200, c[0x0][0x1d4], PT ;  /* 0x00007500c8007a0c */ /* 0x000fe20003f06270 */
[----:B------:R-:W-:Y:S01]  /*1a320*/  BSSY B0, `(.L_x_866) ;  /* 0x0000141000007945 */ /* 0x000fe20003800000 */
[----:B------:R-:W-:Y:S02]  /*1a330*/  ISETP.GE.AND P4, PT, R202, c[0x0][0x1d4], PT ;  /* 0x00007500ca007a0c */ /* 0x000fe40003f86270 */
[----:B------:R-:W-:Y:S02]  /*1a340*/  SEL R100, RZ, 0x10, P0 ;  /* 0x00000010ff647807 */ /* 0x000fe40000000000 */
[----:B------:R-:W-:Y:S01]  /*1a350*/  SEL R21, RZ, 0x10, P4 ;  /* 0x00000010ff157807 */ /* 0x000fe20002000000 */
[----:B------:R-:W-:Y:S01]  /*1a360*/  SHFL.IDX PT, R3, R7, 0x1, 0x181f ;  /* 0x00381f0007037f89 */ /* 0x000fe200000e0000 */
[----:B------:R-:W-:Y:S04]  /*1a370*/  ISETP.GE.AND P3, PT, R203, c[0x0][0x1d4], PT ;  /* 0x00007500cb007a0c */ /* 0x000fe80003f66270 */
[----:B------:R-:W-:Y:S03]  /*1a380*/  SEL R20, RZ, 0x10, P3 ;  /* 0x00000010ff147807 */ /* 0x000fe60001800000 */
[----:B------:R4:W3:Y:S02]  /*1a390*/  SHFL.IDX PT, R2, R5, 0x1, 0x181f ;  /* 0x00381f0005027f89 */ /* 0x0008e400000e0000 */
[----:B----4-:R-:W-:Y:S02]  /*1a3a0*/  IADD3 R5, -R100, 0x10, RZ ;  /* 0x0000001064057810 */ /* 0x010fe40007ffe1ff */
[----:B-----5:R-:W-:Y:S02]  /*1a3b0*/  IADD3 R6, P1, R4, R12, RZ ;  /* 0x0000000c04067210 */ /* 0x020fe40007f3e0ff */
[----:B------:R-:W-:Y:S02]  /*1a3c0*/  LOP3.LUT R5, R5, 0xf, RZ, 0xc0, !PT ;  /* 0x0000000f05057812 */ /* 0x000fe400078ec0ff */
[----:B---3--:R-:W-:Y:S05]  /*1a3d0*/  IADD3.X R7, R0, R13, RZ, P1, !PT ;  /* 0x0000000d00077210 */ /* 0x008fea0000ffe4ff */
[----:B------:R3:W-:Y:S01]  /*1a3e0*/  LDGSTS.E.BYPASS.LTC128B.128 [R193+0x100], [R6.64], !P0 ;  /* 0x0010000006c17fae */ /* 0x0007e2000c101d48 */
[-C--:B------:R-:W-:Y:S02]  /*1a3f0*/  IADD3 R12, P1, P0, R5, R2.reuse, R12 ;  /* 0x00000002050c7210 */ /* 0x080fe4000783e00c */
[----:B------:R-:W-:Y:S02]  /*1a400*/  IADD3 R5, -R20, 0x10, RZ ;  /* 0x0000001014057810 */ /* 0x000fe40007ffe1ff */
[-C--:B------:R-:W-:Y:S02]  /*1a410*/  IADD3.X R13, RZ, R3.reuse, R13, P1, P0 ;  /* 0x00000003ff0d7210 */ /* 0x080fe40000fe040d */
[----:B------:R-:W-:Y:S02]  /*1a420*/  LOP3.LUT R28, R5, 0xf, RZ, 0xc0, !PT ;  /* 0x0000000f051c7812 */ /* 0x000fe400078ec0ff */
[C---:B---3--:R-:W-:Y:S04]  /*1a430*/  IADD3 R6, -R21.reuse, 0x10, RZ ;  /* 0x0000001015067810 */ /* 0x048fe80007ffe1ff */
[----:B------:R-:W-:Y:S04]  /*1a440*/  LOP3.LUT R6, R6, 0xf, RZ, 0xc0, !PT ;  /* 0x0000000f06067812 */ /* 0x000fe800078ec0ff */
[----:B------:R-:W-:Y:S04]  /*1a450*/  IADD3 R6, P1, P0, R6, R2, R14 ;  /* 0x0000000206067210 */ /* 0x000fe8000783e00e */
[----:B------:R-:W-:Y:S02]  /*1a460*/  IADD3.X R7, RZ, R3, R15, P1, P0 ;  /* 0x00000003ff077210 */ /* 0x000fe40000fe040f */
[----:B------:R-:W-:Y:S04]  /*1a470*/  IADD3 R14, P0, R4, R14, RZ ;  /* 0x0000000e040e7210 */ /* 0x000fe80007f1e0ff */
[----:B------:R-:W-:Y:S02]  /*1a480*/  IADD3.X R15, R0, R15, RZ, P0, !PT ;  /* 0x0000000f000f7210 */ /* 0x000fe400007fe4ff */
[----:B------:R-:W-:Y:S03]  /*1a490*/  IADD3 R4, P0, R4, R22, RZ ;  /* 0x0000001604047210 */ /* 0x000fe60007f1e0ff */
[----:B------:R3:W-:Y:S01]  /*1a4a0*/  LDGSTS.E.BYPASS.LTC128B.128 [R193+0x2100], [R14.64], !P4 ;  /* 0x021000000ec17fae */ /* 0x0007e2000e101d48 */
[----:B------:R-:W-:Y:S02]  /*1a4b0*/  IADD3.X R5, R0, R23, RZ, P0, !PT ;  /* 0x0000001700057210 */ /* 0x000fe400007fe4ff */
[----:B------:R-:W-:Y:S04]  /*1a4c0*/  IADD3 R2, P1, P0, R28, R2, R22 ;  /* 0x000000021c027210 */ /* 0x000fe8000783e016 */
[----:B------:R-:W-:Y:S01]  /*1a4d0*/  IADD3.X R3, RZ, R3, R23, P1, P0 ;  /* 0x00000003ff037210 */ /* 0x000fe20000fe0417 */
[----:B------:R4:W-:Y:S01]  /*1a4e0*/  LDGSTS.E.BYPASS.LTC128B.128 [R193+0x4100], [R4.64], !P3 ;  /* 0x0410000004c17fae */ /* 0x0009e2000d901d48 */
[----:B------:R-:W-:Y:S11]  /*1a4f0*/  ISETP.NE.U32.AND P0, PT, R100, RZ, PT ;  /* 0x000000ff6400720c */ /* 0x000ff60003f05070 */
[----:B------:R-:W-:Y:S02]  /*1a500*/  @!UPT UIADD3 URZ, URZ, URZ, URZ ;  /* 0x0000003f3f3ff290 */ /* 0x000fe4000fffe03f */
[----:B------:R3:W-:Y:S01]  /*1a510*/  LDGSTS.E.BYPASS.LTC128B.128.ZFILL [R193+0x1100], [R12.64], P0 ;  /* 0x011000000cc17fae */ /* 0x0007e20008141d48 */
[----:B------:R-:W-:Y:S11]  /*1a520*/  ISETP.NE.U32.AND P0, PT, R21, RZ, PT ;  /* 0x000000ff1500720c */ /* 0x000ff60003f05070 */
[----:B------:R-:W-:Y:S02]  /*1a530*/  @!UPT UIADD3 URZ, URZ, URZ, URZ ;  /* 0x0000003f3f3ff290 */ /* 0x000fe4000fffe03f */
[----:B------:R4:W-:Y:S01]  /*1a540*/  LDGSTS.E.BYPASS.LTC128B.128.ZFILL [R193+0x3100], [R6.64], P0 ;  /* 0x0310000006c17fae */ /* 0x0009e20008141d48 */
[----:B------:R-:W-:Y:S11]  /*1a550*/  ISETP.NE.U32.AND P0, PT, R20, RZ, PT ;  /* 0x000000ff1400720c */ /* 0x000ff60003f05070 */
[----:B------:R-:W-:Y:S02]  /*1a560*/  @!UPT UIADD3 URZ, URZ, URZ, URZ ;  /* 0x0000003f3f3ff290 */ /* 0x000fe4000fffe03f */
[----:B------:R5:W-:Y:S01]  /*1a570*/  LDGSTS.E.BYPASS.LTC128B.128.ZFILL [R193+0x5100], [R2.64], P0 ;  /* 0x0510000002c17fae */ /* 0x000be20008141d48 */
[----:B------:R-:W-:Y:S07]  /*1a580*/  ISETP.GT.AND P0, PT, R194, R215, PT ;  /* 0x000000d7c200720c */ /* 0x000fee0003f04270 */
[----:B------:R-:W0:Y:S01]  /*1a590*/  LDGDEPBAR ;  /* 0x00000000000079af */ /* 0x000e220000000000 */
[C---:B--2-4-:R-:W-:Y:S08]  /*1a5a0*/  HMMA.16816.F32 R4, R32.reuse, R8, RZ ;  /* 0x000000082004723c */ /* 0x054ff000000018ff */
[C---:B------:R-:W-:Y:S08]  /*1a5b0*/  HMMA.16816.F32 R8, R32.reuse, R10, RZ ;  /* 0x0000000a2008723c */ /* 0x040ff000000018ff */
[C---:B---3--:R-:W-:Y:S08]  /*1a5c0*/  HMMA.16816.F32 R12, R32.reuse, R16, RZ ;  /* 0x00000010200c723c */ /* 0x048ff000000018ff */
[C---:B------:R-:W-:Y:S08]  /*1a5d0*/  HMMA.16816.F32 R16, R32.reuse, R18, RZ ;  /* 0x000000122010723c */ /* 0x040ff000000018ff */
[C---:B-1----:R-:W-:Y:S08]  /*1a5e0*/  HMMA.16816.F32 R20, R32.reuse, R24, RZ ;  /* 0x000000182014723c */ /* 0x042ff000000018ff */
        /* <DEDUP_REMOVED lines=137> */
[----:B-----5:R-:W-:Y:S06]  /*1ae80*/  FMUL.FTZ R2, R11, c[0x0][0x320] ;  /* 0x0000c8000b027a20 */ /* 0x020fec0000410000 */
[----:B------:R3:W4:Y:S11]  /*1ae90*/  MUFU.TANH R171, R2 ;  /* 0x0000000200ab7308 */ /* 0x0007360000002400 */
[----:B------:R-:W-:Y:S02]  /*1aea0*/  FMUL.FTZ R3, R18, c[0x0][0x320] ;  /* 0x0000c80012037a20 */ /* 0x000fe40000410000 */
[----:B-1----:R-:W-:Y:S02]  /*1aeb0*/  FMUL.FTZ R0, R5, c[0x0][0x320] ;  /* 0x0000c80005007a20 */ /* 0x002fe40000410000 */
[----:B------:R-:W1:Y:S01]  /*1aec0*/  MUFU.TANH R164, R3 ;  /* 0x0000000300a47308 */ /* 0x000e620000002400 */
[----:B---3--:R-:W-:Y:S09]  /*1aed0*/  FMUL.FTZ R2, R19, c[0x0][0x320] ;  /* 0x0000c80013027a20 */ /* 0x008ff20000410000 */
[----:B------:R3:W1:Y:S10]  /*1aee0*/  MUFU.TANH R169, R0 ;  /* 0x0000000000a97308 */ /* 0x0006740000002400 */
[----:B------:R-:W1:Y:S01]  /*1aef0*/  MUFU.TANH R163, R2 ;  /* 0x0000000200a37308 */ /* 0x000e620000002400 */
[----:B---3--:R-:W-:Y:S09]  /*1af00*/  FMUL.FTZ R0, R6, c[0x0][0x320] ;  /* 0x0000c80006007a20 */ /* 0x008ff20000410000 */
[----:B------:R3:W1:Y:S02]  /*1af10*/  MUFU.TANH R197, R0 ;  /* 0x0000000000c57308 */ /* 0x0006640000002400 */
[----:B---3--:R-:W-:Y:S02]  /*1af20*/  FMUL.FTZ R0, R7, c[0x0][0x320] ;  /* 0x0000c80007007a20 */ /* 0x008fe40000410000 */
[----:B------:R-:W3:Y:S06]  /*1af30*/  LDSM.16.M88.4 R4, [R173+0x5000] ;  /* 0x00500000ad04783b */ /* 0x000eec0000000200 */
[----:B------:R5:W1:Y:S02]  /*1af40*/  MUFU.TANH R196, R0 ;  /* 0x0000000000c47308 */ /* 0x000a640000002400 */
[----:B-----5:R-:W-:Y:S08]  /*1af50*/  FMUL.FTZ R0, R8, c[0x0][0x320] ;  /* 0x0000c80008007a20 */ /* 0x020ff00000410000 */
[----:B------:R5:W1:Y:S01]  /*1af60*/  MUFU.TANH R166, R0 ;  /* 0x0000000000a67308 */ /* 0x000a620000002400 */
[C---:B---3--:R-:W-:Y:S08]  /*1af70*/  HMMA.16816.F32 R20, R148.reuse, R4, R20 ;  /* 0x000000049414723c */ /* 0x048ff00000001814 */
[C---:B------:R-:W-:Y:S04]  /*1af80*/  HMMA.16816.F32 R24, R148.reuse, R6, R24 ;  /* 0x000000069418723c */ /* 0x040fe80000001818 */
[----:B-----5:R-:W-:Y:S04]  /*1af90*/  FMUL.FTZ R0, R9, c[0x0][0x320] ;  /* 0x0000c80009007a20 */ /* 0x020fe80000410000 */
[----:B------:R3:W1:Y:S04]  /*1afa0*/  MUFU.TANH R165, R0 ;  /* 0x0000000000a57308 */ /* 0x0006680000002400 */
[----:B---3--:R-:W-:Y:S02]  /*1afb0*/  FMUL.FTZ R0, R10, c[0x0][0x320] ;  /* 0x0000c8000a007a20 */ /* 0x008fe40000410000 */
[----:B------:R-:W3:Y:S01]  /*1afc0*/  LDSM.16.M88.4 R8, [R173+0x5800] ;  /* 0x00580000ad08783b */ /* 0x000ee20000000200 */
[----:B------:R-:W-:Y:S04]  /*1afd0*/  DEPBAR.LE SB0, 0x0 ;  /* 0x000080000000791a */ /* 0x000fe80000000000 */
[----:B------:R5:W1:Y:S03]  /*1afe0*/  MUFU.TANH R195, R0 ;  /* 0x0000000000c37308 */ /* 0x000a660000002400 */
[----:B------:R-:W-:Y:S01]  /*1aff0*/  BAR.SYNC.DEFER_BLOCKING 0x0 ;  /* 0x0000000000007b1d */ /* 0x000fe20000010000 */
[----:B-----5:R-:W-:Y:S06]  /*1b000*/  FMUL.FTZ R0, R12, c[0x0][0x320] ;  /* 0x0000c8000c007a20 */ /* 0x020fec0000410000 */
[----:B------:R5:W1:Y:S01]  /*1b010*/  MUFU.TANH R162, R0 ;  /* 0x0000000000a27308 */ /* 0x000a620000002400 */
[C---:B---3--:R-:W-:Y:S08]  /*1b020*/  HMMA.16816.F32 R28, R148.reuse, R8, R28 ;  /* 0x00000008941c723c */ /* 0x048ff0000000181c */
[----:B------:R-:W-:Y:S04]  /*1b030*/  HMMA.16816.F32 R32, R148, R10, R32 ;  /* 0x0000000a9420723c */ /* 0x000fe80000001820 */
[----:B-----5:R-:W-:Y:S04]  /*1b040*/  FMUL.FTZ R0, R13, c[0x0][0x320] ;  /* 0x0000c8000d007a20 */ /* 0x020fe80000410000 */
[----:B------:R3:W1:Y:S04]  /*1b050*/  MUFU.TANH R161, R0 ;  /* 0x0000000000a17308 */ /* 0x0006680000002400 */
[----:B---3--:R-:W-:Y:S06]  /*1b060*/  FMUL.FTZ R0, R14, c[0x0][0x320] ;  /* 0x0000c8000e007a20 */ /* 0x008fec0000410000 */
[----:B------:R3:W1:Y:S02]  /*1b070*/  MUFU.TANH R168, R0 ;  /* 0x0000000000a87308 */ /* 0x0006640000002400 */
[----:B---3--:R-:W-:Y:S08]  /*1b080*/  FMUL.FTZ R0, R15, c[0x0][0x320] ;  /* 0x0000c8000f007a20 */ /* 0x008ff00000410000 */
        /* <DEDUP_REMOVED lines=36> */
[----:B------:R3:W1:Y:S01]  /*1b2d0*/  MUFU.TANH R156, R0 ;  /* 0x00000000009c7308 */ /* 0x0006620000002400 */
[----:B------:R-:W-:-:S05]  /*1b2e0*/  @!P0 BRA `(.L_x_867) ;  /* 0x0000044000008947 */ /* 0x000fca0003800000 */
[C---:B--2-4-:R-:W-:Y:S01]  /*1b2f0*/  SHF.L.U64.HI R14, R203.reuse, 0x1, R218 ;  /* 0x00000001cb0e7819 */ /* 0x054fe200000102da */
        /* <DEDUP_REMOVED lines=9> */
[----:B---3--:R-:W-:Y:S01]  /*1b390*/  IMAD.MOV.U32 R0, RZ, RZ, R2 ;  /* 0x000000ffff007224 */ /* 0x008fe200078e0002 */
        /* <DEDUP_REMOVED lines=23> */
.L_x_977:
[----:B------:R-:W-:-:S05]  /*1b510*/  BRA.DIV ~URZ, `(.L_x_869) ;  /* 0x000092427f007947 */ /* 0x000fca000b800000 */
[----:B------:R-:W4:Y:S01]  /*1b520*/  SHFL.IDX PT, R0, R8, RZ, 0x181f ;  /* 0x00181fff08007589 */ /* 0x000f2200000e0000 */
[----:B------:R-:W-:Y:S04]  /*1b530*/  IADD3 R2, -R100, 0x10, RZ ;  /* 0x0000001064027810 */ /* 0x000fe80007ffe1ff */
[----:B------:R-:W-:Y:S04]  /*1b540*/  LOP3.LUT R2, R2, 0xf, RZ, 0xc0, !PT ;  /* 0x0000000f02027812 */ /* 0x000fe800078ec0ff */
[----:B----4-:R-:W-:Y:S04]  /*1b550*/  IADD3 R2, P1, P0, R2, R0, R9 ;  /* 0x0000000002027210 */ /* 0x010fe8000783e009 */
[----:B---3--:R-:W-:Y:S02]  /*1b560*/  IADD3.X R3, RZ, R4, R10, P1, P0 ;  /* 0x00000004ff037210 */ /* 0x008fe40000fe040a */
        /* <DEDUP_REMOVED lines=8> */
[----:B---3--:R-:W-:Y:S03]  /*1b5f0*/  IADD3 R2, P0, R0, R13, RZ ;  /* 0x0000000d00027210 */ /* 0x008fe60007f1e0ff */
[----:B------:R4:W3:Y:S02]  /*1b600*/  SHFL.IDX PT, R0, R8, 0x1, 0x181f ;  /* 0x00381f0008007f89 */ /* 0x0008e400000e0000 */
[----:B------:R-:W-:Y:S02]  /*1b610*/  IMAD.X R3, R4, 0x1, R14, P0 ;  /* 0x0000000104037824 */ /* 0x000fe400000e060e */
[----:B------:R4:W2:Y:S04]  /*1b620*/  SHFL.IDX PT, R4, R5, 0x1, 0x181f ;  /* 0x00381f0005047f89 */ /* 0x0008a800000e0000 */
[----:B------:R4:W-:Y:S02]  /*1b630*/  LDGSTS.E.BYPASS.LTC128B.128 [R193+0xa100], [R2.64], !P3 ;  /* 0x0a10000002c17fae */ /* 0x0009e4000d901d48 */
.L_x_978:
[C---:B----4-:R-:W-:Y:S02]  /*1b640*/  IADD3 R2, -R100.reuse, 0x10, RZ ;  /* 0x0000001064027810 */ /* 0x050fe40007ffe1ff */
[----:B------:R-:W-:Y:S02]  /*1b650*/  ISETP.NE.U32.AND P0, PT, R100, RZ, PT ;  /* 0x000000ff6400720c */ /* 0x000fe40003f05070 */
[----:B------:R-:W-:Y:S04]  /*1b660*/  LOP3.LUT R2, R2, 0xf, RZ, 0xc0, !PT ;  /* 0x0000000f02027812 */ /* 0x000fe800078ec0ff */
[----:B---3--:R-:W-:Y:S04]  /*1b670*/  IADD3 R2, P2, P1, R2, R0, R9 ;  /* 0x0000000002027210 */ /* 0x008fe8000795e009 */
[----:B--2---:R-:W-:Y:S05]  /*1b680*/  IADD3.X R3, RZ, R4, R10, P2, P1 ;  /* 0x00000004ff037210 */ /* 0x004fea00017e240a */
        /* <DEDUP_REMOVED lines=10> */
.L_x_867:
[----:B--2-4-:R-:W-:Y:S05]  /*1b730*/  BSYNC B0 ;  /* 0x0000000000007941 */ /* 0x014fea0003800000 */
.L_x_866:
[----:B------:R-:W-:Y:S01]  /*1b740*/  LOP3.LUT R8, RZ, c[0x0][0x324], RZ, 0x33, !PT ;  /* 0x0000c900ff087a12 */ /* 0x000fe200078e33ff */
[----:B---3--:R-:W-:Y:S01]  /*1b750*/  IMAD.MOV.U32 R0, RZ, RZ, c[0x0][0x2c4] ;  /* 0x0000b100ff007624 */ /* 0x008fe200078e00ff */
[----:B------:R-:W0:Y:S01]  /*1b760*/  LDGDEPBAR ;  /* 0x00000000000079af */ /* 0x000e220000000000 */
[----:B------:R-:W-:Y:S02]  /*1b770*/  IMAD.IADD R4, R243, 0x1, R233 ;  /* 0x00000001f3047824 */ /* 0x000fe400078e02e9 */
[----:B------:R-:W-:Y:S01]  /*1b780*/  IMAD.SHL.U32 R5, R194, 0x40, RZ ;  /* 0x00000040c2057824 */ /* 0x000fe200078e00ff */
[----:B------:R-:W-:Y:S11]  /*1b790*/  ISETP.NE.AND P0, PT, R0, 0x1, PT ;  /* 0x000000010000780c */ /* 0x000ff60003f05270 */
[----:B------:R-:W-:Y:S02]  /*1b7a0*/  @!UPT UIADD3 URZ, URZ, URZ, URZ ;  /* 0x0000003f3f3ff290 */ /* 0x000fe4000fffe03f */
[----:B------:R-:W-:Y:S05]  /*1b7b0*/  @P0 IMAD.HI.U32 R0, R4, c[0x0][0x2c8], RZ ;  /* 0x0000b20004000a27 */ /* 0x000fea00078e00ff */
[----:B------:R-:W-:Y:S02]  /*1b7c0*/  @P0 SHF.R.U32.HI R4, RZ, c[0x0][0x2cc], R0 ;  /* 0x0000b300ff040a19 */ /* 0x000fe40000011600 */
[----:B------:R-:W-:Y:S04]  /*1b7d0*/  IADD3 R0, -R220, 0x1, -R5 ;  /* 0x00000001dc007810 */ /* 0x000fe80007ffe905 */
[----:B------:R-:W-:Y:S04]  /*1b7e0*/  IADD3 R6, -R217, R0, R216 ;  /* 0x00000000d9067210 */ /* 0x000fe80007ffe1d8 */
[----:B------:R-:W-:Y:S01]  /*1b7f0*/  IADD3 R7, R6, c[0x0][0x328], RZ ;  /* 0x0000ca0006077a10 */ /* 0x000fe20007ffe0ff */
[----:B------:R-:W-:-:S05]  /*1b800*/  BRA.DIV ~URZ, `(.L_x_870) ;  /* 0x000091627f007947 */ /* 0x000fca000b800000 */
[----:B------:R2:W3:Y:S02]  /*1b810*/  SHFL.IDX PT, R3, R4, RZ, 0x1c1f ;  /* 0x001c1fff04037589 */ /* 0x0004e400000e0000 */
.L_x_979:
[-C--:B---3--:R-:W-:Y:S01]  /*1b820*/  IADD3 R2, R7, R3.reuse, RZ ;  /* 0x0000000307027210 */ /* 0x088fe20007ffe0ff */
[----:B------:R-:W-:Y:S02]  /*1b830*/  IMAD.MOV.U32 R0, RZ, RZ, c[0x0][0x32c] ;  /* 0x0000cb00ff007624 */ /* 0x000fe400078e00ff */
[----:B------:R-:W-:Y:S03]  /*1b840*/  IMAD.IADD R6, R8, 0x1, R6 ;  /* 0x0000000108067824 */ /* 0x000fe600078e0206 */
[----:B------:R-:W-:Y:S02]  /*1b850*/  ISETP.GE.AND P0, PT, R0, 0x1, PT ;  /* 0x000000010000780c */ /* 0x000fe40003f06270 */
[----:B------:R-:W-:Y:S11]  /*1b860*/  IADD3 R0, R6, R3, RZ ;  /* 0x0000000306007210 */ /* 0x000ff60007ffe0ff */
        /* <DEDUP_REMOVED lines=14> */
.L_x_873:
[----:B------:R-:W-:Y:S04]  /*1b950*/  MOV R8, 0x1 ;  /* 0x0000000100087802 */ /* 0x000fe80000000f00 */
[----:B------:R-:W-:Y:S11]  /*1b960*/  ISETP.NE.AND P0, PT, R8, c[0x0][0x32c], PT ;  /* 0x0000cb0008007a0c */ /* 0x000ff60003f05270 */
[----:B------:R-:W-:Y:S02]  /*1b970*/  @!UPT UIADD3 URZ, URZ, URZ, URZ ;  /* 0x0000003f3f3ff290 */ /* 0x000fe4000fffe03f */
[----:B------:R-:W-:Y:S05]  /*1b980*/  @P0 IMAD.HI.U32 R8, R3, c[0x0][0x330], RZ ;  /* 0x0000cc0003080a27 */ /* 0x000fea00078e00ff */
[----:B------:R-:W-:Y:S02]  /*1b990*/  @P0 SHF.R.U32.HI R3, RZ, c[0x0][0x334], R8 ;  /* 0x0000cd00ff030a19 */ /* 0x000fe40000011608 */
.L_x_874:
[----:B------:R-:W-:Y:S05]  /*1b9a0*/  BSYNC B0 ;  /* 0x0000000000007941 */ /* 0x000fea0003800000 */
.L_x_872:
[----:B------:R-:W-:Y:S04]  /*1b9b0*/  IMAD R3, R3, c[0x0][0x32c], -R5 ;  /* 0x0000cb0003037a24 */ /* 0x000fe800078e0a05 */
[----:B------:R-:W-:Y:S05]  /*1b9c0*/  IMAD.IADD R3, R3, 0x1, -R220 ;  /* 0x0000000103037824 */ /* 0x000fea00078e0adc */
[----:B------:R-:W-:Y:S02]  /*1b9d0*/  IMNMX R0, R0, R3, !PT ;  /* 0x0000000300007217 */ /* 0x000fe40007800200 */
[----:B------:R-:W-:Y:S04]  /*1b9e0*/  IADD3 R3, R3, c[0x0][0x32c], RZ ;  /* 0x0000cb0003037a10 */ /* 0x000fe80007ffe0ff */
[----:B------:R-:W-:Y:S02]  /*1b9f0*/  IMNMX R2, R2, R3, PT ;  /* 0x0000000302027217 */ /* 0x000fe40003800200 */
.L_x_871:
[----:B------:R-:W-:Y:S04]  /*1ba00*/  ISETP.GT.AND P1, PT, R194, -0x1, PT ;  /* 0xffffffffc200780c */ /* 0x000fe80003f24270 */
[C---:B------:R-:W-:Y:S02]  /*1ba10*/  ISETP.GT.AND P2, PT, R0.reuse, RZ, P1 ;  /* 0x000000ff0000720c */ /* 0x040fe40000f44270 */
[----:B------:R-:W-:Y:S02]  /*1ba20*/  ISETP.GT.AND P0, PT, R0, 0x1, P1 ;  /* 0x000000010000780c */ /* 0x000fe40000f04270 */
[C---:B------:R-:W-:Y:S02]  /*1ba30*/  ISETP.LT.OR P2, PT, R2.reuse, 0x1, P2 ;  /* 0x000000010200780c */ /* 0x040fe40001741670 */
[----:B------:R-:W-:Y:S02]  /*1ba40*/  ISETP.LT.OR P0, PT, R2, 0x2, P0 ;  /* 0x000000020200780c */ /* 0x000fe40000701670 */
[----:B------:R-:W-:Y:S02]  /*1ba50*/  FSEL R22, R170, -INF , !P2 ;  /* 0xff800000aa167808 */ /* 0x000fe40005000000 */
[C---:B------:R-:W-:Y:S02]  /*1ba60*/  ISETP.GT.AND P2, PT, R0.reuse, 0x8, P1 ;  /* 0x000000080000780c */ /* 0x040fe40000f44270 */
[----:B-1----:R-:W-:Y:S02]  /*1ba70*/  FSEL R149, R169, -INF , !P0 ;  /* 0xff800000a9957808 */ /* 0x002fe40004000000 */
        /* <DEDUP_REMOVED lines=43> */
.L_x_980:
        /* <DEDUP_REMOVED lines=19> */
.L_x_878:
[----:B-12---:R-:W-:Y:S04]  /*1be60*/  MOV R4, 0x1 ;  /* 0x0000000100047802 */ /* 0x006fe80000000f00 */
[----:B------:R-:W-:Y:S11]  /*1be70*/  ISETP.NE.AND P0, PT, R4, c[0x0][0x32c], PT ;  /* 0x0000cb0004007a0c */ /* 0x000ff60003f05270 */
[----:B------:R-:W-:Y:S02]  /*1be80*/  @!UPT UIADD3 URZ, URZ, URZ, URZ ;  /* 0x0000003f3f3ff290 */ /* 0x000fe4000fffe03f */
[----:B------:R-:W-:Y:S05]  /*1be90*/  @P0 IMAD.HI.U32 R4, R3, c[0x0][0x330], RZ ;  /* 0x0000cc0003040a27 */ /* 0x000fea00078e00ff */
[----:B------:R-:W-:Y:S02]  /*1bea0*/  @P0 SHF.R.U32.HI R3, RZ, c[0x0][0x334], R4 ;  /* 0x0000cd00ff030a19 */ /* 0x000fe40000011604 */
.L_x_879:
[----:B------:R-:W-:Y:S05]  /*1beb0*/  BSYNC B0 ;  /* 0x0000000000007941 */ /* 0x000fea0003800000 */
.L_x_877:
[----:B------:R-:W-:Y:S04]  /*1bec0*/  IMAD R5, R3, c[0x0][0x32c], -R5 ;  /* 0x0000cb0003057a24 */ /* 0x000fe800078e0a05 */
[----:B------:R-:W-:Y:S05]  /*1bed0*/  IMAD.IADD R3, R5, 0x1, -R220 ;  /* 0x0000000105037824 */ /* 0x000fea00078e0adc */
[----:B------:R-:W-:Y:S02]  /*1bee0*/  IMNMX R0, R0, R3, !PT ;  /* 0x0000000300007217 */ /* 0x000fe40007800200 */
[----:B------:R-:W-:Y:S04]  /*1bef0*/  IADD3 R3, R3, c[0x0][0x32c], RZ ;  /* 0x0000cb0003037a10 */ /* 0x000fe80007ffe0ff */
[----:B------:R-:W-:Y:S02]  /*1bf00*/  IMNMX R2, R2, R3, PT ;  /* 0x0000000302027217 */ /* 0x000fe40003800200 */
.L_x_876:
        /* <DEDUP_REMOVED lines=82> */
.L_x_981:
[----:B-12---:R-:W-:Y:S01]  /*1c430*/  FMNMX.FTZ R4, R4, R0, !PT ;  /* 0x0000000004047209 */ /* 0x006fe20007810000 */
[----:B------:R-:W-:-:S05]  /*1c440*/  BRA.DIV ~URZ, `(.L_x_881) ;  /* 0x000086427f007947 */ /* 0x000fca000b800000 */
[----:B------:R-:W1:Y:S02]  /*1c450*/  SHFL.BFLY PT, R0, R4, 0x1, 0x1f ;  /* 0x0c201f0004007f89 */ /* 0x000e6400000e0000 */
[----:B-1----:R-:W-:Y:S02]  /*1c460*/  FMNMX.FTZ R100, R4, R0, !PT ;  /* 0x0000000004647209 */ /* 0x002fe40007810000 */
[----:B------:R-:W1:Y:S02]  /*1c470*/  SHFL.BFLY PT, R0, R5, 0x2, 0x1f ;  /* 0x0c401f0005007f89 */ /* 0x000e6400000e0000 */
[----:B-1----:R-:W-:Y:S05]  /*1c480*/  FMNMX.FTZ R4, R5, R0, !PT ;  /* 0x0000000005047209 */ /* 0x002fea0007810000 */
[----:B------:R1:W2:Y:S02]  /*1c490*/  SHFL.BFLY PT, R0, R4, 0x1, 0x1f ;  /* 0x0c201f0004007f89 */ /* 0x0002a400000e0000 */
.L_x_982:
        /* <DEDUP_REMOVED lines=45> */
[----:B------:R-:W-:Y:S02]  /*1c770*/  FMUL.FTZ R36, R0, R36 ;  /* 0x0000002400247220 */ /* 0x000fe40000410000 */
        /* <DEDUP_REMOVED lines=330> */
.L_x_864:
[----:B------:R-:W-:Y:S05]  /*1dc20*/  BRA.DIV ~URZ, `(.L_x_883) ;  /* 0x00006f327f007947 */ /* 0x000fea000b800000 */
[----:B------:R1:W2:Y:S02]  /*1dc30*/  SHFL.BFLY PT, R0, R208, 0x2, 0x1f ;  /* 0x0c401f00d0007f89 */ /* 0x0002a400000e0000 */
.L_x_983:
[----:B--2---:R-:W-:Y:S01]  /*1dc40*/  FADD.FTZ R5, R0, R208 ;  /* 0x000000d000057221 */ /* 0x004fe20000010000 */
[----:B------:R-:W-:Y:S05]  /*1dc50*/  BRA.DIV ~URZ, `(.L_x_884) ;  /* 0x00006f527f007947 */ /* 0x000fea000b800000 */
[----:B------:R-:W2:Y:S02]  /*1dc60*/  SHFL.BFLY PT, R0, R206, 0x2, 0x1f ;  /* 0x0c401f00ce007f89 */ /* 0x000ea400000e0000 */
[----:B--2---:R-:W-:-:S02]  /*1dc70*/  FADD.FTZ R4, R0, R206 ;  /* 0x000000ce00047221 */ /* 0x004fc40000010000 */
[----:B------:R-:W2:Y:S04]  /*1dc80*/  SHFL.BFLY PT, R0, R5, 0x1, 0x1f ;  /* 0x0c201f0005007f89 */ /* 0x000ea800000e0000 */
[----:B------:R3:W4:Y:S01]  /*1dc90*/  SHFL.BFLY PT, R3, R4, 0x1, 0x1f ;  /* 0x0c201f0004037f89 */ /* 0x00072200000e0000 */
[----:B--2---:R-:W-:-:S05]  /*1dca0*/  FADD.FTZ R5, R5, R0 ;  /* 0x0000000005057221 */ /* 0x004fca0000010000 */
.L_x_984:
[----:B------:R-:W-:Y:S01]  /*1dcb0*/  FSETP.NE.FTZ.AND P1, PT, R5, RZ, PT ;  /* 0x000000ff0500720b */ /* 0x000fe20003f35000 */
[----:B----4-:R-:W-:Y:S01]  /*1dcc0*/  FADD.FTZ R3, R3, R4 ;  /* 0x0000000403037221 */ /* 0x010fe20000010000 */
[----:B------:R-:W-:Y:S02]  /*1dcd0*/  MOV R15, 0xff800000 ;  /* 0xff800000000f7802 */ /* 0x000fe40000000f00 */
[----:B------:R-:W-:Y:S02]  /*1dce0*/  MOV R18, 0xff800000 ;  /* 0xff80000000127802 */ /* 0x000fe40000000f00 */
[----:B------:R-:W-:-:S07]  /*1dcf0*/  FSETP.NE.FTZ.AND P0, PT, R3, RZ, PT ;  /* 0x000000ff0300720b */ /* 0x000fce0003f15000 */
[----:B------:R-:W2:Y:S01]  /*1dd00*/  @P1 MUFU.LG2 R0, R5 ;  /* 0x0000000500001308 */ /* 0x000ea20000000c00 */
[----:B------:R-:W-:-:S05]  /*1dd10*/  @P1 MOV R2, 0x3f317218 ;  /* 0x3f31721800021802 */ /* 0x000fca0000000f00 */
[----:B------:R-:W-:Y:S01]  /*1dd20*/  @P1 FMUL.FTZ R2, R2, c[0x0][0x2d0] ;  /* 0x0000b40002021a20 */ /* 0x000fe20000410000 */
[----:B---3--:R-:W-:-:S05]  /*1dd30*/  @P0 MOV R4, 0x3f317218 ;  /* 0x3f31721800040802 */ /* 0x008fca0000000f00 */
[----:B------:R-:W-:Y:S02]  /*1dd40*/  @P0 FMUL.FTZ R4, R4, c[0x0][0x2d0] ;  /* 0x0000b40004040a20 */ /* 0x000fe40000410000 */
[----:B--2---:R-:W-:-:S04]  /*1dd50*/  @P1 FMUL.FTZ R0, R0, 0.69314718246459960938 ;  /* 0x3f31721800001820 */ /* 0x004fc80000410000 */
[----:B------:R-:W-:Y:S01]  /*1dd60*/  @P1 FFMA.FTZ R15, R2, R100, R0 ;  /* 0x00000064020f1223 */ /* 0x000fe20000010000 */
[----:B------:R-:W-:Y:S01]  /*1dd70*/  MOV R2, RZ ;  /* 0x000000ff00027202 */ /* 0x000fe20000000f00 */
[----:B------:R-:W2:Y:S08]  /*1dd80*/  @P0 MUFU.LG2 R0, R3 ;  /* 0x0000000300000308 */ /* 0x000eb00000000c00 */
[----:B------:R-:W3:Y:S01]  /*1dd90*/  @P1 MUFU.RCP R2, R5 ;  /* 0x0000000500021308 */ /* 0x000ee20000001000 */
[----:B--2---:R-:W-:-:S04]  /*1dda0*/  @P0 FMUL.FTZ R0, R0, 0.69314718246459960938 ;  /* 0x3f31721800000820 */ /* 0x004fc80000410000 */
[----:B------:R-:W-:Y:S01]  /*1ddb0*/  @P0 FFMA.FTZ R18, R4, R16, R0 ;  /* 0x0000001004120223 */ /* 0x000fe20000010000 */
[----:B------:R-:W-:Y:S01]  /*1ddc0*/  MOV R0, RZ ;  /* 0x000000ff00007202 */ /* 0x000fe20000000f00 */
[C---:B---3--:R-:W-:Y:S02]  /*1ddd0*/  FMUL.FTZ R100, R2.reuse, R116 ;  /* 0x0000007402647220 */ /* 0x048fe40000410000 */
[----:B------:R-:W-:-:S03]  /*1dde0*/  FMUL.FTZ R101, R2, R117 ;  /* 0x0000007502657220 */ /* 0x000fc60000410000 */
[----:B------:R-:W2:Y:S01]  /*1ddf0*/  @P0 MUFU.RCP R0, R3 ;  /* 0x0000000300000308 */ /* 0x000ea20000001000 */
        /* <DEDUP_REMOVED lines=14> */
[C---:B--2---:R-:W-:Y:S02]  /*1dee0*/  FMUL.FTZ R96, R0.reuse, R114 ;  /* 0x0000007200607220 */ /* 0x044fe40000410000 */
[----:B------:R-:W-:Y:S02]  /*1def0*/  FMUL.FTZ R97, R0, R115 ;  /* 0x0000007300617220 */ /* 0x000fe40000410000 */
        /* <DEDUP_REMOVED lines=53> */
[----:B------:R-:W-:Y:S01]  /*1e250*/  FMUL.FTZ R51, R0, R99 ;  /* 0x0000006300337220 */ /* 0x000fe20000410000 */
[----:B------:R-:W-:Y:S01]  /*1e260*/  MOV R0, 0x1 ;  /* 0x0000000100007802 */ /* 0x000fe20000000f00 */
        /* <DEDUP_REMOVED lines=24> */
.L_x_749:
        /* <DEDUP_REMOVED lines=17> */
.L_x_886:
[----:B------:R-:W-:Y:S05]  /*1e500*/  BSYNC B0 ;  /* 0x0000000000007941 */ /* 0x000fea0003800000 */
.L_x_885:
[----:B------:R-:W-:Y:S01]  /*1e510*/  PRMT R0, R0, 0x9910, RZ ;  /* 0x0000991000007816 */ /* 0x000fe200000000ff */
[----:B------:R-:W-:Y:S01]  /*1e520*/  BSSY B1, `(.L_x_887) ;  /* 0x0000386000017945 */ /* 0x000fe20003800000 */
[----:B------:R-:W-:Y:S02]  /*1e530*/  IMAD.MOV.U32 R86, RZ, RZ, R244 ;  /* 0x000000ffff567224 */ /* 0x000fe400078e00f4 */
[----:B------:R-:W-:-:S13]  /*1e540*/  ISETP.NE.AND P0, PT, R0, RZ, PT ;  /* 0x000000ff0000720c */ /* 0x000fda0003f05270 */
[----:B------:R-:W-:Y:S05]  /*1e550*/  @!P0 BRA `(.L_x_888) ;  /* 0x00002c4000008947 */ /* 0x000fea0003800000 */
[----:B------:R-:W2:Y:S04]  /*1e560*/  LDL R8, [R1+0x4] ;  /* 0x0000040001087983 */ /* 0x000ea80000100800 */
[----:B------:R-:W3:Y:S04]  /*1e570*/  LDL R7, [R1] ;  /* 0x0000000001077983 */ /* 0x000ee80000100800 */
[----:B------:R-:W4:Y:S04]  /*1e580*/  LDL R6, [R1+0x14] ;  /* 0x0000140001067983 */ /* 0x000f280000100800 */
[----:B------:R-:W3:Y:S04]  /*1e590*/  LDL R5, [R1+0xc] ;  /* 0x00000c0001057983 */ /* 0x000ee80000100800 */
[----:B------:R-:W3:Y:S04]  /*1e5a0*/  LDL R4, [R1+0x10] ;  /* 0x0000100001047983 */ /* 0x000ee80000100800 */
[----:B------:R-:W3:Y:S01]  /*1e5b0*/  LDL R3, [R1+0x8] ;  /* 0x0000080001037983 */ /* 0x000ee20000100800 */
[----:B------:R-:W-:Y:S01]  /*1e5c0*/  WARPSYNC 0xffffffff ;  /* 0xffffffff00007948 */ /* 0x000fe20003800000 */
[----:B------:R-:W-:Y:S01]  /*1e5d0*/  F2FP.PACK_AB R2, R23, R22 ;  /* 0x000000161702723e */ /* 0x000fe200000000ff */
[----:B------:R-:W-:Y:S01]  /*1e5e0*/  IMAD.MOV.U32 R14, RZ, RZ, c[0x0][0x388] ;  /* 0x0000e200ff0e7624 */ /* 0x000fe200078e00ff */
[----:B------:R-:W-:Y:S01]  /*1e5f0*/  BAR.SYNC.DEFER_BLOCKING 0x1, 0x100 ;  /* 0x0044000000007b1d */ /* 0x000fe20000010000 */
[----:B------:R-:W-:-:S02]  /*1e600*/  F2FP.PACK_AB R0, R85, R84 ;  /* 0x000000545500723e */ /* 0x000fc400000000ff */
[----:B------:R-:W-:Y:S02]  /*1e610*/  ISETP.NE.U32.AND P0, PT, RZ, c[0x0][0x508], PT ;  /* 0x00014200ff007a0c */ /* 0x000fe40003f05070 */
[----:B------:R-:W-:Y:S02]  /*1e620*/  ISETP.NE.U32.AND P2, PT, RZ, c[0x0][0x500], PT ;  /* 0x00014000ff007a0c */ /* 0x000fe40003f45070 */
[----:B------:R-:W-:Y:S02]  /*1e630*/  ISETP.NE.AND.EX P1, PT, RZ, c[0x0][0x50c], PT, P0 ;  /* 0x00014300ff007a0c */ /* 0x000fe40003f25300 */
[----:B------:R-:W-:Y:S01]  /*1e640*/  ISETP.NE.AND.EX P2, PT, RZ, c[0x0][0x504], PT, P2 ;  /* 0x00014100ff007a0c */ /* 0x000fe20003f45320 */
[----:B------:R1:W-:Y:S04]  /*1e650*/  STS [R251], R2 ;  /* 0x00000002fb007388 */ /* 0x0003e80000000800 */
[----:B------:R1:W-:Y:S02]  /*1e660*/  STS [R251+0x400], R0 ;  /* 0x00040000fb007388 */ /* 0x0003e40000000800 */
[----:B-1----:R-:W-:-:S02]  /*1e670*/  F2FP.PACK_AB R2, R25, R24 ;  /* 0x000000181902723e */ /* 0x002fc400000000ff */
[----:B------:R-:W-:-:S03]  /*1e680*/  F2FP.PACK_AB R0, R31, R30 ;  /* 0x0000001e1f00723e */ /* 0x000fc600000000ff */
[----:B------:R1:W-:Y:S04]  /*1e690*/  STS [R252], R2 ;  /* 0x00000002fc007388 */ /* 0x0003e80000000800 */
[----:B------:R1:W-:Y:S02]  /*1e6a0*/  STS [R252+0x400], R0 ;  /* 0x00040000fc007388 */ /* 0x0003e40000000800 */
[----:B-1----:R-:W-:Y:S02]  /*1e6b0*/  F2FP.PACK_AB R2, R27, R26 ;  /* 0x0000001a1b02723e */ /* 0x002fe400000000ff */
[----:B------:R-:W-:-:S03]  /*1e6c0*/  F2FP.PACK_AB R0, R125, R124 ;  /* 0x0000007c7d00723e */ /* 0x000fc600000000ff */
        /* <DEDUP_REMOVED lines=84> */
[----:B------:R-:W-:Y:S01]  /*1ec10*/  STS [R3+0x8000], R2 ;  /* 0x0080000203007388 */ /* 0x000fe20000000800 */
[----:B------:R-:W-:-:S03]  /*1ec20*/  IMAD.MOV.U32 R4, RZ, RZ, 0x4 ;  /* 0x00000004ff047424 */ /* 0x000fc600078e00ff */
[----:B------:R1:W-:Y:S02]  /*1ec30*/  STS [R3+0x8400], R0 ;  /* 0x0084000003007388 */ /* 0x0003e40000000800 */
[CC--:B-1----:R-:W-:Y:S02]  /*1ec40*/  @P1 IMAD.WIDE R2, R247.reuse, R4.reuse, c[0x0][0x508] ;  /* 0x00014200f7021625 */ /* 0x0c2fe400078e0204 */
[----:B------:R-:W-:Y:S02]  /*1ec50*/  BAR.SYNC.DEFER_BLOCKING 0x1, 0x100 ;  /* 0x0044000000007b1d */ /* 0x000fe40000010000 */
[----:B------:R-:W-:-:S04]  /*1ec60*/  IMAD.WIDE R4, R247, R4, c[0x0][0x500] ;  /* 0x00014000f7047625 */ /* 0x000fc800078e0204 */
[----:B------:R1:W5:Y:S02]  /*1ec70*/  @P1 LDG.E R14, [R2.64] ;  /* 0x00000008020e1981 */ /* 0x000364000c1e1900 */
        /* <DEDUP_REMOVED lines=9> */
.L_x_889:
[----:B------:R-:W2:Y:S01]  /*1ed10*/  LDL R87, [R1+0x4c] ;  /* 0x00004c0001577983 */ /* 0x000ea20000100800 */
[----:B------:R-:W-:Y:S01]  /*1ed20*/  IMAD.MOV.U32 R13, RZ, RZ, 0x368 ;  /* 0x00000368ff0d7424 */ /* 0x000fe200078e00ff */
[----:B------:R-:W-:Y:S02]  /*1ed30*/  ISETP.GT.AND P2, PT, R0, 0x1, PT ;  /* 0x000000010000780c */ /* 0x000fe40003f44270 */
[----:B------:R-:W-:Y:S01]  /*1ed40*/  ISETP.NE.U32.AND P0, PT, RZ, c[0x0][0x500], PT ;  /* 0x00014000ff007a0c */ /* 0x000fe20003f05070 */
[----:B------:R-:W3:Y:S01]  /*1ed50*/  S2R R90, SR_TID.X ;  /* 0x00000000005a7919 */ /* 0x000ee20000002100 */
[----:B------:R-:W-:-:S02]  /*1ed60*/  SEL R13, R13, 0x328, P2 ;  /* 0x000003280d0d7807 */ /* 0x000fc40001000000 */
[----:B------:R-:W-:Y:S02]  /*1ed70*/  ISETP.NE.AND.EX P0, PT, RZ, c[0x0][0x504], PT, P0 ;  /* 0x00014100ff007a0c */ /* 0x000fe40003f05300 */
[----:B------:R-:W4:Y:S01]  /*1ed80*/  LDC.64 R6, c[0x0][R13+0x170] ;  /* 0x00005c000d067b82 */ /* 0x000f220000000a00 */
[----:B------:R-:W-:Y:S02]  /*1ed90*/  SHF.R.S32.HI R3, RZ, 0x1f, R247 ;  /* 0x0000001fff037819 */ /* 0x000fe400000114f7 */
[----:B------:R-:W-:Y:S02]  /*1eda0*/  SEL R0, R247, RZ, !P0 ;  /* 0x000000fff7007207 */ /* 0x000fe40004000000 */
[----:B-1----:R-:W-:Y:S02]  /*1edb0*/  SEL R4, R3, RZ, !P0 ;  /* 0x000000ff03047207 */ /* 0x002fe40004000000 */
[----:B------:R-:W-:Y:S01]  /*1edc0*/  LOP3.LUT R5, R246, 0xffff, RZ, 0xc0, !PT ;  /* 0x0000fffff6057812 */ /* 0x000fe200078ec0ff */
[----:B------:R-:W1:Y:S08]  /*1edd0*/  LDC.64 R10, c[0x0][R13+0x168] ;  /* 0x00005a000d0a7b82 */ /* 0x000e700000000a00 */
[----:B------:R-:W1:Y:S01]  /*1ede0*/  LDC.64 R16, c[0x0][R13+0x178] ;  /* 0x00005e000d107b82 */ /* 0x000e620000000a00 */
[----:B---3--:R-:W-:-:S04]  /*1edf0*/  SHF.R.S32.HI R19, RZ, 0x1f, R90 ;  /* 0x0000001fff137819 */ /* 0x008fc8000001145a */
[----:B------:R-:W-:-:S04]  /*1ee00*/  LEA.HI R19, R19, R90, RZ, 0x5 ;  /* 0x0000005a13137211 */ /* 0x000fc800078f28ff */
[----:B------:R-:W-:-:S05]  /*1ee10*/  LOP3.LUT R19, R19, 0xffffffe0, RZ, 0xc0, !PT ;  /* 0xffffffe013137812 */ /* 0x000fca00078ec0ff */
[----:B------:R-:W-:Y:S02]  /*1ee20*/  IMAD.IADD R19, R90, 0x1, -R19 ;  /* 0x000000015a137824 */ /* 0x000fe400078e0a13 */
[----:B----4-:R-:W-:-:S04]  /*1ee30*/  IMAD R3, R7, R0, RZ ;  /* 0x0000000007037224 */ /* 0x010fc800078e02ff */
[C---:B------:R-:W-:Y:S02]  /*1ee40*/  IMAD R4, R6.reuse, R4, R3 ;  /* 0x0000000406047224 */ /* 0x040fe400078e0203 */
[----:B------:R-:W-:-:S04]  /*1ee50*/  IMAD.WIDE.U32 R6, R6, R0, RZ ;  /* 0x0000000006067225 */ /* 0x000fc800078e00ff */
[----:B-1----:R-:W-:-:S04]  /*1ee60*/  IMAD.WIDE.U32 R8, R10, R5, RZ ;  /* 0x000000050a087225 */ /* 0x002fc800078e00ff */
[----:B------:R-:W-:Y:S01]  /*1ee70*/  IMAD R3, R11, R5, RZ ;  /* 0x000000050b037224 */ /* 0x000fe200078e02ff */
[----:B-----5:R-:W-:Y:S01]  /*1ee80*/  IADD3 R12, P1, P0, R6, R8, R2 ;  /* 0x00000008060c7210 */ /* 0x020fe2000783e002 */
[----:B------:R-:W-:Y:S01]  /*1ee90*/  IMAD.IADD R4, R7, 0x1, R4 ;  /* 0x0000000107047824 */ /* 0x000fe200078e0204 */
[----:B------:R-:W-:Y:S01]  /*1eea0*/  SHF.R.S32.HI R8, RZ, 0x1f, R2 ;  /* 0x0000001fff087819 */ /* 0x000fe20000011402 */
[----:B------:R-:W-:Y:S01]  /*1eeb0*/  IMAD.IADD R9, R9, 0x1, R3 ;  /* 0x0000000109097824 */ /* 0x000fe200078e0203 */
[----:B------:R-:W-:Y:S01]  /*1eec0*/  SEL R6, R249, RZ, P2 ;  /* 0x000000fff9067207 */ /* 0x000fe20001000000 */
[----:B------:R-:W-:-:S03]  /*1eed0*/  IMAD.MOV.U32 R3, RZ, RZ, c[0x0][0x4e8] ;  /* 0x00013a00ff037624 */ /* 0x000fc600078e00ff */
[----:B------:R-:W-:Y:S01]  /*1eee0*/  IADD3.X R11, R4, R9, R8, P1, P0 ;  /* 0x00000009040b7210 */ /* 0x000fe20000fe0408 */
[-C--:B------:R-:W-:Y:S01]  /*1eef0*/  IMAD R10, R17, R6.reuse, RZ ;  /* 0x00000006110a7224 */ /* 0x080fe200078e02ff */
[----:B------:R-:W-:Y:S01]  /*1ef00*/  ISETP.NE.AND P3, PT, R3, 0x1, PT ;  /* 0x000000010300780c */ /* 0x000fe20003f65270 */
[----:B------:R-:W-:Y:S02]  /*1ef10*/  IMAD.IADD R3, R243, 0x1, R233 ;  /* 0x00000001f3037824 */ /* 0x000fe400078e02e9 */
[----:B------:R-:W-:-:S04]  /*1ef20*/  IMAD.WIDE.U32 R6, R16, R6, RZ ;  /* 0x0000000610067225 */ /* 0x000fc800078e00ff */
[----:B------:R-:W-:Y:S02]  /*1ef30*/  IMAD.MOV.U32 R4, RZ, RZ, R3 ;  /* 0x000000ffff047224 */ /* 0x000fe400078e0003 */
[----:B------:R-:W-:-:S04]  /*1ef40*/  IMAD.IADD R10, R7, 0x1, R10 ;  /* 0x00000001070a7824 */ /* 0x000fc800078e020a */
[----:B------:R-:W-:-:S05]  /*1ef50*/  @P3 IMAD.HI.U32 R9, R3, c[0x0][0x4ec], RZ ;  /* 0x00013b0003093a27 */ /* 0x000fca00078e00ff */
[----:B------:R-:W-:-:S04]  /*1ef60*/  @P3 SHF.R.U32.HI R4, RZ, c[0x0][0x4f0], R9 ;  /* 0x00013c00ff043a19 */ /* 0x000fc80000011609 */
[----:B------:R-:W-:Y:S02]  /*1ef70*/  IADD3 R6, P1, P0, R4, R12, R6 ;  /* 0x0000000c04067210 */ /* 0x000fe4000783e006 */
[--C-:B------:R-:W-:Y:S01]  /*1ef80*/  SHF.R.S32.HI R7, RZ, 0x1f, R4.reuse ;  /* 0x0000001fff077819 */ /* 0x100fe20000011404 */
[----:B------:R-:W-:-:S03]  /*1ef90*/  IMAD.MOV R4, RZ, RZ, -R4 ;  /* 0x000000ffff047224 */ /* 0x000fc600078e0a04 */
[----:B------:R-:W-:Y:S01]  /*1efa0*/  IADD3.X R7, R7, R11, R10, P1, P0 ;  /* 0x0000000b07077210 */ /* 0x000fe20000fe040a */
[----:B------:R-:W-:Y:S01]  /*1efb0*/  IMAD R4, R4, c[0x0][0x4e8], R3 ;  /* 0x00013a0004047a24 */ /* 0x000fe200078e0203 */
[----:B------:R-:W1:Y:S04]  /*1efc0*/  LDC.64 R10, c[0x0][R13+0x160] ;  /* 0x000058000d0a7b82 */ /* 0x000e680000000a00 */
[----:B------:R-:W-:Y:S01]  /*1efd0*/  SHF.R.S32.HI R9, RZ, 0x1f, R4 ;  /* 0x0000001fff097819 */ /* 0x000fe20000011404 */
[----:B-1----:R-:W-:-:S04]  /*1efe0*/  IMAD.WIDE.U32 R6, R10, R4, R6 ;  /* 0x000000040a067225 */ /* 0x002fc800078e0006 */
[----:B------:R-:W-:-:S04]  /*1eff0*/  IMAD R4, R11, R4, RZ ;  /* 0x000000040b047224 */ /* 0x000fc800078e02ff */
[----:B------:R-:W-:Y:S02]  /*1f000*/  IMAD R4, R10, R9, R4 ;  /* 0x000000090a047224 */ /* 0x000fe400078e0204 */
[----:B------:R-:W-:Y:S02]  /*1f010*/  IMAD.MOV.U32 R10, RZ, RZ, c[0x0][0x4a8] ;  /* 0x00012a00ff0a7624 */ /* 0x000fe400078e00ff */
[----:B------:R-:W-:Y:S02]  /*1f020*/  IMAD.MOV.U32 R9, RZ, RZ, c[0x0][0x4ac] ;  /* 0x00012b00ff097624 */ /* 0x000fe400078e00ff */
[----:B------:R-:W-:Y:S01]  /*1f030*/  IMAD.IADD R4, R7, 0x1, R4 ;  /* 0x0000000107047824 */ /* 0x000fe200078e0204 */
[----:B------:R-:W-:Y:S02]  /*1f040*/  SEL R10, R10, c[0x0][0x450], P2 ;  /* 0x000114000a0a7a07 */ /* 0x000fe40001000000 */
[----:B------:R-:W-:Y:S02]  /*1f050*/  SEL R9, R9, c[0x0][0x454], P2 ;  /* 0x0001150009097a07 */ /* 0x000fe40001000000 */
[----:B------:R-:W-:-:S04]  /*1f060*/  LEA R10, P0, R6, R10, 0x2 ;  /* 0x0000000a060a7211 */ /* 0x000fc800078010ff */
[----:B------:R-:W-:Y:S01]  /*1f070*/  LEA.HI.X R6, R6, R9, R4, 0x2, P0 ;  /* 0x0000000906067211 */ /* 0x000fe200000f1404 */
[----:B------:R-:W-:Y:S01]  /*1f080*/  SHFL.IDX PT, R12, R10, RZ, 0x1c1f ;  /* 0x001c1fff0a0c7589 */ /* 0x000fe200000e0000 */
[----:B------:R-:W-:Y:S01]  /*1f090*/  IMAD R4, R14, c[0x0][0x4e8], RZ ;  /* 0x00013a000e047a24 */ /* 0x000fe200078e02ff */
[----:B------:R-:W-:Y:S02]  /*1f0a0*/  LOP3.LUT P0, RZ, R19, 0x3, RZ, 0xc0, !PT ;  /* 0x0000000313ff7812 */ /* 0x000fe4000780c0ff */
[----:B------:R-:W1:Y:S04]  /*1f0b0*/  SHFL.IDX PT, R13, R6, RZ, 0x1c1f ;  /* 0x001c1fff060d7589 */ /* 0x000e6800000e0000 */
[----:B------:R-:W-:Y:S04]  /*1f0c0*/  SHFL.IDX PT, R10, R10, 0x1, 0x1c1f ;  /* 0x003c1f000a0a7f89 */ /* 0x000fe800000e0000 */
[----:B------:R2:W3:Y:S02]  /*1f0d0*/  SHFL.IDX PT, R11, R6, 0x1, 0x1c1f ;  /* 0x003c1f00060b7f89 */ /* 0x0004e400000e0000 */
[----:B--2---:R-:W-:-:S05]  /*1f0e0*/  IMAD.IADD R6, R87, 0x1, R233 ;  /* 0x0000000157067824 */ /* 0x004fca00078e02e9 */
[C---:B------:R-:W-:Y:S02]  /*1f0f0*/  IADD3 R7, R6.reuse, 0x8, RZ ;  /* 0x0000000806077810 */ /* 0x040fe40007ffe0ff */
[-C--:B------:R-:W-:Y:S02]  /*1f100*/  ISETP.GE.OR P1, PT, R6, R4.reuse, P0 ;  /* 0x000000040600720c */ /* 0x080fe40000726670 */
[----:B------:R-:W-:-:S11]  /*1f110*/  ISETP.GE.OR P0, PT, R7, R4, P0 ;  /* 0x000000040700720c */ /* 0x000fd60000706670 */
[----:B-1----:R1:W-:Y:S01]  /*1f120*/  @!P1 ST.E [R12.64], R15 ;  /* 0x0000000f0c009985 */ /* 0x0023e2000c101908 */
[----:B------:R-:W-:-:S03]  /*1f130*/  ISETP.GE.AND P1, PT, R7, R4, PT ;  /* 0x000000040700720c */ /* 0x000fc60003f26270 */
[----:B---3--:R2:W-:Y:S01]  /*1f140*/  @!P0 ST.E [R10.64], R18 ;  /* 0x000000120a008985 */ /* 0x0085e2000c101908 */
        /* <DEDUP_REMOVED lines=8> */
[----:B------:R-:W-:Y:S01]  /*1f1d0*/  IADD3 R8, R209, R233, RZ ;  /* 0x000000e9d1087210 */ /* 0x000fe20007ffe0ff */
        /* <DEDUP_REMOVED lines=18> */
[----:B--2---:R2:W1:Y:S01]  /*1f300*/  LDS.128 R16, [R193+0x8080] ;  /* 0x00808000c1107984 */ /* 0x0044620000000c00 */
        /* <DEDUP_REMOVED lines=15> */
[----:B------:R-:W-:Y:S02]  /*1f400*/  IADD3 R5, R250, R233, RZ ;  /* 0x000000e9fa057210 */ /* 0x000fe40007ffe0ff */
[----:B------:R-:W-:-:S04]  /*1f410*/  IADD3 R0, R3, R0, RZ ;  /* 0x0000000003007210 */ /* 0x000fc80007ffe0ff */
[----:B------:R-:W-:Y:S01]  /*1f420*/  LEA.HI.X R6, R2, c[0x0][0x384], R0, 0x1, P0 ;  /* 0x0000e10002067a11 */ /* 0x000fe200000f0c00 */
[----:B------:R-:W-:Y:S05]  /*1f430*/  BRA.DIV ~URZ, `(.L_x_891) ;  /* 0x000058627f007947 */ /* 0x000fea000b800000 */
[----:B--234-:R2:W3:Y:S02]  /*1f440*/  SHFL.IDX PT, R8, R6, RZ, 0x181f ;  /* 0x00181fff06087589 */ /* 0x01c4e400000e0000 */
.L_x_985:
[----:B------:R-:W-:Y:S05]  /*1f450*/  BRA.DIV ~URZ, `(.L_x_892) ;  /* 0x000058b27f007947 */ /* 0x000fea000b800000 */
[----:B------:R4:W2:Y:S02]  /*1f460*/  SHFL.IDX PT, R0, R7, RZ, 0x181f ;  /* 0x00181fff07007589 */ /* 0x0008a400000e0000 */
.L_x_986:
[----:B------:R-:W-:Y:S01]  /*1f470*/  ISETP.GE.AND P0, PT, R5, R4, PT ;  /* 0x000000040500720c */ /* 0x000fe20003f06270 */
[----:B------:R-:W-:-:S12]  /*1f480*/  BSSY B0, `(.L_x_893) ;  /* 0x000000e000007945 */ /* 0x000fd80003800000 */
[----:B------:R-:W-:Y:S05]  /*1f490*/  @P0 BRA `(.L_x_894) ;  /* 0x000000c000000947 */ /* 0x000fea0003800000 */
[----:B------:R-:W-:Y:S02]  /*1f4a0*/  ISETP.GE.AND P2, PT, R200, c[0x0][0x3c8], PT ;  /* 0x0000f200c8007a0c */ /* 0x000fe40003f46270 */
[----:B------:R-:W-:Y:S02]  /*1f4b0*/  ISETP.GE.AND P1, PT, R202, c[0x0][0x3c8], PT ;  /* 0x0000f200ca007a0c */ /* 0x000fe40003f26270 */
[----:B------:R-:W-:-:S09]  /*1f4c0*/  ISETP.GE.AND P0, PT, R203, c[0x0][0x3c8], PT ;  /* 0x0000f200cb007a0c */ /* 0x000fd20003f06270 */
        /* <DEDUP_REMOVED lines=9> */
.L_x_894:
[----:B------:R-:W-:Y:S05]  /*1f560*/  BSYNC B0 ;  /* 0x0000000000007941 */ /* 0x000fea0003800000 */
.L_x_893:
[----:B------:R-:W-:Y:S05]  /*1f570*/  BRA.DIV ~URZ, `(.L_x_895) ;  /* 0x000057f27f007947 */ /* 0x000fea000b800000 */
[----:B---3--:R3:W4:Y:S04]  /*1f580*/  SHFL.IDX PT, R8, R6, 0x1, 0x181f ;  /* 0x00381f0006087f89 */ /* 0x00872800000e0000 */
[----:B--2---:R3:W2:Y:S02]  /*1f590*/  SHFL.IDX PT, R0, R7, 0x1, 0x181f ;  /* 0x00381f0007007f89 */ /* 0x0046a400000e0000 */
.L_x_987:
        /* <DEDUP_REMOVED lines=16> */
.L_x_897:
[----:B------:R-:W-:Y:S05]  /*1f6a0*/  BSYNC B0 ;  /* 0x0000000000007941 */ /* 0x000fea0003800000 */
.L_x_896:
[----:B------:R-:W-:Y:S05]  /*1f6b0*/  BRA.DIV ~URZ, `(.L_x_898) ;  /* 0x000057727f007947 */ /* 0x000fea000b800000 */
[----:B----4-:R4:W3:Y:S02]  /*1f6c0*/  SHFL.IDX PT, R8, R6, 0x2, 0x181f ;  /* 0x00581f0006087f89 */ /* 0x0108e400000e0000 */
.L_x_988:
[----:B------:R-:W-:Y:S05]  /*1f6d0*/  BRA.DIV ~URZ, `(.L_x_899) ;  /* 0x000057c27f007947 */ /* 0x000fea000b800000 */
[----:B--2---:R2:W4:Y:S02]  /*1f6e0*/  SHFL.IDX PT, R0, R7, 0x2, 0x181f ;  /* 0x00581f0007007f89 */ /* 0x00452400000e0000 */
.L_x_989:
        /* <DEDUP_REMOVED lines=16> */
.L_x_901:
[----:B------:R-:W-:Y:S05]  /*1f7f0*/  BSYNC B0 ;  /* 0x0000000000007941 */ /* 0x000fea0003800000 */
.L_x_900:
[----:B------:R-:W-:Y:S05]  /*1f800*/  BRA.DIV ~URZ, `(.L_x_902) ;  /* 0x000056f27f007947 */ /* 0x000fea000b800000 */
[----:B---34-:R-:W3:Y:S04]  /*1f810*/  SHFL.IDX PT, R6, R6, 0x3, 0x181f ;  /* 0x00781f0006067f89 */ /* 0x018ee800000e0000 */
[----:B------:R4:W2:Y:S02]  /*1f820*/  SHFL.IDX PT, R0, R7, 0x3, 0x181f ;  /* 0x00781f0007007f89 */ /* 0x0008a400000e0000 */
.L_x_990:
[----:B------:R-:W-:-:S04]  /*1f830*/  IADD3 R2, R5, 0x60, RZ ;  /* 0x0000006005027810 */ /* 0x000fc80007ffe0ff */
[----:B------:R-:W-:-:S13]  /*1f840*/  ISETP.GE.AND P0, PT, R2, R4, PT ;  /* 0x000000040200720c */ /* 0x000fda0003f06270 */
[----:B------:R-:W-:Y:S05]  /*1f850*/  @P0 BRA `(.L_x_903) ;  /* 0x0000252000000947 */ /* 0x000fea0003800000 */
[----:B------:R-:W-:Y:S02]  /*1f860*/  ISETP.GE.AND P1, PT, R200, c[0x0][0x3c8], PT ;  /* 0x0000f200c8007a0c */ /* 0x000fe40003f26270 */
[----:B------:R-:W-:-:S11]  /*1f870*/  ISETP.GE.AND P0, PT, R202, c[0x0][0x3c8], PT ;  /* 0x0000f200ca007a0c */ /* 0x000fd60003f06270 */
[-C--:B--2---:R-:W-:Y:S02]  /*1f880*/  @!P1 LEA R4, P3, R200, R0.reuse, 0x1 ;  /* 0x00000000c8049211 */ /* 0x084fe400078608ff */
[----:B------:R-:W-:Y:S02]  /*1f890*/  @!P0 LEA R2, P2, R202, R0, 0x1 ;  /* 0x00000000ca028211 */ /* 0x000fe400078408ff */
        /* <DEDUP_REMOVED lines=10> */
.L_x_890:
        /* <DEDUP_REMOVED lines=34> */
.L_x_991:
[----:B------:R-:W-:Y:S05]  /*1fb60*/  BRA.DIV ~URZ, `(.L_x_905) ;  /* 0x000054c27f007947 */ /* 0x000fea000b800000 */
[----:B------:R4:W1:Y:S02]  /*1fb70*/  SHFL.IDX PT, R0, R12, RZ, 0x1c1f ;  /* 0x001c1fff0c007589 */ /* 0x00086400000e0000 */
.L_x_992:
[----:B------:R-:W-:Y:S01]  /*1fb80*/  BSSY B0, `(.L_x_906) ;  /* 0x00000a8000007945 */ /* 0x000fe20003800000 */
[----:B------:R-:W-:Y:S05]  /*1fb90*/  @P0 BRA `(.L_x_907) ;  /* 0x00000a6000000947 */ /* 0x000fea0003800000 */
[C---:B------:R-:W-:Y:S02]  /*1fba0*/  ISETP.GE.AND P0, PT, R220.reuse, c[0x0][0x3c8], PT ;  /* 0x0000f200dc007a0c */ /* 0x040fe40003f06270 */
[----:B------:R-:W-:Y:S02]  /*1fbb0*/  IADD3 R6, R220, 0x8, RZ ;  /* 0x00000008dc067810 */ /* 0x000fe40007ffe0ff */
[----:B------:R-:W-:Y:S02]  /*1fbc0*/  SHF.R.S32.HI R7, RZ, 0x1f, R220 ;  /* 0x0000001fff077819 */ /* 0x000fe400000114dc */
[----:B------:R-:W-:Y:S02]  /*1fbd0*/  ISETP.GE.AND P2, PT, R6, c[0x0][0x3c8], PT ;  /* 0x0000f20006007a0c */ /* 0x000fe40003f46270 */
[----:B------:R-:W-:-:S02]  /*1fbe0*/  IADD3 R8, R220, 0x10, RZ ;  /* 0x00000010dc087810 */ /* 0x000fc40007ffe0ff */
[C---:B------:R-:W-:Y:S02]  /*1fbf0*/  IADD3 R9, R220.reuse, 0x8, RZ ;  /* 0x00000008dc097810 */ /* 0x040fe40007ffe0ff */
[C---:B--2---:R-:W-:Y:S02]  /*1fc00*/  IADD3 R10, R220.reuse, 0x30, RZ ;  /* 0x00000030dc0a7810 */ /* 0x044fe40007ffe0ff */
[C---:B-1----:R-:W-:Y:S02]  /*1fc10*/  @!P0 LEA R2, P1, R220.reuse, R0, 0x2 ;  /* 0x00000000dc028211 */ /* 0x042fe400078210ff */
[----:B------:R-:W-:Y:S02]  /*1fc20*/  SHF.R.S32.HI R9, RZ, 0x1f, R9 ;  /* 0x0000001fff097819 */ /* 0x000fe40000011409 */
[----:B---3--:R-:W-:Y:S02]  /*1fc30*/  @!P0 LEA.HI.X R3, R220, R4, R7, 0x2, P1 ;  /* 0x00000004dc038211 */ /* 0x008fe400008f1407 */
[----:B------:R-:W-:-:S02]  /*1fc40*/  ISETP.GE.AND P1, PT, R8, c[0x0][0x3c8], PT ;  /* 0x0000f20008007a0c */ /* 0x000fc40003f26270 */
[C---:B------:R-:W-:Y:S01]  /*1fc50*/  IADD3 R7, R220.reuse, 0x18, RZ ;  /* 0x00000018dc077810 */ /* 0x040fe20007ffe0ff */
[----:B------:R1:W-:Y:S01]  /*1fc60*/  @!P0 ST.E.64 [R2.64], R22 ;  /* 0x0000001602008985 */ /* 0x0003e2000c101b08 */
[C---:B------:R-:W-:Y:S02]  /*1fc70*/  IADD3 R11, R220.reuse, 0x28, RZ ;  /* 0x00000028dc0b7810 */ /* 0x040fe40007ffe0ff */
[C---:B------:R-:W-:Y:S02]  /*1fc80*/  IADD3 R14, R220.reuse, 0x40, RZ ;  /* 0x00000040dc0e7810 */ /* 0x040fe40007ffe0ff */
[----:B------:R-:W-:Y:S02]  /*1fc90*/  SHF.R.S32.HI R11, RZ, 0x1f, R11 ;  /* 0x0000001fff0b7819 */ /* 0x000fe4000001140b */
[C---:B------:R-:W-:Y:S02]  /*1fca0*/  IADD3 R15, R220.reuse, 0x30, RZ ;  /* 0x00000030dc0f7810 */ /* 0x040fe40007ffe0ff */
[----:B------:R-:W-:-:S02]  /*1fcb0*/  IADD3 R16, R220, 0x60, RZ ;  /* 0x00000060dc107810 */ /* 0x000fc40007ffe0ff */
[----:B------:R-:W-:Y:S02]  /*1fcc0*/  SHF.R.S32.HI R15, RZ, 0x1f, R15 ;  /* 0x0000001fff0f7819 */ /* 0x000fe4000001140f */
[C---:B------:R-:W-:Y:S02]  /*1fcd0*/  IADD3 R17, R220.reuse, 0x70, RZ ;  /* 0x00000070dc117810 */ /* 0x040fe40007ffe0ff */
[C---:B------:R-:W-:Y:S02]  /*1fce0*/  IADD3 R18, R220.reuse, 0x60, RZ ;  /* 0x00000060dc127810 */ /* 0x040fe40007ffe0ff */
[----:B------:R-:W-:Y:S02]  /*1fcf0*/  IADD3 R19, R220, 0xa8, RZ ;  /* 0x000000a8dc137810 */ /* 0x000fe40007ffe0ff */
[----:B------:R-:W-:Y:S02]  /*1fd00*/  SHF.R.S32.HI R18, RZ, 0x1f, R18 ;  /* 0x0000001fff127819 */ /* 0x000fe40000011412 */
[----:B------:R-:W-:-:S02]  /*1fd10*/  SHF.R.S32.HI R19, RZ, 0x1f, R19 ;  /* 0x0000001fff137819 */ /* 0x000fc40000011413 */
[----:B-1----:R-:W-:-:S04]  /*1fd20*/  @!P2 LEA R2, P0, R6, R0, 0x2 ;  /* 0x000000000602a211 */ /* 0x002fc800078010ff */
[----:B------:R-:W-:Y:S02]  /*1fd30*/  @!P2 LEA.HI.X R3, R6, R4, R9, 0x2, P0 ;  /* 0x000000040603a211 */ /* 0x000fe400000f1409 */
[C---:B------:R-:W-:Y:S02]  /*1fd40*/  IADD3 R9, R220.reuse, 0x10, RZ ;  /* 0x00000010dc097810 */ /* 0x040fe40007ffe0ff */
[----:B------:R-:W-:Y:S01]  /*1fd50*/  ISETP.GE.AND P0, PT, R7, c[0x0][0x3c8], PT ;  /* 0x0000f20007007a0c */ /* 0x000fe20003f06270 */
[----:B------:R1:W-:Y:S01]  /*1fd60*/  @!P2 ST.E.64 [R2.64], R24 ;  /* 0x000000180200a985 */ /* 0x0003e2000c101b08 */
[----:B------:R-:W-:Y:S02]  /*1fd70*/  SHF.R.S32.HI R9, RZ, 0x1f, R9 ;  /* 0x0000001fff097819 */ /* 0x000fe40000011409 */
[----:B------:R-:W-:-:S04]  /*1fd80*/  IADD3 R6, R220, 0x20, RZ ;  /* 0x00000020dc067810 */ /* 0x000fc80007ffe0ff */
[----:B------:R-:W-:Y:S02]  /*1fd90*/  ISETP.GE.AND P3, PT, R6, c[0x0][0x3c8], PT ;  /* 0x0000f20006007a0c */ /* 0x000fe40003f66270 */
[----:B-1----:R-:W-:-:S04]  /*1fda0*/  @!P1 LEA R2, P2, R8, R0, 0x2 ;  /* 0x0000000008029211 */ /* 0x002fc800078410ff */
[----:B------:R-:W-:Y:S02]  /*1fdb0*/  @!P1 LEA.HI.X R3, R8, R4, R9, 0x2, P2 ;  /* 0x0000000408039211 */ /* 0x000fe400010f1409 */
[C---:B------:R-:W-:Y:S02]  /*1fdc0*/  IADD3 R8, R220.reuse, 0x18, RZ ;  /* 0x00000018dc087810 */ /* 0x040fe40007ffe0ff */
[----:B------:R-:W-:Y:S01]  /*1fdd0*/  IADD3 R9, R220, 0x28, RZ ;  /* 0x00000028dc097810 */ /* 0x000fe20007ffe0ff */
[----:B------:R1:W-:Y:S01]  /*1fde0*/  @!P1 ST.E.64 [R2.64], R26 ;  /* 0x0000001a02009985 */ /* 0x0003e2000c101b08 */
[----:B------:R-:W-:Y:S02]  /*1fdf0*/  SHF.R.S32.HI R8, RZ, 0x1f, R8 ;  /* 0x0000001fff087819 */ /* 0x000fe40000011408 */
[----:B------:R-:W-:Y:S02]  /*1fe00*/  ISETP.GE.AND P4, PT, R9, c[0x0][0x3c8], PT ;  /* 0x0000f20009007a0c */ /* 0x000fe40003f86270 */
[----:B------:R-:W-:-:S02]  /*1fe10*/  ISETP.GE.AND P2, PT, R10, c[0x0][0x3c8], PT ;  /* 0x0000f2000a007a0c */ /* 0x000fc40003f46270 */
        /* <DEDUP_REMOVED lines=11> */
[----:B------:R-:W-:Y:S02]  /*1fed0*/  @!P4 LEA.HI.X R7, R9, R4, R11, 0x2, P0 ;  /* 0x000000040907c211 */ /* 0x000fe400000f140b */
[----:B------:R-:W-:Y:S02]  /*1fee0*/  IADD3 R9, R220, 0x48, RZ ;  /* 0x00000048dc097810 */ /* 0x000fe40007ffe0ff */
[----:B------:R-:W-:Y:S01]  /*1fef0*/  ISETP.GE.AND P3, PT, R14, c[0x0][0x3c8], PT ;  /* 0x0000f2000e007a0c */ /* 0x000fe20003f66270 */
[----:B------:R2:W-:Y:S01]  /*1ff00*/  @!P4 ST.E.64 [R6.64], R100 ;  /* 0x000000640600c985 */ /* 0x0005e2000c101b08 */
[----:B------:R-:W-:Y:S02]  /*1ff10*/  IADD3 R11, R220, 0x38, RZ ;  /* 0x00000038dc0b7810 */ /* 0x000fe40007ffe0ff */
[----:B------:R-:W-:Y:S02]  /*1ff20*/  ISETP.GE.AND P4, PT, R9, c[0x0][0x3c8], PT ;  /* 0x0000f20009007a0c */ /* 0x000fe40003f86270 */
[----:B------:R-:W-:-:S02]  /*1ff30*/  SHF.R.S32.HI R11, RZ, 0x1f, R11 ;  /* 0x0000001fff0b7819 */ /* 0x000fc4000001140b */
[----:B-1----:R-:W-:-:S04]  /*1ff40*/  @!P2 LEA R2, P5, R10, R0, 0x2 ;  /* 0x000000000a02a211 */ /* 0x002fc800078a10ff */
[----:B------:R-:W-:Y:S02]  /*1ff50*/  @!P2 LEA.HI.X R3, R10, R4, R15, 0x2, P5 ;  /* 0x000000040a03a211 */ /* 0x000fe400028f140f */
[----:B--2---:R-:W-:Y:S02]  /*1ff60*/  @!P1 LEA R6, P0, R8, R0, 0x2 ;  /* 0x0000000008069211 */ /* 0x004fe400078010ff */
[----:B------:R-:W-:Y:S01]  /*1ff70*/  IADD3 R10, R220, 0x50, RZ ;  /* 0x00000050dc0a7810 */ /* 0x000fe20007ffe0ff */
[----:B------:R1:W-:Y:S01]  /*1ff80*/  @!P2 ST.E.64 [R2.64], R112 ;  /* 0x000000700200a985 */ /* 0x0003e2000c101b08 */
[----:B------:R-:W-:Y:S02]  /*1ff90*/  @!P1 LEA.HI.X R7, R8, R4, R11, 0x2, P0 ;  /* 0x0000000408079211 */ /* 0x000fe400000f140b */
[C---:B------:R-:W-:Y:S02]  /*1ffa0*/  IADD3 R15, R220.reuse, 0x40, RZ ;  /* 0x00000040dc0f7810 */ /* 0x040fe40007ffe0ff */
[C---:B------:R-:W-:Y:S01]  /*1ffb0*/  IADD3 R8, R220.reuse, 0x58, RZ ;  /* 0x00000058dc087810 */ /* 0x040fe20007ffe0ff */
[----:B------:R2:W-:Y:S01]  /*1ffc0*/  @!P1 ST.E.64 [R6.64], R108 ;  /* 0x0000006c06009985 */ /* 0x0005e2000c101b08 */
[----:B------:R-:W-:-:S02]  /*1ffd0*/  IADD3 R11, R220, 0x48, RZ ;  /* 0x00000048dc0b7810 */ /* 0x000fc40007ffe0ff */
[----:B------:R-:W-:Y:S02]  /*1ffe0*/  ISETP.GE.AND P2, PT, R10, c[0x0][0x3c8], PT ;  /* 0x0000f2000a007a0c */ /* 0x000fe40003f46270 */
[----:B------:R-:W-:Y:S02]  /*1fff0*/  SHF.R.S32.HI R15, RZ, 0x1f, R15 ;  /* 0x0000001fff0f7819 */ /* 0x000fe4000001140f */
[----:B------:R-:W-:Y:S02]  /*20000*/  ISETP.GE.AND P1, PT, R8, c[0x0][0x3c8], PT ;  /* 0x0000f20008007a0c */ /* 0x000fe40003f26270 */
[----:B------:R-:W-:Y:S02]  /*20010*/  SHF.R.S32.HI R11, RZ, 0x1f, R11 ;  /* 0x0000001fff0b7819 */ /* 0x000fe4000001140b */
[----:B-1----:R-:W-:-:S04]  /*20020*/  @!P3 LEA R2, P5, R14, R0, 0x2 ;  /* 0x000000000e02b211 */ /* 0x002fc800078a10ff */
[----:B------:R-:W-:Y:S02]  /*20030*/  @!P3 LEA.HI.X R3, R14, R4, R15, 0x2, P5 ;  /* 0x000000040e03b211 */ /* 0x000fe400028f140f */
[C---:B--2---:R-:W-:Y:S02]  /*20040*/  @!P4 LEA R6, P0, R9.reuse, R0, 0x2 ;  /* 0x000000000906c211 */ /* 0x044fe400078010ff */
[C---:B------:R-:W-:Y:S01]  /*20050*/  IADD3 R14, R220.reuse, 0x50, RZ ;  /* 0x00000050dc0e7810 */ /* 0x040fe20007ffe0ff */
[----:B------:R1:W-:Y:S01]  /*20060*/  @!P3 ST.E.64 [R2.64], R36 ;  /* 0x000000240200b985 */ /* 0x0003e2000c101b08 */
[----:B------:R-:W-:Y:S02]  /*20070*/  @!P4 LEA.HI.X R7, R9, R4, R11, 0x2, P0 ;  /* 0x000000040907c211 */ /* 0x000fe400000f140b */
[----:B------:R-:W-:Y:S02]  /*20080*/  IADD3 R11, R220, 0x68, RZ ;  /* 0x00000068dc0b7810 */ /* 0x000fe40007ffe0ff */
[----:B------:R-:W-:Y:S01]  /*20090*/  ISETP.GE.AND P3, PT, R16, c[0x0][0x3c8], PT ;  /* 0x0000f20010007a0c */ /* 0x000fe20003f66270 */
[----:B------:R2:W-:Y:S01]  /*200a0*/  @!P4 ST.E.64 [R6.64], R40 ;  /* 0x000000280600c985 */ /* 0x0005e2000c101b08 */
[----:B------:R-:W-:-:S02]  /*200b0*/  IADD3 R9, R220, 0x58, RZ ;  /* 0x00000058dc097810 */ /* 0x000fc40007ffe0ff */
[----:B------:R-:W-:Y:S02]  /*200c0*/  ISETP.GE.AND P4, PT, R11, c[0x0][0x3c8], PT ;  /* 0x0000f2000b007a0c */ /* 0x000fe40003f86270 */
[----:B------:R-:W-:Y:S02]  /*200d0*/  SHF.R.S32.HI R14, RZ, 0x1f, R14 ;  /* 0x0000001fff0e7819 */ /* 0x000fe4000001140e */
[----:B------:R-:W-:Y:S02]  /*200e0*/  SHF.R.S32.HI R9, RZ, 0x1f, R9 ;  /* 0x0000001fff097819 */ /* 0x000fe40000011409 */
[----:B------:R-:W-:Y:S02]  /*200f0*/  IADD3 R15, R220, 0x80, RZ ;  /* 0x00000080dc0f7810 */ /* 0x000fe40007ffe0ff */
[----:B-1----:R-:W-:-:S04]  /*20100*/  @!P2 LEA R2, P5, R10, R0, 0x2 ;  /* 0x000000000a02a211 */ /* 0x002fc800078a10ff */
[----:B------:R-:W-:Y:S02]  /*20110*/  @!P2 LEA.HI.X R3, R10, R4, R14, 0x2, P5 ;  /* 0x000000040a03a211 */ /* 0x000fe400028f140e */
[----:B--2---:R-:W-:Y:S02]  /*20120*/  @!P1 LEA R6, P0, R8, R0, 0x2 ;  /* 0x0000000008069211 */ /* 0x004fe400078010ff */
[----:B------:R-:W-:Y:S01]  /*20130*/  IADD3 R10, R220, 0x78, RZ ;  /* 0x00000078dc0a7810 */ /* 0x000fe20007ffe0ff */
[----:B------:R1:W-:Y:S01]  /*20140*/  @!P2 ST.E.64 [R2.64], R44 ;  /* 0x0000002c0200a985 */ /* 0x0003e2000c101b08 */
[----:B------:R-:W-:Y:S02]  /*20150*/  @!P1 LEA.HI.X R7, R8, R4, R9, 0x2, P0 ;  /* 0x0000000408079211 */ /* 0x000fe400000f1409 */
[----:B------:R-:W-:Y:S02]  /*20160*/  IADD3 R14, R220, 0x68, RZ ;  /* 0x00000068dc0e7810 */ /* 0x000fe40007ffe0ff */
[----:B------:R-:W-:Y:S01]  /*20170*/  ISETP.GE.AND P2, PT, R17, c[0x0][0x3c8], PT ;  /* 0x0000f20011007a0c */ /* 0x000fe20003f46270 */
[----:B------:R2:W-:Y:S01]  /*20180*/  @!P1 ST.E.64 [R6.64], R48 ;  /* 0x0000003006009985 */ /* 0x0005e2000c101b08 */
[----:B------:R-:W-:-:S02]  /*20190*/  ISETP.GE.AND P1, PT, R10, c[0x0][0x3c8], PT ;  /* 0x0000f2000a007a0c */ /* 0x000fc40003f26270 */
[----:B------:R-:W-:Y:S02]  /*201a0*/  SHF.R.S32.HI R14, RZ, 0x1f, R14 ;  /* 0x0000001fff0e7819 */ /* 0x000fe4000001140e */
[----:B------:R-:W-:-:S04]  /*201b0*/  @!P4 LEA R8, P0, R11, R0, 0x2 ;  /* 0x000000000b08c211 */ /* 0x000fc800078010ff */
[----:B------:R-:W-:Y:S02]  /*201c0*/  @!P4 LEA.HI.X R9, R11, R4, R14, 0x2, P0 ;  /* 0x000000040b09c211 */ /* 0x000fe400000f140e */
[C---:B------:R-:W-:Y:S02]  /*201d0*/  IADD3 R14, R220.reuse, 0x88, RZ ;  /* 0x00000088dc0e7810 */ /* 0x040fe40007ffe0ff */
[----:B------:R-:W-:-:S04]  /*201e0*/  IADD3 R11, R220, 0x90, RZ ;  /* 0x00000090dc0b7810 */ /* 0x000fc80007ffe0ff */
[----:B------:R-:W-:Y:S02]  /*201f0*/  ISETP.GE.AND P6, PT, R11, c[0x0][0x3c8], PT ;  /* 0x0000f2000b007a0c */ /* 0x000fe40003fc6270 */
[----:B-1----:R-:W-:-:S04]  /*20200*/  @!P3 LEA R2, P5, R16, R0, 0x2 ;  /* 0x000000001002b211 */ /* 0x002fc800078a10ff */
[----:B------:R-:W-:Y:S02]  /*20210*/  @!P3 LEA.HI.X R3, R16, R4, R18, 0x2, P5 ;  /* 0x000000041003b211 */ /* 0x000fe400028f1412 */
[C---:B------:R-:W-:Y:S02]  /*20220*/  IADD3 R18, R220.reuse, 0x70, RZ ;  /* 0x00000070dc127810 */ /* 0x040fe40007ffe0ff */
[----:B------:R-:W-:Y:S01]  /*20230*/  IADD3 R16, R220, 0x78, RZ ;  /* 0x00000078dc107810 */ /* 0x000fe20007ffe0ff */
[----:B------:R1:W-:Y:S01]  /*20240*/  @!P3 ST.E.64 [R2.64], R52 ;  /* 0x000000340200b985 */ /* 0x0003e2000c101b08 */
[----:B------:R-:W-:Y:S02]  /*20250*/  ISETP.GE.AND P3, PT, R15, c[0x0][0x3c8], PT ;  /* 0x0000f2000f007a0c */ /* 0x000fe40003f66270 */
[----:B--2---:R-:W-:Y:S01]  /*20260*/  @!P2 LEA R6, P5, R17, R0, 0x2 ;  /* 0x000000001106a211 */ /* 0x004fe200078a10ff */
[----:B------:R2:W-:Y:S01]  /*20270*/  @!P4 ST.E.64 [R8.64], R56 ;  /* 0x000000380800c985 */ /* 0x0005e2000c101b08 */
[----:B------:R-:W-:-:S02]  /*20280*/  ISETP.GE.AND P4, PT, R14, c[0x0][0x3c8], PT ;  /* 0x0000f2000e007a0c */ /* 0x000fc40003f86270 */
[----:B------:R-:W-:Y:S02]  /*20290*/  SHF.R.S32.HI R18, RZ, 0x1f, R18 ;  /* 0x0000001fff127819 */ /* 0x000fe40000011412 */
[----:B------:R-:W-:Y:S02]  /*202a0*/  SHF.R.S32.HI R16, RZ, 0x1f, R16 ;  /* 0x0000001fff107819 */ /* 0x000fe40000011410 */
[----:B------:R-:W-:Y:S02]  /*202b0*/  @!P2 LEA.HI.X R7, R17, R4, R18, 0x2, P5 ;  /* 0x000000041107a211 */ /* 0x000fe400028f1412 */
[C---:B------:R-:W-:Y:S02]  /*202c0*/  IADD3 R17, R220.reuse, 0x80, RZ ;  /* 0x00000080dc117810 */ /* 0x040fe40007ffe0ff */
[----:B------:R-:W-:Y:S01]  /*202d0*/  IADD3 R18, R220, 0xa8, RZ ;  /* 0x000000a8dc127810 */ /* 0x000fe20007ffe0ff */
[----:B------:R3:W-:Y:S01]  /*202e0*/  @!P2 ST.E.64 [R6.64], R60 ;  /* 0x0000003c0600a985 */ /* 0x0007e2000c101b08 */
[----:B------:R-:W-:-:S02]  /*202f0*/  SHF.R.S32.HI R17, RZ, 0x1f, R17 ;  /* 0x0000001fff117819 */ /* 0x000fc40000011411 */
[----:B------:R-:W-:Y:S02]  /*20300*/  ISETP.GE.AND P2, PT, R18, c[0x0][0x3c8], PT ;  /* 0x0000f20012007a0c */ /* 0x000fe40003f46270 */
[----:B-1----:R-:W-:-:S04]  /*20310*/  @!P1 LEA R2, P0, R10, R0, 0x2 ;  /* 0x000000000a029211 */ /* 0x002fc800078010ff */
[----:B------:R-:W-:Y:S02]  /*20320*/  @!P1 LEA.HI.X R3, R10, R4, R16, 0x2, P0 ;  /* 0x000000040a039211 */ /* 0x000fe400000f1410 */
[C---:B------:R-:W-:Y:S02]  /*20330*/  IADD3 R16, R220.reuse, 0x88, RZ ;  /* 0x00000088dc107810 */ /* 0x040fe40007ffe0ff */
[C---:B--2---:R-:W-:Y:S01]  /*20340*/  @!P3 LEA R8, P0, R15.reuse, R0, 0x2 ;  /* 0x000000000f08b211 */ /* 0x044fe200078010ff */
[----:B------:R1:W-:Y:S01]  /*20350*/  @!P1 ST.E.64 [R2.64], R64 ;  /* 0x0000004002009985 */ /* 0x0003e2000c101b08 */
[----:B------:R-:W-:Y:S02]  /*20360*/  SHF.R.S32.HI R16, RZ, 0x1f, R16 ;  /* 0x0000001fff107819 */ /* 0x000fe40000011410 */
[----:B------:R-:W-:Y:S02]  /*20370*/  IADD3 R10, R220, 0x98, RZ ;  /* 0x00000098dc0a7810 */ /* 0x000fe40007ffe0ff */
[----:B------:R-:W-:-:S02]  /*20380*/  @!P3 LEA.HI.X R9, R15, R4, R17, 0x2, P0 ;  /* 0x000000040f09b211 */ /* 0x000fc400000f1411 */
[----:B------:R-:W-:Y:S02]  /*20390*/  ISETP.GE.AND P5, PT, R10, c[0x0][0x3c8], PT ;  /* 0x0000f2000a007a0c */ /* 0x000fe40003fa6270 */
[C---:B------:R-:W-:Y:S01]  /*203a0*/  IADD3 R15, R220.reuse, 0xa0, RZ ;  /* 0x000000a0dc0f7810 */ /* 0x040fe20007ffe0ff */
[----:B------:R-:W-:Y:S01]  /*203b0*/  @!P3 ST.E.64 [R8.64], R116 ;  /* 0x000000740800b985 */ /* 0x000fe2000c101b08 */
[----:B---3--:R-:W-:Y:S02]  /*203c0*/  @!P6 LEA R6, P0, R11, R0, 0x2 ;  /* 0x000000000b06e211 */ /* 0x008fe400078010ff */
[----:B------:R-:W-:Y:S02]  /*203d0*/  ISETP.GE.AND P3, PT, R15, c[0x0][0x3c8], PT ;  /* 0x0000f2000f007a0c */ /* 0x000fe40003f66270 */
[----:B------:R-:W-:-:S04]  /*203e0*/  IADD3 R17, R220, 0xa0, RZ ;  /* 0x000000a0dc117810 */ /* 0x000fc80007ffe0ff */
[----:B------:R-:W-:Y:S02]  /*203f0*/  SHF.R.S32.HI R17, RZ, 0x1f, R17 ;  /* 0x0000001fff117819 */ /* 0x000fe40000011411 */
        /* <DEDUP_REMOVED lines=8> */
[C---:B------:R-:W-:Y:S02]  /*20480*/  IADD3 R11, R220.reuse, 0x98, RZ ;  /* 0x00000098dc0b7810 */ /* 0x040fe40007ffe0ff */
[----:B------:R-:W-:Y:S01]  /*20490*/  IADD3 R14, R220, 0xb8, RZ ;  /* 0x000000b8dc0e7810 */ /* 0x000fe20007ffe0ff */
[----:B------:R2:W-:Y:S01]  /*204a0*/  @!P6 ST.E.64 [R6.64], R72 ;  /* 0x000000480600e985 */ /* 0x0005e2000c101b08 */
[----:B------:R-:W-:Y:S02]  /*204b0*/  SHF.R.S32.HI R11, RZ, 0x1f, R11 ;  /* 0x0000001fff0b7819 */ /* 0x000fe4000001140b */
[----:B------:R-:W-:Y:S02]  /*204c0*/  ISETP.GE.AND P0, PT, R14, c[0x0][0x3c8], PT ;  /* 0x0000f2000e007a0c */ /* 0x000fe40003f06270 */
[----:B-1----:R-:W-:-:S04]  /*204d0*/  @!P5 LEA R2, P4, R10, R0, 0x2 ;  /* 0x000000000a02d211 */ /* 0x002fc800078810ff */
[----:B------:R-:W-:Y:S02]  /*204e0*/  @!P5 LEA.HI.X R3, R10, R4, R11, 0x2, P4 ;  /* 0x000000040a03d211 */ /* 0x000fe400020f140b */
[CC--:B------:R-:W-:Y:S02]  /*204f0*/  @!P3 LEA R10, P6, R15.reuse, R0.reuse, 0x2 ;  /* 0x000000000f0ab211 */ /* 0x0c0fe400078c10ff */
[----:B------:R-:W-:Y:S01]  /*20500*/  @!P2 LEA R8, P4, R18, R0, 0x2 ;  /* 0x000000001208a211 */ /* 0x000fe200078810ff */
[----:B------:R1:W-:Y:S01]  /*20510*/  @!P5 ST.E.64 [R2.64], R76 ;  /* 0x0000004c0200d985 */ /* 0x0003e2000c101b08 */
[----:B------:R-:W-:Y:S02]  /*20520*/  @!P3 LEA.HI.X R11, R15, R4, R17, 0x2, P6 ;  /* 0x000000040f0bb211 */ /* 0x000fe400030f1411 */
[C---:B------:R-:W-:Y:S02]  /*20530*/  IADD3 R17, R220.reuse, 0xb0, RZ ;  /* 0x000000b0dc117810 */ /* 0x040fe40007ffe0ff */
[----:B------:R-:W-:Y:S01]  /*20540*/  IADD3 R15, R220, 0xb8, RZ ;  /* 0x000000b8dc0f7810 */ /* 0x000fe20007ffe0ff */
[----:B------:R3:W-:Y:S01]  /*20550*/  @!P3 ST.E.64 [R10.64], R128 ;  /* 0x000000800a00b985 */ /* 0x0007e2000c101b08 */
[----:B--2---:R-:W-:-:S02]  /*20560*/  @!P1 LEA R6, P5, R16, R0, 0x2 ;  /* 0x0000000010069211 */ /* 0x004fc400078a10ff */
[----:B------:R-:W-:Y:S02]  /*20570*/  SHF.R.S32.HI R17, RZ, 0x1f, R17 ;  /* 0x0000001fff117819 */ /* 0x000fe40000011411 */
        /* <DEDUP_REMOVED lines=8> */
.L_x_907:
[----:B------:R-:W-:Y:S05]  /*20600*/  BSYNC B0 ;  /* 0x0000000000007941 */ /* 0x000fea0003800000 */
.L_x_906:
[----:B------:R-:W-:Y:S05]  /*20610*/  BRA.DIV ~URZ, `(.L_x_908) ;  /* 0x00004a727f007947 */ /* 0x000fea000b800000 */
[----:B---3--:R3:W2:Y:S04]  /*20620*/  SHFL.IDX PT, R4, R5, 0x1, 0x1c1f ;  /* 0x003c1f0005047f89 */ /* 0x0086a800000e0000 */
[----:B-1----:R3:W1:Y:S02]  /*20630*/  SHFL.IDX PT, R0, R12, 0x1, 0x1c1f ;  /* 0x003c1f000c007f89 */ /* 0x00266400000e0000 */
.L_x_993:
[----:B------:R-:W-:-:S13]  /*20640*/  ISETP.NE.AND P0, PT, R13, RZ, PT ;  /* 0x000000ff0d00720c */ /* 0x000fda0003f05270 */
[----:B------:R-:W-:Y:S05]  /*20650*/  @P0 BRA `(.L_x_903) ;  /* 0x0000172000000947 */ /* 0x000fea0003800000 */
[C---:B------:R-:W-:Y:S02]  /*20660*/  ISETP.GE.AND P4, PT, R220.reuse, c[0x0][0x3c8], PT ;  /* 0x0000f200dc007a0c */ /* 0x040fe40003f86270 */
[C---:B------:R-:W-:Y:S02]  /*20670*/  IADD3 R15, R220.reuse, 0x18, RZ ;  /* 0x00000018dc0f7810 */ /* 0x040fe40007ffe0ff */
[----:B------:R-:W-:Y:S02]  /*20680*/  IADD3 R8, R220, 0x8, RZ ;  /* 0x00000008dc087810 */ /* 0x000fe40007ffe0ff */
[----:B------:R-:W-:Y:S02]  /*20690*/  ISETP.GE.AND P1, PT, R15, c[0x0][0x3c8], PT ;  /* 0x0000f2000f007a0c */ /* 0x000fe40003f26270 */
[----:B------:R-:W-:Y:S02]  /*206a0*/  ISETP.GE.AND P3, PT, R8, c[0x0][0x3c8], PT ;  /* 0x0000f20008007a0c */ /* 0x000fe40003f66270 */
[----:B--2---:R-:W-:-:S02]  /*206b0*/  SHF.R.S32.HI R11, RZ, 0x1f, R220 ;  /* 0x0000001fff0b7819 */ /* 0x004fc400000114dc */
[C---:B---3--:R-:W-:Y:S02]  /*206c0*/  IADD3 R5, R220.reuse, 0x10, RZ ;  /* 0x00000010dc057810 */ /* 0x048fe40007ffe0ff */
[C---:B-1----:R-:W-:Y:S02]  /*206d0*/  @!P4 LEA R6, P0, R220.reuse, R0, 0x2 ;  /* 0x00000000dc06c211 */ /* 0x042fe400078010ff */
[C---:B------:R-:W-:Y:S02]  /*206e0*/  IADD3 R9, R220.reuse, 0x8, RZ ;  /* 0x00000008dc097810 */ /* 0x040fe40007ffe0ff */
[----:B------:R-:W-:Y:S02]  /*206f0*/  @!P4 LEA.HI.X R7, R220, R4, R11, 0x2, P0 ;  /* 0x00000004dc07c211 */ /* 0x000fe400000f140b */
[----:B------:R-:W-:Y:S02]  /*20700*/  ISETP.GE.AND P2, PT, R5, c[0x0][0x3c8], PT ;  /* 0x0000f20005007a0c */ /* 0x000fe40003f46270 */
[----:B------:R-:W-:Y:S01]  /*20710*/  SHF.R.S32.HI R9, RZ, 0x1f, R9 ;  /* 0x0000001fff097819 */ /* 0x000fe20000011409 */
[----:B------:R1:W-:Y:S01]  /*20720*/  @!P4 ST.E.64 [R6.64], R84 ;  /* 0x000000540600c985 */ /* 0x0003e2000c101b08 */
[----:B------:R-:W-:-:S02]  /*20730*/  @!P3 LEA R2, P5, R8, R0, 0x2 ;  /* 0x000000000802b211 */ /* 0x000fc400078a10ff */
[----:B------:R-:W-:Y:S02]  /*20740*/  IADD3 R10, R220, 0x20, RZ ;  /* 0x00000020dc0a7810 */ /* 0x000fe40007ffe0ff */
[----:B------:R-:W-:Y:S02]  /*20750*/  @!P3 LEA.HI.X R3, R8, R4, R9, 0x2, P5 ;  /* 0x000000040803b211 */ /* 0x000fe400028f1409 */
[----:B----4-:R-:W-:Y:S02]  /*20760*/  IADD3 R12, R220, 0x10, RZ ;  /* 0x00000010dc0c7810 */ /* 0x010fe40007ffe0ff */
[----:B------:R-:W-:Y:S01]  /*20770*/  ISETP.GE.AND P0, PT, R10, c[0x0][0x3c8], PT ;  /* 0x0000f2000a007a0c */ /* 0x000fe20003f06270 */
[----:B------:R2:W-:Y:S01]  /*20780*/  @!P3 ST.E.64 [R2.64], R30 ;  /* 0x0000001e0200b985 */ /* 0x0005e2000c101b08 */
[----:B------:R-:W-:Y:S02]  /*20790*/  @!P2 LEA R8, P3, R5, R0, 0x2 ;  /* 0x000000000508a211 */ /* 0x000fe400078610ff */
[----:B------:R-:W-:-:S02]  /*207a0*/  SHF.R.S32.HI R12, RZ, 0x1f, R12 ;  /* 0x0000001fff0c7819 */ /* 0x000fc4000001140c */
[C---:B------:R-:W-:Y:S02]  /*207b0*/  IADD3 R16, R220.reuse, 0x18, RZ ;  /* 0x00000018dc107810 */ /* 0x040fe40007ffe0ff */
[----:B------:R-:W-:Y:S02]  /*207c0*/  @!P2 LEA.HI.X R9, R5, R4, R12, 0x2, P3 ;  /* 0x000000040509a211 */ /* 0x000fe400018f140c */
[----:B------:R-:W-:Y:S02]  /*207d0*/  SHF.R.S32.HI R16, RZ, 0x1f, R16 ;  /* 0x0000001fff107819 */ /* 0x000fe40000011410 */
[C---:B------:R-:W-:Y:S01]  /*207e0*/  IADD3 R5, R220.reuse, 0x38, RZ ;  /* 0x00000038dc057810 */ /* 0x040fe20007ffe0ff */
[----:B------:R3:W-:Y:S01]  /*207f0*/  @!P2 ST.E.64 [R8.64], R124 ;  /* 0x0000007c0800a985 */ /* 0x0007e2000c101b08 */
[C---:B------:R-:W-:Y:S02]  /*20800*/  IADD3 R12, R220.reuse, 0x20, RZ ;  /* 0x00000020dc0c7810 */ /* 0x040fe40007ffe0ff */
[----:B------:R-:W-:-:S02]  /*20810*/  IADD3 R11, R220, 0x28, RZ ;  /* 0x00000028dc0b7810 */ /* 0x000fc40007ffe0ff */
[----:B------:R-:W-:Y:S02]  /*20820*/  SHF.R.S32.HI R12, RZ, 0x1f, R12 ;  /* 0x0000001fff0c7819 */ /* 0x000fe4000001140c */
[----:B-1----:R-:W-:Y:S02]  /*20830*/  @!P1 LEA R6, P6, R15, R0, 0x2 ;  /* 0x000000000f069211 */ /* 0x002fe400078c10ff */
[----:B------:R-:W-:Y:S02]  /*20840*/  IADD3 R14, R220, 0x30, RZ ;  /* 0x00000030dc0e7810 */ /* 0x000fe40007ffe0ff */
[----:B------:R-:W-:Y:S02]  /*20850*/  ISETP.GE.AND P5, PT, R11, c[0x0][0x3c8], PT ;  /* 0x0000f2000b007a0c */ /* 0x000fe40003fa6270 */
[----:B------:R-:W-:Y:S02]  /*20860*/  ISETP.GE.AND P4, PT, R14, c[0x0][0x3c8], PT ;  /* 0x0000f2000e007a0c */ /* 0x000fe40003f86270 */
[----:B------:R-:W-:-:S04]  /*20870*/  IADD3 R13, R220, 0x30, RZ ;  /* 0x00000030dc0d7810 */ /* 0x000fc80007ffe0ff */
[----:B------:R-:W-:Y:S02]  /*20880*/  SHF.R.S32.HI R13, RZ, 0x1f, R13 ;  /* 0x0000001fff0d7819 */ /* 0x000fe4000001140d */
        /* <DEDUP_REMOVED lines=8> */
[C---:B------:R-:W-:Y:S01]  /*20910*/  IADD3 R15, R220.reuse, 0x48, RZ ;  /* 0x00000048dc0f7810 */ /* 0x040fe20007ffe0ff */
[----:B------:R2:W-:Y:S01]  /*20920*/  @!P0 ST.E.64 [R2.64], R34 ;  /* 0x0000002202008985 */ /* 0x0005e2000c101b08 */
[C---:B---3--:R-:W-:Y:S02]  /*20930*/  @!P5 LEA R8, P0, R11.reuse, R0, 0x2 ;  /* 0x000000000b08d211 */ /* 0x048fe400078010ff */
[----:B------:R-:W-:Y:S02]  /*20940*/  SHF.R.S32.HI R12, RZ, 0x1f, R12 ;  /* 0x0000001fff0c7819 */ /* 0x000fe4000001140c */
[C---:B------:R-:W-:Y:S02]  /*20950*/  IADD3 R10, R220.reuse, 0x40, RZ ;  /* 0x00000040dc0a7810 */ /* 0x040fe40007ffe0ff */
        /* <DEDUP_REMOVED lines=28> */
[C---:B------:R-:W-:Y:S02]  /*20b20*/  IADD3 R12, R220.reuse, 0x50, RZ ;  /* 0x00000050dc0c7810 */ /* 0x040fe40007ffe0ff */
        /* <DEDUP_REMOVED lines=14> */
[C---:B-1----:R-:W-:Y:S02]  /*20c10*/  @!P5 LEA R8, P0, R5.reuse, R0, 0x2 ;  /* 0x000000000508d211 */ /* 0x042fe400078010ff */
[----:B------:R-:W-:Y:S02]  /*20c20*/  SHF.R.S32.HI R13, RZ, 0x1f, R13 ;  /* 0x0000001fff0d7819 */ /* 0x000fe4000001140d */
[----:B------:R-:W-:Y:S02]  /*20c30*/  IADD3 R15, R220, 0x60, RZ ;  /* 0x00000060dc0f7810 */ /* 0x000fe40007ffe0ff */
[----:B------:R-:W-:Y:S02]  /*20c40*/  ISETP.GE.AND P1, PT, R12, c[0x0][0x3c8], PT ;  /* 0x0000f2000c007a0c */ /* 0x000fe40003f26270 */
[----:B------:R-:W-:-:S02]  /*20c50*/  @!P5 LEA.HI.X R9, R5, R4, R13, 0x2, P0 ;  /* 0x000000040509d211 */ /* 0x000fc400000f140d */
[----:B------:R-:W-:Y:S02]  /*20c60*/  SHF.R.S32.HI R15, RZ, 0x1f, R15 ;  /* 0x0000001fff0f7819 */ /* 0x000fe4000001140f */
[C---:B------:R-:W-:Y:S01]  /*20c70*/  IADD3 R11, R220.reuse, 0x70, RZ ;  /* 0x00000070dc0b7810 */ /* 0x040fe20007ffe0ff */
[----:B------:R1:W-:Y:S01]  /*20c80*/  @!P5 ST.E.64 [R8.64], R122 ;  /* 0x0000007a0800d985 */ /* 0x0003e2000c101b08 */
[C---:B------:R-:W-:Y:S02]  /*20c90*/  IADD3 R13, R220.reuse, 0x68, RZ ;  /* 0x00000068dc0d7810 */ /* 0x040fe40007ffe0ff */
        /* <DEDUP_REMOVED lines=14> */
[C---:B-1----:R-:W-:Y:S02]  /*20d80*/  @!P2 LEA R8, P3, R11.reuse, R0, 0x2 ;  /* 0x000000000b08a211 */ /* 0x042fe400078610ff */
[C---:B------:R-:W-:Y:S02]  /*20d90*/  IADD3 R14, R220.reuse, 0x88, RZ ;  /* 0x00000088dc0e7810 */ /* 0x040fe40007ffe0ff */
        /* <DEDUP_REMOVED lines=18> */
[----:B------:R-:W-:Y:S01]  /*20ec0*/  IADD3 R11, R220, 0x90, RZ ;  /* 0x00000090dc0b7810 */ /* 0x000fe20007ffe0ff */
        /* <DEDUP_REMOVED lines=9> */
[----:B--2---:R-:W-:Y:S02]  /*20f60*/  @!P4 LEA R2, P6, R10, R0, 0x2 ;  /* 0x000000000a02c211 */ /* 0x004fe400078c10ff */
        /* <DEDUP_REMOVED lines=23> */
[----:B------:R-:W-:Y:S02]  /*210e0*/  @!P0 LEA.HI.X R3, R5, R4, R12, 0x2, P4 ;  /* 0x0000000405038211 */ /* 0x000fe400020f140c */
[----:B------:R-:W-:Y:S01]  /*210f0*/  IADD3 R5, R220, 0xb8, RZ ;  /* 0x000000b8dc057810 */ /* 0x000fe20007ffe0ff */
[----:B------:R1:W-:Y:S04]  /*21100*/  @!P1 ST.E.64 [R6.64], R74 ;  /* 0x0000004a06009985 */ /* 0x0003e8000c101b08 */
[----:B------:R1:W-:Y:S01]  /*21110*/  @!P0 ST.E.64 [R2.64], R58 ;  /* 0x0000003a02008985 */ /* 0x0003e2000c101b08 */
[----:B------:R-:W-:-:S13]  /*21120*/  ISETP.GE.AND P0, PT, R5, c[0x0][0x3c8], PT ;  /* 0x0000f20005007a0c */ /* 0x000fda0003f06270 */
[----:B------:R-:W-:Y:S05]  /*21130*/  @P0 BRA `(.L_x_903) ;  /* 0x00000c4000000947 */ /* 0x000fea0003800000 */
[----:B------:R-:W-:Y:S02]  /*21140*/  IADD3 R12, R220, 0xb8, RZ ;  /* 0x000000b8dc0c7810 */ /* 0x000fe40007ffe0ff */
[----:B-1----:R-:W-:Y:S02]  /*21150*/  LEA R2, P0, R5, R0, 0x2 ;  /* 0x0000000005027211 */ /* 0x002fe400078010ff */
[----:B------:R-:W-:-:S04]  /*21160*/  SHF.R.S32.HI R12, RZ, 0x1f, R12 ;  /* 0x0000001fff0c7819 */ /* 0x000fc8000001140c */
[----:B------:R-:W-:-:S05]  /*21170*/  LEA.HI.X R3, R5, R4, R12, 0x2, P0 ;  /* 0x0000000405037211 */ /* 0x000fca00000f140c */
[----:B------:R1:W-:Y:S01]  /*21180*/  ST.E.64 [R2.64], R50 ;  /* 0x0000003202007985 */ /* 0x0003e2000c101b08 */
[----:B------:R-:W-:Y:S05]  /*21190*/  BRA `(.L_x_903) ;  /* 0x00000be000007947 */ /* 0x000fea0003800000 */
.L_x_888:
        /* <DEDUP_REMOVED lines=15> */
[----:B-----5:R3:W4:Y:S04]  /*21290*/  LDG.E R15, [R2.64] ;  /* 0x00000008020f7981 */ /* 0x020728000c1e1900 */
[----:B--23--:R-:W4:Y:S02]  /*212a0*/  LDG.E R2, [R2.64+0x4] ;  /* 0x0000040802027981 */ /* 0x00cf24000c1e1900 */
[----:B----4-:R-:W-:Y:S02]  /*212b0*/  IADD3 R15, -R15, R2, RZ ;  /* 0x000000020f0f7210 */ /* 0x010fe40007ffe1ff */
.L_x_909:
        /* <DEDUP_REMOVED lines=56> */
.L_x_911:
[----:B------:R-:W-:Y:S05]  /*21640*/  BSYNC B0 ;  /* 0x0000000000007941 */ /* 0x000fea0003800000 */
.L_x_910:
[----:B------:R-:W-:-:S13]  /*21650*/  ISETP.GT.AND P0, PT, R18, 0x1, PT ;  /* 0x000000011200780c */ /* 0x000fda0003f04270 */
[----:B------:R-:W-:Y:S05]  /*21660*/  @P0 BRA `(.L_x_903) ;  /* 0x0000071000000947 */ /* 0x000fea0003800000 */
[----:B------:R-:W-:Y:S01]  /*21670*/  MOV R5, c[0x0][0x4e8] ;  /* 0x00013a0000057a02 */ /* 0x000fe20000000f00 */
[----:B-1----:R-:W-:Y:S02]  /*21680*/  IMAD R2, R19, c[0x0][0x3a0], RZ ;  /* 0x0000e80013027a24 */ /* 0x002fe400078e02ff */
[----:B------:R-:W-:Y:S01]  /*21690*/  IMAD.WIDE.U32 R6, R0, c[0x0][0x3a0], RZ ;  /* 0x0000e80000067a25 */ /* 0x000fe200078e00ff */
[----:B------:R-:W-:-:S03]  /*216a0*/  ISETP.NE.AND P0, PT, R5, 0x1, PT ;  /* 0x000000010500780c */ /* 0x000fc60003f05270 */
[----:B------:R-:W-:Y:S01]  /*216b0*/  IMAD R0, R0, c[0x0][0x3a4], R2 ;  /* 0x0000e90000007a24 */ /* 0x000fe200078e0202 */
[----:B------:R-:W-:Y:S01]  /*216c0*/  IADD3 R2, R209, R233, RZ ;  /* 0x000000e9d1027210 */ /* 0x000fe20007ffe0ff */
        /* <DEDUP_REMOVED lines=24> */
[----:B------:R-:W-:Y:S02]  /*21850*/  IADD3 R6, R3, R4, RZ ;  /* 0x0000000403067210 */ /* 0x000fe40007ffe0ff */
[----:B------:R-:W-:Y:S02]  /*21860*/  IADD3 R4, R250, R233, RZ ;  /* 0x000000e9fa047210 */ /* 0x000fe40007ffe0ff */
[----:B------:R-:W-:Y:S01]  /*21870*/  LEA.HI.X R6, R2, c[0x0][0x384], R6, 0x1, P0 ;  /* 0x0000e10002067a11 */ /* 0x000fe200000f0c06 */
[----:B------:R-:W-:Y:S05]  /*21880*/  BRA.DIV ~URZ, `(.L_x_912) ;  /* 0x000038c27f007947 */ /* 0x000fea000b800000 */
[----:B------:R1:W2:Y:S02]  /*21890*/  SHFL.IDX PT, R8, R6, RZ, 0x181f ;  /* 0x00181fff06087589 */ /* 0x0002a400000e0000 */
.L_x_994:
[----:B------:R-:W-:Y:S05]  /*218a0*/  BRA.DIV ~URZ, `(.L_x_913) ;  /* 0x000039127f007947 */ /* 0x000fea000b800000 */
[----:B------:R3:W4:Y:S02]  /*218b0*/  SHFL.IDX PT, R0, R7, RZ, 0x181f ;  /* 0x00181fff07007589 */ /* 0x00072400000e0000 */
.L_x_995:
        /* <DEDUP_REMOVED lines=16> */
.L_x_915:
[----:B------:R-:W-:Y:S05]  /*219c0*/  BSYNC B0 ;  /* 0x0000000000007941 */ /* 0x000fea0003800000 */
.L_x_914:
[----:B------:R-:W-:Y:S05]  /*219d0*/  BRA.DIV ~URZ, `(.L_x_916) ;  /* 0x000038427f007947 */ /* 0x000fea000b800000 */
[----:B--2---:R2:W1:Y:S04]  /*219e0*/  SHFL.IDX PT, R8, R6, 0x1, 0x181f ;  /* 0x00381f0006087f89 */ /* 0x00446800000e0000 */
[----:B----4-:R2:W4:Y:S02]  /*219f0*/  SHFL.IDX PT, R0, R7, 0x1, 0x181f ;  /* 0x00381f0007007f89 */ /* 0x01052400000e0000 */
.L_x_996:
        /* <DEDUP_REMOVED lines=16> */
.L_x_918:
[----:B------:R-:W-:Y:S05]  /*21b00*/  BSYNC B0 ;  /* 0x0000000000007941 */ /* 0x000fea0003800000 */
.L_x_917:
[----:B------:R-:W-:Y:S05]  /*21b10*/  BRA.DIV ~URZ, `(.L_x_919) ;  /* 0x000037c27f007947 */ /* 0x000fea000b800000 */
[----:B-1----:R1:W2:Y:S02]  /*21b20*/  SHFL.IDX PT, R8, R6, 0x2, 0x181f ;  /* 0x00581f0006087f89 */ /* 0x0022a400000e0000 */
.L_x_997:
[----:B------:R-:W-:Y:S05]  /*21b30*/  BRA.DIV ~URZ, `(.L_x_920) ;  /* 0x000038127f007947 */ /* 0x000fea000b800000 */
[----:B----4-:R4:W1:Y:S02]  /*21b40*/  SHFL.IDX PT, R0, R7, 0x2, 0x181f ;  /* 0x00581f0007007f89 */ /* 0x01086400000e0000 */
.L_x_998:
        /* <DEDUP_REMOVED lines=16> */
.L_x_922:
[----:B------:R-:W-:Y:S05]  /*21c50*/  BSYNC B0 ;  /* 0x0000000000007941 */ /* 0x000fea0003800000 */
.L_x_921:
[----:B------:R-:W-:Y:S05]  /*21c60*/  BRA.DIV ~URZ, `(.L_x_923) ;  /* 0x000037427f007947 */ /* 0x000fea000b800000 */
[----:B-12---:R-:W1:Y:S04]  /*21c70*/  SHFL.IDX PT, R6, R6, 0x3, 0x181f ;  /* 0x00781f0006067f89 */ /* 0x006e6800000e0000 */
[----:B---34-:R-:W2:Y:S02]  /*21c80*/  SHFL.IDX PT, R7, R7, 0x3, 0x181f ;  /* 0x00781f0007077f89 */ /* 0x018ea400000e0000 */
.L_x_999:
[----:B------:R-:W-:-:S04]  /*21c90*/  IADD3 R4, R4, 0x60, RZ ;  /* 0x0000006004047810 */ /* 0x000fc80007ffe0ff */
        /* <DEDUP_REMOVED lines=14> */
.L_x_903:
[----:B------:R-:W-:Y:S05]  /*21d80*/  BSYNC B1 ;  /* 0x0000000000017941 */ /* 0x000fea0003800000 */
.L_x_887:
[----:B-12---:R-:W2:Y:S02]  /*21d90*/  LDL R0, [R1+0x48] ;  /* 0x0000480001007983 */ /* 0x006ea40000100800 */
[----:B--2---:R-:W-:-:S13]  /*21da0*/  ISETP.NE.AND P0, PT, R0, RZ, PT ;  /* 0x000000ff0000720c */ /* 0x004fda0003f05270 */
[----:B------:R-:W-:Y:S01]  /*21db0*/  @P0 WARPSYNC 0xffffffff ;  /* 0xffffffff00000948 */ /* 0x000fe20003800000 */
[----:B------:R-:W-:Y:S06]  /*21dc0*/  @P0 BAR.SYNC.DEFER_BLOCKING 0x5, 0x100 ;  /* 0x0144000000000b1d */ /* 0x000fec0000010000 */
[----:B------:R-:W1:Y:S04]  /*21dd0*/  @P0 LDS.128 R244, [0x18100] ;  /* 0x01810000fff40984 */ /* 0x000e680000000c00 */
[----:B------:R-:W-:Y:S06]  /*21de0*/  @P0 BAR.ARV 0x4, 0x100 ;  /* 0x0104000000000b1d */ /* 0x000fec0000002000 */
[----:B------:R-:W-:Y:S05]  /*21df0*/  @P0 BRA `(.L_x_924) ;  /* 0x00000f6000000947 */ /* 0x000fea0003800000 */
[----:B------:R-:W2:Y:S01]  /*21e00*/  S2R R0, SR_TID.X ;  /* 0x0000000000007919 */ /* 0x000ea20000002100 */
[----:B------:R-:W-:Y:S01]  /*21e10*/  IMAD.MOV.U32 R8, RZ, RZ, RZ ;  /* 0x000000ffff087224 */ /* 0x000fe200078e00ff */
[----:B--2---:R-:W-:-:S04]  /*21e20*/  LOP3.LUT R13, R0, 0x1f, RZ, 0xc0, !PT ;  /* 0x0000001f000d7812 */ /* 0x004fc800078ec0ff */
[----:B------:R-:W-:Y:S01]  /*21e30*/  ISETP.NE.AND P6, PT, R13, 0x1f, PT ;  /* 0x0000001f0d00780c */ /* 0x000fe20003fc5270 */
[----:B------:R-:W-:Y:S10]  /*21e40*/  BRA.DIV ~URZ, `(.L_x_925) ;  /* 0x000036327f007947 */ /* 0x000ff4000b800000 */
[----:B------:R2:W4:Y:S02]  /*21e50*/  SHFL.IDX PT, R9, R86, RZ, 0x1f ;  /* 0x00001fff56097589 */ /* 0x00052400000e0000 */
.L_x_1000:
[----:B------:R-:W-:Y:S05]  /*21e60*/  BRA.DIV ~URZ, `(.L_x_926) ;  /* 0x000036827f007947 */ /* 0x000fea000b800000 */
[----:B---3--:R3:W2:Y:S02]  /*21e70*/  SHFL.IDX PT, R6, R86, 0x1, 0x1f ;  /* 0x00201f0056067f89 */ /* 0x0086a400000e0000 */
.L_x_1001:
[----:B-1----:R-:W-:Y:S02]  /*21e80*/  IMAD.IADD R0, R247, 0x1, R13 ;  /* 0x00000001f7007824 */ /* 0x002fe400078e020d */
[----:B----4-:R-:W-:-:S03]  /*21e90*/  IMAD.MOV.U32 R7, RZ, RZ, RZ ;  /* 0x000000ffff077224 */ /* 0x010fc600078e00ff */
        /* <DEDUP_REMOVED lines=15> */
[----:B------:R1:W4:Y:S02]  /*21f90*/  SHFL.UP PT, R4, R0, 0x1, RZ ;  /* 0x0420000000047989 */ /* 0x00032400000e00ff */
.L_x_1002:
        /* <DEDUP_REMOVED lines=16> */
.L_x_1003:
[----:B----4-:R-:W-:Y:S01]  /*220a0*/  IMAD R0, R0, c[0x0][0x538], RZ ;  /* 0x00014e0000007a24 */ /* 0x010fe200078e02ff */
[----:B------:R-:W-:Y:S04]  /*220b0*/  BSSY B1, `(.L_x_929) ;  /* 0x00000c5000017945 */ /* 0x000fe80003800000 */
[----:B--2---:R-:W-:-:S04]  /*220c0*/  IADD3 R6, R0, R6, RZ ;  /* 0x0000000600067210 */ /* 0x004fc80007ffe0ff */
[----:B------:R-:W-:-:S13]  /*220d0*/  ISETP.GT.AND P0, PT, R6, R9, PT ;  /* 0x000000090600720c */ /* 0x000fda0003f04270 */
[----:B------:R-:W-:Y:S05]  /*220e0*/  @P0 BRA `(.L_x_930) ;  /* 0x0000025000000947 */ /* 0x000fea0003800000 */
.L_x_934:
        /* <DEDUP_REMOVED lines=8> */
[----:B-1----:R-:W-:Y:S01]  /*22170*/  @!P0 MOV R4, 0x4 ;  /* 0x0000000400048802 */ /* 0x002fe20000000f00 */
        /* <DEDUP_REMOVED lines=8> */
.L_x_1004:
        /* <DEDUP_REMOVED lines=16> */
.L_x_1005:
[----:B--2---:R-:W-:-:S05]  /*22300*/  IMAD R0, R0, c[0x0][0x538], RZ ;  /* 0x00014e0000007a24 */ /* 0x004fca00078e02ff */
[----:B------:R-:W-:-:S04]  /*22310*/  IADD3 R6, R0, R6, RZ ;  /* 0x0000000600067210 */ /* 0x000fc80007ffe0ff */
[----:B------:R-:W-:-:S13]  /*22320*/  ISETP.GT.AND P0, PT, R6, R9, PT ;  /* 0x000000090600720c */ /* 0x000fda0003f04270 */
[----:B-1-3--:R-:W-:Y:S05]  /*22330*/  @!P0 BRA `(.L_x_934) ;  /* 0xfffffdb000008947 */ /* 0x00afea000383ffff */
.L_x_930:
[----:B------:R-:W-:-:S05]  /*22340*/  IADD3 R11, -R0, R6, RZ ;  /* 0x00000006000b7210 */ /* 0x000fca0007ffe1ff */
[----:B------:R-:W-:-:S05]  /*22350*/  IMAD R0, R4, c[0x0][0x538], R11 ;  /* 0x00014e0004007a24 */ /* 0x000fca00078e020b */
[----:B------:R-:W-:Y:S01]  /*22360*/  ISETP.GT.AND P0, PT, R0, R9, PT ;  /* 0x000000090000720c */ /* 0x000fe20003f04270 */
[----:B------:R-:W-:-:S12]  /*22370*/  BRA.DIV ~URZ, `(.L_x_935) ;  /* 0x000035b27f007947 */ /* 0x000fd8000b800000 */
[----:B------:R-:W-:-:S04]  /*22380*/  VOTE.ANY R10, PT, !P0 ;  /* 0x00000000000a7806 */ /* 0x000fc800040e0100 */
.L_x_1006:
[----:B------:R-:W2:Y:S02]  /*22390*/  POPC R6, R10 ;  /* 0x0000000a00067309 */ /* 0x000ea40000000000 */
[----:B--2---:R-:W-:Y:S01]  /*223a0*/  IADD3 R247, R6, R247, RZ ;  /* 0x000000f706f77210 */ /* 0x004fe20007ffe0ff */
[----:B------:R-:W-:Y:S05]  /*223b0*/  BRA.DIV ~URZ, `(.L_x_936) ;  /* 0x000035c27f007947 */ /* 0x000fea000b800000 */
[----:B------:R2:W4:Y:S04]  /*223c0*/  SHFL.IDX PT, R7, R7, R6, 0x1f ;  /* 0x00001f0607077589 */ /* 0x00052800000e0000 */
[----:B------:R2:W1:Y:S02]  /*223d0*/  SHFL.IDX PT, R5, R8, R6, 0x1f ;  /* 0x00001f0608057589 */ /* 0x00046400000e0000 */
.L_x_1007:
[----:B------:R-:W-:Y:S01]  /*223e0*/  ISETP.NE.AND P0, PT, R10, RZ, PT ;  /* 0x000000ff0a00720c */ /* 0x000fe20003f05270 */
[----:B------:R-:W-:-:S12]  /*223f0*/  BSSY B0, `(.L_x_937) ;  /* 0x0000005000007945 */ /* 0x000fd80003800000 */
[----:B------:R-:W-:Y:S05]  /*22400*/  @!P0 BRA `(.L_x_938) ;  /* 0x0000003000008947 */ /* 0x000fea0003800000 */
[----:B--2---:R-:W-:Y:S01]  /*22410*/  IADD3 R6, R6, -0x1, RZ ;  /* 0xffffffff06067810 */ /* 0x004fe20007ffe0ff */
[----:B------:R-:W-:Y:S05]  /*22420*/  BRA.DIV ~URZ, `(.L_x_939) ;  /* 0x000036227f007947 */ /* 0x000fea000b800000 */
[----:B------:R2:W3:Y:S02]  /*22430*/  SHFL.IDX PT, R12, R4, R6, 0x1f ;  /* 0x00001f06040c7589 */ /* 0x0004e400000e0000 */
.L_x_938:
[----:B------:R-:W-:Y:S05]  /*22440*/  BSYNC B0 ;  /* 0x0000000000007941 */ /* 0x000fea0003800000 */
.L_x_937:
[----:B-1----:R-:W-:Y:S01]  /*22450*/  ISETP.NE.AND P0, PT, R5, 0x1, PT ;  /* 0x000000010500780c */ /* 0x002fe20003f05270 */
[----:B---3--:R-:W-:Y:S01]  /*22460*/  IMAD R244, R12, c[0x0][0x538], R11 ;  /* 0x00014e000cf47a24 */ /* 0x008fe200078e020b */
[----:B------:R-:W-:Y:S04]  /*22470*/  BSSY B0, `(.L_x_940) ;  /* 0x0000081000007945 */ /* 0x000fe80003800000 */
[----:B------:R-:W-:-:S07]  /*22480*/  IADD3 R3, -R244, R9, RZ ;  /* 0x00000009f4037210 */ /* 0x000fce0007ffe1ff */
[----:B------:R-:W-:Y:S05]  /*22490*/  @!P0 BRA `(.L_x_941) ;  /* 0x000003e000008947 */ /* 0x000fea0003800000 */
[-C--:B----4-:R-:W-:Y:S01]  /*224a0*/  IABS R2, R7.reuse ;  /* 0x0000000700027213 */ /* 0x090fe20000000000 */
[----:B--2---:R-:W-:Y:S01]  /*224b0*/  IMAD.MOV.U32 R8, RZ, RZ, RZ ;  /* 0x000000ffff087224 */ /* 0x004fe200078e00ff */
[----:B------:R-:W-:Y:S02]  /*224c0*/  IABS R10, R7 ;  /* 0x00000007000a7213 */ /* 0x000fe40000000000 */
[----:B------:R-:W1:Y:S08]  /*224d0*/  I2F.RP R0, R2 ;  /* 0x0000000200007306 */ /* 0x000e700000209400 */
[----:B-1----:R-:W1:Y:S02]  /*224e0*/  MUFU.RCP R0, R0 ;  /* 0x0000000000007308 */ /* 0x002e640000001000 */
[----:B-1----:R-:W-:-:S06]  /*224f0*/  IADD3 R0, R0, 0xffffffe, RZ ;  /* 0x0ffffffe00007810 */ /* 0x002fcc0007ffe0ff */
[----:B------:R-:W1:Y:S02]  /*22500*/  F2I.FTZ.U32.TRUNC.NTZ R9, R0 ;  /* 0x0000000000097305 */ /* 0x000e64000021f000 */
[----:B-1----:R-:W-:Y:S01]  /*22510*/  IMAD.MOV R4, RZ, RZ, -R9 ;  /* 0x000000ffff047224 */ /* 0x002fe200078e0a09 */
[----:B------:R-:W-:-:S03]  /*22520*/  IABS R0, R5 ;  /* 0x0000000500007213 */ /* 0x000fc60000000000 */
[----:B------:R-:W-:Y:S02]  /*22530*/  IMAD.MOV.U32 R6, RZ, RZ, R4 ;  /* 0x000000ffff067224 */ /* 0x000fe400078e0004 */
[----:B------:R-:W-:Y:S01]  /*22540*/  IMAD.MOV.U32 R4, RZ, RZ, R0 ;  /* 0x000000ffff047224 */ /* 0x000fe200078e0000 */
[----:B------:R-:W-:Y:S01]  /*22550*/  IABS R0, R3 ;  /* 0x0000000300007213 */ /* 0x000fe20000000000 */
[----:B------:R-:W-:Y:S02]  /*22560*/  IMAD R6, R6, R2, RZ ;  /* 0x0000000206067224 */ /* 0x000fe400078e02ff */
[----:B------:R-:W1:Y:S02]  /*22570*/  I2F.RP R11, R4 ;  /* 0x00000004000b7306 */ /* 0x000e640000209400 */
[----:B------:R-:W-:Y:S01]  /*22580*/  IMAD.HI.U32 R9, R9, R6, R8 ;  /* 0x0000000609097227 */ /* 0x000fe200078e0008 */
[----:B------:R-:W-:-:S03]  /*22590*/  MOV R6, R0 ;  /* 0x0000000000067202 */ /* 0x000fc60000000f00 */
[----:B------:R-:W-:-:S04]  /*225a0*/  IMAD.MOV R0, RZ, RZ, -R10 ;  /* 0x000000ffff007224 */ /* 0x000fc800078e0a0a */
[----:B------:R-:W-:Y:S02]  /*225b0*/  IMAD.MOV.U32 R8, RZ, RZ, R0 ;  /* 0x000000ffff087224 */ /* 0x000fe400078e0000 */
[----:B------:R-:W-:-:S04]  /*225c0*/  IMAD.HI.U32 R0, R9, R6, RZ ;  /* 0x0000000609007227 */ /* 0x000fc800078e00ff */
[----:B------:R-:W-:Y:S02]  /*225d0*/  IMAD R6, R0, R8, R6 ;  /* 0x0000000800067224 */ /* 0x000fe400078e0206 */
[----:B-1----:R-:W1:Y:S03]  /*225e0*/  MUFU.RCP R8, R11 ;  /* 0x0000000b00087308 */ /* 0x002e660000001000 */
[----:B------:R-:W-:Y:S02]  /*225f0*/  ISETP.GT.U32.AND P0, PT, R2, R6, PT ;  /* 0x000000060200720c */ /* 0x000fe40003f04070 */
[----:B-1----:R-:W-:-:S11]  /*22600*/  IADD3 R8, R8, 0xffffffe, RZ ;  /* 0x0ffffffe08087810 */ /* 0x002fd60007ffe0ff */
[----:B------:R-:W-:Y:S01]  /*22610*/  @!P0 IMAD.IADD R6, R6, 0x1, -R2 ;  /* 0x0000000106068824 */ /* 0x000fe200078e0a02 */
[----:B------:R-:W-:Y:S01]  /*22620*/  @!P0 IADD3 R0, R0, 0x1, RZ ;  /* 0x0000000100008810 */ /* 0x000fe20007ffe0ff */
[----:B------:R-:W1:Y:S01]  /*22630*/  F2I.FTZ.U32.TRUNC.NTZ R9, R8 ;  /* 0x0000000800097305 */ /* 0x000e62000021f000 */
[----:B------:R-:W-:Y:S02]  /*22640*/  ISETP.NE.AND P0, PT, R7, RZ, PT ;  /* 0x000000ff0700720c */ /* 0x000fe40003f05270 */
[----:B------:R-:W-:Y:S02]  /*22650*/  ISETP.GE.U32.AND P2, PT, R6, R2, PT ;  /* 0x000000020600720c */ /* 0x000fe40003f46070 */
[----:B------:R-:W-:-:S04]  /*22660*/  LOP3.LUT R2, R3, R7, RZ, 0x3c, !PT ;  /* 0x0000000703027212 */ /* 0x000fc800078e3cff */
[----:B------:R-:W-:-:S07]  /*22670*/  ISETP.GE.AND P1, PT, R2, RZ, PT ;  /* 0x000000ff0200720c */ /* 0x000fce0003f26270 */
[----:B------:R-:W-:Y:S02]  /*22680*/  @P2 IADD3 R0, R0, 0x1, RZ ;  /* 0x0000000100002810 */ /* 0x000fe40007ffe0ff */
[----:B-1----:R-:W-:Y:S02]  /*22690*/  IADD3 R2, RZ, -R9, RZ ;  /* 0x80000009ff027210 */ /* 0x002fe40007ffe0ff */
[----:B------:R-:W-:Y:S02]  /*226a0*/  MOV R8, RZ ;  /* 0x000000ff00087202 */ /* 0x000fe40000000f00 */
[----:B------:R-:W-:Y:S01]  /*226b0*/  @!P1 IMAD.MOV R0, RZ, RZ, -R0 ;  /* 0x000000ffff009224 */ /* 0x000fe200078e0a00 */
[----:B------:R-:W-:Y:S01]  /*226c0*/  @!P0 LOP3.LUT R0, RZ, R7, RZ, 0x33, !PT ;  /* 0x00000007ff008212 */ /* 0x000fe200078e33ff */
[----:B------:R-:W-:Y:S01]  /*226d0*/  IMAD.MOV.U32 R6, RZ, RZ, R2 ;  /* 0x000000ffff067224 */ /* 0x000fe200078e0002 */
[----:B------:R-:W-:Y:S02]  /*226e0*/  IABS R2, R5 ;  /* 0x0000000500027213 */ /* 0x000fe40000000000 */
[----:B------:R-:W-:Y:S01]  /*226f0*/  IABS R11, R0 ;  /* 0x00000000000b7213 */ /* 0x000fe20000000000 */
[----:B------:R-:W-:-:S02]  /*22700*/  IMAD R6, R6, R4, RZ ;  /* 0x0000000406067224 */ /* 0x000fc400078e02ff */
        /* <DEDUP_REMOVED lines=10> */
[----:B------:R-:W-:Y:S01]  /*227b0*/  ISETP.GE.U32.AND P2, PT, R6, R4, PT ;  /* 0x000000040600720c */ /* 0x000fe20003f46070 */
[----:B------:R-:W-:Y:S01]  /*227c0*/  IMAD.MOV R6, RZ, RZ, -R0 ;  /* 0x000000ffff067224 */ /* 0x000fe200078e0a00 */
        /* <DEDUP_REMOVED lines=11> */
.L_x_941:
[----:B--2---:R-:W-:-:S04]  /*22880*/  IMAD.MOV.U32 R4, RZ, RZ, 0x4 ;  /* 0x00000004ff047424 */ /* 0x004fc800078e00ff */
[----:B------:R-:W-:-:S05]  /*22890*/  IMAD.WIDE R4, R247, R4, c[0x0][0x590] ;  /* 0x00016400f7047625 */ /* 0x000fca00078e0204 */
[----:B------:R1:W2:Y:S01]  /*228a0*/  LDG.E R6, [R4.64] ;  /* 0x0000000804067981 */ /* 0x0002a2000c1e1900 */
[----:B------:R-:W-:Y:S01]  /*228b0*/  IABS R2, R3 ;  /* 0x0000000300027213 */ /* 0x000fe20000000000 */
[----:B-1----:R-:W-:Y:S02]  /*228c0*/  IMAD.MOV.U32 R4, RZ, RZ, RZ ;  /* 0x000000ffff047224 */ /* 0x002fe400078e00ff */
[----:B--2-4-:R-:W-:-:S05]  /*228d0*/  IMAD R11, R6, R7, RZ ;  /* 0x00000007060b7224 */ /* 0x014fca00078e02ff */
        /* <DEDUP_REMOVED lines=8> */
[----:B------:R-:W-:-:S04]  /*22960*/  IMAD R0, R0, R8, RZ ;  /* 0x0000000800007224 */ /* 0x000fc800078e02ff */
[----:B------:R-:W-:-:S04]  /*22970*/  IMAD.HI.U32 R0, R5, R0, R4 ;  /* 0x0000000005007227 */ /* 0x000fc800078e0004 */
[----:B------:R-:W-:Y:S02]  /*22980*/  IMAD.MOV R4, RZ, RZ, -R9 ;  /* 0x000000ffff047224 */ /* 0x000fe400078e0a09 */
[----:B------:R-:W-:-:S04]  /*22990*/  IMAD.HI.U32 R0, R0, R2, RZ ;  /* 0x0000000200007227 */ /* 0x000fc800078e00ff */
[----:B------:R-:W-:-:S05]  /*229a0*/  IMAD R2, R0, R4, R2 ;  /* 0x0000000400027224 */ /* 0x000fca00078e0202 */
[----:B------:R-:W-:-:S13]  /*229b0*/  ISETP.GT.U32.AND P0, PT, R8, R2, PT ;  /* 0x000000020800720c */ /* 0x000fda0003f04070 */
[-C--:B------:R-:W-:Y:S02]  /*229c0*/  @!P0 IADD3 R2, R2, -R8.reuse, RZ ;  /* 0x8000000802028210 */ /* 0x080fe40007ffe0ff */
[----:B------:R-:W-:Y:S02]  /*229d0*/  @!P0 IADD3 R0, R0, 0x1, RZ ;  /* 0x0000000100008810 */ /* 0x000fe40007ffe0ff */
[----:B------:R-:W-:Y:S01]  /*229e0*/  ISETP.GE.U32.AND P2, PT, R2, R8, PT ;  /* 0x000000080200720c */ /* 0x000fe20003f46070 */
[----:B------:R-:W-:Y:S01]  /*229f0*/  IMAD.MOV.U32 R8, RZ, RZ, RZ ;  /* 0x000000ffff087224 */ /* 0x000fe200078e00ff */
[----:B------:R-:W-:Y:S02]  /*22a00*/  LOP3.LUT R2, R3, R11, RZ, 0x3c, !PT ;  /* 0x0000000b03027212 */ /* 0x000fe400078e3cff */
[----:B------:R-:W-:Y:S02]  /*22a10*/  ISETP.NE.AND P0, PT, R11, RZ, PT ;  /* 0x000000ff0b00720c */ /* 0x000fe40003f05270 */
[----:B------:R-:W-:-:S07]  /*22a20*/  ISETP.GE.AND P1, PT, R2, RZ, PT ;  /* 0x000000ff0200720c */ /* 0x000fce0003f26270 */
[----:B------:R-:W-:-:S05]  /*22a30*/  @P2 IADD3 R0, R0, 0x1, RZ ;  /* 0x0000000100002810 */ /* 0x000fca0007ffe0ff */
[----:B------:R-:W-:-:S04]  /*22a40*/  IMAD.MOV.U32 R2, RZ, RZ, R0 ;  /* 0x000000ffff027224 */ /* 0x000fc800078e0000 */
[----:B------:R-:W-:Y:S01]  /*22a50*/  @!P1 IMAD.MOV R2, RZ, RZ, -R2 ;  /* 0x000000ffff029224 */ /* 0x000fe200078e0a02 */
[----:B------:R-:W-:-:S05]  /*22a60*/  @!P0 LOP3.LUT R2, RZ, R11, RZ, 0x33, !PT ;  /* 0x0000000bff028212 */ /* 0x000fca00078e33ff */
[----:B------:R-:W-:Y:S02]  /*22a70*/  IMAD R10, R6, R2, RZ ;  /* 0x00000002060a7224 */ /* 0x000fe400078e02ff */
[----:B------:R-:W-:-:S03]  /*22a80*/  IMAD.MOV R2, RZ, RZ, -R2 ;  /* 0x000000ffff027224 */ /* 0x000fc600078e0a02 */
[----:B------:R-:W-:-:S04]  /*22a90*/  IADD3 R0, -R10, c[0x0][0x538], RZ ;  /* 0x00014e000a007a10 */ /* 0x000fc80007ffe1ff */
[----:B------:R-:W-:-:S04]  /*22aa0*/  IMNMX R0, R6, R0, PT ;  /* 0x0000000006007217 */ /* 0x000fc80003800200 */
[----:B------:R-:W-:-:S04]  /*22ab0*/  IABS R4, R0 ;  /* 0x0000000000047213 */ /* 0x000fc80000000000 */
[----:B------:R-:W1:Y:S08]  /*22ac0*/  I2F.RP R5, R4 ;  /* 0x0000000400057306 */ /* 0x000e700000209400 */
[----:B-1----:R-:W1:Y:S02]  /*22ad0*/  MUFU.RCP R5, R5 ;  /* 0x0000000500057308 */ /* 0x002e640000001000 */
[----:B-1----:R-:W-:-:S06]  /*22ae0*/  IADD3 R5, R5, 0xffffffe, RZ ;  /* 0x0ffffffe05057810 */ /* 0x002fcc0007ffe0ff */
[----:B------:R-:W1:Y:S02]  /*22af0*/  F2I.FTZ.U32.TRUNC.NTZ R9, R5 ;  /* 0x0000000500097305 */ /* 0x000e64000021f000 */
[----:B-1----:R-:W-:Y:S02]  /*22b00*/  IMAD.MOV R6, RZ, RZ, -R9 ;  /* 0x000000ffff067224 */ /* 0x002fe400078e0a09 */
[----:B------:R-:W-:-:S03]  /*22b10*/  IMAD R5, R11, R2, R3 ;  /* 0x000000020b057224 */ /* 0x000fc600078e0203 */
[----:B------:R-:W-:Y:S02]  /*22b20*/  MOV R2, R6 ;  /* 0x0000000600027202 */ /* 0x000fe40000000f00 */
[----:B------:R-:W-:Y:S02]  /*22b30*/  IABS R6, R0 ;  /* 0x0000000000067213 */ /* 0x000fe40000000000 */
[----:B------:R-:W-:Y:S01]  /*22b40*/  IABS R3, R5 ;  /* 0x0000000500037213 */ /* 0x000fe20000000000 */
        /* <DEDUP_REMOVED lines=19> */
.L_x_942:
[----:B------:R-:W-:Y:S05]  /*22c80*/  BSYNC B0 ;  /* 0x0000000000007941 */ /* 0x000fea0003800000 */
.L_x_940:
[----:B------:R-:W-:-:S04]  /*22c90*/  LOP3.LUT R2, RZ, R2, RZ, 0x33, !PT ;  /* 0x00000002ff027212 */ /* 0x000fc800078e33ff */
[----:B------:R-:W-:Y:S01]  /*22ca0*/  IADD3 R245, R2, R7, RZ ;  /* 0x0000000702f57210 */ /* 0x000fe20007ffe0ff */
[----:B------:R-:W-:Y:S05]  /*22cb0*/  BRA `(.L_x_943) ;  /* 0x0000004000007947 */ /* 0x000fea0003800000 */
.L_x_931:
[----:B------:R-:W-:Y:S01]  /*22cc0*/  IMAD.MOV.U32 R244, RZ, RZ, R9 ;  /* 0x000000fffff47224 */ /* 0x000fe200078e0009 */
[----:B------:R-:W-:Y:S01]  /*22cd0*/  MOV R246, RZ ;  /* 0x000000ff00f67202 */ /* 0x000fe20000000f00 */
[----:B------:R-:W-:Y:S01]  /*22ce0*/  IMAD.MOV.U32 R245, RZ, RZ, RZ ;  /* 0x000000fffff57224 */ /* 0x000fe200078e00ff */
[----:B------:R-:W-:Y:S02]  /*22cf0*/  MOV R247, c[0x0][0x53c] ;  /* 0x00014f0000f77a02 */ /* 0x000fe40000000f00 */
.L_x_943:
[----:B------:R-:W-:Y:S05]  /*22d00*/  BSYNC B1 ;  /* 0x0000000000017941 */ /* 0x000fea0003800000 */
.L_x_929:
[----:B------:R-:W-:Y:S01]  /*22d10*/  WARPSYNC 0xffffffff ;  /* 0xffffffff00007948 */ /* 0x000fe20003800000 */
[----:B------:R-:W-:Y:S01]  /*22d20*/  BAR.SYNC.DEFER_BLOCKING 0x4, 0x100 ;  /* 0x0104000000007b1d */ /* 0x000fe20000010000 */
[----:B------:R-:W-:-:S13]  /*22d30*/  ISETP.NE.AND P0, PT, R13, RZ, PT ;  /* 0x000000ff0d00720c */ /* 0x000fda0003f05270 */
[----:B------:R2:W-:Y:S04]  /*22d40*/  @!P0 STS.128 [0x18100], R244 ;  /* 0x018100f4ff008388 */ /* 0x0005e80000000c00 */
[----:B------:R-:W-:Y:S06]  /*22d50*/  BAR.ARV 0x5, 0x100 ;  /* 0x0144000000007b1d */ /* 0x000fec0000002000 */
.L_x_924:
[----:B-1----:R-:W-:-:S13]  /*22d60*/  ISETP.GE.AND P0, PT, R247, c[0x0][0x53c], PT ;  /* 0x00014f00f7007a0c */ /* 0x002fda0003f06270 */
[----:B--234-:R-:W-:Y:S01]  /*22d70*/  @P0 CALL.REL.NOINC `(.L_x_944) ;  /* 0x0000001000000944 */ /* 0x01cfe20003c00000 */
[----:B------:R-:W-:Y:S05]  /*22d80*/  BRA `(.L_x_945) ;  /* 0xfffdf32000007947 */ /* 0x000fea000383ffff */
.L_x_944:
[----:B------:R-:W-:Y:S05]  /*22d90*/  EXIT ;  /* 0x000000000000794d */ /* 0x000fea0003800000 */
.L_x_688:
[----:B------:R-:W-:Y:S01]  /*22da0*/  IMAD.MOV.U32 R0, RZ, RZ, R5 ;  /* 0x000000ffff007224 */ /* 0x000fe200078e0005 */
[----:B------:R-:W-:Y:S02]  /*22db0*/  MOV R3, 0x1 ;  /* 0x0000000100037802 */ /* 0x000fe40000000f00 */
[----:B------:R-:W-:Y:S02]  /*22dc0*/  MOV R2, 0x22de0 ;  /* 0x00022de000027802 */ /* 0x000fe40000000f00 */
[----:B--2---:R-:W-:Y:S05]  /*22dd0*/  CALL.REL.NOINC `($__internal_14_$__cuda_sm70_shflsync_up_p) ;  /* 0x00002d9000007944 */ /* 0x004fea0003c00000 */
[----:B------:R-:W-:Y:S01]  /*22de0*/  MOV R0, R4 ;  /* 0x0000000400007202 */ /* 0x000fe20000000f00 */
[----:B------:R-:W-:Y:S05]  /*22df0*/  BRA `(.L_x_946) ;  /* 0xfffdd64000007947 */ /* 0x000fea000383ffff */
.L_x_689:
[----:B------:R-:W-:Y:S01]  /*22e00*/  IMAD.MOV.U32 R0, RZ, RZ, R5 ;  /* 0x000000ffff007224 */ /* 0x000fe200078e0005 */
[----:B------:R-:W-:Y:S02]  /*22e10*/  MOV R3, 0x2 ;  /* 0x0000000200037802 */ /* 0x000fe40000000f00 */
[----:B------:R-:W-:Y:S02]  /*22e20*/  MOV R2, 0x22e40 ;  /* 0x00022e4000027802 */ /* 0x000fe40000000f00 */
[----:B--2---:R-:W-:Y:S05]  /*22e30*/  CALL.REL.NOINC `($__internal_14_$__cuda_sm70_shflsync_up_p) ;  /* 0x00002d3000007944 */ /* 0x004fea0003c00000 */
[----:B------:R-:W-:Y:S01]  /*22e40*/  SEL R4, R4, RZ, P4 ;  /* 0x000000ff04047207 */ /* 0x000fe20002000000 */
[----:B------:R-:W-:Y:S01]  /*22e50*/  IMAD.MOV.U32 R3, RZ, RZ, 0x4 ;  /* 0x00000004ff037424 */ /* 0x000fe200078e00ff */
[----:B------:R-:W-:-:S03]  /*22e60*/  MOV R2, 0x22e90 ;  /* 0x00022e9000027802 */ /* 0x000fc60000000f00 */
[----:B------:R-:W-:Y:S02]  /*22e70*/  IMAD.IADD R0, R5, 0x1, R4 ;  /* 0x0000000105007824 */ /* 0x000fe400078e0204 */
[----:B------:R-:W-:Y:S05]  /*22e80*/  CALL.REL.NOINC `($__internal_14_$__cuda_sm70_shflsync_up_p) ;  /* 0x00002ce000007944 */ /* 0x000fea0003c00000 */
        /* <DEDUP_REMOVED lines=10> */
[----:B------:R-:W-:Y:S02]  /*22f30*/  SEL R4, R4, RZ, P1 ;  /* 0x000000ff04047207 */ /* 0x000fe40000800000 */
[----:B------:R-:W-:Y:S02]  /*22f40*/  MOV R3, 0x1f ;  /* 0x0000001f00037802 */ /* 0x000fe40000000f00 */
[----:B------:R-:W-:Y:S01]  /*22f50*/  MOV R2, 0x22fa0 ;  /* 0x00022fa000027802 */ /* 0x000fe20000000f00 */
[----:B------:R-:W-:Y:S02]  /*22f60*/  IMAD.IADD R4, R0, 0x1, R4 ;  /* 0x0000000100047824 */ /* 0x000fe400078e0204 */
[----:B------:R-:W-:Y:S02]  /*22f70*/  IMAD.MOV.U32 R0, RZ, RZ, 0x1f ;  /* 0x0000001fff007424 */ /* 0x000fe400078e00ff */
[----:B------:R-:W-:Y:S02]  /*22f80*/  IMAD.MOV.U32 R204, RZ, RZ, R4 ;  /* 0x000000ffffcc7224 */ /* 0x000fe400078e0004 */
[----:B------:R-:W-:Y:S05]  /*22f90*/  CALL.REL.NOINC `($__internal_13_$__cuda_sm70_shflsync_idx_p) ;  /* 0x00002b8000007944 */ /* 0x000fea0003c00000 */
[----:B------:R-:W-:Y:S05]  /*22fa0*/  BRA `(.L_x_947) ;  /* 0xfffdd59000007947 */ /* 0x000fea000383ffff */
.L_x_691:
[----:B------:R-:W-:Y:S02]  /*22fb0*/  SEL R0, RZ, 0x1, P0 ;  /* 0x00000001ff007807 */ /* 0x000fe40000000000 */
[----:B------:R-:W-:-:S02]  /*22fc0*/  MOV R2, 0x22fe0 ;  /* 0x00022fe000027802 */ /* 0x000fc40000000f00 */
[----:B--2---:R-:W-:Y:S05]  /*22fd0*/  CALL.REL.NOINC `($__internal_15_$__cuda_sm70_votesync_ballot) ;  /* 0x00002bf000007944 */ /* 0x004fea0003c00000 */
[----:B------:R-:W-:Y:S01]  /*22fe0*/  MOV R10, R0 ;  /* 0x00000000000a7202 */ /* 0x000fe20000000f00 */
[----:B------:R-:W-:Y:S05]  /*22ff0*/  BRA `(.L_x_948) ;  /* 0xfffdd5d000007947 */ /* 0x000fea000383ffff */
.L_x_692:
[----:B------:R-:W-:Y:S01]  /*23000*/  IMAD.MOV.U32 R204, RZ, RZ, R9 ;  /* 0x000000ffffcc7224 */ /* 0x000fe200078e0009 */
[----:B------:R-:W-:Y:S01]  /*23010*/  MOV R0, R5 ;  /* 0x0000000500007202 */ /* 0x000fe20000000f00 */
[----:B------:R-:W-:Y:S01]  /*23020*/  IMAD.MOV.U32 R3, RZ, RZ, 0x1f ;  /* 0x0000001fff037424 */ /* 0x000fe200078e00ff */
[----:B------:R-:W-:-:S02]  /*23030*/  MOV R2, 0x23050 ;  /* 0x0002305000027802 */ /* 0x000fc40000000f00 */
[----:B------:R-:W-:Y:S05]  /*23040*/  CALL.REL.NOINC `($__internal_13_$__cuda_sm70_shflsync_idx_p) ;  /* 0x00002ad000007944 */ /* 0x000fea0003c00000 */
[----:B------:R-:W-:Y:S01]  /*23050*/  IMAD.MOV.U32 R12, RZ, RZ, R0 ;  /* 0x000000ffff0c7224 */ /* 0x000fe200078e0000 */
[----:B------:R-:W-:Y:S01]  /*23060*/  MOV R204, R8 ;  /* 0x0000000800cc7202 */ /* 0x000fe20000000f00 */
[----:B------:R-:W-:Y:S01]  /*23070*/  IMAD.MOV.U32 R6, RZ, RZ, RZ ;  /* 0x000000ffff067224 */ /* 0x000fe200078e00ff */
[----:B------:R-:W-:Y:S01]  /*23080*/  MOV R0, R5 ;  /* 0x0000000500007202 */ /* 0x000fe20000000f00 */
[----:B------:R-:W-:Y:S01]  /*23090*/  IMAD.MOV.U32 R3, RZ, RZ, 0x1f ;  /* 0x0000001fff037424 */ /* 0x000fe200078e00ff */
[----:B------:R-:W-:-:S02]  /*230a0*/  MOV R2, 0x230c0 ;  /* 0x000230c000027802 */ /* 0x000fc40000000f00 */
[----:B------:R-:W-:Y:S05]  /*230b0*/  CALL.REL.NOINC `($__internal_13_$__cuda_sm70_shflsync_idx_p) ;  /* 0x00002a6000007944 */ /* 0x000fea0003c00000 */
[----:B------:R-:W-:Y:S01]  /*230c0*/  MOV R9, R0 ;  /* 0x0000000000097202 */ /* 0x000fe20000000f00 */
[----:B------:R-:W-:Y:S05]  /*230d0*/  BRA `(.L_x_949) ;  /* 0xfffdd55000007947 */ /* 0x000fea000383ffff */
.L_x_695:
[----:B------:R-:W-:Y:S01]  /*230e0*/  IMAD.MOV.U32 R204, RZ, RZ, R4 ;  /* 0x000000ffffcc7224 */ /* 0x000fe200078e0004 */
[----:B------:R-:W-:-:S02]  /*230f0*/  MOV R3, 0x1f ;  /* 0x0000001f00037802 */ /* 0x000fc40000000f00 */
[----:B------:R-:W-:Y:S02]  /*23100*/  MOV R2, 0x23120 ;  /* 0x0002312000027802 */ /* 0x000fe40000000f00 */
[----:B-123--:R-:W-:Y:S05]  /*23110*/  CALL.REL.NOINC `($__internal_13_$__cuda_sm70_shflsync_idx_p) ;  /* 0x00002a0000007944 */ /* 0x00efea0003c00000 */
[----:B------:R-:W-:Y:S01]  /*23120*/  MOV R6, R0 ;  /* 0x0000000000067202 */ /* 0x000fe20000000f00 */
[----:B------:R-:W-:Y:S05]  /*23130*/  BRA `(.L_x_694) ;  /* 0xfffdd55000007947 */ /* 0x000fea000383ffff */
.L_x_750:
[----:B------:R-:W-:Y:S01]  /*23140*/  IMAD.MOV.U32 R204, RZ, RZ, R5 ;  /* 0x000000ffffcc7224 */ /* 0x000fe200078e0005 */
[----:B------:R-:W-:Y:S01]  /*23150*/  MOV R0, RZ ;  /* 0x000000ff00007202 */ /* 0x000fe20000000f00 */
[----:B------:R-:W-:Y:S01]  /*23160*/  IMAD.MOV.U32 R3, RZ, RZ, 0x181f ;  /* 0x0000181fff037424 */ /* 0x000fe200078e00ff */
[----:B------:R-:W-:Y:S02]  /*23170*/  MOV R2, 0x23190 ;  /* 0x0002319000027802 */ /* 0x000fe40000000f00 */
[----:B-----5:R-:W-:Y:S05]  /*23180*/  CALL.REL.NOINC `($__internal_13_$__cuda_sm70_shflsync_idx_p) ;  /* 0x0000299000007944 */ /* 0x020fea0003c00000 */
[----:B------:R-:W-:Y:S01]  /*23190*/  MOV R7, R0 ;  /* 0x0000000000077202 */ /* 0x000fe20000000f00 */
[----:B------:R-:W-:Y:S05]  /*231a0*/  BRA `(.L_x_950) ;  /* 0xfffe56f000007947 */ /* 0x000fea000383ffff */
.L_x_751:
[----:B------:R-:W-:Y:S01]  /*231b0*/  IMAD.MOV.U32 R204, RZ, RZ, R6 ;  /* 0x000000ffffcc7224 */ /* 0x000fe200078e0006 */
[----:B------:R-:W-:Y:S01]  /*231c0*/  MOV R0, RZ ;  /* 0x000000ff00007202 */ /* 0x000fe20000000f00 */
[----:B------:R-:W-:Y:S01]  /*231d0*/  IMAD.MOV.U32 R3, RZ, RZ, 0x181f ;  /* 0x0000181fff037424 */ /* 0x000fe200078e00ff */
[----:B------:R-:W-:Y:S02]  /*231e0*/  MOV R2, 0x23200 ;  /* 0x0002320000027802 */ /* 0x000fe40000000f00 */
[----:B-12--5:R-:W-:Y:S05]  /*231f0*/  CALL.REL.NOINC `($__internal_13_$__cuda_sm70_shflsync_idx_p) ;  /* 0x0000292000007944 */ /* 0x026fea0003c00000 */
[----:B------:R-:W-:Y:S05]  /*23200*/  BRA `(.L_x_951) ;  /* 0xfffe56b000007947 */ /* 0x000fea000383ffff */
.L_x_754:
[----:B------:R-:W-:Y:S01]  /*23210*/  IMAD.MOV.U32 R204, RZ, RZ, R5 ;  /* 0x000000ffffcc7224 */ /* 0x000fe200078e0005 */
[----:B----4-:R-:W-:Y:S01]  /*23220*/  MOV R0, 0x1 ;  /* 0x0000000100007802 */ /* 0x010fe20000000f00 */
[----:B--2---:R-:W-:Y:S01]  /*23230*/  IMAD.MOV.U32 R3, RZ, RZ, 0x181f ;  /* 0x0000181fff037424 */ /* 0x004fe200078e00ff */
[----:B------:R-:W-:-:S02]  /*23240*/  MOV R2, 0x23260 ;  /* 0x0002326000027802 */ /* 0x000fc40000000f00 */
[----:B-1-3-5:R-:W-:Y:S05]  /*23250*/  CALL.REL.NOINC `($__internal_13_$__cuda_sm70_shflsync_idx_p) ;  /* 0x000028c000007944 */ /* 0x02afea0003c00000 */
[----:B------:R-:W-:Y:S01]  /*23260*/  IMAD.MOV.U32 R7, RZ, RZ, R0 ;  /* 0x000000ffff077224 */ /* 0x000fe200078e0000 */
[----:B------:R-:W-:Y:S01]  /*23270*/  MOV R0, 0x1 ;  /* 0x0000000100007802 */ /* 0x000fe20000000f00 */
[----:B------:R-:W-:Y:S01]  /*23280*/  IMAD.MOV.U32 R204, RZ, RZ, R6 ;  /* 0x000000ffffcc7224 */ /* 0x000fe200078e0006 */
[----:B------:R-:W-:-:S02]  /*23290*/  MOV R3, 0x181f ;  /* 0x0000181f00037802 */ /* 0x000fc40000000f00 */
[----:B------:R-:W-:Y:S02]  /*232a0*/  MOV R2, 0x232c0 ;  /* 0x000232c000027802 */ /* 0x000fe40000000f00 */
[----:B------:R-:W-:Y:S05]  /*232b0*/  CALL.REL.NOINC `($__internal_13_$__cuda_sm70_shflsync_idx_p) ;  /* 0x0000286000007944 */ /* 0x000fea0003c00000 */
[----:B------:R-:W-:Y:S05]  /*232c0*/  BRA `(.L_x_952) ;  /* 0xfffe573000007947 */ /* 0x000fea000383ffff */
.L_x_757:
[----:B------:R-:W-:Y:S01]  /*232d0*/  IMAD.MOV.U32 R204, RZ, RZ, R5 ;  /* 0x000000ffffcc7224 */ /* 0x000fe200078e0005 */
[----:B----4-:R-:W-:Y:S01]  /*232e0*/  MOV R0, 0x2 ;  /* 0x0000000200007802 */ /* 0x010fe20000000f00 */
[----:B-1----:R-:W-:Y:S01]  /*232f0*/  IMAD.MOV.U32 R3, RZ, RZ, 0x181f ;  /* 0x0000181fff037424 */ /* 0x002fe200078e00ff */
[----:B------:R-:W-:Y:S02]  /*23300*/  MOV R2, 0x23320 ;  /* 0x0002332000027802 */ /* 0x000fe40000000f00 */
[----:B--23-5:R-:W-:Y:S05]  /*23310*/  CALL.REL.NOINC `($__internal_13_$__cuda_sm70_shflsync_idx_p) ;  /* 0x0000280000007944 */ /* 0x02cfea0003c00000 */
[----:B------:R-:W-:Y:S01]  /*23320*/  MOV R7, R0 ;  /* 0x0000000000077202 */ /* 0x000fe20000000f00 */
[----:B------:R-:W-:Y:S05]  /*23330*/  BRA `(.L_x_953) ;  /* 0xfffe57f000007947 */ /* 0x000fea000383ffff */
.L_x_758:
[----:B------:R-:W-:Y:S01]  /*23340*/  IMAD.MOV.U32 R204, RZ, RZ, R6 ;  /* 0x000000ffffcc7224 */ /* 0x000fe200078e0006 */
[----:B----4-:R-:W-:Y:S01]  /*23350*/  MOV R0, 0x2 ;  /* 0x0000000200007802 */ /* 0x010fe20000000f00 */
[----:B------:R-:W-:Y:S01]  /*23360*/  IMAD.MOV.U32 R3, RZ, RZ, 0x181f ;  /* 0x0000181fff037424 */ /* 0x000fe200078e00ff */
[----:B------:R-:W-:Y:S02]  /*23370*/  MOV R2, 0x23390 ;  /* 0x0002339000027802 */ /* 0x000fe40000000f00 */
[----:B-123-5:R-:W-:Y:S05]  /*23380*/  CALL.REL.NOINC `($__internal_13_$__cuda_sm70_shflsync_idx_p) ;  /* 0x0000279000007944 */ /* 0x02efea0003c00000 */
[----:B------:R-:W-:Y:S05]  /*23390*/  BRA `(.L_x_954) ;  /* 0xfffe57b000007947 */ /* 0x000fea000383ffff */
.L_x_761:
[----:B------:R-:W-:Y:S01]  /*233a0*/  IMAD.MOV.U32 R204, RZ, RZ, R5 ;  /* 0x000000ffffcc7224 */ /* 0x000fe200078e0005 */
[----:B-1----:R-:W-:Y:S01]  /*233b0*/  MOV R0, 0x3 ;  /* 0x0000000300007802 */ /* 0x002fe20000000f00 */
[----:B------:R-:W-:Y:S01]  /*233c0*/  IMAD.MOV.U32 R3, RZ, RZ, 0x181f ;  /* 0x0000181fff037424 */ /* 0x000fe200078e00ff */
[----:B------:R-:W-:-:S02]  /*233d0*/  MOV R2, 0x233f0 ;  /* 0x000233f000027802 */ /* 0x000fc40000000f00 */
[----:B--2345:R-:W-:Y:S05]  /*233e0*/  CALL.REL.NOINC `($__internal_13_$__cuda_sm70_shflsync_idx_p) ;  /* 0x0000273000007944 */ /* 0x03cfea0003c00000 */
[----:B------:R-:W-:Y:S01]  /*233f0*/  IMAD.MOV.U32 R5, RZ, RZ, R0 ;  /* 0x000000ffff057224 */ /* 0x000fe200078e0000 */
[----:B------:R-:W-:Y:S01]  /*23400*/  MOV R0, 0x3 ;  /* 0x0000000300007802 */ /* 0x000fe20000000f00 */
[----:B------:R-:W-:Y:S01]  /*23410*/  IMAD.MOV.U32 R204, RZ, RZ, R6 ;  /* 0x000000ffffcc7224 */ /* 0x000fe200078e0006 */
[----:B------:R-:W-:-:S02]  /*23420*/  MOV R3, 0x181f ;  /* 0x0000181f00037802 */ /* 0x000fc40000000f00 */
[----:B------:R-:W-:Y:S02]  /*23430*/  MOV R2, 0x23450 ;  /* 0x0002345000027802 */ /* 0x000fe40000000f00 */
[----:B------:R-:W-:Y:S05]  /*23440*/  CALL.REL.NOINC `($__internal_13_$__cuda_sm70_shflsync_idx_p) ;  /* 0x000026d000007944 */ /* 0x000fea0003c00000 */
[----:B------:R-:W-:Y:S05]  /*23450*/  BRA `(.L_x_955) ;  /* 0xfffe583000007947 */ /* 0x000fea000383ffff */
.L_x_808:
[----:B------:R-:W-:Y:S01]  /*23460*/  IMAD.MOV.U32 R204, RZ, RZ, R5 ;  /* 0x000000ffffcc7224 */ /* 0x000fe200078e0005 */
[----:B------:R-:W-:Y:S01]  /*23470*/  MOV R0, RZ ;  /* 0x000000ff00007202 */ /* 0x000fe20000000f00 */
[----:B------:R-:W-:Y:S01]  /*23480*/  IMAD.MOV.U32 R3, RZ, RZ, 0x181f ;  /* 0x0000181fff037424 */ /* 0x000fe200078e00ff */
[----:B------:R-:W-:Y:S02]  /*23490*/  MOV R2, 0x234b0 ;  /* 0x000234b000027802 */ /* 0x000fe40000000f00 */
[----:B------:R-:W-:Y:S05]  /*234a0*/  CALL.REL.NOINC `($__internal_13_$__cuda_sm70_shflsync_idx_p) ;  /* 0x0000267000007944 */ /* 0x000fea0003c00000 */
[----:B------:R-:W-:Y:S01]  /*234b0*/  MOV R4, R0 ;  /* 0x0000000000047202 */ /* 0x000fe20000000f00 */
[----:B------:R-:W-:Y:S05]  /*234c0*/  BRA `(.L_x_956) ;  /* 0xfffed92000007947 */ /* 0x000fea000383ffff */
.L_x_809:
[----:B------:R-:W-:Y:S01]  /*234d0*/  IMAD.MOV.U32 R204, RZ, RZ, R12 ;  /* 0x000000ffffcc7224 */ /* 0x000fe200078e000c */
[----:B------:R-:W-:Y:S01]  /*234e0*/  MOV R0, RZ ;  /* 0x000000ff00007202 */ /* 0x000fe20000000f00 */
[----:B------:R-:W-:Y:S01]  /*234f0*/  IMAD.MOV.U32 R3, RZ, RZ, 0x181f ;  /* 0x0000181fff037424 */ /* 0x000fe200078e00ff */
[----:B------:R-:W-:Y:S02]  /*23500*/  MOV R2, 0x23520 ;  /* 0x0002352000027802 */ /* 0x000fe40000000f00 */
[----:B-12---:R-:W-:Y:S05]  /*23510*/  CALL.REL.NOINC `($__internal_13_$__cuda_sm70_shflsync_idx_p) ;  /* 0x0000260000007944 */ /* 0x006fea0003c00000 */
[C---:B------:R-:W-:Y:S01]  /*23520*/  IADD3 R6, P1, R0.reuse, R90, RZ ;  /* 0x0000005a00067210 */ /* 0x040fe20007f3e0ff */
[----:B------:R-:W-:Y:S01]  /*23530*/  IMAD.MOV.U32 R204, RZ, RZ, R5 ;  /* 0x000000ffffcc7224 */ /* 0x000fe200078e0005 */
[----:B------:R-:W-:Y:S02]  /*23540*/  IADD3 R8, P0, R0, R88, RZ ;  /* 0x0000005800087210 */ /* 0x000fe40007f1e0ff */
[----:B------:R-:W-:Y:S01]  /*23550*/  ISETP.GE.AND P2, PT, R200, c[0x0][0x1d4], PT ;  /* 0x00007500c8007a0c */ /* 0x000fe20003f46270 */
[----:B------:R-:W-:Y:S01]  /*23560*/  IMAD.X R7, R4, 0x1, R91, P1 ;  /* 0x0000000104077824 */ /* 0x000fe200008e065b */
[----:B------:R-:W-:Y:S01]  /*23570*/  ISETP.GE.AND P1, PT, R202, c[0x0][0x1d4], PT ;  /* 0x00007500ca007a0c */ /* 0x000fe20003f26270 */
[----:B------:R-:W-:Y:S01]  /*23580*/  IMAD.X R9, R4, 0x1, R89, P0 ;  /* 0x0000000104097824 */ /* 0x000fe200000e0659 */
[----:B------:R-:W-:-:S02]  /*23590*/  ISETP.GE.AND P0, PT, R203, c[0x0][0x1d4], PT ;  /* 0x00007500cb007a0c */ /* 0x000fc40003f06270 */
        /* <DEDUP_REMOVED lines=14> */
[----:B-1----:R-:W-:Y:S05]  /*23680*/  CALL.REL.NOINC `($__internal_13_$__cuda_sm70_shflsync_idx_p) ;  /* 0x0000249000007944 */ /* 0x002fea0003c00000 */
[----:B------:R-:W-:Y:S01]  /*23690*/  IMAD.MOV.U32 R4, RZ, RZ, R0 ;  /* 0x000000ffff047224 */ /* 0x000fe200078e0000 */
[----:B------:R-:W-:Y:S01]  /*236a0*/  MOV R0, 0x1 ;  /* 0x0000000100007802 */ /* 0x000fe20000000f00 */
[----:B------:R-:W-:Y:S01]  /*236b0*/  IMAD.MOV.U32 R204, RZ, RZ, R12 ;  /* 0x000000ffffcc7224 */ /* 0x000fe200078e000c */
[----:B------:R-:W-:-:S02]  /*236c0*/  MOV R3, 0x181f ;  /* 0x0000181f00037802 */ /* 0x000fc40000000f00 */
[----:B------:R-:W-:Y:S02]  /*236d0*/  MOV R2, 0x236f0 ;  /* 0x000236f000027802 */ /* 0x000fe40000000f00 */
[----:B------:R-:W-:Y:S05]  /*236e0*/  CALL.REL.NOINC `($__internal_13_$__cuda_sm70_shflsync_idx_p) ;  /* 0x0000243000007944 */ /* 0x000fea0003c00000 */
[----:B------:R-:W-:Y:S05]  /*236f0*/  BRA `(.L_x_957) ;  /* 0xfffed83000007947 */ /* 0x000fea000383ffff */
.L_x_810:
[----:B------:R-:W-:Y:S01]  /*23700*/  IMAD.MOV.U32 R204, RZ, RZ, R4 ;  /* 0x000000ffffcc7224 */ /* 0x000fe200078e0004 */
[----:B------:R-:W-:Y:S01]  /*23710*/  MOV R0, RZ ;  /* 0x000000ff00007202 */ /* 0x000fe20000000f00 */
[----:B------:R-:W-:Y:S01]  /*23720*/  IMAD.MOV.U32 R3, RZ, RZ, 0x1c1f ;  /* 0x00001c1fff037424 */ /* 0x000fe200078e00ff */
[----:B------:R-:W-:Y:S02]  /*23730*/  MOV R2, 0x23750 ;  /* 0x0002375000027802 */ /* 0x000fe40000000f00 */
[----:B------:R-:W-:Y:S05]  /*23740*/  CALL.REL.NOINC `($__internal_13_$__cuda_sm70_shflsync_idx_p) ;  /* 0x000023d000007944 */ /* 0x000fea0003c00000 */
[----:B------:R-:W-:Y:S01]  /*23750*/  MOV R3, R0 ;  /* 0x0000000000037202 */ /* 0x000fe20000000f00 */
[----:B------:R-:W-:Y:S05]  /*23760*/  BRA `(.L_x_958) ;  /* 0xfffeda2000007947 */ /* 0x000fea000383ffff */
.L_x_815:
[----:B------:R-:W-:Y:S01]  /*23770*/  IMAD.MOV.U32 R204, RZ, RZ, R4 ;  /* 0x000000ffffcc7224 */ /* 0x000fe200078e0004 */
[----:B------:R-:W-:Y:S01]  /*23780*/  MOV R0, 0x1 ;  /* 0x0000000100007802 */ /* 0x000fe20000000f00 */
[----:B------:R-:W-:Y:S01]  /*23790*/  IMAD.MOV.U32 R3, RZ, RZ, 0x1c1f ;  /* 0x00001c1fff037424 */ /* 0x000fe200078e00ff */
[----:B------:R-:W-:Y:S02]  /*237a0*/  MOV R2, 0x237c0 ;  /* 0x000237c000027802 */ /* 0x000fe40000000f00 */
[----:B-1----:R-:W-:Y:S05]  /*237b0*/  CALL.REL.NOINC `($__internal_13_$__cuda_sm70_shflsync_idx_p) ;  /* 0x0000236000007944 */ /* 0x002fea0003c00000 */
[----:B------:R-:W-:Y:S01]  /*237c0*/  MOV R3, R0 ;  /* 0x0000000000037202 */ /* 0x000fe20000000f00 */
[----:B------:R-:W-:Y:S05]  /*237d0*/  BRA `(.L_x_959) ;  /* 0xfffede9000007947 */ /* 0x000fea000383ffff */
.L_x_820:
[----:B------:R-:W-:Y:S02]  /*237e0*/  MOV R0, 0x2 ;  /* 0x0000000200007802 */ /* 0x000fe40000000f00 */
[----:B------:R-:W-:-:S02]  /*237f0*/  MOV R2, 0x23810 ;  /* 0x0002381000027802 */ /* 0x000fc40000000f00 */
[----:B------:R-:W-:Y:S05]  /*23800*/  CALL.REL.NOINC `($__internal_12_$__cuda_sm70_shflsync_bfly_p) ;  /* 0x000022b000007944 */ /* 0x000fea0003c00000 */
[----:B------:R-:W-:Y:S05]  /*23810*/  BRA `(.L_x_960) ;  /* 0xfffee50000007947 */ /* 0x000fea000383ffff */
.L_x_821:
[----:B------:R-:W-:Y:S02]  /*23820*/  MOV R0, 0x1 ;  /* 0x0000000100007802 */ /* 0x000fe40000000f00 */
[----:B------:R-:W-:-:S02]  /*23830*/  MOV R2, 0x23850 ;  /* 0x0002385000027802 */ /* 0x000fc40000000f00 */
[----:B------:R-:W-:Y:S05]  /*23840*/  CALL.REL.NOINC `($__internal_12_$__cuda_sm70_shflsync_bfly_p) ;  /* 0x0000227000007944 */ /* 0x000fea0003c00000 */
[----:B------:R-:W-:Y:S01]  /*23850*/  FMNMX.FTZ R100, R4, R0, !PT ;  /* 0x0000000004647209 */ /* 0x000fe20007810000 */
[----:B------:R-:W-:Y:S01]  /*23860*/  IMAD.MOV.U32 R4, RZ, RZ, R5 ;  /* 0x000000ffff047224 */ /* 0x000fe200078e0005 */
[----:B------:R-:W-:Y:S01]  /*23870*/  MOV R2, 0x238a0 ;  /* 0x000238a000027802 */ /* 0x000fe20000000f00 */
[----:B------:R-:W-:-:S02]  /*23880*/  IMAD.MOV.U32 R0, RZ, RZ, 0x2 ;  /* 0x00000002ff007424 */ /* 0x000fc400078e00ff */
[----:B------:R-:W-:Y:S05]  /*23890*/  CALL.REL.NOINC `($__internal_12_$__cuda_sm70_shflsync_bfly_p) ;  /* 0x0000222000007944 */ /* 0x000fea0003c00000 */
[----:B------:R-:W-:Y:S01]  /*238a0*/  FMNMX.FTZ R5, R5, R0, !PT ;  /* 0x0000000005057209 */ /* 0x000fe20007810000 */
[----:B------:R-:W-:Y:S01]  /*238b0*/  IMAD.MOV.U32 R0, RZ, RZ, 0x1 ;  /* 0x00000001ff007424 */ /* 0x000fe200078e00ff */
[----:B------:R-:W-:-:S03]  /*238c0*/  MOV R2, 0x238f0 ;  /* 0x000238f000027802 */ /* 0x000fc60000000f00 */
[----:B------:R-:W-:Y:S02]  /*238d0*/  IMAD.MOV.U32 R4, RZ, RZ, R5 ;  /* 0x000000ffff047224 */ /* 0x000fe400078e0005 */
[----:B------:R-:W-:Y:S05]  /*238e0*/  CALL.REL.NOINC `($__internal_12_$__cuda_sm70_shflsync_bfly_p) ;  /* 0x000021d000007944 */ /* 0x000fea0003c00000 */
[----:B------:R-:W-:Y:S01]  /*238f0*/  MOV R3, R0 ;  /* 0x0000000000037202 */ /* 0x000fe20000000f00 */
[----:B------:R-:W-:Y:S05]  /*23900*/  BRA `(.L_x_961) ;  /* 0xfffee48000007947 */ /* 0x000fea000383ffff */
.L_x_829:
[----:B------:R-:W-:Y:S01]  /*23910*/  MOV R0, RZ ;  /* 0x000000ff00007202 */ /* 0x000fe20000000f00 */
[----:B------:R-:W-:Y:S01]  /*23920*/  IMAD.MOV.U32 R204, RZ, RZ, R5 ;  /* 0x000000ffffcc7224 */ /* 0x000fe200078e0005 */
[----:B------:R-:W-:Y:S01]  /*23930*/  MOV R2, 0x23960 ;  /* 0x0002396000027802 */ /* 0x000fe20000000f00 */
[----:B------:R-:W-:Y:S02]  /*23940*/  IMAD.MOV.U32 R3, RZ, RZ, 0x181f ;  /* 0x0000181fff037424 */ /* 0x000fe400078e00ff */
[----:B-1234-:R-:W-:Y:S05]  /*23950*/  CALL.REL.NOINC `($__internal_13_$__cuda_sm70_shflsync_idx_p) ;  /* 0x000021c000007944 */ /* 0x01efea0003c00000 */
[----:B------:R-:W-:Y:S01]  /*23960*/  MOV R4, R0 ;  /* 0x0000000000047202 */ /* 0x000fe20000000f00 */
[----:B------:R-:W-:-:S05]  /*23970*/  BRA `(.L_x_962) ;  /* 0xfffef98000007947 */ /* 0x000fca000383ffff */
.L_x_830:
[----:B------:R-:W-:Y:S01]  /*23980*/  MOV R0, RZ ;  /* 0x000000ff00007202 */ /* 0x000fe20000000f00 */
[----:B------:R-:W-:Y:S01]  /*23990*/  IMAD.MOV.U32 R204, RZ, RZ, R13 ;  /* 0x000000ffffcc7224 */ /* 0x000fe200078e000d */
[----:B------:R-:W-:Y:S01]  /*239a0*/  MOV R2, 0x239d0 ;  /* 0x000239d000027802 */ /* 0x000fe20000000f00 */
[----:B------:R-:W-:Y:S02]  /*239b0*/  IMAD.MOV.U32 R3, RZ, RZ, 0x181f ;  /* 0x0000181fff037424 */ /* 0x000fe400078e00ff */
[----:B-1234-:R-:W-:Y:S05]  /*239c0*/  CALL.REL.NOINC `($__internal_13_$__cuda_sm70_shflsync_idx_p) ;  /* 0x0000215000007944 */ /* 0x01efea0003c00000 */
        /* <DEDUP_REMOVED lines=22> */
[----:B------:R-:W-:Y:S05]  /*23b30*/  CALL.REL.NOINC `($__internal_13_$__cuda_sm70_shflsync_idx_p) ;  /* 0x00001fe000007944 */ /* 0x000fea0003c00000 */
[----:B------:R-:W-:Y:S01]  /*23b40*/  MOV R3, 0x181f ;  /* 0x0000181f00037802 */ /* 0x000fe20000000f00 */
[----:B------:R-:W-:Y:S01]  /*23b50*/  IMAD.MOV.U32 R4, RZ, RZ, R0 ;  /* 0x000000ffff047224 */ /* 0x000fe200078e0000 */
[----:B------:R-:W-:Y:S01]  /*23b60*/  MOV R0, 0x1 ;  /* 0x0000000100007802 */ /* 0x000fe20000000f00 */
[----:B------:R-:W-:Y:S01]  /*23b70*/  IMAD.MOV.U32 R204, RZ, RZ, R13 ;  /* 0x000000ffffcc7224 */ /* 0x000fe200078e000d */
[----:B------:R-:W-:Y:S02]  /*23b80*/  MOV R2, 0x23ba0 ;  /* 0x00023ba000027802 */ /* 0x000fe40000000f00 */
[----:B------:R-:W-:Y:S05]  /*23b90*/  CALL.REL.NOINC `($__internal_13_$__cuda_sm70_shflsync_idx_p) ;  /* 0x00001f8000007944 */ /* 0x000fea0003c00000 */
[----:B------:R-:W-:-:S05]  /*23ba0*/  BRA `(.L_x_963) ;  /* 0xfffef8a000007947 */ /* 0x000fca000383ffff */
.L_x_833:
[----:B------:R-:W-:Y:S01]  /*23bb0*/  MOV R0, RZ ;  /* 0x000000ff00007202 */ /* 0x000fe20000000f00 */
[----:B------:R-:W-:Y:S01]  /*23bc0*/  IMAD.MOV.U32 R204, RZ, RZ, R5 ;  /* 0x000000ffffcc7224 */ /* 0x000fe200078e0005 */
[----:B------:R-:W-:Y:S01]  /*23bd0*/  MOV R2, 0x23c00 ;  /* 0x00023c0000027802 */ /* 0x000fe20000000f00 */
[----:B------:R-:W-:Y:S02]  /*23be0*/  IMAD.MOV.U32 R3, RZ, RZ, 0x181f ;  /* 0x0000181fff037424 */ /* 0x000fe400078e00ff */
[----:B------:R-:W-:Y:S05]  /*23bf0*/  CALL.REL.NOINC `($__internal_13_$__cuda_sm70_shflsync_idx_p) ;  /* 0x00001f2000007944 */ /* 0x000fea0003c00000 */
[----:B------:R-:W-:Y:S01]  /*23c00*/  MOV R4, R0 ;  /* 0x0000000000047202 */ /* 0x000fe20000000f00 */
[----:B------:R-:W-:-:S05]  /*23c10*/  BRA `(.L_x_964) ;  /* 0xffff095000007947 */ /* 0x000fca000383ffff */
.L_x_834:
[----:B------:R-:W-:Y:S01]  /*23c20*/  MOV R0, RZ ;  /* 0x000000ff00007202 */ /* 0x000fe20000000f00 */
[----:B------:R-:W-:Y:S01]  /*23c30*/  IMAD.MOV.U32 R204, RZ, RZ, R9 ;  /* 0x000000ffffcc7224 */ /* 0x000fe200078e0009 */
[----:B------:R-:W-:Y:S01]  /*23c40*/  MOV R2, 0x23c70 ;  /* 0x00023c7000027802 */ /* 0x000fe20000000f00 */
[----:B------:R-:W-:Y:S02]  /*23c50*/  IMAD.MOV.U32 R3, RZ, RZ, 0x181f ;  /* 0x0000181fff037424 */ /* 0x000fe400078e00ff */
[----:B-12---:R-:W-:Y:S05]  /*23c60*/  CALL.REL.NOINC `($__internal_13_$__cuda_sm70_shflsync_idx_p) ;  /* 0x00001eb000007944 */ /* 0x006fea0003c00000 */
        /* <DEDUP_REMOVED lines=30> */
.L_x_835:
[----:B------:R-:W-:Y:S01]  /*23e50*/  MOV R0, RZ ;  /* 0x000000ff00007202 */ /* 0x000fe20000000f00 */
[----:B------:R-:W-:Y:S01]  /*23e60*/  IMAD.MOV.U32 R204, RZ, RZ, R4 ;  /* 0x000000ffffcc7224 */ /* 0x000fe200078e0004 */
[----:B------:R-:W-:Y:S01]  /*23e70*/  MOV R2, 0x23ea0 ;  /* 0x00023ea000027802 */ /* 0x000fe20000000f00 */
[----:B------:R-:W-:Y:S02]  /*23e80*/  IMAD.MOV.U32 R3, RZ, RZ, 0x1c1f ;  /* 0x00001c1fff037424 */ /* 0x000fe400078e00ff */
[----:B------:R-:W-:Y:S05]  /*23e90*/  CALL.REL.NOINC `($__internal_13_$__cuda_sm70_shflsync_idx_p) ;  /* 0x00001c8000007944 */ /* 0x000fea0003c00000 */
[----:B------:R-:W-:Y:S01]  /*23ea0*/  MOV R3, R0 ;  /* 0x0000000000037202 */ /* 0x000fe20000000f00 */
[----:B------:R-:W-:-:S05]  /*23eb0*/  BRA `(.L_x_966) ;  /* 0xffff0a7000007947 */ /* 0x000fca000383ffff */
.L_x_840:
[----:B------:R-:W-:Y:S01]  /*23ec0*/  MOV R0, 0x1 ;  /* 0x0000000100007802 */ /* 0x000fe20000000f00 */
[----:B------:R-:W-:Y:S01]  /*23ed0*/  IMAD.MOV.U32 R204, RZ, RZ, R4 ;  /* 0x000000ffffcc7224 */ /* 0x000fe200078e0004 */
[----:B------:R-:W-:Y:S01]  /*23ee0*/  MOV R2, 0x23f10 ;  /* 0x00023f1000027802 */ /* 0x000fe20000000f00 */
[----:B------:R-:W-:Y:S02]  /*23ef0*/  IMAD.MOV.U32 R3, RZ, RZ, 0x1c1f ;  /* 0x00001c1fff037424 */ /* 0x000fe400078e00ff */
[----:B-1----:R-:W-:Y:S05]  /*23f00*/  CALL.REL.NOINC `($__internal_13_$__cuda_sm70_shflsync_idx_p) ;  /* 0x00001c1000007944 */ /* 0x002fea0003c00000 */
[----:B------:R-:W-:Y:S01]  /*23f10*/  MOV R3, R0 ;  /* 0x0000000000037202 */ /* 0x000fe20000000f00 */
[----:B------:R-:W-:-:S05]  /*23f20*/  BRA `(.L_x_967) ;  /* 0xffff0f1000007947 */ /* 0x000fca000383ffff */
.L_x_845:
[----:B------:R-:W-:Y:S02]  /*23f30*/  MOV R0, 0x2 ;  /* 0x0000000200007802 */ /* 0x000fe40000000f00 */
[----:B------:R-:W-:Y:S02]  /*23f40*/  MOV R2, 0x23f60 ;  /* 0x00023f6000027802 */ /* 0x000fe40000000f00 */
[----:B------:R-:W-:Y:S05]  /*23f50*/  CALL.REL.NOINC `($__internal_12_$__cuda_sm70_shflsync_bfly_p) ;  /* 0x00001b6000007944 */ /* 0x000fea0003c00000 */
[----:B------:R-:W-:-:S05]  /*23f60*/  BRA `(.L_x_968) ;  /* 0xffff15d000007947 */ /* 0x000fca000383ffff */
.L_x_846:
[----:B------:R-:W-:Y:S02]  /*23f70*/  MOV R0, 0x1 ;  /* 0x0000000100007802 */ /* 0x000fe40000000f00 */
[----:B------:R-:W-:Y:S02]  /*23f80*/  MOV R2, 0x23fa0 ;  /* 0x00023fa000027802 */ /* 0x000fe40000000f00 */
[----:B------:R-:W-:Y:S05]  /*23f90*/  CALL.REL.NOINC `($__internal_12_$__cuda_sm70_shflsync_bfly_p) ;  /* 0x00001b2000007944 */ /* 0x000fea0003c00000 */
[----:B------:R-:W-:Y:S01]  /*23fa0*/  FMNMX.FTZ R100, R4, R0, !PT ;  /* 0x0000000004647209 */ /* 0x000fe20007810000 */
[----:B------:R-:W-:Y:S01]  /*23fb0*/  IMAD.MOV.U32 R4, RZ, RZ, R5 ;  /* 0x000000ffff047224 */ /* 0x000fe200078e0005 */
[----:B------:R-:W-:Y:S01]  /*23fc0*/  MOV R2, 0x23ff0 ;  /* 0x00023ff000027802 */ /* 0x000fe20000000f00 */
[----:B------:R-:W-:Y:S02]  /*23fd0*/  IMAD.MOV.U32 R0, RZ, RZ, 0x2 ;  /* 0x00000002ff007424 */ /* 0x000fe400078e00ff */
[----:B------:R-:W-:Y:S05]  /*23fe0*/  CALL.REL.NOINC `($__internal_12_$__cuda_sm70_shflsync_bfly_p) ;  /* 0x00001ad000007944 */ /* 0x000fea0003c00000 */
[----:B------:R-:W-:Y:S01]  /*23ff0*/  FMNMX.FTZ R4, R5, R0, !PT ;  /* 0x0000000005047209 */ /* 0x000fe20007810000 */
[----:B------:R-:W-:Y:S01]  /*24000*/  IMAD.MOV.U32 R0, RZ, RZ, 0x1 ;  /* 0x00000001ff007424 */ /* 0x000fe200078e00ff */
[----:B------:R-:W-:Y:S02]  /*24010*/  MOV R2, 0x24030 ;  /* 0x0002403000027802 */ /* 0x000fe40000000f00 */
[----:B------:R-:W-:Y:S05]  /*24020*/  CALL.REL.NOINC `($__internal_12_$__cuda_sm70_shflsync_bfly_p) ;  /* 0x00001a9000007944 */ /* 0x000fea0003c00000 */
[----:B------:R-:W-:-:S05]  /*24030*/  BRA `(.L_x_969) ;  /* 0xffff157000007947 */ /* 0x000fca000383ffff */
.L_x_855:
[----:B------:R-:W-:Y:S01]  /*24040*/  MOV R0, RZ ;  /* 0x000000ff00007202 */ /* 0x000fe20000000f00 */
[----:B------:R-:W-:Y:S01]  /*24050*/  IMAD.MOV.U32 R204, RZ, RZ, R5 ;  /* 0x000000ffffcc7224 */ /* 0x000fe200078e0005 */
[----:B------:R-:W-:Y:S01]  /*24060*/  MOV R2, 0x24090 ;  /* 0x0002409000027802 */ /* 0x000fe20000000f00 */
[----:B------:R-:W-:Y:S02]  /*24070*/  IMAD.MOV.U32 R3, RZ, RZ, 0x181f ;  /* 0x0000181fff037424 */ /* 0x000fe400078e00ff */
[----:B-1234-:R-:W-:Y:S05]  /*24080*/  CALL.REL.NOINC `($__internal_13_$__cuda_sm70_shflsync_idx_p) ;  /* 0x00001a9000007944 */ /* 0x01efea0003c00000 */
[----:B------:R-:W-:Y:S01]  /*24090*/  MOV R4, R0 ;  /* 0x0000000000047202 */ /* 0x000fe20000000f00 */
[----:B------:R-:W-:-:S05]  /*240a0*/  BRA `(.L_x_970) ;  /* 0xffff311000007947 */ /* 0x000fca000383ffff */
.L_x_856:
        /* <DEDUP_REMOVED lines=35> */
.L_x_859:
[----:B------:R-:W-:Y:S01]  /*242e0*/  MOV R0, RZ ;  /* 0x000000ff00007202 */ /* 0x000fe20000000f00 */
[----:B------:R-:W-:Y:S01]  /*242f0*/  IMAD.MOV.U32 R204, RZ, RZ, R5 ;  /* 0x000000ffffcc7224 */ /* 0x000fe200078e0005 */
[----:B------:R-:W-:Y:S01]  /*24300*/  MOV R2, 0x24330 ;  /* 0x0002433000027802 */ /* 0x000fe20000000f00 */
[----:B------:R-:W-:Y:S02]  /*24310*/  IMAD.MOV.U32 R3, RZ, RZ, 0x181f ;  /* 0x0000181fff037424 */ /* 0x000fe400078e00ff */
[----:B------:R-:W-:Y:S05]  /*24320*/  CALL.REL.NOINC `($__internal_13_$__cuda_sm70_shflsync_idx_p) ;  /* 0x000017f000007944 */ /* 0x000fea0003c00000 */
[----:B------:R-:W-:Y:S01]  /*24330*/  MOV R4, R0 ;  /* 0x0000000000047202 */ /* 0x000fe20000000f00 */
[----:B------:R-:W-:-:S05]  /*24340*/  BRA `(.L_x_972) ;  /* 0xffff40e000007947 */ /* 0x000fca000383ffff */
.L_x_860:
        /* <DEDUP_REMOVED lines=35> */
.L_x_861:
[----:B------:R-:W-:Y:S02]  /*24580*/  MOV R0, 0x2 ;  /* 0x0000000200007802 */ /* 0x000fe40000000f00 */
[----:B------:R-:W-:Y:S02]  /*24590*/  MOV R2, 0x245b0 ;  /* 0x000245b000027802 */ /* 0x000fe40000000f00 */
[----:B------:R-:W-:Y:S05]  /*245a0*/  CALL.REL.NOINC `($__internal_12_$__cuda_sm70_shflsync_bfly_p) ;  /* 0x0000151000007944 */ /* 0x000fea0003c00000 */
[----:B------:R-:W-:-:S05]  /*245b0*/  BRA `(.L_x_974) ;  /* 0xffff436000007947 */ /* 0x000fca000383ffff */
.L_x_862:
        /* <DEDUP_REMOVED lines=13> */
.L_x_865:
[----:B------:R-:W-:Y:S01]  /*24690*/  MOV R0, RZ ;  /* 0x000000ff00007202 */ /* 0x000fe20000000f00 */
[----:B------:R-:W-:Y:S01]  /*246a0*/  IMAD.MOV.U32 R204, RZ, RZ, R7 ;  /* 0x000000ffffcc7224 */ /* 0x000fe200078e0007 */
[----:B------:R-:W-:Y:S01]  /*246b0*/  MOV R2, 0x246e0 ;  /* 0x000246e000027802 */ /* 0x000fe20000000f00 */
[----:B------:R-:W-:Y:S02]  /*246c0*/  IMAD.MOV.U32 R3, RZ, RZ, 0x181f ;  /* 0x0000181fff037424 */ /* 0x000fe400078e00ff */
[----:B-1234-:R-:W-:Y:S05]  /*246d0*/  CALL.REL.NOINC `($__internal_13_$__cuda_sm70_shflsync_idx_p) ;  /* 0x0000144000007944 */ /* 0x01efea0003c00000 */
[----:B------:R-:W-:-:S05]  /*246e0*/  BRA `(.L_x_976) ;  /* 0xffff5c1000007947 */ /* 0x000fca000383ffff */
.L_x_868:
[----:B------:R-:W-:Y:S01]  /*246f0*/  MOV R0, RZ ;  /* 0x000000ff00007202 */ /* 0x000fe20000000f00 */
[----:B------:R-:W-:Y:S01]  /*24700*/  IMAD.MOV.U32 R204, RZ, RZ, R5 ;  /* 0x000000ffffcc7224 */ /* 0x000fe200078e0005 */
[----:B------:R-:W-:Y:S01]  /*24710*/  MOV R2, 0x24740 ;  /* 0x0002474000027802 */ /* 0x000fe20000000f00 */
[----:B------:R-:W-:Y:S02]  /*24720*/  IMAD.MOV.U32 R3, RZ, RZ, 0x181f ;  /* 0x0000181fff037424 */ /* 0x000fe400078e00ff */
[----:B-1----:R-:W-:Y:S05]  /*24730*/  CALL.REL.NOINC `($__internal_13_$__cuda_sm70_shflsync_idx_p) ;  /* 0x000013e000007944 */ /* 0x002fea0003c00000 */
[----:B------:R-:W-:Y:S01]  /*24740*/  MOV R4, R0 ;  /* 0x0000000000047202 */ /* 0x000fe20000000f00 */
[----:B------:R-:W-:-:S05]  /*24750*/  BRA `(.L_x_977) ;  /* 0xffff6db000007947 */ /* 0x000fca000383ffff */
.L_x_869:
[----:B------:R-:W-:Y:S01]  /*24760*/  MOV R0, RZ ;  /* 0x000000ff00007202 */ /* 0x000fe20000000f00 */
[----:B------:R-:W-:Y:S01]  /*24770*/  IMAD.MOV.U32 R204, RZ, RZ, R8 ;  /* 0x000000ffffcc7224 */ /* 0x000fe200078e0008 */
[----:B------:R-:W-:Y:S01]  /*24780*/  MOV R2, 0x247b0 ;  /* 0x000247b000027802 */ /* 0x000fe20000000f00 */
[----:B------:R-:W-:Y:S02]  /*24790*/  IMAD.MOV.U32 R3, RZ, RZ, 0x181f ;  /* 0x0000181fff037424 */ /* 0x000fe400078e00ff */
[----:B-123--:R-:W-:Y:S05]  /*247a0*/  CALL.REL.NOINC `($__internal_13_$__cuda_sm70_shflsync_idx_p) ;  /* 0x0000137000007944 */ /* 0x00efea0003c00000 */
[----:B------:R-:W-:Y:S01]  /*247b0*/  IADD3 R2, -R100, 0x10, RZ ;  /* 0x0000001064027810 */ /* 0x000fe20007ffe1ff */
        /* <DEDUP_REMOVED lines=19> */
[----:B--2---:R-:W-:Y:S05]  /*248f0*/  CALL.REL.NOINC `($__internal_13_$__cuda_sm70_shflsync_idx_p) ;  /* 0x0000122000007944 */ /* 0x004fea0003c00000 */
[----:B------:R-:W-:Y:S01]  /*24900*/  MOV R3, 0x181f ;  /* 0x0000181f00037802 */ /* 0x000fe20000000f00 */
[----:B------:R-:W-:Y:S01]  /*24910*/  IMAD.MOV.U32 R4, RZ, RZ, R0 ;  /* 0x000000ffff047224 */ /* 0x000fe200078e0000 */
[----:B------:R-:W-:Y:S01]  /*24920*/  MOV R0, 0x1 ;  /* 0x0000000100007802 */ /* 0x000fe20000000f00 */
[----:B------:R-:W-:Y:S01]  /*24930*/  IMAD.MOV.U32 R204, RZ, RZ, R8 ;  /* 0x000000ffffcc7224 */ /* 0x000fe200078e0008 */
[----:B------:R-:W-:Y:S02]  /*24940*/  MOV R2, 0x24960 ;  /* 0x0002496000027802 */ /* 0x000fe40000000f00 */
[----:B------:R-:W-:Y:S05]  /*24950*/  CALL.REL.NOINC `($__internal_13_$__cuda_sm70_shflsync_idx_p) ;  /* 0x000011c000007944 */ /* 0x000fea0003c00000 */
[----:B------:R-:W-:-:S05]  /*24960*/  BRA `(.L_x_978) ;  /* 0xffff6cd000007947 */ /* 0x000fca000383ffff */
.L_x_870:
[----:B------:R-:W-:Y:S01]  /*24970*/  MOV R0, RZ ;  /* 0x000000ff00007202 */ /* 0x000fe20000000f00 */
[----:B------:R-:W-:Y:S01]  /*24980*/  IMAD.MOV.U32 R204, RZ, RZ, R4 ;  /* 0x000000ffffcc7224 */ /* 0x000fe200078e0004 */
[----:B------:R-:W-:Y:S01]  /*24990*/  MOV R2, 0x249c0 ;  /* 0x000249c000027802 */ /* 0x000fe20000000f00 */
[----:B------:R-:W-:Y:S02]  /*249a0*/  IMAD.MOV.U32 R3, RZ, RZ, 0x1c1f ;  /* 0x00001c1fff037424 */ /* 0x000fe400078e00ff */
[----:B-1----:R-:W-:Y:S05]  /*249b0*/  CALL.REL.NOINC `($__internal_13_$__cuda_sm70_shflsync_idx_p) ;  /* 0x0000116000007944 */ /* 0x002fea0003c00000 */
[----:B------:R-:W-:Y:S01]  /*249c0*/  MOV R3, R0 ;  /* 0x0000000000037202 */ /* 0x000fe20000000f00 */
[----:B------:R-:W-:-:S05]  /*249d0*/  BRA `(.L_x_979) ;  /* 0xffff6e4000007947 */ /* 0x000fca000383ffff */
.L_x_875:
[----:B------:R-:W-:Y:S01]  /*249e0*/  MOV R0, 0x1 ;  /* 0x0000000100007802 */ /* 0x000fe20000000f00 */
[----:B------:R-:W-:Y:S01]  /*249f0*/  IMAD.MOV.U32 R204, RZ, RZ, R4 ;  /* 0x000000ffffcc7224 */ /* 0x000fe200078e0004 */
[----:B------:R-:W-:Y:S01]  /*24a00*/  MOV R2, 0x24a30 ;  /* 0x00024a3000027802 */ /* 0x000fe20000000f00 */
[----:B------:R-:W-:Y:S02]  /*24a10*/  IMAD.MOV.U32 R3, RZ, RZ, 0x1c1f ;  /* 0x00001c1fff037424 */ /* 0x000fe400078e00ff */
[----:B--2---:R-:W-:Y:S05]  /*24a20*/  CALL.REL.NOINC `($__internal_13_$__cuda_sm70_shflsync_idx_p) ;  /* 0x000010f000007944 */ /* 0x004fea0003c00000 */
[----:B------:R-:W-:Y:S01]  /*24a30*/  MOV R3, R0 ;  /* 0x0000000000037202 */ /* 0x000fe20000000f00 */
[----:B------:R-:W-:-:S05]  /*24a40*/  BRA `(.L_x_980) ;  /* 0xffff72e000007947 */ /* 0x000fca000383ffff */
.L_x_880:
[----:B------:R-:W-:Y:S02]  /*24a50*/  MOV R0, 0x2 ;  /* 0x0000000200007802 */ /* 0x000fe40000000f00 */
[----:B------:R-:W-:Y:S02]  /*24a60*/  MOV R2, 0x24a80 ;  /* 0x00024a8000027802 */ /* 0x000fe40000000f00 */
[----:B------:R-:W-:Y:S05]  /*24a70*/  CALL.REL.NOINC `($__internal_12_$__cuda_sm70_shflsync_bfly_p) ;  /* 0x0000104000007944 */ /* 0x000fea0003c00000 */
[----:B------:R-:W-:-:S05]  /*24a80*/  BRA `(.L_x_981) ;  /* 0xffff79a000007947 */ /* 0x000fca000383ffff */
.L_x_881:
        /* <DEDUP_REMOVED lines=13> */
.L_x_883:
[----:B------:R-:W-:Y:S01]  /*24b60*/  IMAD.MOV.U32 R4, RZ, RZ, R208 ;  /* 0x000000ffff047224 */ /* 0x000fe200078e00d0 */
[----:B------:R-:W-:-:S02]  /*24b70*/  MOV R0, 0x2 ;  /* 0x0000000200007802 */ /* 0x000fc40000000f00 */
[----:B------:R-:W-:Y:S02]  /*24b80*/  MOV R2, 0x24ba0 ;  /* 0x00024ba000027802 */ /* 0x000fe40000000f00 */
[----:B------:R-:W-:Y:S05]  /*24b90*/  CALL.REL.NOINC `($__internal_12_$__cuda_sm70_shflsync_bfly_p) ;  /* 0x00000f2000007944 */ /* 0x000fea0003c00000 */
[----:B------:R-:W-:Y:S05]  /*24ba0*/  BRA `(.L_x_983) ;  /* 0xffff909000007947 */ /* 0x000fea000383ffff */
.L_x_884:
[----:B------:R-:W-:Y:S01]  /*24bb0*/  IMAD.MOV.U32 R4, RZ, RZ, R5 ;  /* 0x000000ffff047224 */ /* 0x000fe200078e0005 */
[----:B------:R-:W-:Y:S02]  /*24bc0*/  MOV R0, 0x1 ;  /* 0x0000000100007802 */ /* 0x000fe40000000f00 */
[----:B------:R-:W-:Y:S02]  /*24bd0*/  MOV R2, 0x24bf0 ;  /* 0x00024bf000027802 */ /* 0x000fe40000000f00 */
[----:B-1----:R-:W-:Y:S05]  /*24be0*/  CALL.REL.NOINC `($__internal_12_$__cuda_sm70_shflsync_bfly_p) ;  /* 0x00000ed000007944 */ /* 0x002fea0003c00000 */
[----:B------:R-:W-:Y:S01]  /*24bf0*/  FADD.FTZ R5, R5, R0 ;  /* 0x0000000005057221 */ /* 0x000fe20000010000 */
[----:B------:R-:W-:Y:S02]  /*24c00*/  MOV R4, R206 ;  /* 0x000000ce00047202 */ /* 0x000fe40000000f00 */
[----:B------:R-:W-:Y:S02]  /*24c10*/  MOV R0, 0x2 ;  /* 0x0000000200007802 */ /* 0x000fe40000000f00 */
[----:B------:R-:W-:Y:S02]  /*24c20*/  MOV R2, 0x24c40 ;  /* 0x00024c4000027802 */ /* 0x000fe40000000f00 */
[----:B------:R-:W-:Y:S05]  /*24c30*/  CALL.REL.NOINC `($__internal_12_$__cuda_sm70_shflsync_bfly_p) ;  /* 0x00000e8000007944 */ /* 0x000fea0003c00000 */
[----:B------:R-:W-:Y:S01]  /*24c40*/  FADD.FTZ R4, R206, R0 ;  /* 0x00000000ce047221 */ /* 0x000fe20000010000 */
[----:B------:R-:W-:Y:S02]  /*24c50*/  MOV R0, 0x1 ;  /* 0x0000000100007802 */ /* 0x000fe40000000f00 */
[----:B------:R-:W-:-:S02]  /*24c60*/  MOV R2, 0x24c80 ;  /* 0x00024c8000027802 */ /* 0x000fc40000000f00 */
[----:B------:R-:W-:Y:S05]  /*24c70*/  CALL.REL.NOINC `($__internal_12_$__cuda_sm70_shflsync_bfly_p) ;  /* 0x00000e4000007944 */ /* 0x000fea0003c00000 */
[----:B------:R-:W-:Y:S01]  /*24c80*/  MOV R3, R0 ;  /* 0x0000000000037202 */ /* 0x000fe20000000f00 */
[----:B------:R-:W-:Y:S05]  /*24c90*/  BRA `(.L_x_984) ;  /* 0xffff901000007947 */ /* 0x000fea000383ffff */
.L_x_891:
[----:B--234-:R-:W-:Y:S01]  /*24ca0*/  IMAD.MOV.U32 R204, RZ, RZ, R6 ;  /* 0x000000ffffcc7224 */ /* 0x01cfe200078e0006 */
[----:B------:R-:W-:Y:S01]  /*24cb0*/  MOV R0, RZ ;  /* 0x000000ff00007202 */ /* 0x000fe20000000f00 */
[----:B------:R-:W-:Y:S01]  /*24cc0*/  IMAD.MOV.U32 R3, RZ, RZ, 0x181f ;  /* 0x0000181fff037424 */ /* 0x000fe200078e00ff */
[----:B------:R-:W-:-:S02]  /*24cd0*/  MOV R2, 0x24cf0 ;  /* 0x00024cf000027802 */ /* 0x000fc40000000f00 */
[----:B-1----:R-:W-:Y:S05]  /*24ce0*/  CALL.REL.NOINC `($__internal_13_$__cuda_sm70_shflsync_idx_p) ;  /* 0x00000e3000007944 */ /* 0x002fea0003c00000 */
[----:B------:R-:W-:Y:S01]  /*24cf0*/  MOV R8, R0 ;  /* 0x0000000000087202 */ /* 0x000fe20000000f00 */
[----:B------:R-:W-:Y:S05]  /*24d00*/  BRA `(.L_x_985) ;  /* 0xffffa74000007947 */ /* 0x000fea000383ffff */
.L_x_892:
[----:B------:R-:W-:Y:S01]  /*24d10*/  IMAD.MOV.U32 R204, RZ, RZ, R7 ;  /* 0x000000ffffcc7224 */ /* 0x000fe200078e0007 */
[----:B------:R-:W-:Y:S01]  /*24d20*/  MOV R0, RZ ;  /* 0x000000ff00007202 */ /* 0x000fe20000000f00 */
[----:B------:R-:W-:Y:S01]  /*24d30*/  IMAD.MOV.U32 R3, RZ, RZ, 0x181f ;  /* 0x0000181fff037424 */ /* 0x000fe200078e00ff */
[----:B------:R-:W-:-:S02]  /*24d40*/  MOV R2, 0x24d60 ;  /* 0x00024d6000027802 */ /* 0x000fc40000000f00 */
[----:B-123--:R-:W-:Y:S05]  /*24d50*/  CALL.REL.NOINC `($__internal_13_$__cuda_sm70_shflsync_idx_p) ;  /* 0x00000dc000007944 */ /* 0x00efea0003c00000 */
[----:B------:R-:W-:Y:S05]  /*24d60*/  BRA `(.L_x_986) ;  /* 0xffffa70000007947 */ /* 0x000fea000383ffff */
.L_x_895:
[----:B------:R-:W-:Y:S01]  /*24d70*/  IMAD.MOV.U32 R204, RZ, RZ, R6 ;  /* 0x000000ffffcc7224 */ /* 0x000fe200078e0006 */
[----:B--2---:R-:W-:Y:S01]  /*24d80*/  MOV R0, 0x1 ;  /* 0x0000000100007802 */ /* 0x004fe20000000f00 */
[----:B------:R-:W-:Y:S01]  /*24d90*/  IMAD.MOV.U32 R3, RZ, RZ, 0x181f ;  /* 0x0000181fff037424 */ /* 0x000fe200078e00ff */
[----:B------:R-:W-:-:S02]  /*24da0*/  MOV R2, 0x24dc0 ;  /* 0x00024dc000027802 */ /* 0x000fc40000000f00 */
[----:B-1-34-:R-:W-:Y:S05]  /*24db0*/  CALL.REL.NOINC `($__internal_13_$__cuda_sm70_shflsync_idx_p) ;  /* 0x00000d6000007944 */ /* 0x01afea0003c00000 */
[----:B------:R-:W-:Y:S01]  /*24dc0*/  IMAD.MOV.U32 R8, RZ, RZ, R0 ;  /* 0x000000ffff087224 */ /* 0x000fe200078e0000 */
[----:B------:R-:W-:Y:S01]  /*24dd0*/  MOV R0, 0x1 ;  /* 0x0000000100007802 */ /* 0x000fe20000000f00 */
[----:B------:R-:W-:Y:S01]  /*24de0*/  IMAD.MOV.U32 R204, RZ, RZ, R7 ;  /* 0x000000ffffcc7224 */ /* 0x000fe200078e0007 */
[----:B------:R-:W-:-:S02]  /*24df0*/  MOV R3, 0x181f ;  /* 0x0000181f00037802 */ /* 0x000fc40000000f00 */
[----:B------:R-:W-:Y:S02]  /*24e00*/  MOV R2, 0x24e20 ;  /* 0x00024e2000027802 */ /* 0x000fe40000000f00 */
[----:B------:R-:W-:Y:S05]  /*24e10*/  CALL.REL.NOINC `($__internal_13_$__cuda_sm70_shflsync_idx_p) ;  /* 0x00000d0000007944 */ /* 0x000fea0003c00000 */
[----:B------:R-:W-:Y:S05]  /*24e20*/  BRA `(.L_x_987) ;  /* 0xffffa77000007947 */ /* 0x000fea000383ffff */
.L_x_898:
[----:B------:R-:W-:Y:S01]  /*24e30*/  IMAD.MOV.U32 R204, RZ, RZ, R6 ;  /* 0x000000ffffcc7224 */ /* 0x000fe200078e0006 */
[----:B--2---:R-:W-:Y:S01]  /*24e40*/  MOV R0, 0x2 ;  /* 0x0000000200007802 */ /* 0x004fe20000000f00 */
[----:B------:R-:W-:Y:S01]  /*24e50*/  IMAD.MOV.U32 R3, RZ, RZ, 0x181f ;  /* 0x0000181fff037424 */ /* 0x000fe200078e00ff */
[----:B------:R-:W-:Y:S02]  /*24e60*/  MOV R2, 0x24e80 ;  /* 0x00024e8000027802 */ /* 0x000fe40000000f00 */
[----:B-1-34-:R-:W-:Y:S05]  /*24e70*/  CALL.REL.NOINC `($__internal_13_$__cuda_sm70_shflsync_idx_p) ;  /* 0x00000ca000007944 */ /* 0x01afea0003c00000 */
[----:B------:R-:W-:Y:S01]  /*24e80*/  MOV R8, R0 ;  /* 0x0000000000087202 */ /* 0x000fe20000000f00 */
[----:B------:R-:W-:Y:S05]  /*24e90*/  BRA `(.L_x_988) ;  /* 0xffffa83000007947 */ /* 0x000fea000383ffff */
.L_x_899:
[----:B------:R-:W-:Y:S01]  /*24ea0*/  IMAD.MOV.U32 R204, RZ, RZ, R7 ;  /* 0x000000ffffcc7224 */ /* 0x000fe200078e0007 */
[----:B--2---:R-:W-:Y:S01]  /*24eb0*/  MOV R0, 0x2 ;  /* 0x0000000200007802 */ /* 0x004fe20000000f00 */
[----:B------:R-:W-:Y:S01]  /*24ec0*/  IMAD.MOV.U32 R3, RZ, RZ, 0x181f ;  /* 0x0000181fff037424 */ /* 0x000fe200078e00ff */
[----:B------:R-:W-:Y:S02]  /*24ed0*/  MOV R2, 0x24ef0 ;  /* 0x00024ef000027802 */ /* 0x000fe40000000f00 */
[----:B-1-34-:R-:W-:Y:S05]  /*24ee0*/  CALL.REL.NOINC `($__internal_13_$__cuda_sm70_shflsync_idx_p) ;  /* 0x00000c3000007944 */ /* 0x01afea0003c00000 */
[----:B------:R-:W-:Y:S05]  /*24ef0*/  BRA `(.L_x_989) ;  /* 0xffffa7f000007947 */ /* 0x000fea000383ffff */
.L_x_902:
[----:B------:R-:W-:Y:S01]  /*24f00*/  IMAD.MOV.U32 R204, RZ, RZ, R6 ;  /* 0x000000ffffcc7224 */ /* 0x000fe200078e0006 */
[----:B----4-:R-:W-:Y:S01]  /*24f10*/  MOV R0, 0x3 ;  /* 0x0000000300007802 */ /* 0x010fe20000000f00 */
[----:B---3--:R-:W-:Y:S01]  /*24f20*/  IMAD.MOV.U32 R3, RZ, RZ, 0x181f ;  /* 0x0000181fff037424 */ /* 0x008fe200078e00ff */
[----:B------:R-:W-:-:S02]  /*24f30*/  MOV R2, 0x24f50 ;  /* 0x00024f5000027802 */ /* 0x000fc40000000f00 */
[----:B-12---:R-:W-:Y:S05]  /*24f40*/  CALL.REL.NOINC `($__internal_13_$__cuda_sm70_shflsync_idx_p) ;  /* 0x00000bd000007944 */ /* 0x006fea0003c00000 */
[----:B------:R-:W-:Y:S01]  /*24f50*/  IMAD.MOV.U32 R6, RZ, RZ, R0 ;  /* 0x000000ffff067224 */ /* 0x000fe200078e0000 */
[----:B------:R-:W-:Y:S01]  /*24f60*/  MOV R0, 0x3 ;  /* 0x0000000300007802 */ /* 0x000fe20000000f00 */
[----:B------:R-:W-:Y:S01]  /*24f70*/  IMAD.MOV.U32 R204, RZ, RZ, R7 ;  /* 0x000000ffffcc7224 */ /* 0x000fe200078e0007 */
[----:B------:R-:W-:-:S02]  /*24f80*/  MOV R3, 0x181f ;  /* 0x0000181f00037802 */ /* 0x000fc40000000f00 */
[----:B------:R-:W-:Y:S02]  /*24f90*/  MOV R2, 0x24fb0 ;  /* 0x00024fb000027802 */ /* 0x000fe40000000f00 */
[----:B------:R-:W-:Y:S05]  /*24fa0*/  CALL.REL.NOINC `($__internal_13_$__cuda_sm70_shflsync_idx_p) ;  /* 0x00000b7000007944 */ /* 0x000fea0003c00000 */
[----:B------:R-:W-:Y:S05]  /*24fb0*/  BRA `(.L_x_990) ;  /* 0xffffa87000007947 */ /* 0x000fea000383ffff */
.L_x_904:
[----:B------:R-:W-:Y:S01]  /*24fc0*/  IMAD.MOV.U32 R204, RZ, RZ, R5 ;  /* 0x000000ffffcc7224 */ /* 0x000fe200078e0005 */
[----:B------:R-:W-:Y:S01]  /*24fd0*/  MOV R0, RZ ;  /* 0x000000ff00007202 */ /* 0x000fe20000000f00 */
[----:B------:R-:W-:Y:S01]  /*24fe0*/  IMAD.MOV.U32 R3, RZ, RZ, 0x1c1f ;  /* 0x00001c1fff037424 */ /* 0x000fe200078e00ff */
[----:B------:R-:W-:Y:S02]  /*24ff0*/  MOV R2, 0x25010 ;  /* 0x0002501000027802 */ /* 0x000fe40000000f00 */
[----:B--2---:R-:W-:Y:S05]  /*25000*/  CALL.REL.NOINC `($__internal_13_$__cuda_sm70_shflsync_idx_p) ;  /* 0x00000b1000007944 */ /* 0x004fea0003c00000 */
[----:B------:R-:W-:Y:S01]  /*25010*/  MOV R4, R0 ;  /* 0x0000000000047202 */ /* 0x000fe20000000f00 */
[----:B------:R-:W-:Y:S05]  /*25020*/  BRA `(.L_x_991) ;  /* 0xffffab3000007947 */ /* 0x000fea000383ffff */
.L_x_905:
[----:B------:R-:W-:Y:S01]  /*25030*/  IMAD.MOV.U32 R204, RZ, RZ, R12 ;  /* 0x000000ffffcc7224 */ /* 0x000fe200078e000c */
[----:B------:R-:W-:Y:S01]  /*25040*/  MOV R0, RZ ;  /* 0x000000ff00007202 */ /* 0x000fe20000000f00 */
[----:B------:R-:W-:Y:S01]  /*25050*/  IMAD.MOV.U32 R3, RZ, RZ, 0x1c1f ;  /* 0x00001c1fff037424 */ /* 0x000fe200078e00ff */
[----:B------:R-:W-:Y:S02]  /*25060*/  MOV R2, 0x25080 ;  /* 0x0002508000027802 */ /* 0x000fe40000000f00 */
[----:B-123--:R-:W-:Y:S05]  /*25070*/  CALL.REL.NOINC `($__internal_13_$__cuda_sm70_shflsync_idx_p) ;  /* 0x00000aa000007944 */ /* 0x00efea0003c00000 */
[----:B------:R-:W-:Y:S05]  /*25080*/  BRA `(.L_x_992) ;  /* 0xffffaaf000007947 */ /* 0x000fea000383ffff */
.L_x_908:
[----:B------:R-:W-:Y:S01]  /*25090*/  IMAD.MOV.U32 R204, RZ, RZ, R5 ;  /* 0x000000ffffcc7224 */ /* 0x000fe200078e0005 */
[----:B-1----:R-:W-:Y:S01]  /*250a0*/  MOV R0, 0x1 ;  /* 0x0000000100007802 */ /* 0x002fe20000000f00 */
[----:B---3--:R-:W-:Y:S01]  /*250b0*/  IMAD.MOV.U32 R3, RZ, RZ, 0x1c1f ;  /* 0x00001c1fff037424 */ /* 0x008fe200078e00ff */
[----:B------:R-:W-:-:S02]  /*250c0*/  MOV R2, 0x250e0 ;  /* 0x000250e000027802 */ /* 0x000fc40000000f00 */
[----:B--2-4-:R-:W-:Y:S05]  /*250d0*/  CALL.REL.NOINC `($__internal_13_$__cuda_sm70_shflsync_idx_p) ;  /* 0x00000a4000007944 */ /* 0x014fea0003c00000 */
[----:B------:R-:W-:Y:S01]  /*250e0*/  IMAD.MOV.U32 R4, RZ, RZ, R0 ;  /* 0x000000ffff047224 */ /* 0x000fe200078e0000 */
[----:B------:R-:W-:Y:S01]  /*250f0*/  MOV R0, 0x1 ;  /* 0x0000000100007802 */ /* 0x000fe20000000f00 */
[----:B------:R-:W-:Y:S01]  /*25100*/  IMAD.MOV.U32 R204, RZ, RZ, R12 ;  /* 0x000000ffffcc7224 */ /* 0x000fe200078e000c */
[----:B------:R-:W-:-:S02]  /*25110*/  MOV R3, 0x1c1f ;  /* 0x00001c1f00037802 */ /* 0x000fc40000000f00 */
[----:B------:R-:W-:Y:S02]  /*25120*/  MOV R2, 0x25140 ;  /* 0x0002514000027802 */ /* 0x000fe40000000f00 */
[----:B------:R-:W-:Y:S05]  /*25130*/  CALL.REL.NOINC `($__internal_13_$__cuda_sm70_shflsync_idx_p) ;  /* 0x000009e000007944 */ /* 0x000fea0003c00000 */
[----:B------:R-:W-:Y:S05]  /*25140*/  BRA `(.L_x_993) ;  /* 0xffffb4f000007947 */ /* 0x000fea000383ffff */
.L_x_912:
[----:B------:R-:W-:Y:S01]  /*25150*/  IMAD.MOV.U32 R204, RZ, RZ, R6 ;  /* 0x000000ffffcc7224 */ /* 0x000fe200078e0006 */
[----:B------:R-:W-:Y:S01]  /*25160*/  MOV R0, RZ ;  /* 0x000000ff00007202 */ /* 0x000fe20000000f00 */
[----:B------:R-:W-:Y:S01]  /*25170*/  IMAD.MOV.U32 R3, RZ, RZ, 0x181f ;  /* 0x0000181fff037424 */ /* 0x000fe200078e00ff */
[----:B------:R-:W-:Y:S02]  /*25180*/  MOV R2, 0x251a0 ;  /* 0x000251a000027802 */ /* 0x000fe40000000f00 */
[----:B------:R-:W-:Y:S05]  /*25190*/  CALL.REL.NOINC `($__internal_13_$__cuda_sm70_shflsync_idx_p) ;  /* 0x0000098000007944 */ /* 0x000fea0003c00000 */
[----:B------:R-:W-:Y:S01]  /*251a0*/  MOV R8, R0 ;  /* 0x0000000000087202 */ /* 0x000fe20000000f00 */
[----:B------:R-:W-:Y:S05]  /*251b0*/  BRA `(.L_x_994) ;  /* 0xffffc6e000007947 */ /* 0x000fea000383ffff */
.L_x_913:
[----:B------:R-:W-:Y:S01]  /*251c0*/  IMAD.MOV.U32 R204, RZ, RZ, R7 ;  /* 0x000000ffffcc7224 */ /* 0x000fe200078e0007 */
[----:B------:R-:W-:Y:S01]  /*251d0*/  MOV R0, RZ ;  /* 0x000000ff00007202 */ /* 0x000fe20000000f00 */
[----:B------:R-:W-:Y:S01]  /*251e0*/  IMAD.MOV.U32 R3, RZ, RZ, 0x181f ;  /* 0x0000181fff037424 */ /* 0x000fe200078e00ff */
[----:B------:R-:W-:Y:S02]  /*251f0*/  MOV R2, 0x25210 ;  /* 0x0002521000027802 */ /* 0x000fe40000000f00 */
[----:B-12---:R-:W-:Y:S05]  /*25200*/  CALL.REL.NOINC `($__internal_13_$__cuda_sm70_shflsync_idx_p) ;  /* 0x0000091000007944 */ /* 0x006fea0003c00000 */
[----:B------:R-:W-:Y:S05]  /*25210*/  BRA `(.L_x_995) ;  /* 0xffffc6a000007947 */ /* 0x000fea000383ffff */
.L_x_916:
[----:B------:R-:W-:Y:S01]  /*25220*/  IMAD.MOV.U32 R204, RZ, RZ, R6 ;  /* 0x000000ffffcc7224 */ /* 0x000fe200078e0006 */
[----:B----4-:R-:W-:Y:S01]  /*25230*/  MOV R0, 0x1 ;  /* 0x0000000100007802 */ /* 0x010fe20000000f00 */
[----:B--2---:R-:W-:Y:S01]  /*25240*/  IMAD.MOV.U32 R3, RZ, RZ, 0x181f ;  /* 0x0000181fff037424 */ /* 0x004fe200078e00ff */
[----:B------:R-:W-:-:S02]  /*25250*/  MOV R2, 0x25270 ;  /* 0x0002527000027802 */ /* 0x000fc40000000f00 */
[----:B-1-3--:R-:W-:Y:S05]  /*25260*/  CALL.REL.NOINC `($__internal_13_$__cuda_sm70_shflsync_idx_p) ;  /* 0x000008b000007944 */ /* 0x00afea0003c00000 */
[----:B------:R-:W-:Y:S01]  /*25270*/  IMAD.MOV.U32 R8, RZ, RZ, R0 ;  /* 0x000000ffff087224 */ /* 0x000fe200078e0000 */
[----:B------:R-:W-:Y:S01]  /*25280*/  MOV R0, 0x1 ;  /* 0x0000000100007802 */ /* 0x000fe20000000f00 */
[----:B------:R-:W-:Y:S01]  /*25290*/  IMAD.MOV.U32 R204, RZ, RZ, R7 ;  /* 0x000000ffffcc7224 */ /* 0x000fe200078e0007 */
[----:B------:R-:W-:-:S02]  /*252a0*/  MOV R3, 0x181f ;  /* 0x0000181f00037802 */ /* 0x000fc40000000f00 */
[----:B------:R-:W-:Y:S02]  /*252b0*/  MOV R2, 0x252d0 ;  /* 0x000252d000027802 */ /* 0x000fe40000000f00 */
[----:B------:R-:W-:Y:S05]  /*252c0*/  CALL.REL.NOINC `($__internal_13_$__cuda_sm70_shflsync_idx_p) ;  /* 0x0000085000007944 */ /* 0x000fea0003c00000 */
[----:B------:R-:W-:Y:S05]  /*252d0*/  BRA `(.L_x_996) ;  /* 0xffffc72000007947 */ /* 0x000fea000383ffff */
.L_x_919:
[----:B------:R-:W-:Y:S01]  /*252e0*/  IMAD.MOV.U32 R204, RZ, RZ, R6 ;  /* 0x000000ffffcc7224 */ /* 0x000fe200078e0006 */
[----:B----4-:R-:W-:Y:S01]  /*252f0*/  MOV R0, 0x2 ;  /* 0x0000000200007802 */ /* 0x010fe20000000f00 */
[----:B-1----:R-:W-:Y:S01]  /*25300*/  IMAD.MOV.U32 R3, RZ, RZ, 0x181f ;  /* 0x0000181fff037424 */ /* 0x002fe200078e00ff */
[----:B------:R-:W-:Y:S02]  /*25310*/  MOV R2, 0x25330 ;  /* 0x0002533000027802 */ /* 0x000fe40000000f00 */
[----:B--23--:R-:W-:Y:S05]  /*25320*/  CALL.REL.NOINC `($__internal_13_$__cuda_sm70_shflsync_idx_p) ;  /* 0x000007f000007944 */ /* 0x00cfea0003c00000 */
[----:B------:R-:W-:Y:S01]  /*25330*/  MOV R8, R0 ;  /* 0x0000000000087202 */ /* 0x000fe20000000f00 */
[----:B------:R-:W-:Y:S05]  /*25340*/  BRA `(.L_x_997) ;  /* 0xffffc7e000007947 */ /* 0x000fea000383ffff */
.L_x_920:
[----:B------:R-:W-:Y:S01]  /*25350*/  IMAD.MOV.U32 R204, RZ, RZ, R7 ;  /* 0x000000ffffcc7224 */ /* 0x000fe200078e0007 */
[----:B----4-:R-:W-:Y:S01]  /*25360*/  MOV R0, 0x2 ;  /* 0x0000000200007802 */ /* 0x010fe20000000f00 */
[----:B------:R-:W-:Y:S01]  /*25370*/  IMAD.MOV.U32 R3, RZ, RZ, 0x181f ;  /* 0x0000181fff037424 */ /* 0x000fe200078e00ff */
[----:B------:R-:W-:Y:S02]  /*25380*/  MOV R2, 0x253a0 ;  /* 0x000253a000027802 */ /* 0x000fe40000000f00 */
[----:B-123--:R-:W-:Y:S05]  /*25390*/  CALL.REL.NOINC `($__internal_13_$__cuda_sm70_shflsync_idx_p) ;  /* 0x0000078000007944 */ /* 0x00efea0003c00000 */
[----:B------:R-:W-:Y:S05]  /*253a0*/  BRA `(.L_x_998) ;  /* 0xffffc7a000007947 */ /* 0x000fea000383ffff */
.L_x_923:
[----:B------:R-:W-:Y:S01]  /*253b0*/  IMAD.MOV.U32 R204, RZ, RZ, R6 ;  /* 0x000000ffffcc7224 */ /* 0x000fe200078e0006 */
[----:B-1----:R-:W-:Y:S01]  /*253c0*/  MOV R0, 0x3 ;  /* 0x0000000300007802 */ /* 0x002fe20000000f00 */
[----:B------:R-:W-:Y:S01]  /*253d0*/  IMAD.MOV.U32 R3, RZ, RZ, 0x181f ;  /* 0x0000181fff037424 */ /* 0x000fe200078e00ff */
[----:B------:R-:W-:-:S02]  /*253e0*/  MOV R2, 0x25400 ;  /* 0x0002540000027802 */ /* 0x000fc40000000f00 */
[----:B--234-:R-:W-:Y:S05]  /*253f0*/  CALL.REL.NOINC `($__internal_13_$__cuda_sm70_shflsync_idx_p) ;  /* 0x0000072000007944 */ /* 0x01cfea0003c00000 */
[----:B------:R-:W-:Y:S01]  /*25400*/  IMAD.MOV.U32 R6, RZ, RZ, R0 ;  /* 0x000000ffff067224 */ /* 0x000fe200078e0000 */
[----:B------:R-:W-:Y:S01]  /*25410*/  MOV R0, 0x3 ;  /* 0x0000000300007802 */ /* 0x000fe20000000f00 */
[----:B------:R-:W-:Y:S01]  /*25420*/  IMAD.MOV.U32 R204, RZ, RZ, R7 ;  /* 0x000000ffffcc7224 */ /* 0x000fe200078e0007 */
[----:B------:R-:W-:-:S02]  /*25430*/  MOV R3, 0x181f ;  /* 0x0000181f00037802 */ /* 0x000fc40000000f00 */
[----:B------:R-:W-:Y:S02]  /*25440*/  MOV R2, 0x25460 ;  /* 0x0002546000027802 */ /* 0x000fe40000000f00 */
[----:B------:R-:W-:Y:S05]  /*25450*/  CALL.REL.NOINC `($__internal_13_$__cuda_sm70_shflsync_idx_p) ;  /* 0x000006c000007944 */ /* 0x000fea0003c00000 */
[----:B------:R-:W-:Y:S01]  /*25460*/  MOV R7, R0 ;  /* 0x0000000000077202 */ /* 0x000fe20000000f00 */
[----:B------:R-:W-:Y:S05]  /*25470*/  BRA `(.L_x_999) ;  /* 0xffffc81000007947 */ /* 0x000fea000383ffff */
.L_x_925:
[----:B------:R-:W-:Y:S01]  /*25480*/  IMAD.MOV.U32 R204, RZ, RZ, R86 ;  /* 0x000000ffffcc7224 */ /* 0x000fe200078e0056 */
[----:B------:R-:W-:Y:S01]  /*25490*/  MOV R0, RZ ;  /* 0x000000ff00007202 */ /* 0x000fe20000000f00 */
[----:B------:R-:W-:Y:S01]  /*254a0*/  IMAD.MOV.U32 R3, RZ, RZ, 0x1f ;  /* 0x0000001fff037424 */ /* 0x000fe200078e00ff */
[----:B------:R-:W-:Y:S02]  /*254b0*/  MOV R2, 0x254d0 ;  /* 0x000254d000027802 */ /* 0x000fe40000000f00 */
[----:B-1-34-:R-:W-:Y:S05]  /*254c0*/  CALL.REL.NOINC `($__internal_13_$__cuda_sm70_shflsync_idx_p) ;  /* 0x0000065000007944 */ /* 0x01afea0003c00000 */
[----:B------:R-:W-:Y:S01]  /*254d0*/  MOV R9, R0 ;  /* 0x0000000000097202 */ /* 0x000fe20000000f00 */
[----:B------:R-:W-:Y:S05]  /*254e0*/  BRA `(.L_x_1000) ;  /* 0xffffc97000007947 */ /* 0x000fea000383ffff */
.L_x_926:
[----:B------:R-:W-:Y:S01]  /*254f0*/  IMAD.MOV.U32 R204, RZ, RZ, R86 ;  /* 0x000000ffffcc7224 */ /* 0x000fe200078e0056 */
[----:B------:R-:W-:Y:S01]  /*25500*/  MOV R0, 0x1 ;  /* 0x0000000100007802 */ /* 0x000fe20000000f00 */
[----:B------:R-:W-:Y:S01]  /*25510*/  IMAD.MOV.U32 R3, RZ, RZ, 0x1f ;  /* 0x0000001fff037424 */ /* 0x000fe200078e00ff */
[----:B------:R-:W-:Y:S02]  /*25520*/  MOV R2, 0x25540 ;  /* 0x0002554000027802 */ /* 0x000fe40000000f00 */
[----:B-1234-:R-:W-:Y:S05]  /*25530*/  CALL.REL.NOINC `($__internal_13_$__cuda_sm70_shflsync_idx_p) ;  /* 0x000005e000007944 */ /* 0x01efea0003c00000 */
[----:B------:R-:W-:Y:S01]  /*25540*/  MOV R6, R0 ;  /* 0x0000000000067202 */ /* 0x000fe20000000f00 */
[----:B------:R-:W-:Y:S05]  /*25550*/  BRA `(.L_x_1001) ;  /* 0xffffc92000007947 */ /* 0x000fea000383ffff */
.L_x_927:
[----:B------:R-:W-:Y:S02]  /*25560*/  MOV R3, 0x1 ;  /* 0x0000000100037802 */ /* 0x000fe40000000f00 */
[----:B------:R-:W-:-:S02]  /*25570*/  MOV R2, 0x25590 ;  /* 0x0002559000027802 */ /* 0x000fc40000000f00 */
[----:B--23--:R-:W-:Y:S05]  /*25580*/  CALL.REL.NOINC `($__internal_14_$__cuda_sm70_shflsync_up_p) ;  /* 0x000005e000007944 */ /* 0x00cfea0003c00000 */
[----:B------:R-:W-:Y:S05]  /*25590*/  BRA `(.L_x_1002) ;  /* 0xffffca0000007947 */ /* 0x000fea000383ffff */
.L_x_928:
[----:B------:R-:W-:Y:S02]  /*255a0*/  MOV R3, 0x2 ;  /* 0x0000000200037802 */ /* 0x000fe40000000f00 */
[----:B------:R-:W-:-:S02]  /*255b0*/  MOV R2, 0x255d0 ;  /* 0x000255d000027802 */ /* 0x000fc40000000f00 */
[----:B--23--:R-:W-:Y:S05]  /*255c0*/  CALL.REL.NOINC `($__internal_14_$__cuda_sm70_shflsync_up_p) ;  /* 0x000005a000007944 */ /* 0x00cfea0003c00000 */
[----:B------:R-:W-:Y:S02]  /*255d0*/  SEL R3, R4, RZ, P1 ;  /* 0x000000ff04037207 */ /* 0x000fe40000800000 */
[----:B------:R-:W-:-:S03]  /*255e0*/  MOV R2, 0x25620 ;  /* 0x0002562000027802 */ /* 0x000fc60000000f00 */
[----:B------:R-:W-:Y:S02]  /*255f0*/  IMAD.IADD R0, R0, 0x1, R3 ;  /* 0x0000000100007824 */ /* 0x000fe400078e0203 */
[----:B------:R-:W-:Y:S02]  /*25600*/  IMAD.MOV.U32 R3, RZ, RZ, 0x4 ;  /* 0x00000004ff037424 */ /* 0x000fe400078e00ff */
        /* <DEDUP_REMOVED lines=19> */
.L_x_932:
[----:B------:R-:W-:Y:S02]  /*25740*/  MOV R3, 0x1 ;  /* 0x0000000100037802 */ /* 0x000fe40000000f00 */
[----:B------:R-:W-:-:S02]  /*25750*/  MOV R2, 0x25770 ;  /* 0x0002577000027802 */ /* 0x000fc40000000f00 */
[----:B---3--:R-:W-:Y:S05]  /*25760*/  CALL.REL.NOINC `($__internal_14_$__cuda_sm70_shflsync_up_p) ;  /* 0x0000040000007944 */ /* 0x008fea0003c00000 */
[----:B------:R-:W-:Y:S01]  /*25770*/  MOV R2, R4 ;  /* 0x0000000400027202 */ /* 0x000fe20000000f00 */
[----:B------:R-:W-:Y:S05]  /*25780*/  BRA `(.L_x_1004) ;  /* 0xffffca7000007947 */ /* 0x000fea000383ffff */
.L_x_933:
[----:B------:R-:W-:Y:S02]  /*25790*/  MOV R3, 0x2 ;  /* 0x0000000200037802 */ /* 0x000fe40000000f00 */
[----:B------:R-:W-:-:S02]  /*257a0*/  MOV R2, 0x257c0 ;  /* 0x000257c000027802 */ /* 0x000fc40000000f00 */
[----:B---3--:R-:W-:Y:S05]  /*257b0*/  CALL.REL.NOINC `($__internal_14_$__cuda_sm70_shflsync_up_p) ;  /* 0x000003b000007944 */ /* 0x008fea0003c00000 */
        /* <DEDUP_REMOVED lines=23> */
.L_x_935:
[----:B------:R-:W-:Y:S02]  /*25930*/  SEL R0, RZ, 0x1, P0 ;  /* 0x00000001ff007807 */ /* 0x000fe40000000000 */
[----:B------:R-:W-:-:S02]  /*25940*/  MOV R2, 0x25960 ;  /* 0x0002596000027802 */ /* 0x000fc40000000f00 */
[----:B-1-3--:R-:W-:Y:S05]  /*25950*/  CALL.REL.NOINC `($__internal_15_$__cuda_sm70_votesync_ballot) ;  /* 0x0000027000007944 */ /* 0x00afea0003c00000 */
[----:B------:R-:W-:Y:S01]  /*25960*/  MOV R10, R0 ;  /* 0x00000000000a7202 */ /* 0x000fe20000000f00 */
[----:B------:R-:W-:Y:S05]  /*25970*/  BRA `(.L_x_1006) ;  /* 0xffffca1000007947 */ /* 0x000fea000383ffff */
.L_x_936:
[----:B------:R-:W-:Y:S01]  /*25980*/  IMAD.MOV.U32 R204, RZ, RZ, R7 ;  /* 0x000000ffffcc7224 */ /* 0x000fe200078e0007 */
[----:B------:R-:W-:Y:S01]  /*25990*/  MOV R0, R6 ;  /* 0x0000000600007202 */ /* 0x000fe20000000f00 */
[----:B------:R-:W-:Y:S01]  /*259a0*/  IMAD.MOV.U32 R3, RZ, RZ, 0x1f ;  /* 0x0000001fff037424 */ /* 0x000fe200078e00ff */
[----:B------:R-:W-:-:S02]  /*259b0*/  MOV R2, 0x259d0 ;  /* 0x000259d000027802 */ /* 0x000fc40000000f00 */
[----:B-1-3--:R-:W-:Y:S05]  /*259c0*/  CALL.REL.NOINC `($__internal_13_$__cuda_sm70_shflsync_idx_p) ;  /* 0x0000015000007944 */ /* 0x00afea0003c00000 */
[----:B------:R-:W-:Y:S01]  /*259d0*/  IMAD.MOV.U32 R7, RZ, RZ, R0 ;  /* 0x000000ffff077224 */ /* 0x000fe200078e0000 */
[----:B------:R-:W-:Y:S01]  /*259e0*/  MOV R0, R6 ;  /* 0x0000000600007202 */ /* 0x000fe20000000f00 */
[----:B------:R-:W-:Y:S01]  /*259f0*/  IMAD.MOV.U32 R204, RZ, RZ, R8 ;  /* 0x000000ffffcc7224 */ /* 0x000fe200078e0008 */
[----:B------:R-:W-:-:S02]  /*25a00*/  MOV R3, 0x1f ;  /* 0x0000001f00037802 */ /* 0x000fc40000000f00 */
[----:B------:R-:W-:Y:S02]  /*25a10*/  MOV R2, 0x25a30 ;  /* 0x00025a3000027802 */ /* 0x000fe40000000f00 */
[----:B------:R-:W-:Y:S05]  /*25a20*/  CALL.REL.NOINC `($__internal_13_$__cuda_sm70_shflsync_idx_p) ;  /* 0x000000f000007944 */ /* 0x000fea0003c00000 */
[----:B------:R-:W-:Y:S01]  /*25a30*/  MOV R5, R0 ;  /* 0x0000000000057202 */ /* 0x000fe20000000f00 */
[----:B------:R-:W-:Y:S05]  /*25a40*/  BRA `(.L_x_1007) ;  /* 0xffffc99000007947 */ /* 0x000fea000383ffff */
.L_x_939:
[----:B------:R-:W-:Y:S01]  /*25a50*/  IMAD.MOV.U32 R204, RZ, RZ, R4 ;  /* 0x000000ffffcc7224 */ /* 0x000fe200078e0004 */
[----:B------:R-:W-:Y:S01]  /*25a60*/  MOV R0, R6 ;  /* 0x0000000600007202 */ /* 0x000fe20000000f00 */
[----:B------:R-:W-:Y:S01]  /*25a70*/  IMAD.MOV.U32 R3, RZ, RZ, 0x1f ;  /* 0x0000001fff037424 */ /* 0x000fe200078e00ff */
[----:B------:R-:W-:Y:S02]  /*25a80*/  MOV R2, 0x25aa0 ;  /* 0x00025aa000027802 */ /* 0x000fe40000000f00 */
[----:B-1-34-:R-:W-:Y:S05]  /*25a90*/  CALL.REL.NOINC `($__internal_13_$__cuda_sm70_shflsync_idx_p) ;  /* 0x0000008000007944 */ /* 0x01afea0003c00000 */
[----:B------:R-:W-:Y:S01]  /*25aa0*/  MOV R12, R0 ;  /* 0x00000000000c7202 */ /* 0x000fe20000000f00 */
[----:B------:R-:W-:Y:S05]  /*25ab0*/  BRA `(.L_x_938) ;  /* 0xffffc98000007947 */ /* 0x000fea000383ffff */
        .weak           $__internal_12_$__cuda_sm70_shflsync_bfly_p
        .type           $__internal_12_$__cuda_sm70_shflsync_bfly_p,@function
        .size           $__internal_12_$__cuda_sm70_shflsync_bfly_p,($__internal_13_$__cuda_sm70_shflsync_idx_p - $__internal_12_$__cuda_sm70_shflsync_bfly_p)
$__internal_12_$__cuda_sm70_shflsync_bfly_p:
[----:B------:R-:W-:Y:S02]  /*25ac0*/  MOV R150, 0xffffffff ;  /* 0xffffffff00967802 */ /* 0x000fe40000000f00 */
[----:B------:R-:W-:Y:S02]  /*25ad0*/  MOV R3, 0x1f ;  /* 0x0000001f00037802 */ /* 0x000fe40000000f00 */
[----:B------:R-:W-:Y:S04]  /*25ae0*/  WARPSYNC R150 ;  /* 0x0000009600007348 */ /* 0x000fe80003800000 */
[----:B------:R1:W2:Y:S02]  /*25af0*/  SHFL.BFLY PT, R0, R4, R0, R3 ;  /* 0x0c00000004007389 */ /* 0x0002a400000e0003 */
[----:B-1----:R-:W-:-:S04]  /*25b00*/  MOV R3, 0x0 ;  /* 0x0000000000037802 */ /* 0x002fc80000000f00 */
[----:B--2---:R-:W-:Y:S05]  /*25b10*/  RET.REL.NODEC R2 `(_ZN7cutlass13device_kernelIN5flash19enable_sm80_to_sm89INS1_16FlashAttnFwdSm80INS1_25CollectiveMainloopFwdSm80ILi8ELi1ELb0EN4cute5tupleIJNS5_1CILi128EEENS7_ILi64EEENS7_ILi192EEEEEELi192ENS_6half_tEfNS_4arch4Sm80ELb0ELb1ELb1ELb1ELb1ELb1ELb1ELb1EEENS1_21CollectiveEpilogueFwdINS6_IJS8_SA_S9_EEENS6_IJNS7_ILi1EEESI_SI_EEESC_SE_Li256ELb1ELb1ELb1ELb0EEENS1_36VarlenDynamicPersistentTileSchedulerILi128ELi64ELi256ELi256ELb1ELb1ELb0ELb1ELb0ELb1EEEEEEEEEvNT_6ParamsE) ;  /* 0xfffda4e002007950 */ /* 0x004fea0003c3ffff */
        .weak           $__internal_13_$__cuda_sm70_shflsync_idx_p
        .type           $__internal_13_$__cuda_sm70_shflsync_idx_p,@function
        .size           $__internal_13_$__cuda_sm70_shflsync_idx_p,($__internal_14_$__cuda_sm70_shflsync_up_p - $__internal_13_$__cuda_sm70_shflsync_idx_p)
$__internal_13_$__cuda_sm70_shflsync_idx_p:
[----:B------:R-:W-:-:S04]  /*25b20*/  MOV R205, 0xffffffff ;  /* 0xffffffff00cd7802 */ /* 0x000fc80000000f00 */
[----:B------:R-:W-:Y:S04]  /*25b30*/  WARPSYNC R205 ;  /* 0x000000cd00007348 */ /* 0x000fe80003800000 */
[----:B------:R1:W2:Y:S02]  /*25b40*/  SHFL.IDX PT, R0, R204, R0, R3 ;  /* 0x00000000cc007389 */ /* 0x0002a400000e0003 */
[----:B-1----:R-:W-:-:S04]  /*25b50*/  MOV R3, 0x0 ;  /* 0x0000000000037802 */ /* 0x002fc80000000f00 */
[----:B--2---:R-:W-:Y:S05]  /*25b60*/  RET.REL.NODEC R2 `(_ZN7cutlass13device_kernelIN5flash19enable_sm80_to_sm89INS1_16FlashAttnFwdSm80INS1_25CollectiveMainloopFwdSm80ILi8ELi1ELb0EN4cute5tupleIJNS5_1CILi128EEENS7_ILi64EEENS7_ILi192EEEEEELi192ENS_6half_tEfNS_4arch4Sm80ELb0ELb1ELb1ELb1ELb1ELb1ELb1ELb1EEENS1_21CollectiveEpilogueFwdINS6_IJS8_SA_S9_EEENS6_IJNS7_ILi1EEESI_SI_EEESC_SE_Li256ELb1ELb1ELb1ELb0EEENS1_36VarlenDynamicPersistentTileSchedulerILi128ELi64ELi256ELi256ELb1ELb1ELb0ELb1ELb0ELb1EEEEEEEEEvNT_6ParamsE) ;  /* 0xfffda49002007950 */ /* 0x004fea0003c3ffff */
        .weak           $__internal_14_$__cuda_sm70_shflsync_up_p
        .type           $__internal_14_$__cuda_sm70_shflsync_up_p,@function
        .size           $__internal_14_$__cuda_sm70_shflsync_up_p,($__internal_15_$__cuda_sm70_votesync_ballot - $__internal_14_$__cuda_sm70_shflsync_up_p)
$__internal_14_$__cuda_sm70_shflsync_up_p:
[----:B------:R-:W-:Y:S02]  /*25b70*/  MOV R4, RZ ;  /* 0x000000ff00047202 */ /* 0x000fe40000000f00 */
[----:B------:R-:W-:-:S04]  /*25b80*/  MOV R10, 0xffffffff ;  /* 0xffffffff000a7802 */ /* 0x000fc80000000f00 */
[----:B------:R-:W-:Y:S04]  /*25b90*/  WARPSYNC R10 ;  /* 0x0000000a00007348 */ /* 0x000fe80003800000 */
[----:B------:R1:W2:Y:S02]  /*25ba0*/  SHFL.UP PT, R4, R0, R3, R4 ;  /* 0x0400000300047389 */ /* 0x0002a400000e0004 */
[----:B-1----:R-:W-:-:S04]  /*25bb0*/  MOV R3, 0x0 ;  /* 0x0000000000037802 */ /* 0x002fc80000000f00 */
[----:B--2---:R-:W-:Y:S05]  /*25bc0*/  RET.REL.NODEC R2 `(_ZN7cutlass13device_kernelIN5flash19enable_sm80_to_sm89INS1_16FlashAttnFwdSm80INS1_25CollectiveMainloopFwdSm80ILi8ELi1ELb0EN4cute5tupleIJNS5_1CILi128EEENS7_ILi64EEENS7_ILi192EEEEEELi192ENS_6half_tEfNS_4arch4Sm80ELb0ELb1ELb1ELb1ELb1ELb1ELb1ELb1EEENS1_21CollectiveEpilogueFwdINS6_IJS8_SA_S9_EEENS6_IJNS7_ILi1EEESI_SI_EEESC_SE_Li256ELb1ELb1ELb1ELb0EEENS1_36VarlenDynamicPersistentTileSchedulerILi128ELi64ELi256ELi256ELb1ELb1ELb0ELb1ELb0ELb1EEEEEEEEEvNT_6ParamsE) ;  /* 0xfffda43002007950 */ /* 0x004fea0003c3ffff */
        .weak           $__internal_15_$__cuda_sm70_votesync_ballot
        .type           $__internal_15_$__cuda_sm70_votesync_ballot,@function
        .size           $__internal_15_$__cuda_sm70_votesync_ballot,(.L_x_6187 - $__internal_15_$__cuda_sm70_votesync_ballot)
$__internal_15_$__cuda_sm70_votesync_ballot:
[----:B------:R-:W-:Y:S01]  /*25bd0*/  ISETP.NE.U32.AND P0, PT, R0, 0x1, PT ;  /* 0x000000010000780c */ /* 0x000fe20003f05070 */
[----:B------:R-:W-:-:S04]  /*25be0*/  IMAD.MOV.U32 R3, RZ, RZ, -0x1 ;  /* 0xffffffffff037424 */ /* 0x000fc800078e00ff */
[----:B------:R-:W-:Y:S08]  /*25bf0*/  WARPSYNC R3 ;  /* 0x0000000300007348 */ /* 0x000ff00003800000 */
[----:B------:R-:W-:-:S04]  /*25c00*/  VOTE.ANY R0, PT, !P0 ;  /* 0x0000000000007806 */ /* 0x000fc800040e0100 */
[----:B------:R-:W-:Y:S01]  /*25c10*/  LOP3.LUT R0, R0, R3, RZ, 0xc0, !PT ;  /* 0x0000000300007212 */ /* 0x000fe200078ec0ff */
[----:B------:R-:W-:-:S04]  /*25c20*/  IMAD.MOV.U32 R3, RZ, RZ, 0x0 ;  /* 0x00000000ff037424 */ /* 0x000fc800078e00ff */
[----:B------:R-:W-:Y:S05]  /*25c30*/  RET.REL.NODEC R2 `(_ZN7cutlass13device_kernelIN5flash19enable_sm80_to_sm89INS1_16FlashAttnFwdSm80INS1_25CollectiveMainloopFwdSm80ILi8ELi1ELb0EN4cute5tupleIJNS5_1CILi128EEENS7_ILi64EEENS7_ILi192EEEEEELi192ENS_6half_tEfNS_4arch4Sm80ELb0ELb1ELb1ELb1ELb1ELb1ELb1ELb1EEENS1_21CollectiveEpilogueFwdINS6_IJS8_SA_S9_EEENS6_IJNS7_ILi1EEESI_SI_EEESC_SE_Li256ELb1ELb1ELb1ELb0EEENS1_36VarlenDynamicPersistentTileSchedulerILi128ELi64ELi256ELi256ELb1ELb1ELb0ELb1ELb0ELb1EEEEEEEEEvNT_6ParamsE) ;  /* 0xfffda3c002007950 */ /* 0x000fea0003c3ffff */
.L_x_1008:
        /* <DEDUP_REMOVED lines=12> */
.L_x_6187:


//--------------------- .text._ZN7cutlass13device_kernelIN5flash19enable_sm80_to_sm89INS1_16FlashAttnFwdSm80INS1_25CollectiveMainloopFwdSm80ILi8ELi1ELb0EN4cute5tupleIJNS5_1CILi128EEENS7_ILi64EEENS7_ILi192EEEEEELi192ENS_6half_tEfNS_4arch4Sm80ELb1ELb0ELb1ELb0ELb1ELb0ELb1ELb1EEENS1_21CollectiveEpilogueFwdINS6_IJS8_SA_S9_EEENS6_IJNS7_ILi1EEESI_SI_EEESC_SE_Li256ELb0ELb1ELb1ELb0EEENS1_30DynamicPersistentTileSchedulerILi256ELi256ELb1ELb1ELb0EEEEEEEEEvNT_6ParamsE --------------------------
	.section	.text._ZN7cutlass13device_kernelIN5flash19enable_sm80_to_sm89INS1_16FlashAttnFwdSm80INS1_25CollectiveMainloopFwdSm80ILi8ELi1ELb0EN4cute5tupleIJNS5_1CILi128EEENS7_ILi64EEENS7_ILi192EEEEEELi192ENS_6half_tEfNS_4arch4Sm80ELb1ELb0ELb1ELb0ELb1ELb0ELb1ELb1EEENS1_21CollectiveEpilogueFwdINS6_IJS8_SA_S9_EEENS6_IJNS7_ILi1EEESI_SI_EEESC_SE_Li256ELb0ELb1ELb1ELb0EEENS1_30DynamicPersistentTileSchedulerILi256ELi256ELb1ELb1ELb0EEEEEEEEEvNT_6ParamsE,"ax",@progbits
	.sectioninfo	@"SHI_REGISTERS=255"
	.align	128
.text._ZN7cutlass13device_kernelIN5flash19enable_sm80_to_sm89INS1_16FlashAttnFwdSm80INS1_25CollectiveMainloopFwdSm80ILi8ELi1ELb0EN4cute5tupleIJNS5_1CILi128EEENS7_ILi64EEENS7_ILi192EEEEEELi192ENS_6half_tEfNS_4arch4Sm80ELb1ELb0ELb1ELb0ELb1ELb0ELb1ELb1EEENS1_21CollectiveEpilogueFwdINS6_IJS8_SA_S9_EEENS6_IJNS7_ILi1EEESI_SI_EEESC_SE_Li256ELb0ELb1ELb1ELb0EEENS1_30DynamicPersistentTileSchedulerILi256ELi256ELb1ELb1ELb0EEEEEEEEEvNT_6ParamsE:
        .type           _ZN7cutlass13device_kernelIN5flash19enable_sm80_to_sm89INS1_16FlashAttnFwdSm80INS1_25CollectiveMainloopFwdSm80ILi8ELi1ELb0EN4cute5tupleIJNS5_1CILi128EEENS7_ILi64EEENS7_ILi192EEEEEELi192ENS_6half_tEfNS_4arch4Sm80ELb1ELb0ELb1ELb0ELb1ELb0ELb1ELb1EEENS1_21CollectiveEpilogueFwdINS6_IJS8_SA_S9_EEENS6_IJNS7_ILi1EEESI_SI_EEESC_SE_Li256ELb0ELb1ELb1ELb0EEENS1_30DynamicPersistentTileSchedulerILi256ELi256ELb1ELb1ELb0EEEEEEEEEvNT_6ParamsE,@function
        .size           _ZN7cutlass13device_kernelIN5flash19enable_sm80_to_sm89INS1_16FlashAttnFwdSm80INS1_25CollectiveMainloopFwdSm80ILi8ELi1ELb0EN4cute5tupleIJNS5_1CILi128EEENS7_ILi64EEENS7_ILi192EEEEEELi192ENS_6half_tEfNS_4arch4Sm80ELb1ELb0ELb1ELb0ELb1ELb0ELb1ELb1EEENS1_21CollectiveEpilogueFwdINS6_IJS8_SA_S9_EEENS6_IJNS7_ILi1EEESI_SI_EEESC_SE_Li256ELb0ELb1ELb1ELb0EEENS1_30DynamicPersistentTileSchedulerILi256ELi256ELb1ELb1ELb0EEEEEEEEEvNT_6ParamsE,(.L_x_6192 - _ZN7cutlass13device_kernelIN5flash19enable_sm80_to_sm89INS1_16FlashAttnFwdSm80INS1_25CollectiveMainloopFwdSm80ILi8ELi1ELb0EN4cute5tupleIJNS5_1CILi128EEENS7_ILi64EEENS7_ILi192EEEEEELi192ENS_6half_tEfNS_4arch4Sm80ELb1ELb0ELb1ELb0ELb1ELb0ELb1ELb1EEENS1_21CollectiveEpilogueFwdINS6_IJS8_SA_S9_EEENS6_IJNS7_ILi1EEESI_SI_EEESC_SE_Li256ELb0ELb1ELb1ELb0EEENS1_30DynamicPersistentTileSchedulerILi256ELi256ELb1ELb1ELb0EEEEEEEEEvNT_6ParamsE)
        .other          _ZN7cutlass13device_kernelIN5flash19enable_sm80_to_sm89INS1_16FlashAttnFwdSm80INS1_25CollectiveMainloopFwdSm80ILi8ELi1ELb0EN4cute5tupleIJNS5_1CILi128EEENS7_ILi64EEENS7_ILi192EEEEEELi192ENS_6half_tEfNS_4arch4Sm80ELb1ELb0ELb1ELb0ELb1ELb0ELb1ELb1EEENS1_21CollectiveEpilogueFwdINS6_IJS8_SA_S9_EEENS6_IJNS7_ILi1EEESI_SI_EEESC_SE_Li256ELb0ELb1ELb1ELb0EEENS1_30DynamicPersistentTileSchedulerILi256ELi256ELb1ELb1ELb0EEEEEEEEEvNT_6ParamsE,@"STO_CUDA_ENTRY STV_DEFAULT"
_ZN7cutlass13device_kernelIN5flash19enable_sm80_to_sm89INS1_16FlashAttnFwdSm80INS1_25CollectiveMainloopFwdSm80ILi8ELi1ELb0EN4cute5tupleIJNS5_1CILi128EEENS7_ILi64EEENS7_ILi192EEEEEELi192ENS_6half_tEfNS_4arch4Sm80ELb1ELb0ELb1ELb0ELb1ELb0ELb1ELb1EEENS1_21CollectiveEpilogueFwdINS6_IJS8_SA_S9_EEENS6_IJNS7_ILi1EEESI_SI_EEESC_SE_Li256ELb0ELb1ELb1ELb0EEENS1_30DynamicPersistentTileSchedulerILi256ELi256ELb1ELb1ELb0EEEEEEEEEvNT_6ParamsE:
[----:B------:R-:W-:-:S03]  /*0000*/  MOV R1, c[0x0][0x28] ;  /* 0x00000a0000017a02 */ /* 0x000fc60000000f00 */
[----:B------:R-:W1:Y:S01]  /*0010*/  S2R R16, SR_TID.X ;  /* 0x0000000000107919 */ /* 0x000e620000002100 */
[----:B------:R-:W-:-:S03]  /*0020*/  IADD3 R1, R1, -0x10, RZ ;  /* 0xfffffff001017810 */ /* 0x000fc60007ffe0ff */
[----:B------:R-:W2:Y:S01]  /*0030*/  S2R R236, SR_CTAID.X ;  /* 0x0000000000ec7919 */ /* 0x000ea20000002500 */
[----:B-1----:R-:W-:-:S05]  /*0040*/  SHF.R.U32.HI R2, RZ, 0x5, R16 ;  /* 0x00000005ff027819 */ /* 0x002fca0000011610 */
[----:B------:R-:W1:Y:S02]  /*0050*/  SHFL.IDX PT, R0, R2, RZ, 0x1f ;  /* 0x00001fff02007589 */ /* 0x000e6400000e0000 */
[----:B-1----:R-:W-:Y:S02]  /*0060*/  ISETP.GE.AND P0, PT, R0, 0x1, PT ;  /* 0x000000010000780c */ /* 0x002fe40003f06270 */
[----:B------:R1:W-:Y:S11]  /*0070*/  STL [R1+0x4], R0 ;  /* 0x0000040001007387 */ /* 0x0003f60000100800 */
[----:B------:R-:W-:Y:S06]  /*0080*/  @P0 BAR.ARV 0x4, 0x100 ;  /* 0x0104000000000b1d */ /* 0x000fec0000002000 */
[----:B--2---:R-:W-:-:S13]  /*0090*/  ISETP.GE.AND P0, PT, R236, c[0x0][0x538], PT ;  /* 0x00014e00ec007a0c */ /* 0x004fda0003f06270 */
[----:B------:R-:W-:Y:S05]  /*00a0*/  @P0 EXIT ;  /* 0x000000000000094d */ /* 0x000fea0003800000 */
[----:B-1----:R-:W-:Y:S01]  /*00b0*/  SHF.R.S32.HI R13, RZ, 0x1f, R16 ;  /* 0x0000001fff0d7819 */ /* 0x002fe20000011410 */
[----:B------:R-:W-:Y:S01]  /*00c0*/  IMAD.MOV.U32 R163, RZ, RZ, 0x20 ;  /* 0x00000020ffa37424 */ /* 0x000fe200078e00ff */
[----:B------:R-:W-:Y:S01]  /*00d0*/  ULDC.64 UR6, c[0x0][0x118] ;  /* 0x0000460000067ab9 */ /* 0x000fe20000000a00 */
[----:B------:R-:W-:Y:S01]  /*00e0*/  IMAD.MOV.U32 R164, RZ, RZ, 0x40 ;  /* 0x00000040ffa47424 */ /* 0x000fe200078e00ff */
[CC--:B------:R-:W-:Y:S02]  /*00f0*/  LEA.HI R5, R13.reuse, R16.reuse, RZ, 0x4 ;  /* 0x000000100d057211 */ /* 0x0c0fe400078f20ff */
[-C--:B------:R-:W-:Y:S02]  /*0100*/  LEA.HI R9, R13, R16.reuse, RZ, 0x3 ;  /* 0x000000100d097211 */ /* 0x080fe400078f18ff */
[----:B------:R-:W-:Y:S02]  /*0110*/  LOP3.LUT R2, R5, 0xfffffff0, RZ, 0xc0, !PT ;  /* 0xfffffff005027812 */ /* 0x000fe400078ec0ff */
[----:B------:R-:W-:-:S02]  /*0120*/  LEA.HI R0, R13, R16, RZ, 0x2 ;  /* 0x000000100d007211 */ /* 0x000fc400078f10ff */
[----:B------:R-:W-:Y:S01]  /*0130*/  SHF.R.S32.HI R214, RZ, 0x3, R9 ;  /* 0x00000003ffd67819 */ /* 0x000fe20000011409 */
[----:B------:R-:W-:Y:S01]  /*0140*/  IMAD.IADD R3, R16, 0x1, -R2 ;  /* 0x0000000110037824 */ /* 0x000fe200078e0a02 */
[----:B------:R-:W-:Y:S02]  /*0150*/  LOP3.LUT R212, R9, 0xfffffff8, RZ, 0xc0, !PT ;  /* 0xfffffff809d47812 */ /* 0x000fe400078ec0ff */
[----:B------:R-:W-:Y:S01]  /*0160*/  SHF.R.S32.HI R4, RZ, 0x4, R5 ;  /* 0x00000004ff047819 */ /* 0x000fe20000011405 */
[----:B------:R-:W-:Y:S01]  /*0170*/  IMAD.SHL.U32 R2, R214, 0x40, RZ ;  /* 0x00000040d6027824 */ /* 0x000fe200078e00ff */
[----:B------:R-:W-:Y:S01]  /*0180*/  LOP3.LUT R0, R0, 0xfffffffc, RZ, 0xc0, !PT ;  /* 0xfffffffc00007812 */ /* 0x000fe200078ec0ff */
[C---:B------:R-:W-:Y:S01]  /*0190*/  IMAD.IADD R212, R16.reuse, 0x1, -R212 ;  /* 0x0000000110d47824 */ /* 0x040fe200078e0ad4 */
[----:B------:R-:W-:Y:S02]  /*01a0*/  LEA.HI R5, R5, R4, RZ, 0x1 ;  /* 0x0000000405057211 */ /* 0x000fe400078f08ff */
[----:B------:R-:W-:Y:S01]  /*01b0*/  SHF.R.S32.HI R8, RZ, 0x1f, R3 ;  /* 0x0000001fff087819 */ /* 0x000fe20000011403 */
[----:B------:R-:W-:Y:S01]  /*01c0*/  IMAD.IADD R7, R16, 0x1, -R0 ;  /* 0x0000000110077824 */ /* 0x000fe200078e0a00 */
[----:B------:R-:W-:Y:S01]  /*01d0*/  LOP3.LUT R0, R2, 0x1c0, RZ, 0xc0, !PT ;  /* 0x000001c002007812 */ /* 0x000fe200078ec0ff */
[----:B------:R-:W-:Y:S01]  /*01e0*/  IMAD.SHL.U32 R197, R212, 0x8, RZ ;  /* 0x00000008d4c57824 */ /* 0x000fe200078e00ff */
[----:B------:R-:W-:-:S02]  /*01f0*/  LOP3.LUT R5, R5, 0xfffffffe, RZ, 0xc0, !PT ;  /* 0xfffffffe05057812 */ /* 0x000fc400078ec0ff */
[----:B------:R-:W-:Y:S02]  /*0200*/  SHF.R.U32.HI R6, RZ, 0x3, R0 ;  /* 0x00000003ff067819 */ /* 0x000fe40000011600 */
[----:B------:R-:W-:Y:S01]  /*0210*/  LOP3.LUT R2, R0, 0x38, R197, 0xf8, !PT ;  /* 0x0000003800027812 */ /* 0x000fe200078ef8c5 */
[----:B------:R-:W-:Y:S01]  /*0220*/  IMAD.IADD R103, R4, 0x1, -R5 ;  /* 0x0000000104677824 */ /* 0x000fe200078e0a05 */
[----:B------:R-:W-:Y:S01]  /*0230*/  LEA.HI R0, R7, R7, RZ, 0x1 ;  /* 0x0000000707007211 */ /* 0x000fe200078f08ff */
[----:B------:R-:W-:Y:S01]  /*0240*/  IMAD.SHL.U32 R4, R212, 0x40, RZ ;  /* 0x00000040d4047824 */ /* 0x000fe200078e00ff */
[----:B------:R-:W-:Y:S02]  /*0250*/  LEA.HI R8, R8, R3, RZ, 0x3 ;  /* 0x0000000308087211 */ /* 0x000fe400078f18ff */
[----:B------:R-:W-:Y:S02]  /*0260*/  LOP3.LUT R11, R2, R6, RZ, 0x3c, !PT ;  /* 0x00000006020b7212 */ /* 0x000fe400078e3cff */
[----:B------:R-:W-:-:S02]  /*0270*/  LOP3.LUT R2, R0, 0x1ffffffe, RZ, 0xc0, !PT ;  /* 0x1ffffffe00027812 */ /* 0x000fc400078ec0ff */
[----:B------:R-:W-:Y:S02]  /*0280*/  LOP3.LUT R0, R4, 0x1c0, RZ, 0xc0, !PT ;  /* 0x000001c004007812 */ /* 0x000fe400078ec0ff */
[----:B------:R-:W-:Y:S01]  /*0290*/  LOP3.LUT R5, R8, 0xfffffff8, RZ, 0xc0, !PT ;  /* 0xfffffff808057812 */ /* 0x000fe200078ec0ff */
[----:B------:R-:W-:Y:S01]  /*02a0*/  IMAD.IADD R12, R7, 0x1, -R2 ;  /* 0x00000001070c7824 */ /* 0x000fe200078e0a02 */
[----:B------:R-:W-:Y:S02]  /*02b0*/  LEA.HI R6, R13, R16, RZ, 0x5 ;  /* 0x000000100d067211 */ /* 0x000fe400078f28ff */
[----:B------:R-:W-:Y:S01]  /*02c0*/  LOP3.LUT R4, R0, 0x8, R9, 0xf8, !PT ;  /* 0x0000000800047812 */ /* 0x000fe200078ef809 */
[----:B------:R-:W-:Y:S01]  /*02d0*/  IMAD.IADD R5, R3, 0x1, -R5 ;  /* 0x0000000103057824 */ /* 0x000fe200078e0a05 */
[----:B------:R-:W-:Y:S02]  /*02e0*/  SHF.R.U32.HI R2, RZ, 0x3, R0 ;  /* 0x00000003ff027819 */ /* 0x000fe40000011600 */
[----:B------:R-:W-:-:S02]  /*02f0*/  SHF.R.S32.HI R166, RZ, 0x5, R6 ;  /* 0x00000005ffa67819 */ /* 0x000fc40000011406 */
[----:B------:R-:W-:Y:S02]  /*0300*/  SHF.R.S32.HI R0, RZ, 0x1f, R6 ;  /* 0x0000001fff007819 */ /* 0x000fe40000011406 */
[----:B------:R-:W-:Y:S02]  /*0310*/  LOP3.LUT R3, R6, 0xffffffe0, RZ, 0xc0, !PT ;  /* 0xffffffe006037812 */ /* 0x000fe400078ec0ff */
[----:B------:R-:W-:Y:S02]  /*0320*/  LEA.HI R0, R0, R166, RZ, 0x3 ;  /* 0x000000a600007211 */ /* 0x000fe400078f18ff */
[----:B------:R-:W-:Y:S01]  /*0330*/  LOP3.LUT R9, R4, R2, RZ, 0x3c, !PT ;  /* 0x0000000204097212 */ /* 0x000fe200078e3cff */
[----:B------:R-:W-:Y:S01]  /*0340*/  IMAD.IADD R15, R16, 0x1, -R3 ;  /* 0x00000001100f7824 */ /* 0x000fe200078e0a03 */
[----:B------:R-:W-:Y:S01]  /*0350*/  LOP3.LUT R2, R0, 0xffffff8, RZ, 0xc0, !PT ;  /* 0x0ffffff800027812 */ /* 0x000fe200078ec0ff */
[----:B------:R-:W-:Y:S01]  /*0360*/  IMAD.SHL.U32 R3, R5, 0x40, RZ ;  /* 0x0000004005037824 */ /* 0x000fe200078e00ff */
[----:B------:R-:W-:Y:S01]  /*0370*/  LEA.HI R7, R13, R16, RZ, 0x6 ;  /* 0x000000100d077211 */ /* 0x000fe200078f30ff */
[----:B------:R-:W-:Y:S01]  /*0380*/  IMAD.SHL.U32 R4, R103, 0x8, RZ ;  /* 0x0000000867047824 */ /* 0x000fe200078e00ff */
[----:B------:R-:W-:Y:S01]  /*0390*/  SHF.R.S32.HI R10, RZ, 0x1f, R15 ;  /* 0x0000001fff0a7819 */ /* 0x000fe2000001140f */
[----:B------:R-:W-:Y:S01]  /*03a0*/  IMAD.IADD R6, R166, 0x1, -R2 ;  /* 0x00000001a6067824 */ /* 0x000fe200078e0a02 */
[----:B------:R-:W-:Y:S01]  /*03b0*/  LOP3.LUT R0, R3, 0x1c0, RZ, 0xc0, !PT ;  /* 0x000001c003007812 */ /* 0x000fe200078ec0ff */
[----:B------:R-:W-:Y:S01]  /*03c0*/  IMAD.SHL.U32 R2, R8, 0x40, RZ ;  /* 0x0000004008027824 */ /* 0x000fe200078e00ff */
[----:B------:R-:W-:Y:S01]  /*03d0*/  LEA.HI R3, R10, R15, RZ, 0x2 ;  /* 0x0000000f0a037211 */ /* 0x000fe200078f10ff */
[----:B------:R-:W-:Y:S01]  /*03e0*/  IMAD.SHL.U32 R7, R7, 0x8, RZ ;  /* 0x0000000807077824 */ /* 0x000fe200078e00ff */
[----:B------:R-:W-:Y:S01]  /*03f0*/  LOP3.LUT R4, R0, 0x8, R4, 0xf8, !PT ;  /* 0x0000000800047812 */ /* 0x000fe200078ef804 */
[----:B------:R-:W-:Y:S01]  /*0400*/  IMAD R103, R103, 0x200, R9 ;  /* 0x0000020067677824 */ /* 0x000fe200078e0209 */
[----:B------:R-:W-:-:S02]  /*0410*/  SHF.R.U32.HI R162, RZ, 0x3, R0 ;  /* 0x00000003ffa27819 */ /* 0x000fc40000011600 */
[----:B------:R-:W-:Y:S02]  /*0420*/  LOP3.LUT R2, R2, 0xfffffe00, RZ, 0xc0, !PT ;  /* 0xfffffe0002027812 */ /* 0x000fe400078ec0ff */
[----:B------:R-:W-:Y:S02]  /*0430*/  SHF.R.S32.HI R0, RZ, 0x2, R3 ;  /* 0x00000002ff007819 */ /* 0x000fe40000011403 */
[----:B------:R-:W-:Y:S01]  /*0440*/  LOP3.LUT R162, R4, R162, RZ, 0x3c, !PT ;  /* 0x000000a204a27212 */ /* 0x000fe200078e3cff */
[----:B------:R-:W-:Y:S01]  /*0450*/  IMAD R166, R166, 0x400, R2 ;  /* 0x00000400a6a67824 */ /* 0x000fe200078e0202 */
[----:B------:R-:W-:Y:S01]  /*0460*/  LOP3.LUT R7, R11, 0x7ffffe00, R7, 0xf8, !PT ;  /* 0x7ffffe000b077812 */ /* 0x000fe200078ef807 */
[----:B------:R-:W-:Y:S01]  /*0470*/  IMAD R14, R6, 0x10, R0 ;  /* 0x00000010060e7824 */ /* 0x000fe200078e0200 */
[----:B------:R-:W-:Y:S01]  /*0480*/  LEA.HI R0, R13, R16, RZ, 0x7 ;  /* 0x000000100d007211 */ /* 0x000fe200078f38ff */
[----:B------:R-:W-:Y:S01]  /*0490*/  IMAD.IADD R166, R166, 0x1, R162 ;  /* 0x00000001a6a67824 */ /* 0x000fe200078e02a2 */
[----:B------:R-:W-:Y:S01]  /*04a0*/  LOP3.LUT R162, R162, R2, RZ, 0xfc, !PT ;  /* 0x00000002a2a27212 */ /* 0x000fe200078efcff */
[----:B------:R-:W-:Y:S01]  /*04b0*/  IMAD.SHL.U32 R182, R7, 0x2, RZ ;  /* 0x0000000207b67824 */ /* 0x000fe200078e00ff */
[----:B------:R-:W-:Y:S01]  /*04c0*/  SHF.R.S32.HI R2, RZ, 0x7, R0 ;  /* 0x00000007ff027819 */ /* 0x000fe20000011400 */
[----:B------:R-:W-:Y:S01]  /*04d0*/  STL [R1+0x8], R14 ;  /* 0x0000080e01007387 */ /* 0x000fe20000100800 */
[----:B------:R-:W-:-:S02]  /*04e0*/  LOP3.LUT R0, R3, 0x7ffffffc, RZ, 0xc0, !PT ;  /* 0x7ffffffc03007812 */ /* 0x000fc400078ec0ff */
[----:B------:R-:W-:Y:S02]  /*04f0*/  IADD3 R208, R197, 0x40, RZ ;  /* 0x00000040c5d07810 */ /* 0x000fe40007ffe0ff */
[----:B------:R-:W-:Y:S01]  /*0500*/  R2P PR, R5, 0x6 ;  /* 0x0000000605007804 */ /* 0x000fe20000000000 */
[----:B------:R-:W-:Y:S01]  /*0510*/  IMAD.IADD R0, R15, 0x1, -R0 ;  /* 0x000000010f007824 */ /* 0x000fe200078e0a00 */
[----:B------:R-:W-:Y:S02]  /*0520*/  IADD3 R207, R197, 0x80, RZ ;  /* 0x00000080c5cf7810 */ /* 0x000fe40007ffe0ff */
[----:B------:R-:W-:Y:S01]  /*0530*/  SHF.R.S32.HI R2, RZ, 0x1f, R197 ;  /* 0x0000001fff027819 */ /* 0x000fe200000114c5 */
[----:B------:R-:W-:Y:S01]  /*0540*/  IMAD.SHL.U32 R225, R0, 0x2, RZ ;  /* 0x0000000200e17824 */ /* 0x000fe200078e00ff */
[----:B------:R-:W-:Y:S01]  /*0550*/  SHF.R.S32.HI R3, RZ, 0x1f, R208 ;  /* 0x0000001fff037819 */ /* 0x000fe200000114d0 */
[----:B------:R-:W-:Y:S01]  /*0560*/  IMAD R0, R12, 0x8, R14 ;  /* 0x000000080c007824 */ /* 0x000fe200078e020e */
[----:B------:R-:W-:-:S02]  /*0570*/  SHF.R.S32.HI R2, RZ, 0x1f, R207 ;  /* 0x0000001fff027819 */ /* 0x000fc400000114cf */
[C---:B------:R-:W-:Y:S02]  /*0580*/  IADD3 R7, R225.reuse, 0x8, RZ ;  /* 0x00000008e1077810 */ /* 0x040fe40007ffe0ff */
[C---:B------:R-:W-:Y:S01]  /*0590*/  IADD3 R6, R225.reuse, 0x10, RZ ;  /* 0x00000010e1067810 */ /* 0x040fe20007ffe0ff */
[----:B------:R1:W-:Y:S01]  /*05a0*/  STL [R1], R0 ;  /* 0x0000000001007387 */ /* 0x0003e20000100800 */
[C---:B------:R-:W-:Y:S02]  /*05b0*/  IADD3 R5, R225.reuse, 0x18, RZ ;  /* 0x00000018e1057810 */ /* 0x040fe40007ffe0ff */
[C---:B------:R-:W-:Y:S02]  /*05c0*/  IADD3 R4, R225.reuse, 0x20, RZ ;  /* 0x00000020e1047810 */ /* 0x040fe40007ffe0ff */
[----:B------:R-:W-:Y:S02]  /*05d0*/  IADD3 R3, R225, 0x28, RZ ;  /* 0x00000028e1037810 */ /* 0x000fe40007ffe0ff */
[----:B------:R-:W-:-:S02]  /*05e0*/  SEL R163, R163, 0xffffffe0, !P1 ;  /* 0xffffffe0a3a37807 */ /* 0x000fc40004800000 */
[C---:B------:R-:W-:Y:S02]  /*05f0*/  IADD3 R2, R225.reuse, 0x30, RZ ;  /* 0x00000030e1027810 */ /* 0x040fe40007ffe0ff */
[----:B------:R-:W-:Y:S02]  /*0600*/  LEA R166, R166, 0xc100, 0x1 ;  /* 0x0000c100a6a67811 */ /* 0x000fe400078e08ff */
[C---:B------:R-:W-:Y:S02]  /*0610*/  IADD3 R252, R225.reuse, 0x40, RZ ;  /* 0x00000040e1fc7810 */ /* 0x040fe40007ffe0ff */
[----:B------:R-:W-:Y:S01]  /*0620*/  IADD3 R251, R225, 0x48, RZ ;  /* 0x00000048e1fb7810 */ /* 0x000fe20007ffe0ff */
[----:B------:R-:W-:Y:S01]  /*0630*/  IMAD.IADD R167, R166, 0x1, R163 ;  /* 0x00000001a6a77824 */ /* 0x000fe200078e02a3 */
[----:B------:R-:W-:Y:S02]  /*0640*/  SHF.R.S32.HI R9, RZ, 0x1f, R7 ;  /* 0x0000001fff097819 */ /* 0x000fe40000011407 */
[----:B------:R-:W-:-:S02]  /*0650*/  LEA R162, R162, 0x100, 0x1 ;  /* 0x00000100a2a27811 */ /* 0x000fc400078e08ff */
[C---:B------:R-:W-:Y:S02]  /*0660*/  IADD3 R249, R225.reuse, 0x58, RZ ;  /* 0x00000058e1f97810 */ /* 0x040fe40007ffe0ff */
[----:B------:R-:W-:Y:S01]  /*0670*/  IADD3 R248, R225, 0x60, RZ ;  /* 0x00000060e1f87810 */ /* 0x000fe20007ffe0ff */
[----:B------:R-:W-:Y:S01]  /*0680*/  IMAD.IADD R163, R163, 0x1, R162 ;  /* 0x00000001a3a37824 */ /* 0x000fe200078e02a2 */
[C---:B-1----:R-:W-:Y:S02]  /*0690*/  IADD3 R0, R225.reuse, 0x38, RZ ;  /* 0x00000038e1007810 */ /* 0x042fe40007ffe0ff */
[----:B------:R-:W-:Y:S02]  /*06a0*/  SHF.R.S32.HI R8, RZ, 0x1f, R6 ;  /* 0x0000001fff087819 */ /* 0x000fe40000011406 */
[----:B------:R-:W-:Y:S02]  /*06b0*/  SHF.R.S32.HI R7, RZ, 0x1f, R5 ;  /* 0x0000001fff077819 */ /* 0x000fe40000011405 */
[----:B------:R-:W-:-:S02]  /*06c0*/  IADD3 R250, R225, 0x50, RZ ;  /* 0x00000050e1fa7810 */ /* 0x000fc40007ffe0ff */
[C---:B------:R-:W-:Y:S02]  /*06d0*/  IADD3 R246, R225.reuse, 0x70, RZ ;  /* 0x00000070e1f67810 */ /* 0x040fe40007ffe0ff */
[C---:B------:R-:W-:Y:S02]  /*06e0*/  IADD3 R245, R225.reuse, 0x78, RZ ;  /* 0x00000078e1f57810 */ /* 0x040fe40007ffe0ff */
[----:B------:R-:W-:Y:S02]  /*06f0*/  SHF.R.S32.HI R6, RZ, 0x1f, R4 ;  /* 0x0000001fff067819 */ /* 0x000fe40000011404 */
[----:B------:R-:W-:Y:S02]  /*0700*/  SHF.R.S32.HI R5, RZ, 0x1f, R3 ;  /* 0x0000001fff057819 */ /* 0x000fe40000011403 */
[----:B------:R-:W-:Y:S02]  /*0710*/  SEL R164, R164, 0xffffffc0, !P2 ;  /* 0xffffffc0a4a47807 */ /* 0x000fe40005000000 */
[----:B------:R-:W-:-:S02]  /*0720*/  IADD3 R247, R225, 0x68, RZ ;  /* 0x00000068e1f77810 */ /* 0x000fc40007ffe0ff */
[C---:B------:R-:W-:Y:S01]  /*0730*/  IADD3 R243, R225.reuse, 0x88, RZ ;  /* 0x00000088e1f37810 */ /* 0x040fe20007ffe0ff */
[----:B------:R-:W-:Y:S01]  /*0740*/  IMAD.IADD R169, R166, 0x1, R164 ;  /* 0x00000001a6a97824 */ /* 0x000fe200078e02a4 */
[----:B------:R-:W-:Y:S01]  /*0750*/  IADD3 R242, R225, 0x90, RZ ;  /* 0x00000090e1f27810 */ /* 0x000fe20007ffe0ff */
[C---:B------:R-:W-:Y:S01]  /*0760*/  IMAD.IADD R165, R164.reuse, 0x1, R162 ;  /* 0x00000001a4a57824 */ /* 0x040fe200078e02a2 */
[----:B------:R-:W-:Y:S01]  /*0770*/  SHF.R.S32.HI R4, RZ, 0x1f, R2 ;  /* 0x0000001fff047819 */ /* 0x000fe20000011402 */
[----:B------:R-:W-:Y:S01]  /*0780*/  IMAD.IADD R168, R167, 0x1, R164 ;  /* 0x00000001a7a87824 */ /* 0x000fe200078e02a4 */
[----:B------:R-:W-:Y:S01]  /*0790*/  SHF.R.S32.HI R3, RZ, 0x1f, R0 ;  /* 0x0000001fff037819 */ /* 0x000fe20000011400 */
[----:B------:R-:W-:Y:S01]  /*07a0*/  IMAD.IADD R164, R164, 0x1, R163 ;  /* 0x00000001a4a47824 */ /* 0x000fe200078e02a3 */
[C---:B------:R-:W-:Y:S02]  /*07b0*/  IADD3 R244, R225.reuse, 0x80, RZ ;  /* 0x00000080e1f47810 */ /* 0x040fe40007ffe0ff */
[----:B------:R-:W-:-:S02]  /*07c0*/  IADD3 R240, R225, 0xa0, RZ ;  /* 0x000000a0e1f07810 */ /* 0x000fc40007ffe0ff */
[C---:B------:R-:W-:Y:S02]  /*07d0*/  IADD3 R239, R225.reuse, 0xa8, RZ ;  /* 0x000000a8e1ef7810 */ /* 0x040fe40007ffe0ff */
[----:B------:R-:W-:Y:S02]  /*07e0*/  SHF.R.S32.HI R2, RZ, 0x1f, R252 ;  /* 0x0000001fff027819 */ /* 0x000fe400000114fc */
[----:B------:R-:W-:Y:S02]  /*07f0*/  SHF.R.S32.HI R0, RZ, 0x1f, R251 ;  /* 0x0000001fff007819 */ /* 0x000fe400000114fb */
[C---:B------:R-:W-:Y:S02]  /*0800*/  IADD3 R241, R225.reuse, 0x98, RZ ;  /* 0x00000098e1f17810 */ /* 0x040fe40007ffe0ff */
[C---:B------:R-:W-:Y:S02]  /*0810*/  IADD3 R238, R225.reuse, 0xb0, RZ ;  /* 0x000000b0e1ee7810 */ /* 0x040fe40007ffe0ff */
        /* <DEDUP_REMOVED lines=11> */
[----:B------:R-:W-:Y:S02]  /*08d0*/  SHF.R.S32.HI R0, RZ, 0x1f, R239 ;  /* 0x0000001fff007819 */ /* 0x000fe400000114ef */
[----:B------:R-:W-:-:S02]  /*08e0*/  LEA R103, R103, 0x6100, 0x1 ;  /* 0x0000610067677811 */ /* 0x000fc400078e08ff */
[----:B------:R-:W-:Y:S02]  /*08f0*/  SHF.R.S32.HI R3, RZ, 0x1f, R241 ;  /* 0x0000001fff037819 */ /* 0x000fe400000114f1 */
[----:B------:R-:W-:Y:S02]  /*0900*/  SHF.R.S32.HI R2, RZ, 0x1f, R238 ;  /* 0x0000001fff027819 */ /* 0x000fe400000114ee */
[----:B------:R-:W-:Y:S02]  /*0910*/  SHF.R.S32.HI R0, RZ, 0x1f, R237 ;  /* 0x0000001fff007819 */ /* 0x000fe400000114ed */
.L_x_1066:
[----:B------:R-:W-:Y:S01]  /*0920*/  IMAD.MOV.U32 R0, RZ, RZ, c[0x0][0x560] ;  /* 0x00015800ff007624 */ /* 0x000fe200078e00ff */
[----:B------:R-:W-:Y:S01]  /*0930*/  MOV R3, R236 ;  /* 0x000000ec00037202 */ /* 0x000fe20000000f00 */
[----:B------:R-:W-:Y:S01]  /*0940*/  YIELD ;  /* 0x0000000000007946 */ /* 0x000fe20003800000 */
[----:B------:R-:W-:Y:S02]  /*0950*/  BSSY B0, `(.L_x_1009) ;  /* 0x0000015000007945 */ /* 0x000fe40003800000 */
[----:B------:R-:W-:-:S13]  /*0960*/  ISETP.NE.AND P0, PT, R0, 0x1, PT ;  /* 0x000000010000780c */ /* 0x000fda0003f05270 */
[----:B------:R-:W-:-:S05]  /*0970*/  @P0 IMAD.HI.U32 R0, R236, c[0x0][0x564], RZ ;  /* 0x00015900ec000a27 */ /* 0x000fca00078e00ff */
[----:B------:R-:W-:-:S04]  /*0980*/  @P0 SHF.R.U32.HI R3, RZ, c[0x0][0x568], R0 ;  /* 0x00015a00ff030a19 */ /* 0x000fc80000011600 */
[----:B------:R-:W-:Y:S01]  /*0990*/  ISETP.GE.AND P0, PT, R3, c[0x0][0x578], PT ;  /* 0x00015e0003007a0c */ /* 0x000fe20003f06270 */
[----:B------:R-:W-:-:S04]  /*09a0*/  IMAD.MOV R2, RZ, RZ, -R3 ;  /* 0x000000ffff027224 */ /* 0x000fc800078e0a03 */
[----:B------:R-:W-:-:S08]  /*09b0*/  IMAD R2, R2, c[0x0][0x560], R236 ;  /* 0x0001580002027a24 */ /* 0x000fd000078e02ec */
[----:B------:R-:W-:Y:S05]  /*09c0*/  @!P0 BRA `(.L_x_1010) ;  /* 0x0000007000008947 */ /* 0x000fea0003800000 */
[----:B------:R-:W-:-:S04]  /*09d0*/  MOV R0, c[0x0][0x56c] ;  /* 0x00015b0000007a02 */ /* 0x000fc80000000f00 */
[----:B------:R-:W-:Y:S02]  /*09e0*/  ISETP.NE.AND P0, PT, R0, 0x1, PT ;  /* 0x000000010000780c */ /* 0x000fe40003f05270 */
[----:B------:R-:W-:-:S11]  /*09f0*/  MOV R0, R2 ;  /* 0x0000000200007202 */ /* 0x000fd60000000f00 */
[----:B------:R-:W-:-:S05]  /*0a00*/  @P0 IMAD.HI.U32 R4, R2, c[0x0][0x570], RZ ;  /* 0x00015c0002040a27 */ /* 0x000fca00078e00ff */
[----:B------:R-:W-:-:S05]  /*0a10*/  @P0 SHF.R.U32.HI R0, RZ, c[0x0][0x574], R4 ;  /* 0x00015d00ff000a19 */ /* 0x000fca0000011604 */
[----:B------:R-:W-:Y:S01]  /*0a20*/  IMAD R4, R0, c[0x0][0x56c], RZ ;  /* 0x00015b0000047a24 */ /* 0x000fe200078e02ff */
[----:B------:R-:W-:Y:S05]  /*0a30*/  BRA `(.L_x_1011) ;  /* 0x0000006000007947 */ /* 0x000fea0003800000 */
.L_x_1010:
[----:B------:R-:W-:-:S04]  /*0a40*/  MOV R0, c[0x0][0x554] ;  /* 0x0001550000007a02 */ /* 0x000fc80000000f00 */
[----:B------:R-:W-:Y:S02]  /*0a50*/  ISETP.NE.AND P0, PT, R0, 0x1, PT ;  /* 0x000000010000780c */ /* 0x000fe40003f05270 */
[----:B------:R-:W-:-:S11]  /*0a60*/  MOV R0, R2 ;  /* 0x0000000200007202 */ /* 0x000fd60000000f00 */
[----:B------:R-:W-:-:S05]  /*0a70*/  @P0 IMAD.HI.U32 R4, R2, c[0x0][0x558], RZ ;  /* 0x0001560002040a27 */ /* 0x000fca00078e00ff */
[----:B------:R-:W-:-:S05]  /*0a80*/  @P0 SHF.R.U32.HI R0, RZ, c[0x0][0x55c], R4 ;  /* 0x00015700ff000a19 */ /* 0x000fca0000011604 */
[----:B------:R-:W-:Y:S02]  /*0a90*/  IMAD R4, R0, c[0x0][0x554], RZ ;  /* 0x0001550000047a24 */ /* 0x000fe400078e02ff */
.L_x_1011:
[----:B------:R-:W-:Y:S05]  /*0aa0*/  BSYNC B0 ;  /* 0x0000000000007941 */ /* 0x000fea0003800000 */
.L_x_1009:
[----:B------:R-:W-:Y:S01]  /*0ab0*/  IMAD.MOV.U32 R5, RZ, RZ, c[0x0][0x548] ;  /* 0x00015200ff057624 */ /* 0x000fe200078e00ff */
[----:B------:R-:W-:Y:S01]  /*0ac0*/  ISETP.NE.U32.AND P0, PT, RZ, c[0x0][0x370], PT ;  /* 0x0000dc00ff007a0c */ /* 0x000fe20003f05070 */
[----:B------:R-:W-:Y:S02]  /*0ad0*/  IMAD.IADD R4, R2, 0x1, -R4 ;  /* 0x0000000102047824 */ /* 0x000fe400078e0a04 */
[----:B------:R-:W-:Y:S01]  /*0ae0*/  IMAD.MOV.U32 R215, RZ, RZ, RZ ;  /* 0x000000ffffd77224 */ /* 0x000fe200078e00ff */
[----:B------:R-:W-:Y:S01]  /*0af0*/  ISETP.NE.AND P1, PT, R5, 0x1, PT ;  /* 0x000000010500780c */ /* 0x000fe20003f25270 */
[----:B------:R-:W-:Y:S01]  /*0b00*/  IMAD R4, R3, c[0x0][0x554], R4 ;  /* 0x0001550003047a24 */ /* 0x000fe200078e0204 */
[----:B------:R-:W-:-:S03]  /*0b10*/  ISETP.NE.AND.EX P0, PT, RZ, c[0x0][0x374], PT, P0 ;  /* 0x0000dd00ff007a0c */ /* 0x000fc60003f05300 */
[----:B------:R-:W-:-:S08]  /*0b20*/  IMAD.MOV.U32 R226, RZ, RZ, R4 ;  /* 0x000000ffffe27224 */ /* 0x000fd000078e0004 */
[----:B------:R-:W-:-:S04]  /*0b30*/  @P1 IMAD.HI.U32 R2, R4, c[0x0][0x54c], RZ ;  /* 0x0001530004021a27 */ /* 0x000fc800078e00ff */
[----:B------:R-:W-:Y:S01]  /*0b40*/  @P0 IMAD.MOV.U32 R3, RZ, RZ, 0x4 ;  /* 0x00000004ff030424 */ /* 0x000fe200078e00ff */
[----:B------:R-:W-:-:S05]  /*0b50*/  @P1 SHF.R.U32.HI R226, RZ, c[0x0][0x550], R2 ;  /* 0x00015400ffe21a19 */ /* 0x000fca0000011602 */
[----:B------:R-:W-:-:S05]  /*0b60*/  @P0 IMAD.WIDE R2, R226, R3, c[0x0][0x370] ;  /* 0x0000dc00e2020625 */ /* 0x000fca00078e0203 */
[----:B------:R1:W5:Y:S01]  /*0b70*/  @P0 LDG.E R215, [R2.64] ;  /* 0x0000000602d70981 */ /* 0x000362000c1e1900 */
[----:B------:R-:W-:Y:S01]  /*0b80*/  IMAD.MOV.U32 R228, RZ, RZ, R0 ;  /* 0x000000ffffe47224 */ /* 0x000fe200078e0000 */
[----:B------:R-:W-:Y:S01]  /*0b90*/  BSSY B0, `(.L_x_1012) ;  /* 0x0000040000007945 */ /* 0x000fe20003800000 */
[----:B------:R-:W-:-:S05]  /*0ba0*/  IMAD.MOV.U32 R5, RZ, RZ, 0x40 ;  /* 0x00000040ff057424 */ /* 0x000fca00078e00ff */
[----:B------:R-:W-:Y:S01]  /*0bb0*/  IADD3 R5, R5, -c[0x0][0x168], RZ ;  /* 0x80005a0005057a10 */ /* 0x000fe20007ffe0ff */
[----:B-1----:R-:W-:-:S05]  /*0bc0*/  IMAD.MOV.U32 R2, RZ, RZ, c[0x0][0x53c] ;  /* 0x00014f00ff027624 */ /* 0x002fca00078e00ff */
[----:B------:R-:W-:Y:S02]  /*0bd0*/  ISETP.NE.AND P0, PT, R2, 0x1, PT ;  /* 0x000000010200780c */ /* 0x000fe40003f05270 */
[----:B------:R-:W-:-:S11]  /*0be0*/  LOP3.LUT R2, R0, 0x1ffffff, RZ, 0x3c, !PT ;  /* 0x01ffffff00027812 */ /* 0x000fd600078e3cff */
[----:B------:R-:W-:Y:S01]  /*0bf0*/  @P0 IMAD.HI.U32 R3, R0, c[0x0][0x540], RZ ;  /* 0x0001500000030a27 */ /* 0x000fe200078e00ff */
[----:B------:R-:W-:Y:S02]  /*0c00*/  IADD3 R0, R2, c[0x0][0x53c], RZ ;  /* 0x00014f0002007a10 */ /* 0x000fe40007ffe0ff */
[----:B------:R-:W-:Y:S02]  /*0c10*/  MOV R2, c[0x0][0x2c4] ;  /* 0x0000b10000027a02 */ /* 0x000fe40000000f00 */
[----:B------:R-:W-:Y:S02]  /*0c20*/  @P0 SHF.R.U32.HI R228, RZ, c[0x0][0x544], R3 ;  /* 0x00015100ffe40a19 */ /* 0x000fe40000011603 */
[----:B------:R-:W-:Y:S01]  /*0c30*/  ISETP.NE.AND P4, PT, R2, 0x1, PT ;  /* 0x000000010200780c */ /* 0x000fe20003f85270 */
[----:B------:R-:W-:Y:S02]  /*0c40*/  IMAD.MOV.U32 R2, RZ, RZ, c[0x0][0x2ac] ;  /* 0x0000ab00ff027624 */ /* 0x000fe400078e00ff */
[----:B------:R-:W-:-:S02]  /*0c50*/  IMAD R0, R228, c[0x0][0x53c], R0 ;  /* 0x00014f00e4007a24 */ /* 0x000fc400078e0200 */
[----:B------:R-:W-:Y:S02]  /*0c60*/  IMAD R6, R2, c[0x0][0x1d0], RZ ;  /* 0x0000740002067a24 */ /* 0x000fe400078e02ff */
[----:B------:R-:W-:Y:S02]  /*0c70*/  IMAD.SHL.U32 R229, R0, 0x80, RZ ;  /* 0x0000008000e57824 */ /* 0x000fe400078e00ff */
[----:B------:R-:W-:Y:S01]  /*0c80*/  IMAD R2, R2, c[0x0][0x1d0], R5 ;  /* 0x0000740002027a24 */ /* 0x000fe200078e0205 */
[----:B------:R-:W-:Y:S02]  /*0c90*/  IADD3 R5, R6, 0x3f, RZ ;  /* 0x0000003f06057810 */ /* 0x000fe40007ffe0ff */
[----:B------:R-:W-:-:S05]  /*0ca0*/  IADD3 R0, R229, 0x7f, RZ ;  /* 0x0000007fe5007810 */ /* 0x000fca0007ffe0ff */
[----:B------:R-:W-:-:S05]  /*0cb0*/  @P4 IMAD.HI.U32 R3, R0, c[0x0][0x2c8], RZ ;  /* 0x0000b20000034a27 */ /* 0x000fca00078e00ff */
[----:B------:R-:W-:-:S04]  /*0cc0*/  @P4 SHF.R.U32.HI R0, RZ, c[0x0][0x2cc], R3 ;  /* 0x0000b300ff004a19 */ /* 0x000fc80000011603 */
[----:B------:R-:W-:Y:S02]  /*0cd0*/  IADD3 R0, R2, R0, RZ ;  /* 0x0000000002007210 */ /* 0x000fe40007ffe0ff */
[----:B------:R-:W-:Y:S02]  /*0ce0*/  SHF.R.S32.HI R2, RZ, 0x1f, R5 ;  /* 0x0000001fff027819 */ /* 0x000fe40000011405 */
[----:B------:R-:W-:Y:S02]  /*0cf0*/  SHF.R.S32.HI R3, RZ, 0x1f, R0 ;  /* 0x0000001fff037819 */ /* 0x000fe40000011400 */
[----:B------:R-:W-:Y:S02]  /*0d00*/  LEA.HI R2, R2, R5, RZ, 0x6 ;  /* 0x0000000502027211 */ /* 0x000fe400078f30ff */
[----:B------:R-:W-:Y:S02]  /*0d10*/  LEA.HI R3, R3, R0, RZ, 0x6 ;  /* 0x0000000003037211 */ /* 0x000fe400078f30ff */
[----:B------:R-:W-:-:S02]  /*0d20*/  SHF.R.S32.HI R0, RZ, 0x6, R2 ;  /* 0x00000006ff007819 */ /* 0x000fc40000011402 */
[----:B------:R-:W-:-:S04]  /*0d30*/  SHF.R.S32.HI R2, RZ, 0x6, R3 ;  /* 0x00000006ff027819 */ /* 0x000fc80000011403 */
[----:B------:R-:W-:Y:S01]  /*0d40*/  IMNMX R7, R0, R2, PT ;  /* 0x0000000200077217 */ /* 0x000fe20003800200 */
[----:B------:R-:W-:Y:S02]  /*0d50*/  IMAD.MOV R0, RZ, RZ, -R226 ;  /* 0x000000ffff007224 */ /* 0x000fe400078e0ae2 */
[----:B------:R-:W-:Y:S01]  /*0d60*/  IMAD.MOV.U32 R2, RZ, RZ, RZ ;  /* 0x000000ffff027224 */ /* 0x000fe200078e00ff */
[----:B------:R-:W-:Y:S01]  /*0d70*/  ISETP.GE.AND P0, PT, R7, 0x1, PT ;  /* 0x000000010700780c */ /* 0x000fe20003f06270 */
[----:B------:R-:W-:-:S12]  /*0d80*/  IMAD R227, R0, c[0x0][0x548], R4 ;  /* 0x0001520000e37a24 */ /* 0x000fd800078e0204 */
[----:B------:R-:W-:Y:S05]  /*0d90*/  @!P0 BRA `(.L_x_1013) ;  /* 0x000001f000008947 */ /* 0x000fea0003800000 */
[----:B------:R-:W-:-:S04]  /*0da0*/  SHF.R.U32.HI R0, RZ, 0x10, R228 ;  /* 0x00000010ff007819 */ /* 0x000fc800000116e4 */
[----:B------:R-:W-:-:S04]  /*0db0*/  ISETP.NE.AND P0, PT, R0, RZ, PT ;  /* 0x000000ff0000720c */ /* 0x000fc80003f05270 */
[----:B------:R-:W-:-:S04]  /*0dc0*/  SEL R0, R0, c[0x0][0x338], P0 ;  /* 0x0000ce0000007a07 */ /* 0x000fc80000000000 */
[----:B------:R-:W-:Y:S02]  /*0dd0*/  IABS R3, R0 ;  /* 0x0000000000037213 */ /* 0x000fe40000000000 */
[----:B------:R-:W-:Y:S02]  /*0de0*/  IADD3 R6, R0, -0x1, R7 ;  /* 0xffffffff00067810 */ /* 0x000fe40007ffe007 */
[----:B------:R-:W1:Y:S02]  /*0df0*/  I2F.RP R4, R3 ;  /* 0x0000000300047306 */ /* 0x000e640000209400 */
[----:B------:R-:W-:Y:S02]  /*0e00*/  IABS R10, R6 ;  /* 0x00000006000a7213 */ /* 0x000fe40000000000 */
[----:B------:R-:W-:-:S04]  /*0e10*/  LOP3.LUT R6, R6, R0, RZ, 0x3c, !PT ;  /* 0x0000000006067212 */ /* 0x000fc800078e3cff */
[----:B------:R-:W-:Y:S01]  /*0e20*/  ISETP.GE.AND P0, PT, R6, RZ, PT ;  /* 0x000000ff0600720c */ /* 0x000fe20003f06270 */
[----:B-1----:R-:W1:Y:S02]  /*0e30*/  MUFU.RCP R4, R4 ;  /* 0x0000000400047308 */ /* 0x002e640000001000 */
[----:B-1----:R-:W-:-:S06]  /*0e40*/  IADD3 R4, R4, 0xffffffe, RZ ;  /* 0x0ffffffe04047810 */ /* 0x002fcc0007ffe0ff */
[----:B------:R-:W1:Y:S02]  /*0e50*/  F2I.FTZ.U32.TRUNC.NTZ R5, R4 ;  /* 0x0000000400057305 */ /* 0x000e64000021f000 */
[----:B-1----:R-:W-:Y:S02]  /*0e60*/  IMAD.MOV R2, RZ, RZ, -R5 ;  /* 0x000000ffff027224 */ /* 0x002fe400078e0a05 */
[----:B------:R-:W-:Y:S02]  /*0e70*/  IMAD.MOV.U32 R4, RZ, RZ, RZ ;  /* 0x000000ffff047224 */ /* 0x000fe400078e00ff */
        /* <DEDUP_REMOVED lines=13> */
[----:B------:R-:W-:-:S13]  /*0f50*/  ISETP.GE.U32.AND P2, PT, R4, R3, PT ;  /* 0x000000030400720c */ /* 0x000fda0003f46070 */
[----:B------:R-:W-:-:S05]  /*0f60*/  @P2 IADD3 R2, R2, 0x1, RZ ;  /* 0x0000000102022810 */ /* 0x000fca0007ffe0ff */
[----:B------:R-:W-:Y:S01]  /*0f70*/  @!P0 IMAD.MOV R2, RZ, RZ, -R2 ;  /* 0x000000ffff028224 */ /* 0x000fe200078e0a02 */
[----:B------:R-:W-:Y:S02]  /*0f80*/  @!P1 LOP3.LUT R2, RZ, R0, RZ, 0x33, !PT ;  /* 0x00000000ff029212 */ /* 0x000fe400078e33ff */
.L_x_1013:
[----:B------:R-:W-:Y:S05]  /*0f90*/  BSYNC B0 ;  /* 0x0000000000007941 */ /* 0x000fea0003800000 */
.L_x_1012:
[----:B------:R-:W-:Y:S01]  /*0fa0*/  LOP3.LUT R0, R228, 0xffff, RZ, 0xc0, !PT ;  /* 0x0000ffffe4007812 */ /* 0x000fe200078ec0ff */
[----:B------:R-:W-:Y:S01]  /*0fb0*/  IMAD.MOV.U32 R15, RZ, RZ, RZ ;  /* 0x000000ffff0f7224 */ /* 0x000fe200078e00ff */
[----:B------:R-:W-:Y:S01]  /*0fc0*/  CS2R R96, SRZ ;  /* 0x0000000000607805 */ /* 0x000fe2000001ff00 */
[----:B------:R-:W-:Y:S01]  /*0fd0*/  IMAD.MOV.U32 R16, RZ, RZ, RZ ;  /* 0x000000ffff107224 */ /* 0x000fe200078e00ff */
[----:B------:R-:W-:Y:S01]  /*0fe0*/  CS2R R94, SRZ ;  /* 0x00000000005e7805 */ /* 0x000fe2000001ff00 */
        /* <DEDUP_REMOVED lines=54> */
[----:B------:R-:W-:-:S05]  /*1350*/  @P1 MOV R2, 0x4 ;  /* 0x0000000400021802 */ /* 0x000fca0000000f00 */
[----:B------:R-:W-:-:S05]  /*1360*/  @P1 IMAD.WIDE R2, R226, R2, c[0x0][0x340] ;  /* 0x0000d000e2021625 */ /* 0x000fca00078e0202 */
[----:B------:R1:W5:Y:S01]  /*1370*/  @P1 LDG.E R12, [R2.64] ;  /* 0x00000006020c1981 */ /* 0x000362000c1e1900 */
[----:B------:R-:W-:Y:S01]  /*1380*/  SHF.R.S32.HI R13, RZ, 0x1f, R227 ;  /* 0x0000001fff0d7819 */ /* 0x000fe200000114e3 */
[----:B------:R-:W-:Y:S01]  /*1390*/  IMAD R4, R212, 0x20, R214 ;  /* 0x00000020d4047824 */ /* 0x000fe200078e02d6 */
[----:B------:R-:W-:Y:S02]  /*13a0*/  SHF.R.S32.HI R6, RZ, 0x1f, R226 ;  /* 0x0000001fff067819 */ /* 0x000fe400000114e2 */
[----:B------:R-:W-:Y:S01]  /*13b0*/  ISETP.GE.AND P6, PT, R197, c[0x0][0x198], PT ;  /* 0x00006600c5007a0c */ /* 0x000fe20003fc6270 */
[----:B------:R-:W-:Y:S01]  /*13c0*/  IMAD R0, R13, c[0x0][0x1b8], RZ ;  /* 0x00006e000d007a24 */ /* 0x000fe200078e02ff */
[----:B------:R-:W-:Y:S02]  /*13d0*/  IADD3 R4, R229, R4, RZ ;  /* 0x00000004e5047210 */ /* 0x000fe40007ffe0ff */
[----:B------:R-:W-:Y:S01]  /*13e0*/  ISETP.GE.AND P5, PT, R208, c[0x0][0x198], PT ;  /* 0x00006600d0007a0c */ /* 0x000fe20003fa6270 */
[----:B------:R-:W-:Y:S01]  /*13f0*/  IMAD R5, R227, c[0x0][0x1bc], R0 ;  /* 0x00006f00e3057a24 */ /* 0x000fe200078e0200 */
[----:B------:R-:W-:Y:S01]  /*1400*/  ISETP.GE.AND P3, PT, R207, c[0x0][0x198], PT ;  /* 0x00006600cf007a0c */ /* 0x000fe20003f66270 */
[----:B------:R-:W-:Y:S01]  /*1410*/  @P4 IMAD.HI.U32 R7, R4, c[0x0][0x2c8], RZ ;  /* 0x0000b20004074a27 */ /* 0x000fe200078e00ff */
[----:B------:R-:W-:-:S03]  /*1420*/  IADD3 R100, R196, -0x1, RZ ;  /* 0xffffffffc4647810 */ /* 0x000fc60007ffe0ff */
[----:B------:R-:W-:Y:S01]  /*1430*/  IMAD.MOV.U32 R0, RZ, RZ, R4 ;  /* 0x000000ffff007224 */ /* 0x000fe200078e0004 */
[----:B------:R-:W-:-:S04]  /*1440*/  @P4 SHF.R.U32.HI R0, RZ, c[0x0][0x2cc], R7 ;  /* 0x0000b300ff004a19 */ /* 0x000fc80000011607 */
[----:B------:R-:W-:Y:S01]  /*1450*/  SHF.R.S32.HI R7, RZ, 0x1f, R0 ;  /* 0x0000001fff077819 */ /* 0x000fe20000011400 */
[----:B-1----:R-:W-:-:S05]  /*1460*/  IMAD.WIDE.U32 R2, R227, c[0x0][0x1b8], RZ ;  /* 0x00006e00e3027a25 */ /* 0x002fca00078e00ff */
[----:B------:R-:W-:Y:S01]  /*1470*/  IADD3 R3, R3, R5, RZ ;  /* 0x0000000503037210 */ /* 0x000fe20007ffe0ff */
[----:B------:R-:W-:-:S04]  /*1480*/  IMAD R5, R6, c[0x0][0x1c0], RZ ;  /* 0x0000700006057a24 */ /* 0x000fc800078e02ff */
[C---:B------:R-:W-:Y:S02]  /*1490*/  IMAD R6, R226.reuse, c[0x0][0x1c4], R5 ;  /* 0x00007100e2067a24 */ /* 0x040fe400078e0205 */
[----:B------:R-:W-:Y:S02]  /*14a0*/  IMAD.MOV R5, RZ, RZ, -R0 ;  /* 0x000000ffff057224 */ /* 0x000fe400078e0a00 */
[----:B------:R-:W-:-:S04]  /*14b0*/  IMAD.WIDE.U32 R2, R226, c[0x0][0x1c0], R2 ;  /* 0x00007000e2027a25 */ /* 0x000fc800078e0002 */
[----:B------:R-:W-:Y:S01]  /*14c0*/  IMAD R4, R5, c[0x0][0x2c4], R4 ;  /* 0x0000b10005047a24 */ /* 0x000fe200078e0204 */
[----:B------:R-:W-:Y:S01]  /*14d0*/  IADD3 R3, R3, R6, RZ ;  /* 0x0000000603037210 */ /* 0x000fe20007ffe0ff */
[----:B------:R-:W-:-:S04]  /*14e0*/  IMAD R5, R7, c[0x0][0x1b0], RZ ;  /* 0x00006c0007057a24 */ /* 0x000fc800078e02ff */
[C---:B------:R-:W-:Y:S01]  /*14f0*/  IMAD R6, R0.reuse, c[0x0][0x1b4], R5 ;  /* 0x00006d0000067a24 */ /* 0x040fe200078e0205 */
[----:B------:R-:W-:Y:S01]  /*1500*/  SHF.R.S32.HI R5, RZ, 0x1f, R4 ;  /* 0x0000001fff057819 */ /* 0x000fe20000011404 */
[----:B------:R-:W-:-:S04]  /*1510*/  IMAD.WIDE.U32 R2, R0, c[0x0][0x1b0], R2 ;  /* 0x00006c0000027a25 */ /* 0x000fc800078e0002 */
[----:B------:R-:W-:Y:S02]  /*1520*/  IMAD R0, R5, c[0x0][0x1a8], RZ ;  /* 0x00006a0005007a24 */ /* 0x000fe400078e02ff */
[----:B------:R-:W-:Y:S02]  /*1530*/  IMAD.IADD R3, R3, 0x1, R6 ;  /* 0x0000000103037824 */ /* 0x000fe400078e0206 */
[C---:B------:R-:W-:Y:S02]  /*1540*/  IMAD R0, R4.reuse, c[0x0][0x1ac], R0 ;  /* 0x00006b0004007a24 */ /* 0x040fe400078e0200 */
[----:B------:R-:W-:-:S05]  /*1550*/  IMAD.WIDE.U32 R2, R4, c[0x0][0x1a8], R2 ;  /* 0x00006a0004027a25 */ /* 0x000fca00078e0002 */
[----:B------:R-:W-:Y:S02]  /*1560*/  IADD3 R0, R3, R0, RZ ;  /* 0x0000000003007210 */ /* 0x000fe40007ffe0ff */
[----:B------:R-:W-:-:S04]  /*1570*/  LEA R11, P0, R2, c[0x0][0x160], 0x1 ;  /* 0x00005800020b7a11 */ /* 0x000fc800078008ff */
[----:B------:R-:W-:Y:S02]  /*1580*/  LEA.HI.X R9, R2, c[0x0][0x164], R0, 0x1, P0 ;  /* 0x0000590002097a11 */ /* 0x000fe400000f0c00 */
[----:B------:R-:W-:Y:S01]  /*1590*/  @!P1 MOV R12, R226 ;  /* 0x000000e2000c9202 */ /* 0x000fe20000000f00 */
[----:B------:R-:W-:Y:S05]  /*15a0*/  BRA.DIV ~URZ, `(.L_x_1015) ;  /* 0x0000c4127f007947 */ /* 0x000fea000b800000 */
[----:B------:R1:W2:Y:S02]  /*15b0*/  SHFL.IDX PT, R8, R9, RZ, 0x181f ;  /* 0x00181fff09087589 */ /* 0x0002a400000e0000 */
.L_x_1067:
[----:B------:R-:W-:Y:S05]  /*15c0*/  BRA.DIV ~URZ, `(.L_x_1016) ;  /* 0x0000c4627f007947 */ /* 0x000fea000b800000 */
[----:B------:R3:W4:Y:S02]  /*15d0*/  SHFL.IDX PT, R0, R11, RZ, 0x181f ;  /* 0x00181fff0b007589 */ /* 0x00072400000e0000 */
.L_x_1068:
[----:B------:R-:W-:Y:S01]  /*15e0*/  MOV R14, c[0x0][0x2c4] ;  /* 0x0000b100000e7a02 */ /* 0x000fe20000000f00 */
[----:B------:R-:W-:Y:S01]  /*15f0*/  BSSY B0, `(.L_x_1017) ;  /* 0x0000014000007945 */ /* 0x000fe20003800000 */
[----:B------:R-:W-:-:S03]  /*1600*/  IADD3 R10, R214, R229, RZ ;  /* 0x000000e5d60a7210 */ /* 0x000fc60007ffe0ff */
[----:B------:R-:W-:-:S05]  /*1610*/  IMAD R14, R14, c[0x0][0x168], RZ ;  /* 0x00005a000e0e7a24 */ /* 0x000fca00078e02ff */
        /* <DEDUP_REMOVED lines=17> */
.L_x_1018:
[----:B------:R-:W-:Y:S05]  /*1730*/  BSYNC B0 ;  /* 0x0000000000007941 */ /* 0x000fea0003800000 */
.L_x_1017:
[----:B------:R-:W-:Y:S05]  /*1740*/  BRA.DIV ~URZ, `(.L_x_1019) ;  /* 0x0000c3427f007947 */ /* 0x000fea000b800000 */
[----:B--2---:R2:W1:Y:S04]  /*1750*/  SHFL.IDX PT, R8, R9, 0x1, 0x181f ;  /* 0x00381f0009087f89 */ /* 0x00446800000e0000 */
[----:B----4-:R2:W4:Y:S02]  /*1760*/  SHFL.IDX PT, R0, R11, 0x1, 0x181f ;  /* 0x00381f000b007f89 */ /* 0x01052400000e0000 */
.L_x_1069:
        /* <DEDUP_REMOVED lines=19> */
.L_x_1021:
[----:B------:R-:W-:Y:S05]  /*18a0*/  BSYNC B0 ;  /* 0x0000000000007941 */ /* 0x000fea0003800000 */
.L_x_1020:
[----:B------:R-:W-:Y:S05]  /*18b0*/  BRA.DIV ~URZ, `(.L_x_1022) ;  /* 0x0000c2927f007947 */ /* 0x000fea000b800000 */
[----:B-1----:R1:W2:Y:S02]  /*18c0*/  SHFL.IDX PT, R8, R9, 0x2, 0x181f ;  /* 0x00581f0009087f89 */ /* 0x0022a400000e0000 */
.L_x_1070:
[----:B------:R-:W-:Y:S05]  /*18d0*/  BRA.DIV ~URZ, `(.L_x_1023) ;  /* 0x0000c2e27f007947 */ /* 0x000fea000b800000 */
[----:B----4-:R4:W1:Y:S02]  /*18e0*/  SHFL.IDX PT, R0, R11, 0x2, 0x181f ;  /* 0x00581f000b007f89 */ /* 0x01086400000e0000 */
.L_x_1071:
        /* <DEDUP_REMOVED lines=19> */
.L_x_1025:
[----:B------:R-:W-:Y:S05]  /*1a20*/  BSYNC B0 ;  /* 0x0000000000007941 */ /* 0x000fea0003800000 */
.L_x_1024:
[----:B------:R-:W-:Y:S05]  /*1a30*/  BRA.DIV ~URZ, `(.L_x_1026) ;  /* 0x0000c1e27f007947 */ /* 0x000fea000b800000 */
[----:B--2---:R2:W3:Y:S04]  /*1a40*/  SHFL.IDX PT, R8, R9, 0x3, 0x181f ;  /* 0x00781f0009087f89 */ /* 0x0044e800000e0000 */
[----:B-1----:R2:W1:Y:S02]  /*1a50*/  SHFL.IDX PT, R0, R11, 0x3, 0x181f ;  /* 0x00781f000b007f89 */ /* 0x00246400000e0000 */
.L_x_1072:
[----:B------:R-:W-:Y:S01]  /*1a60*/  IADD3 R2, R10, 0x60, RZ ;  /* 0x000000600a027810 */ /* 0x000fe20007ffe0ff */
[----:B-----5:R-:W-:Y:S01]  /*1a70*/  IMAD.WIDE.U32 R218, R12, c[0x0][0x2b0], RZ ;  /* 0x0000ac000cda7a25 */ /* 0x020fe200078e00ff */
[----:B------:R-:W-:-:S02]  /*1a80*/  SHF.R.S32.HI R17, RZ, 0x1f, R197 ;  /* 0x0000001fff117819 */ /* 0x000fc400000114c5 */
[----:B------:R-:W-:Y:S01]  /*1a90*/  ISETP.GE.AND P2, PT, R2, R14, PT ;  /* 0x0000000e0200720c */ /* 0x000fe20003f46270 */
[----:B------:R-:W-:Y:S01]  /*1aa0*/  IMAD R105, R212, 0x20, R214 ;  /* 0x00000020d4697824 */ /* 0x000fe200078e02d6 */
[----:B------:R-:W-:Y:S02]  /*1ab0*/  SHF.R.S32.HI R16, RZ, 0x1f, R208 ;  /* 0x0000001fff107819 */ /* 0x000fe400000114d0 */
[----:B------:R-:W-:-:S09]  /*1ac0*/  SHF.R.S32.HI R15, RZ, 0x1f, R207 ;  /* 0x0000001fff0f7819 */ /* 0x000fd200000114cf */
[CC--:B-1----:R-:W-:Y:S02]  /*1ad0*/  @!P2 LEA R6, P0, R197.reuse, R0.reuse, 0x1 ;  /* 0x00000000c506a211 */ /* 0x0c2fe400078008ff */
[C---:B------:R-:W-:Y:S02]  /*1ae0*/  @!P2 LEA R4, P1, R208.reuse, R0, 0x1 ;  /* 0x00000000d004a211 */ /* 0x040fe400078208ff */
[----:B---3--:R-:W-:Y:S02]  /*1af0*/  @!P2 LEA.HI.X R7, R197, R8, R17, 0x1, P0 ;  /* 0x00000008c507a211 */ /* 0x008fe400000f0c11 */
[----:B------:R-:W-:Y:S02]  /*1b00*/  @!P2 LEA R2, P0, R207, R0, 0x1 ;  /* 0x00000000cf02a211 */ /* 0x000fe400078008ff */
[----:B------:R-:W-:Y:S01]  /*1b10*/  SHF.R.S32.HI R0, RZ, 0x1f, R12 ;  /* 0x0000001fff007819 */ /* 0x000fe2000001140c */
[----:B------:R-:W-:Y:S01]  /*1b20*/  @!PT LDS RZ, [RZ] ;  /* 0x00000000fffff984 */ /* 0x000fe20000000800 */
[----:B------:R-:W-:Y:S01]  /*1b30*/  @!PT LDS RZ, [RZ] ;  /* 0x00000000fffff984 */ /* 0x000fe20000000800 */
[----:B------:R-:W-:Y:S01]  /*1b40*/  @!PT LDS RZ, [RZ] ;  /* 0x00000000fffff984 */ /* 0x000fe20000000800 */
[----:B------:R1:W-:Y:S01]  /*1b50*/  @!P2 LDGSTS.E.BYPASS.LTC128B.128 [R182+0xf100], [R6.64], !P6 ;  /* 0x0f10000006b6afae */ /* 0x0003e2000f101d46 */
[----:B------:R-:W-:-:S02]  /*1b60*/  @!P2 LEA.HI.X R5, R208, R8, R16, 0x1, P1 ;  /* 0x00000008d005a211 */ /* 0x000fc400008f0c10 */
[----:B------:R-:W-:Y:S01]  /*1b70*/  @!P2 LEA.HI.X R3, R207, R8, R15, 0x1, P0 ;  /* 0x00000008cf03a211 */ /* 0x000fe200000f0c0f */
[----:B------:R-:W-:Y:S02]  /*1b80*/  IMAD R0, R0, c[0x0][0x2b0], RZ ;  /* 0x0000ac0000007a24 */ /* 0x000fe400078e02ff */
[----:B------:R1:W-:Y:S02]  /*1b90*/  @!P2 LDGSTS.E.BYPASS.LTC128B.128 [R182+0x13100], [R4.64], !P5 ;  /* 0x1310000004b6afae */ /* 0x0003e4000e901d46 */
[----:B------:R-:W-:Y:S02]  /*1ba0*/  IMAD R0, R12, c[0x0][0x2b4], R0 ;  /* 0x0000ad000c007a24 */ /* 0x000fe400078e0200 */
[----:B------:R1:W-:Y:S02]  /*1bb0*/  @!P2 LDGSTS.E.BYPASS.LTC128B.128 [R182+0x17100], [R2.64], !P3 ;  /* 0x1710000002b6afae */ /* 0x0003e4000d901d46 */
[----:B------:R-:W-:Y:S02]  /*1bc0*/  IMAD.IADD R223, R219, 0x1, R0 ;  /* 0x00000001dbdf7824 */ /* 0x000fe400078e0200 */
[----:B------:R-:W0:Y:S01]  /*1bd0*/  LDGDEPBAR ;  /* 0x00000000000079af */ /* 0x000e220000000000 */
[----:B------:R-:W-:Y:S03]  /*1be0*/  WARPSYNC 0xffffffff ;  /* 0xffffffff00007948 */ /* 0x000fe60003800000 */
[----:B------:R-:W-:Y:S01]  /*1bf0*/  IMAD.MOV.U32 R0, RZ, RZ, c[0x0][0x2b8] ;  /* 0x0000ae00ff007624 */ /* 0x000fe200078e00ff */
[----:B------:R-:W-:Y:S01]  /*1c00*/  BAR.SYNC.DEFER_BLOCKING 0x0 ;  /* 0x0000000000007b1d */ /* 0x000fe20000010000 */
[----:B--2---:R-:W-:-:S02]  /*1c10*/  IMAD.MOV.U32 R9, RZ, RZ, c[0x0][0x2ac] ;  /* 0x0000ab00ff097624 */ /* 0x004fc400078e00ff */
[----:B-1----:R-:W-:Y:S01]  /*1c20*/  IMAD R2, R100, 0x40, R105 ;  /* 0x0000004064027824 */ /* 0x002fe200078e0269 */
[----:B------:R-:W-:Y:S01]  /*1c30*/  ISETP.NE.AND P3, PT, R0, 0x1, PT ;  /* 0x000000010000780c */ /* 0x000fe20003f65270 */
[----:B------:R-:W-:Y:S02]  /*1c40*/  IMAD R9, R9, c[0x0][0x1d0], RZ ;  /* 0x0000740009097a24 */ /* 0x000fe400078e02ff */
[----:B------:R-:W-:-:S03]  /*1c50*/  IMAD.MOV.U32 R183, RZ, RZ, RZ ;  /* 0x000000ffffb77224 */ /* 0x000fc600078e00ff */
        /* <DEDUP_REMOVED lines=10> */
[----:B------:R1:W2:Y:S01]  /*1d00*/  @!P1 LDG.E R183, [R4.64] ;  /* 0x0000000604b79981 */ /* 0x0002a2000c1e1900 */
[----:B------:R-:W-:Y:S01]  /*1d10*/  IADD3 R0, -R0, RZ, RZ ;  /* 0x000000ff00007210 */ /* 0x000fe20007ffe1ff */
[----:B------:R-:W-:Y:S01]  /*1d20*/  IMAD.WIDE.U32 R216, R227, c[0x0][0x1e8], RZ ;  /* 0x00007a00e3d87a25 */ /* 0x000fe200078e00ff */
[----:B------:R-:W-:Y:S01]  /*1d30*/  SHF.L.U64.HI R104, R208, 0x1, R16 ;  /* 0x00000001d0687819 */ /* 0x000fe20000010210 */
[----:B------:R-:W-:Y:S01]  /*1d40*/  BSSY B0, `(.L_x_1027) ;  /* 0x00001a6000007945 */ /* 0x000fe20003800000 */
[----:B------:R-:W-:Y:S01]  /*1d50*/  SHF.L.U64.HI R101, R197, 0x1, R17 ;  /* 0x00000001c5657819 */ /* 0x000fe20000010211 */
[----:B------:R-:W-:Y:S01]  /*1d60*/  IMAD R186, R0, c[0x0][0x2b8], R2 ;  /* 0x0000ae0000ba7a24 */ /* 0x000fe200078e0202 */
[----:B------:R-:W-:Y:S01]  /*1d70*/  IADD3 R170, R103, 0x20, RZ ;  /* 0x0000002067aa7810 */ /* 0x000fe20007ffe0ff */
[----:B------:R-:W-:Y:S01]  /*1d80*/  IMAD R106, R100, -0x40, R9 ;  /* 0xffffffc0646a7824 */ /* 0x000fe200078e0209 */
[----:B------:R-:W-:Y:S01]  /*1d90*/  SHF.L.U64.HI R102, R207, 0x1, R15 ;  /* 0x00000001cf667819 */ /* 0x000fe2000001020f */
[----:B------:R-:W-:-:S04]  /*1da0*/  IMAD.WIDE.U32 R2, R186, c[0x0][0x1e0], RZ ;  /* 0x00007800ba027a25 */ /* 0x000fc800078e00ff */
[----:B------:R-:W-:Y:S02]  /*1db0*/  IMAD.IADD R22, R106, 0x1, -R214 ;  /* 0x000000016a167824 */ /* 0x000fe400078e0ad6 */
[----:B------:R-:W-:Y:S02]  /*1dc0*/  IMAD R7, R13, c[0x0][0x210], RZ ;  /* 0x000084000d077a24 */ /* 0x000fe400078e02ff */
[----:B------:R-:W-:Y:S01]  /*1dd0*/  IMAD.WIDE.U32 R220, R227, c[0x0][0x210], RZ ;  /* 0x00008400e3dc7a25 */ /* 0x000fe200078e00ff */
[C---:B------:R-:W-:Y:S02]  /*1de0*/  ISETP.GE.AND P2, PT, R22.reuse, 0x1, PT ;  /* 0x000000011600780c */ /* 0x040fe40003f46270 */
[----:B------:R-:W-:Y:S01]  /*1df0*/  ISETP.GE.AND P6, PT, R22, 0x21, PT ;  /* 0x000000211600780c */ /* 0x000fe20003fc6270 */
[----:B------:R-:W-:Y:S02]  /*1e00*/  IMAD.SHL.U32 R107, R197, 0x2, RZ ;  /* 0x00000002c56b7824 */ /* 0x000fe400078e00ff */
[----:B------:R-:W-:Y:S01]  /*1e10*/  IMAD.SHL.U32 R109, R207, 0x2, RZ ;  /* 0x00000002cf6d7824 */ /* 0x000fe200078e00ff */
[----:B-1----:R-:W-:Y:S01]  /*1e20*/  SHF.R.S32.HI R5, RZ, 0x1f, R186 ;  /* 0x0000001fff057819 */ /* 0x002fe200000114ba */
[----:B------:R-:W-:-:S04]  /*1e30*/  IMAD.SHL.U32 R108, R208, 0x2, RZ ;  /* 0x00000002d06c7824 */ /* 0x000fc800078e00ff */
[----:B------:R-:W-:Y:S02]  /*1e40*/  IMAD R0, R5, c[0x0][0x1e0], RZ ;  /* 0x0000780005007a24 */ /* 0x000fe400078e02ff */
[----:B------:R-:W-:Y:S02]  /*1e50*/  @P2 ISETP.GE.AND P1, PT, R197, c[0x0][0x1d4], PT ;  /* 0x00007500c5002a0c */ /* 0x000fe40003f26270 */
[----:B------:R-:W-:Y:S01]  /*1e60*/  IMAD R0, R186, c[0x0][0x1e4], R0 ;  /* 0x00007900ba007a24 */ /* 0x000fe200078e0200 */
[----:B------:R-:W-:-:S03]  /*1e70*/  @P2 ISETP.GE.AND P5, PT, R208, c[0x0][0x1d4], PT ;  /* 0x00007500d0002a0c */ /* 0x000fc60003fa6270 */
[----:B------:R-:W-:Y:S02]  /*1e80*/  IMAD.IADD R3, R3, 0x1, R0 ;  /* 0x0000000103037824 */ /* 0x000fe400078e0200 */
[----:B------:R-:W-:-:S04]  /*1e90*/  IMAD R0, R13, c[0x0][0x1e8], RZ ;  /* 0x00007a000d007a24 */ /* 0x000fc800078e02ff */
[----:B------:R-:W-:-:S04]  /*1ea0*/  IMAD R0, R227, c[0x0][0x1ec], R0 ;  /* 0x00007b00e3007a24 */ /* 0x000fc800078e0200 */
[----:B------:R-:W-:Y:S01]  /*1eb0*/  IMAD.IADD R222, R217, 0x1, R0 ;  /* 0x00000001d9de7824 */ /* 0x000fe200078e0200 */
[----:B--2-4-:R-:W-:Y:S01]  /*1ec0*/  SHF.R.S32.HI R11, RZ, 0x1f, R183 ;  /* 0x0000001fff0b7819 */ /* 0x014fe200000114b7 */
[----:B------:R-:W-:-:S04]  /*1ed0*/  IMAD.WIDE.U32 R2, R183, c[0x0][0x1f0], R2 ;  /* 0x00007c00b7027a25 */ /* 0x000fc800078e0002 */
[C---:B------:R-:W-:Y:S01]  /*1ee0*/  IMAD R4, R11.reuse, c[0x0][0x1f0], RZ ;  /* 0x00007c000b047a24 */ /* 0x040fe200078e02ff */
[----:B------:R-:W-:Y:S01]  /*1ef0*/  IADD3 R0, P0, R2, R216, RZ ;  /* 0x000000d802007210 */ /* 0x000fe20007f1e0ff */
[----:B------:R-:W-:Y:S02]  /*1f00*/  IMAD R11, R11, c[0x0][0x218], RZ ;  /* 0x000086000b0b7a24 */ /* 0x000fe400078e02ff */
[C---:B------:R-:W-:Y:S02]  /*1f10*/  IMAD R4, R183.reuse, c[0x0][0x1f4], R4 ;  /* 0x00007d00b7047a24 */ /* 0x040fe400078e0204 */
[----:B------:R-:W-:-:S03]  /*1f20*/  IMAD R11, R183, c[0x0][0x21c], R11 ;  /* 0x00008700b70b7a24 */ /* 0x000fc600078e020b */
[----:B------:R-:W-:Y:S01]  /*1f30*/  IADD3.X R2, R222, R3, R4, P0, !PT ;  /* 0x00000003de027210 */ /* 0x000fe200007fe404 */
[----:B------:R-:W-:Y:S01]  /*1f40*/  IMAD R4, R5, c[0x0][0x208], RZ ;  /* 0x0000820005047a24 */ /* 0x000fe200078e02ff */
[----:B------:R-:W-:-:S03]  /*1f50*/  LEA R6, P0, R0, c[0x0][0x1c8], 0x1 ;  /* 0x0000720000067a11 */ /* 0x000fc600078008ff */
[----:B------:R-:W-:Y:S01]  /*1f60*/  IMAD R5, R186, c[0x0][0x20c], R4 ;  /* 0x00008300ba057a24 */ /* 0x000fe200078e0204 */
[----:B------:R-:W-:Y:S01]  /*1f70*/  LEA.HI.X R10, R0, c[0x0][0x1cc], R2, 0x1, P0 ;  /* 0x00007300000a7a11 */ /* 0x000fe200000f0c02 */
[----:B------:R-:W-:Y:S01]  /*1f80*/  IMAD.WIDE.U32 R2, R186, c[0x0][0x208], RZ ;  /* 0x00008200ba027a25 */ /* 0x000fe200078e00ff */
[----:B------:R-:W1:Y:S03]  /*1f90*/  SHFL.IDX PT, R0, R6, RZ, 0x181f ;  /* 0x00181fff06007589 */ /* 0x000e6600000e0000 */
[----:B------:R-:W-:Y:S01]  /*1fa0*/  IMAD.IADD R3, R3, 0x1, R5 ;  /* 0x0000000103037824 */ /* 0x000fe200078e0205 */
[----:B------:R-:W2:Y:S03]  /*1fb0*/  SHFL.IDX PT, R8, R10, RZ, 0x181f ;  /* 0x00181fff0a087589 */ /* 0x000ea600000e0000 */
[----:B------:R-:W-:Y:S01]  /*1fc0*/  IMAD.WIDE.U32 R2, R183, c[0x0][0x218], R2 ;  /* 0x00008600b7027a25 */ /* 0x000fe200078e0002 */
[----:B------:R3:W4:Y:S04]  /*1fd0*/  SHFL.IDX PT, R9, R6, 0x1, 0x181f ;  /* 0x00381f0006097f89 */ /* 0x00072800000e0000 */
[----:B------:R-:W5:Y:S01]  /*1fe0*/  SHFL.IDX PT, R10, R10, 0x1, 0x181f ;  /* 0x00381f000a0a7f89 */ /* 0x000f6200000e0000 */
[----:B-1----:R-:W-:-:S04]  /*1ff0*/  @P2 LEA R4, P0, R197, R0, 0x1 ;  /* 0x00000000c5042211 */ /* 0x002fc800078008ff */
[----:B--2---:R-:W-:Y:S02]  /*2000*/  @P2 LEA.HI.X R5, R197, R8, R17, 0x1, P0 ;  /* 0x00000008c5052211 */ /* 0x004fe400000f0c11 */
[----:B---3--:R-:W-:-:S03]  /*2010*/  @P2 LEA R6, P0, R208, R0, 0x1 ;  /* 0x00000000d0062211 */ /* 0x008fc600078008ff */
[----:B------:R1:W-:Y:S02]  /*2020*/  @P2 LDGSTS.E.BYPASS.LTC128B.128 [R182+0x6100], [R4.64], !P1 ;  /* 0x0610000004b62fae */ /* 0x0003e4000c901d46 */
[----:B-1----:R-:W-:Y:S01]  /*2030*/  IMAD R5, R227, c[0x0][0x214], R7 ;  /* 0x00008500e3057a24 */ /* 0x002fe200078e0207 */
[----:B------:R-:W-:Y:S02]  /*2040*/  @P2 LEA.HI.X R7, R208, R8, R16, 0x1, P0 ;  /* 0x00000008d0072211 */ /* 0x000fe400000f0c10 */
[C---:B------:R-:W-:Y:S02]  /*2050*/  @P2 ISETP.GE.AND P0, PT, R207.reuse, c[0x0][0x1d4], PT ;  /* 0x00007500cf002a0c */ /* 0x040fe40003f06270 */
[----:B------:R-:W-:Y:S01]  /*2060*/  @P2 LEA R4, P1, R207, R0, 0x1 ;  /* 0x00000000cf042211 */ /* 0x000fe200078208ff */
[----:B------:R1:W-:Y:S01]  /*2070*/  @P2 LDGSTS.E.BYPASS.LTC128B.128 [R182+0x8100], [R6.64], !P5 ;  /* 0x0810000006b62fae */ /* 0x0003e2000e901d46 */
[----:B------:R-:W-:Y:S02]  /*2080*/  IADD3 R224, R221, R5, RZ ;  /* 0x00000005dde07210 */ /* 0x000fe40007ffe0ff */
[----:B------:R-:W-:-:S02]  /*2090*/  @P2 LEA.HI.X R5, R207, R8, R15, 0x1, P1 ;  /* 0x00000008cf052211 */ /* 0x000fc400008f0c0f */
[----:B------:R-:W-:-:S04]  /*20a0*/  IADD3 R0, P1, R2, R220, RZ ;  /* 0x000000dc02007210 */ /* 0x000fc80007f3e0ff */
[----:B------:R-:W-:Y:S01]  /*20b0*/  IADD3.X R11, R224, R3, R11, P1, !PT ;  /* 0x00000003e00b7210 */ /* 0x000fe20000ffe40b */
[----:B------:R2:W-:Y:S01]  /*20c0*/  @P2 LDGSTS.E.BYPASS.LTC128B.128 [R182+0xa100], [R4.64], !P0 ;  /* 0x0a10000004b62fae */ /* 0x0005e2000c101d46 */
[----:B------:R-:W-:Y:S02]  /*20d0*/  @P6 ISETP.GE.AND P2, PT, R197, c[0x0][0x1d4], PT ;  /* 0x00007500c5006a0c */ /* 0x000fe40003f46270 */
[----:B------:R-:W-:-:S04]  /*20e0*/  LEA R8, P5, R0, c[0x0][0x1f8], 0x1 ;  /* 0x00007e0000087a11 */ /* 0x000fc800078a08ff */
[----:B------:R-:W-:Y:S02]  /*20f0*/  LEA.HI.X R11, R0, c[0x0][0x1fc], R11, 0x1, P5 ;  /* 0x00007f00000b7a11 */ /* 0x000fe400028f0c0b */
[CC--:B----4-:R-:W-:Y:S01]  /*2100*/  @P6 LEA R2, P5, R207.reuse, R9.reuse, 0x1 ;  /* 0x00000009cf026211 */ /* 0x0d0fe200078a08ff */
[----:B------:R-:W3:Y:S03]  /*2110*/  SHFL.IDX PT, R0, R8, RZ, 0x181f ;  /* 0x00181fff08007589 */ /* 0x000ee600000e0000 */
[----:B-----5:R-:W-:Y:S02]  /*2120*/  @P6 LEA.HI.X R3, R207, R10, R15, 0x1, P5 ;  /* 0x0000000acf036211 */ /* 0x020fe400028f0c0f */
[----:B-1----:R-:W-:-:S04]  /*2130*/  @P6 LEA R6, P1, R197, R9, 0x1 ;  /* 0x00000009c5066211 */ /* 0x002fc800078208ff */
[----:B------:R-:W-:Y:S02]  /*2140*/  @P6 LEA.HI.X R7, R197, R10, R17, 0x1, P1 ;  /* 0x0000000ac5076211 */ /* 0x000fe400008f0c11 */
[----:B------:R-:W-:-:S03]  /*2150*/  @P6 ISETP.GE.AND P1, PT, R208, c[0x0][0x1d4], PT ;  /* 0x00007500d0006a0c */ /* 0x000fc60003f26270 */
[----:B------:R1:W-:Y:S01]  /*2160*/  @P6 LDGSTS.E.BYPASS.LTC128B.128 [R182+0x7100], [R6.64], !P2 ;  /* 0x0710000006b66fae */ /* 0x0003e2000d101d46 */
[----:B--2---:R-:W-:-:S04]  /*2170*/  @P6 LEA R4, P0, R208, R9, 0x1 ;  /* 0x00000009d0046211 */ /* 0x004fc800078008ff */
[----:B------:R-:W-:Y:S02]  /*2180*/  @P6 LEA.HI.X R5, R208, R10, R16, 0x1, P0 ;  /* 0x0000000ad0056211 */ /* 0x000fe400000f0c10 */
[----:B------:R-:W-:-:S03]  /*2190*/  @P6 ISETP.GE.AND P0, PT, R207, c[0x0][0x1d4], PT ;  /* 0x00007500cf006a0c */ /* 0x000fc60003f06270 */
[----:B------:R2:W-:Y:S10]  /*21a0*/  @P6 LDGSTS.E.BYPASS.LTC128B.128 [R182+0x9100], [R4.64], !P1 ;  /* 0x0910000004b66fae */ /* 0x0005f4000c901d46 */
[----:B------:R4:W-:Y:S01]  /*21b0*/  @P6 LDGSTS.E.BYPASS.LTC128B.128 [R182+0xb100], [R2.64], !P0 ;  /* 0x0b10000002b66fae */ /* 0x0009e2000c101d46 */
[----:B------:R-:W-:-:S02]  /*21c0*/  R2P PR, R212, 0x6 ;  /* 0x00000006d4007804 */ /* 0x000fc40000000000 */
[C---:B---3--:R-:W-:Y:S01]  /*21d0*/  IADD3 R16, P0, R0.reuse, R107, RZ ;  /* 0x0000006b00107210 */ /* 0x048fe20007f1e0ff */
[----:B------:R-:W0:Y:S01]  /*21e0*/  LDGDEPBAR ;  /* 0x00000000000079af */ /* 0x000e220000000000 */
[----:B------:R-:W-:Y:S02]  /*21f0*/  IADD3 R14, P6, R0, R108, RZ ;  /* 0x0000006c000e7210 */ /* 0x000fe40007fde0ff */
[----:B------:R-:W-:Y:S01]  /*2200*/  ISETP.GE.AND P5, PT, R197, c[0x0][0x1d4], PT ;  /* 0x00007500c5007a0c */ /* 0x000fe20003fa6270 */
[----:B-1----:R-:W1:Y:S06]  /*2210*/  SHFL.IDX PT, R6, R11, RZ, 0x181f ;  /* 0x00181fff0b067589 */ /* 0x002e6c00000e0000 */
[----:B------:R-:W-:-:S02]  /*2220*/  @P1 IADD3 R170, R103, -0x20, RZ ;  /* 0xffffffe067aa1810 */ /* 0x000fc40007ffe0ff */
[----:B------:R-:W-:Y:S01]  /*2230*/  IADD3 R12, P1, R0, R109, RZ ;  /* 0x0000006d000c7210 */ /* 0x000fe20007f3e0ff */
[----:B------:R-:W-:Y:S01]  /*2240*/  IMAD.MOV.U32 R0, RZ, RZ, 0x40 ;  /* 0x00000040ff007424 */ /* 0x000fe200078e00ff */
[C---:B------:R-:W-:Y:S02]  /*2250*/  IADD3 R171, R170.reuse, 0x4000, RZ ;  /* 0x00004000aaab7810 */ /* 0x040fe40007ffe0ff */
[----:B------:R-:W-:Y:S02]  /*2260*/  IADD3 R175, R170, 0x2000, RZ ;  /* 0x00002000aaaf7810 */ /* 0x000fe40007ffe0ff */
[----:B------:R-:W-:Y:S02]  /*2270*/  SEL R0, R0, 0xffffffc0, !P2 ;  /* 0xffffffc000007807 */ /* 0x000fe40005000000 */
[C---:B------:R-:W-:Y:S02]  /*2280*/  IADD3 R173, R170.reuse, 0x3000, RZ ;  /* 0x00003000aaad7810 */ /* 0x040fe40007ffe0ff */
[----:B------:R-:W-:Y:S01]  /*2290*/  IADD3 R172, R170, 0x2800, RZ ;  /* 0x00002800aaac7810 */ /* 0x000fe20007ffe0ff */
[----:B----4-:R-:W3:Y:S01]  /*22a0*/  SHFL.IDX PT, R2, R8, 0x1, 0x181f ;  /* 0x00381f0008027f89 */ /* 0x010ee200000e0000 */
[----:B------:R-:W-:-:S04]  /*22b0*/  DEPBAR.LE SB0, 0x1 ;  /* 0x000080400000791a */ /* 0x000fc80000000000 */
[----:B------:R-:W-:-:S04]  /*22c0*/  DEPBAR.LE SB0, 0x0 ;  /* 0x000080000000791a */ /* 0x000fc80000000000 */
[----:B------:R-:W-:Y:S01]  /*22d0*/  BAR.SYNC.DEFER_BLOCKING 0x0 ;  /* 0x0000000000007b1d */ /* 0x000fe20000010000 */
[C---:B-1----:R-:W-:Y:S01]  /*22e0*/  IMAD.X R17, R6.reuse, 0x1, R101, P0 ;  /* 0x0000000106117824 */ /* 0x042fe200000e0665 */
[C---:B------:R-:W-:Y:S01]  /*22f0*/  IADD3.X R15, R6.reuse, R104, RZ, P6, !PT ;  /* 0x00000068060f7210 */ /* 0x040fe200037fe4ff */
[----:B------:R-:W-:Y:S01]  /*2300*/  IMAD.X R13, R6, 0x1, R102, P1 ;  /* 0x00000001060d7824 */ /* 0x000fe200008e0666 */
[----:B------:R-:W-:Y:S01]  /*2310*/  ISETP.GE.AND P6, PT, R208, c[0x0][0x1d4], PT ;  /* 0x00007500d0007a0c */ /* 0x000fe20003fc6270 */
[--C-:B------:R-:W-:Y:S01]  /*2320*/  IMAD.IADD R161, R103, 0x1, R0.reuse ;  /* 0x0000000167a17824 */ /* 0x100fe200078e0200 */
[----:B------:R-:W1:Y:S01]  /*2330*/  SHFL.IDX PT, R3, R11, 0x1, 0x181f ;  /* 0x00381f000b037f89 */ /* 0x000e6200000e0000 */
[----:B------:R-:W-:Y:S01]  /*2340*/  IMAD.IADD R160, R171, 0x1, R0 ;  /* 0x00000001aba07824 */ /* 0x000fe200078e0200 */
[C---:B------:R-:W-:Y:S02]  /*2350*/  IADD3 R174, R170.reuse, 0x3800, RZ ;  /* 0x00003800aaae7810 */ /* 0x040fe40007ffe0ff */
[----:B------:R-:W-:-:S02]  /*2360*/  IADD3 R176, R170, 0x4800, RZ ;  /* 0x00004800aab07810 */ /* 0x000fc40007ffe0ff */
[C---:B------:R-:W-:Y:S02]  /*2370*/  IADD3 R177, R170.reuse, 0x5000, RZ ;  /* 0x00005000aab17810 */ /* 0x040fe40007ffe0ff */
[----:B------:R-:W-:Y:S02]  /*2380*/  IADD3 R178, R170, 0x5800, RZ ;  /* 0x00005800aab27810 */ /* 0x000fe40007ffe0ff */
[C---:B---3--:R-:W-:Y:S02]  /*2390*/  IADD3 R20, P0, R2.reuse, R107, RZ ;  /* 0x0000006b02147210 */ /* 0x048fe40007f1e0ff */
[----:B------:R-:W-:Y:S02]  /*23a0*/  IADD3 R18, P1, R2, R108, RZ ;  /* 0x0000006c02127210 */ /* 0x000fe40007f3e0ff */
[C---:B------:R-:W-:Y:S02]  /*23b0*/  IADD3 R181, R170.reuse, 0x1800, RZ ;  /* 0x00001800aab57810 */ /* 0x040fe40007ffe0ff */
[C---:B------:R-:W-:Y:S01]  /*23c0*/  IADD3 R180, R170.reuse, 0x1000, RZ ;  /* 0x00001000aab47810 */ /* 0x040fe20007ffe0ff */
[----:B------:R-:W-:Y:S01]  /*23d0*/  LDSM.16.M88.4 R8, [R166] ;  /* 0x00000000a608783b */ /* 0x000fe20000000200 */
[----:B------:R-:W-:-:S03]  /*23e0*/  IADD3 R179, R170, 0x800, RZ ;  /* 0x00000800aab37810 */ /* 0x000fc60007ffe0ff */
[----:B------:R-:W3:Y:S01]  /*23f0*/  LDSM.16.M88.4 R28, [R103] ;  /* 0x00000000671c783b */ /* 0x000ee20000000200 */
[C---:B-1----:R-:W-:Y:S01]  /*2400*/  IMAD.X R21, R3.reuse, 0x1, R101, P0 ;  /* 0x0000000103157824 */ /* 0x042fe200000e0665 */
[C---:B------:R-:W-:Y:S01]  /*2410*/  ISETP.LT.OR P0, PT, R22.reuse, 0x1, P5 ;  /* 0x000000011600780c */ /* 0x040fe20002f01670 */
[----:B------:R-:W-:Y:S01]  /*2420*/  IMAD.X R19, R3, 0x1, R104, P1 ;  /* 0x0000000103137824 */ /* 0x000fe200008e0668 */
[C---:B------:R-:W-:Y:S01]  /*2430*/  ISETP.LT.OR P1, PT, R22.reuse, 0x1, P6 ;  /* 0x000000011600780c */ /* 0x040fe20003721670 */
[----:B------:R-:W-:Y:S01]  /*2440*/  LDSM.16.M88.4 R32, [R103+0x800] ;  /* 0x000800006720783b */ /* 0x000fe20000000200 */
[C---:B------:R-:W-:Y:S02]  /*2450*/  ISETP.LT.OR P5, PT, R22.reuse, 0x21, P5 ;  /* 0x000000211600780c */ /* 0x040fe40002fa1670 */
[C---:B------:R-:W-:Y:S01]  /*2460*/  ISETP.LT.OR P6, PT, R22.reuse, 0x21, P6 ;  /* 0x000000211600780c */ /* 0x040fe200037c1670 */
[----:B------:R-:W1:Y:S04]  /*2470*/  LDSM.16.M88.4 R44, [R103+0x1000] ;  /* 0x00100000672c783b */ /* 0x000e680000000200 */
[----:B------:R-:W-:Y:S04]  /*2480*/  LDSM.16.M88.4 R60, [R103+0x1800] ;  /* 0x00180000673c783b */ /* 0x000fe80000000200 */
[----:B--2---:R-:W-:Y:S04]  /*2490*/  LDSM.16.M88.4 R4, [R167] ;  /* 0x00000000a704783b */ /* 0x004fe80000000200 */
[----:B------:R-:W2:Y:S04]  /*24a0*/  LDSM.16.M88.4 R40, [R170] ;  /* 0x00000000aa28783b */ /* 0x000ea80000000200 */
[----:B------:R-:W4:Y:S04]  /*24b0*/  LDSM.16.M88.4 R64, [R170+0x800] ;  /* 0x00080000aa40783b */ /* 0x000f280000000200 */
[----:B------:R-:W-:Y:S04]  /*24c0*/  LDSM.16.M88.4 R76, [R170+0x1000] ;  /* 0x00100000aa4c783b */ /* 0x000fe80000000200 */
[----:B------:R-:W-:Y:S04]  /*24d0*/  LDSM.16.M88.4 R84, [R170+0x1800] ;  /* 0x00180000aa54783b */ /* 0x000fe80000000200 */
[----:B------:R-:W-:Y:S01]  /*24e0*/  @!PT LDS RZ, [RZ] ;  /* 0x00000000fffff984 */ /* 0x000fe20000000800 */
[----:B------:R-:W-:Y:S01]  /*24f0*/  @!PT LDS RZ, [RZ] ;  /* 0x00000000fffff984 */ /* 0x000fe20000000800 */
[----:B------:R-:W-:Y:S01]  /*2500*/  @!PT LDS RZ, [RZ] ;  /* 0x00000000fffff984 */ /* 0x000fe20000000800 */
[----:B------:R5:W-:Y:S01]  /*2510*/  LDGSTS.E.BYPASS.LTC128B.128 [R182+0x100], [R16.64], !P0 ;  /* 0x0010000010b67fae */ /* 0x000be2000c101d46 */
[----:B------:R-:W-:Y:S01]  /*2520*/  ISETP.GE.AND P0, PT, R207, c[0x0][0x1d4], PT ;  /* 0x00007500cf007a0c */ /* 0x000fe20003f06270 */
[----:B---3--:R-:W-:Y:S02]  /*2530*/  HMMA.16816.F32 R24, R8, R28, RZ ;  /* 0x0000001c0818723c */ /* 0x008fe400000018ff */
[----:B------:R3:W-:Y:S01]  /*2540*/  LDGSTS.E.BYPASS.LTC128B.128 [R182+0x2100], [R14.64], !P1 ;  /* 0x021000000eb67fae */ /* 0x0007e2000c901d46 */
[----:B------:R-:W-:-:S02]  /*2550*/  ISETP.LT.OR P1, PT, R22, 0x1, P0 ;  /* 0x000000011600780c */ /* 0x000fc40000721670 */
[----:B------:R-:W-:-:S03]  /*2560*/  ISETP.LT.OR P0, PT, R22, 0x21, P0 ;  /* 0x000000211600780c */ /* 0x000fc60000701670 */
[C---:B------:R-:W-:Y:S08]  /*2570*/  HMMA.16816.F32 R28, R8.reuse, R30, RZ ;  /* 0x0000001e081c723c */ /* 0x040ff000000018ff */
[----:B------:R3:W-:Y:S01]  /*2580*/  LDGSTS.E.BYPASS.LTC128B.128 [R182+0x4100], [R12.64], !P1 ;  /* 0x041000000cb67fae */ /* 0x0007e2000c901d46 */
[----:B------:R-:W-:Y:S01]  /*2590*/  IADD3 R2, P1, R2, R109, RZ ;  /* 0x0000006d02027210 */ /* 0x000fe20007f3e0ff */
[----:B-1----:R-:W-:Y:S02]  /*25a0*/  HMMA.16816.F32 R36, R8, R44, RZ ;  /* 0x0000002c0824723c */ /* 0x002fe400000018ff */
[----:B------:R1:W-:Y:S01]  /*25b0*/  LDGSTS.E.BYPASS.LTC128B.128 [R182+0x1100], [R20.64], !P5 ;  /* 0x0110000014b67fae */ /* 0x0003e2000e901d46 */
[----:B------:R-:W-:-:S02]  /*25c0*/  IADD3.X R3, R3, R102, RZ, P1, !PT ;  /* 0x0000006603037210 */ /* 0x000fc40000ffe4ff */
[----:B------:R-:W-:Y:S01]  /*25d0*/  ISETP.GT.AND P1, PT, R105, 0x3f, PT ;  /* 0x0000003f6900780c */ /* 0x000fe20003f24270 */
[----:B------:R5:W-:Y:S02]  /*25e0*/  LDGSTS.E.BYPASS.LTC128B.128 [R182+0x3100], [R18.64], !P6 ;  /* 0x0310000012b67fae */ /* 0x000be4000f101d46 */
[----:B--2---:R-:W-:Y:S02]  /*25f0*/  HMMA.16816.F32 R52, R4, R40, R24 ;  /* 0x000000280434723c */ /* 0x004fe40000001818 */
[----:B------:R2:W-:Y:S01]  /*2600*/  LDGSTS.E.BYPASS.LTC128B.128 [R182+0x5100], [R2.64], !P0 ;  /* 0x0510000002b67fae */ /* 0x0005e2000c101d46 */
[----:B------:R-:W-:-:S03]  /*2610*/  ISETP.GT.AND P0, PT, R100, R213, PT ;  /* 0x000000d56400720c */ /* 0x000fc60003f04270 */
[----:B------:R-:W-:Y:S02]  /*2620*/  LDSM.16.M88.4 R68, [R161] ;  /* 0x00000000a144783b */ /* 0x000fe40000000200 */
[C---:B------:R-:W-:Y:S02]  /*2630*/  HMMA.16816.F32 R24, R8.reuse, R32, RZ ;  /* 0x000000200818723c */ /* 0x040fe400000018ff */
[----:B------:R-:W-:Y:S04]  /*2640*/  LDSM.16.M88.4 R88, [R160+-0x4000] ;  /* 0xffc00000a058783b */ /* 0x000fe80000000200 */
[----:B------:R-:W-:Y:S02]  /*2650*/  LDSM.16.M88.4 R72, [R161+0x800] ;  /* 0x00080000a148783b */ /* 0x000fe40000000200 */
[C---:B------:R-:W-:Y:S02]  /*2660*/  HMMA.16816.F32 R48, R8.reuse, R46, RZ ;  /* 0x0000002e0830723c */ /* 0x040fe400000018ff */
[----:B---3--:R-:W3:Y:S04]  /*2670*/  LDSM.16.M88.4 R12, [R169] ;  /* 0x00000000a90c783b */ /* 0x008ee80000000200 */
[----:B-1----:R-:W1:Y:S02]  /*2680*/  LDSM.16.M88.4 R20, [R168] ;  /* 0x00000000a814783b */ /* 0x002e640000000200 */
[C---:B------:R-:W-:Y:S02]  /*2690*/  HMMA.16816.F32 R56, R8.reuse, R60, RZ ;  /* 0x0000003c0838723c */ /* 0x040fe400000018ff */
[----:B------:R-:W1:Y:S04]  /*26a0*/  LDSM.16.M88.4 R80, [R161+0x1000] ;  /* 0x00100000a150783b */ /* 0x000e680000000200 */
[----:B------:R-:W-:Y:S02]  /*26b0*/  LDSM.16.M88.4 R96, [R103+0x2000] ;  /* 0x002000006760783b */ /* 0x000fe40000000200 */
[C---:B-----5:R-:W-:Y:S02]  /*26c0*/  HMMA.16816.F32 R16, R8.reuse, R34, RZ ;  /* 0x000000220810723c */ /* 0x060fe400000018ff */
[----:B------:R-:W-:Y:S04]  /*26d0*/  LDSM.16.M88.4 R92, [R175] ;  /* 0x00000000af5c783b */ /* 0x000fe80000000200 */
[----:B------:R-:W0:Y:S02]  /*26e0*/  LDGDEPBAR ;  /* 0x00000000000079af */ /* 0x000e240000000000 */
[----:B------:R-:W-:Y:S02]  /*26f0*/  HMMA.16816.F32 R44, R8, R62, RZ ;  /* 0x0000003e082c723c */ /* 0x000fe400000018ff */
[----:B------:R-:W5:Y:S06]  /*2700*/  LDSM.16.M88.4 R60, [R161+0x1800] ;  /* 0x00180000a13c783b */ /* 0x000f6c0000000200 */
[C---:B------:R-:W-:Y:S08]  /*2710*/  HMMA.16816.F32 R40, R4.reuse, R42, R28 ;  /* 0x0000002a0428723c */ /* 0x040ff0000000181c */
[----:B----4-:R-:W-:Y:S08]  /*2720*/  HMMA.16816.F32 R32, R4, R64, R24 ;  /* 0x000000400420723c */ /* 0x010ff00000001818 */
[----:B---3--:R-:W-:Y:S08]  /*2730*/  HMMA.16816.F32 R28, R12, R68, R52 ;  /* 0x000000440c1c723c */ /* 0x008ff00000001834 */
[C---:B------:R-:W-:Y:S01]  /*2740*/  HMMA.16816.F32 R24, R4.reuse, R66, R16 ;  /* 0x000000420418723c */ /* 0x040fe20000001810 */
[----:B------:R-:W3:Y:S04]  /*2750*/  LDSM.16.M88.4 R16, [R166+0x4000] ;  /* 0x00400000a610783b */ /* 0x000ee80000000200 */
[----:B------:R-:W4:Y:S03]  /*2760*/  LDSM.16.M88.4 R64, [R160+-0x3800] ;  /* 0xffc80000a040783b */ /* 0x000f260000000200 */
[C---:B------:R-:W-:Y:S08]  /*2770*/  HMMA.16816.F32 R8, R4.reuse, R76, R36 ;  /* 0x0000004c0408723c */ /* 0x040ff00000001824 */
[C---:B------:R-:W-:Y:S01]  /*2780*/  HMMA.16816.F32 R48, R4.reuse, R78, R48 ;  /* 0x0000004e0430723c */ /* 0x040fe20000001830 */
[----:B------:R-:W2:Y:S07]  /*2790*/  LDSM.16.M88.4 R76, [R160+-0x3000] ;  /* 0xffd00000a04c783b */ /* 0x000eae0000000200 */
[C---:B------:R-:W-:Y:S08]  /*27a0*/  HMMA.16816.F32 R52, R4.reuse, R84, R56 ;  /* 0x000000540434723c */ /* 0x040ff00000001838 */
[----:B------:R-:W-:Y:S01]  /*27b0*/  HMMA.16816.F32 R44, R4, R86, R44 ;  /* 0x00000056042c723c */ /* 0x000fe2000000182c */
[----:B------:R-:W-:Y:S07]  /*27c0*/  LDSM.16.M88.4 R84, [R103+0x2800] ;  /* 0x002800006754783b */ /* 0x000fee0000000200 */
[----:B-1----:R-:W-:Y:S08]  /*27d0*/  HMMA.16816.F32 R4, R20, R88, R28 ;  /* 0x000000581404723c */ /* 0x002ff0000000181c */
[C---:B------:R-:W-:Y:S01]  /*27e0*/  HMMA.16816.F32 R40, R12.reuse, R70, R40 ;  /* 0x000000460c28723c */ /* 0x040fe20000001828 */
[----:B------:R-:W-:Y:S07]  /*27f0*/  LDSM.16.M88.4 R68, [R103+0x3800] ;  /* 0x003800006744783b */ /* 0x000fee0000000200 */
[C---:B------:R-:W-:Y:S08]  /*2800*/  HMMA.16816.F32 R36, R12.reuse, R72, R32 ;  /* 0x000000480c24723c */ /* 0x040ff00000001820 */
[C---:B------:R-:W-:Y:S01]  /*2810*/  HMMA.16816.F32 R32, R12.reuse, R74, R24 ;  /* 0x0000004a0c20723c */ /* 0x040fe20000001818 */
[----:B------:R-:W1:Y:S07]  /*2820*/  LDSM.16.M88.4 R72, [R160+-0x2800] ;  /* 0xffd80000a048783b */ /* 0x000e6e0000000200 */
[C---:B------:R-:W-:Y:S01]  /*2830*/  HMMA.16816.F32 R24, R12.reuse, R80, R8 ;  /* 0x000000500c18723c */ /* 0x040fe20000001808 */
[----:B------:R-:W1:Y:S07]  /*2840*/  LDSM.16.M88.4 R8, [R167+0x4000] ;  /* 0x00400000a708783b */ /* 0x000e6e0000000200 */
[C---:B------:R-:W-:Y:S01]  /*2850*/  HMMA.16816.F32 R28, R12.reuse, R82, R48 ;  /* 0x000000520c1c723c */ /* 0x040fe20000001830 */
[----:B------:R-:W-:Y:S07]  /*2860*/  LDSM.16.M88.4 R80, [R161+0x2000] ;  /* 0x00200000a150783b */ /* 0x000fee0000000200 */
[C---:B-----5:R-:W-:Y:S08]  /*2870*/  HMMA.16816.F32 R52, R12.reuse, R60, R52 ;  /* 0x0000003c0c34723c */ /* 0x060ff00000001834 */
[----:B------:R-:W-:Y:S01]  /*2880*/  HMMA.16816.F32 R48, R12, R62, R44 ;  /* 0x0000003e0c30723c */ /* 0x000fe2000000182c */
[----:B------:R-:W5:Y:S07]  /*2890*/  LDSM.16.M88.4 R60, [R103+0x3000] ;  /* 0x00300000673c783b */ /* 0x000f6e0000000200 */
[----:B---3--:R-:W-:Y:S01]  /*28a0*/  HMMA.16816.F32 R12, R16, R96, R4 ;  /* 0x00000060100c723c */ /* 0x008fe20000001804 */
[----:B------:R-:W3:Y:S07]  /*28b0*/  LDSM.16.M88.4 R4, [R169+0x4000] ;  /* 0x00400000a904783b */ /* 0x000eee0000000200 */
[C---:B------:R-:W-:Y:S01]  /*28c0*/  HMMA.16816.F32 R44, R20.reuse, R90, R40 ;  /* 0x0000005a142c723c */ /* 0x040fe20000001828 */
[----:B------:R-:W-:Y:S07]  /*28d0*/  LDSM.16.M88.4 R88, [R160+-0x2000] ;  /* 0xffe00000a058783b */ /* 0x000fee0000000200 */
[C---:B----4-:R-:W-:Y:S08]  /*28e0*/  HMMA.16816.F32 R40, R20.reuse, R64, R36 ;  /* 0x000000401428723c */ /* 0x050ff00000001824 */
[C---:B------:R-:W-:Y:S08]  /*28f0*/  HMMA.16816.F32 R56, R20.reuse, R66, R32 ;  /* 0x000000421438723c */ /* 0x040ff00000001820 */
[C---:B--2---:R-:W-:Y:S08]  /*2900*/  HMMA.16816.F32 R64, R20.reuse, R76, R24 ;  /* 0x0000004c1440723c */ /* 0x044ff00000001818 */
[C---:B------:R-:W-:Y:S01]  /*2910*/  HMMA.16816.F32 R36, R20.reuse, R78, R28 ;  /* 0x0000004e1424723c */ /* 0x040fe2000000181c */
[----:B------:R-:W-:Y:S07]  /*2920*/  LDSM.16.M88.4 R76, [R172] ;  /* 0x00000000ac4c783b */ /* 0x000fee0000000200 */
[C---:B-1----:R-:W-:Y:S01]  /*2930*/  HMMA.16816.F32 R32, R20.reuse, R72, R52 ;  /* 0x000000481420723c */ /* 0x042fe20000001834 */
[----:B------:R-:W1:Y:S07]  /*2940*/  LDSM.16.M88.4 R52, [R173] ;  /* 0x00000000ad34783b */ /* 0x000e6e0000000200 */
[----:B------:R-:W-:Y:S01]  /*2950*/  HMMA.16816.F32 R28, R20, R74, R48 ;  /* 0x0000004a141c723c */ /* 0x000fe20000001830 */
[----:B------:R-:W2:Y:S04]  /*2960*/  LDSM.16.M88.4 R72, [R174] ;  /* 0x00000000ae48783b */ /* 0x000ea80000000200 */
[----:B------:R-:W4:Y:S03]  /*2970*/  LDSM.16.M88.4 R20, [R168+0x4000] ;  /* 0x00400000a814783b */ /* 0x000f260000000200 */
[----:B------:R-:W-:Y:S08]  /*2980*/  HMMA.16816.F32 R12, R8, R92, R12 ;  /* 0x0000005c080c723c */ /* 0x000ff0000000180c */
[C---:B------:R-:W-:Y:S01]  /*2990*/  HMMA.16816.F32 R24, R16.reuse, R98, R44 ;  /* 0x000000621018723c */ /* 0x040fe2000000182c */
[----:B------:R-:W-:Y:S07]  /*29a0*/  LDSM.16.M88.4 R96, [R103+0x4000] ;  /* 0x004000006760783b */ /* 0x000fee0000000200 */
[C---:B------:R-:W-:Y:S08]  /*29b0*/  HMMA.16816.F32 R44, R16.reuse, R86, R56 ;  /* 0x00000056102c723c */ /* 0x040ff00000001838 */
[C---:B-----5:R-:W-:Y:S01]  /*29c0*/  HMMA.16816.F32 R56, R16.reuse, R60, R64 ;  /* 0x0000003c1038723c */ /* 0x060fe20000001840 */
[----:B------:R-:W-:Y:S07]  /*29d0*/  LDSM.16.M88.4 R64, [R161+0x3800] ;  /* 0x00380000a140783b */ /* 0x000fee0000000200 */
[C---:B------:R-:W-:Y:S01]  /*29e0*/  HMMA.16816.F32 R40, R16.reuse, R84, R40 ;  /* 0x000000541028723c */ /* 0x040fe20000001828 */
[----:B------:R-:W5:Y:S07]  /*29f0*/  LDSM.16.M88.4 R84, [R161+0x2800] ;  /* 0x00280000a154783b */ /* 0x000f6e0000000200 */
[C---:B------:R-:W-:Y:S01]  /*2a00*/  HMMA.16816.F32 R48, R16.reuse, R62, R36 ;  /* 0x0000003e1030723c */ /* 0x040fe20000001824 */
[----:B------:R-:W-:Y:S07]  /*2a10*/  LDSM.16.M88.4 R60, [R160+-0x1800] ;  /* 0xffe80000a03c783b */ /* 0x000fee0000000200 */
[C---:B------:R-:W-:Y:S08]  /*2a20*/  HMMA.16816.F32 R36, R16.reuse, R68, R32 ;  /* 0x000000441024723c */ /* 0x040ff00000001820 */
[----:B------:R-:W-:Y:S01]  /*2a30*/  HMMA.16816.F32 R32, R16, R70, R28 ;  /* 0x000000461020723c */ /* 0x000fe2000000181c */
[----:B------:R-:W2:Y:S04]  /*2a40*/  LDSM.16.M88.4 R68, [R161+0x3000] ;  /* 0x00300000a144783b */ /* 0x000ea80000000200 */
[----:B------:R-:W2:Y:S03]  /*2a50*/  LDSM.16.M88.4 R16, [R166+0x8000] ;  /* 0x00800000a610783b */ /* 0x000ea60000000200 */
[----:B---3--:R-:W-:Y:S08]  /*2a60*/  HMMA.16816.F32 R12, R4, R80, R12 ;  /* 0x00000050040c723c */ /* 0x008ff0000000180c */
[C---:B------:R-:W-:Y:S01]  /*2a70*/  HMMA.16816.F32 R28, R8.reuse, R94, R24 ;  /* 0x0000005e081c723c */ /* 0x040fe20000001818 */
[----:B------:R-:W-:Y:S07]  /*2a80*/  LDSM.16.M88.4 R92, [R171] ;  /* 0x00000000ab5c783b */ /* 0x000fee0000000200 */
[C---:B-1----:R-:W-:Y:S08]  /*2a90*/  HMMA.16816.F32 R56, R8.reuse, R52, R56 ;  /* 0x000000340838723c */ /* 0x042ff00000001838 */
[C---:B------:R-:W-:Y:S08]  /*2aa0*/  HMMA.16816.F32 R24, R8.reuse, R76, R40 ;  /* 0x0000004c0818723c */ /* 0x040ff00000001828 */
[C---:B------:R-:W-:Y:S08]  /*2ab0*/  HMMA.16816.F32 R52, R8.reuse, R54, R48 ;  /* 0x000000360834723c */ /* 0x040ff00000001830 */
[C---:B--2---:R-:W-:Y:S08]  /*2ac0*/  HMMA.16816.F32 R48, R8.reuse, R72, R36 ;  /* 0x000000480830723c */ /* 0x044ff00000001824 */
[C---:B------:R-:W-:Y:S01]  /*2ad0*/  HMMA.16816.F32 R44, R8.reuse, R78, R44 ;  /* 0x0000004e082c723c */ /* 0x040fe2000000182c */
[----:B------:R-:W1:Y:S07]  /*2ae0*/  LDSM.16.M88.4 R76, [R160+-0x1000] ;  /* 0xfff00000a04c783b */ /* 0x000e6e0000000200 */
[----:B------:R-:W-:Y:S08]  /*2af0*/  HMMA.16816.F32 R40, R8, R74, R32 ;  /* 0x0000004a0828723c */ /* 0x000ff00000001820 */
[----:B----4-:R-:W-:Y:S01]  /*2b00*/  HMMA.16816.F32 R8, R20, R88, R12 ;  /* 0x000000581408723c */ /* 0x010fe2000000180c */
[----:B------:R-:W2:Y:S07]  /*2b10*/  LDSM.16.M88.4 R12, [R167+0x8000] ;  /* 0x00800000a70c783b */ /* 0x000eae0000000200 */
[C---:B------:R-:W-:Y:S01]  /*2b20*/  HMMA.16816.F32 R36, R4.reuse, R82, R28 ;  /* 0x000000520424723c */ /* 0x040fe2000000181c */
[----:B------:R-:W-:Y:S07]  /*2b30*/  LDSM.16.M88.4 R80, [R161+0x4000] ;  /* 0x00400000a150783b */ /* 0x000fee0000000200 */
[C---:B-----5:R-:W-:Y:S08]  /*2b40*/  HMMA.16816.F32 R28, R4.reuse, R84, R24 ;  /* 0x00000054041c723c */ /* 0x060ff00000001818 */
[C---:B------:R-:W-:Y:S08]  /*2b50*/  HMMA.16816.F32 R32, R4.reuse, R68, R56 ;  /* 0x000000440420723c */ /* 0x040ff00000001838 */
[C---:B------:R-:W-:Y:S01]  /*2b60*/  HMMA.16816.F32 R72, R4.reuse, R64, R48 ;  /* 0x000000400448723c */ /* 0x040fe20000001830 */
[----:B------:R-:W-:Y:S07]  /*2b70*/  LDSM.16.M88.4 R48, [R160+-0x800] ;  /* 0xfff80000a030783b */ /* 0x000fee0000000200 */
[C---:B------:R-:W-:Y:S01]  /*2b80*/  HMMA.16816.F32 R24, R4.reuse, R86, R44 ;  /* 0x000000560418723c */ /* 0x040fe2000000182c */
[----:B------:R-:W-:Y:S07]  /*2b90*/  LDSM.16.M88.4 R84, [R160] ;  /* 0x00000000a054783b */ /* 0x000fee0000000200 */
[C---:B------:R-:W-:Y:S01]  /*2ba0*/  HMMA.16816.F32 R68, R4.reuse, R70, R52 ;  /* 0x000000460444723c */ /* 0x040fe20000001834 */
[----:B------:R-:W3:Y:S07]  /*2bb0*/  LDSM.16.M88.4 R52, [R103+0x4800] ;  /* 0x004800006734783b */ /* 0x000eee0000000200 */
[----:B------:R-:W-:Y:S08]  /*2bc0*/  HMMA.16816.F32 R64, R4, R66, R40 ;  /* 0x000000420440723c */ /* 0x000ff00000001828 */
[----:B------:R-:W-:Y:S01]  /*2bd0*/  HMMA.16816.F32 R4, R16, R96, R8 ;  /* 0x000000601004723c */ /* 0x000fe20000001808 */
[----:B------:R-:W4:Y:S07]  /*2be0*/  LDSM.16.M88.4 R8, [R169+0x8000] ;  /* 0x00800000a908783b */ /* 0x000f2e0000000200 */
[C---:B------:R-:W-:Y:S01]  /*2bf0*/  HMMA.16816.F32 R56, R20.reuse, R90, R36 ;  /* 0x0000005a1438723c */ /* 0x040fe20000001824 */
[----:B------:R-:W-:Y:S07]  /*2c00*/  LDSM.16.M88.4 R88, [R103+0x5800] ;  /* 0x005800006758783b */ /* 0x000fee0000000200 */
[C---:B------:R-:W-:Y:S08]  /*2c10*/  HMMA.16816.F32 R28, R20.reuse, R60, R28 ;  /* 0x0000003c141c723c */ /* 0x040ff0000000181c */
[C---:B------:R-:W-:Y:S01]  /*2c20*/  HMMA.16816.F32 R44, R20.reuse, R62, R24 ;  /* 0x0000003e142c723c */ /* 0x040fe20000001818 */
[----:B------:R-:W-:Y:S07]  /*2c30*/  LDSM.16.M88.4 R60, [R103+0x5000] ;  /* 0x00500000673c783b */ /* 0x000fee0000000200 */
[----:B-1----:R-:W-:Y:S08]  /*2c40*/  HMMA.16816.F32 R40, R20, R76, R32 ;  /* 0x0000004c1428723c */ /* 0x002ff00000001820 */
[----:B--2---:R-:W-:Y:S01]  /*2c50*/  HMMA.16816.F32 R24, R12, R92, R4 ;  /* 0x0000005c0c18723c */ /* 0x004fe20000001804 */
[----:B------:R-:W-:Y:S07]  /*2c60*/  LDSM.16.M88.4 R4, [R168+0x8000] ;  /* 0x00800000a804783b */ /* 0x000fee0000000200 */
[----:B------:R-:W-:Y:S01]  /*2c70*/  HMMA.16816.F32 R32, R16, R98, R56 ;  /* 0x000000621020723c */ /* 0x000fe20000001838 */
[----:B------:R-:W-:Y:S07]  /*2c80*/  LDSM.16.M88.4 R56, [R160+0x800] ;  /* 0x00080000a038783b */ /* 0x000fee0000000200 */
[----:B------:R-:W-:Y:S01]  /*2c90*/  HMMA.16816.F32 R36, R20, R78, R68 ;  /* 0x0000004e1424723c */ /* 0x000fe20000001844 */
[----:B------:R-:W1:Y:S07]  /*2ca0*/  LDSM.16.M88.4 R76, [R176] ;  /* 0x00000000b04c783b */ /* 0x000e6e0000000200 */
[----:B---3--:R-:W-:Y:S08]  /*2cb0*/  HMMA.16816.F32 R28, R16, R52, R28 ;  /* 0x00000034101c723c */ /* 0x008ff0000000181c */
[C---:B------:R-:W-:Y:S08]  /*2cc0*/  HMMA.16816.F32 R72, R20.reuse, R48, R72 ;  /* 0x000000301448723c */ /* 0x040ff00000001848 */
[----:B------:R-:W-:Y:S01]  /*2cd0*/  HMMA.16816.F32 R96, R20, R50, R64 ;  /* 0x000000321460723c */ /* 0x000fe20000001840 */
[----:B------:R-:W-:Y:S07]  /*2ce0*/  LDSM.16.M88.4 R48, [R177] ;  /* 0x00000000b130783b */ /* 0x000fee0000000200 */
[----:B----4-:R-:W-:Y:S08]  /*2cf0*/  HMMA.16816.F32 R20, R8, R80, R24 ;  /* 0x000000500814723c */ /* 0x010ff00000001818 */
[----:B------:R-:W-:Y:S08]  /*2d00*/  HMMA.16816.F32 R24, R12, R94, R32 ;  /* 0x0000005e0c18723c */ /* 0x000ff00000001820 */
[----:B------:R-:W-:Y:S01]  /*2d10*/  HMMA.16816.F32 R52, R16, R54, R44 ;  /* 0x000000361034723c */ /* 0x000fe2000000182c */
[----:B------:R-:W2:Y:S07]  /*2d20*/  LDSM.16.M88.4 R44, [R161+0x4800] ;  /* 0x00480000a12c783b */ /* 0x000eae0000000200 */
[----:B-1----:R-:W-:Y:S08]  /*2d30*/  HMMA.16816.F32 R28, R12, R76, R28 ;  /* 0x0000004c0c1c723c */ /* 0x002ff0000000181c */
[----:B------:R-:W-:Y:S08]  /*2d40*/  HMMA.16816.F32 R64, R16, R60, R40 ;  /* 0x0000003c1040723c */ /* 0x000ff00000001828 */
[----:B------:R-:W-:Y:S08]  /*2d50*/  HMMA.16816.F32 R40, R4, R84, R20 ;  /* 0x000000540428723c */ /* 0x000ff00000001814 */
[----:B------:R-:W-:Y:S08]  /*2d60*/  HMMA.16816.F32 R20, R8, R82, R24 ;  /* 0x000000520814723c */ /* 0x000ff00000001818 */
[----:B------:R-:W-:Y:S01]  /*2d70*/  HMMA.16816.F32 R24, R12, R78, R52 ;  /* 0x0000004e0c18723c */ /* 0x000fe20000001834 */
[----:B------:R-:W-:Y:S07]  /*2d80*/  LDSM.16.M88.4 R52, [R161+0x5000] ;  /* 0x00500000a134783b */ /* 0x000fee0000000200 */
[----:B------:R-:W-:Y:S01]  /*2d90*/  HMMA.16816.F32 R68, R16, R62, R36 ;  /* 0x0000003e1044723c */ /* 0x000fe20000001824 */
[----:B------:R-:W1:Y:S01]  /*2da0*/  LDSM.16.M88.4 R60, [R178] ;  /* 0x00000000b23c783b */ /* 0x000e620000000200 */
[----:B------:R-:W-:-:S04]  /*2db0*/  FMUL.FTZ R0, R40, c[0x0][0x320] ;  /* 0x0000c80028007a20 */ /* 0x000fc80000410000 */
[----:B------:R3:W4:Y:S02]  /*2dc0*/  MUFU.TANH R78, R0 ;  /* 0x00000000004e7308 */ /* 0x0007240000002400 */
[----:B--2---:R-:W-:Y:S08]  /*2dd0*/  HMMA.16816.F32 R36, R8, R44, R28 ;  /* 0x0000002c0824723c */ /* 0x004ff0000000181c */
[----:B------:R-:W-:Y:S01]  /*2de0*/  HMMA.16816.F32 R28, R4, R86, R20 ;  /* 0x00000056041c723c */ /* 0x000fe20000001814 */
[----:B---3--:R-:W-:-:S07]  /*2df0*/  FMUL.FTZ R0, R41, c[0x0][0x320] ;  /* 0x0000c80029007a20 */ /* 0x008fce0000410000 */
[----:B------:R-:W-:Y:S01]  /*2e00*/  HMMA.16816.F32 R20, R8, R46, R24 ;  /* 0x0000002e0814723c */ /* 0x000fe20000001818 */
[----:B------:R-:W2:Y:S01]  /*2e10*/  LDSM.16.M88.4 R44, [R161+0x5800] ;  /* 0x00580000a12c783b */ /* 0x000ea20000000200 */
[----:B------:R3:W1:Y:S06]  /*2e20*/  MUFU.TANH R76, R0 ;  /* 0x00000000004c7308 */ /* 0x00066c0000002400 */
[----:B------:R-:W-:Y:S08]  /*2e30*/  HMMA.16816.F32 R72, R16, R88, R72 ;  /* 0x000000581048723c */ /* 0x000ff00000001848 */
[----:B------:R-:W-:Y:S01]  /*2e40*/  HMMA.16816.F32 R36, R4, R56, R36 ;  /* 0x000000380424723c */ /* 0x000fe20000001824 */
[----:B---3--:R-:W-:-:S04]  /*2e50*/  FMUL.FTZ R0, R42, c[0x0][0x320] ;  /* 0x0000c8002a007a20 */ /* 0x008fc80000410000 */
[----:B------:R3:W1:Y:S03]  /*2e60*/  MUFU.TANH R77, R0 ;  /* 0x00000000004d7308 */ /* 0x0006660000002400 */
[----:B------:R-:W-:Y:S08]  /*2e70*/  HMMA.16816.F32 R16, R16, R90, R96 ;  /* 0x0000005a1010723c */ /* 0x000ff00000001860 */
[----:B------:R-:W-:Y:S01]  /*2e80*/  HMMA.16816.F32 R32, R12, R48, R64 ;  /* 0x000000300c20723c */ /* 0x000fe20000001840 */
[----:B---3--:R-:W-:-:S07]  /*2e90*/  FMUL.FTZ R0, R43, c[0x0][0x320] ;  /* 0x0000c8002b007a20 */ /* 0x008fce0000410000 */
[----:B------:R-:W-:Y:S01]  /*2ea0*/  HMMA.16816.F32 R40, R12, R50, R68 ;  /* 0x000000320c28723c */ /* 0x000fe20000001844 */
[----:B------:R-:W-:Y:S01]  /*2eb0*/  FMUL.FTZ R38, R38, c[0x0][0x320] ;  /* 0x0000c80026267a20 */ /* 0x000fe20000410000 */
[----:B------:R3:W2:Y:S01]  /*2ec0*/  MUFU.TANH R67, R0 ;  /* 0x0000000000437308 */ /* 0x0006a20000002400 */
[----:B------:R-:W-:Y:S01]  /*2ed0*/  FMUL.FTZ R39, R39, c[0x0][0x320] ;  /* 0x0000c80027277a20 */ /* 0x000fe20000410000 */
[----:B------:R-:W5:Y:S04]  /*2ee0*/  LDSM.16.M88.4 R48, [R160+0x1000] ;  /* 0x00100000a030783b */ /* 0x000f680000000200 */
[----:B------:R-:W-:Y:S08]  /*2ef0*/  HMMA.16816.F32 R24, R4, R58, R20 ;  /* 0x0000003a0418723c */ /* 0x000ff00000001814 */
[----:B-1----:R-:W-:Y:S01]  /*2f00*/  HMMA.16816.F32 R20, R12, R60, R72 ;  /* 0x0000003c0c14723c */ /* 0x002fe20000001848 */
[----:B---3--:R-:W-:-:S04]  /*2f10*/  FMUL.FTZ R0, R28, c[0x0][0x320] ;  /* 0x0000c8001c007a20 */ /* 0x008fc80000410000 */
[----:B------:R1:W3:Y:S03]  /*2f20*/  MUFU.TANH R64, R0 ;  /* 0x0000000000407308 */ /* 0x0002e60000002400 */
[----:B------:R-:W-:Y:S08]  /*2f30*/  HMMA.16816.F32 R12, R12, R62, R16 ;  /* 0x0000003e0c0c723c */ /* 0x000ff00000001810 */
[----:B------:R-:W-:Y:S01]  /*2f40*/  HMMA.16816.F32 R32, R8, R52, R32 ;  /* 0x000000340820723c */ /* 0x000fe20000001820 */
[----:B------:R-:W3:Y:S01]  /*2f50*/  MUFU.TANH R53, R38 ;  /* 0x0000002600357308 */ /* 0x000ee20000002400 */
[----:B------:R-:W-:-:S02]  /*2f60*/  FMUL.FTZ R24, R24, c[0x0][0x320] ;  /* 0x0000c80018187a20 */ /* 0x000fc40000410000 */
[----:B------:R-:W-:Y:S02]  /*2f70*/  FMUL.FTZ R25, R25, c[0x0][0x320] ;  /* 0x0000c80019197a20 */ /* 0x000fe40000410000 */
[----:B-1----:R-:W-:Y:S02]  /*2f80*/  FMUL.FTZ R0, R29, c[0x0][0x320] ;  /* 0x0000c8001d007a20 */ /* 0x002fe40000410000 */
[----:B--2---:R-:W-:Y:S01]  /*2f90*/  HMMA.16816.F32 R16, R8, R44, R20 ;  /* 0x0000002c0810723c */ /* 0x004fe20000001814 */
[----:B------:R-:W-:Y:S01]  /*2fa0*/  FMUL.FTZ R26, R26, c[0x0][0x320] ;  /* 0x0000c8001a1a7a20 */ /* 0x000fe20000410000 */
[----:B------:R1:W2:Y:S01]  /*2fb0*/  MUFU.TANH R57, R0 ;  /* 0x0000000000397308 */ /* 0x0002a20000002400 */
[----:B------:R-:W-:-:S07]  /*2fc0*/  FMUL.FTZ R27, R27, c[0x0][0x320] ;  /* 0x0000c8001b1b7a20 */ /* 0x000fce0000410000 */
[----:B------:R-:W2:Y:S06]  /*2fd0*/  MUFU.TANH R25, R25 ;  /* 0x0000001900197308 */ /* 0x000eac0000002400 */
[----:B-----5:R-:W-:Y:S01]  /*2fe0*/  HMMA.16816.F32 R32, R4, R48, R32 ;  /* 0x000000300420723c */ /* 0x020fe20000001820 */
[----:B-1----:R-:W-:-:S04]  /*2ff0*/  FMUL.FTZ R0, R30, c[0x0][0x320] ;  /* 0x0000c8001e007a20 */ /* 0x002fc80000410000 */
[----:B------:R1:W1:Y:S02]  /*3000*/  MUFU.TANH R66, R0 ;  /* 0x0000000000427308 */ /* 0x0002640000002400 */
[----:B-1----:R-:W-:Y:S02]  /*3010*/  FMUL.FTZ R0, R31, c[0x0][0x320] ;  /* 0x0000c8001f007a20 */ /* 0x002fe40000410000 */
[----:B------:R-:W-:Y:S04]  /*3020*/  HMMA.16816.F32 R28, R8, R54, R40 ;  /* 0x00000036081c723c */ /* 0x000fe80000001828 */
[----:B------:R-:W1:Y:S11]  /*3030*/  MUFU.TANH R43, R39 ;  /* 0x00000027002b7308 */ /* 0x000e760000002400 */
[----:B------:R-:W-:-:S02]  /*3040*/  FMUL.FTZ R32, R32, c[0x0][0x320] ;  /* 0x0000c80020207a20 */ /* 0x000fc40000410000 */
[----:B------:R-:W-:Y:S02]  /*3050*/  FMUL.FTZ R33, R33, c[0x0][0x320] ;  /* 0x0000c80021217a20 */ /* 0x000fe40000410000 */
[----:B------:R-:W-:Y:S01]  /*3060*/  FMUL.FTZ R34, R34, c[0x0][0x320] ;  /* 0x0000c80022227a20 */ /* 0x000fe20000410000 */
[----:B------:R-:W-:Y:S01]  /*3070*/  HMMA.16816.F32 R8, R8, R46, R12 ;  /* 0x0000002e0808723c */ /* 0x000fe2000000180c */
[----:B------:R5:W1:Y:S01]  /*3080*/  MUFU.TANH R65, R0 ;  /* 0x0000000000417308 */ /* 0x000a620000002400 */
[----:B------:R-:W-:-:S07]  /*3090*/  FMUL.FTZ R35, R35, c[0x0][0x320] ;  /* 0x0000c80023237a20 */ /* 0x000fce0000410000 */
[----:B------:R-:W1:Y:S01]  /*30a0*/  MUFU.TANH R40, R24 ;  /* 0x0000001800287308 */ /* 0x000e620000002400 */
[----:B------:R-:W-:Y:S01]  /*30b0*/  HMMA.16816.F32 R20, R4, R50, R28 ;  /* 0x000000320414723c */ /* 0x000fe2000000181c */
[----:B-----5:R-:W-:-:S06]  /*30c0*/  FMUL.FTZ R0, R36, c[0x0][0x320] ;  /* 0x0000c80024007a20 */ /* 0x020fcc0000410000 */
[----:B------:R-:W1:Y:S08]  /*30d0*/  MUFU.TANH R42, R26 ;  /* 0x0000001a002a7308 */ /* 0x000e700000002400 */
[----:B------:R5:W1:Y:S08]  /*30e0*/  MUFU.TANH R56, R0 ;  /* 0x0000000000387308 */ /* 0x000a700000002400 */
[----:B------:R1:W1:Y:S01]  /*30f0*/  MUFU.TANH R41, R27 ;  /* 0x0000001b00297308 */ /* 0x0002620000002400 */
[----:B------:R-:W-:-:S02]  /*3100*/  FMUL.FTZ R20, R20, c[0x0][0x320] ;  /* 0x0000c80014147a20 */ /* 0x000fc40000410000 */
[----:B-----5:R-:W-:-:S05]  /*3110*/  FMUL.FTZ R0, R37, c[0x0][0x320] ;  /* 0x0000c80025007a20 */ /* 0x020fca0000410000 */
[----:B------:R-:W1:Y:S01]  /*3120*/  MUFU.TANH R32, R32 ;  /* 0x0000002000207308 */ /* 0x000e620000002400 */
[----:B------:R-:W5:Y:S01]  /*3130*/  LDSM.16.M88.4 R36, [R160+0x1800] ;  /* 0x00180000a024783b */ /* 0x000f620000000200 */
[----:B------:R-:W-:Y:S01]  /*3140*/  FMUL.FTZ R21, R21, c[0x0][0x320] ;  /* 0x0000c80015157a20 */ /* 0x000fe20000410000 */
[----:B------:R-:W-:-:S04]  /*3150*/  DEPBAR.LE SB0, 0x0 ;  /* 0x000080000000791a */ /* 0x000fc80000000000 */
[----:B------:R-:W-:Y:S01]  /*3160*/  FMUL.FTZ R22, R22, c[0x0][0x320] ;  /* 0x0000c80016167a20 */ /* 0x000fe20000410000 */
[----:B------:R1:W1:Y:S01]  /*3170*/  MUFU.TANH R52, R0 ;  /* 0x0000000000347308 */ /* 0x0002620000002400 */
[----:B------:R-:W-:-:S07]  /*3180*/  FMUL.FTZ R23, R23, c[0x0][0x320] ;  /* 0x0000c80017177a20 */ /* 0x000fce0000410000 */
[----:B------:R-:W1:Y:S08]  /*3190*/  MUFU.TANH R33, R33 ;  /* 0x0000002100217308 */ /* 0x000e700000002400 */
[----:B------:R-:W1:Y:S08]  /*31a0*/  MUFU.TANH R34, R34 ;  /* 0x0000002200227308 */ /* 0x000e700000002400 */
[----:B------:R-:W1:Y:S08]  /*31b0*/  MUFU.TANH R35, R35 ;  /* 0x0000002300237308 */ /* 0x000e700000002400 */
[----:B------:R1:W1:Y:S01]  /*31c0*/  MUFU.TANH R24, R20 ;  /* 0x0000001400187308 */ /* 0x0002620000002400 */
[C---:B-----5:R-:W-:Y:S07]  /*31d0*/  HMMA.16816.F32 R12, R4.reuse, R36, R16 ;  /* 0x00000024040c723c */ /* 0x060fee0000001810 */
[----:B------:R1:W1:Y:S01]  /*31e0*/  MUFU.TANH R19, R21 ;  /* 0x0000001500137308 */ /* 0x0002620000002400 */
[----:B------:R-:W-:Y:S07]  /*31f0*/  HMMA.16816.F32 R4, R4, R38, R8 ;  /* 0x000000260404723c */ /* 0x000fee0000001808 */
[----:B------:R1:W1:Y:S08]  /*3200*/  MUFU.TANH R31, R22 ;  /* 0x00000016001f7308 */ /* 0x0002700000002400 */
[----:B------:R1:W1:Y:S01]  /*3210*/  MUFU.TANH R30, R23 ;  /* 0x00000017001e7308 */ /* 0x0002620000002400 */
        /* <DEDUP_REMOVED lines=18> */
[----:B--234-:R-:W-:Y:S01]  /*3340*/  IMAD R2, R100, 0x40, R215 ;  /* 0x0000004064027824 */ /* 0x01cfe200078e02d7 */
[----:B------:R-:W-:-:S04]  /*3350*/  MOV R183, RZ ;  /* 0x000000ff00b77202 */ /* 0x000fc80000000f00 */
        /* <DEDUP_REMOVED lines=14> */
[----:B------:R-:W-:-:S05]  /*3440*/  IMAD R0, R186, c[0x0][0x1e4], R0 ;  /* 0x00007900ba007a24 */ /* 0x000fca00078e0200 */
[----:B------:R-:W-:Y:S02]  /*3450*/  IADD3 R3, R3, R0, RZ ;  /* 0x0000000003037210 */ /* 0x000fe40007ffe0ff */
        /* <DEDUP_REMOVED lines=10> */
.L_x_1073:
[----:B------:R-:W-:Y:S05]  /*3500*/  BRA.DIV ~URZ, `(.L_x_1030) ;  /* 0x0000a8427f007947 */ /* 0x000fea000b800000 */
[----:B------:R-:W3:Y:S01]  /*3510*/  SHFL.IDX PT, R0, R12, RZ, 0x181f ;  /* 0x00181fff0c007589 */ /* 0x000ee200000e0000 */
[----:B------:R-:W-:Y:S02]  /*3520*/  ISETP.GE.AND P5, PT, R197, c[0x0][0x1d4], PT ;  /* 0x00007500c5007a0c */ /* 0x000fe40003fa6270 */
[----:B------:R-:W-:Y:S02]  /*3530*/  ISETP.GE.AND P2, PT, R208, c[0x0][0x1d4], PT ;  /* 0x00007500d0007a0c */ /* 0x000fe40003f46270 */
[----:B------:R-:W-:Y:S02]  /*3540*/  SEL R11, RZ, 0x10, P5 ;  /* 0x00000010ff0b7807 */ /* 0x000fe40002800000 */
[----:B------:R-:W-:Y:S02]  /*3550*/  SEL R10, RZ, 0x10, P2 ;  /* 0x00000010ff0a7807 */ /* 0x000fe40001000000 */
[----:B---3--:R-:W-:-:S02]  /*3560*/  IADD3 R6, P0, R0, R107, RZ ;  /* 0x0000006b00067210 */ /* 0x008fc40007f1e0ff */
[----:B------:R-:W-:-:S03]  /*3570*/  IADD3 R2, P6, R0, R108, RZ ;  /* 0x0000006c00027210 */ /* 0x000fc60007fde0ff */
[C---:B--2---:R-:W-:Y:S01]  /*3580*/  IMAD.X R7, R4.reuse, 0x1, R101, P0 ;  /* 0x0000000104077824 */ /* 0x044fe200000e0665 */
[----:B------:R-:W-:Y:S01]  /*3590*/  ISETP.GE.AND P0, PT, R207, c[0x0][0x1d4], PT ;  /* 0x00007500cf007a0c */ /* 0x000fe20003f06270 */
[----:B------:R-:W-:Y:S01]  /*35a0*/  IMAD.X R3, R4, 0x1, R104, P6 ;  /* 0x0000000104037824 */ /* 0x000fe200030e0668 */
[----:B------:R-:W-:Y:S02]  /*35b0*/  IADD3 R8, P6, R0, R109, RZ ;  /* 0x0000006d00087210 */ /* 0x000fe40007fde0ff */
[----:B------:R-:W-:Y:S01]  /*35c0*/  @!PT LDS RZ, [RZ] ;  /* 0x00000000fffff984 */ /* 0x000fe20000000800 */
[----:B------:R-:W-:Y:S01]  /*35d0*/  @!PT LDS RZ, [RZ] ;  /* 0x00000000fffff984 */ /* 0x000fe20000000800 */
[----:B------:R2:W-:Y:S03]  /*35e0*/  LDGSTS.E.BYPASS.LTC128B.128 [R182+0x6100], [R6.64], !P5 ;  /* 0x0610000006b67fae */ /* 0x0005e6000e901d46 */
[----:B------:R-:W-:Y:S01]  /*35f0*/  IMAD.X R9, R4, 0x1, R102, P6 ;  /* 0x0000000104097824 */ /* 0x000fe200030e0666 */
[----:B------:R2:W-:Y:S04]  /*3600*/  LDGSTS.E.BYPASS.LTC128B.128 [R182+0x8100], [R2.64], !P2 ;  /* 0x0810000002b67fae */ /* 0x0005e8000d101d46 */
[----:B------:R-:W3:Y:S04]  /*3610*/  SHFL.IDX PT, R0, R12, 0x1, 0x181f ;  /* 0x00381f000c007f89 */ /* 0x000ee800000e0000 */
[----:B------:R2:W-:Y:S04]  /*3620*/  LDGSTS.E.BYPASS.LTC128B.128 [R182+0xa100], [R8.64], !P0 ;  /* 0x0a10000008b67fae */ /* 0x0005e8000c101d46 */
[----:B------:R4:W1:Y:S02]  /*3630*/  SHFL.IDX PT, R4, R5, 0x1, 0x181f ;  /* 0x00381f0005047f89 */ /* 0x00086400000e0000 */
[----:B-1--4-:R-:W-:-:S02]  /*3640*/  SEL R5, RZ, 0x10, P0 ;  /* 0x00000010ff057807 */ /* 0x012fc40000000000 */
.L_x_1074:
[----:B--23--:R-:W-:Y:S02]  /*3650*/  IADD3 R8, -R11, 0x10, RZ ;  /* 0x000000100b087810 */ /* 0x00cfe40007ffe1ff */
[----:B------:R-:W-:-:S02]  /*3660*/  IADD3 R2, -R10, 0x10, RZ ;  /* 0x000000100a027810 */ /* 0x000fc40007ffe1ff */
[----:B------:R-:W-:Y:S02]  /*3670*/  LOP3.LUT R8, R8, 0xf, RZ, 0xc0, !PT ;  /* 0x0000000f08087812 */ /* 0x000fe400078ec0ff */
[----:B------:R-:W-:Y:S02]  /*3680*/  IADD3 R3, -R5, 0x10, RZ ;  /* 0x0000001005037810 */ /* 0x000fe40007ffe1ff */
[----:B------:R-:W-:Y:S02]  /*3690*/  LOP3.LUT R6, R2, 0xf, RZ, 0xc0, !PT ;  /* 0x0000000f02067812 */ /* 0x000fe400078ec0ff */
[-C--:B------:R-:W-:Y:S02]  /*36a0*/  IADD3 R8, P2, P0, R8, R0.reuse, R107 ;  /* 0x0000000008087210 */ /* 0x080fe4000785e06b */
[----:B------:R-:W-:Y:S02]  /*36b0*/  LOP3.LUT R2, R3, 0xf, RZ, 0xc0, !PT ;  /* 0x0000000f03027812 */ /* 0x000fe400078ec0ff */
[----:B------:R-:W-:-:S02]  /*36c0*/  IADD3 R6, P6, P5, R6, R0, R108 ;  /* 0x0000000006067210 */ /* 0x000fc40007dde06c */
[----:B------:R-:W-:Y:S02]  /*36d0*/  IADD3.X R9, RZ, R4, R101, P2, P0 ;  /* 0x00000004ff097210 */ /* 0x000fe400017e0465 */
[----:B------:R-:W-:Y:S02]  /*36e0*/  IADD3 R2, P2, P0, R2, R0, R109 ;  /* 0x0000000002027210 */ /* 0x000fe4000785e06d */
[-C--:B------:R-:W-:Y:S02]  /*36f0*/  IADD3.X R7, RZ, R4.reuse, R104, P6, P5 ;  /* 0x00000004ff077210 */ /* 0x080fe400037ea468 */
[----:B------:R-:W-:Y:S02]  /*3700*/  ISETP.NE.U32.AND P6, PT, R11, RZ, PT ;  /* 0x000000ff0b00720c */ /* 0x000fe40003fc5070 */
[----:B------:R-:W-:Y:S02]  /*3710*/  ISETP.NE.U32.AND P5, PT, R10, RZ, PT ;  /* 0x000000ff0a00720c */ /* 0x000fe40003fa5070 */
[----:B------:R-:W-:-:S02]  /*3720*/  IADD3.X R3, RZ, R4, R102, P2, P0 ;  /* 0x00000004ff037210 */ /* 0x000fc400017e0466 */
[----:B------:R-:W-:-:S07]  /*3730*/  ISETP.NE.U32.AND P0, PT, R5, RZ, PT ;  /* 0x000000ff0500720c */ /* 0x000fce0003f05070 */
[----:B------:R-:W-:Y:S01]  /*3740*/  @!PT LDS RZ, [RZ] ;  /* 0x00000000fffff984 */ /* 0x000fe20000000800 */
[----:B------:R-:W-:Y:S01]  /*3750*/  @!PT LDS RZ, [RZ] ;  /* 0x00000000fffff984 */ /* 0x000fe20000000800 */
[----:B------:R-:W-:Y:S01]  /*3760*/  @!PT LDS RZ, [RZ] ;  /* 0x00000000fffff984 */ /* 0x000fe20000000800 */
[----:B------:R1:W-:Y:S04]  /*3770*/  LDGSTS.E.BYPASS.LTC128B.128.ZFILL [R182+0x7100], [R8.64], P6 ;  /* 0x0710000008b67fae */ /* 0x0003e8000b141d46 */
[----:B------:R1:W-:Y:S04]  /*3780*/  LDGSTS.E.BYPASS.LTC128B.128.ZFILL [R182+0x9100], [R6.64], P5 ;  /* 0x0910000006b67fae */ /* 0x0003e8000a941d46 */
[----:B------:R1:W-:Y:S02]  /*3790*/  LDGSTS.E.BYPASS.LTC128B.128.ZFILL [R182+0xb100], [R2.64], P0 ;  /* 0x0b10000002b67fae */ /* 0x0003e40008141d46 */
.L_x_1028:
[----:B--234-:R-:W-:Y:S05]  /*37a0*/  BSYNC B0 ;  /* 0x0000000000007941 */ /* 0x01cfea0003800000 */
.L_x_1027:
[----:B-1----:R-:W2:Y:S01]  /*37b0*/  LDL R2, [R1] ;  /* 0x0000000001027983 */ /* 0x002ea20000100800 */
[----:B------:R-:W-:Y:S01]  /*37c0*/  MOV R0, 0x1 ;  /* 0x0000000100007802 */ /* 0x000fe20000000f00 */
[----:B------:R-:W-:-:S02]  /*37d0*/  IMAD.MOV.U32 R3, RZ, RZ, c[0x0][0x2ac] ;  /* 0x0000ab00ff037624 */ /* 0x000fc400078e00ff */
[----:B------:R-:W0:Y:S01]  /*37e0*/  LDGDEPBAR ;  /* 0x00000000000079af */ /* 0x000e220000000000 */
[----:B------:R-:W-:Y:S02]  /*37f0*/  IMAD.IADD R6, R106, 0x1, -R225 ;  /* 0x000000016a067824 */ /* 0x000fe400078e0ae1 */
[----:B------:R-:W-:-:S04]  /*3800*/  IMAD R0, R100, -0x40, R0 ;  /* 0xffffffc064007824 */ /* 0x000fc800078e0200 */
[----:B------:R-:W-:-:S05]  /*3810*/  IMAD R0, R3, c[0x0][0x1d0], R0 ;  /* 0x0000740003007a24 */ /* 0x000fca00078e0200 */
[----:B------:R-:W-:Y:S02]  /*3820*/  IADD3 R5, R0, -c[0x0][0x168], -R225 ;  /* 0x80005a0000057a10 */ /* 0x000fe40007ffe8e1 */
[----:B--2---:R-:W-:-:S04]  /*3830*/  IADD3 R210, R2, R229, RZ ;  /* 0x000000e502d27210 */ /* 0x004fc80007ffe0ff */
[----:B------:R-:W-:Y:S01]  /*3840*/  MOV R4, R210 ;  /* 0x000000d200047202 */ /* 0x000fe20000000f00 */
[----:B------:R-:W-:-:S05]  /*3850*/  @P4 IMAD.HI.U32 R2, R210, c[0x0][0x2c8], RZ ;  /* 0x0000b200d2024a27 */ /* 0x000fca00078e00ff */
[----:B------:R-:W-:Y:S01]  /*3860*/  @P4 SHF.R.U32.HI R4, RZ, c[0x0][0x2cc], R2 ;  /* 0x0000b300ff044a19 */ /* 0x000fe20000011602 */
[----:B------:R-:W-:Y:S05]  /*3870*/  BRA.DIV ~URZ, `(.L_x_1031) ;  /* 0x0000a7027f007947 */ /* 0x000fea000b800000 */
[----:B------:R1:W2:Y:S02]  /*3880*/  SHFL.IDX PT, R0, R4, RZ, 0x1c1f ;  /* 0x001c1fff04007589 */ /* 0x0002a400000e0000 */
.L_x_1075:
[----:B--2---:R-:W-:-:S05]  /*3890*/  IMAD.IADD R0, R5, 0x1, R0 ;  /* 0x0000000105007824 */ /* 0x004fca00078e0200 */
[----:B------:R-:W-:-:S04]  /*38a0*/  IMNMX R0, R6, R0, PT ;  /* 0x0000000006007217 */ /* 0x000fc80003800200 */
[C---:B------:R-:W-:Y:S02]  /*38b0*/  ISETP.GT.AND P6, PT, R0.reuse, RZ, PT ;  /* 0x000000ff0000720c */ /* 0x040fe40003fc4270 */
[C---:B------:R-:W-:Y:S02]  /*38c0*/  ISETP.GT.AND P5, PT, R0.reuse, 0x1, PT ;  /* 0x000000010000780c */ /* 0x040fe40003fa4270 */
[C---:B------:R-:W-:Y:S02]  /*38d0*/  ISETP.GT.AND P2, PT, R0.reuse, 0x8, PT ;  /* 0x000000080000780c */ /* 0x040fe40003f44270 */
[----:B------:R-:W-:Y:S02]  /*38e0*/  ISETP.GT.AND P0, PT, R0, 0x9, PT ;  /* 0x000000090000780c */ /* 0x000fe40003f04270 */
[----:B------:R-:W-:Y:S02]  /*38f0*/  FSEL R8, R78, -INF , P6 ;  /* 0xff8000004e087808 */ /* 0x000fe40003000000 */
[----:B------:R-:W-:-:S02]  /*3900*/  FSEL R9, R76, -INF , P5 ;  /* 0xff8000004c097808 */ /* 0x000fc40002800000 */
[----:B------:R-:W-:Y:S02]  /*3910*/  FSEL R11, R64, -INF , P2 ;  /* 0xff800000400b7808 */ /* 0x000fe40001000000 */
[----:B------:R-:W-:Y:S02]  /*3920*/  FSEL R13, R57, -INF , P0 ;  /* 0xff800000390d7808 */ /* 0x000fe40000000000 */
[C---:B------:R-:W-:Y:S02]  /*3930*/  ISETP.GT.AND P6, PT, R0.reuse, 0x10, PT ;  /* 0x000000100000780c */ /* 0x040fe40003fc4270 */
[C---:B------:R-:W-:Y:S02]  /*3940*/  ISETP.GT.AND P5, PT, R0.reuse, 0x11, PT ;  /* 0x000000110000780c */ /* 0x040fe40003fa4270 */
[C---:B------:R-:W-:Y:S02]  /*3950*/  ISETP.GT.AND P2, PT, R0.reuse, 0x18, PT ;  /* 0x000000180000780c */ /* 0x040fe40003f44270 */
[----:B------:R-:W-:-:S02]  /*3960*/  ISETP.GT.AND P0, PT, R0, 0x19, PT ;  /* 0x000000190000780c */ /* 0x000fc40003f04270 */
[----:B------:R-:W-:Y:S02]  /*3970*/  FSEL R15, R56, -INF , P6 ;  /* 0xff800000380f7808 */ /* 0x000fe40003000000 */
[----:B------:R-:W-:Y:S02]  /*3980*/  FSEL R21, R52, -INF , P5 ;  /* 0xff80000034157808 */ /* 0x000fe40002800000 */
[----:B------:R-:W-:Y:S02]  /*3990*/  FSEL R22, R40, -INF , P2 ;  /* 0xff80000028167808 */ /* 0x000fe40001000000 */
[----:B------:R-:W-:Y:S02]  /*39a0*/  FSEL R23, R25, -INF , P0 ;  /* 0xff80000019177808 */ /* 0x000fe40000000000 */
[C---:B------:R-:W-:Y:S02]  /*39b0*/  ISETP.GT.AND P6, PT, R0.reuse, 0x20, PT ;  /* 0x000000200000780c */ /* 0x040fe40003fc4270 */
[----:B------:R-:W-:-:S02]  /*39c0*/  ISETP.GT.AND P5, PT, R0, 0x21, PT ;  /* 0x000000210000780c */ /* 0x000fc40003fa4270 */
[C---:B------:R-:W-:Y:S02]  /*39d0*/  ISETP.GT.AND P2, PT, R0.reuse, 0x28, PT ;  /* 0x000000280000780c */ /* 0x040fe40003f44270 */
[----:B------:R-:W-:Y:S02]  /*39e0*/  ISETP.GT.AND P0, PT, R0, 0x29, PT ;  /* 0x000000290000780c */ /* 0x000fe40003f04270 */
[----:B------:R-:W-:Y:S02]  /*39f0*/  FSEL R95, R32, -INF , P6 ;  /* 0xff800000205f7808 */ /* 0x000fe40003000000 */
[----:B------:R-:W-:Y:S02]  /*3a00*/  FSEL R94, R33, -INF , P5 ;  /* 0xff800000215e7808 */ /* 0x000fe40002800000 */
[----:B------:R-:W-:Y:S02]  /*3a10*/  FSEL R93, R24, -INF , P2 ;  /* 0xff800000185d7808 */ /* 0x000fe40001000000 */
[----:B------:R-:W-:-:S02]  /*3a20*/  FSEL R92, R19, -INF , P0 ;  /* 0xff800000135c7808 */ /* 0x000fc40000000000 */
[C---:B------:R-:W-:Y:S02]  /*3a30*/  ISETP.GT.AND P6, PT, R0.reuse, 0x30, PT ;  /* 0x000000300000780c */ /* 0x040fe40003fc4270 */
[C---:B------:R-:W-:Y:S02]  /*3a40*/  ISETP.GT.AND P5, PT, R0.reuse, 0x31, PT ;  /* 0x000000310000780c */ /* 0x040fe40003fa4270 */
[C---:B------:R-:W-:Y:S02]  /*3a50*/  ISETP.GT.AND P2, PT, R0.reuse, 0x38, PT ;  /* 0x000000380000780c */ /* 0x040fe40003f44270 */
[----:B------:R-:W-:Y:S02]  /*3a60*/  ISETP.GT.AND P0, PT, R0, 0x39, PT ;  /* 0x000000390000780c */ /* 0x000fe40003f04270 */
[----:B------:R-:W-:Y:S02]  /*3a70*/  FSEL R185, R18, -INF , P6 ;  /* 0xff80000012b97808 */ /* 0x000fe40003000000 */
[----:B------:R-:W-:-:S02]  /*3a80*/  FSEL R184, R17, -INF , P5 ;  /* 0xff80000011b87808 */ /* 0x000fc40002800000 */
[----:B------:R-:W-:Y:S02]  /*3a90*/  FSEL R159, R16, -INF , P2 ;  /* 0xff800000109f7808 */ /* 0x000fe40001000000 */
[----:B------:R-:W-:Y:S01]  /*3aa0*/  FSEL R158, R14, -INF , P0 ;  /* 0xff8000000e9e7808 */ /* 0x000fe20000000000 */
[----:B------:R-:W-:Y:S05]  /*3ab0*/  BRA.DIV ~URZ, `(.L_x_1032) ;  /* 0x0000a5227f007947 */ /* 0x000fea000b800000 */
[----:B------:R-:W2:Y:S01]  /*3ac0*/  SHFL.IDX PT, R0, R4, 0x1, 0x1c1f ;  /* 0x003c1f0004007f89 */ /* 0x000ea200000e0000 */
[----:B------:R-:W-:-:S04]  /*3ad0*/  FMNMX.FTZ R2, R8, R9, !PT ;  /* 0x0000000908027209 */ /* 0x000fc80007810000 */
[----:B------:R-:W-:-:S04]  /*3ae0*/  FMNMX.FTZ R2, R11, R2, !PT ;  /* 0x000000020b027209 */ /* 0x000fc80007810000 */
[----:B------:R-:W-:-:S04]  /*3af0*/  FMNMX.FTZ R2, R13, R2, !PT ;  /* 0x000000020d027209 */ /* 0x000fc80007810000 */
[----:B------:R-:W-:-:S04]  /*3b00*/  FMNMX.FTZ R2, R15, R2, !PT ;  /* 0x000000020f027209 */ /* 0x000fc80007810000 */
[----:B------:R-:W-:-:S04]  /*3b10*/  FMNMX.FTZ R2, R21, R2, !PT ;  /* 0x0000000215027209 */ /* 0x000fc80007810000 */
[----:B------:R-:W-:Y:S01]  /*3b20*/  FMNMX.FTZ R2, R22, R2, !PT ;  /* 0x0000000216027209 */ /* 0x000fe20007810000 */
[----:B--2---:R-:W-:-:S03]  /*3b30*/  IMAD.IADD R0, R5, 0x1, R0 ;  /* 0x0000000105007824 */ /* 0x004fc600078e0200 */
[----:B------:R-:W-:Y:S02]  /*3b40*/  FMNMX.FTZ R2, R23, R2, !PT ;  /* 0x0000000217027209 */ /* 0x000fe40007810000 */
[----:B------:R-:W-:Y:S02]  /*3b50*/  IMNMX R0, R6, R0, PT ;  /* 0x0000000006007217 */ /* 0x000fe40003800200 */
[----:B------:R-:W-:Y:S02]  /*3b60*/  FMNMX.FTZ R2, R95, R2, !PT ;  /* 0x000000025f027209 */ /* 0x000fe40007810000 */
[C---:B------:R-:W-:Y:S02]  /*3b70*/  ISETP.GT.AND P5, PT, R0.reuse, RZ, PT ;  /* 0x000000ff0000720c */ /* 0x040fe40003fa4270 */
[C---:B------:R-:W-:Y:S02]  /*3b80*/  ISETP.GT.AND P2, PT, R0.reuse, 0x1, PT ;  /* 0x000000010000780c */ /* 0x040fe40003f44270 */
[----:B------:R-:W-:-:S02]  /*3b90*/  ISETP.GT.AND P0, PT, R0, 0x8, PT ;  /* 0x000000080000780c */ /* 0x000fc40003f04270 */
[----:B------:R-:W-:Y:S02]  /*3ba0*/  FSEL R5, R77, -INF , P5 ;  /* 0xff8000004d057808 */ /* 0x000fe40002800000 */
[----:B------:R-:W-:Y:S02]  /*3bb0*/  FSEL R6, R67, -INF , P2 ;  /* 0xff80000043067808 */ /* 0x000fe40001000000 */
[----:B------:R-:W-:Y:S02]  /*3bc0*/  ISETP.GT.AND P2, PT, R0, 0x9, PT ;  /* 0x000000090000780c */ /* 0x000fe40003f44270 */
[----:B------:R-:W-:Y:S02]  /*3bd0*/  FSEL R7, R66, -INF , P0 ;  /* 0xff80000042077808 */ /* 0x000fe40000000000 */
[----:B------:R-:W-:Y:S02]  /*3be0*/  FMNMX.FTZ R3, R5, R6, !PT ;  /* 0x0000000605037209 */ /* 0x000fe40007810000 */
[----:B------:R-:W-:-:S02]  /*3bf0*/  ISETP.GT.AND P0, PT, R0, 0x10, PT ;  /* 0x000000100000780c */ /* 0x000fc40003f04270 */
[----:B------:R-:W-:Y:S02]  /*3c00*/  FSEL R10, R65, -INF , P2 ;  /* 0xff800000410a7808 */ /* 0x000fe40001000000 */
[----:B------:R-:W-:Y:S02]  /*3c10*/  FMNMX.FTZ R3, R7, R3, !PT ;  /* 0x0000000307037209 */ /* 0x000fe40007810000 */
        /* <DEDUP_REMOVED lines=15> */
[----:B------:R-:W-:-:S02]  /*3d10*/  FMNMX.FTZ R2, R94, R2, !PT ;  /* 0x000000025e027209 */ /* 0x000fc40007810000 */
[C---:B------:R-:W-:Y:S02]  /*3d20*/  ISETP.GT.AND P0, PT, R0.reuse, 0x28, PT ;  /* 0x000000280000780c */ /* 0x040fe40003f04270 */
[----:B------:R-:W-:Y:S02]  /*3d30*/  FSEL R81, R35, -INF , P2 ;  /* 0xff80000023517808 */ /* 0x000fe40001000000 */
[----:B------:R-:W-:Y:S02]  /*3d40*/  FMNMX.FTZ R3, R83, R3, !PT ;  /* 0x0000000353037209 */ /* 0x000fe40007810000 */
[----:B------:R-:W-:Y:S02]  /*3d50*/  FMNMX.FTZ R2, R93, R2, !PT ;  /* 0x000000025d027209 */ /* 0x000fe40007810000 */
[----:B------:R-:W-:Y:S02]  /*3d60*/  ISETP.GT.AND P2, PT, R0, 0x29, PT ;  /* 0x000000290000780c */ /* 0x000fe40003f44270 */
        /* <DEDUP_REMOVED lines=19> */
[----:B------:R-:W-:Y:S02]  /*3ea0*/  FSEL R102, R26, -INF , P2 ;  /* 0xff8000001a667808 */ /* 0x000fe40001000000 */
[----:B------:R-:W-:Y:S02]  /*3eb0*/  FMNMX.FTZ R2, R101, R3, !PT ;  /* 0x0000000365027209 */ /* 0x000fe40007810000 */
[----:B------:R-:W2:Y:S02]  /*3ec0*/  SHFL.BFLY PT, R3, R0, 0x2, 0x1f ;  /* 0x0c401f0000037f89 */ /* 0x000ea400000e0000 */
[----:B------:R-:W-:-:S05]  /*3ed0*/  FMNMX.FTZ R2, R102, R2, !PT ;  /* 0x0000000266027209 */ /* 0x000fca0007810000 */
[----:B------:R-:W3:Y:S01]  /*3ee0*/  SHFL.BFLY PT, R12, R2, 0x2, 0x1f ;  /* 0x0c401f00020c7f89 */ /* 0x000ee200000e0000 */
[----:B--2---:R-:W-:-:S05]  /*3ef0*/  FMNMX.FTZ R0, R3, R0, !PT ;  /* 0x0000000003007209 */ /* 0x004fca0007810000 */
[----:B------:R-:W2:Y:S01]  /*3f00*/  SHFL.BFLY PT, R100, R0, 0x1, 0x1f ;  /* 0x0c201f0000647f89 */ /* 0x000ea200000e0000 */
[----:B---3--:R-:W-:-:S05]  /*3f10*/  FMNMX.FTZ R12, R2, R12, !PT ;  /* 0x0000000c020c7209 */ /* 0x008fca0007810000 */
[----:B------:R3:W4:Y:S01]  /*3f20*/  SHFL.BFLY PT, R3, R12, 0x1, 0x1f ;  /* 0x0c201f000c037f89 */ /* 0x00072200000e0000 */
[----:B--2---:R-:W-:-:S05]  /*3f30*/  FMNMX.FTZ R100, R0, R100, !PT ;  /* 0x0000006400647209 */ /* 0x004fca0007810000 */
.L_x_1076:
[C---:B------:R-:W-:Y:S01]  /*3f40*/  FMUL.FTZ R2, R100.reuse, c[0x0][0x2d0] ;  /* 0x0000b40064027a20 */ /* 0x040fe20000410000 */
[----:B------:R-:W-:Y:S01]  /*3f50*/  FSETP.NEU.FTZ.AND P0, PT, R100, -INF , PT ;  /* 0xff8000006400780b */ /* 0x000fe20003f1d000 */
[----:B------:R-:W-:Y:S01]  /*3f60*/  WARPSYNC 0xffffffff ;  /* 0xffffffff00007948 */ /* 0x000fe20003800000 */
[----:B---34-:R-:W-:Y:S01]  /*3f70*/  FMNMX.FTZ R12, R3, R12, !PT ;  /* 0x0000000c030c7209 */ /* 0x018fe20007810000 */
[----:B------:R-:W-:Y:S01]  /*3f80*/  LDSM.16.MT88.4 R16, [R162] ;  /* 0x00000000a210783b */ /* 0x000fe20000004200 */
[----:B------:R-:W-:Y:S02]  /*3f90*/  FSEL R2, R2, RZ, P0 ;  /* 0x000000ff02027208 */ /* 0x000fe40000000000 */
[----:B------:R-:W-:Y:S01]  /*3fa0*/  FSETP.NEU.FTZ.AND P0, PT, R12, -INF , PT ;  /* 0xff8000000c00780b */ /* 0x000fe20003f1d000 */
[----:B------:R-:W-:Y:S02]  /*3fb0*/  LDSM.16.MT88.4 R32, [R165] ;  /* 0x00000000a520783b */ /* 0x000fe40000004200 */
[----:B------:R-:W-:-:S02]  /*3fc0*/  FFMA.FTZ R0, R8, c[0x0][0x2d0], -R2 ;  /* 0x0000b40008007a23 */ /* 0x000fc40000010802 */
        /* <DEDUP_REMOVED lines=8> */
[----:B--2---:R-:W-:-:S03]  /*4050*/  FFMA.FTZ R0, R9, c[0x0][0x2d0], -R2 ;  /* 0x0000b40009007a23 */ /* 0x004fc60000010802 */
[----:B------:R-:W-:Y:S01]  /*4060*/  LDSM.16.MT88.4 R68, [R162+0x4000] ;  /* 0x00400000a244783b */ /* 0x000fe20000004200 */
[----:B------:R2:W4:Y:S01]  /*4070*/  MUFU.EX2 R195, R0 ;  /* 0x0000000000c37308 */ /* 0x0005220000000800 */
[----:B---3--:R-:W-:-:S07]  /*4080*/  FFMA.FTZ R3, R13, c[0x0][0x2d0], -R2 ;  /* 0x0000b4000d037a23 */ /* 0x008fce0000010802 */
[----:B------:R3:W-:Y:S01]  /*4090*/  MUFU.EX2 R204, R3 ;  /* 0x0000000300cc7308 */ /* 0x0007e20000000800 */
[----:B--2---:R-:W-:Y:S01]  /*40a0*/  FMUL.FTZ R0, R12, c[0x0][0x2d0] ;  /* 0x0000b4000c007a20 */ /* 0x004fe20000410000 */
[----:B----4-:R-:W-:-:S04]  /*40b0*/  F2FP.PACK_AB R8, R195, R202 ;  /* 0x000000cac308723e */ /* 0x010fc800000000ff */
[----:B------:R-:W-:-:S05]  /*40c0*/  FSEL R0, R0, RZ, P0 ;  /* 0x000000ff00007208 */ /* 0x000fca0000000000 */
[----:B---3--:R-:W-:-:S04]  /*40d0*/  FFMA.FTZ R3, R5, c[0x0][0x2d0], -R0 ;  /* 0x0000b40005037a23 */ /* 0x008fc80000010800 */
[----:B------:R2:W-:Y:S02]  /*40e0*/  MUFU.EX2 R203, R3 ;  /* 0x0000000300cb7308 */ /* 0x0005e40000000800 */
[----:B--2---:R-:W-:-:S06]  /*40f0*/  FFMA.FTZ R3, R6, c[0x0][0x2d0], -R0 ;  /* 0x0000b40006037a23 */ /* 0x004fcc0000010800 */
[----:B------:R2:W3:Y:S02]  /*4100*/  MUFU.EX2 R199, R3 ;  /* 0x0000000300c77308 */ /* 0x0004e40000000800 */
[--C-:B--2---:R-:W-:Y:S01]  /*4110*/  FFMA.FTZ R3, R7, c[0x0][0x2d0], -R0.reuse ;  /* 0x0000b40007037a23 */ /* 0x104fe20000010800 */
[----:B---3--:R-:W-:Y:S01]  /*4120*/  F2FP.PACK_AB R9, R199, R203 ;  /* 0x000000cbc709723e */ /* 0x008fe200000000ff */
[----:B-1----:R-:W1:Y:S04]  /*4130*/  LDSM.16.MT88.4 R4, [R163] ;  /* 0x00000000a304783b */ /* 0x002e680000004200 */
[----:B------:R2:W-:Y:S02]  /*4140*/  MUFU.EX2 R201, R3 ;  /* 0x0000000300c97308 */ /* 0x0005e40000000800 */
[----:B--2---:R-:W-:Y:S01]  /*4150*/  FFMA.FTZ R3, R10, c[0x0][0x2d0], -R0 ;  /* 0x0000b4000a037a23 */ /* 0x004fe20000010800 */
[----:B------:R-:W-:-:S05]  /*4160*/  F2FP.PACK_AB R10, R204, R198 ;  /* 0x000000c6cc0a723e */ /* 0x000fca00000000ff */
        /* <DEDUP_REMOVED lines=16> */
[----:B-1----:R-:W-:Y:S01]  /*4270*/  FFMA.FTZ R3, R14, c[0x0][0x2d0], -R0 ;  /* 0x0000b4000e037a23 */ /* 0x002fe20000010800 */
[----:B--2---:R-:W-:-:S05]  /*4280*/  F2FP.PACK_AB R6, R235, R233 ;  /* 0x000000e9eb06723e */ /* 0x004fca00000000ff */
[----:B------:R1:W-:Y:S02]  /*4290*/  MUFU.EX2 R211, R3 ;  /* 0x0000000300d37308 */ /* 0x0003e40000000800 */
[--C-:B-1----:R-:W-:Y:S02]  /*42a0*/  FFMA.FTZ R3, R20, c[0x0][0x2d0], -R0.reuse ;  /* 0x0000b40014037a23 */ /* 0x102fe40000010800 */
[----:B------:R-:W-:Y:S04]  /*42b0*/  HMMA.16816.F32 R20, R8, R32, RZ ;  /* 0x000000200814723c */ /* 0x000fe800000018ff */
        /* <DEDUP_REMOVED lines=23> */
[C---:B------:R-:W-:Y:S01]  /*4430*/  HMMA.16816.F32 R136, R4.reuse, R40, R20 ;  /* 0x000000280488723c */ /* 0x040fe20000001814 */
[----:B------:R-:W-:Y:S07]  /*4440*/  LDSM.16.MT88.4 R40, [R162+0x2800] ;  /* 0x00280000a228783b */ /* 0x000fee0000004200 */
[----:B------:R-:W-:Y:S01]  /*4450*/  HMMA.16816.F32 R120, R4, R46, R28 ;  /* 0x0000002e0478723c */ /* 0x000fe2000000181c */
[----:B-----5:R-:W-:-:S07]  /*4460*/  FFMA.FTZ R3, R92, c[0x0][0x2d0], -R2 ;  /* 0x0000b4005c037a23 */ /* 0x020fce0000010802 */
[C---:B------:R-:W-:Y:S01]  /*4470*/  HMMA.16816.F32 R20, R8.reuse, R64, RZ ;  /* 0x000000400814723c */ /* 0x040fe200000018ff */
[----:B------:R-:W5:Y:S01]  /*4480*/  LDSM.16.MT88.4 R64, [R164+0x2800] ;  /* 0x00280000a440783b */ /* 0x000f620000004200 */
[----:B------:R2:W2:Y:S06]  /*4490*/  MUFU.EX2 R194, R3 ;  /* 0x0000000300c27308 */ /* 0x0004ac0000000800 */
[C---:B-1----:R-:W-:Y:S08]  /*44a0*/  HMMA.16816.F32 R44, R8.reuse, R24, RZ ;  /* 0x00000018082c723c */ /* 0x042ff000000018ff */
[----:B------:R-:W-:Y:S01]  /*44b0*/  HMMA.16816.F32 R32, R8, R26, RZ ;  /* 0x0000001a0820723c */ /* 0x000fe200000018ff */
[----:B--2---:R-:W-:-:S04]  /*44c0*/  FFMA.FTZ R3, R83, c[0x0][0x2d0], -R0 ;  /* 0x0000b40053037a23 */ /* 0x004fc80000010800 */
[----:B------:R1:W-:Y:S03]  /*44d0*/  MUFU.EX2 R187, R3 ;  /* 0x0000000300bb7308 */ /* 0x0003e60000000800 */
[----:B---3--:R-:W-:Y:S08]  /*44e0*/  HMMA.16816.F32 R108, R4, R38, R16 ;  /* 0x00000026046c723c */ /* 0x008ff00000001810 */
[----:B----4-:R-:W-:Y:S01]  /*44f0*/  HMMA.16816.F32 R16, R8, R56, RZ ;  /* 0x000000380810723c */ /* 0x010fe200000018ff */
[----:B-1----:R-:W-:-:S07]  /*4500*/  FFMA.FTZ R3, R81, c[0x0][0x2d0], -R0 ;  /* 0x0000b40051037a23 */ /* 0x002fce0000010800 */
[C---:B------:R-:W-:Y:S01]  /*4510*/  HMMA.16816.F32 R128, R4.reuse, R52, R44 ;  /* 0x000000340480723c */ /* 0x040fe2000000182c */
[----:B------:R1:W2:Y:S07]  /*4520*/  MUFU.EX2 R188, R3 ;  /* 0x0000000300bc7308 */ /* 0x0002ae0000000800 */
[----:B------:R-:W-:Y:S01]  /*4530*/  HMMA.16816.F32 R148, R4, R36, R20 ;  /* 0x000000240494723c */ /* 0x000fe20000001814 */
[----:B------:R-:W3:Y:S07]  /*4540*/  LDSM.16.MT88.4 R36, [R162+0x4800] ;  /* 0x00480000a224783b */ /* 0x000eee0000004200 */
[----:B------:R-:W-:Y:S01]  /*4550*/  HMMA.16816.F32 R28, R8, R60, RZ ;  /* 0x0000003c081c723c */ /* 0x000fe200000018ff */
[----:B-1----:R-:W-:-:S04]  /*4560*/  FFMA.FTZ R3, R82, c[0x0][0x2d0], -R0 ;  /* 0x0000b40052037a23 */ /* 0x002fc80000010800 */
[----:B------:R1:W-:Y:S03]  /*4570*/  MUFU.EX2 R189, R3 ;  /* 0x0000000300bd7308 */ /* 0x0003e60000000800 */
[C---:B------:R-:W-:Y:S01]  /*4580*/  HMMA.16816.F32 R52, R4.reuse, R54, R32 ;  /* 0x000000360434723c */ /* 0x040fe20000001820 */
[----:B------:R-:W4:Y:S07]  /*4590*/  LDSM.16.MT88.4 R32, [R163+0x4000] ;  /* 0x00400000a320783b */ /* 0x000f2e0000004200 */
[----:B-----5:R-:W-:Y:S01]  /*45a0*/  HMMA.16816.F32 R84, R4, R64, R16 ;  /* 0x000000400454723c */ /* 0x020fe20000001810 */
[----:B-1----:R-:W-:-:S07]  /*45b0*/  FFMA.FTZ R3, R80, c[0x0][0x2d0], -R0 ;  /* 0x0000b40050037a23 */ /* 0x002fce0000010800 */
[C---:B------:R-:W-:Y:S01]  /*45c0*/  HMMA.16816.F32 R16, R8.reuse, R68, RZ ;  /* 0x000000440810723c */ /* 0x040fe200000018ff */
[----:B------:R1:W5:Y:S07]  /*45d0*/  MUFU.EX2 R191, R3 ;  /* 0x0000000300bf7308 */ /* 0x00036e0000000800 */
[----:B------:R-:W-:Y:S01]  /*45e0*/  HMMA.16816.F32 R24, R8, R62, RZ ;  /* 0x0000003e0818723c */ /* 0x000fe200000018ff */
[----:B------:R-:W2:Y:S07]  /*45f0*/  LDSM.16.MT88.4 R60, [R165+0x2800] ;  /* 0x00280000a53c783b */ /* 0x000eae0000004200 */
[----:B------:R-:W-:Y:S01]  /*4600*/  HMMA.16816.F32 R124, R4, R40, R28 ;  /* 0x00000028047c723c */ /* 0x000fe2000000181c */
[----:B------:R-:W2:Y:S01]  /*4610*/  LDSM.16.MT88.4 R28, [R163+0x4800] ;  /* 0x00480000a31c783b */ /* 0x000ea20000004200 */
[----:B-1----:R-:W-:-:S04]  /*4620*/  FFMA.FTZ R3, R185, c[0x0][0x2d0], -R2 ;  /* 0x0000b400b9037a23 */ /* 0x002fc80000010802 */
[----:B------:R1:W-:Y:S02]  /*4630*/  MUFU.EX2 R14, R3 ;  /* 0x00000003000e7308 */ /* 0x0003e40000000800 */
[C---:B------:R-:W-:Y:S08]  /*4640*/  HMMA.16816.F32 R20, R8.reuse, R50, RZ ;  /* 0x000000320814723c */ /* 0x040ff000000018ff */
[----:B------:R-:W-:Y:S01]  /*4650*/  HMMA.16816.F32 R44, R8, R48, RZ ;  /* 0x00000030082c723c */ /* 0x000fe200000018ff */
[----:B-1----:R-:W-:Y:S01]  /*4660*/  FFMA.FTZ R3, R184, c[0x0][0x2d0], -R2 ;  /* 0x0000b400b8037a23 */ /* 0x002fe20000010802 */
[----:B------:R-:W-:-:S06]  /*4670*/  IADD3 R184, R196, -0x2, RZ ;  /* 0xfffffffec4b87810 */ /* 0x000fcc0007ffe0ff */
[----:B---3--:R-:W-:Y:S01]  /*4680*/  HMMA.16816.F32 R72, R4, R36, R16 ;  /* 0x000000240448723c */ /* 0x008fe20000001810 */
[----:B------:R1:W3:Y:S07]  /*4690*/  MUFU.EX2 R205, R3 ;  /* 0x0000000300cd7308 */ /* 0x0002ee0000000800 */
[----:B----4-:R-:W-:Y:S08]  /*46a0*/  HMMA.16816.F32 R16, R8, R34, RZ ;  /* 0x000000220810723c */ /* 0x010ff000000018ff */
[----:B------:R-:W-:Y:S01]  /*46b0*/  HMMA.16816.F32 R116, R4, R42, R24 ;  /* 0x0000002a0474723c */ /* 0x000fe20000001818 */
[----:B-1----:R-:W-:-:S02]  /*46c0*/  FFMA.FTZ R3, R159, c[0x0][0x2d0], -R2 ;  /* 0x0000b4009f037a23 */ /* 0x002fc40000010802 */
[----:B------:R-:W-:Y:S02]  /*46d0*/  FFMA.FTZ R2, R158, c[0x0][0x2d0], -R2 ;  /* 0x0000b4009e027a23 */ /* 0x000fe40000010802 */
[----:B------:R1:W-:Y:S03]  /*46e0*/  MUFU.EX2 R159, R3 ;  /* 0x00000003009f7308 */ /* 0x0003e60000000800 */
[----:B------:R-:W-:Y:S05]  /*46f0*/  HMMA.16816.F32 R24, R8, R58, RZ ;  /* 0x0000003a0818723c */ /* 0x000fea00000018ff */
[----:B------:R4:W3:Y:S03]  /*4700*/  MUFU.EX2 R15, R2 ;  /* 0x00000002000f7308 */ /* 0x0008e60000000800 */
[----:B--2---:R-:W-:Y:S01]  /*4710*/  HMMA.16816.F32 R88, R4, R62, R20 ;  /* 0x0000003e0458723c */ /* 0x004fe20000001814 */
[----:B-1----:R-:W-:-:S07]  /*4720*/  FADD.FTZ R3, R202, R195 ;  /* 0x000000c3ca037221 */ /* 0x002fce0000010000 */
[----:B------:R-:W-:Y:S01]  /*4730*/  HMMA.16816.F32 R96, R4, R60, R44 ;  /* 0x0000003c0460723c */ /* 0x000fe2000000182c */
[----:B----4-:R-:W-:-:S07]  /*4740*/  FFMA.FTZ R2, R157, c[0x0][0x2d0], -R0 ;  /* 0x0000b4009d027a23 */ /* 0x010fce0000010800 */
[----:B------:R-:W-:Y:S01]  /*4750*/  HMMA.16816.F32 R20, R8, R32, RZ ;  /* 0x000000200814723c */ /* 0x000fe200000018ff */
[----:B------:R-:W1:Y:S07]  /*4760*/  LDSM.16.MT88.4 R32, [R165+0x4000] ;  /* 0x00400000a520783b */ /* 0x000e6e0000004200 */
[C---:B------:R-:W-:Y:S01]  /*4770*/  HMMA.16816.F32 R44, R4.reuse, R30, R16 ;  /* 0x0000001e042c723c */ /* 0x040fe20000001810 */
[----:B------:R-:W2:Y:S07]  /*4780*/  LDSM.16.MT88.4 R16, [R164+0x4000] ;  /* 0x00400000a410783b */ /* 0x000eae0000004200 */
[----:B------:R-:W-:Y:S08]  /*4790*/  HMMA.16816.F32 R76, R4, R66, R24 ;  /* 0x00000042044c723c */ /* 0x000ff00000001818 */
[----:B------:R-:W-:Y:S08]  /*47a0*/  HMMA.16816.F32 R24, R8, R70, RZ ;  /* 0x000000460818723c */ /* 0x000ff000000018ff */
[----:B------:R-:W-:Y:S01]  /*47b0*/  HMMA.16816.F32 R48, R4, R28, R20 ;  /* 0x0000001c0430723c */ /* 0x000fe20000001814 */
[----:B------:R-:W4:Y:S07]  /*47c0*/  LDSM.16.MT88.4 R28, [R165+0x4800] ;  /* 0x00480000a51c783b */ /* 0x000f2e0000004200 */
[----:B-1----:R-:W-:Y:S08]  /*47d0*/  HMMA.16816.F32 R20, R8, R34, RZ ;  /* 0x000000220814723c */ /* 0x002ff000000018ff */
[----:B------:R-:W-:Y:S08]  /*47e0*/  HMMA.16816.F32 R56, R4, R38, R24 ;  /* 0x000000260438723c */ /* 0x000ff00000001818 */
[C---:B------:R-:W-:Y:S08]  /*47f0*/  HMMA.16816.F32 R24, R8.reuse, R32, RZ ;  /* 0x000000200818723c */ /* 0x040ff000000018ff */
[C---:B--2---:R-:W-:Y:S08]  /*4800*/  HMMA.16816.F32 R32, R8.reuse, R16, RZ ;  /* 0x000000100820723c */ /* 0x044ff000000018ff */
[----:B------:R-:W-:Y:S01]  /*4810*/  HMMA.16816.F32 R8, R8, R18, RZ ;  /* 0x000000120808723c */ /* 0x000fe200000018ff */
[----:B------:R-:W1:Y:S07]  /*4820*/  LDSM.16.MT88.4 R16, [R164+0x4800] ;  /* 0x00480000a410783b */ /* 0x000e6e0000004200 */
[C---:B----4-:R-:W-:Y:S08]  /*4830*/  HMMA.16816.F32 R36, R4.reuse, R28, R24 ;  /* 0x0000001c0424723c */ /* 0x050ff00000001818 */
[C---:B------:R-:W-:Y:S08]  /*4840*/  HMMA.16816.F32 R20, R4.reuse, R30, R20 ;  /* 0x0000001e0414723c */ /* 0x040ff00000001814 */
[C---:B-1----:R-:W-:Y:S08]  /*4850*/  HMMA.16816.F32 R32, R4.reuse, R16, R32 ;  /* 0x000000100420723c */ /* 0x042ff00000001820 */
[----:B------:R-:W-:Y:S01]  /*4860*/  HMMA.16816.F32 R16, R4, R18, R8 ;  /* 0x000000120410723c */ /* 0x000fe20000001808 */
[----:B------:R-:W1:Y:S06]  /*4870*/  LDSM.16.MT88.4 R8, [R162+0x1000] ;  /* 0x00100000a208783b */ /* 0x000e6c0000004200 */
[----:B------:R-:W-:-:S02]  /*4880*/  F2FP.PACK_AB R4, R192, R190 ;  /* 0x000000bec004723e */ /* 0x000fc400000000ff */
[----:B------:R-:W-:Y:S02]  /*4890*/  F2FP.PACK_AB R6, R194, R193 ;  /* 0x000000c1c206723e */ /* 0x000fe400000000ff */
[----:B------:R-:W-:Y:S02]  /*48a0*/  F2FP.PACK_AB R5, R188, R187 ;  /* 0x000000bbbc05723e */ /* 0x000fe400000000ff */
[----:B-----5:R-:W-:-:S07]  /*48b0*/  F2FP.PACK_AB R7, R191, R189 ;  /* 0x000000bdbf07723e */ /* 0x020fce00000000ff */
        /* <DEDUP_REMOVED lines=20> */
[----:B------:R-:W1:Y:S04]  /*4a00*/  LDSM.16.MT88.4 R8, [R165+0x3000] ;  /* 0x00300000a508783b */ /* 0x000e680000004200 */
[----:B------:R-:W-:Y:S03]  /*4a10*/  LDSM.16.MT88.4 R108, [R162+0x1800] ;  /* 0x00180000a26c783b */ /* 0x000fe60000004200 */
[C---:B-1----:R-:W-:Y:S07]  /*4a20*/  HMMA.16816.F32 R144, R4.reuse, R8, R96 ;  /* 0x000000080490723c */ /* 0x042fee0000001860 */
[----:B---3--:R-:W-:Y:S01]  /*4a30*/  F2FP.PACK_AB R96, R205, R14 ;  /* 0x0000000ecd60723e */ /* 0x008fe200000000ff */
[----:B------:R-:W-:Y:S01]  /*4a40*/  HMMA.16816.F32 R88, R4, R10, R88 ;  /* 0x0000000a0458723c */ /* 0x000fe20000001858 */
[----:B------:R-:W1:Y:S01]  /*4a50*/  LDSM.16.MT88.4 R8, [R164+0x3000] ;  /* 0x00300000a408783b */ /* 0x000e620000004200 */
[----:B------:R-:W-:-:S06]  /*4a60*/  F2FP.PACK_AB R98, R15, R159 ;  /* 0x0000009f0f62723e */ /* 0x000fcc00000000ff */
        /* <DEDUP_REMOVED lines=16> */
[----:B------:R-:W-:Y:S01]  /*4b70*/  HMMA.16816.F32 R16, R4, R10, R16 ;  /* 0x0000000a0410723c */ /* 0x000fe20000001810 */
[----:B------:R1:W-:Y:S01]  /*4b80*/  MUFU.EX2 R7, R2 ;  /* 0x0000000200077308 */ /* 0x0003e20000000800 */
[----:B------:R-:W-:Y:S05]  /*4b90*/  LDSM.16.MT88.4 R8, [R164+0x5800] ;  /* 0x00580000a408783b */ /* 0x000fea0000004200 */
[----:B------:R-:W-:Y:S01]  /*4ba0*/  FADD.FTZ R4, R198, R3 ;  /* 0x00000003c6047221 */ /* 0x000fe20000010000 */
[----:B------:R-:W-:Y:S01]  /*4bb0*/  MOV R5, c[0x0][0x2ac] ;  /* 0x0000ab0000057a02 */ /* 0x000fe20000000f00 */
[----:B------:R-:W-:-:S02]  /*4bc0*/  FFMA.FTZ R3, R156, c[0x0][0x2d0], -R0 ;  /* 0x0000b4009c037a23 */ /* 0x000fc40000010800 */
[----:B------:R-:W-:Y:S02]  /*4bd0*/  FADD.FTZ R4, R204, R4 ;  /* 0x00000004cc047221 */ /* 0x000fe40000010000 */
[----:B------:R-:W2:Y:S01]  /*4be0*/  MUFU.EX2 R6, R3 ;  /* 0x0000000300067308 */ /* 0x000ea20000000800 */
[----:B------:R-:W-:Y:S02]  /*4bf0*/  IMAD R5, R5, c[0x0][0x1d0], RZ ;  /* 0x0000740005057a24 */ /* 0x000fe400078e02ff */
[--C-:B-1----:R-:W-:Y:S02]  /*4c00*/  FFMA.FTZ R2, R101, c[0x0][0x2d0], -R0.reuse ;  /* 0x0000b40065027a23 */ /* 0x102fe40000010800 */
[----:B------:R-:W-:-:S03]  /*4c10*/  FFMA.FTZ R0, R102, c[0x0][0x2d0], -R0 ;  /* 0x0000b40066007a23 */ /* 0x000fc60000010800 */
[----:B------:R1:W-:Y:S08]  /*4c20*/  MUFU.EX2 R13, R2 ;  /* 0x00000002000d7308 */ /* 0x0003f00000000800 */
[----:B------:R-:W3:Y:S01]  /*4c30*/  MUFU.EX2 R206, R0 ;  /* 0x0000000000ce7308 */ /* 0x000ee20000000800 */
[----:B--2---:R-:W-:Y:S01]  /*4c40*/  F2FP.PACK_AB R97, R6, R7 ;  /* 0x000000070661723e */ /* 0x004fe200000000ff */
[----:B-1----:R-:W-:-:S04]  /*4c50*/  FADD.FTZ R2, R203, R199 ;  /* 0x000000c7cb027221 */ /* 0x002fc80000010000 */
[----:B------:R-:W-:Y:S01]  /*4c60*/  FADD.FTZ R2, R201, R2 ;  /* 0x00000002c9027221 */ /* 0x000fe20000010000 */
[----:B---3--:R-:W-:-:S03]  /*4c70*/  F2FP.PACK_AB R99, R206, R13 ;  /* 0x0000000dce63723e */ /* 0x008fc600000000ff */
        /* <DEDUP_REMOVED lines=8> */
[----:B------:R-:W-:Y:S01]  /*4d00*/  HMMA.16816.F32 R124, R96, R126, R40 ;  /* 0x0000007e607c723c */ /* 0x000fe20000001828 */
[----:B------:R-:W1:Y:S01]  /*4d10*/  LDSM.16.MT88.4 R40, [R162+0x3800] ;  /* 0x00380000a228783b */ /* 0x000e620000004200 */
[----:B------:R-:W-:Y:S02]  /*4d20*/  FADD.FTZ R4, R235, R2 ;  /* 0x00000002eb047221 */ /* 0x000fe40000010000 */
[----:B------:R-:W-:-:S04]  /*4d30*/  @P4 IMAD.HI.U32 R2, R229, c[0x0][0x2c8], RZ ;  /* 0x0000b200e5024a27 */ /* 0x000fc800078e00ff */
[C---:B------:R-:W-:Y:S01]  /*4d40*/  HMMA.16816.F32 R128, R96.reuse, R132, R128 ;  /* 0x000000846080723c */ /* 0x040fe20000001880 */
[----:B------:R-:W-:Y:S01]  /*4d50*/  FADD.FTZ R3, R230, R0 ;  /* 0x00000000e6037221 */ /* 0x000fe20000010000 */
[----:B------:R-:W-:Y:S01]  /*4d60*/  MOV R0, R229 ;  /* 0x000000e500007202 */ /* 0x000fe20000000f00 */
[----:B------:R-:W-:Y:S01]  /*4d70*/  FADD.FTZ R4, R190, R4 ;  /* 0x00000004be047221 */ /* 0x000fe20000010000 */
[----:B------:R-:W-:Y:S01]  /*4d80*/  @P4 SHF.R.U32.HI R0, RZ, c[0x0][0x2cc], R2 ;  /* 0x0000b300ff004a19 */ /* 0x000fe20000011602 */
[----:B------:R-:W-:Y:S02]  /*4d90*/  FADD.FTZ R2, R187, R3 ;  /* 0x00000003bb027221 */ /* 0x000fe40000010000 */
[----:B------:R-:W-:Y:S01]  /*4da0*/  FADD.FTZ R3, R192, R4 ;  /* 0x00000004c0037221 */ /* 0x000fe20000010000 */
[----:B------:R-:W-:Y:S01]  /*4db0*/  HMMA.16816.F32 R132, R96, R134, R52 ;  /* 0x000000866084723c */ /* 0x000fe20000001834 */
[----:B------:R-:W-:Y:S01]  /*4dc0*/  IADD3 R0, R0, -c[0x0][0x168], R5 ;  /* 0x80005a0000007a10 */ /* 0x000fe20007ffe005 */
[----:B------:R-:W-:-:S02]  /*4dd0*/  FADD.FTZ R2, R188, R2 ;  /* 0x00000002bc027221 */ /* 0x000fc40000010000 */
[----:B------:R-:W-:Y:S01]  /*4de0*/  FADD.FTZ R4, R193, R3 ;  /* 0x00000003c1047221 */ /* 0x000fe20000010000 */
[----:B------:R-:W-:Y:S01]  /*4df0*/  SHF.R.S32.HI R5, RZ, 0x1f, R0 ;  /* 0x0000001fff057819 */ /* 0x000fe20000011400 */
[----:B------:R-:W-:Y:S02]  /*4e00*/  FADD.FTZ R3, R189, R2 ;  /* 0x00000002bd037221 */ /* 0x000fe40000010000 */
[----:B------:R-:W-:Y:S01]  /*4e10*/  HMMA.16816.F32 R52, R96, R56, R144 ;  /* 0x000000386034723c */ /* 0x000fe20000001890 */
[----:B------:R-:W-:Y:S01]  /*4e20*/  LEA.HI R5, R5, R0, RZ, 0x6 ;  /* 0x0000000005057211 */ /* 0x000fe200078f30ff */
[----:B------:R-:W-:Y:S02]  /*4e30*/  FADD.FTZ R2, R194, R4 ;  /* 0x00000004c2027221 */ /* 0x000fe40000010000 */
[----:B------:R-:W-:Y:S01]  /*4e40*/  FADD.FTZ R0, R191, R3 ;  /* 0x00000003bf007221 */ /* 0x000fe20000010000 */
[----:B------:R-:W-:Y:S01]  /*4e50*/  SHF.R.S32.HI R211, RZ, 0x6, R5 ;  /* 0x00000006ffd37819 */ /* 0x000fe20000011405 */
[----:B------:R-:W-:-:S02]  /*4e60*/  FADD.FTZ R2, R14, R2 ;  /* 0x000000020e027221 */ /* 0x000fc40000010000 */
[C---:B------:R-:W-:Y:S01]  /*4e70*/  HMMA.16816.F32 R56, R96.reuse, R58, R88 ;  /* 0x0000003a6038723c */ /* 0x040fe20000001858 */
[----:B------:R-:W-:Y:S01]  /*4e80*/  LDSM.16.MT88.4 R88, [R165+0x5800] ;  /* 0x00580000a558783b */ /* 0x000fe20000004200 */
[----:B------:R-:W-:Y:S01]  /*4e90*/  IMNMX R211, R213, R211, !PT ;  /* 0x000000d3d5d37217 */ /* 0x000fe20007800200 */
[----:B------:R-:W-:Y:S02]  /*4ea0*/  FADD.FTZ R0, R7, R0 ;  /* 0x0000000007007221 */ /* 0x000fe40000010000 */
[----:B------:R-:W-:Y:S01]  /*4eb0*/  FADD.FTZ R205, R205, R2 ;  /* 0x00000002cdcd7221 */ /* 0x000fe20000010000 */
[----:B------:R-:W-:Y:S01]  /*4ec0*/  ISETP.GE.AND P0, PT, R184, R211, PT ;  /* 0x000000d3b800720c */ /* 0x000fe20003f06270 */
[----:B------:R-:W-:Y:S01]  /*4ed0*/  FADD.FTZ R0, R6, R0 ;  /* 0x0000000006007221 */ /* 0x000fe20000010000 */
[----:B------:R-:W-:Y:S01]  /*4ee0*/  HMMA.16816.F32 R44, R96, R48, R148 ;  /* 0x00000030602c723c */ /* 0x000fe20000001894 */
[----:B------:R-:W-:Y:S02]  /*4ef0*/  FADD.FTZ R205, R159, R205 ;  /* 0x000000cd9fcd7221 */ /* 0x000fe40000010000 */
[----:B------:R-:W-:-:S02]  /*4f00*/  FADD.FTZ R0, R13, R0 ;  /* 0x000000000d007221 */ /* 0x000fc40000010000 */
[----:B------:R-:W-:Y:S02]  /*4f10*/  FADD.FTZ R205, R15, R205 ;  /* 0x000000cd0fcd7221 */ /* 0x000fe40000010000 */
[----:B------:R-:W-:Y:S01]  /*4f20*/  FADD.FTZ R206, R206, R0 ;  /* 0x00000000cece7221 */ /* 0x000fe20000010000 */
[C---:B-1----:R-:W-:Y:S08]  /*4f30*/  HMMA.16816.F32 R36, R96.reuse, R40, R60 ;  /* 0x000000286024723c */ /* 0x042ff0000000183c */
[C---:B------:R-:W-:Y:S01]  /*4f40*/  HMMA.16816.F32 R40, R96.reuse, R42, R64 ;  /* 0x0000002a6028723c */ /* 0x040fe20000001840 */
[----:B------:R-:W1:Y:S07]  /*4f50*/  LDSM.16.MT88.4 R64, [R164+0x3800] ;  /* 0x00380000a440783b */ /* 0x000e6e0000004200 */
[C---:B------:R-:W-:Y:S08]  /*4f60*/  HMMA.16816.F32 R48, R96.reuse, R50, R68 ;  /* 0x000000326030723c */ /* 0x040ff00000001844 */
[C---:B------:R-:W-:Y:S08]  /*4f70*/  HMMA.16816.F32 R68, R96.reuse, R72, R136 ;  /* 0x000000486044723c */ /* 0x040ff00000001888 */
[C---:B------:R-:W-:Y:S08]  /*4f80*/  HMMA.16816.F32 R72, R96.reuse, R74, R76 ;  /* 0x0000004a6048723c */ /* 0x040ff0000000184c */
[C---:B------:R-:W-:Y:S08]  /*4f90*/  HMMA.16816.F32 R104, R96.reuse, R108, R104 ;  /* 0x0000006c6068723c */ /* 0x040ff00000001868 */
[C---:B------:R-:W-:Y:S08]  /*4fa0*/  HMMA.16816.F32 R112, R96.reuse, R116, R112 ;  /* 0x000000746070723c */ /* 0x040ff00000001870 */
        /* <DEDUP_REMOVED lines=8> */
[C---:B------:R-:W-:Y:S08]  /*5030*/  HMMA.16816.F32 R88, R96.reuse, R90, R20 ;  /* 0x0000005a6058723c */ /* 0x040ff00000001814 */
[C---:B------:R-:W-:Y:S08]  /*5040*/  HMMA.16816.F32 R92, R96.reuse, R8, R32 ;  /* 0x00000008605c723c */ /* 0x040ff00000001820 */
[----:B------:R-:W-:Y:S01]  /*5050*/  HMMA.16816.F32 R96, R96, R10, R16 ;  /* 0x0000000a6060723c */ /* 0x000fe20000001810 */
[----:B------:R-:W-:Y:S01]  /*5060*/  @!UPT UIADD3 URZ, URZ, URZ, URZ ;  /* 0x0000003f3f3ff290 */ /* 0x000fe2000fffe03f */
[----:B------:R-:W-:Y:S11]  /*5070*/  @!P0 BRA `(.L_x_1033) ;  /* 0x000036f000008947 */ /* 0x000ff60003800000 */
[----:B------:R-:W-:Y:S02]  /*5080*/  MOV R102, R12 ;  /* 0x0000000c00667202 */ /* 0x000fe40000000f00 */
[----:B------:R-:W-:-:S02]  /*5090*/  MOV R101, R100 ;  /* 0x0000006400657202 */ /* 0x000fc40000000f00 */
[----:B------:R-:W-:-:S07]  /*50a0*/  MOV R191, R184 ;  /* 0x000000b800bf7202 */ /* 0x000fce0000000f00 */
.L_x_1044:
        /* <DEDUP_REMOVED lines=28> */
[C---:B------:R-:W-:Y:S01]  /*5270*/  SHF.L.U64.HI R14, R208.reuse, 0x1, R7 ;  /* 0x00000001d00e7819 */ /* 0x040fe20000010207 */
        /* <DEDUP_REMOVED lines=11> */
.L_x_1077:
[----:B------:R-:W-:-:S05]  /*5330*/  BRA.DIV ~URZ, `(.L_x_1037) ;  /* 0x000092b27f007947 */ /* 0x000fca000b800000 */
[----:B------:R-:W5:Y:S01]  /*5340*/  SHFL.IDX PT, R0, R12, RZ, 0x181f ;  /* 0x00181fff0c007589 */ /* 0x000f6200000e0000 */
[----:B------:R-:W-:Y:S02]  /*5350*/  ISETP.GE.AND P5, PT, R197, c[0x0][0x1d4], PT ;  /* 0x00007500c5007a0c */ /* 0x000fe40003fa6270 */
[----:B------:R-:W-:Y:S02]  /*5360*/  ISETP.GE.AND P2, PT, R208, c[0x0][0x1d4], PT ;  /* 0x00007500d0007a0c */ /* 0x000fe40003f46270 */
[C---:B-----5:R-:W-:Y:S02]  /*5370*/  IADD3 R2, P0, R0.reuse, R21, RZ ;  /* 0x0000001500027210 */ /* 0x060fe40007f1e0ff */
[----:B------:R-:W-:Y:S03]  /*5380*/  IADD3 R6, P6, R0, R22, RZ ;  /* 0x0000001600067210 */ /* 0x000fe60007fde0ff */
[C---:B---3--:R-:W-:Y:S01]  /*5390*/  IMAD.X R3, R4.reuse, 0x1, R13, P0 ;  /* 0x0000000104037824 */ /* 0x048fe200000e060d */
[----:B------:R-:W-:Y:S01]  /*53a0*/  ISETP.GE.AND P0, PT, R207, c[0x0][0x1d4], PT ;  /* 0x00007500cf007a0c */ /* 0x000fe20003f06270 */
[----:B------:R-:W-:Y:S03]  /*53b0*/  IMAD.X R7, R4, 0x1, R14, P6 ;  /* 0x0000000104077824 */ /* 0x000fe600030e060e */
[----:B------:R-:W-:Y:S01]  /*53c0*/  @!PT LDS RZ, [RZ] ;  /* 0x00000000fffff984 */ /* 0x000fe20000000800 */
[----:B------:R-:W-:Y:S01]  /*53d0*/  @!PT LDS RZ, [RZ] ;  /* 0x00000000fffff984 */ /* 0x000fe20000000800 */
[----:B------:R3:W-:Y:S04]  /*53e0*/  LDGSTS.E.BYPASS.LTC128B.128 [R182+0x100], [R2.64], !P5 ;  /* 0x0010000002b67fae */ /* 0x0007e8000e901d46 */
[----:B------:R5:W-:Y:S01]  /*53f0*/  LDGSTS.E.BYPASS.LTC128B.128 [R182+0x2100], [R6.64], !P2 ;  /* 0x0210000006b67fae */ /* 0x000be2000d101d46 */
[----:B---3--:R-:W-:Y:S03]  /*5400*/  IADD3 R2, P6, R0, R23, RZ ;  /* 0x0000001700027210 */ /* 0x008fe60007fde0ff */
[----:B------:R-:W3:Y:S01]  /*5410*/  SHFL.IDX PT, R0, R12, 0x1, 0x181f ;  /* 0x00381f000c007f89 */ /* 0x000ee200000e0000 */
[----:B-----5:R-:W-:Y:S01]  /*5420*/  SEL R6, RZ, 0x10, P2 ;  /* 0x00000010ff067807 */ /* 0x020fe20001000000 */
[----:B------:R-:W-:Y:S01]  /*5430*/  IMAD.X R3, R4, 0x1, R15, P6 ;  /* 0x0000000104037824 */ /* 0x000fe200030e060f */
[----:B------:R-:W-:Y:S01]  /*5440*/  SEL R7, RZ, 0x10, P0 ;  /* 0x00000010ff077807 */ /* 0x000fe20000000000 */
[----:B------:R5:W4:Y:S04]  /*5450*/  SHFL.IDX PT, R4, R5, 0x1, 0x181f ;  /* 0x00381f0005047f89 */ /* 0x000b2800000e0000 */
[----:B------:R2:W-:Y:S01]  /*5460*/  LDGSTS.E.BYPASS.LTC128B.128 [R182+0x4100], [R2.64], !P0 ;  /* 0x0410000002b67fae */ /* 0x0005e2000c101d46 */
[----:B----45:R-:W-:Y:S04]  /*5470*/  SEL R5, RZ, 0x10, P5 ;  /* 0x00000010ff057807 */ /* 0x030fe80002800000 */
.L_x_1078:
[C---:B---3--:R-:W-:Y:S02]  /*5480*/  ISETP.NE.U32.AND P5, PT, R5.reuse, RZ, PT ;  /* 0x000000ff0500720c */ /* 0x048fe40003fa5070 */
[----:B------:R-:W-:Y:S02]  /*5490*/  IADD3 R5, -R5, 0x10, RZ ;  /* 0x0000001005057810 */ /* 0x000fe40007ffe1ff */
[C---:B------:R-:W-:Y:S02]  /*54a0*/  ISETP.NE.U32.AND P6, PT, R6.reuse, RZ, PT ;  /* 0x000000ff0600720c */ /* 0x040fe40003fc5070 */
[----:B------:R-:W-:Y:S02]  /*54b0*/  LOP3.LUT R5, R5, 0xf, RZ, 0xc0, !PT ;  /* 0x0000000f05057812 */ /* 0x000fe400078ec0ff */
[----:B------:R-:W-:Y:S02]  /*54c0*/  IADD3 R6, -R6, 0x10, RZ ;  /* 0x0000001006067810 */ /* 0x000fe40007ffe1ff */
[----:B--2---:R-:W-:Y:S02]  /*54d0*/  IADD3 R2, P2, P0, R5, R0, R21 ;  /* 0x0000000005027210 */ /* 0x004fe4000785e015 */
[----:B------:R-:W-:Y:S02]  /*54e0*/  LOP3.LUT R6, R6, 0xf, RZ, 0xc0, !PT ;  /* 0x0000000f06067812 */ /* 0x000fe400078ec0ff */
[----:B------:R-:W-:Y:S02]  /*54f0*/  IADD3.X R3, RZ, R4, R13, P2, P0 ;  /* 0x00000004ff037210 */ /* 0x000fe400017e040d */
[----:B------:R-:W-:Y:S03]  /*5500*/  IADD3 R6, P2, P0, R6, R0, R22 ;  /* 0x0000000006067210 */ /* 0x000fe6000785e016 */
[----:B------:R-:W-:Y:S01]  /*5510*/  @!PT LDS RZ, [RZ] ;  /* 0x00000000fffff984 */ /* 0x000fe20000000800 */
[----:B------:R-:W-:Y:S01]  /*5520*/  @!PT LDS RZ, [RZ] ;  /* 0x00000000fffff984 */ /* 0x000fe20000000800 */
[----:B------:R-:W-:Y:S01]  /*5530*/  @!PT LDS RZ, [RZ] ;  /* 0x00000000fffff984 */ /* 0x000fe20000000800 */
[----:B------:R2:W-:Y:S01]  /*5540*/  LDGSTS.E.BYPASS.LTC128B.128.ZFILL [R182+0x1100], [R2.64], P5 ;  /* 0x0110000002b67fae */ /* 0x0005e2000a941d46 */
[C---:B------:R-:W-:Y:S02]  /*5550*/  ISETP.NE.U32.AND P5, PT, R7.reuse, RZ, PT ;  /* 0x000000ff0700720c */ /* 0x040fe40003fa5070 */
[----:B--2---:R-:W-:Y:S02]  /*5560*/  IADD3 R2, -R7, 0x10, RZ ;  /* 0x0000001007027810 */ /* 0x004fe40007ffe1ff */
[----:B------:R-:W-:Y:S02]  /*5570*/  IADD3.X R7, RZ, R4, R14, P2, P0 ;  /* 0x00000004ff077210 */ /* 0x000fe400017e040e */
[----:B------:R-:W-:Y:S03]  /*5580*/  LOP3.LUT R2, R2, 0xf, RZ, 0xc0, !PT ;  /* 0x0000000f02027812 */ /* 0x000fe600078ec0ff */
[----:B------:R2:W-:Y:S01]  /*5590*/  LDGSTS.E.BYPASS.LTC128B.128.ZFILL [R182+0x3100], [R6.64], P6 ;  /* 0x0310000006b67fae */ /* 0x0005e2000b141d46 */
[----:B------:R-:W-:Y:S04]  /*55a0*/  IADD3 R2, P2, P0, R2, R0, R23 ;  /* 0x0000000002027210 */ /* 0x000fe8000785e017 */
[----:B------:R-:W-:Y:S05]  /*55b0*/  IADD3.X R3, RZ, R4, R15, P2, P0 ;  /* 0x00000004ff037210 */ /* 0x000fea00017e040f */
[----:B------:R2:W-:Y:S04]  /*55c0*/  LDGSTS.E.BYPASS.LTC128B.128.ZFILL [R182+0x5100], [R2.64], P5 ;  /* 0x0510000002b67fae */ /* 0x0005e8000a941d46 */
.L_x_1035:
[----:B------:R-:W-:Y:S05]  /*55d0*/  BSYNC B0 ;  /* 0x0000000000007941 */ /* 0x000fea0003800000 */
.L_x_1034:
[----:B------:R-:W0:Y:S01]  /*55e0*/  LDGDEPBAR ;  /* 0x00000000000079af */ /* 0x000e220000000000 */
[----:B------:R-:W-:Y:S01]  /*55f0*/  WARPSYNC 0xffffffff ;  /* 0xffffffff00007948 */ /* 0x000fe20003800000 */
[C---:B--23--:R-:W-:Y:S01]  /*5600*/  HMMA.16816.F32 R4, R32.reuse, R8, RZ ;  /* 0x000000082004723c */ /* 0x04cfe200000018ff */
[----:B------:R-:W-:Y:S02]  /*5610*/  BSSY B0, `(.L_x_1038) ;  /* 0x0000127000007945 */ /* 0x000fe40003800000 */
[----:B------:R-:W-:Y:S05]  /*5620*/  ISETP.GT.AND P0, PT, R191, R213, PT ;  /* 0x000000d5bf00720c */ /* 0x000fea0003f04270 */
[C---:B------:R-:W-:Y:S08]  /*5630*/  HMMA.16816.F32 R8, R32.reuse, R10, RZ ;  /* 0x0000000a2008723c */ /* 0x040ff000000018ff */
[C---:B----4-:R-:W-:Y:S08]  /*5640*/  HMMA.16816.F32 R12, R32.reuse, R16, RZ ;  /* 0x00000010200c723c */ /* 0x050ff000000018ff */
        /* <DEDUP_REMOVED lines=136> */
[----:B------:R-:W-:Y:S02]  /*5ed0*/  FMUL.FTZ R4, R4, c[0x0][0x320] ;  /* 0x0000c80004047a20 */ /* 0x000fe40000410000 */
[----:B------:R-:W-:Y:S02]  /*5ee0*/  FMUL.FTZ R5, R5, c[0x0][0x320] ;  /* 0x0000c80005057a20 */ /* 0x000fe40000410000 */
[----:B------:R-:W2:Y:S01]  /*5ef0*/  MUFU.TANH R153, R4 ;  /* 0x0000000400997308 */ /* 0x000ea20000002400 */
[----:B------:R-:W-:Y:S02]  /*5f00*/  FMUL.FTZ R6, R6, c[0x0][0x320] ;  /* 0x0000c80006067a20 */ /* 0x000fe40000410000 */
[----:B------:R-:W-:Y:S02]  /*5f10*/  FMUL.FTZ R7, R7, c[0x0][0x320] ;  /* 0x0000c80007077a20 */ /* 0x000fe40000410000 */
[----:B------:R-:W-:Y:S01]  /*5f20*/  FMUL.FTZ R8, R8, c[0x0][0x320] ;  /* 0x0000c80008087a20 */ /* 0x000fe20000410000 */
[C---:B-1----:R-:W-:Y:S03]  /*5f30*/  HMMA.16816.F32 R12, R148.reuse, R136, R12 ;  /* 0x00000088940c723c */ /* 0x042fe6000000180c */
[----:B------:R-:W-:Y:S01]  /*5f40*/  FMUL.FTZ R9, R9, c[0x0][0x320] ;  /* 0x0000c80009097a20 */ /* 0x000fe20000410000 */
[----:B------:R-:W1:Y:S01]  /*5f50*/  MUFU.TANH R152, R5 ;  /* 0x0000000500987308 */ /* 0x000e620000002400 */
[----:B------:R-:W-:Y:S02]  /*5f60*/  FMUL.FTZ R10, R10, c[0x0][0x320] ;  /* 0x0000c8000a0a7a20 */ /* 0x000fe40000410000 */
[----:B------:R-:W-:Y:S01]  /*5f70*/  FMUL.FTZ R11, R11, c[0x0][0x320] ;  /* 0x0000c8000b0b7a20 */ /* 0x000fe20000410000 */
[C---:B------:R-:W-:Y:S06]  /*5f80*/  HMMA.16816.F32 R16, R148.reuse, R138, R16 ;  /* 0x0000008a9410723c */ /* 0x040fec0000001810 */
[----:B------:R-:W3:Y:S10]  /*5f90*/  MUFU.TANH R155, R6 ;  /* 0x00000006009b7308 */ /* 0x000ef40000002400 */
        /* <DEDUP_REMOVED lines=9> */
[----:B------:R-:W-:Y:S05]  /*6030*/  FMUL.FTZ R19, R19, c[0x0][0x320] ;  /* 0x0000c80013137a20 */ /* 0x000fea0000410000 */
[----:B------:R-:W1:Y:S01]  /*6040*/  MUFU.TANH R142, R9 ;  /* 0x00000009008e7308 */ /* 0x000e620000002400 */
[----:B----4-:R-:W4:Y:S09]  /*6050*/  LDSM.16.M88.4 R4, [R160+0x1000] ;  /* 0x00100000a004783b */ /* 0x010f320000000200 */
[----:B------:R-:W1:Y:S10]  /*6060*/  MUFU.TANH R144, R10 ;  /* 0x0000000a00907308 */ /* 0x000e740000002400 */
[----:B------:R5:W1:Y:S10]  /*6070*/  MUFU.TANH R145, R11 ;  /* 0x0000000b00917308 */ /* 0x000a740000002400 */
[----:B------:R-:W1:Y:S10]  /*6080*/  MUFU.TANH R138, R13 ;  /* 0x0000000d008a7308 */ /* 0x000e740000002400 */
[----:B------:R-:W1:Y:S01]  /*6090*/  MUFU.TANH R146, R14 ;  /* 0x0000000e00927308 */ /* 0x000e620000002400 */
[----:B-----5:R-:W5:Y:S01]  /*60a0*/  LDSM.16.M88.4 R8, [R160+0x1800] ;  /* 0x00180000a008783b */ /* 0x020f620000000200 */
[----:B------:R-:W-:Y:S04]  /*60b0*/  DEPBAR.LE SB0, 0x0 ;  /* 0x000080000000791a */ /* 0x000fe80000000000 */
[C---:B----4-:R-:W-:Y:S04]  /*60c0*/  HMMA.16816.F32 R20, R148.reuse, R4, R20 ;  /* 0x000000049414723c */ /* 0x050fe80000001814 */
[----:B------:R-:W4:Y:S01]  /*60d0*/  MUFU.TANH R147, R15 ;  /* 0x0000000f00937308 */ /* 0x000f220000002400 */
[----:B------:R-:W-:Y:S03]  /*60e0*/  BAR.SYNC.DEFER_BLOCKING 0x0 ;  /* 0x0000000000007b1d */ /* 0x000fe60000010000 */
[C---:B------:R-:W-:Y:S06]  /*60f0*/  HMMA.16816.F32 R24, R148.reuse, R6, R24 ;  /* 0x000000069418723c */ /* 0x040fec0000001818 */
[----:B------:R-:W1:Y:S10]  /*6100*/  MUFU.TANH R137, R16 ;  /* 0x0000001000897308 */ /* 0x000e740000002400 */
[----:B------:R1:W1:Y:S01]  /*6110*/  MUFU.TANH R136, R17 ;  /* 0x0000001100887308 */ /* 0x0002620000002400 */
[----:B------:R-:W-:Y:S02]  /*6120*/  FMUL.FTZ R22, R22, c[0x0][0x320] ;  /* 0x0000c80016167a20 */ /* 0x000fe40000410000 */
[----:B------:R-:W-:Y:S02]  /*6130*/  FMUL.FTZ R23, R23, c[0x0][0x320] ;  /* 0x0000c80017177a20 */ /* 0x000fe40000410000 */
[----:B------:R-:W-:Y:S05]  /*6140*/  FMUL.FTZ R20, R20, c[0x0][0x320] ;  /* 0x0000c80014147a20 */ /* 0x000fea0000410000 */
[----:B------:R2:W2:Y:S01]  /*6150*/  MUFU.TANH R140, R18 ;  /* 0x00000012008c7308 */ /* 0x0004a20000002400 */
[----:B------:R-:W-:Y:S02]  /*6160*/  FMUL.FTZ R26, R26, c[0x0][0x320] ;  /* 0x0000c8001a1a7a20 */ /* 0x000fe40000410000 */
[----:B------:R-:W-:Y:S01]  /*6170*/  FMUL.FTZ R27, R27, c[0x0][0x320] ;  /* 0x0000c8001b1b7a20 */ /* 0x000fe20000410000 */
[C---:B-----5:R-:W-:Y:S06]  /*6180*/  HMMA.16816.F32 R28, R148.reuse, R8, R28 ;  /* 0x00000008941c723c */ /* 0x060fec000000181c */
[----:B------:R5:W3:Y:S02]  /*6190*/  MUFU.TANH R139, R19 ;  /* 0x00000013008b7308 */ /* 0x000ae40000002400 */
[----:B------:R-:W-:Y:S04]  /*61a0*/  HMMA.16816.F32 R32, R148, R10, R32 ;  /* 0x0000000a9420723c */ /* 0x000fe80000001820 */
[----:B-1----:R-:W-:Y:S04]  /*61b0*/  FMUL.FTZ R17, R25, c[0x0][0x320] ;  /* 0x0000c80019117a20 */ /* 0x002fe80000410000 */
[----:B------:R1:W1:Y:S01]  /*61c0*/  MUFU.TANH R141, R12 ;  /* 0x0000000c008d7308 */ /* 0x0002620000002400 */
[----:B--2---:R-:W-:Y:S07]  /*61d0*/  FMUL.FTZ R18, R24, c[0x0][0x320] ;  /* 0x0000c80018127a20 */ /* 0x004fee0000410000 */
[----:B------:R-:W-:Y:S02]  /*61e0*/  FMUL.FTZ R16, R28, c[0x0][0x320] ;  /* 0x0000c8001c107a20 */ /* 0x000fe40000410000 */
[----:B------:R2:W1:Y:S01]  /*61f0*/  MUFU.TANH R100, R20 ;  /* 0x0000001400647308 */ /* 0x0004620000002400 */
[----:B------:R-:W-:Y:S02]  /*6200*/  FMUL.FTZ R15, R29, c[0x0][0x320] ;  /* 0x0000c8001d0f7a20 */ /* 0x000fe40000410000 */
[----:B------:R-:W-:Y:S02]  /*6210*/  FMUL.FTZ R30, R30, c[0x0][0x320] ;  /* 0x0000c8001e1e7a20 */ /* 0x000fe40000410000 */
[----:B-----5:R-:W-:Y:S02]  /*6220*/  FMUL.FTZ R19, R21, c[0x0][0x320] ;  /* 0x0000c80015137a20 */ /* 0x020fe40000410000 */
[----:B------:R-:W-:Y:S02]  /*6230*/  FMUL.FTZ R31, R31, c[0x0][0x320] ;  /* 0x0000c8001f1f7a20 */ /* 0x000fe40000410000 */
[----:B------:R-:W-:Y:S01]  /*6240*/  FMUL.FTZ R14, R32, c[0x0][0x320] ;  /* 0x0000c800200e7a20 */ /* 0x000fe20000410000 */
[----:B------:R-:W1:Y:S01]  /*6250*/  MUFU.TANH R22, R22 ;  /* 0x0000001600167308 */ /* 0x000e620000002400 */
[----:B------:R-:W-:Y:S02]  /*6260*/  FMUL.FTZ R13, R33, c[0x0][0x320] ;  /* 0x0000c800210d7a20 */ /* 0x000fe40000410000 */
[----:B------:R-:W-:Y:S02]  /*6270*/  FMUL.FTZ R34, R34, c[0x0][0x320] ;  /* 0x0000c80022227a20 */ /* 0x000fe40000410000 */
[----:B------:R-:W-:Y:S05]  /*6280*/  FMUL.FTZ R35, R35, c[0x0][0x320] ;  /* 0x0000c80023237a20 */ /* 0x000fea0000410000 */
        /* <DEDUP_REMOVED lines=14> */
[----:B------:R-:W-:-:S05]  /*6370*/  @!P0 BRA `(.L_x_1039) ;  /* 0x0000050000008947 */ /* 0x000fca0003800000 */
[----:B--234-:R-:W-:Y:S01]  /*6380*/  IMAD R0, R212, 0x20, R214 ;  /* 0x00000020d4007824 */ /* 0x01cfe200078e02d6 */
[----:B------:R-:W-:Y:S01]  /*6390*/  SHF.R.S32.HI R184, RZ, 0x1f, R207 ;  /* 0x0000001fffb87819 */ /* 0x000fe200000114cf */
[----:B------:R-:W-:Y:S01]  /*63a0*/  IMAD R2, R191, 0x40, R215 ;  /* 0x00000040bf027824 */ /* 0x000fe200078e02d7 */
[----:B------:R-:W-:Y:S01]  /*63b0*/  SHF.R.S32.HI R185, RZ, 0x1f, R208 ;  /* 0x0000001fffb97819 */ /* 0x000fe200000114d0 */
[----:B------:R-:W-:Y:S01]  /*63c0*/  IMAD.MOV.U32 R183, RZ, RZ, RZ ;  /* 0x000000ffffb77224 */ /* 0x000fe200078e00ff */
[C---:B------:R-:W-:Y:S01]  /*63d0*/  SHF.L.U64.HI R11, R207.reuse, 0x1, R184 ;  /* 0x00000001cf0b7819 */ /* 0x040fe200000102b8 */
[----:B------:R-:W-:Y:S01]  /*63e0*/  IMAD.SHL.U32 R24, R207, 0x2, RZ ;  /* 0x00000002cf187824 */ /* 0x000fe200078e00ff */
[----:B------:R-:W-:Y:S01]  /*63f0*/  IADD3 R2, R2, -0x40, R0 ;  /* 0xffffffc002027810 */ /* 0x000fe20007ffe000 */
[C---:B------:R-:W-:Y:S01]  /*6400*/  IMAD.SHL.U32 R21, R208.reuse, 0x2, RZ ;  /* 0x00000002d0157824 */ /* 0x040fe200078e00ff */
[----:B------:R-:W-:Y:S01]  /*6410*/  SHF.R.S32.HI R184, RZ, 0x1f, R197 ;  /* 0x0000001fffb87819 */ /* 0x000fe200000114c5 */
[C---:B-1----:R-:W-:Y:S01]  /*6420*/  IMAD.SHL.U32 R12, R197.reuse, 0x2, RZ ;  /* 0x00000002c50c7824 */ /* 0x042fe200078e00ff */
[----:B------:R-:W-:Y:S01]  /*6430*/  SHF.L.U64.HI R10, R208, 0x1, R185 ;  /* 0x00000001d00a7819 */ /* 0x000fe200000102b9 */
[----:B------:R-:W-:Y:S01]  /*6440*/  @P3 IMAD.HI.U32 R3, R2, c[0x0][0x2bc], RZ ;  /* 0x0000af0002033a27 */ /* 0x000fe200078e00ff */
[----:B------:R-:W-:Y:S03]  /*6450*/  SHF.L.U64.HI R9, R197, 0x1, R184 ;  /* 0x00000001c5097819 */ /* 0x000fe600000102b8 */
[----:B------:R-:W-:Y:S01]  /*6460*/  IMAD.MOV.U32 R0, RZ, RZ, R2 ;  /* 0x000000ffff007224 */ /* 0x000fe200078e0002 */
        /* <DEDUP_REMOVED lines=23> */
.L_x_1079:
[----:B------:R-:W-:-:S05]  /*65e0*/  BRA.DIV ~URZ, `(.L_x_1041) ;  /* 0x000082a27f007947 */ /* 0x000fca000b800000 */
[----:B------:R-:W3:Y:S01]  /*65f0*/  SHFL.IDX PT, R0, R8, RZ, 0x181f ;  /* 0x00181fff08007589 */ /* 0x000ee200000e0000 */
[----:B------:R-:W-:Y:S02]  /*6600*/  ISETP.GE.AND P5, PT, R197, c[0x0][0x1d4], PT ;  /* 0x00007500c5007a0c */ /* 0x000fe40003fa6270 */
[----:B------:R-:W-:Y:S02]  /*6610*/  ISETP.GE.AND P2, PT, R208, c[0x0][0x1d4], PT ;  /* 0x00007500d0007a0c */ /* 0x000fe40003f46270 */
[C---:B---3--:R-:W-:Y:S02]  /*6620*/  IADD3 R2, P0, R0.reuse, R12, RZ ;  /* 0x0000000c00027210 */ /* 0x048fe40007f1e0ff */
[----:B------:R-:W-:Y:S03]  /*6630*/  IADD3 R6, P6, R0, R21, RZ ;  /* 0x0000001500067210 */ /* 0x000fe60007fde0ff */
[C---:B--2---:R-:W-:Y:S01]  /*6640*/  IMAD.X R3, R4.reuse, 0x1, R9, P0 ;  /* 0x0000000104037824 */ /* 0x044fe200000e0609 */
[----:B------:R-:W-:Y:S01]  /*6650*/  ISETP.GE.AND P0, PT, R207, c[0x0][0x1d4], PT ;  /* 0x00007500cf007a0c */ /* 0x000fe20003f06270 */
[----:B------:R-:W-:Y:S03]  /*6660*/  IMAD.X R7, R4, 0x1, R10, P6 ;  /* 0x0000000104077824 */ /* 0x000fe600030e060a */
[----:B------:R-:W-:Y:S01]  /*6670*/  @!PT LDS RZ, [RZ] ;  /* 0x00000000fffff984 */ /* 0x000fe20000000800 */
[----:B------:R-:W-:Y:S01]  /*6680*/  @!PT LDS RZ, [RZ] ;  /* 0x00000000fffff984 */ /* 0x000fe20000000800 */
[----:B------:R2:W-:Y:S04]  /*6690*/  LDGSTS.E.BYPASS.LTC128B.128 [R182+0x6100], [R2.64], !P5 ;  /* 0x0610000002b67fae */ /* 0x0005e8000e901d46 */
[----:B------:R3:W-:Y:S01]  /*66a0*/  LDGSTS.E.BYPASS.LTC128B.128 [R182+0x8100], [R6.64], !P2 ;  /* 0x0810000006b67fae */ /* 0x0007e2000d101d46 */
[----:B--2---:R-:W-:Y:S03]  /*66b0*/  IADD3 R2, P6, R0, R24, RZ ;  /* 0x0000001800027210 */ /* 0x004fe60007fde0ff */
[----:B------:R-:W2:Y:S01]  /*66c0*/  SHFL.IDX PT, R0, R8, 0x1, 0x181f ;  /* 0x00381f0008007f89 */ /* 0x000ea200000e0000 */
[----:B---3--:R-:W-:Y:S01]  /*66d0*/  SEL R6, RZ, 0x10, P2 ;  /* 0x00000010ff067807 */ /* 0x008fe20001000000 */
[----:B------:R-:W-:Y:S01]  /*66e0*/  IMAD.X R3, R4, 0x1, R11, P6 ;  /* 0x0000000104037824 */ /* 0x000fe200030e060b */
[----:B------:R-:W-:Y:S01]  /*66f0*/  SEL R7, RZ, 0x10, P0 ;  /* 0x00000010ff077807 */ /* 0x000fe20000000000 */
[----:B------:R3:W4:Y:S04]  /*6700*/  SHFL.IDX PT, R4, R5, 0x1, 0x181f ;  /* 0x00381f0005047f89 */ /* 0x00072800000e0000 */
[----:B------:R1:W-:Y:S02]  /*6710*/  LDGSTS.E.BYPASS.LTC128B.128 [R182+0xa100], [R2.64], !P0 ;  /* 0x0a10000002b67fae */ /* 0x0003e4000c101d46 */
[----:B-1-3--:R-:W-:Y:S04]  /*6720*/  SEL R5, RZ, 0x10, P5 ;  /* 0x00000010ff057807 */ /* 0x00afe80002800000 */
.L_x_1080:
[C---:B--2---:R-:W-:Y:S02]  /*6730*/  ISETP.NE.U32.AND P5, PT, R5.reuse, RZ, PT ;  /* 0x000000ff0500720c */ /* 0x044fe40003fa5070 */
[----:B------:R-:W-:Y:S02]  /*6740*/  IADD3 R5, -R5, 0x10, RZ ;  /* 0x0000001005057810 */ /* 0x000fe40007ffe1ff */
[C---:B------:R-:W-:Y:S02]  /*6750*/  ISETP.NE.U32.AND P6, PT, R6.reuse, RZ, PT ;  /* 0x000000ff0600720c */ /* 0x040fe40003fc5070 */
[----:B------:R-:W-:Y:S02]  /*6760*/  LOP3.LUT R5, R5, 0xf, RZ, 0xc0, !PT ;  /* 0x0000000f05057812 */ /* 0x000fe400078ec0ff */
[----:B------:R-:W-:Y:S02]  /*6770*/  IADD3 R6, -R6, 0x10, RZ ;  /* 0x0000001006067810 */ /* 0x000fe40007ffe1ff */
[----:B------:R-:W-:Y:S02]  /*6780*/  IADD3 R2, P2, P0, R5, R0, R12 ;  /* 0x0000000005027210 */ /* 0x000fe4000785e00c */
[----:B------:R-:W-:Y:S02]  /*6790*/  LOP3.LUT R6, R6, 0xf, RZ, 0xc0, !PT ;  /* 0x0000000f06067812 */ /* 0x000fe400078ec0ff */
[----:B----4-:R-:W-:Y:S02]  /*67a0*/  IADD3.X R3, RZ, R4, R9, P2, P0 ;  /* 0x00000004ff037210 */ /* 0x010fe400017e0409 */
[----:B------:R-:W-:Y:S03]  /*67b0*/  IADD3 R6, P2, P0, R6, R0, R21 ;  /* 0x0000000006067210 */ /* 0x000fe6000785e015 */
[----:B------:R-:W-:Y:S01]  /*67c0*/  @!PT LDS RZ, [RZ] ;  /* 0x00000000fffff984 */ /* 0x000fe20000000800 */
[----:B------:R-:W-:Y:S01]  /*67d0*/  @!PT LDS RZ, [RZ] ;  /* 0x00000000fffff984 */ /* 0x000fe20000000800 */
[----:B------:R-:W-:Y:S01]  /*67e0*/  @!PT LDS RZ, [RZ] ;  /* 0x00000000fffff984 */ /* 0x000fe20000000800 */
[----:B------:R1:W-:Y:S01]  /*67f0*/  LDGSTS.E.BYPASS.LTC128B.128.ZFILL [R182+0x7100], [R2.64], P5 ;  /* 0x0710000002b67fae */ /* 0x0003e2000a941d46 */
[C---:B------:R-:W-:Y:S02]  /*6800*/  ISETP.NE.U32.AND P5, PT, R7.reuse, RZ, PT ;  /* 0x000000ff0700720c */ /* 0x040fe40003fa5070 */
[----:B-1----:R-:W-:Y:S02]  /*6810*/  IADD3 R2, -R7, 0x10, RZ ;  /* 0x0000001007027810 */ /* 0x002fe40007ffe1ff */
[----:B------:R-:W-:Y:S02]  /*6820*/  IADD3.X R7, RZ, R4, R10, P2, P0 ;  /* 0x00000004ff077210 */ /* 0x000fe400017e040a */
[----:B------:R-:W-:Y:S03]  /*6830*/  LOP3.LUT R2, R2, 0xf, RZ, 0xc0, !PT ;  /* 0x0000000f02027812 */ /* 0x000fe600078ec0ff */
[----:B------:R1:W-:Y:S01]  /*6840*/  LDGSTS.E.BYPASS.LTC128B.128.ZFILL [R182+0x9100], [R6.64], P6 ;  /* 0x0910000006b67fae */ /* 0x0003e2000b141d46 */
[----:B------:R-:W-:Y:S04]  /*6850*/  IADD3 R2, P2, P0, R2, R0, R24 ;  /* 0x0000000002027210 */ /* 0x000fe8000785e018 */
[----:B------:R-:W-:Y:S05]  /*6860*/  IADD3.X R3, RZ, R4, R11, P2, P0 ;  /* 0x00000004ff037210 */ /* 0x000fea00017e040b */
[----:B------:R1:W-:Y:S04]  /*6870*/  LDGSTS.E.BYPASS.LTC128B.128.ZFILL [R182+0xb100], [R2.64], P5 ;  /* 0x0b10000002b67fae */ /* 0x0003e8000a941d46 */
.L_x_1039:
[----:B--234-:R-:W-:Y:S05]  /*6880*/  BSYNC B0 ;  /* 0x0000000000007941 */ /* 0x01cfea0003800000 */
.L_x_1038:
[----:B------:R-:W-:Y:S01]  /*6890*/  MOV R0, 0x1 ;  /* 0x0000000100007802 */ /* 0x000fe20000000f00 */
[----:B------:R-:W0:Y:S01]  /*68a0*/  LDGDEPBAR ;  /* 0x00000000000079af */ /* 0x000e220000000000 */
[----:B-1----:R-:W-:Y:S01]  /*68b0*/  MOV R3, c[0x0][0x2ac] ;  /* 0x0000ab0000037a02 */ /* 0x002fe20000000f00 */
[----:B------:R-:W-:Y:S01]  /*68c0*/  @P4 IMAD.HI.U32 R2, R210, c[0x0][0x2c8], RZ ;  /* 0x0000b200d2024a27 */ /* 0x000fe200078e00ff */
[----:B------:R-:W-:Y:S03]  /*68d0*/  MOV R4, R210 ;  /* 0x000000d200047202 */ /* 0x000fe60000000f00 */
[----:B------:R-:W-:Y:S01]  /*68e0*/  IMAD R0, R191, -0x40, R0 ;  /* 0xffffffc0bf007824 */ /* 0x000fe200078e0200 */
[----:B------:R-:W-:Y:S04]  /*68f0*/  @P4 SHF.R.U32.HI R4, RZ, c[0x0][0x2cc], R2 ;  /* 0x0000b300ff044a19 */ /* 0x000fe80000011602 */
[----:B------:R-:W-:Y:S05]  /*6900*/  IADD3 R0, -R225, R0, RZ ;  /* 0x00000000e1007210 */ /* 0x000fea0007ffe1ff */
[----:B------:R-:W-:Y:S05]  /*6910*/  IMAD R0, R3, c[0x0][0x1d0], R0 ;  /* 0x0000740003007a24 */ /* 0x000fea00078e0200 */
[----:B------:R-:W-:Y:S01]  /*6920*/  IADD3 R5, R0, -c[0x0][0x168], RZ ;  /* 0x80005a0000057a10 */ /* 0x000fe20007ffe0ff */
[----:B------:R-:W-:-:S05]  /*6930*/  BRA.DIV ~URZ, `(.L_x_1042) ;  /* 0x000081827f007947 */ /* 0x000fca000b800000 */
[----:B------:R1:W2:Y:S02]  /*6940*/  SHFL.IDX PT, R0, R4, RZ, 0x1c1f ;  /* 0x001c1fff04007589 */ /* 0x0002a400000e0000 */
.L_x_1081:
[----:B--2---:R-:W-:Y:S05]  /*6950*/  IMAD.IADD R0, R5, 0x1, R0 ;  /* 0x0000000105007824 */ /* 0x004fea00078e0200 */
[C---:B------:R-:W-:Y:S02]  /*6960*/  ISETP.GT.AND P6, PT, R0.reuse, RZ, PT ;  /* 0x000000ff0000720c */ /* 0x040fe40003fc4270 */
[C---:B------:R-:W-:Y:S02]  /*6970*/  ISETP.GT.AND P5, PT, R0.reuse, 0x1, PT ;  /* 0x000000010000780c */ /* 0x040fe40003fa4270 */
[C---:B------:R-:W-:Y:S02]  /*6980*/  ISETP.GT.AND P2, PT, R0.reuse, 0x8, PT ;  /* 0x000000080000780c */ /* 0x040fe40003f44270 */
[C---:B------:R-:W-:Y:S02]  /*6990*/  ISETP.GT.AND P0, PT, R0.reuse, 0x9, PT ;  /* 0x000000090000780c */ /* 0x040fe40003f04270 */
[----:B------:R-:W-:Y:S02]  /*69a0*/  FSEL R6, R153, -INF , P6 ;  /* 0xff80000099067808 */ /* 0x000fe40003000000 */
[----:B------:R-:W-:Y:S02]  /*69b0*/  ISETP.GT.AND P6, PT, R0, 0x10, PT ;  /* 0x000000100000780c */ /* 0x000fe40003fc4270 */
[----:B------:R-:W-:Y:S02]  /*69c0*/  FSEL R10, R152, -INF , P5 ;  /* 0xff800000980a7808 */ /* 0x000fe40002800000 */
        /* <DEDUP_REMOVED lines=22> */
[----:B------:R-:W-:Y:S02]  /*6b30*/  FSEL R189, R15, -INF , P5 ;  /* 0xff8000000fbd7808 */ /* 0x000fe40002800000 */
[----:B------:R-:W-:Y:S02]  /*6b40*/  FSEL R188, R14, -INF , P2 ;  /* 0xff8000000ebc7808 */ /* 0x000fe40001000000 */
[----:B------:R-:W-:Y:S01]  /*6b50*/  FSEL R187, R13, -INF , P0 ;  /* 0xff8000000dbb7808 */ /* 0x000fe20000000000 */
[----:B------:R-:W-:-:S05]  /*6b60*/  BRA.DIV ~URZ, `(.L_x_1043) ;  /* 0x00007fb27f007947 */ /* 0x000fca000b800000 */
[----:B------:R-:W-:Y:S01]  /*6b70*/  FMNMX.FTZ R2, R6, R101, !PT ;  /* 0x0000006506027209 */ /* 0x000fe20007810000 */
[----:B------:R-:W2:Y:S03]  /*6b80*/  SHFL.IDX PT, R0, R4, 0x1, 0x1c1f ;  /* 0x003c1f0004007f89 */ /* 0x000ea600000e0000 */
[----:B------:R-:W-:Y:S04]  /*6b90*/  FMNMX.FTZ R2, R10, R2, !PT ;  /* 0x000000020a027209 */ /* 0x000fe80007810000 */
[----:B------:R-:W-:Y:S04]  /*6ba0*/  FMNMX.FTZ R2, R9, R2, !PT ;  /* 0x0000000209027209 */ /* 0x000fe80007810000 */
[----:B------:R-:W-:Y:S04]  /*6bb0*/  FMNMX.FTZ R2, R12, R2, !PT ;  /* 0x000000020c027209 */ /* 0x000fe80007810000 */
[----:B------:R-:W-:Y:S04]  /*6bc0*/  FMNMX.FTZ R2, R153, R2, !PT ;  /* 0x0000000299027209 */ /* 0x000fe80007810000 */
[----:B------:R-:W-:Y:S04]  /*6bd0*/  FMNMX.FTZ R2, R152, R2, !PT ;  /* 0x0000000298027209 */ /* 0x000fe80007810000 */
[----:B------:R-:W-:Y:S01]  /*6be0*/  FMNMX.FTZ R2, R151, R2, !PT ;  /* 0x0000000297027209 */ /* 0x000fe20007810000 */
[----:B--2---:R-:W-:Y:S03]  /*6bf0*/  IMAD.IADD R0, R5, 0x1, R0 ;  /* 0x0000000105007824 */ /* 0x004fe600078e0200 */
[----:B------:R-:W-:Y:S02]  /*6c00*/  FMNMX.FTZ R2, R150, R2, !PT ;  /* 0x0000000296027209 */ /* 0x000fe40007810000 */
[C---:B------:R-:W-:Y:S02]  /*6c10*/  ISETP.GT.AND P2, PT, R0.reuse, RZ, PT ;  /* 0x000000ff0000720c */ /* 0x040fe40003f44270 */
[C---:B------:R-:W-:Y:S02]  /*6c20*/  ISETP.GT.AND P0, PT, R0.reuse, 0x1, PT ;  /* 0x000000010000780c */ /* 0x040fe40003f04270 */
[----:B------:R-:W-:Y:S02]  /*6c30*/  FSEL R5, R155, -INF , P2 ;  /* 0xff8000009b057808 */ /* 0x000fe40001000000 */
[----:B------:R-:W-:Y:S02]  /*6c40*/  ISETP.GT.AND P2, PT, R0, 0x8, PT ;  /* 0x000000080000780c */ /* 0x000fe40003f44270 */
[----:B------:R-:W-:Y:S02]  /*6c50*/  FSEL R8, R154, -INF , P0 ;  /* 0xff8000009a087808 */ /* 0x000fe40000000000 */
[----:B------:R-:W-:Y:S02]  /*6c60*/  FMNMX.FTZ R3, R5, R102, !PT ;  /* 0x0000006605037209 */ /* 0x000fe40007810000 */
[----:B------:R-:W-:Y:S02]  /*6c70*/  ISETP.GT.AND P0, PT, R0, 0x9, PT ;  /* 0x000000090000780c */ /* 0x000fe40003f04270 */
[----:B------:R-:W-:Y:S02]  /*6c80*/  FSEL R7, R144, -INF , P2 ;  /* 0xff80000090077808 */ /* 0x000fe40001000000 */
[----:B------:R-:W-:Y:S02]  /*6c90*/  FMNMX.FTZ R3, R8, R3, !PT ;  /* 0x0000000308037209 */ /* 0x000fe40007810000 */
[C---:B------:R-:W-:Y:S02]  /*6ca0*/  ISETP.GT.AND P2, PT, R0.reuse, 0x10, PT ;  /* 0x000000100000780c */ /* 0x040fe40003f44270 */
[----:B------:R-:W-:Y:S02]  /*6cb0*/  FSEL R11, R145, -INF , P0 ;  /* 0xff800000910b7808 */ /* 0x000fe40000000000 */
[----:B-1----:R-:W-:Y:S02]  /*6cc0*/  FMNMX.FTZ R4, R7, R3, !PT ;  /* 0x0000000307047209 */ /* 0x002fe40007810000 */
[----:B------:R-:W-:Y:S02]  /*6cd0*/  ISETP.GT.AND P0, PT, R0, 0x11, PT ;  /* 0x000000110000780c */ /* 0x000fe40003f04270 */
[----:B------:R-:W-:Y:S02]  /*6ce0*/  FSEL R146, R146, -INF , P2 ;  /* 0xff80000092927808 */ /* 0x000fe40001000000 */
[----:B------:R-:W-:Y:S02]  /*6cf0*/  FMNMX.FTZ R4, R11, R4, !PT ;  /* 0x000000040b047209 */ /* 0x000fe40007810000 */
        /* <DEDUP_REMOVED lines=38> */
[----:B------:R-:W-:Y:S02]  /*6f60*/  FSEL R193, R35, -INF , P0 ;  /* 0xff80000023c17808 */ /* 0x000fe40000000000 */
[----:B------:R-:W-:Y:S01]  /*6f70*/  FMNMX.FTZ R4, R195, R4, !PT ;  /* 0x00000004c3047209 */ /* 0x000fe20007810000 */
[----:B------:R-:W1:Y:S03]  /*6f80*/  SHFL.BFLY PT, R100, R0, 0x2, 0x1f ;  /* 0x0c401f0000647f89 */ /* 0x000e6600000e0000 */
[----:B------:R-:W-:Y:S05]  /*6f90*/  FMNMX.FTZ R4, R193, R4, !PT ;  /* 0x00000004c1047209 */ /* 0x000fea0007810000 */
[----:B------:R-:W2:Y:S01]  /*6fa0*/  SHFL.BFLY PT, R2, R4, 0x2, 0x1f ;  /* 0x0c401f0004027f89 */ /* 0x000ea200000e0000 */
[----:B-1----:R-:W-:Y:S07]  /*6fb0*/  FMNMX.FTZ R100, R100, R0, !PT ;  /* 0x0000000064647209 */ /* 0x002fee0007810000 */
[----:B------:R-:W1:Y:S01]  /*6fc0*/  SHFL.BFLY PT, R3, R100, 0x1, 0x1f ;  /* 0x0c201f0064037f89 */ /* 0x000e6200000e0000 */
[----:B--2---:R-:W-:Y:S07]  /*6fd0*/  FMNMX.FTZ R4, R4, R2, !PT ;  /* 0x0000000204047209 */ /* 0x004fee0007810000 */
[----:B------:R2:W3:Y:S01]  /*6fe0*/  SHFL.BFLY PT, R0, R4, 0x1, 0x1f ;  /* 0x0c201f0004007f89 */ /* 0x0004e200000e0000 */
[----:B-1----:R-:W-:Y:S07]  /*6ff0*/  FMNMX.FTZ R100, R100, R3, !PT ;  /* 0x0000000364647209 */ /* 0x002fee0007810000 */
.L_x_1082:
[C---:B------:R-:W-:Y:S01]  /*7000*/  FSETP.NEU.FTZ.AND P0, PT, R100.reuse, -INF , PT ;  /* 0xff8000006400780b */ /* 0x040fe20003f1d000 */
[----:B------:R-:W-:Y:S01]  /*7010*/  FMUL.FTZ R144, R100, c[0x0][0x2d0] ;  /* 0x0000b40064907a20 */ /* 0x000fe20000410000 */
[----:B---3--:R-:W-:Y:S01]  /*7020*/  FMNMX.FTZ R3, R0, R4, !PT ;  /* 0x0000000400037209 */ /* 0x008fe20007810000 */
[----:B------:R-:W-:Y:S01]  /*7030*/  WARPSYNC 0xffffffff ;  /* 0xffffffff00007948 */ /* 0x000fe20003800000 */
[----:B------:R-:W-:Y:S01]  /*7040*/  FSEL R2, R100, RZ, P0 ;  /* 0x000000ff64027208 */ /* 0x000fe20000000000 */
[----:B------:R-:W1:Y:S01]  /*7050*/  LDSM.16.MT88.4 R140, [R162] ;  /* 0x00000000a28c783b */ /* 0x000e620000004200 */
[----:B------:R-:W-:Y:S01]  /*7060*/  FSEL R144, R144, RZ, P0 ;  /* 0x000000ff90907208 */ /* 0x000fe20000000000 */
[C---:B------:R-:W-:Y:S01]  /*7070*/  FMUL.FTZ R145, R3.reuse, c[0x0][0x2d0] ;  /* 0x0000b40003917a20 */ /* 0x040fe20000410000 */
[----:B------:R-:W-:Y:S01]  /*7080*/  FSETP.NEU.FTZ.AND P0, PT, R3, -INF , PT ;  /* 0xff8000000300780b */ /* 0x000fe20003f1d000 */
[----:B------:R-:W-:Y:S02]  /*7090*/  FADD.FTZ R0, -R2, R101 ;  /* 0x0000006502007221 */ /* 0x000fe40000010100 */
[--C-:B------:R-:W-:Y:S01]  /*70a0*/  FFMA.FTZ R6, R6, c[0x0][0x2d0], -R144.reuse ;  /* 0x0000b40006067a23 */ /* 0x100fe20000010890 */
[----:B------:R-:W-:Y:S01]  /*70b0*/  FSEL R145, R145, RZ, P0 ;  /* 0x000000ff91917208 */ /* 0x000fe20000000000 */
[----:B------:R-:W-:Y:S02]  /*70c0*/  FMUL.FTZ R0, R0, c[0x0][0x2d0] ;  /* 0x0000b40000007a20 */ /* 0x000fe40000410000 */
[--C-:B------:R-:W-:Y:S02]  /*70d0*/  FFMA.FTZ R10, R10, c[0x0][0x2d0], -R144.reuse ;  /* 0x0000b4000a0a7a23 */ /* 0x100fe40000010890 */
[----:B------:R3:W-:Y:S01]  /*70e0*/  MUFU.EX2 R2, R0 ;  /* 0x0000000000027308 */ /* 0x0007e20000000800 */
[--C-:B------:R-:W-:Y:S02]  /*70f0*/  FFMA.FTZ R5, R5, c[0x0][0x2d0], -R145.reuse ;  /* 0x0000b40005057a23 */ /* 0x100fe40000010891 */
[--C-:B------:R-:W-:Y:S02]  /*7100*/  FFMA.FTZ R7, R7, c[0x0][0x2d0], -R145.reuse ;  /* 0x0000b40007077a23 */ /* 0x100fe40000010891 */
[--C-:B------:R-:W-:Y:S02]  /*7110*/  FFMA.FTZ R9, R9, c[0x0][0x2d0], -R144.reuse ;  /* 0x0000b40009097a23 */ /* 0x100fe40000010890 */
[----:B------:R-:W-:Y:S02]  /*7120*/  FFMA.FTZ R12, R12, c[0x0][0x2d0], -R144 ;  /* 0x0000b4000c0c7a23 */ /* 0x000fe40000010890 */
[--C-:B------:R-:W-:Y:S01]  /*7130*/  FFMA.FTZ R8, R8, c[0x0][0x2d0], -R145.reuse ;  /* 0x0000b40008087a23 */ /* 0x100fe20000010891 */
[----:B------:R-:W-:Y:S01]  /*7140*/  MUFU.EX2 R6, R6 ;  /* 0x0000000600067308 */ /* 0x000fe20000000800 */
[--C-:B------:R-:W-:Y:S02]  /*7150*/  FFMA.FTZ R11, R11, c[0x0][0x2d0], -R145.reuse ;  /* 0x0000b4000b0b7a23 */ /* 0x100fe40000010891 */
[----:B------:R-:W-:Y:S07]  /*7160*/  FFMA.FTZ R101, R147, c[0x0][0x2d0], -R145 ;  /* 0x0000b40093657a23 */ /* 0x000fee0000010891 */
[----:B------:R-:W-:Y:S01]  /*7170*/  MUFU.EX2 R199, R10 ;  /* 0x0000000a00c77308 */ /* 0x000fe20000000800 */
[----:B---3--:R-:W-:Y:S02]  /*7180*/  FSEL R0, R3, RZ, P0 ;  /* 0x000000ff03007208 */ /* 0x008fe40000000000 */
[----:B------:R-:W-:Y:S03]  /*7190*/  ISETP.GT.AND P0, PT, R191, R211, PT ;  /* 0x000000d3bf00720c */ /* 0x000fe60003f04270 */
[----:B------:R-:W-:Y:S04]  /*71a0*/  FADD.FTZ R0, -R0, R102 ;  /* 0x0000006600007221 */ /* 0x000fe80000010100 */
[----:B------:R-:W-:Y:S01]  /*71b0*/  MUFU.EX2 R196, R5 ;  /* 0x0000000500c47308 */ /* 0x000fe20000000800 */
[----:B------:R-:W-:Y:S09]  /*71c0*/  FMUL.FTZ R0, R0, c[0x0][0x2d0] ;  /* 0x0000b40000007a20 */ /* 0x000ff20000410000 */
[----:B------:R-:W-:Y:S10]  /*71d0*/  MUFU.EX2 R200, R7 ;  /* 0x0000000700c87308 */ /* 0x000ff40000000800 */
[----:B------:R-:W-:Y:S10]  /*71e0*/  MUFU.EX2 R0, R0 ;  /* 0x0000000000007308 */ /* 0x000ff40000000800 */
[----:B------:R-:W-:Y:S10]  /*71f0*/  MUFU.EX2 R201, R9 ;  /* 0x0000000900c97308 */ /* 0x000ff40000000800 */
[----:B------:R-:W-:Y:S10]  /*7200*/  MUFU.EX2 R202, R12 ;  /* 0x0000000c00ca7308 */ /* 0x000ff40000000800 */
[----:B------:R-:W-:Y:S10]  /*7210*/  MUFU.EX2 R198, R8 ;  /* 0x0000000800c67308 */ /* 0x000ff40000000800 */
[----:B------:R-:W3:Y:S02]  /*7220*/  MUFU.EX2 R209, R11 ;  /* 0x0000000b00d17308 */ /* 0x000ee40000000800 */
[----:B---3--:R-:W-:Y:S01]  /*7230*/  F2FP.PACK_AB R139, R209, R200 ;  /* 0x000000c8d18b723e */ /* 0x008fe200000000ff */
[C---:B--2---:R-:W-:Y:S01]  /*7240*/  FMUL.FTZ R4, R2.reuse, R104 ;  /* 0x0000006802047220 */ /* 0x044fe20000410000 */
[----:B------:R-:W-:Y:S01]  /*7250*/  F2FP.PACK_AB R136, R199, R6 ;  /* 0x00000006c788723e */ /* 0x000fe200000000ff */
[----:B------:R-:W-:Y:S01]  /*7260*/  FMUL.FTZ R5, R2, R105 ;  /* 0x0000006902057220 */ /* 0x000fe20000410000 */
[----:B------:R-:W-:Y:S01]  /*7270*/  F2FP.PACK_AB R138, R202, R201 ;  /* 0x000000c9ca8a723e */ /* 0x000fe200000000ff */
[----:B------:R-:W-:Y:S01]  /*7280*/  FMUL.FTZ R7, R0, R107 ;  /* 0x0000006b00077220 */ /* 0x000fe20000410000 */
[----:B------:R-:W-:Y:S01]  /*7290*/  F2FP.PACK_AB R137, R198, R196 ;  /* 0x000000c4c689723e */ /* 0x000fe200000000ff */
[----:B------:R-:W-:Y:S02]  /*72a0*/  FFMA.FTZ R102, R2, R205, R6 ;  /* 0x000000cd02667223 */ /* 0x000fe40000010006 */
[----:B------:R-:W-:Y:S02]  /*72b0*/  FMUL.FTZ R6, R0, R106 ;  /* 0x0000006a00067220 */ /* 0x000fe40000410000 */
[----:B------:R-:W2:Y:S01]  /*72c0*/  LDSM.16.MT88.4 R104, [R163] ;  /* 0x00000000a368783b */ /* 0x000ea20000004200 */
[C---:B------:R-:W-:Y:S02]  /*72d0*/  FMUL.FTZ R8, R2.reuse, R108 ;  /* 0x0000006c02087220 */ /* 0x040fe40000410000 */
[----:B------:R-:W-:Y:S02]  /*72e0*/  FMUL.FTZ R9, R2, R109 ;  /* 0x0000006d02097220 */ /* 0x000fe40000410000 */
[C---:B-1----:R-:W-:Y:S05]  /*72f0*/  HMMA.16816.F32 R4, R136.reuse, R140, R4 ;  /* 0x0000008c8804723c */ /* 0x042fea0000001804 */
[C---:B------:R-:W-:Y:S02]  /*7300*/  FMUL.FTZ R10, R0.reuse, R110 ;  /* 0x0000006e000a7220 */ /* 0x040fe40000410000 */
[----:B------:R-:W-:Y:S02]  /*7310*/  FMUL.FTZ R11, R0, R111 ;  /* 0x0000006f000b7220 */ /* 0x000fe40000410000 */
[----:B------:R-:W-:Y:S03]  /*7320*/  LDSM.16.MT88.4 R108, [R162+0x800] ;  /* 0x00080000a26c783b */ /* 0x000fe60000004200 */
[C---:B------:R-:W-:Y:S02]  /*7330*/  FMUL.FTZ R12, R2.reuse, R112 ;  /* 0x00000070020c7220 */ /* 0x040fe40000410000 */
[C---:B------:R-:W-:Y:S03]  /*7340*/  HMMA.16816.F32 R8, R136.reuse, R142, R8 ;  /* 0x0000008e8808723c */ /* 0x040fe60000001808 */
[----:B------:R-:W-:Y:S02]  /*7350*/  FMUL.FTZ R13, R2, R113 ;  /* 0x00000071020d7220 */ /* 0x000fe40000410000 */
[C---:B------:R-:W-:Y:S02]  /*7360*/  FMUL.FTZ R14, R0.reuse, R114 ;  /* 0x00000072000e7220 */ /* 0x040fe40000410000 */
[----:B------:R-:W-:Y:S02]  /*7370*/  FMUL.FTZ R15, R0, R115 ;  /* 0x00000073000f7220 */ /* 0x000fe40000410000 */
[----:B------:R-:W-:Y:S03]  /*7380*/  LDSM.16.MT88.4 R112, [R163+0x800] ;  /* 0x00080000a370783b */ /* 0x000fe60000004200 */
[C---:B------:R-:W-:Y:S02]  /*7390*/  FMUL.FTZ R16, R2.reuse, R116 ;  /* 0x0000007402107220 */ /* 0x040fe40000410000 */
[----:B------:R-:W-:Y:S02]  /*73a0*/  FMUL.FTZ R17, R2, R117 ;  /* 0x0000007502117220 */ /* 0x000fe40000410000 */
[C---:B------:R-:W-:Y:S02]  /*73b0*/  FMUL.FTZ R18, R0.reuse, R118 ;  /* 0x0000007600127220 */ /* 0x040fe40000410000 */
[----:B------:R-:W-:Y:S02]  /*73c0*/  FMUL.FTZ R19, R0, R119 ;  /* 0x0000007700137220 */ /* 0x000fe40000410000 */
[----:B------:R-:W-:Y:S01]  /*73d0*/  LDSM.16.MT88.4 R116, [R165+0x1000] ;  /* 0x00100000a574783b */ /* 0x000fe20000004200 */
[C---:B--2---:R-:W-:Y:S03]  /*73e0*/  HMMA.16816.F32 R12, R136.reuse, R104, R12 ;  /* 0x00000068880c723c */ /* 0x044fe6000000180c */
[C---:B------:R-:W-:Y:S02]  /*73f0*/  FMUL.FTZ R24, R2.reuse, R124 ;  /* 0x0000007c02187220 */ /* 0x040fe40000410000 */
[----:B------:R-:W-:Y:S02]  /*7400*/  FMUL.FTZ R25, R2, R125 ;  /* 0x0000007d02197220 */ /* 0x000fe40000410000 */
[----:B------:R-:W-:Y:S01]  /*7410*/  FMUL.FTZ R26, R0, R126 ;  /* 0x0000007e001a7220 */ /* 0x000fe20000410000 */
[C---:B------:R-:W-:Y:S01]  /*7420*/  HMMA.16816.F32 R16, R136.reuse, R106, R16 ;  /* 0x0000006a8810723c */ /* 0x040fe20000001810 */
[----:B------:R-:W1:Y:S03]  /*7430*/  LDSM.16.MT88.4 R104, [R165] ;  /* 0x00000000a568783b */ /* 0x000e660000004200 */
[C---:B------:R-:W-:Y:S02]  /*7440*/  FMUL.FTZ R20, R2.reuse, R120 ;  /* 0x0000007802147220 */ /* 0x040fe40000410000 */
[----:B------:R-:W-:Y:S02]  /*7450*/  FMUL.FTZ R21, R2, R121 ;  /* 0x0000007902157220 */ /* 0x000fe40000410000 */
[C---:B------:R-:W-:Y:S04]  /*7460*/  FMUL.FTZ R22, R0.reuse, R122 ;  /* 0x0000007a00167220 */ /* 0x040fe80000410000 */
[C---:B------:R-:W-:Y:S02]  /*7470*/  FMUL.FTZ R23, R0.reuse, R123 ;  /* 0x0000007b00177220 */ /* 0x040fe40000410000 */
[----:B------:R-:W-:Y:S02]  /*7480*/  FMUL.FTZ R27, R0, R127 ;  /* 0x0000007f001b7220 */ /* 0x000fe40000410000 */
[----:B------:R-:W-:Y:S01]  /*7490*/  LDSM.16.MT88.4 R124, [R165+0x1800] ;  /* 0x00180000a57c783b */ /* 0x000fe20000004200 */
[C---:B------:R-:W-:Y:S02]  /*74a0*/  FMUL.FTZ R32, R2.reuse, R132 ;  /* 0x0000008402207220 */ /* 0x040fe40000410000 */
[----:B------:R-:W-:Y:S02]  /*74b0*/  FMUL.FTZ R33, R2, R133 ;  /* 0x0000008502217220 */ /* 0x000fe40000410000 */
[C---:B------:R-:W-:Y:S02]  /*74c0*/  FMUL.FTZ R34, R0.reuse, R134 ;  /* 0x0000008600227220 */ /* 0x040fe40000410000 */
[----:B------:R-:W-:Y:S02]  /*74d0*/  FMUL.FTZ R35, R0, R135 ;  /* 0x0000008700237220 */ /* 0x000fe40000410000 */
[----:B------:R-:W-:Y:S01]  /*74e0*/  LDSM.16.MT88.4 R132, [R164+0x1800] ;  /* 0x00180000a484783b */ /* 0x000fe20000004200 */
[C---:B------:R-:W-:Y:S02]  /*74f0*/  FMUL.FTZ R28, R2.reuse, R128 ;  /* 0x00000080021c7220 */ /* 0x040fe40000410000 */
[----:B------:R-:W-:Y:S01]  /*7500*/  FMUL.FTZ R29, R2, R129 ;  /* 0x00000081021d7220 */ /* 0x000fe20000410000 */
[----:B------:R2:W-:Y:S01]  /*7510*/  MUFU.EX2 R128, R101 ;  /* 0x0000006500807308 */ /* 0x0005e20000000800 */
        /* <DEDUP_REMOVED lines=38> */
[C---:B------:R-:W-:Y:S04]  /*7780*/  FMUL.FTZ R66, R0.reuse, R66 ;  /* 0x0000004200427220 */ /* 0x040fe80000410000 */
[----:B------:R-:W-:Y:S02]  /*7790*/  FMUL.FTZ R67, R0, R67 ;  /* 0x0000004300437220 */ /* 0x000fe40000410000 */
        /* <DEDUP_REMOVED lines=13> */
[C---:B------:R-:W-:Y:S01]  /*7870*/  FMUL.FTZ R71, R0.reuse, R71 ;  /* 0x0000004700477220 */ /* 0x040fe20000410000 */
[C---:B-1----:R-:W-:Y:S03]  /*7880*/  HMMA.16816.F32 R36, R136.reuse, R104, R36 ;  /* 0x000000688824723c */ /* 0x042fe60000001824 */
[C---:B------:R-:W-:Y:S02]  /*7890*/  FMUL.FTZ R74, R0.reuse, R74 ;  /* 0x0000004a004a7220 */ /* 0x040fe40000410000 */
[C---:B------:R-:W-:Y:S02]  /*78a0*/  FMUL.FTZ R75, R0.reuse, R75 ;  /* 0x0000004b004b7220 */ /* 0x040fe40000410000 */
[C---:B------:R-:W-:Y:S01]  /*78b0*/  FMUL.FTZ R78, R0.reuse, R78 ;  /* 0x0000004e004e7220 */ /* 0x040fe20000410000 */
        /* <DEDUP_REMOVED lines=8> */
[----:B------:R-:W-:Y:S02]  /*7940*/  FMUL.FTZ R91, R0, R91 ;  /* 0x0000005b005b7220 */ /* 0x000fe40000410000 */
[C---:B------:R-:W-:Y:S02]  /*7950*/  FMUL.FTZ R92, R2.reuse, R92 ;  /* 0x0000005c025c7220 */ /* 0x040fe40000410000 */
[C---:B------:R-:W-:Y:S02]  /*7960*/  FMUL.FTZ R93, R2.reuse, R93 ;  /* 0x0000005d025d7220 */ /* 0x040fe40000410000 */
[C---:B------:R-:W-:Y:S02]  /*7970*/  FMUL.FTZ R96, R2.reuse, R96 ;  /* 0x0000006002607220 */ /* 0x040fe40000410000 */
[----:B------:R-:W-:Y:S02]  /*7980*/  FMUL.FTZ R97, R2, R97 ;  /* 0x0000006102617220 */ /* 0x000fe40000410000 */
[----:B------:R-:W-:Y:S02]  /*7990*/  FFMA.FTZ R2, R153, c[0x0][0x2d0], -R144 ;  /* 0x0000b40099027a23 */ /* 0x000fe40000010890 */
[C---:B------:R-:W-:Y:S02]  /*79a0*/  FMUL.FTZ R94, R0.reuse, R94 ;  /* 0x0000005e005e7220 */ /* 0x040fe40000410000 */
[----:B------:R3:W4:Y:S01]  /*79b0*/  MUFU.EX2 R123, R2 ;  /* 0x00000002007b7308 */ /* 0x0007220000000800 */
[C---:B------:R-:W-:Y:S02]  /*79c0*/  FMUL.FTZ R95, R0.reuse, R95 ;  /* 0x0000005f005f7220 */ /* 0x040fe40000410000 */
[C---:B------:R-:W-:Y:S02]  /*79d0*/  FMUL.FTZ R98, R0.reuse, R98 ;  /* 0x0000006200627220 */ /* 0x040fe40000410000 */
[C---:B------:R-:W-:Y:S02]  /*79e0*/  FMUL.FTZ R99, R0.reuse, R99 ;  /* 0x0000006300637220 */ /* 0x040fe40000410000 */
[----:B------:R-:W-:Y:S01]  /*79f0*/  FFMA.FTZ R0, R0, R206, R196 ;  /* 0x000000ce00007223 */ /* 0x000fe200000100c4 */
[C---:B-1----:R-:W-:Y:S03]  /*7a00*/  HMMA.16816.F32 R44, R136.reuse, R104, R44 ;  /* 0x00000068882c723c */ /* 0x042fe6000000182c */
[----:B------:R-:W-:Y:S02]  /*7a10*/  FADD.FTZ R121, R198, R0 ;  /* 0x00000000c6797221 */ /* 0x000fe40000010000 */
[--C-:B------:R-:W-:Y:S02]  /*7a20*/  FFMA.FTZ R0, R185, c[0x0][0x2d0], -R144.reuse ;  /* 0x0000b400b9007a23 */ /* 0x100fe40000010890 */
[----:B------:R-:W-:Y:S01]  /*7a30*/  FADD.FTZ R121, R200, R121 ;  /* 0x00000079c8797221 */ /* 0x000fe20000010000 */
[C---:B------:R-:W-:Y:S01]  /*7a40*/  HMMA.16816.F32 R48, R136.reuse, R106, R48 ;  /* 0x0000006a8830723c */ /* 0x040fe20000001830 */
[----:B------:R-:W1:Y:S03]  /*7a50*/  LDSM.16.MT88.4 R104, [R165+0x2000] ;  /* 0x00200000a568783b */ /* 0x000e660000004200 */
[--C-:B--2---:R-:W-:Y:S02]  /*7a60*/  FFMA.FTZ R101, R189, c[0x0][0x2d0], -R144.reuse ;  /* 0x0000b400bd657a23 */ /* 0x104fe40000010890 */
[--C-:B---3--:R-:W-:Y:S02]  /*7a70*/  FFMA.FTZ R2, R152, c[0x0][0x2d0], -R144.reuse ;  /* 0x0000b40098027a23 */ /* 0x108fe40000010890 */
[----:B------:R2:W-:Y:S10]  /*7a80*/  MUFU.EX2 R152, R0 ;  /* 0x0000000000987308 */ /* 0x0005f40000000800 */
[----:B------:R3:W-:Y:S01]  /*7a90*/  MUFU.EX2 R129, R2 ;  /* 0x0000000200817308 */ /* 0x0007e20000000800 */
[--C-:B--2---:R-:W-:Y:S09]  /*7aa0*/  FFMA.FTZ R0, R184, c[0x0][0x2d0], -R144.reuse ;  /* 0x0000b400b8007a23 */ /* 0x104ff20000010890 */
[----:B------:R2:W-:Y:S01]  /*7ab0*/  MUFU.EX2 R184, R0 ;  /* 0x0000000000b87308 */ /* 0x0005e20000000800 */
[C---:B-1----:R-:W-:Y:S03]  /*7ac0*/  HMMA.16816.F32 R52, R136.reuse, R104, R52 ;  /* 0x000000688834723c */ /* 0x042fe60000001834 */
[--C-:B---3--:R-:W-:Y:S06]  /*7ad0*/  FFMA.FTZ R2, R151, c[0x0][0x2d0], -R144.reuse ;  /* 0x0000b40097027a23 */ /* 0x108fec0000010890 */
[----:B------:R1:W-:Y:S01]  /*7ae0*/  MUFU.EX2 R204, R2 ;  /* 0x0000000200cc7308 */ /* 0x0003e20000000800 */
[C---:B------:R-:W-:Y:S01]  /*7af0*/  HMMA.16816.F32 R56, R136.reuse, R106, R56 ;  /* 0x0000006a8838723c */ /* 0x040fe20000001838 */
[----:B------:R-:W3:Y:S02]  /*7b00*/  LDSM.16.MT88.4 R104, [R164+0x2000] ;  /* 0x00200000a468783b */ /* 0x000ee40000004200 */
[--C-:B--2---:R-:W-:Y:S06]  /*7b10*/  FFMA.FTZ R0, R159, c[0x0][0x2d0], -R144.reuse ;  /* 0x0000b4009f007a23 */ /* 0x104fec0000010890 */
[----:B------:R2:W-:Y:S03]  /*7b20*/  MUFU.EX2 R153, R0 ;  /* 0x0000000000997308 */ /* 0x0005e60000000800 */
[--C-:B-1----:R-:W-:Y:S07]  /*7b30*/  FFMA.FTZ R2, R150, c[0x0][0x2d0], -R144.reuse ;  /* 0x0000b40096027a23 */ /* 0x102fee0000010890 */
[----:B------:R1:W-:Y:S01]  /*7b40*/  MUFU.EX2 R205, R2 ;  /* 0x0000000200cd7308 */ /* 0x0003e20000000800 */
[----:B--2---:R-:W-:Y:S01]  /*7b50*/  FFMA.FTZ R0, R158, c[0x0][0x2d0], -R144 ;  /* 0x0000b4009e007a23 */ /* 0x004fe20000010890 */
[C---:B---3--:R-:W-:Y:S08]  /*7b60*/  HMMA.16816.F32 R60, R136.reuse, R104, R60 ;  /* 0x00000068883c723c */ /* 0x048ff0000000183c */
[----:B------:R2:W-:Y:S01]  /*7b70*/  MUFU.EX2 R158, R0 ;  /* 0x00000000009e7308 */ /* 0x0005e20000000800 */
[C---:B------:R-:W-:Y:S01]  /*7b80*/  HMMA.16816.F32 R64, R136.reuse, R106, R64 ;  /* 0x0000006a8840723c */ /* 0x040fe20000001840 */
[----:B------:R-:W3:Y:S02]  /*7b90*/  LDSM.16.MT88.4 R104, [R162+0x4000] ;  /* 0x00400000a268783b */ /* 0x000ee40000004200 */
[--C-:B-1----:R-:W-:Y:S06]  /*7ba0*/  FFMA.FTZ R2, R146, c[0x0][0x2d0], -R145.reuse ;  /* 0x0000b40092027a23 */ /* 0x102fec0000010891 */
[----:B------:R1:W-:Y:S10]  /*7bb0*/  MUFU.EX2 R146, R101 ;  /* 0x0000006500927308 */ /* 0x0003f40000000800 */
[----:B------:R5:W3:Y:S01]  /*7bc0*/  MUFU.EX2 R122, R2 ;  /* 0x00000002007a7308 */ /* 0x000ae20000000800 */
[--C-:B--2---:R-:W-:Y:S09]  /*7bd0*/  FFMA.FTZ R0, R154, c[0x0][0x2d0], -R145.reuse ;  /* 0x0000b4009a007a23 */ /* 0x104ff20000010891 */
[----:B------:R2:W-:Y:S01]  /*7be0*/  MUFU.EX2 R151, R0 ;  /* 0x0000000000977308 */ /* 0x0005e20000000800 */
[--C-:B-1----:R-:W-:Y:S09]  /*7bf0*/  FFMA.FTZ R101, R193, c[0x0][0x2d0], -R145.reuse ;  /* 0x0000b400c1657a23 */ /* 0x102ff20000010891 */
[----:B------:R-:W-:Y:S01]  /*7c00*/  MUFU.EX2 R101, R101 ;  /* 0x0000006500657308 */ /* 0x000fe20000000800 */
[--C-:B-----5:R-:W-:Y:S01]  /*7c10*/  FFMA.FTZ R2, R148, c[0x0][0x2d0], -R145.reuse ;  /* 0x0000b40094027a23 */ /* 0x120fe20000010891 */
[C---:B---3--:R-:W-:Y:S08]  /*7c20*/  HMMA.16816.F32 R68, R136.reuse, R104, R68 ;  /* 0x000000688844723c */ /* 0x048ff00000001844 */
[----:B------:R1:W3:Y:S01]  /*7c30*/  MUFU.EX2 R203, R2 ;  /* 0x0000000200cb7308 */ /* 0x0002e20000000800 */
[C---:B------:R-:W-:Y:S01]  /*7c40*/  HMMA.16816.F32 R72, R136.reuse, R106, R72 ;  /* 0x0000006a8848723c */ /* 0x040fe20000001848 */
[----:B------:R-:W5:Y:S02]  /*7c50*/  LDSM.16.MT88.4 R104, [R163+0x4000] ;  /* 0x00400000a368783b */ /* 0x000f640000004200 */
[--C-:B--2---:R-:W-:Y:S06]  /*7c60*/  FFMA.FTZ R0, R155, c[0x0][0x2d0], -R145.reuse ;  /* 0x0000b4009b007a23 */ /* 0x104fec0000010891 */
[----:B------:R2:W-:Y:S03]  /*7c70*/  MUFU.EX2 R150, R0 ;  /* 0x0000000000967308 */ /* 0x0005e60000000800 */
[--C-:B-1----:R-:W-:Y:S07]  /*7c80*/  FFMA.FTZ R2, R149, c[0x0][0x2d0], -R145.reuse ;  /* 0x0000b40095027a23 */ /* 0x102fee0000010891 */
[----:B------:R1:W1:Y:S01]  /*7c90*/  MUFU.EX2 R196, R2 ;  /* 0x0000000200c47308 */ /* 0x0002620000000800 */
[--C-:B--2---:R-:W-:Y:S09]  /*7ca0*/  FFMA.FTZ R0, R156, c[0x0][0x2d0], -R145.reuse ;  /* 0x0000b4009c007a23 */ /* 0x104ff20000010891 */
[----:B------:R2:W-:Y:S01]  /*7cb0*/  MUFU.EX2 R149, R0 ;  /* 0x0000000000957308 */ /* 0x0005e20000000800 */
[C---:B-----5:R-:W-:Y:S08]  /*7cc0*/  HMMA.16816.F32 R76, R136.reuse, R104, R76 ;  /* 0x00000068884c723c */ /* 0x060ff0000000184c */
[C---:B------:R-:W-:Y:S01]  /*7cd0*/  HMMA.16816.F32 R80, R136.reuse, R106, R80 ;  /* 0x0000006a8850723c */ /* 0x040fe20000001850 */
[----:B------:R-:W5:Y:S03]  /*7ce0*/  LDSM.16.MT88.4 R104, [R165+0x4000] ;  /* 0x00400000a568783b */ /* 0x000f660000004200 */
[----:B-1----:R-:W-:Y:S02]  /*7cf0*/  FADD.FTZ R2, R199, R102 ;  /* 0x00000066c7027221 */ /* 0x002fe40000010000 */
[----:B------:R-:W-:Y:S04]  /*7d00*/  FFMA.FTZ R102, R190, c[0x0][0x2d0], -R144 ;  /* 0x0000b400be667a23 */ /* 0x000fe80000010890 */
[----:B------:R-:W1:Y:S02]  /*7d10*/  MUFU.EX2 R143, R102 ;  /* 0x00000066008f7308 */ /* 0x000e640000000800 */
[--C-:B--2---:R-:W-:Y:S08]  /*7d20*/  FFMA.FTZ R0, R157, c[0x0][0x2d0], -R145.reuse ;  /* 0x0000b4009d007a23 */ /* 0x104ff00000010891 */
[----:B------:R2:W-:Y:S01]  /*7d30*/  MUFU.EX2 R148, R0 ;  /* 0x0000000000947308 */ /* 0x0005e20000000800 */
[C---:B-----5:R-:W-:Y:S03]  /*7d40*/  HMMA.16816.F32 R84, R136.reuse, R104, R84 ;  /* 0x000000688854723c */ /* 0x060fe60000001854 */
[----:B--2---:R-:W-:Y:S02]  /*7d50*/  FADD.FTZ R0, R201, R2 ;  /* 0x00000002c9007221 */ /* 0x004fe40000010000 */
[----:B------:R-:W-:Y:S02]  /*7d60*/  FFMA.FTZ R2, R188, c[0x0][0x2d0], -R144 ;  /* 0x0000b400bc027a23 */ /* 0x000fe40000010890 */
[----:B------:R-:W-:Y:S01]  /*7d70*/  FADD.FTZ R120, R202, R0 ;  /* 0x00000000ca787221 */ /* 0x000fe20000010000 */
[C---:B------:R-:W-:Y:S01]  /*7d80*/  HMMA.16816.F32 R88, R136.reuse, R106, R88 ;  /* 0x0000006a8858723c */ /* 0x040fe20000001858 */
[----:B------:R-:W2:Y:S01]  /*7d90*/  LDSM.16.MT88.4 R104, [R164+0x4000] ;  /* 0x00400000a468783b */ /* 0x000ea20000004200 */
[----:B------:R5:W-:Y:S02]  /*7da0*/  MUFU.EX2 R147, R2 ;  /* 0x0000000200937308 */ /* 0x000be40000000800 */
[----:B----4-:R-:W-:Y:S02]  /*7db0*/  FADD.FTZ R102, R123, R120 ;  /* 0x000000787b667221 */ /* 0x010fe40000010000 */
[----:B------:R-:W-:Y:S02]  /*7dc0*/  FFMA.FTZ R0, R192, c[0x0][0x2d0], -R145 ;  /* 0x0000b400c0007a23 */ /* 0x000fe40000010891 */
[----:B------:R-:W-:Y:S04]  /*7dd0*/  FFMA.FTZ R144, R187, c[0x0][0x2d0], -R144 ;  /* 0x0000b400bb907a23 */ /* 0x000fe80000010890 */
[----:B------:R4:W-:Y:S10]  /*7de0*/  MUFU.EX2 R142, R0 ;  /* 0x00000000008e7308 */ /* 0x0009f40000000800 */
[----:B------:R-:W1:Y:S01]  /*7df0*/  MUFU.EX2 R144, R144 ;  /* 0x0000009000907308 */ /* 0x000e620000000800 */
[----:B-----5:R-:W-:Y:S04]  /*7e00*/  FADD.FTZ R2, R209, R121 ;  /* 0x00000079d1027221 */ /* 0x020fe80000010000 */
[----:B------:R-:W-:Y:S04]  /*7e10*/  FADD.FTZ R2, R122, R2 ;  /* 0x000000027a027221 */ /* 0x000fe80000010000 */
[----:B------:R-:W-:Y:S02]  /*7e20*/  FADD.FTZ R2, R128, R2 ;  /* 0x0000000280027221 */ /* 0x000fe40000010000 */
[--C-:B----4-:R-:W-:Y:S02]  /*7e30*/  FFMA.FTZ R0, R194, c[0x0][0x2d0], -R145.reuse ;  /* 0x0000b400c2007a23 */ /* 0x110fe40000010891 */
[----:B---3--:R-:W-:Y:S02]  /*7e40*/  FADD.FTZ R2, R203, R2 ;  /* 0x00000002cb027221 */ /* 0x008fe40000010000 */
[----:B------:R3:W4:Y:S01]  /*7e50*/  MUFU.EX2 R141, R0 ;  /* 0x00000000008d7308 */ /* 0x0007220000000800 */
[C---:B--2---:R-:W-:Y:S03]  /*7e60*/  HMMA.16816.F32 R92, R136.reuse, R104, R92 ;  /* 0x00000068885c723c */ /* 0x044fe6000000185c */
[----:B------:R-:W-:Y:S04]  /*7e70*/  FADD.FTZ R2, R196, R2 ;  /* 0x00000002c4027221 */ /* 0x000fe80000010000 */
[----:B------:R-:W-:Y:S01]  /*7e80*/  F2FP.PACK_AB R104, R129, R123 ;  /* 0x0000007b8168723e */ /* 0x000fe200000000ff */
[----:B------:R-:W-:Y:S04]  /*7e90*/  HMMA.16816.F32 R96, R136, R106, R96 ;  /* 0x0000006a8860723c */ /* 0x000fe80000001860 */
[----:B------:R-:W-:Y:S01]  /*7ea0*/  F2FP.PACK_AB R105, R128, R122 ;  /* 0x0000007a8069723e */ /* 0x000fe200000000ff */
[----:B------:R-:W-:Y:S01]  /*7eb0*/  FADD.FTZ R2, R151, R2 ;  /* 0x0000000297027221 */ /* 0x000fe20000010000 */
[----:B------:R-:W-:Y:S01]  /*7ec0*/  LDSM.16.MT88.4 R120, [R163+0x1800] ;  /* 0x00180000a378783b */ /* 0x000fe20000004200 */
[----:B------:R-:W-:Y:S02]  /*7ed0*/  F2FP.PACK_AB R106, R205, R204 ;  /* 0x000000cccd6a723e */ /* 0x000fe400000000ff */
[----:B------:R-:W-:Y:S03]  /*7ee0*/  F2FP.PACK_AB R107, R196, R203 ;  /* 0x000000cbc46b723e */ /* 0x000fe600000000ff */
[----:B-1----:R-:W-:Y:S01]  /*7ef0*/  F2FP.PACK_AB R136, R146, R143 ;  /* 0x0000008f9288723e */ /* 0x002fe200000000ff */
[----:B------:R-:W-:Y:S01]  /*7f00*/  FADD.FTZ R2, R150, R2 ;  /* 0x0000000296027221 */ /* 0x000fe20000010000 */
[----:B------:R-:W-:Y:S01]  /*7f10*/  F2FP.PACK_AB R138, R144, R147 ;  /* 0x00000093908a723e */ /* 0x000fe200000000ff */
[----:B---3--:R-:W-:Y:S01]  /*7f20*/  FFMA.FTZ R0, R195, c[0x0][0x2d0], -R145 ;  /* 0x0000b400c3007a23 */ /* 0x008fe20000010891 */
[C---:B------:R-:W-:Y:S03]  /*7f30*/  HMMA.16816.F32 R4, R104.reuse, R108, R4 ;  /* 0x0000006c6804723c */ /* 0x040fe60000001804 */
[----:B------:R-:W1:Y:S02]  /*7f40*/  MUFU.EX2 R140, R0 ;  /* 0x00000000008c7308 */ /* 0x000e640000000800 */
[----:B----4-:R-:W-:Y:S01]  /*7f50*/  F2FP.PACK_AB R137, R141, R142 ;  /* 0x0000008e8d89723e */ /* 0x010fe200000000ff */
[----:B------:R-:W-:Y:S02]  /*7f60*/  FADD.FTZ R2, R149, R2 ;  /* 0x0000000295027221 */ /* 0x000fe40000010000 */
[C---:B------:R-:W-:Y:S01]  /*7f70*/  HMMA.16816.F32 R8, R104.reuse, R110, R8 ;  /* 0x0000006e6808723c */ /* 0x040fe20000001808 */
[----:B------:R-:W2:Y:S07]  /*7f80*/  LDSM.16.MT88.4 R108, [R165+0x800] ;  /* 0x00080000a56c783b */ /* 0x000eae0000004200 */
[C---:B------:R-:W-:Y:S08]  /*7f90*/  HMMA.16816.F32 R12, R104.reuse, R112, R12 ;  /* 0x00000070680c723c */ /* 0x040ff0000000180c */
[C---:B------:R-:W-:Y:S01]  /*7fa0*/  HMMA.16816.F32 R16, R104.reuse, R114, R16 ;  /* 0x000000726810723c */ /* 0x040fe20000001810 */
[----:B------:R-:W3:Y:S03]  /*7fb0*/  LDSM.16.MT88.4 R112, [R164+0x800] ;  /* 0x00080000a470783b */ /* 0x000ee60000004200 */
[----:B-1----:R-:W-:Y:S01]  /*7fc0*/  F2FP.PACK_AB R139, R101, R140 ;  /* 0x0000008c658b723e */ /* 0x002fe200000000ff */
[----:B------:R-:W-:Y:S01]  /*7fd0*/  FADD.FTZ R0, R129, R102 ;  /* 0x0000006681007221 */ /* 0x000fe20000010000 */
[----:B------:R-:W-:Y:S03]  /*7fe0*/  MOV R102, R3 ;  /* 0x0000000300667202 */ /* 0x000fe60000000f00 */
[----:B------:R-:W-:Y:S04]  /*7ff0*/  FADD.FTZ R0, R204, R0 ;  /* 0x00000000cc007221 */ /* 0x000fe80000010000 */
[----:B------:R-:W-:Y:S04]  /*8000*/  FADD.FTZ R0, R205, R0 ;  /* 0x00000000cd007221 */ /* 0x000fe80000010000 */
[----:B------:R-:W-:Y:S04]  /*8010*/  FADD.FTZ R0, R152, R0 ;  /* 0x0000000098007221 */ /* 0x000fe80000010000 */
[----:B------:R-:W-:Y:S01]  /*8020*/  FADD.FTZ R0, R184, R0 ;  /* 0x00000000b8007221 */ /* 0x000fe20000010000 */
[C---:B--2---:R-:W-:Y:S03]  /*8030*/  HMMA.16816.F32 R20, R104.reuse, R108, R20 ;  /* 0x0000006c6814723c */ /* 0x044fe60000001814 */
[----:B------:R-:W-:Y:S04]  /*8040*/  FADD.FTZ R0, R153, R0 ;  /* 0x0000000099007221 */ /* 0x000fe80000010000 */
[----:B------:R-:W-:Y:S01]  /*8050*/  FADD.FTZ R0, R158, R0 ;  /* 0x000000009e007221 */ /* 0x000fe20000010000 */
[C---:B------:R-:W-:Y:S01]  /*8060*/  HMMA.16816.F32 R24, R104.reuse, R110, R24 ;  /* 0x0000006e6818723c */ /* 0x040fe20000001818 */
[----:B------:R-:W1:Y:S07]  /*8070*/  LDSM.16.MT88.4 R108, [R162+0x2800] ;  /* 0x00280000a26c783b */ /* 0x000e6e0000004200 */
[C---:B---3--:R-:W-:Y:S08]  /*8080*/  HMMA.16816.F32 R28, R104.reuse, R112, R28 ;  /* 0x00000070681c723c */ /* 0x048ff0000000181c */
        /* <DEDUP_REMOVED lines=29> */
[C---:B------:R-:W-:Y:S02]  /*8260*/  F2FP.PACK_AB R107, R148.reuse, R149 ;  /* 0x00000095946b723e */ /* 0x040fe400000000ff */
[----:B------:R-:W-:Y:S04]  /*8270*/  IADD3 R184, R191, -0x1, RZ ;  /* 0xffffffffbfb87810 */ /* 0x000fe80007ffe0ff */
[----:B------:R-:W-:Y:S01]  /*8280*/  MOV R191, R184 ;  /* 0x000000b800bf7202 */ /* 0x000fe20000000f00 */
        /* <DEDUP_REMOVED lines=31> */
[C---:B------:R-:W-:Y:S08]  /*8480*/  HMMA.16816.F32 R88, R104.reuse, R114, R88 ;  /* 0x000000726858723c */ /* 0x040ff00000001858 */
[C---:B---3--:R-:W-:Y:S08]  /*8490*/  HMMA.16816.F32 R92, R104.reuse, R116, R92 ;  /* 0x00000074685c723c */ /* 0x048ff0000000185c */
[----:B------:R-:W-:Y:S08]  /*84a0*/  HMMA.16816.F32 R96, R104, R118, R96 ;  /* 0x000000766860723c */ /* 0x000ff00000001860 */
[C---:B-1----:R-:W-:Y:S01]  /*84b0*/  HMMA.16816.F32 R104, R136.reuse, R108, R4 ;  /* 0x0000006c8868723c */ /* 0x042fe20000001804 */
[----:B------:R-:W1:Y:S07]  /*84c0*/  LDSM.16.MT88.4 R4, [R162+0x3800] ;  /* 0x00380000a204783b */ /* 0x000e6e0000004200 */
[C---:B------:R-:W-:Y:S01]  /*84d0*/  HMMA.16816.F32 R108, R136.reuse, R110, R8 ;  /* 0x0000006e886c723c */ /* 0x040fe20000001808 */
[----:B------:R-:W2:Y:S07]  /*84e0*/  LDSM.16.MT88.4 R8, [R163+0x3800] ;  /* 0x00380000a308783b */ /* 0x000eae0000004200 */
[C---:B------:R-:W-:Y:S01]  /*84f0*/  HMMA.16816.F32 R112, R136.reuse, R120, R12 ;  /* 0x000000788870723c */ /* 0x040fe2000000180c */
[----:B------:R-:W3:Y:S07]  /*8500*/  LDSM.16.MT88.4 R12, [R165+0x3800] ;  /* 0x00380000a50c783b */ /* 0x000eee0000004200 */
[C---:B------:R-:W-:Y:S01]  /*8510*/  HMMA.16816.F32 R116, R136.reuse, R122, R16 ;  /* 0x0000007a8874723c */ /* 0x040fe20000001810 */
[----:B------:R-:W4:Y:S07]  /*8520*/  LDSM.16.MT88.4 R16, [R164+0x3800] ;  /* 0x00380000a410783b */ /* 0x000f2e0000004200 */
[C---:B------:R-:W-:Y:S08]  /*8530*/  HMMA.16816.F32 R120, R136.reuse, R124, R20 ;  /* 0x0000007c8878723c */ /* 0x040ff00000001814 */
[C---:B------:R-:W-:Y:S08]  /*8540*/  HMMA.16816.F32 R124, R136.reuse, R126, R24 ;  /* 0x0000007e887c723c */ /* 0x040ff00000001818 */
[C---:B------:R-:W-:Y:S08]  /*8550*/  HMMA.16816.F32 R128, R136.reuse, R132, R28 ;  /* 0x000000848880723c */ /* 0x040ff0000000181c */
[C---:B------:R-:W-:Y:S08]  /*8560*/  HMMA.16816.F32 R132, R136.reuse, R134, R32 ;  /* 0x000000868884723c */ /* 0x040ff00000001820 */
        /* <DEDUP_REMOVED lines=9> */
[C---:B----4-:R-:W-:Y:S08]  /*8600*/  HMMA.16816.F32 R60, R136.reuse, R16, R60 ;  /* 0x00000010883c723c */ /* 0x050ff0000000183c */
        /* <DEDUP_REMOVED lines=22> */
.L_x_1033:
[----:B------:R-:W-:-:S13]  /*8770*/  ISETP.GE.AND P0, PT, R184, R213, PT ;  /* 0x000000d5b800720c */ /* 0x000fda0003f06270 */
[----:B------:R-:W-:Y:S05]  /*8780*/  @!P0 BRA `(.L_x_1045) ;  /* 0x0000307000008947 */ /* 0x000fea0003800000 */
[----:B------:R-:W-:Y:S02]  /*8790*/  MOV R102, R12 ;  /* 0x0000000c00667202 */ /* 0x000fe40000000f00 */
[----:B------:R-:W-:Y:S02]  /*87a0*/  MOV R101, R100 ;  /* 0x0000006400657202 */ /* 0x000fe40000000f00 */
.L_x_1052:
        /* <DEDUP_REMOVED lines=13> */
[----:B------:R-:W-:Y:S01]  /*8880*/  IMAD R20, R183, c[0x0][0x21c], R20 ;  /* 0x00008700b7147a24 */ /* 0x000fe200078e0214 */
[C---:B------:R-:W-:Y:S01]  /*8890*/  SHF.L.U64.HI R14, R208.reuse, 0x1, R5 ;  /* 0x00000001d00e7819 */ /* 0x040fe20000010205 */
[----:B------:R-:W-:Y:S01]  /*88a0*/  IMAD.IADD R3, R3, 0x1, R0 ;  /* 0x0000000103037824 */ /* 0x000fe200078e0200 */
[----:B------:R-:W-:Y:S01]  /*88b0*/  SHF.L.U64.HI R7, R197, 0x1, R4 ;  /* 0x00000001c5077819 */ /* 0x000fe20000010204 */
[----:B------:R-:W-:Y:S02]  /*88c0*/  IMAD.SHL.U32 R22, R207, 0x2, RZ ;  /* 0x00000002cf167824 */ /* 0x000fe400078e00ff */
[----:B------:R-:W-:Y:S04]  /*88d0*/  IMAD.WIDE.U32 R2, R183, c[0x0][0x218], R2 ;  /* 0x00008600b7027a25 */ /* 0x000fe800078e0002 */
[----:B------:R-:W-:Y:S01]  /*88e0*/  IMAD.SHL.U32 R15, R208, 0x2, RZ ;  /* 0x00000002d00f7824 */ /* 0x000fe200078e00ff */
[----:B------:R-:W-:Y:S01]  /*88f0*/  IADD3 R0, P0, R220, R2, RZ ;  /* 0x00000002dc007210 */ /* 0x000fe20007f1e0ff */
[----:B------:R1:W2:Y:S01]  /*8900*/  LDSM.16.M88.4 R32, [R166] ;  /* 0x00000000a620783b */ /* 0x0002a20000000200 */
[----:B------:R-:W-:Y:S02]  /*8910*/  IMAD.SHL.U32 R13, R197, 0x2, RZ ;  /* 0x00000002c50d7824 */ /* 0x000fe400078e00ff */
[----:B------:R-:W-:Y:S01]  /*8920*/  IADD3.X R20, R224, R3, R20, P0, !PT ;  /* 0x00000003e0147210 */ /* 0x000fe200007fe414 */
[----:B------:R1:W3:Y:S01]  /*8930*/  LDSM.16.M88.4 R8, [R103] ;  /* 0x000000006708783b */ /* 0x0002e20000000200 */
[C---:B------:R-:W-:Y:S03]  /*8940*/  LEA R6, P0, R0.reuse, c[0x0][0x1f8], 0x1 ;  /* 0x00007e0000067a11 */ /* 0x040fe600078008ff */
[----:B------:R1:W4:Y:S01]  /*8950*/  LDSM.16.M88.4 R16, [R103+0x800] ;  /* 0x000800006710783b */ /* 0x0003220000000200 */
[----:B------:R-:W-:Y:S03]  /*8960*/  LEA.HI.X R20, R0, c[0x0][0x1fc], R20, 0x1, P0 ;  /* 0x00007f0000147a11 */ /* 0x000fe600000f0c14 */
[----:B------:R1:W1:Y:S04]  /*8970*/  LDSM.16.M88.4 R24, [R103+0x1000] ;  /* 0x001000006718783b */ /* 0x0002680000000200 */
        /* <DEDUP_REMOVED lines=8> */
.L_x_1083:
[----:B------:R-:W5:Y:S01]  /*8a00*/  SHFL.IDX PT, R2, R6, RZ, 0x181f ;  /* 0x00181fff06027589 */ /* 0x000f6200000e0000 */
[----:B------:R-:W-:Y:S01]  /*8a10*/  ISETP.GE.AND P0, PT, R197, c[0x0][0x1d4], PT ;  /* 0x00007500c5007a0c */ /* 0x000fe20003f06270 */
[----:B------:R-:W-:Y:S01]  /*8a20*/  BSSY B0, `(.L_x_1047) ;  /* 0x0000142000007945 */ /* 0x000fe20003800000 */
[----:B------:R-:W-:Y:S02]  /*8a30*/  ISETP.GE.AND P4, PT, R208, c[0x0][0x1d4], PT ;  /* 0x00007500d0007a0c */ /* 0x000fe40003f86270 */
[----:B------:R-:W-:Y:S03]  /*8a40*/  SEL R100, RZ, 0x10, P0 ;  /* 0x00000010ff647807 */ /* 0x000fe60000000000 */
[----:B------:R-:W4:Y:S01]  /*8a50*/  SHFL.IDX PT, R3, R6, 0x1, 0x181f ;  /* 0x00381f0006037f89 */ /* 0x000f2200000e0000 */
[----:B------:R-:W-:Y:S04]  /*8a60*/  IADD3 R12, -R100, 0x10, RZ ;  /* 0x00000010640c7810 */ /* 0x000fe80007ffe1ff */
[----:B------:R-:W-:Y:S03]  /*8a70*/  LOP3.LUT R12, R12, 0xf, RZ, 0xc0, !PT ;  /* 0x0000000f0c0c7812 */ /* 0x000fe600078ec0ff */
[----:B----4-:R-:W4:Y:S01]  /*8a80*/  SHFL.IDX PT, R20, R20, 0x1, 0x181f ;  /* 0x00381f0014147f89 */ /* 0x010f2200000e0000 */
[----:B-----5:R-:W-:Y:S04]  /*8a90*/  IADD3 R4, P2, R2, R13, RZ ;  /* 0x0000000d02047210 */ /* 0x020fe80007f5e0ff */
[----:B---3--:R-:W-:Y:S05]  /*8aa0*/  IADD3.X R5, R0, R7, RZ, P2, !PT ;  /* 0x0000000700057210 */ /* 0x008fea00017fe4ff */
[----:B------:R3:W-:Y:S01]  /*8ab0*/  LDGSTS.E.BYPASS.LTC128B.128 [R182+0x100], [R4.64], !P0 ;  /* 0x0010000004b67fae */ /* 0x0007e2000c101d46 */
[----:B------:R-:W-:Y:S04]  /*8ac0*/  IADD3 R12, P6, P0, R12, R3, R13 ;  /* 0x000000030c0c7210 */ /* 0x000fe800078de00d */
[----:B----4-:R-:W-:Y:S02]  /*8ad0*/  IADD3.X R13, RZ, R20, R7, P6, P0 ;  /* 0x00000014ff0d7210 */ /* 0x010fe400037e0407 */
[----:B---3--:R-:W-:Y:S04]  /*8ae0*/  IADD3 R4, P2, R2, R15, RZ ;  /* 0x0000000f02047210 */ /* 0x008fe80007f5e0ff */
[----:B------:R-:W-:Y:S02]  /*8af0*/  IADD3.X R5, R0, R14, RZ, P2, !PT ;  /* 0x0000000e00057210 */ /* 0x000fe400017fe4ff */
[----:B------:R-:W-:Y:S03]  /*8b00*/  ISETP.GE.AND P2, PT, R207, c[0x0][0x1d4], PT ;  /* 0x00007500cf007a0c */ /* 0x000fe60003f46270 */
[----:B------:R3:W-:Y:S02]  /*8b10*/  LDGSTS.E.BYPASS.LTC128B.128 [R182+0x2100], [R4.64], !P4 ;  /* 0x0210000004b67fae */ /* 0x0007e4000e101d46 */
[----:B---3--:R-:W-:Y:S04]  /*8b20*/  IADD3 R4, P5, R2, R22, RZ ;  /* 0x0000001602047210 */ /* 0x008fe80007fbe0ff */
[----:B------:R-:W-:Y:S02]  /*8b30*/  IADD3.X R5, R0, R21, RZ, P5, !PT ;  /* 0x0000001500057210 */ /* 0x000fe40002ffe4ff */
[----:B------:R-:W-:Y:S02]  /*8b40*/  ISETP.NE.U32.AND P5, PT, R100, RZ, PT ;  /* 0x000000ff6400720c */ /* 0x000fe40003fa5070 */
[----:B------:R-:W-:Y:S01]  /*8b50*/  SEL R0, RZ, 0x10, P4 ;  /* 0x00000010ff007807 */ /* 0x000fe20002000000 */
[----:B------:R3:W-:Y:S03]  /*8b60*/  LDGSTS.E.BYPASS.LTC128B.128 [R182+0x4100], [R4.64], !P2 ;  /* 0x0410000004b67fae */ /* 0x0007e6000d101d46 */
[C---:B------:R-:W-:Y:S02]  /*8b70*/  ISETP.NE.U32.AND P0, PT, R0.reuse, RZ, PT ;  /* 0x000000ff0000720c */ /* 0x040fe40003f05070 */
[----:B------:R-:W-:Y:S04]  /*8b80*/  IADD3 R0, -R0, 0x10, RZ ;  /* 0x0000001000007810 */ /* 0x000fe80007ffe1ff */
[----:B------:R-:W-:Y:S01]  /*8b90*/  LOP3.LUT R0, R0, 0xf, RZ, 0xc0, !PT ;  /* 0x0000000f00007812 */ /* 0x000fe200078ec0ff */
[----:B------:R4:W-:Y:S01]  /*8ba0*/  LDGSTS.E.BYPASS.LTC128B.128.ZFILL [R182+0x1100], [R12.64], P5 ;  /* 0x011000000cb67fae */ /* 0x0009e2000a941d46 */
[C---:B--23--:R-:W-:Y:S08]  /*8bb0*/  HMMA.16816.F32 R4, R32.reuse, R8, RZ ;  /* 0x000000082004723c */ /* 0x04cff000000018ff */
[C---:B------:R-:W-:Y:S01]  /*8bc0*/  HMMA.16816.F32 R8, R32.reuse, R10, RZ ;  /* 0x0000000a2008723c */ /* 0x040fe200000018ff */
[-C--:B----4-:R-:W-:Y:S03]  /*8bd0*/  IADD3 R12, P6, P5, R0, R3.reuse, R15 ;  /* 0x00000003000c7210 */ /* 0x090fe60007dde00f */
[----:B------:R-:W-:Y:S02]  /*8be0*/  SEL R0, RZ, 0x10, P2 ;  /* 0x00000010ff007807 */ /* 0x000fe40001000000 */
[-C--:B------:R-:W-:Y:S02]  /*8bf0*/  IADD3.X R13, RZ, R20.reuse, R14, P6, P5 ;  /* 0x00000014ff0d7210 */ /* 0x080fe400037ea40e */
[C---:B------:R-:W-:Y:S04]  /*8c00*/  ISETP.NE.U32.AND P6, PT, R0.reuse, RZ, PT ;  /* 0x000000ff0000720c */ /* 0x040fe80003fc5070 */
[----:B------:R-:W-:Y:S01]  /*8c10*/  IADD3 R2, -R0, 0x10, RZ ;  /* 0x0000001000027810 */ /* 0x000fe20007ffe1ff */
[----:B------:R2:W-:Y:S03]  /*8c20*/  LDGSTS.E.BYPASS.LTC128B.128.ZFILL [R182+0x3100], [R12.64], P0 ;  /* 0x031000000cb67fae */ /* 0x0005e60008141d46 */
[----:B------:R-:W-:Y:S04]  /*8c30*/  LOP3.LUT R2, R2, 0xf, RZ, 0xc0, !PT ;  /* 0x0000000f02027812 */ /* 0x000fe800078ec0ff */
[----:B------:R-:W-:Y:S04]  /*8c40*/  IADD3 R2, P5, P0, R2, R3, R22 ;  /* 0x0000000302027210 */ /* 0x000fe800078be016 */
[----:B------:R-:W-:Y:S02]  /*8c50*/  IADD3.X R3, RZ, R20, R21, P5, P0 ;  /* 0x00000014ff037210 */ /* 0x000fe40002fe0415 */
[----:B------:R-:W-:Y:S03]  /*8c60*/  ISETP.GT.AND P0, PT, R184, R213, PT ;  /* 0x000000d5b800720c */ /* 0x000fe60003f04270 */
[----:B------:R3:W-:Y:S08]  /*8c70*/  LDGSTS.E.BYPASS.LTC128B.128.ZFILL [R182+0x5100], [R2.64], P6 ;  /* 0x0510000002b67fae */ /* 0x0007f0000b141d46 */
[----:B------:R-:W0:Y:S01]  /*8c80*/  LDGDEPBAR ;  /* 0x00000000000079af */ /* 0x000e220000000000 */
[C---:B--2---:R-:W-:Y:S08]  /*8c90*/  HMMA.16816.F32 R12, R32.reuse, R16, RZ ;  /* 0x00000010200c723c */ /* 0x044ff000000018ff */
        /* <DEDUP_REMOVED lines=20> */
[----:B------:R-:W-:Y:S07]  /*8de0*/  LDSM.16.M88.4 R144, [R160+-0x4000] ;  /* 0xffc00000a090783b */ /* 0x000fee0000000200 */
[C---:B--2---:R-:W-:Y:S08]  /*8df0*/  HMMA.16816.F32 R12, R136.reuse, R148, R12 ;  /* 0x00000094880c723c */ /* 0x044ff0000000180c */
[C---:B------:R-:W-:Y:S01]  /*8e00*/  HMMA.16816.F32 R16, R136.reuse, R150, R16 ;  /* 0x000000968810723c */ /* 0x040fe20000001810 */
[----:B------:R-:W-:Y:S07]  /*8e10*/  LDSM.16.M88.4 R148, [R160+-0x3800] ;  /* 0xffc80000a094783b */ /* 0x000fee0000000200 */
[C---:B----4-:R-:W-:Y:S08]  /*8e20*/  HMMA.16816.F32 R20, R136.reuse, R140, R20 ;  /* 0x0000008c8814723c */ /* 0x050ff00000001814 */
[C---:B------:R-:W-:Y:S01]  /*8e30*/  HMMA.16816.F32 R24, R136.reuse, R142, R24 ;  /* 0x0000008e8818723c */ /* 0x040fe20000001818 */
[----:B------:R-:W1:Y:S07]  /*8e40*/  LDSM.16.M88.4 R140, [R168] ;  /* 0x00000000a88c783b */ /* 0x000e6e0000000200 */
[C---:B------:R-:W-:Y:S08]  /*8e50*/  HMMA.16816.F32 R28, R136.reuse, R152, R28 ;  /* 0x00000098881c723c */ /* 0x040ff0000000181c */
[----:B------:R-:W-:Y:S01]  /*8e60*/  HMMA.16816.F32 R32, R136, R154, R32 ;  /* 0x0000009a8820723c */ /* 0x000fe20000001820 */
[----:B------:R-:W2:Y:S08]  /*8e70*/  LDSM.16.M88.4 R136, [R160+-0x3000] ;  /* 0xffd00000a088783b */ /* 0x000eb00000000200 */
[----:B------:R-:W4:Y:S01]  /*8e80*/  LDSM.16.M88.4 R152, [R160+-0x2800] ;  /* 0xffd80000a098783b */ /* 0x000f220000000200 */
        /* <DEDUP_REMOVED lines=9> */
[C---:B----4-:R-:W-:Y:S08]  /*8f20*/  HMMA.16816.F32 R28, R140.reuse, R152, R28 ;  /* 0x000000988c1c723c */ /* 0x050ff0000000181c */
[----:B------:R-:W-:Y:S01]  /*8f30*/  HMMA.16816.F32 R32, R140, R154, R32 ;  /* 0x0000009a8c20723c */ /* 0x000fe20000001820 */
[----:B------:R-:W2:Y:S08]  /*8f40*/  LDSM.16.M88.4 R140, [R103+0x3000] ;  /* 0x00300000678c783b */ /* 0x000eb00000000200 */
[----:B------:R-:W4:Y:S01]  /*8f50*/  LDSM.16.M88.4 R152, [R103+0x3800] ;  /* 0x003800006798783b */ /* 0x000f220000000200 */
        /* <DEDUP_REMOVED lines=9> */
[C---:B----4-:R-:W-:Y:S08]  /*8ff0*/  HMMA.16816.F32 R28, R136.reuse, R152, R28 ;  /* 0x00000098881c723c */ /* 0x050ff0000000181c */
[----:B------:R-:W-:Y:S01]  /*9000*/  HMMA.16816.F32 R32, R136, R154, R32 ;  /* 0x0000009a8820723c */ /* 0x000fe20000001820 */
[----:B------:R-:W2:Y:S08]  /*9010*/  LDSM.16.M88.4 R136, [R173] ;  /* 0x00000000ad88783b */ /* 0x000eb00000000200 */
[----:B------:R-:W4:Y:S01]  /*9020*/  LDSM.16.M88.4 R152, [R174] ;  /* 0x00000000ae98783b */ /* 0x000f220000000200 */
        /* <DEDUP_REMOVED lines=22> */
[C---:B----4-:R-:W-:Y:S08]  /*9190*/  HMMA.16816.F32 R28, R136.reuse, R152, R28 ;  /* 0x00000098881c723c */ /* 0x050ff0000000181c */
        /* <DEDUP_REMOVED lines=47> */
[----:B------:R-:W4:Y:S07]  /*9490*/  LDSM.16.M88.4 R148, [R168+0x8000] ;  /* 0x00800000a894783b */ /* 0x000f2e0000000200 */
[C---:B--2---:R-:W-:Y:S08]  /*94a0*/  HMMA.16816.F32 R20, R136.reuse, R140, R20 ;  /* 0x0000008c8814723c */ /* 0x044ff00000001814 */
[C---:B------:R-:W-:Y:S08]  /*94b0*/  HMMA.16816.F32 R24, R136.reuse, R142, R24 ;  /* 0x0000008e8818723c */ /* 0x040ff00000001818 */
[C---:B-1----:R-:W-:Y:S08]  /*94c0*/  HMMA.16816.F32 R28, R136.reuse, R144, R28 ;  /* 0x00000090881c723c */ /* 0x042ff0000000181c */
[----:B------:R-:W-:Y:S01]  /*94d0*/  HMMA.16816.F32 R32, R136, R146, R32 ;  /* 0x000000928820723c */ /* 0x000fe20000001820 */
[----:B------:R-:W1:Y:S07]  /*94e0*/  LDSM.16.M88.4 R136, [R160+0x800] ;  /* 0x00080000a088783b */ /* 0x000e6e0000000200 */
[C---:B----4-:R-:W-:Y:S08]  /*94f0*/  HMMA.16816.F32 R4, R148.reuse, R152, R4 ;  /* 0x000000989404723c */ /* 0x050ff00000001804 */
        /* <DEDUP_REMOVED lines=14> */
[----:B------:R-:W4:Y:S10]  /*95e0*/  MUFU.TANH R142, R6 ;  /* 0x00000006008e7308 */ /* 0x000f340000002400 */
        /* <DEDUP_REMOVED lines=11> */
[----:B-----5:R-:W5:Y:S09]  /*96a0*/  LDSM.16.M88.4 R4, [R160+0x1000] ;  /* 0x00100000a004783b */ /* 0x020f720000000200 */
[----:B------:R-:W1:Y:S10]  /*96b0*/  MUFU.TANH R137, R10 ;  /* 0x0000000a00897308 */ /* 0x000e740000002400 */
[----:B------:R1:W1:Y:S10]  /*96c0*/  MUFU.TANH R144, R11 ;  /* 0x0000000b00907308 */ /* 0x0002740000002400 */
[----:B------:R3:W2:Y:S10]  /*96d0*/  MUFU.TANH R156, R12 ;  /* 0x0000000c009c7308 */ /* 0x0006b40000002400 */
[----:B------:R3:W2:Y:S01]  /*96e0*/  MUFU.TANH R153, R13 ;  /* 0x0000000d00997308 */ /* 0x0006a20000002400 */
[----:B-1----:R-:W1:Y:S01]  /*96f0*/  LDSM.16.M88.4 R8, [R160+0x1800] ;  /* 0x00180000a008783b */ /* 0x002e620000000200 */
[----:B------:R-:W-:Y:S04]  /*9700*/  DEPBAR.LE SB0, 0x0 ;  /* 0x000080000000791a */ /* 0x000fe80000000000 */
[C---:B-----5:R-:W-:Y:S04]  /*9710*/  HMMA.16816.F32 R20, R148.reuse, R4, R20 ;  /* 0x000000049414723c */ /* 0x060fe80000001814 */
[----:B------:R3:W1:Y:S01]  /*9720*/  MUFU.TANH R155, R14 ;  /* 0x0000000e009b7308 */ /* 0x0006620000002400 */
[----:B------:R-:W-:Y:S03]  /*9730*/  BAR.SYNC.DEFER_BLOCKING 0x0 ;  /* 0x0000000000007b1d */ /* 0x000fe60000010000 */
[C---:B------:R-:W-:Y:S06]  /*9740*/  HMMA.16816.F32 R24, R148.reuse, R6, R24 ;  /* 0x000000069418723c */ /* 0x040fec0000001818 */
[----:B------:R3:W1:Y:S10]  /*9750*/  MUFU.TANH R157, R15 ;  /* 0x0000000f009d7308 */ /* 0x0006740000002400 */
[----:B------:R3:W2:Y:S01]  /*9760*/  MUFU.TANH R152, R16 ;  /* 0x0000001000987308 */ /* 0x0006a20000002400 */
[----:B------:R-:W-:Y:S02]  /*9770*/  FMUL.FTZ R20, R20, c[0x0][0x320] ;  /* 0x0000c80014147a20 */ /* 0x000fe40000410000 */
[----:B------:R-:W-:Y:S02]  /*9780*/  FMUL.FTZ R21, R21, c[0x0][0x320] ;  /* 0x0000c80015157a20 */ /* 0x000fe40000410000 */
[----:B------:R-:W-:Y:S02]  /*9790*/  FMUL.FTZ R22, R22, c[0x0][0x320] ;  /* 0x0000c80016167a20 */ /* 0x000fe40000410000 */
[----:B------:R-:W-:Y:S03]  /*97a0*/  FMUL.FTZ R23, R23, c[0x0][0x320] ;  /* 0x0000c80017177a20 */ /* 0x000fe60000410000 */
[----:B------:R3:W2:Y:S01]  /*97b0*/  MUFU.TANH R146, R17 ;  /* 0x0000001100927308 */ /* 0x0006a20000002400 */
[----:B------:R-:W-:Y:S02]  /*97c0*/  FMUL.FTZ R24, R24, c[0x0][0x320] ;  /* 0x0000c80018187a20 */ /* 0x000fe40000410000 */
[----:B------:R-:W-:Y:S01]  /*97d0*/  FMUL.FTZ R25, R25, c[0x0][0x320] ;  /* 0x0000c80019197a20 */ /* 0x000fe20000410000 */
[C---:B-1----:R-:W-:Y:S03]  /*97e0*/  HMMA.16816.F32 R28, R148.reuse, R8, R28 ;  /* 0x00000008941c723c */ /* 0x042fe6000000181c */
[----:B------:R-:W-:Y:S02]  /*97f0*/  FMUL.FTZ R26, R26, c[0x0][0x320] ;  /* 0x0000c8001a1a7a20 */ /* 0x000fe40000410000 */
[----:B------:R-:W-:Y:S01]  /*9800*/  FMUL.FTZ R27, R27, c[0x0][0x320] ;  /* 0x0000c8001b1b7a20 */ /* 0x000fe20000410000 */
[----:B------:R3:W1:Y:S02]  /*9810*/  MUFU.TANH R154, R18 ;  /* 0x00000012009a7308 */ /* 0x0006640000002400 */
[----:B------:R-:W-:Y:S08]  /*9820*/  HMMA.16816.F32 R32, R148, R10, R32 ;  /* 0x0000000a9420723c */ /* 0x000ff00000001820 */
[----:B------:R3:W1:Y:S08]  /*9830*/  MUFU.TANH R158, R19 ;  /* 0x00000013009e7308 */ /* 0x0006700000002400 */
[----:B------:R-:W-:Y:S02]  /*9840*/  FMUL.FTZ R28, R28, c[0x0][0x320] ;  /* 0x0000c8001c1c7a20 */ /* 0x000fe40000410000 */
[----:B------:R3:W1:Y:S01]  /*9850*/  MUFU.TANH R191, R20 ;  /* 0x0000001400bf7308 */ /* 0x0006620000002400 */
        /* <DEDUP_REMOVED lines=21> */
[----:B------:R3:W1:Y:S01]  /*99b0*/  MUFU.TANH R194, R35 ;  /* 0x0000002300c27308 */ /* 0x0006620000002400 */
[----:B------:R-:W-:-:S05]  /*99c0*/  @!P0 BRA `(.L_x_1048) ;  /* 0x0000047000008947 */ /* 0x000fca0003800000 */
[----:B--2-4-:R-:W-:Y:S01]  /*99d0*/  IMAD R0, R212, 0x20, R214 ;  /* 0x00000020d4007824 */ /* 0x014fe200078e02d6 */
[----:B------:R-:W-:Y:S01]  /*99e0*/  SHF.R.S32.HI R198, RZ, 0x1f, R207 ;  /* 0x0000001fffc67819 */ /* 0x000fe200000114cf */
[----:B---3--:R-:W-:Y:S01]  /*99f0*/  IMAD R2, R184, 0x40, R215 ;  /* 0x00000040b8027824 */ /* 0x008fe200078e02d7 */
[----:B------:R-:W-:Y:S01]  /*9a00*/  SHF.R.S32.HI R199, RZ, 0x1f, R208 ;  /* 0x0000001fffc77819 */ /* 0x000fe200000114d0 */
[----:B------:R-:W-:Y:S01]  /*9a10*/  IMAD.MOV.U32 R183, RZ, RZ, RZ ;  /* 0x000000ffffb77224 */ /* 0x000fe200078e00ff */
[C---:B------:R-:W-:Y:S01]  /*9a20*/  SHF.L.U64.HI R10, R207.reuse, 0x1, R198 ;  /* 0x00000001cf0a7819 */ /* 0x040fe200000102c6 */
[----:B------:R-:W-:Y:S01]  /*9a30*/  IMAD.SHL.U32 R13, R207, 0x2, RZ ;  /* 0x00000002cf0d7824 */ /* 0x000fe200078e00ff */
[----:B------:R-:W-:Y:S01]  /*9a40*/  IADD3 R2, R2, -0x40, R0 ;  /* 0xffffffc002027810 */ /* 0x000fe20007ffe000 */
[C---:B------:R-:W-:Y:S01]  /*9a50*/  IMAD.SHL.U32 R12, R208.reuse, 0x2, RZ ;  /* 0x00000002d00c7824 */ /* 0x040fe200078e00ff */
[----:B------:R-:W-:Y:S01]  /*9a60*/  SHF.R.S32.HI R198, RZ, 0x1f, R197 ;  /* 0x0000001fffc67819 */ /* 0x000fe200000114c5 */
[C---:B------:R-:W-:Y:S01]  /*9a70*/  IMAD.SHL.U32 R14, R197.reuse, 0x2, RZ ;  /* 0x00000002c50e7824 */ /* 0x040fe200078e00ff */
        /* <DEDUP_REMOVED lines=27> */
.L_x_1084:
[----:B------:R-:W-:-:S05]  /*9c30*/  BRA.DIV ~URZ, `(.L_x_1050) ;  /* 0x000055127f007947 */ /* 0x000fca000b800000 */
[----:B------:R-:W4:Y:S01]  /*9c40*/  SHFL.IDX PT, R0, R8, RZ, 0x181f ;  /* 0x00181fff08007589 */ /* 0x000f2200000e0000 */
[C---:B------:R-:W-:Y:S02]  /*9c50*/  IADD3 R2, -R100.reuse, 0x10, RZ ;  /* 0x0000001064027810 */ /* 0x040fe40007ffe1ff */
[----:B------:R-:W-:Y:S02]  /*9c60*/  ISETP.NE.U32.AND P0, PT, R100, RZ, PT ;  /* 0x000000ff6400720c */ /* 0x000fe40003f05070 */
[----:B------:R-:W-:Y:S04]  /*9c70*/  LOP3.LUT R2, R2, 0xf, RZ, 0xc0, !PT ;  /* 0x0000000f02027812 */ /* 0x000fe800078ec0ff */
[----:B----4-:R-:W-:Y:S04]  /*9c80*/  IADD3 R2, P6, P5, R2, R0, R14 ;  /* 0x0000000002027210 */ /* 0x010fe80007dde00e */
[----:B---3--:R-:W-:Y:S05]  /*9c90*/  IADD3.X R3, RZ, R4, R11, P6, P5 ;  /* 0x00000004ff037210 */ /* 0x008fea00037ea40b */
        /* <DEDUP_REMOVED lines=11> */
.L_x_1085:
[----:B----4-:R-:W-:Y:S02]  /*9d50*/  IADD3 R2, -R100, 0x10, RZ ;  /* 0x0000001064027810 */ /* 0x010fe40007ffe1ff */
[C---:B---3--:R-:W-:Y:S02]  /*9d60*/  IADD3 R8, P6, R0.reuse, R12, RZ ;  /* 0x0000000c00087210 */ /* 0x048fe40007fde0ff */
[----:B------:R-:W-:Y:S02]  /*9d70*/  IADD3 R6, P5, R0, R13, RZ ;  /* 0x0000000d00067210 */ /* 0x000fe40007fbe0ff */
[----:B------:R-:W-:Y:S01]  /*9d80*/  ISETP.NE.U32.AND P0, PT, R100, RZ, PT ;  /* 0x000000ff6400720c */ /* 0x000fe20003f05070 */
[----:B--2---:R-:W-:Y:S01]  /*9d90*/  IMAD.X R9, R4, 0x1, R9, P6 ;  /* 0x0000000104097824 */ /* 0x004fe200030e0609 */
[----:B------:R-:W-:Y:S01]  /*9da0*/  LOP3.LUT R2, R2, 0xf, RZ, 0xc0, !PT ;  /* 0x0000000f02027812 */ /* 0x000fe200078ec0ff */
[----:B------:R-:W-:Y:S03]  /*9db0*/  IMAD.X R7, R4, 0x1, R10, P5 ;  /* 0x0000000104077824 */ /* 0x000fe600028e060a */
[----:B------:R-:W-:Y:S04]  /*9dc0*/  IADD3 R2, P6, P5, R2, R0, R14 ;  /* 0x0000000002027210 */ /* 0x000fe80007dde00e */
[----:B------:R-:W-:Y:S05]  /*9dd0*/  IADD3.X R3, RZ, R4, R11, P6, P5 ;  /* 0x00000004ff037210 */ /* 0x000fea00037ea40b */
[----:B------:R-:W-:Y:S01]  /*9de0*/  @!PT LDS RZ, [RZ] ;  /* 0x00000000fffff984 */ /* 0x000fe20000000800 */
[----:B------:R-:W-:Y:S01]  /*9df0*/  @!PT LDS RZ, [RZ] ;  /* 0x00000000fffff984 */ /* 0x000fe20000000800 */
[----:B------:R-:W-:Y:S01]  /*9e00*/  @!PT LDS RZ, [RZ] ;  /* 0x00000000fffff984 */ /* 0x000fe20000000800 */
[----:B------:R2:W-:Y:S04]  /*9e10*/  LDGSTS.E.BYPASS.LTC128B.128.ZFILL [R182+0x7100], [R2.64], P0 ;  /* 0x0710000002b67fae */ /* 0x0005e80008141d46 */
[----:B------:R2:W-:Y:S04]  /*9e20*/  LDGSTS.E.BYPASS.LTC128B.128 [R182+0x9100], [R8.64], !P4 ;  /* 0x0910000008b67fae */ /* 0x0005e8000e101d46 */
[----:B------:R2:W-:Y:S02]  /*9e30*/  LDGSTS.E.BYPASS.LTC128B.128 [R182+0xb100], [R6.64], !P2 ;  /* 0x0b10000006b67fae */ /* 0x0005e4000d101d46 */
.L_x_1048:
[----:B--2-4-:R-:W-:Y:S05]  /*9e40*/  BSYNC B0 ;  /* 0x0000000000007941 */ /* 0x014fea0003800000 */
.L_x_1047:
[----:B---3--:R-:W-:Y:S01]  /*9e50*/  FMNMX.FTZ R2, R140, R101, !PT ;  /* 0x000000658c027209 */ /* 0x008fe20007810000 */
        /* <DEDUP_REMOVED lines=40> */
.L_x_1086:
[C---:B------:R-:W-:Y:S01]  /*a0e0*/  FMUL.FTZ R147, R100.reuse, c[0x0][0x2d0] ;  /* 0x0000b40064937a20 */ /* 0x040fe20000410000 */
[----:B------:R-:W-:Y:S01]  /*a0f0*/  WARPSYNC 0xffffffff ;  /* 0xffffffff00007948 */ /* 0x000fe20003800000 */
[----:B------:R-:W-:Y:S01]  /*a100*/  FADD.FTZ R2, -R100, R101 ;  /* 0x0000006564027221 */ /* 0x000fe20000010100 */
[----:B------:R-:W1:Y:S01]  /*a110*/  LDSM.16.MT88.4 R12, [R162] ;  /* 0x00000000a20c783b */ /* 0x000e620000004200 */
[--C-:B------:R-:W-:Y:S01]  /*a120*/  FFMA.FTZ R3, R140, c[0x0][0x2d0], -R147.reuse ;  /* 0x0000b4008c037a23 */ /* 0x100fe20000010893 */
[----:B------:R-:W-:Y:S01]  /*a130*/  ISETP.GT.AND P0, PT, R184, R213, PT ;  /* 0x000000d5b800720c */ /* 0x000fe20003f04270 */
[----:B------:R-:W-:Y:S02]  /*a140*/  FMUL.FTZ R2, R2, c[0x0][0x2d0] ;  /* 0x0000b40002027a20 */ /* 0x000fe40000410000 */
[----:B------:R4:W-:Y:S01]  /*a150*/  MUFU.EX2 R198, R3 ;  /* 0x0000000300c67308 */ /* 0x0009e20000000800 */
[--C-:B------:R-:W-:Y:S02]  /*a160*/  FFMA.FTZ R101, R156, c[0x0][0x2d0], -R147.reuse ;  /* 0x0000b4009c657a23 */ /* 0x100fe40000010893 */
[----:B------:R-:W5:Y:S07]  /*a170*/  LDSM.16.MT88.4 R20, [R163] ;  /* 0x00000000a314783b */ /* 0x000f6e0000004200 */
[----:B------:R-:W2:Y:S01]  /*a180*/  MUFU.EX2 R2, R2 ;  /* 0x0000000200027308 */ /* 0x000ea20000000800 */
[----:B------:R-:W3:Y:S01]  /*a190*/  LDSM.16.MT88.4 R28, [R165] ;  /* 0x00000000a51c783b */ /* 0x000ee20000004200 */
[--C-:B----4-:R-:W-:Y:S08]  /*a1a0*/  FFMA.FTZ R3, R143, c[0x0][0x2d0], -R147.reuse ;  /* 0x0000b4008f037a23 */ /* 0x110ff00000010893 */
[----:B------:R4:W1:Y:S02]  /*a1b0*/  MUFU.EX2 R143, R3 ;  /* 0x00000003008f7308 */ /* 0x0008640000000800 */
[--C-:B----4-:R-:W-:Y:S02]  /*a1c0*/  FFMA.FTZ R3, R141, c[0x0][0x2d0], -R147.reuse ;  /* 0x0000b4008d037a23 */ /* 0x110fe40000010893 */
[C---:B--2---:R-:W-:Y:S06]  /*a1d0*/  FMUL.FTZ R5, R2.reuse, R105 ;  /* 0x0000006902057220 */ /* 0x044fec0000410000 */
        /* <DEDUP_REMOVED lines=14> */
[--C-:B------:R-:W-:Y:S01]  /*a2c0*/  FFMA.FTZ R0, R136, c[0x0][0x2d0], -R147.reuse ;  /* 0x0000b40088007a23 */ /* 0x100fe20000010893 */
[----:B-1----:R-:W-:Y:S01]  /*a2d0*/  F2FP.PACK_AB R136, R143, R198 ;  /* 0x000000c68f88723e */ /* 0x002fe200000000ff */
[C---:B------:R-:W-:Y:S02]  /*a2e0*/  FMUL.FTZ R44, R2.reuse, R44 ;  /* 0x0000002c022c7220 */ /* 0x040fe40000410000 */
[----:B------:R-:W1:Y:S01]  /*a2f0*/  MUFU.EX2 R211, R0 ;  /* 0x0000000000d37308 */ /* 0x000e620000000800 */
[----:B------:R-:W-:Y:S02]  /*a300*/  FMUL.FTZ R140, R3, c[0x0][0x2d0] ;  /* 0x0000b400038c7a20 */ /* 0x000fe40000410000 */
[----:B------:R-:W-:Y:S02]  /*a310*/  FMUL.FTZ R45, R2, R45 ;  /* 0x0000002d022d7220 */ /* 0x000fe40000410000 */
[----:B------:R-:W-:Y:S02]  /*a320*/  FFMA.FTZ R4, R142, c[0x0][0x2d0], -R140 ;  /* 0x0000b4008e047a23 */ /* 0x000fe4000001088c */
        /* <DEDUP_REMOVED lines=11> */
[----:B------:R1:W-:Y:S01]  /*a3e0*/  MUFU.EX2 R102, R4 ;  /* 0x0000000400667308 */ /* 0x0003e20000000800 */
[----:B------:R-:W-:Y:S02]  /*a3f0*/  FMUL.FTZ R65, R2, R65 ;  /* 0x0000004102417220 */ /* 0x000fe40000410000 */
[----:B------:R-:W-:Y:S02]  /*a400*/  FMUL.FTZ R0, R0, c[0x0][0x2d0] ;  /* 0x0000b40000007a20 */ /* 0x000fe40000410000 */
[C---:B------:R-:W-:Y:S02]  /*a410*/  FMUL.FTZ R68, R2.reuse, R68 ;  /* 0x0000004402447220 */ /* 0x040fe40000410000 */
[C---:B------:R-:W-:Y:S02]  /*a420*/  FMUL.FTZ R69, R2.reuse, R69 ;  /* 0x0000004502457220 */ /* 0x040fe40000410000 */
[C---:B------:R-:W-:Y:S01]  /*a430*/  FMUL.FTZ R72, R2.reuse, R72 ;  /* 0x0000004802487220 */ /* 0x040fe20000410000 */
[----:B------:R-:W2:Y:S01]  /*a440*/  MUFU.EX2 R0, R0 ;  /* 0x0000000000007308 */ /* 0x000ea20000000800 */
[C---:B------:R-:W-:Y:S02]  /*a450*/  FMUL.FTZ R73, R2.reuse, R73 ;  /* 0x0000004902497220 */ /* 0x040fe40000410000 */
[C---:B------:R-:W-:Y:S02]  /*a460*/  FMUL.FTZ R76, R2.reuse, R76 ;  /* 0x0000004c024c7220 */ /* 0x040fe40000410000 */
[C---:B------:R-:W-:Y:S02]  /*a470*/  FMUL.FTZ R77, R2.reuse, R77 ;  /* 0x0000004d024d7220 */ /* 0x040fe40000410000 */
[C---:B------:R-:W-:Y:S02]  /*a480*/  FMUL.FTZ R80, R2.reuse, R80 ;  /* 0x0000005002507220 */ /* 0x040fe40000410000 */
[C---:B------:R-:W-:Y:S02]  /*a490*/  FMUL.FTZ R81, R2.reuse, R81 ;  /* 0x0000005102517220 */ /* 0x040fe40000410000 */
[C---:B------:R-:W-:Y:S02]  /*a4a0*/  FMUL.FTZ R84, R2.reuse, R84 ;  /* 0x0000005402547220 */ /* 0x040fe40000410000 */
[C---:B------:R-:W-:Y:S02]  /*a4b0*/  FMUL.FTZ R85, R2.reuse, R85 ;  /* 0x0000005502557220 */ /* 0x040fe40000410000 */
[--C-:B-1----:R-:W-:Y:S02]  /*a4c0*/  FFMA.FTZ R4, R145, c[0x0][0x2d0], -R140.reuse ;  /* 0x0000b40091047a23 */ /* 0x102fe4000001088c */
[C---:B------:R-:W-:Y:S02]  /*a4d0*/  FMUL.FTZ R88, R2.reuse, R88 ;  /* 0x0000005802587220 */ /* 0x040fe40000410000 */
[----:B------:R1:W3:Y:S01]  /*a4e0*/  MUFU.EX2 R141, R4 ;  /* 0x00000004008d7308 */ /* 0x0002e20000000800 */
[C---:B------:R-:W-:Y:S02]  /*a4f0*/  FMUL.FTZ R89, R2.reuse, R89 ;  /* 0x0000005902597220 */ /* 0x040fe40000410000 */
[----:B------:R-:W-:Y:S02]  /*a500*/  FMUL.FTZ R92, R2, R92 ;  /* 0x0000005c025c7220 */ /* 0x000fe40000410000 */
[C---:B--2---:R-:W-:Y:S02]  /*a510*/  FMUL.FTZ R6, R0.reuse, R106 ;  /* 0x0000006a00067220 */ /* 0x044fe40000410000 */
[C---:B------:R-:W-:Y:S02]  /*a520*/  FMUL.FTZ R7, R0.reuse, R107 ;  /* 0x0000006b00077220 */ /* 0x040fe40000410000 */
[C---:B------:R-:W-:Y:S02]  /*a530*/  FMUL.FTZ R10, R0.reuse, R110 ;  /* 0x0000006e000a7220 */ /* 0x040fe40000410000 */
[C---:B------:R-:W-:Y:S02]  /*a540*/  FMUL.FTZ R11, R0.reuse, R111 ;  /* 0x0000006f000b7220 */ /* 0x040fe40000410000 */
[C---:B------:R-:W-:Y:S01]  /*a550*/  FMUL.FTZ R18, R0.reuse, R118 ;  /* 0x0000007600127220 */ /* 0x040fe20000410000 */
[----:B------:R-:W-:Y:S01]  /*a560*/  LDSM.16.MT88.4 R108, [R162+0x800] ;  /* 0x00080000a26c783b */ /* 0x000fe20000004200 */
[C---:B------:R-:W-:Y:S02]  /*a570*/  FMUL.FTZ R19, R0.reuse, R119 ;  /* 0x0000007700137220 */ /* 0x040fe40000410000 */
[C---:B------:R-:W-:Y:S02]  /*a580*/  FMUL.FTZ R26, R0.reuse, R126 ;  /* 0x0000007e001a7220 */ /* 0x040fe40000410000 */
[C---:B------:R-:W-:Y:S02]  /*a590*/  FMUL.FTZ R27, R0.reuse, R127 ;  /* 0x0000007f001b7220 */ /* 0x040fe40000410000 */
[C---:B------:R-:W-:Y:S01]  /*a5a0*/  FMUL.FTZ R34, R0.reuse, R134 ;  /* 0x0000008600227220 */ /* 0x040fe20000410000 */
[----:B------:R-:W-:Y:S01]  /*a5b0*/  LDSM.16.MT88.4 R124, [R165+0x1800] ;  /* 0x00180000a57c783b */ /* 0x000fe20000004200 */
[C---:B------:R-:W-:Y:S02]  /*a5c0*/  FMUL.FTZ R35, R0.reuse, R135 ;  /* 0x0000008700237220 */ /* 0x040fe40000410000 */
[--C-:B-1----:R-:W-:Y:S01]  /*a5d0*/  FFMA.FTZ R4, R137, c[0x0][0x2d0], -R140.reuse ;  /* 0x0000b40089047a23 */ /* 0x102fe2000001088c */
[C---:B---3--:R-:W-:Y:S01]  /*a5e0*/  F2FP.PACK_AB R137, R141.reuse, R102 ;  /* 0x000000668d89723e */ /* 0x048fe200000000ff */
[C---:B------:R-:W-:Y:S02]  /*a5f0*/  FMUL.FTZ R38, R0.reuse, R38 ;  /* 0x0000002600267220 */ /* 0x040fe40000410000 */
[----:B------:R1:W-:Y:S01]  /*a600*/  MUFU.EX2 R209, R4 ;  /* 0x0000000400d17308 */ /* 0x0003e20000000800 */
        /* <DEDUP_REMOVED lines=13> */
[----:B-1----:R-:W-:Y:S02]  /*a6e0*/  FFMA.FTZ R4, R144, c[0x0][0x2d0], -R140 ;  /* 0x0000b40090047a23 */ /* 0x002fe4000001088c */
        /* <DEDUP_REMOVED lines=12> */
[C---:B------:R-:W-:Y:S02]  /*a7b0*/  FFMA.FTZ R116, R0.reuse, R206, R102 ;  /* 0x000000ce00747223 */ /* 0x040fe40000010066 */
[----:B------:R-:W-:Y:S01]  /*a7c0*/  FMUL.FTZ R86, R0, R86 ;  /* 0x0000005600567220 */ /* 0x000fe20000410000 */
[----:B-1----:R-:W-:Y:S01]  /*a7d0*/  F2FP.PACK_AB R139, R210, R209 ;  /* 0x000000d1d28b723e */ /* 0x002fe200000000ff */
[----:B------:R-:W-:Y:S02]  /*a7e0*/  FMUL.FTZ R4, R2, R104 ;  /* 0x0000006802047220 */ /* 0x000fe40000410000 */
[----:B------:R-:W1:Y:S01]  /*a7f0*/  LDSM.16.MT88.4 R104, [R164] ;  /* 0x00000000a468783b */ /* 0x000e620000004200 */
[C---:B------:R-:W-:Y:S02]  /*a800*/  FMUL.FTZ R87, R0.reuse, R87 ;  /* 0x0000005700577220 */ /* 0x040fe40000410000 */
[C---:B------:R-:W-:Y:S02]  /*a810*/  FMUL.FTZ R90, R0.reuse, R90 ;  /* 0x0000005a005a7220 */ /* 0x040fe40000410000 */
[C---:B------:R-:W-:Y:S05]  /*a820*/  HMMA.16816.F32 R4, R136.reuse, R12, R4 ;  /* 0x0000000c8804723c */ /* 0x040fea0000001804 */
[----:B------:R-:W-:Y:S02]  /*a830*/  FMUL.FTZ R91, R0, R91 ;  /* 0x0000005b005b7220 */ /* 0x000fe40000410000 */
[C---:B------:R-:W-:Y:S01]  /*a840*/  FMUL.FTZ R12, R2.reuse, R112 ;  /* 0x00000070020c7220 */ /* 0x040fe20000410000 */
[C---:B------:R-:W-:Y:S04]  /*a850*/  HMMA.16816.F32 R8, R136.reuse, R14, R8 ;  /* 0x0000000e8808723c */ /* 0x040fe80000001808 */
[----:B------:R-:W-:Y:S02]  /*a860*/  FMUL.FTZ R13, R2, R113 ;  /* 0x00000071020d7220 */ /* 0x000fe40000410000 */
[--C-:B------:R-:W-:Y:S02]  /*a870*/  FFMA.FTZ R102, R150, c[0x0][0x2d0], -R147.reuse ;  /* 0x0000b40096667a23 */ /* 0x100fe40000010893 */
[C---:B------:R-:W-:Y:S02]  /*a880*/  FMUL.FTZ R14, R0.reuse, R114 ;  /* 0x00000072000e7220 */ /* 0x040fe40000410000 */
[----:B------:R-:W-:Y:S02]  /*a890*/  MUFU.EX2 R144, R102 ;  /* 0x0000006600907308 */ /* 0x000fe40000000800 */
[----:B------:R-:W-:Y:S02]  /*a8a0*/  FMUL.FTZ R15, R0, R115 ;  /* 0x00000073000f7220 */ /* 0x000fe40000410000 */
[----:B------:R-:W-:Y:S01]  /*a8b0*/  LDSM.16.MT88.4 R112, [R163+0x800] ;  /* 0x00080000a370783b */ /* 0x000fe20000004200 */
[C---:B------:R-:W-:Y:S02]  /*a8c0*/  FMUL.FTZ R93, R2.reuse, R93 ;  /* 0x0000005d025d7220 */ /* 0x040fe40000410000 */
[C---:B------:R-:W-:Y:S02]  /*a8d0*/  FMUL.FTZ R96, R2.reuse, R96 ;  /* 0x0000006002607220 */ /* 0x040fe40000410000 */
[C---:B-----5:R-:W-:Y:S03]  /*a8e0*/  HMMA.16816.F32 R12, R136.reuse, R20, R12 ;  /* 0x00000014880c723c */ /* 0x060fe6000000180c */
[----:B------:R-:W-:Y:S02]  /*a8f0*/  FMUL.FTZ R97, R2, R97 ;  /* 0x0000006102617220 */ /* 0x000fe40000410000 */
[----:B------:R-:W-:Y:S02]  /*a900*/  FMUL.FTZ R94, R0, R94 ;  /* 0x0000005e005e7220 */ /* 0x000fe40000410000 */
[C---:B------:R-:W-:Y:S01]  /*a910*/  FMUL.FTZ R20, R2.reuse, R120 ;  /* 0x0000007802147220 */ /* 0x040fe20000410000 */
[C---:B------:R-:W-:Y:S04]  /*a920*/  HMMA.16816.F32 R16, R136.reuse, R22, R16 ;  /* 0x000000168810723c */ /* 0x040fe80000001810 */
[----:B------:R-:W-:Y:S02]  /*a930*/  FMUL.FTZ R21, R2, R121 ;  /* 0x0000007902157220 */ /* 0x000fe40000410000 */
[--C-:B------:R-:W-:Y:S02]  /*a940*/  FFMA.FTZ R120, R192, c[0x0][0x2d0], -R147.reuse ;  /* 0x0000b400c0787a23 */ /* 0x100fe40000010893 */
[C---:B------:R-:W-:Y:S04]  /*a950*/  FMUL.FTZ R23, R0.reuse, R123 ;  /* 0x0000007b00177220 */ /* 0x040fe80000410000 */
[C---:B------:R-:W-:Y:S02]  /*a960*/  FMUL.FTZ R22, R0.reuse, R122 ;  /* 0x0000007a00167220 */ /* 0x040fe40000410000 */
[----:B------:R-:W-:Y:S02]  /*a970*/  FADD.FTZ R122, R141, R116 ;  /* 0x000000748d7a7221 */ /* 0x000fe40000010000 */
[----:B------:R-:W-:Y:S01]  /*a980*/  LDSM.16.MT88.4 R116, [R165+0x1000] ;  /* 0x00100000a574783b */ /* 0x000fe20000004200 */
[C---:B------:R-:W-:Y:S02]  /*a990*/  FMUL.FTZ R95, R0.reuse, R95 ;  /* 0x0000005f005f7220 */ /* 0x040fe40000410000 */
[C---:B------:R-:W-:Y:S03]  /*a9a0*/  HMMA.16816.F32 R20, R136.reuse, R28, R20 ;  /* 0x0000001c8814723c */ /* 0x040fe60000001814 */
[C---:B------:R-:W-:Y:S02]  /*a9b0*/  FMUL.FTZ R98, R0.reuse, R98 ;  /* 0x0000006200627220 */ /* 0x040fe40000410000 */
[----:B------:R-:W-:Y:S02]  /*a9c0*/  FMUL.FTZ R99, R0, R99 ;  /* 0x0000006300637220 */ /* 0x000fe40000410000 */
[C---:B------:R-:W-:Y:S01]  /*a9d0*/  FMUL.FTZ R28, R2.reuse, R128 ;  /* 0x00000080021c7220 */ /* 0x040fe20000410000 */
[C---:B------:R-:W-:Y:S04]  /*a9e0*/  HMMA.16816.F32 R24, R136.reuse, R30, R24 ;  /* 0x0000001e8818723c */ /* 0x040fe80000001818 */
[----:B------:R-:W-:Y:S02]  /*a9f0*/  FMUL.FTZ R29, R2, R129 ;  /* 0x00000081021d7220 */ /* 0x000fe40000410000 */
[----:B------:R2:W-:Y:S01]  /*aa00*/  MUFU.EX2 R129, R101 ;  /* 0x0000006500817308 */ /* 0x0005e20000000800 */
[C---:B------:R-:W-:Y:S02]  /*aa10*/  FMUL.FTZ R30, R0.reuse, R130 ;  /* 0x00000082001e7220 */ /* 0x040fe40000410000 */
[----:B------:R-:W-:Y:S03]  /*aa20*/  FMUL.FTZ R31, R0, R131 ;  /* 0x00000083001f7220 */ /* 0x000fe60000410000 */
[--C-:B------:R-:W-:Y:S04]  /*aa30*/  FFMA.FTZ R0, R191, c[0x0][0x2d0], -R147.reuse ;  /* 0x0000b400bf007a23 */ /* 0x100fe80000010893 */
[C---:B-1----:R-:W-:Y:S01]  /*aa40*/  HMMA.16816.F32 R28, R136.reuse, R104, R28 ;  /* 0x00000068881c723c */ /* 0x042fe2000000181c */
[----:B------:R1:W-:Y:S07]  /*aa50*/  MUFU.EX2 R156, R0 ;  /* 0x00000000009c7308 */ /* 0x0003ee0000000800 */
[C---:B------:R-:W-:Y:S01]  /*aa60*/  HMMA.16816.F32 R32, R136.reuse, R106, R32 ;  /* 0x0000006a8820723c */ /* 0x040fe20000001820 */
[----:B------:R-:W3:Y:S03]  /*aa70*/  LDSM.16.MT88.4 R104, [R162+0x2000] ;  /* 0x00200000a268783b */ /* 0x000ee60000004200 */
[--C-:B--2---:R-:W-:Y:S04]  /*aa80*/  FFMA.FTZ R101, R153, c[0x0][0x2d0], -R147.reuse ;  /* 0x0000b40099657a23 */ /* 0x104fe80000010893 */
[----:B------:R2:W4:Y:S01]  /*aa90*/  MUFU.EX2 R203, R101 ;  /* 0x0000006500cb7308 */ /* 0x0005220000000800 */
[--C-:B-1----:R-:W-:Y:S03]  /*aaa0*/  FFMA.FTZ R0, R188, c[0x0][0x2d0], -R147.reuse ;  /* 0x0000b400bc007a23 */ /* 0x102fe60000010893 */
[--C-:B--2---:R-:W-:Y:S06]  /*aab0*/  FFMA.FTZ R101, R152, c[0x0][0x2d0], -R147.reuse ;  /* 0x0000b40098657a23 */ /* 0x104fec0000010893 */
[----:B------:R1:W-:Y:S01]  /*aac0*/  MUFU.EX2 R202, R101 ;  /* 0x0000006500ca7308 */ /* 0x0003e20000000800 */
[C---:B---3--:R-:W-:Y:S08]  /*aad0*/  HMMA.16816.F32 R36, R136.reuse, R104, R36 ;  /* 0x000000688824723c */ /* 0x048ff00000001824 */
[C---:B------:R-:W-:Y:S01]  /*aae0*/  HMMA.16816.F32 R40, R136.reuse, R106, R40 ;  /* 0x0000006a8828723c */ /* 0x040fe20000001828 */
[----:B------:R-:W2:Y:S03]  /*aaf0*/  LDSM.16.MT88.4 R104, [R163+0x2000] ;  /* 0x00200000a368783b */ /* 0x000ea60000004200 */
[--C-:B-1----:R-:W-:Y:S04]  /*ab00*/  FFMA.FTZ R101, R146, c[0x0][0x2d0], -R147.reuse ;  /* 0x0000b40092657a23 */ /* 0x102fe80000010893 */
[----:B------:R1:W-:Y:S01]  /*ab10*/  MUFU.EX2 R204, R101 ;  /* 0x0000006500cc7308 */ /* 0x0003e20000000800 */
[C---:B--2---:R-:W-:Y:S03]  /*ab20*/  HMMA.16816.F32 R44, R136.reuse, R104, R44 ;  /* 0x00000068882c723c */ /* 0x044fe6000000182c */
[--C-:B-1----:R-:W-:Y:S06]  /*ab30*/  FFMA.FTZ R101, R155, c[0x0][0x2d0], -R140.reuse ;  /* 0x0000b4009b657a23 */ /* 0x102fec000001088c */
[----:B------:R1:W-:Y:S01]  /*ab40*/  MUFU.EX2 R128, R101 ;  /* 0x0000006500807308 */ /* 0x0003e20000000800 */
[C---:B------:R-:W-:Y:S01]  /*ab50*/  HMMA.16816.F32 R48, R136.reuse, R106, R48 ;  /* 0x0000006a8830723c */ /* 0x040fe20000001830 */
[----:B------:R-:W2:Y:S02]  /*ab60*/  LDSM.16.MT88.4 R104, [R165+0x2000] ;  /* 0x00200000a568783b */ /* 0x000ea40000004200 */
[--C-:B-1----:R-:W-:Y:S06]  /*ab70*/  FFMA.FTZ R101, R157, c[0x0][0x2d0], -R140.reuse ;  /* 0x0000b4009d657a23 */ /* 0x102fec000001088c */
[----:B------:R1:W3:Y:S01]  /*ab80*/  MUFU.EX2 R201, R101 ;  /* 0x0000006500c97308 */ /* 0x0002e20000000800 */
[C---:B--2---:R-:W-:Y:S08]  /*ab90*/  HMMA.16816.F32 R52, R136.reuse, R104, R52 ;  /* 0x000000688834723c */ /* 0x044ff00000001834 */
[C---:B------:R-:W-:Y:S01]  /*aba0*/  HMMA.16816.F32 R56, R136.reuse, R106, R56 ;  /* 0x0000006a8838723c */ /* 0x040fe20000001838 */
[----:B------:R-:W2:Y:S03]  /*abb0*/  LDSM.16.MT88.4 R104, [R164+0x2000] ;  /* 0x00200000a468783b */ /* 0x000ea60000004200 */
[----:B-1----:R-:W-:Y:S04]  /*abc0*/  FFMA.FTZ R101, R154, c[0x0][0x2d0], -R140 ;  /* 0x0000b4009a657a23 */ /* 0x002fe8000001088c */
[----:B------:R1:W-:Y:S04]  /*abd0*/  MUFU.EX2 R200, R101 ;  /* 0x0000006500c87308 */ /* 0x0003e80000000800 */
[----:B-1----:R-:W-:Y:S02]  /*abe0*/  FFMA.FTZ R101, R2, R205, R198 ;  /* 0x000000cd02657223 */ /* 0x002fe400000100c6 */
[--C-:B------:R-:W-:Y:S04]  /*abf0*/  FFMA.FTZ R2, R158, c[0x0][0x2d0], -R140.reuse ;  /* 0x0000b4009e027a23 */ /* 0x100fe8000001088c */
[----:B------:R1:W-:Y:S01]  /*ac00*/  MUFU.EX2 R158, R0 ;  /* 0x00000000009e7308 */ /* 0x0003e20000000800 */
[C---:B--2---:R-:W-:Y:S09]  /*ac10*/  HMMA.16816.F32 R60, R136.reuse, R104, R60 ;  /* 0x00000068883c723c */ /* 0x044ff2000000183c */
[----:B------:R2:W5:Y:S01]  /*ac20*/  MUFU.EX2 R198, R2 ;  /* 0x0000000200c67308 */ /* 0x0005620000000800 */
[C---:B------:R-:W-:Y:S01]  /*ac30*/  HMMA.16816.F32 R64, R136.reuse, R106, R64 ;  /* 0x0000006a8840723c */ /* 0x040fe20000001840 */
[----:B------:R-:W3:Y:S02]  /*ac40*/  LDSM.16.MT88.4 R104, [R162+0x4000] ;  /* 0x00400000a268783b */ /* 0x000ee40000004200 */
[--C-:B-1----:R-:W-:Y:S06]  /*ac50*/  FFMA.FTZ R0, R185, c[0x0][0x2d0], -R147.reuse ;  /* 0x0000b400b9007a23 */ /* 0x102fec0000010893 */
[----:B------:R1:W-:Y:S03]  /*ac60*/  MUFU.EX2 R157, R0 ;  /* 0x00000000009d7308 */ /* 0x0003e60000000800 */
[--C-:B--2---:R-:W-:Y:S07]  /*ac70*/  FFMA.FTZ R2, R148, c[0x0][0x2d0], -R147.reuse ;  /* 0x0000b40094027a23 */ /* 0x104fee0000010893 */
[----:B------:R2:W-:Y:S01]  /*ac80*/  MUFU.EX2 R146, R2 ;  /* 0x0000000200927308 */ /* 0x0005e20000000800 */
[----:B-1----:R-:W-:Y:S01]  /*ac90*/  FFMA.FTZ R0, R159, c[0x0][0x2d0], -R147 ;  /* 0x0000b4009f007a23 */ /* 0x002fe20000010893 */
[C---:B---3--:R-:W-:Y:S08]  /*aca0*/  HMMA.16816.F32 R68, R136.reuse, R104, R68 ;  /* 0x000000688844723c */ /* 0x048ff00000001844 */
[----:B------:R1:W-:Y:S01]  /*acb0*/  MUFU.EX2 R159, R0 ;  /* 0x00000000009f7308 */ /* 0x0003e20000000800 */
[C---:B------:R-:W-:Y:S01]  /*acc0*/  HMMA.16816.F32 R72, R136.reuse, R106, R72 ;  /* 0x0000006a8848723c */ /* 0x040fe20000001848 */
[----:B------:R-:W3:Y:S02]  /*acd0*/  LDSM.16.MT88.4 R104, [R163+0x4000] ;  /* 0x00400000a368783b */ /* 0x000ee40000004200 */
[--C-:B--2---:R-:W-:Y:S02]  /*ace0*/  FFMA.FTZ R2, R194, c[0x0][0x2d0], -R140.reuse ;  /* 0x0000b400c2027a23 */ /* 0x104fe4000001088c */
[--C-:B-1----:R-:W-:Y:S04]  /*acf0*/  FFMA.FTZ R0, R189, c[0x0][0x2d0], -R140.reuse ;  /* 0x0000b400bd007a23 */ /* 0x102fe8000001088c */
[----:B------:R1:W-:Y:S01]  /*ad00*/  MUFU.EX2 R155, R0 ;  /* 0x00000000009b7308 */ /* 0x0003e20000000800 */
[C---:B---3--:R-:W-:Y:S03]  /*ad10*/  HMMA.16816.F32 R76, R136.reuse, R104, R76 ;  /* 0x00000068884c723c */ /* 0x048fe6000000184c */
[--C-:B-1----:R-:W-:Y:S05]  /*ad20*/  FFMA.FTZ R0, R190, c[0x0][0x2d0], -R140.reuse ;  /* 0x0000b400be007a23 */ /* 0x102fea000001088c */
[C---:B------:R-:W-:Y:S01]  /*ad30*/  HMMA.16816.F32 R80, R136.reuse, R106, R80 ;  /* 0x0000006a8850723c */ /* 0x040fe20000001850 */
[----:B------:R-:W1:Y:S01]  /*ad40*/  LDSM.16.MT88.4 R104, [R165+0x4000] ;  /* 0x00400000a568783b */ /* 0x000e620000004200 */
[----:B------:R2:W-:Y:S02]  /*ad50*/  MUFU.EX2 R154, R0 ;  /* 0x00000000009a7308 */ /* 0x0005e40000000800 */
[--C-:B--2---:R-:W-:Y:S08]  /*ad60*/  FFMA.FTZ R0, R187, c[0x0][0x2d0], -R140.reuse ;  /* 0x0000b400bb007a23 */ /* 0x104ff0000001088c */
[----:B------:R2:W-:Y:S01]  /*ad70*/  MUFU.EX2 R153, R0 ;  /* 0x0000000000997308 */ /* 0x0005e20000000800 */
[C---:B-1----:R-:W-:Y:S08]  /*ad80*/  HMMA.16816.F32 R84, R136.reuse, R104, R84 ;  /* 0x000000688854723c */ /* 0x042ff00000001854 */
[C---:B------:R-:W-:Y:S01]  /*ad90*/  HMMA.16816.F32 R88, R136.reuse, R106, R88 ;  /* 0x0000006a8858723c */ /* 0x040fe20000001858 */
[----:B------:R-:W1:Y:S03]  /*ada0*/  LDSM.16.MT88.4 R104, [R164+0x4000] ;  /* 0x00400000a468783b */ /* 0x000e660000004200 */
[----:B--2---:R-:W-:Y:S04]  /*adb0*/  FFMA.FTZ R0, R193, c[0x0][0x2d0], -R140 ;  /* 0x0000b400c1007a23 */ /* 0x004fe8000001088c */
[----:B------:R2:W-:Y:S04]  /*adc0*/  MUFU.EX2 R152, R0 ;  /* 0x0000000000987308 */ /* 0x0005e80000000800 */
[----:B--2---:R-:W-:Y:S06]  /*add0*/  FADD.FTZ R0, R143, R101 ;  /* 0x000000658f007221 */ /* 0x004fec0000010000 */
[----:B------:R-:W2:Y:S01]  /*ade0*/  MUFU.EX2 R143, R120 ;  /* 0x00000078008f7308 */ /* 0x000ea20000000800 */
[----:B------:R-:W-:Y:S02]  /*adf0*/  FFMA.FTZ R101, R149, c[0x0][0x2d0], -R147 ;  /* 0x0000b40095657a23 */ /* 0x000fe40000010893 */
[----:B------:R-:W-:Y:S02]  /*ae00*/  FADD.FTZ R121, R199, R0 ;  /* 0x00000000c7797221 */ /* 0x000fe40000010000 */
[----:B------:R-:W-:Y:S01]  /*ae10*/  FFMA.FTZ R0, R151, c[0x0][0x2d0], -R140 ;  /* 0x0000b40097007a23 */ /* 0x000fe2000001088c */
[C---:B-1----:R-:W-:Y:S03]  /*ae20*/  HMMA.16816.F32 R92, R136.reuse, R104, R92 ;  /* 0x00000068885c723c */ /* 0x042fe6000000185c */
[----:B------:R-:W-:Y:S01]  /*ae30*/  FADD.FTZ R102, R211, R121 ;  /* 0x00000079d3667221 */ /* 0x000fe20000010000 */
[----:B------:R1:W3:Y:S03]  /*ae40*/  MUFU.EX2 R145, R101 ;  /* 0x0000006500917308 */ /* 0x0002e60000000800 */
[----:B----4-:R-:W-:Y:S01]  /*ae50*/  F2FP.PACK_AB R104, R203, R129 ;  /* 0x00000081cb68723e */ /* 0x010fe200000000ff */
[----:B------:R-:W-:Y:S04]  /*ae60*/  HMMA.16816.F32 R96, R136, R106, R96 ;  /* 0x0000006a8860723c */ /* 0x000fe80000001860 */
[----:B------:R-:W-:Y:S01]  /*ae70*/  F2FP.PACK_AB R105, R201, R128 ;  /* 0x00000080c969723e */ /* 0x000fe200000000ff */
[----:B------:R-:W-:Y:S01]  /*ae80*/  FADD.FTZ R102, R129, R102 ;  /* 0x0000006681667221 */ /* 0x000fe20000010000 */
[----:B------:R4:W-:Y:S01]  /*ae90*/  MUFU.EX2 R142, R0 ;  /* 0x00000000008e7308 */ /* 0x0009e20000000800 */
[----:B------:R-:W-:Y:S02]  /*aea0*/  F2FP.PACK_AB R106, R204, R202 ;  /* 0x000000cacc6a723e */ /* 0x000fe400000000ff */
[----:B-----5:R-:W-:Y:S03]  /*aeb0*/  F2FP.PACK_AB R107, R198, R200 ;  /* 0x000000c8c66b723e */ /* 0x020fe600000000ff */
[----:B--2---:R-:W-:Y:S04]  /*aec0*/  F2FP.PACK_AB R136, R144, R143 ;  /* 0x0000008f9088723e */ /* 0x004fe800000000ff */
[C---:B------:R-:W-:Y:S05]  /*aed0*/  HMMA.16816.F32 R4, R104.reuse, R108, R4 ;  /* 0x0000006c6804723c */ /* 0x040fea0000001804 */
[----:B-1----:R-:W-:Y:S01]  /*aee0*/  FADD.FTZ R101, R209, R122 ;  /* 0x0000007ad1657221 */ /* 0x002fe20000010000 */
[----:B---3--:R-:W-:Y:S01]  /*aef0*/  F2FP.PACK_AB R138, R146, R145 ;  /* 0x00000091928a723e */ /* 0x008fe200000000ff */
[----:B------:R-:W-:Y:S01]  /*af00*/  LDSM.16.MT88.4 R120, [R163+0x1800] ;  /* 0x00180000a378783b */ /* 0x000fe20000004200 */
[C---:B------:R-:W-:Y:S04]  /*af10*/  HMMA.16816.F32 R8, R104.reuse, R110, R8 ;  /* 0x0000006e6808723c */ /* 0x040fe80000001808 */
[--C-:B----4-:R-:W-:Y:S03]  /*af20*/  FFMA.FTZ R0, R196, c[0x0][0x2d0], -R140.reuse ;  /* 0x0000b400c4007a23 */ /* 0x110fe6000001088c */
[----:B------:R-:W1:Y:S01]  /*af30*/  LDSM.16.MT88.4 R108, [R165+0x800] ;  /* 0x00080000a56c783b */ /* 0x000e620000004200 */
[C---:B------:R-:W-:Y:S01]  /*af40*/  HMMA.16816.F32 R12, R104.reuse, R112, R12 ;  /* 0x00000070680c723c */ /* 0x040fe2000000180c */
[----:B------:R-:W2:Y:S07]  /*af50*/  MUFU.EX2 R141, R0 ;  /* 0x00000000008d7308 */ /* 0x000eae0000000800 */
[C---:B------:R-:W-:Y:S01]  /*af60*/  HMMA.16816.F32 R16, R104.reuse, R114, R16 ;  /* 0x000000726810723c */ /* 0x040fe20000001810 */
[----:B------:R-:W3:Y:S03]  /*af70*/  LDSM.16.MT88.4 R112, [R164+0x800] ;  /* 0x00080000a470783b */ /* 0x000ee60000004200 */
[----:B--2---:R-:W-:Y:S01]  /*af80*/  F2FP.PACK_AB R137, R141, R142 ;  /* 0x0000008e8d89723e */ /* 0x004fe200000000ff */
[----:B------:R-:W-:Y:S04]  /*af90*/  FFMA.FTZ R0, R195, c[0x0][0x2d0], -R140 ;  /* 0x0000b400c3007a23 */ /* 0x000fe8000001088c */
[----:B------:R2:W-:Y:S01]  /*afa0*/  MUFU.EX2 R140, R0 ;  /* 0x00000000008c7308 */ /* 0x0005e20000000800 */
[C---:B-1----:R-:W-:Y:S08]  /*afb0*/  HMMA.16816.F32 R20, R104.reuse, R108, R20 ;  /* 0x0000006c6814723c */ /* 0x042ff00000001814 */
[C---:B------:R-:W-:Y:S01]  /*afc0*/  HMMA.16816.F32 R24, R104.reuse, R110, R24 ;  /* 0x0000006e6818723c */ /* 0x040fe20000001818 */
[----:B------:R-:W1:Y:S07]  /*afd0*/  LDSM.16.MT88.4 R108, [R162+0x2800] ;  /* 0x00280000a26c783b */ /* 0x000e6e0000004200 */
[C---:B---3--:R-:W-:Y:S04]  /*afe0*/  HMMA.16816.F32 R28, R104.reuse, R112, R28 ;  /* 0x00000070681c723c */ /* 0x048fe8000000181c */
[----:B--2---:R-:W-:Y:S02]  /*aff0*/  FADD.FTZ R0, R210, R101 ;  /* 0x00000065d2007221 */ /* 0x004fe40000010000 */
[----:B------:R-:W2:Y:S02]  /*b000*/  MUFU.EX2 R101, R2 ;  /* 0x0000000200657308 */ /* 0x000ea40000000800 */
[C---:B------:R-:W-:Y:S01]  /*b010*/  HMMA.16816.F32 R32, R104.reuse, R114, R32 ;  /* 0x000000726820723c */ /* 0x040fe20000001820 */
[----:B------:R-:W3:Y:S03]  /*b020*/  LDSM.16.MT88.4 R112, [R163+0x2800] ;  /* 0x00280000a370783b */ /* 0x000ee60000004200 */
[----:B--2---:R-:W-:Y:S01]  /*b030*/  F2FP.PACK_AB R139, R101, R140 ;  /* 0x0000008c658b723e */ /* 0x004fe200000000ff */
[----:B------:R-:W-:Y:S03]  /*b040*/  FADD.FTZ R2, R128, R0 ;  /* 0x0000000080027221 */ /* 0x000fe60000010000 */
[C---:B-1----:R-:W-:Y:S04]  /*b050*/  HMMA.16816.F32 R36, R104.reuse, R108, R36 ;  /* 0x0000006c6824723c */ /* 0x042fe80000001824 */
[----:B------:R-:W-:Y:S01]  /*b060*/  FADD.FTZ R0, R203, R102 ;  /* 0x00000066cb007221 */ /* 0x000fe20000010000 */
[----:B------:R-:W-:Y:S01]  /*b070*/  MOV R102, R3 ;  /* 0x0000000300667202 */ /* 0x000fe20000000f00 */
[----:B------:R-:W-:Y:S02]  /*b080*/  FADD.FTZ R2, R201, R2 ;  /* 0x00000002c9027221 */ /* 0x000fe40000010000 */
[----:B------:R-:W-:Y:S01]  /*b090*/  FADD.FTZ R0, R202, R0 ;  /* 0x00000000ca007221 */ /* 0x000fe20000010000 */
[C---:B------:R-:W-:Y:S01]  /*b0a0*/  HMMA.16816.F32 R40, R104.reuse, R110, R40 ;  /* 0x0000006e6828723c */ /* 0x040fe20000001828 */
[----:B------:R-:W1:Y:S02]  /*b0b0*/  LDSM.16.MT88.4 R108, [R165+0x2800] ;  /* 0x00280000a56c783b */ /* 0x000e640000004200 */
[----:B------:R-:W-:Y:S02]  /*b0c0*/  FADD.FTZ R2, R200, R2 ;  /* 0x00000002c8027221 */ /* 0x000fe40000010000 */
[----:B------:R-:W-:Y:S03]  /*b0d0*/  FADD.FTZ R0, R204, R0 ;  /* 0x00000000cc007221 */ /* 0x000fe60000010000 */
[C---:B---3--:R-:W-:Y:S04]  /*b0e0*/  HMMA.16816.F32 R44, R104.reuse, R112, R44 ;  /* 0x00000070682c723c */ /* 0x048fe8000000182c */
[----:B------:R-:W-:Y:S02]  /*b0f0*/  FADD.FTZ R2, R198, R2 ;  /* 0x00000002c6027221 */ /* 0x000fe40000010000 */
[----:B------:R-:W-:Y:S02]  /*b100*/  FADD.FTZ R0, R156, R0 ;  /* 0x000000009c007221 */ /* 0x000fe40000010000 */
[C---:B------:R-:W-:Y:S01]  /*b110*/  HMMA.16816.F32 R48, R104.reuse, R114, R48 ;  /* 0x000000726830723c */ /* 0x040fe20000001830 */
[----:B------:R-:W2:Y:S03]  /*b120*/  LDSM.16.MT88.4 R112, [R164+0x2800] ;  /* 0x00280000a470783b */ /* 0x000ea60000004200 */
[----:B------:R-:W-:Y:S02]  /*b130*/  FADD.FTZ R2, R155, R2 ;  /* 0x000000029b027221 */ /* 0x000fe40000010000 */
[----:B------:R-:W-:Y:S02]  /*b140*/  FADD.FTZ R0, R158, R0 ;  /* 0x000000009e007221 */ /* 0x000fe40000010000 */
[----:B------:R-:W-:Y:S04]  /*b150*/  FADD.FTZ R2, R154, R2 ;  /* 0x000000029a027221 */ /* 0x000fe80000010000 */
[----:B------:R-:W-:Y:S02]  /*b160*/  FADD.FTZ R0, R157, R0 ;  /* 0x000000009d007221 */ /* 0x000fe40000010000 */
[----:B------:R-:W-:Y:S02]  /*b170*/  FADD.FTZ R2, R153, R2 ;  /* 0x0000000299027221 */ /* 0x000fe40000010000 */
[C---:B------:R-:W-:Y:S01]  /*b180*/  FADD.FTZ R0, R159.reuse, R0 ;  /* 0x000000009f007221 */ /* 0x040fe20000010000 */
        /* <DEDUP_REMOVED lines=103> */
.L_x_1045:
[----:B------:R-:W-:Y:S05]  /*b800*/  BRA.DIV ~URZ, `(.L_x_1053) ;  /* 0x00003c527f007947 */ /* 0x000fea000b800000 */
[----:B------:R1:W2:Y:S02]  /*b810*/  SHFL.BFLY PT, R5, R205, 0x2, 0x1f ;  /* 0x0c401f00cd057f89 */ /* 0x0002a400000e0000 */
.L_x_1087:
[----:B--2---:R-:W-:Y:S01]  /*b820*/  FADD.FTZ R5, R5, R205 ;  /* 0x000000cd05057221 */ /* 0x004fe20000010000 */
[----:B------:R-:W-:Y:S05]  /*b830*/  BRA.DIV ~URZ, `(.L_x_1054) ;  /* 0x00003c827f007947 */ /* 0x000fea000b800000 */
[----:B------:R-:W2:Y:S04]  /*b840*/  SHFL.BFLY PT, R0, R206, 0x2, 0x1f ;  /* 0x0c401f00ce007f89 */ /* 0x000ea800000e0000 */
[----:B------:R-:W3:Y:S01]  /*b850*/  SHFL.BFLY PT, R2, R5, 0x1, 0x1f ;  /* 0x0c201f0005027f89 */ /* 0x000ee200000e0000 */
[----:B--2---:R-:W-:-:S02]  /*b860*/  FADD.FTZ R206, R0, R206 ;  /* 0x000000ce00ce7221 */ /* 0x004fc40000010000 */
[----:B---3--:R-:W-:-:S03]  /*b870*/  FADD.FTZ R5, R5, R2 ;  /* 0x0000000205057221 */ /* 0x008fc60000010000 */
[----:B------:R2:W3:Y:S04]  /*b880*/  SHFL.BFLY PT, R3, R206, 0x1, 0x1f ;  /* 0x0c201f00ce037f89 */ /* 0x0004e800000e0000 */
.L_x_1088:
[----:B------:R-:W-:Y:S01]  /*b890*/  FSETP.NE.FTZ.AND P1, PT, R5, RZ, PT ;  /* 0x000000ff0500720b */ /* 0x000fe20003f35000 */
[----:B---3--:R-:W-:Y:S01]  /*b8a0*/  FADD.FTZ R3, R3, R206 ;  /* 0x000000ce03037221 */ /* 0x008fe20000010000 */
[----:B------:R-:W-:Y:S02]  /*b8b0*/  MOV R2, RZ ;  /* 0x000000ff00027202 */ /* 0x000fe40000000f00 */
[----:B------:R-:W-:Y:S02]  /*b8c0*/  MOV R0, RZ ;  /* 0x000000ff00007202 */ /* 0x000fe40000000f00 */
[----:B------:R-:W-:Y:S02]  /*b8d0*/  FSETP.NE.FTZ.AND P0, PT, R3, RZ, PT ;  /* 0x000000ff0300720b */ /* 0x000fe40003f15000 */
[----:B------:R-:W-:Y:S02]  /*b8e0*/  MOV R16, 0xff800000 ;  /* 0xff80000000107802 */ /* 0x000fe40000000f00 */
[----:B------:R-:W-:-:S03]  /*b8f0*/  MOV R15, 0xff800000 ;  /* 0xff800000000f7802 */ /* 0x000fc60000000f00 */
[----:B------:R-:W3:Y:S01]  /*b900*/  @P1 MUFU.RCP R2, R5 ;  /* 0x0000000500021308 */ /* 0x000ee20000001000 */
[----:B------:R-:W-:-:S07]  /*b910*/  @P1 MOV R6, 0x3f317218 ;  /* 0x3f31721800061802 */ /* 0x000fce0000000f00 */
[----:B------:R-:W4:Y:S01]  /*b920*/  @P1 MUFU.LG2 R4, R5 ;  /* 0x0000000500041308 */ /* 0x000f220000000c00 */
[----:B---3--:R-:W-:-:S07]  /*b930*/  FMUL.FTZ R104, R2, R104 ;  /* 0x0000006802687220 */ /* 0x008fce0000410000 */
[----:B------:R-:W3:Y:S01]  /*b940*/  @P0 MUFU.RCP R0, R3 ;  /* 0x0000000300000308 */ /* 0x000ee20000001000 */
        /* <DEDUP_REMOVED lines=47> */
[----:B------:R5:W1:Y:S01]  /*bc40*/  @P0 MUFU.LG2 R2, R3 ;  /* 0x0000000300020308 */ /* 0x000a620000000c00 */
[----:B----4-:R-:W-:-:S02]  /*bc50*/  @P1 FMUL.FTZ R5, R4, 0.69314718246459960938 ;  /* 0x3f31721804051820 */ /* 0x010fc40000410000 */
[----:B------:R-:W-:Y:S02]  /*bc60*/  @P1 FMUL.FTZ R4, R6, c[0x0][0x2d0] ;  /* 0x0000b40006041a20 */ /* 0x000fe40000410000 */
[----:B---3--:R-:W-:Y:S02]  /*bc70*/  FMUL.FTZ R106, R0, R106 ;  /* 0x0000006a006a7220 */ /* 0x008fe40000410000 */
[----:B------:R-:W-:Y:S01]  /*bc80*/  @P1 FFMA.FTZ R16, R4, R100, R5 ;  /* 0x0000006404101223 */ /* 0x000fe20000010005 */
[----:B------:R-:W-:Y:S01]  /*bc90*/  MOV R4, 0x1 ;  /* 0x0000000100047802 */ /* 0x000fe20000000f00 */
[C---:B------:R-:W-:Y:S02]  /*bca0*/  FMUL.FTZ R107, R0.reuse, R107 ;  /* 0x0000006b006b7220 */ /* 0x040fe40000410000 */
[C---:B------:R-:W-:Y:S02]  /*bcb0*/  FMUL.FTZ R110, R0.reuse, R110 ;  /* 0x0000006e006e7220 */ /* 0x040fe40000410000 */
[----:B------:R-:W-:-:S02]  /*bcc0*/  FMUL.FTZ R111, R0, R111 ;  /* 0x0000006f006f7220 */ /* 0x000fc40000410000 */
[----:B------:R-:W-:Y:S01]  /*bcd0*/  FMUL.FTZ R114, R0, R114 ;  /* 0x0000007200727220 */ /* 0x000fe20000410000 */
[----:B-----5:R-:W-:Y:S01]  /*bce0*/  @P0 MOV R3, 0x3f317218 ;  /* 0x3f31721800030802 */ /* 0x020fe20000000f00 */
[----:B-1----:R-:W-:Y:S02]  /*bcf0*/  @P0 FMUL.FTZ R2, R2, 0.69314718246459960938 ;  /* 0x3f31721802020820 */ /* 0x002fe40000410000 */
[C---:B------:R-:W-:Y:S02]  /*bd00*/  FMUL.FTZ R115, R0.reuse, R115 ;  /* 0x0000007300737220 */ /* 0x040fe40000410000 */
[----:B------:R-:W-:Y:S02]  /*bd10*/  @P0 FMUL.FTZ R3, R3, c[0x0][0x2d0] ;  /* 0x0000b40003030a20 */ /* 0x000fe40000410000 */
        /* <DEDUP_REMOVED lines=42> */
[----:B------:R-:W-:Y:S01]  /*bfc0*/  PRMT R0, R4, 0x7610, R0 ;  /* 0x0000761004007816 */ /* 0x000fe20000000000 */
[----:B------:R-:W-:Y:S02]  /*bfd0*/  @P0 FFMA.FTZ R15, R3, R12, R2 ;  /* 0x0000000c030f0223 */ /* 0x000fe40000010002 */
.L_x_1014:
[----:B------:R-:W1:Y:S01]  /*bfe0*/  S2R R6, SR_TID.X ;  /* 0x0000000000067919 */ /* 0x000e620000002100 */
[----:B------:R-:W-:Y:S01]  /*bff0*/  BSSY B0, `(.L_x_1055) ;  /* 0x0000010000007945 */ /* 0x000fe20003800000 */
[----:B-1----:R-:W-:-:S13]  /*c000*/  LOP3.LUT P6, RZ, R6, 0xff, RZ, 0xc0, !PT ;  /* 0x000000ff06ff7812 */ /* 0x002fda00078cc0ff */
[----:B------:R-:W-:Y:S05]  /*c010*/  @P6 BRA `(.L_x_1056) ;  /* 0x000000d000006947 */ /* 0x000fea0003800000 */
[----:B------:R-:W1:Y:S01]  /*c020*/  S2R R4, SR_LANEID ;  /* 0x0000000000047919 */ /* 0x000e620000000000 */
[----:B------:R-:W-:Y:S01]  /*c030*/  VOTEU.ANY UR4, UPT, PT ;  /* 0x0000000000047886 */ /* 0x000fe200038e0100 */
[----:B------:R-:W-:Y:S01]  /*c040*/  IMAD.MOV.U32 R5, RZ, RZ, c[0x0][0x584] ;  /* 0x00016100ff057624 */ /* 0x000fe200078e00ff */
[----:B------:R-:W1:Y:S08]  /*c050*/  FLO.U32 R3, UR4 ;  /* 0x0000000400037d00 */ /* 0x000e7000080e0000 */
[----:B------:R-:W3:Y:S01]  /*c060*/  POPC R2, UR4 ;  /* 0x0000000400027d09 */ /* 0x000ee20008000000 */
[----:B-1----:R-:W-:Y:S01]  /*c070*/  ISETP.EQ.U32.AND P0, PT, R3, R4, PT ;  /* 0x000000040300720c */ /* 0x002fe20003f02070 */
[----:B------:R-:W-:-:S12]  /*c080*/  IMAD.MOV.U32 R4, RZ, RZ, c[0x0][0x580] ;  /* 0x00016000ff047624 */ /* 0x000fd800078e00ff */
[----:B---3--:R1:W3:Y:S04]  /*c090*/  @P0 ATOMG.E.ADD.STRONG.GPU PT, R2, [R4.64], R2 ;  /* 0x00000002040209a8 */ /* 0x0082e800081ee1c6 */
[----:B-1----:R-:W1:Y:S04]  /*c0a0*/  S2R R4, SR_LTMASK ;  /* 0x0000000000047919 */ /* 0x002e680000003900 */
[----:B---3--:R1:W3:Y:S02]  /*c0b0*/  SHFL.IDX PT, R3, R2, R3, 0x1f ;  /* 0x00001f0302037589 */ /* 0x0082e400000e0000 */
[----:B-1----:R-:W-:-:S06]  /*c0c0*/  LOP3.LUT R2, R4, UR4, RZ, 0xc0, !PT ;  /* 0x0000000404027c12 */ /* 0x002fcc000f8ec0ff */
[----:B------:R-:W3:Y:S02]  /*c0d0*/  POPC R2, R2 ;  /* 0x0000000200027309 */ /* 0x000ee40000000000 */
[----:B---3--:R-:W-:-:S06]  /*c0e0*/  IADD3 R236, R3, c[0x0][0xc], R2 ;  /* 0x0000030003ec7a10 */ /* 0x008fcc0007ffe002 */
.L_x_1056:
[----:B------:R-:W-:Y:S05]  /*c0f0*/  BSYNC B0 ;  /* 0x0000000000007941 */ /* 0x000fea0003800000 */
.L_x_1055:
[----:B------:R-:W-:Y:S01]  /*c100*/  PRMT R0, R0, 0x9910, RZ ;  /* 0x0000991000007816 */ /* 0x000fe200000000ff */
[----:B------:R-:W-:Y:S01]  /*c110*/  BSSY B1, `(.L_x_1057) ;  /* 0x0000178000017945 */ /* 0x000fe20003800000 */
[----:B------:R-:W-:Y:S02]  /*c120*/  IMAD.MOV.U32 R17, RZ, RZ, R236 ;  /* 0x000000ffff117224 */ /* 0x000fe400078e00ec */
[----:B------:R-:W-:-:S13]  /*c130*/  ISETP.NE.AND P0, PT, R0, RZ, PT ;  /* 0x000000ff0000720c */ /* 0x000fda0003f05270 */
[----:B------:R-:W-:Y:S05]  /*c140*/  @!P0 BRA `(.L_x_1058) ;  /* 0x000014c000008947 */ /* 0x000fea0003800000 */
[----:B------:R-:W-:Y:S01]  /*c150*/  WARPSYNC 0xffffffff ;  /* 0xffffffff00007948 */ /* 0x000fe20003800000 */
[----:B------:R-:W-:Y:S06]  /*c160*/  BAR.SYNC.DEFER_BLOCKING 0x1, 0x100 ;  /* 0x0044000000007b1d */ /* 0x000fec0000010000 */
[----:B------:R-:W-:Y:S05]  /*c170*/  BRA.CONV ~URZ, `(.L_x_1059) ;  /* 0x000000837f007947 */ /* 0x000fea000b800000 */
[----:B------:R-:W-:Y:S01]  /*c180*/  SHF.R.S32.HI R2, RZ, 0x1f, R6 ;  /* 0x0000001fff027819 */ /* 0x000fe20000011406 */
[----:B------:R-:W-:Y:S02]  /*c190*/  IMAD.MOV.U32 R3, RZ, RZ, RZ ;  /* 0x000000ffff037224 */ /* 0x000fe400078e00ff */
[----:B------:R-:W-:Y:S01]  /*c1a0*/  IMAD.MOV.U32 R0, RZ, RZ, 0x1f ;  /* 0x0000001fff007424 */ /* 0x000fe200078e00ff */
[----:B------:R-:W-:-:S04]  /*c1b0*/  LEA.HI R2, R2, R6, RZ, 0x7 ;  /* 0x0000000602027211 */ /* 0x000fc800078f38ff */
[----:B------:R-:W-:-:S05]  /*c1c0*/  SHF.R.S32.HI R2, RZ, 0x7, R2 ;  /* 0x00000007ff027819 */ /* 0x000fca0000011402 */
[----:B------:R-:W-:Y:S01]  /*c1d0*/  IMAD.MOV.U32 R20, RZ, RZ, R2 ;  /* 0x000000ffff147224 */ /* 0x000fe200078e0002 */
[----:B------:R-:W-:Y:S02]  /*c1e0*/  MOV R2, 0xc200 ;  /* 0x0000c20000027802 */ /* 0x000fe40000000f00 */
[----:B--2--5:R-:W-:Y:S05]  /*c1f0*/  CALL.REL.NOINC `($__internal_17_$__cuda_sm70_shflsync_idx_p) ;  /* 0x0000348000007944 */ /* 0x024fea0003c00000 */
.L_x_1059:
[----:B------:R-:W3:Y:S01]  /*c200*/  LDL R6, [R1] ;  /* 0x0000000001067983 */ /* 0x000ee20000100800 */
[----:B------:R-:W-:Y:S01]  /*c210*/  IMAD.MOV.U32 R3, RZ, RZ, 0x1 ;  /* 0x00000001ff037424 */ /* 0x000fe200078e00ff */
[----:B------:R-:W-:Y:S01]  /*c220*/  SHF.R.S32.HI R0, RZ, 0x1f, R227 ;  /* 0x0000001fff007819 */ /* 0x000fe200000114e3 */
[----:B------:R-:W-:Y:S01]  /*c230*/  IMAD.WIDE.U32 R4, R227, c[0x0][0x4d0], RZ ;  /* 0x00013400e3047a25 */ /* 0x000fe200078e00ff */
[----:B------:R-:W4:Y:S02]  /*c240*/  LDL R19, [R1+0x8] ;  /* 0x0000080001137983 */ /* 0x000f240000100800 */
[----:B------:R-:W-:Y:S01]  /*c250*/  ISETP.NE.AND P1, PT, R3, c[0x0][0x4e8], PT ;  /* 0x00013a0003007a0c */ /* 0x000fe20003f25270 */
[C---:B------:R-:W-:Y:S02]  /*c260*/  IMAD R2, R0.reuse, c[0x0][0x4d0], RZ ;  /* 0x0001340000027a24 */ /* 0x040fe400078e02ff */
[----:B------:R-:W-:Y:S01]  /*c270*/  IMAD R3, R0, c[0x0][0x438], RZ ;  /* 0x00010e0000037a24 */ /* 0x000fe200078e02ff */
[----:B------:R-:W-:Y:S01]  /*c280*/  SHF.R.S32.HI R0, RZ, 0x1f, R226 ;  /* 0x0000001fff007819 */ /* 0x000fe200000114e2 */
[----:B------:R-:W-:-:S04]  /*c290*/  IMAD R2, R227, c[0x0][0x4d4], R2 ;  /* 0x00013500e3027a24 */ /* 0x000fc800078e0202 */
[----:B------:R-:W-:Y:S02]  /*c2a0*/  IMAD.IADD R5, R5, 0x1, R2 ;  /* 0x0000000105057824 */ /* 0x000fe400078e0202 */
[----:B------:R-:W-:Y:S02]  /*c2b0*/  IMAD R9, R0, c[0x0][0x4d8], RZ ;  /* 0x0001360000097a24 */ /* 0x000fe400078e02ff */
[C---:B------:R-:W-:Y:S02]  /*c2c0*/  IMAD R8, R227.reuse, c[0x0][0x43c], R3 ;  /* 0x00010f00e3087a24 */ /* 0x040fe400078e0203 */
[C---:B------:R-:W-:Y:S02]  /*c2d0*/  IMAD R9, R226.reuse, c[0x0][0x4dc], R9 ;  /* 0x00013700e2097a24 */ /* 0x040fe400078e0209 */
[----:B------:R-:W-:Y:S01]  /*c2e0*/  IMAD.WIDE.U32 R4, R226, c[0x0][0x4d8], R4 ;  /* 0x00013600e2047a25 */ /* 0x000fe200078e0004 */
[----:B------:R-:W1:Y:S03]  /*c2f0*/  S2R R20, SR_TID.X ;  /* 0x0000000000147919 */ /* 0x000e660000002100 */
[----:B------:R-:W-:-:S04]  /*c300*/  IMAD.WIDE.U32 R2, R227, c[0x0][0x438], RZ ;  /* 0x00010e00e3027a25 */ /* 0x000fc800078e00ff */
[----:B------:R-:W-:Y:S01]  /*c310*/  IMAD.IADD R5, R5, 0x1, R9 ;  /* 0x0000000105057824 */ /* 0x000fe200078e0209 */
[----:B------:R-:W-:Y:S01]  /*c320*/  SHF.R.S32.HI R9, RZ, 0x1f, R228 ;  /* 0x0000001fff097819 */ /* 0x000fe200000114e4 */
[----:B------:R-:W-:Y:S02]  /*c330*/  IMAD.IADD R3, R3, 0x1, R8 ;  /* 0x0000000103037824 */ /* 0x000fe400078e0208 */
[----:B------:R-:W-:-:S04]  /*c340*/  IMAD.WIDE.U32 R4, R228, c[0x0][0x4e0], R4 ;  /* 0x00013800e4047a25 */ /* 0x000fc800078e0004 */
[----:B------:R-:W-:Y:S02]  /*c350*/  IMAD R0, R0, c[0x0][0x440], RZ ;  /* 0x0001100000007a24 */ /* 0x000fe400078e02ff */
[----:B------:R-:W-:-:S04]  /*c360*/  IMAD.WIDE.U32 R2, R226, c[0x0][0x440], R2 ;  /* 0x00011000e2027a25 */ /* 0x000fc800078e0002 */
[----:B------:R-:W-:-:S04]  /*c370*/  IMAD R14, R226, c[0x0][0x444], R0 ;  /* 0x00011100e20e7a24 */ /* 0x000fc800078e0200 */
[----:B------:R-:W-:-:S04]  /*c380*/  IMAD.IADD R3, R3, 0x1, R14 ;  /* 0x0000000103037824 */ /* 0x000fc800078e020e */
[----:B------:R-:W-:Y:S01]  /*c390*/  IMAD.WIDE.U32 R2, R228, c[0x0][0x448], R2 ;  /* 0x00011200e4027a25 */ /* 0x000fe200078e0002 */
[----:B-1----:R-:W-:-:S04]  /*c3a0*/  SHF.R.S32.HI R18, RZ, 0x1f, R20 ;  /* 0x0000001fff127819 */ /* 0x002fc80000011414 */
[----:B------:R-:W-:-:S04]  /*c3b0*/  LEA.HI R18, R18, R20, RZ, 0x5 ;  /* 0x0000001412127211 */ /* 0x000fc800078f28ff */
[----:B------:R-:W-:Y:S01]  /*c3c0*/  LOP3.LUT R18, R18, 0xffffffe0, RZ, 0xc0, !PT ;  /* 0xffffffe012127812 */ /* 0x000fe200078ec0ff */
[----:B------:R-:W-:Y:S02]  /*c3d0*/  ULDC UR5, c[0x0][0x4e8] ;  /* 0x00013a0000057ab9 */ /* 0x000fe40000000800 */
[----:B------:R-:W-:Y:S02]  /*c3e0*/  ULDC UR4, c[0x0][0x388] ;  /* 0x0000e20000047ab9 */ /* 0x000fe40000000800 */
[----:B------:R-:W-:Y:S01]  /*c3f0*/  IMAD.IADD R18, R20, 0x1, -R18 ;  /* 0x0000000114127824 */ /* 0x000fe200078e0a12 */
[----:B------:R-:W-:Y:S01]  /*c400*/  UIMAD UR4, UR5, UR4, URZ ;  /* 0x00000004050472a4 */ /* 0x000fe2000f8e023f */
[C---:B------:R-:W-:Y:S01]  /*c410*/  IADD3 R32, R225.reuse, 0x38, RZ ;  /* 0x00000038e1207810 */ /* 0x040fe20007ffe0ff */
[----:B------:R-:W-:Y:S01]  /*c420*/  BSSY B0, `(.L_x_1060) ;  /* 0x00000ba000007945 */ /* 0x000fe20003800000 */
        /* <DEDUP_REMOVED lines=18> */
[----:B------:R-:W-:Y:S02]  /*c550*/  IADD3 R31, R225, 0x38, RZ ;  /* 0x00000038e11f7810 */ /* 0x000fe40007ffe0ff */
[----:B------:R-:W-:-:S02]  /*c560*/  SHF.R.S32.HI R32, RZ, 0x1f, R32 ;  /* 0x0000001fff207819 */ /* 0x000fc40000011420 */
[C---:B------:R-:W-:Y:S02]  /*c570*/  IADD3 R33, R225.reuse, 0x30, RZ ;  /* 0x00000030e1217810 */ /* 0x040fe40007ffe0ff */
[----:B------:R-:W-:Y:S02]  /*c580*/  SHF.R.S32.HI R34, RZ, 0x1f, R34 ;  /* 0x0000001fff227819 */ /* 0x000fe40000011422 */
[C---:B------:R-:W-:Y:S02]  /*c590*/  IADD3 R35, R225.reuse, 0x28, RZ ;  /* 0x00000028e1237810 */ /* 0x040fe40007ffe0ff */
        /* <DEDUP_REMOVED lines=8> */
[----:B------:R-:W-:Y:S01]  /*c620*/  SHF.R.S32.HI R141, RZ, 0x1f, R141 ;  /* 0x0000001fff8d7819 */ /* 0x000fe2000001148d */
[----:B---3--:R-:W-:-:S04]  /*c630*/  IMAD.IADD R7, R6, 0x1, R229 ;  /* 0x0000000106077824 */ /* 0x008fc800078e02e5 */
[----:B------:R-:W-:-:S04]  /*c640*/  @P1 IMAD.HI.U32 R10, R7, c[0x0][0x4ec], RZ ;  /* 0x00013b00070a1a27 */ /* 0x000fc800078e00ff */
[----:B------:R-:W-:Y:S01]  /*c650*/  IMAD.MOV.U32 R6, RZ, RZ, R7 ;  /* 0x000000ffff067224 */ /* 0x000fe200078e0007 */
[----:B------:R-:W-:Y:S01]  /*c660*/  @P1 SHF.R.U32.HI R6, RZ, c[0x0][0x4f0], R10 ;  /* 0x00013c00ff061a19 */ /* 0x000fe2000001160a */
[----:B------:R-:W-:-:S04]  /*c670*/  IMAD R10, R9, c[0x0][0x4e0], RZ ;  /* 0x00013800090a7a24 */ /* 0x000fc800078e02ff */
[----:B------:R-:W-:-:S04]  /*c680*/  IMAD.MOV R8, RZ, RZ, -R6 ;  /* 0x000000ffff087224 */ /* 0x000fc800078e0a06 */
[----:B------:R-:W-:Y:S01]  /*c690*/  IMAD R8, R8, c[0x0][0x4e8], R7 ;  /* 0x00013a0008087a24 */ /* 0x000fe200078e0207 */
[----:B------:R-:W-:Y:S01]  /*c6a0*/  SHF.R.S32.HI R12, RZ, 0x1f, R6 ;  /* 0x0000001fff0c7819 */ /* 0x000fe20000011406 */
[----:B------:R-:W-:Y:S01]  /*c6b0*/  IMAD R11, R228, c[0x0][0x4e4], R10 ;  /* 0x00013900e40b7a24 */ /* 0x000fe200078e020a */
[----:B------:R-:W-:Y:S02]  /*c6c0*/  IADD3 R4, P0, R6, R4, RZ ;  /* 0x0000000406047210 */ /* 0x000fe40007f1e0ff */
[----:B------:R-:W-:Y:S01]  /*c6d0*/  SHF.R.S32.HI R13, RZ, 0x1f, R8 ;  /* 0x0000001fff0d7819 */ /* 0x000fe20000011408 */
[----:B------:R-:W-:Y:S01]  /*c6e0*/  @P1 IMAD.HI.U32 R10, R7, c[0x0][0x4ec], RZ ;  /* 0x00013b00070a1a27 */ /* 0x000fe200078e00ff */
[----:B------:R-:W-:-:S03]  /*c6f0*/  IADD3.X R5, R12, R5, R11, P0, !PT ;  /* 0x000000050c057210 */ /* 0x000fc600007fe40b */
[----:B------:R-:W-:Y:S02]  /*c700*/  IMAD R9, R9, c[0x0][0x448], RZ ;  /* 0x0001120009097a24 */ /* 0x000fe400078e02ff */
[----:B------:R-:W-:Y:S02]  /*c710*/  IMAD R6, R13, c[0x0][0x4c8], RZ ;  /* 0x000132000d067a24 */ /* 0x000fe400078e02ff */
[----:B------:R-:W-:Y:S01]  /*c720*/  IMAD.MOV.U32 R0, RZ, RZ, R7 ;  /* 0x000000ffff007224 */ /* 0x000fe200078e0007 */
[----:B------:R-:W-:Y:S01]  /*c730*/  @P1 SHF.R.U32.HI R0, RZ, c[0x0][0x4f0], R10 ;  /* 0x00013c00ff001a19 */ /* 0x000fe2000001160a */
[----:B------:R-:W-:Y:S02]  /*c740*/  IMAD R9, R228, c[0x0][0x44c], R9 ;  /* 0x00011300e4097a24 */ /* 0x000fe400078e0209 */
[C---:B------:R-:W-:Y:S02]  /*c750*/  IMAD R6, R8.reuse, c[0x0][0x4cc], R6 ;  /* 0x0001330008067a24 */ /* 0x040fe400078e0206 */
[----:B------:R-:W-:Y:S01]  /*c760*/  IMAD.WIDE.U32 R4, R8, c[0x0][0x4c8], R4 ;  /* 0x0001320008047a25 */ /* 0x000fe200078e0004 */
[----:B------:R-:W-:-:S03]  /*c770*/  SHF.R.S32.HI R10, RZ, 0x1f, R0 ;  /* 0x0000001fff0a7819 */ /* 0x000fc60000011400 */
[----:B------:R-:W-:Y:S02]  /*c780*/  IMAD.IADD R3, R3, 0x1, R9 ;  /* 0x0000000103037824 */ /* 0x000fe400078e0209 */
[----:B------:R-:W-:Y:S02]  /*c790*/  IMAD.MOV R8, RZ, RZ, -R0 ;  /* 0x000000ffff087224 */ /* 0x000fe400078e0a00 */
[----:B------:R-:W-:Y:S01]  /*c7a0*/  IMAD.IADD R9, R5, 0x1, R6 ;  /* 0x0000000105097824 */ /* 0x000fe200078e0206 */
[----:B------:R-:W-:Y:S01]  /*c7b0*/  LEA R6, P0, R4, c[0x0][0x4a8], 0x2 ;  /* 0x00012a0004067a11 */ /* 0x000fe200078010ff */
[----:B------:R-:W-:Y:S02]  /*c7c0*/  IMAD R8, R8, c[0x0][0x4e8], R7 ;  /* 0x00013a0008087a24 */ /* 0x000fe400078e0207 */
[----:B------:R-:W-:Y:S01]  /*c7d0*/  IMAD R5, R10, c[0x0][0x430], RZ ;  /* 0x00010c000a057a24 */ /* 0x000fe200078e02ff */
[----:B------:R-:W-:Y:S02]  /*c7e0*/  LEA.HI.X R7, R4, c[0x0][0x4ac], R9, 0x2, P0 ;  /* 0x00012b0004077a11 */ /* 0x000fe400000f1409 */
[----:B------:R-:W-:Y:S01]  /*c7f0*/  SHFL.IDX PT, R4, R6, RZ, 0x1c1f ;  /* 0x001c1fff06047589 */ /* 0x000fe200000e0000 */
[----:B------:R-:W-:Y:S01]  /*c800*/  IMAD R10, R0, c[0x0][0x434], R5 ;  /* 0x00010d00000a7a24 */ /* 0x000fe200078e0205 */
[----:B------:R-:W-:-:S02]  /*c810*/  SHF.R.S32.HI R9, RZ, 0x1f, R8 ;  /* 0x0000001fff097819 */ /* 0x000fc40000011408 */
[----:B------:R-:W1:Y:S01]  /*c820*/  SHFL.IDX PT, R5, R7, RZ, 0x1c1f ;  /* 0x001c1fff07057589 */ /* 0x000e6200000e0000 */
[----:B------:R-:W-:-:S03]  /*c830*/  IMAD.WIDE.U32 R2, R0, c[0x0][0x430], R2 ;  /* 0x00010c0000027a25 */ /* 0x000fc600078e0002 */
[----:B------:R-:W-:Y:S01]  /*c840*/  SHFL.IDX PT, R6, R6, 0x1, 0x1c1f ;  /* 0x003c1f0006067f89 */ /* 0x000fe200000e0000 */
[----:B----4-:R-:W-:-:S03]  /*c850*/  IMAD.IADD R0, R19, 0x1, R229 ;  /* 0x0000000113007824 */ /* 0x010fc600078e02e5 */
[----:B------:R-:W3:Y:S01]  /*c860*/  SHFL.IDX PT, R7, R7, 0x1, 0x1c1f ;  /* 0x003c1f0007077f89 */ /* 0x000ee200000e0000 */
[----:B------:R-:W-:Y:S01]  /*c870*/  IMAD.IADD R3, R3, 0x1, R10 ;  /* 0x0000000103037824 */ /* 0x000fe200078e020a */
[----:B------:R-:W-:Y:S01]  /*c880*/  LOP3.LUT P1, RZ, R18, 0x3, RZ, 0xc0, !PT ;  /* 0x0000000312ff7812 */ /* 0x000fe2000782c0ff */
[----:B------:R-:W-:Y:S01]  /*c890*/  IMAD R10, R9, c[0x0][0x428], RZ ;  /* 0x00010a00090a7a24 */ /* 0x000fe200078e02ff */
[C---:B------:R-:W-:Y:S02]  /*c8a0*/  IADD3 R9, R0.reuse, 0x8, RZ ;  /* 0x0000000800097810 */ /* 0x040fe40007ffe0ff */
[----:B------:R-:W-:Y:S02]  /*c8b0*/  ISETP.GE.OR P2, PT, R0, UR4, P1 ;  /* 0x0000000400007c0c */ /* 0x000fe40008f46670 */
[----:B------:R-:W-:Y:S01]  /*c8c0*/  ISETP.GE.OR P1, PT, R9, UR4, P1 ;  /* 0x0000000409007c0c */ /* 0x000fe20008f26670 */
[C---:B------:R-:W-:Y:S02]  /*c8d0*/  IMAD R10, R8.reuse, c[0x0][0x42c], R10 ;  /* 0x00010b00080a7a24 */ /* 0x040fe400078e020a */
[----:B------:R-:W-:-:S04]  /*c8e0*/  IMAD.WIDE.U32 R2, R8, c[0x0][0x428], R2 ;  /* 0x00010a0008027a25 */ /* 0x000fc800078e0002 */
[----:B------:R-:W-:-:S04]  /*c8f0*/  IMAD.IADD R3, R3, 0x1, R10 ;  /* 0x0000000103037824 */ /* 0x000fc800078e020a */
[----:B-1----:R1:W-:Y:S01]  /*c900*/  @!P2 ST.E [R4.64], R16 ;  /* 0x000000100400a985 */ /* 0x0023e2000c101906 */
[----:B------:R-:W-:-:S03]  /*c910*/  LEA R11, P0, R2, c[0x0][0x400], 0x2 ;  /* 0x00010000020b7a11 */ /* 0x000fc600078010ff */
[----:B---3--:R1:W-:Y:S01]  /*c920*/  @!P1 ST.E [R6.64], R15 ;  /* 0x0000000f06009985 */ /* 0x0083e2000c101906 */
[----:B------:R-:W-:Y:S02]  /*c930*/  ISETP.GE.AND P1, PT, R0, UR4, PT ;  /* 0x0000000400007c0c */ /* 0x000fe4000bf26270 */
[----:B------:R-:W-:Y:S02]  /*c940*/  LEA.HI.X R10, R2, c[0x0][0x404], R3, 0x2, P0 ;  /* 0x00010100020a7a11 */ /* 0x000fe400000f1403 */
[----:B------:R1:W3:Y:S01]  /*c950*/  SHFL.IDX PT, R2, R11, RZ, 0x1c1f ;  /* 0x001c1fff0b027589 */ /* 0x0002e200000e0000 */
[----:B------:R-:W-:-:S03]  /*c960*/  ISETP.GE.AND P0, PT, R9, UR4, PT ;  /* 0x0000000409007c0c */ /* 0x000fc6000bf06270 */
[----:B------:R1:W4:Y:S01]  /*c970*/  SHFL.IDX PT, R3, R10, RZ, 0x1c1f ;  /* 0x001c1fff0a037589 */ /* 0x00032200000e0000 */
[----:B------:R-:W-:Y:S02]  /*c980*/  SHF.R.S32.HI R12, RZ, 0x1f, R237 ;  /* 0x0000001fff0c7819 */ /* 0x000fe400000114ed */
[----:B------:R-:W-:Y:S02]  /*c990*/  SHF.R.S32.HI R13, RZ, 0x1f, R238 ;  /* 0x0000001fff0d7819 */ /* 0x000fe400000114ee */
[----:B------:R-:W-:Y:S02]  /*c9a0*/  SHF.R.S32.HI R18, RZ, 0x1f, R240 ;  /* 0x0000001fff127819 */ /* 0x000fe400000114f0 */
[----:B------:R-:W-:Y:S01]  /*c9b0*/  SHF.R.S32.HI R19, RZ, 0x1f, R241 ;  /* 0x0000001fff137819 */ /* 0x000fe200000114f1 */
[----:B------:R-:W-:Y:S05]  /*c9c0*/  @P1 BRA `(.L_x_1061) ;  /* 0x000005f000001947 */ /* 0x000fea0003800000 */
[----:B------:R-:W-:Y:S02]  /*c9d0*/  ISETP.GE.AND P5, PT, R225, c[0x0][0x3c8], PT ;  /* 0x0000f200e1007a0c */ /* 0x000fe40003fa6270 */
[----:B------:R-:W-:-:S02]  /*c9e0*/  ISETP.GE.AND P1, PT, R140, c[0x0][0x3c8], PT ;  /* 0x0000f2008c007a0c */ /* 0x000fc40003f26270 */
[----:B------:R-:W-:Y:S02]  /*c9f0*/  ISETP.GE.AND P4, PT, R138, c[0x0][0x3c8], PT ;  /* 0x0000f2008a007a0c */ /* 0x000fe40003f86270 */
[----:B------:R-:W-:-:S07]  /*ca00*/  ISETP.GE.AND P2, PT, R136, c[0x0][0x3c8], PT ;  /* 0x0000f20088007a0c */ /* 0x000fce0003f46270 */
[----:B-1-34-:R-:W-:Y:S02]  /*ca10*/  @!P5 IMAD.WIDE R6, R225, 0x4, R2 ;  /* 0x00000004e106d825 */ /* 0x01afe400078e0202 */
[----:B------:R-:W-:-:S03]  /*ca20*/  @!P1 LEA R4, P3, R140, R2, 0x2 ;  /* 0x000000028c049211 */ /* 0x000fc600078610ff */
[----:B------:R1:W-:Y:S01]  /*ca30*/  @!P5 ST.E.64 [R6.64], R104 ;  /* 0x000000680600d985 */ /* 0x0003e2000c101b06 */
[----:B------:R-:W-:Y:S02]  /*ca40*/  @!P1 LEA.HI.X R5, R140, R3, R141, 0x2, P3 ;  /* 0x000000038c059211 */ /* 0x000fe400018f148d */
[----:B------:R-:W-:-:S03]  /*ca50*/  ISETP.GE.AND P5, PT, R101, c[0x0][0x3c8], PT ;  /* 0x0000f20065007a0c */ /* 0x000fc60003fa6270 */
[----:B------:R3:W-:Y:S01]  /*ca60*/  @!P1 ST.E.64 [R4.64], R108 ;  /* 0x0000006c04009985 */ /* 0x0007e2000c101b06 */
[----:B------:R-:W-:Y:S02]  /*ca70*/  ISETP.GE.AND P1, PT, R35, c[0x0][0x3c8], PT ;  /* 0x0000f20023007a0c */ /* 0x000fe40003f26270 */
[----:B-1----:R-:W-:-:S04]  /*ca80*/  @!P4 LEA R6, P3, R138, R2, 0x2 ;  /* 0x000000028a06c211 */ /* 0x002fc800078610ff */
[----:B------:R-:W-:Y:S02]  /*ca90*/  @!P4 LEA.HI.X R7, R138, R3, R139, 0x2, P3 ;  /* 0x000000038a07c211 */ /* 0x000fe400018f148b */
[----:B---3--:R-:W-:-:S03]  /*caa0*/  @!P2 LEA R4, P3, R136, R2, 0x2 ;  /* 0x000000028804a211 */ /* 0x008fc600078610ff */
        /* <DEDUP_REMOVED lines=60> */
[----:B-1----:R-:W-:-:S04]  /*ce70*/  @!P3 LEA R6, P4, R242, R2, 0x2 ;  /* 0x00000002f206b211 */ /* 0x002fc800078810ff */
[-C--:B------:R-:W-:Y:S02]  /*ce80*/  @!P3 LEA.HI.X R7, R242, R3.reuse, R20, 0x2, P4 ;  /* 0x00000003f207b211 */ /* 0x080fe400020f1414 */
[-C--:B---3--:R-:W-:Y:S02]  /*ce90*/  @!P2 LEA R4, P1, R241, R2.reuse, 0x2 ;  /* 0x00000002f104a211 */ /* 0x088fe400078210ff */
[----:B------:R-:W-:Y:S01]  /*cea0*/  ISETP.GE.AND P4, PT, R239, c[0x0][0x3c8], PT ;  /* 0x0000f200ef007a0c */ /* 0x000fe20003f86270 */
[----:B------:R1:W-:Y:S01]  /*ceb0*/  @!P3 ST.E.64 [R6.64], R76 ;  /* 0x0000004c0600b985 */ /* 0x0003e2000c101b06 */
[----:B------:R-:W-:Y:S02]  /*cec0*/  @!P2 LEA.HI.X R5, R241, R3, R19, 0x2, P1 ;  /* 0x00000003f105a211 */ /* 0x000fe400008f1413 */
[----:B------:R-:W-:Y:S02]  /*ced0*/  ISETP.GE.AND P3, PT, R238, c[0x0][0x3c8], PT ;  /* 0x0000f200ee007a0c */ /* 0x000fe40003f66270 */
[----:B------:R-:W-:Y:S01]  /*cee0*/  @!P5 LEA R8, P1, R240, R2, 0x2 ;  /* 0x00000002f008d211 */ /* 0x000fe200078210ff */
[----:B------:R3:W-:Y:S01]  /*cef0*/  @!P2 ST.E.64 [R4.64], R80 ;  /* 0x000000500400a985 */ /* 0x0007e2000c101b06 */
[----:B------:R-:W-:-:S02]  /*cf00*/  ISETP.GE.AND P2, PT, R237, c[0x0][0x3c8], PT ;  /* 0x0000f200ed007a0c */ /* 0x000fc40003f46270 */
[----:B------:R-:W-:-:S05]  /*cf10*/  @!P5 LEA.HI.X R9, R240, R3, R18, 0x2, P1 ;  /* 0x00000003f009d211 */ /* 0x000fca00008f1412 */
[----:B------:R4:W-:Y:S01]  /*cf20*/  @!P5 ST.E.64 [R8.64], R84 ;  /* 0x000000540800d985 */ /* 0x0009e2000c101b06 */
[----:B-1----:R-:W-:-:S04]  /*cf30*/  @!P4 LEA R6, P1, R239, R2, 0x2 ;  /* 0x00000002ef06c211 */ /* 0x002fc800078210ff */
[----:B------:R-:W-:Y:S02]  /*cf40*/  @!P4 LEA.HI.X R7, R239, R3, R14, 0x2, P1 ;  /* 0x00000003ef07c211 */ /* 0x000fe400008f140e */
[----:B---3--:R-:W-:-:S03]  /*cf50*/  @!P3 LEA R4, P1, R238, R2, 0x2 ;  /* 0x00000002ee04b211 */ /* 0x008fc600078210ff */
[----:B------:R4:W-:Y:S01]  /*cf60*/  @!P4 ST.E.64 [R6.64], R88 ;  /* 0x000000580600c985 */ /* 0x0009e2000c101b06 */
[----:B------:R-:W-:Y:S02]  /*cf70*/  @!P3 LEA.HI.X R5, R238, R3, R13, 0x2, P1 ;  /* 0x00000003ee05b211 */ /* 0x000fe400008f140d */
[----:B------:R-:W-:-:S03]  /*cf80*/  @!P2 LEA R2, P1, R237, R2, 0x2 ;  /* 0x00000002ed02a211 */ /* 0x000fc600078210ff */
[----:B------:R4:W-:Y:S01]  /*cf90*/  @!P3 ST.E.64 [R4.64], R92 ;  /* 0x0000005c0400b985 */ /* 0x0009e2000c101b06 */
[----:B------:R-:W-:-:S05]  /*cfa0*/  @!P2 LEA.HI.X R3, R237, R3, R12, 0x2, P1 ;  /* 0x00000003ed03a211 */ /* 0x000fca00008f140c */
[----:B------:R4:W-:Y:S04]  /*cfb0*/  @!P2 ST.E.64 [R2.64], R96 ;  /* 0x000000600200a985 */ /* 0x0009e8000c101b06 */
.L_x_1061:
[----:B------:R-:W-:Y:S05]  /*cfc0*/  BSYNC B0 ;  /* 0x0000000000007941 */ /* 0x000fea0003800000 */
.L_x_1060:
[----:B----4-:R4:W1:Y:S04]  /*cfd0*/  SHFL.IDX PT, R3, R10, 0x1, 0x1c1f ;  /* 0x003c1f000a037f89 */ /* 0x01086800000e0000 */
[----:B---3--:R4:W3:Y:S01]  /*cfe0*/  SHFL.IDX PT, R2, R11, 0x1, 0x1c1f ;  /* 0x003c1f000b027f89 */ /* 0x0088e200000e0000 */
[----:B------:R-:W-:Y:S05]  /*cff0*/  @P0 BRA `(.L_x_1062) ;  /* 0x0000089000000947 */ /* 0x000fea0003800000 */
[----:B------:R-:W-:Y:S02]  /*d000*/  ISETP.GE.AND P1, PT, R225, c[0x0][0x3c8], PT ;  /* 0x0000f200e1007a0c */ /* 0x000fe40003f26270 */
[----:B------:R-:W-:Y:S02]  /*d010*/  ISETP.GE.AND P2, PT, R140, c[0x0][0x3c8], PT ;  /* 0x0000f2008c007a0c */ /* 0x000fe40003f46270 */
[----:B------:R-:W-:Y:S02]  /*d020*/  ISETP.GE.AND P3, PT, R138, c[0x0][0x3c8], PT ;  /* 0x0000f2008a007a0c */ /* 0x000fe40003f66270 */
[----:B------:R-:W-:-:S07]  /*d030*/  ISETP.GE.AND P0, PT, R136, c[0x0][0x3c8], PT ;  /* 0x0000f20088007a0c */ /* 0x000fce0003f06270 */
[----:B-1-3--:R-:W-:Y:S02]  /*d040*/  @!P1 IMAD.WIDE R6, R225, 0x4, R2 ;  /* 0x00000004e1069825 */ /* 0x00afe400078e0202 */
[----:B------:R-:W-:-:S03]  /*d050*/  @!P2 LEA R4, P5, R140, R2, 0x2 ;  /* 0x000000028c04a211 */ /* 0x000fc600078a10ff */
[----:B------:R1:W-:Y:S01]  /*d060*/  @!P1 ST.E.64 [R6.64], R106 ;  /* 0x0000006a06009985 */ /* 0x0003e2000c101b06 */
[----:B------:R-:W-:Y:S02]  /*d070*/  ISETP.GE.AND P1, PT, R101, c[0x0][0x3c8], PT ;  /* 0x0000f20065007a0c */ /* 0x000fe40003f26270 */
[----:B------:R-:W-:-:S05]  /*d080*/  @!P2 LEA.HI.X R5, R140, R3, R141, 0x2, P5 ;  /* 0x000000038c05a211 */ /* 0x000fca00028f148d */
[----:B------:R3:W-:Y:S01]  /*d090*/  @!P2 ST.E.64 [R4.64], R110 ;  /* 0x0000006e0400a985 */ /* 0x0007e2000c101b06 */
[----:B------:R-:W-:Y:S02]  /*d0a0*/  ISETP.GE.AND P2, PT, R35, c[0x0][0x3c8], PT ;  /* 0x0000f20023007a0c */ /* 0x000fe40003f46270 */
[----:B-1----:R-:W-:-:S04]  /*d0b0*/  @!P3 LEA R6, P4, R138, R2, 0x2 ;  /* 0x000000028a06b211 */ /* 0x002fc800078810ff */
[----:B------:R-:W-:Y:S02]  /*d0c0*/  @!P3 LEA.HI.X R7, R138, R3, R139, 0x2, P4 ;  /* 0x000000038a07b211 */ /* 0x000fe400020f148b */
[----:B---3--:R-:W-:-:S03]  /*d0d0*/  @!P0 LEA R4, P5, R136, R2, 0x2 ;  /* 0x0000000288048211 */ /* 0x008fc600078a10ff */
        /* <DEDUP_REMOVED lines=30> */
[-C--:B------:R-:W-:Y:S02]  /*d2c0*/  @!P3 LEA.HI.X R7, R250, R3.reuse, R28, 0x2, P4 ;  /* 0x00000003fa07b211 */ /* 0x080fe400020f141c */
[----:B------:R-:W-:Y:S02]  /*d2d0*/  ISETP.GE.AND P4, PT, R246, c[0x0][0x3c8], PT ;  /* 0x0000f200f6007a0c */ /* 0x000fe40003f86270 */
[CC--:B---3--:R-:W-:Y:S01]  /*d2e0*/  @!P0 LEA R4, P5, R249.reuse, R2.reuse, 0x2 ;  /* 0x00000002f9048211 */ /* 0x0c8fe200078a10ff */
[----:B------:R1:W-:Y:S01]  /*d2f0*/  @!P3 ST.E.64 [R6.64], R46 ;  /* 0x0000002e0600b985 */ /* 0x0003e2000c101b06 */
[C---:B------:R-:W-:Y:S02]  /*d300*/  @!P1 LEA R8, P3, R248.reuse, R2, 0x2 ;  /* 0x00000002f8089211 */ /* 0x040fe400078610ff */
[-C--:B------:R-:W-:Y:S02]  /*d310*/  @!P0 LEA.HI.X R5, R249, R3.reuse, R27, 0x2, P5 ;  /* 0x00000003f9058211 */ /* 0x080fe400028f141b */
[----:B------:R-:W-:-:S02]  /*d320*/  @!P1 LEA.HI.X R9, R248, R3, R26, 0x2, P3 ;  /* 0x00000003f8099211 */ /* 0x000fc400018f141a */
[----:B------:R-:W-:Y:S01]  /*d330*/  ISETP.GE.AND P3, PT, R245, c[0x0][0x3c8], PT ;  /* 0x0000f200f5007a0c */ /* 0x000fe20003f66270 */
[----:B------:R3:W-:Y:S04]  /*d340*/  @!P0 ST.E.64 [R4.64], R50 ;  /* 0x0000003204008985 */ /* 0x0007e8000c101b06 */
[----:B------:R2:W-:Y:S01]  /*d350*/  @!P1 ST.E.64 [R8.64], R54 ;  /* 0x0000003608009985 */ /* 0x0005e2000c101b06 */
[----:B------:R-:W-:Y:S02]  /*d360*/  ISETP.GE.AND P1, PT, R244, c[0x0][0x3c8], PT ;  /* 0x0000f200f4007a0c */ /* 0x000fe40003f26270 */
[----:B-1----:R-:W-:-:S04]  /*d370*/  @!P2 LEA R6, P0, R247, R2, 0x2 ;  /* 0x00000002f706a211 */ /* 0x002fc800078010ff */
[-C--:B------:R-:W-:Y:S02]  /*d380*/  @!P2 LEA.HI.X R7, R247, R3.reuse, R25, 0x2, P0 ;  /* 0x00000003f707a211 */ /* 0x080fe400000f1419 */
[----:B------:R-:W-:Y:S02]  /*d390*/  ISETP.GE.AND P0, PT, R243, c[0x0][0x3c8], PT ;  /* 0x0000f200f3007a0c */ /* 0x000fe40003f06270 */
[CC--:B---3--:R-:W-:Y:S01]  /*d3a0*/  @!P4 LEA R4, P5, R246.reuse, R2.reuse, 0x2 ;  /* 0x00000002f604c211 */ /* 0x0c8fe200078a10ff */
[----:B------:R1:W-:Y:S03]  /*d3b0*/  @!P2 ST.E.64 [R6.64], R58 ;  /* 0x0000003a0600a985 */ /* 0x0003e6000c101b06 */
[----:B------:R-:W-:Y:S02]  /*d3c0*/  @!P4 LEA.HI.X R5, R246, R3, R24, 0x2, P5 ;  /* 0x00000003f605c211 */ /* 0x000fe400028f1418 */
[----:B--2---:R-:W-:-:S03]  /*d3d0*/  @!P3 LEA R8, P2, R245, R2, 0x2 ;  /* 0x00000002f508b211 */ /* 0x004fc600078410ff */
[----:B------:R2:W-:Y:S01]  /*d3e0*/  @!P4 ST.E.64 [R4.64], R62 ;  /* 0x0000003e0400c985 */ /* 0x0005e2000c101b06 */
[----:B------:R-:W-:Y:S02]  /*d3f0*/  ISETP.GE.AND P4, PT, R242, c[0x0][0x3c8], PT ;  /* 0x0000f200f2007a0c */ /* 0x000fe40003f86270 */
[----:B------:R-:W-:-:S05]  /*d400*/  @!P3 LEA.HI.X R9, R245, R3, R23, 0x2, P2 ;  /* 0x00000003f509b211 */ /* 0x000fca00010f1417 */
[----:B------:R-:W-:Y:S01]  /*d410*/  @!P3 ST.E.64 [R8.64], R66 ;  /* 0x000000420800b985 */ /* 0x000fe2000c101b06 */
[----:B------:R-:W-:Y:S02]  /*d420*/  ISETP.GE.AND P3, PT, R241, c[0x0][0x3c8], PT ;  /* 0x0000f200f1007a0c */ /* 0x000fe40003f66270 */
[----:B-1----:R-:W-:-:S04]  /*d430*/  @!P0 LEA R6, P2, R243, R2, 0x2 ;  /* 0x00000002f3068211 */ /* 0x002fc800078410ff */
[----:B------:R-:W-:Y:S02]  /*d440*/  @!P0 LEA.HI.X R7, R243, R3, R21, 0x2, P2 ;  /* 0x00000003f3078211 */ /* 0x000fe400010f1415 */
[----:B------:R-:W-:Y:S02]  /*d450*/  ISETP.GE.AND P2, PT, R240, c[0x0][0x3c8], PT ;  /* 0x0000f200f0007a0c */ /* 0x000fe40003f46270 */
[----:B--2---:R-:W-:-:S04]  /*d460*/  @!P1 LEA R4, P5, R244, R2, 0x2 ;  /* 0x00000002f4049211 */ /* 0x004fc800078a10ff */
[----:B------:R-:W-:-:S05]  /*d470*/  @!P1 LEA.HI.X R5, R244, R3, R22, 0x2, P5 ;  /* 0x00000003f4059211 */ /* 0x000fca00028f1416 */
[----:B------:R1:W-:Y:S01]  /*d480*/  @!P1 ST.E.64 [R4.64], R70 ;  /* 0x0000004604009985 */ /* 0x0003e2000c101b06 */
[----:B------:R-:W-:-:S03]  /*d490*/  ISETP.GE.AND P1, PT, R239, c[0x0][0x3c8], PT ;  /* 0x0000f200ef007a0c */ /* 0x000fc60003f26270 */
[----:B------:R2:W-:Y:S01]  /*d4a0*/  @!P0 ST.E.64 [R6.64], R74 ;  /* 0x0000004a06008985 */ /* 0x0005e2000c101b06 */
[----:B------:R-:W-:Y:S02]  /*d4b0*/  ISETP.GE.AND P0, PT, R238, c[0x0][0x3c8], PT ;  /* 0x0000f200ee007a0c */ /* 0x000fe40003f06270 */
[----:B-1----:R-:W-:-:S04]  /*d4c0*/  @!P4 LEA R4, P5, R242, R2, 0x2 ;  /* 0x00000002f204c211 */ /* 0x002fc800078a10ff */
[----:B------:R-:W-:Y:S02]  /*d4d0*/  @!P4 LEA.HI.X R5, R242, R3, R20, 0x2, P5 ;  /* 0x00000003f205c211 */ /* 0x000fe400028f1414 */
[----:B----4-:R-:W-:-:S03]  /*d4e0*/  @!P3 LEA R10, P5, R241, R2, 0x2 ;  /* 0x00000002f10ab211 */ /* 0x010fc600078a10ff */
[----:B------:R1:W-:Y:S01]  /*d4f0*/  @!P4 ST.E.64 [R4.64], R78 ;  /* 0x0000004e0400c985 */ /* 0x0003e2000c101b06 */
[CC--:B------:R-:W-:Y:S02]  /*d500*/  @!P2 LEA R8, P4, R240.reuse, R2.reuse, 0x2 ;  /* 0x00000002f008a211 */ /* 0x0c0fe400078810ff */
[-C--:B------:R-:W-:Y:S02]  /*d510*/  @!P3 LEA.HI.X R11, R241, R3.reuse, R19, 0x2, P5 ;  /* 0x00000003f10bb211 */ /* 0x080fe400028f1413 */
[C---:B--2---:R-:W-:Y:S02]  /*d520*/  @!P1 LEA R6, P5, R239.reuse, R2, 0x2 ;  /* 0x00000002ef069211 */ /* 0x044fe400078a10ff */
[-C--:B------:R-:W-:Y:S01]  /*d530*/  @!P2 LEA.HI.X R9, R240, R3.reuse, R18, 0x2, P4 ;  /* 0x00000003f009a211 */ /* 0x080fe200020f1412 */
[----:B------:R2:W-:Y:S01]  /*d540*/  @!P3 ST.E.64 [R10.64], R82 ;  /* 0x000000520a00b985 */ /* 0x0005e2000c101b06 */
[----:B------:R-:W-:-:S03]  /*d550*/  @!P1 LEA.HI.X R7, R239, R3, R14, 0x2, P5 ;  /* 0x00000003ef079211 */ /* 0x000fc600028f140e */
[----:B------:R2:W-:Y:S04]  /*d560*/  @!P2 ST.E.64 [R8.64], R86 ;  /* 0x000000560800a985 */ /* 0x0005e8000c101b06 */
[----:B------:R2:W-:Y:S01]  /*d570*/  @!P1 ST.E.64 [R6.64], R90 ;  /* 0x0000005a06009985 */ /* 0x0005e2000c101b06 */
[----:B-1----:R-:W-:-:S04]  /*d580*/  @!P0 LEA R4, P4, R238, R2, 0x2 ;  /* 0x00000002ee048211 */ /* 0x002fc800078810ff */
[----:B------:R-:W-:-:S05]  /*d590*/  @!P0 LEA.HI.X R5, R238, R3, R13, 0x2, P4 ;  /* 0x00000003ee058211 */ /* 0x000fca00020f140d */
[----:B------:R2:W-:Y:S01]  /*d5a0*/  @!P0 ST.E.64 [R4.64], R94 ;  /* 0x0000005e04008985 */ /* 0x0005e2000c101b06 */
[----:B------:R-:W-:-:S13]  /*d5b0*/  ISETP.GE.AND P0, PT, R237, c[0x0][0x3c8], PT ;  /* 0x0000f200ed007a0c */ /* 0x000fda0003f06270 */
[----:B------:R-:W-:Y:S05]  /*d5c0*/  @P0 BRA `(.L_x_1062) ;  /* 0x000002c000000947 */ /* 0x000fea0003800000 */
[----:B------:R-:W-:-:S04]  /*d5d0*/  LEA R2, P0, R237, R2, 0x2 ;  /* 0x00000002ed027211 */ /* 0x000fc800078010ff */
[----:B------:R-:W-:-:S05]  /*d5e0*/  LEA.HI.X R3, R237, R3, R12, 0x2, P0 ;  /* 0x00000003ed037211 */ /* 0x000fca00000f140c */
[----:B------:R1:W-:Y:S01]  /*d5f0*/  ST.E.64 [R2.64], R98 ;  /* 0x0000006202007985 */ /* 0x0003e2000c101b06 */
[----:B------:R-:W-:Y:S05]  /*d600*/  BRA `(.L_x_1062) ;  /* 0x0000028000007947 */ /* 0x000fea0003800000 */
.L_x_1058:
[----:B------:R-:W1:Y:S02]  /*d610*/  S2R R3, SR_TID.X ;  /* 0x0000000000037919 */ /* 0x000e640000002100 */
[----:B-1----:R-:W-:-:S13]  /*d620*/  ISETP.GT.AND P0, PT, R3, 0x7f, PT ;  /* 0x0000007f0300780c */ /* 0x002fda0003f04270 */
[----:B------:R-:W-:Y:S05]  /*d630*/  @P0 BRA `(.L_x_1062) ;  /* 0x0000025000000947 */ /* 0x000fea0003800000 */
[----:B------:R-:W-:Y:S02]  /*d640*/  MOV R2, c[0x0][0x4e8] ;  /* 0x00013a0000027a02 */ /* 0x000fe40000000f00 */
[----:B------:R-:W-:-:S03]  /*d650*/  IADD3 R6, R229, R3, RZ ;  /* 0x00000003e5067210 */ /* 0x000fc60007ffe0ff */
[----:B------:R-:W-:-:S05]  /*d660*/  IMAD R0, R2, c[0x0][0x388], RZ ;  /* 0x0000e20002007a24 */ /* 0x000fca00078e02ff */
[----:B------:R-:W-:-:S13]  /*d670*/  ISETP.GE.AND P0, PT, R6, R0, PT ;  /* 0x000000000600720c */ /* 0x000fda0003f06270 */
[----:B------:R-:W-:Y:S05]  /*d680*/  @P0 BRA `(.L_x_1062) ;  /* 0x0000020000000947 */ /* 0x000fea0003800000 */
[----:B------:R-:W-:Y:S01]  /*d690*/  ISETP.NE.AND P0, PT, R2, 0x1, PT ;  /* 0x000000010200780c */ /* 0x000fe20003f05270 */
[----:B------:R-:W-:Y:S01]  /*d6a0*/  IMAD.WIDE.U32 R2, R227, c[0x0][0x4d0], RZ ;  /* 0x00013400e3027a25 */ /* 0x000fe200078e00ff */
[----:B------:R-:W-:Y:S02]  /*d6b0*/  SHF.R.S32.HI R0, RZ, 0x1f, R227 ;  /* 0x0000001fff007819 */ /* 0x000fe400000114e3 */
[----:B------:R-:W-:-:S03]  /*d6c0*/  SHF.R.S32.HI R5, RZ, 0x1f, R226 ;  /* 0x0000001fff057819 */ /* 0x000fc600000114e2 */
[----:B------:R-:W-:Y:S02]  /*d6d0*/  IMAD R0, R0, c[0x0][0x4d0], RZ ;  /* 0x0001340000007a24 */ /* 0x000fe400078e02ff */
[----:B------:R-:W-:Y:S02]  /*d6e0*/  IMAD R5, R5, c[0x0][0x4d8], RZ ;  /* 0x0001360005057a24 */ /* 0x000fe400078e02ff */
[----:B------:R-:W-:Y:S01]  /*d6f0*/  IMAD R4, R227, c[0x0][0x4d4], R0 ;  /* 0x00013500e3047a24 */ /* 0x000fe200078e0200 */
[----:B------:R-:W-:Y:S01]  /*d700*/  MOV R0, R6 ;  /* 0x0000000600007202 */ /* 0x000fe20000000f00 */
[----:B------:R-:W-:-:S03]  /*d710*/  @P0 IMAD.HI.U32 R7, R6, c[0x0][0x4ec], RZ ;  /* 0x00013b0006070a27 */ /* 0x000fc600078e00ff */
[----:B------:R-:W-:Y:S02]  /*d720*/  IADD3 R3, R3, R4, RZ ;  /* 0x0000000403037210 */ /* 0x000fe40007ffe0ff */
[----:B------:R-:W-:Y:S01]  /*d730*/  @P0 SHF.R.U32.HI R0, RZ, c[0x0][0x4f0], R7 ;  /* 0x00013c00ff000a19 */ /* 0x000fe20000011607 */
[C---:B------:R-:W-:Y:S01]  /*d740*/  IMAD R7, R226.reuse, c[0x0][0x4dc], R5 ;  /* 0x00013700e2077a24 */ /* 0x040fe200078e0205 */
[----:B------:R-:W-:Y:S01]  /*d750*/  SHF.R.S32.HI R4, RZ, 0x1f, R228 ;  /* 0x0000001fff047819 */ /* 0x000fe200000114e4 */
[----:B------:R-:W-:Y:S01]  /*d760*/  IMAD.WIDE.U32 R2, R226, c[0x0][0x4d8], R2 ;  /* 0x00013600e2027a25 */ /* 0x000fe200078e0002 */
[----:B------:R-:W-:-:S04]  /*d770*/  IADD3 R5, -R0, RZ, RZ ;  /* 0x000000ff00057210 */ /* 0x000fc80007ffe1ff */
[----:B------:R-:W-:Y:S01]  /*d780*/  IADD3 R3, R3, R7, RZ ;  /* 0x0000000703037210 */ /* 0x000fe20007ffe0ff */
[----:B------:R-:W-:Y:S02]  /*d790*/  IMAD R7, R4, c[0x0][0x4e0], RZ ;  /* 0x0001380004077a24 */ /* 0x000fe400078e02ff */
[----:B------:R-:W-:Y:S02]  /*d7a0*/  IMAD R4, R5, c[0x0][0x4e8], R6 ;  /* 0x00013a0005047a24 */ /* 0x000fe400078e0206 */
[----:B------:R-:W-:-:S03]  /*d7b0*/  IMAD.WIDE.U32 R2, R228, c[0x0][0x4e0], R2 ;  /* 0x00013800e4027a25 */ /* 0x000fc600078e0002 */
[----:B------:R-:W-:Y:S01]  /*d7c0*/  SHF.R.S32.HI R5, RZ, 0x1f, R4 ;  /* 0x0000001fff057819 */ /* 0x000fe20000011404 */
[----:B------:R-:W-:Y:S01]  /*d7d0*/  IMAD R6, R228, c[0x0][0x4e4], R7 ;  /* 0x00013900e4067a24 */ /* 0x000fe200078e0207 */
[----:B------:R-:W-:Y:S02]  /*d7e0*/  SHF.R.S32.HI R7, RZ, 0x1f, R0 ;  /* 0x0000001fff077819 */ /* 0x000fe40000011400 */
[----:B------:R-:W-:Y:S01]  /*d7f0*/  IADD3 R2, P0, R0, R2, RZ ;  /* 0x0000000200027210 */ /* 0x000fe20007f1e0ff */
[----:B------:R-:W-:-:S03]  /*d800*/  IMAD R0, R5, c[0x0][0x4c8], RZ ;  /* 0x0001320005007a24 */ /* 0x000fc600078e02ff */
[----:B------:R-:W-:Y:S01]  /*d810*/  IADD3.X R3, R7, R3, R6, P0, !PT ;  /* 0x0000000307037210 */ /* 0x000fe200007fe406 */
[----:B------:R-:W-:-:S04]  /*d820*/  IMAD R0, R4, c[0x0][0x4cc], R0 ;  /* 0x0001330004007a24 */ /* 0x000fc800078e0200 */
[----:B------:R-:W-:-:S05]  /*d830*/  IMAD.WIDE.U32 R2, R4, c[0x0][0x4c8], R2 ;  /* 0x0001320004027a25 */ /* 0x000fca00078e0002 */
[----:B------:R-:W-:Y:S02]  /*d840*/  IADD3 R0, R3, R0, RZ ;  /* 0x0000000003007210 */ /* 0x000fe40007ffe0ff */
[----:B------:R-:W-:-:S04]  /*d850*/  LEA R4, P0, R2, c[0x0][0x4a8], 0x2 ;  /* 0x00012a0002047a11 */ /* 0x000fc800078010ff */
[----:B------:R-:W-:Y:S02]  /*d860*/  LEA.HI.X R5, R2, c[0x0][0x4ac], R0, 0x2, P0 ;  /* 0x00012b0002057a11 */ /* 0x000fe400000f1400 */
[----:B------:R-:W-:-:S05]  /*d870*/  MOV R0, 0xff800000 ;  /* 0xff80000000007802 */ /* 0x000fca0000000f00 */
[----:B------:R1:W-:Y:S02]  /*d880*/  STG.E [R4.64], R0 ;  /* 0x0000000004007986 */ /* 0x0003e4000c101906 */
.L_x_1062:
[----:B------:R-:W-:Y:S05]  /*d890*/  BSYNC B1 ;  /* 0x0000000000017941 */ /* 0x000fea0003800000 */
.L_x_1057:
[----:B-12---:R-:W2:Y:S02]  /*d8a0*/  LDL R0, [R1+0x4] ;  /* 0x0000040001007983 */ /* 0x006ea40000100800 */
[----:B--2---:R-:W-:-:S13]  /*d8b0*/  ISETP.NE.AND P0, PT, R0, RZ, PT ;  /* 0x000000ff0000720c */ /* 0x004fda0003f05270 */
[----:B------:R-:W-:Y:S01]  /*d8c0*/  @P0 WARPSYNC 0xffffffff ;  /* 0xffffffff00000948 */ /* 0x000fe20003800000 */
[----:B------:R-:W-:Y:S06]  /*d8d0*/  @P0 BAR.SYNC.DEFER_BLOCKING 0x5, 0x100 ;  /* 0x0144000000000b1d */ /* 0x000fec0000010000 */
[----:B------:R-:W1:Y:S04]  /*d8e0*/  @P0 LDS R236, [0x18100] ;  /* 0x01810000ffec0984 */ /* 0x000e680000000800 */
[----:B------:R-:W-:Y:S06]  /*d8f0*/  @P0 BAR.ARV 0x4, 0x100 ;  /* 0x0104000000000b1d */ /* 0x000fec0000002000 */
[----:B------:R-:W-:Y:S05]  /*d900*/  @P0 BRA `(.L_x_1063) ;  /* 0x0000007000000947 */ /* 0x000fea0003800000 */
[----:B------:R-:W-:Y:S05]  /*d910*/  BRA.DIV ~URZ, `(.L_x_1064) ;  /* 0x00001ca27f007947 */ /* 0x000fea000b800000 */
[----:B------:R2:W4:Y:S02]  /*d920*/  SHFL.IDX PT, R0, R17, RZ, 0x1f ;  /* 0x00001fff11007589 */ /* 0x00052400000e0000 */
.L_x_1089:
[----:B------:R-:W-:Y:S01]  /*d930*/  WARPSYNC 0xffffffff ;  /* 0xffffffff00007948 */ /* 0x000fe20003800000 */
[----:B------:R-:W-:Y:S01]  /*d940*/  BAR.SYNC.DEFER_BLOCKING 0x4, 0x100 ;  /* 0x0104000000007b1d */ /* 0x000fe20000010000 */
[----:B-1--4-:R-:W-:-:S05]  /*d950*/  MOV R236, R0 ;  /* 0x0000000000ec7202 */ /* 0x012fca0000000f00 */
[----:B------:R1:W-:Y:S04]  /*d960*/  @!P6 STS [0x18100], R17 ;  /* 0x01810011ff00e388 */ /* 0x0003e80000000800 */
[----:B------:R-:W-:Y:S06]  /*d970*/  BAR.ARV 0x5, 0x100 ;  /* 0x0144000000007b1d */ /* 0x000fec0000002000 */
.L_x_1063:
[----:B-1----:R-:W-:-:S13]  /*d980*/  ISETP.GE.AND P0, PT, R236, c[0x0][0x538], PT ;  /* 0x00014e00ec007a0c */ /* 0x002fda0003f06270 */
[----:B--2345:R-:W-:Y:S01]  /*d990*/  @P0 CALL.REL.NOINC `(.L_x_1065) ;  /* 0x0000001000000944 */ /* 0x03cfe20003c00000 */
[----:B------:R-:W-:Y:S05]  /*d9a0*/  BRA `(.L_x_1066) ;  /* 0xffff2f7000007947 */ /* 0x000fea000383ffff */
.L_x_1065:
[----:B------:R-:W-:Y:S05]  /*d9b0*/  EXIT ;  /* 0x000000000000794d */ /* 0x000fea0003800000 */
.L_x_1015:
[----:B------:R-:W-:Y:S01]  /*d9c0*/  IMAD.MOV.U32 R20, RZ, RZ, R9 ;  /* 0x000000ffff147224 */ /* 0x000fe200078e0009 */
[----:B------:R-:W-:Y:S01]  /*d9d0*/  MOV R3, RZ ;  /* 0x000000ff00037202 */ /* 0x000fe20000000f00 */
[----:B------:R-:W-:Y:S01]  /*d9e0*/  IMAD.MOV.U32 R0, RZ, RZ, 0x181f ;  /* 0x0000181fff007424 */ /* 0x000fe200078e00ff */
[----:B------:R-:W-:Y:S02]  /*d9f0*/  MOV R2, 0xda10 ;  /* 0x0000da1000027802 */ /* 0x000fe40000000f00 */
[----:B-----5:R-:W-:Y:S05]  /*da00*/  CALL.REL.NOINC `($__internal_17_$__cuda_sm70_shflsync_idx_p) ;  /* 0x00001c7000007944 */ /* 0x020fea0003c00000 */
[----:B------:R-:W-:Y:S01]  /*da10*/  MOV R8, R0 ;  /* 0x0000000000087202 */ /* 0x000fe20000000f00 */
[----:B------:R-:W-:Y:S05]  /*da20*/  BRA `(.L_x_1067) ;  /* 0xffff3b9000007947 */ /* 0x000fea000383ffff */
.L_x_1016:
[----:B------:R-:W-:Y:S01]  /*da30*/  IMAD.MOV.U32 R20, RZ, RZ, R11 ;  /* 0x000000ffff147224 */ /* 0x000fe200078e000b */
[----:B------:R-:W-:Y:S01]  /*da40*/  MOV R3, RZ ;  /* 0x000000ff00037202 */ /* 0x000fe20000000f00 */
[----:B------:R-:W-:Y:S01]  /*da50*/  IMAD.MOV.U32 R0, RZ, RZ, 0x181f ;  /* 0x0000181fff007424 */ /* 0x000fe200078e00ff */
[----:B------:R-:W-:Y:S02]  /*da60*/  MOV R2, 0xda80 ;  /* 0x0000da8000027802 */ /* 0x000fe40000000f00 */
[----:B-12--5:R-:W-:Y:S05]  /*da70*/  CALL.REL.NOINC `($__internal_17_$__cuda_sm70_shflsync_idx_p) ;  /* 0x00001c0000007944 */ /* 0x026fea0003c00000 */
[----:B------:R-:W-:Y:S05]  /*da80*/  BRA `(.L_x_1068) ;  /* 0xffff3b5000007947 */ /* 0x000fea000383ffff */
.L_x_1019:
[----:B------:R-:W-:Y:S01]  /*da90*/  IMAD.MOV.U32 R20, RZ, RZ, R9 ;  /* 0x000000ffff147224 */ /* 0x000fe200078e0009 */
[----:B--2---:R-:W-:Y:S01]  /*daa0*/  MOV R3, 0x1 ;  /* 0x0000000100037802 */ /* 0x004fe20000000f00 */
[----:B----4-:R-:W-:Y:S01]  /*dab0*/  IMAD.MOV.U32 R0, RZ, RZ, 0x181f ;  /* 0x0000181fff007424 */ /* 0x010fe200078e00ff */
[----:B------:R-:W-:-:S02]  /*dac0*/  MOV R2, 0xdae0 ;  /* 0x0000dae000027802 */ /* 0x000fc40000000f00 */
[----:B-1-3-5:R-:W-:Y:S05]  /*dad0*/  CALL.REL.NOINC `($__internal_17_$__cuda_sm70_shflsync_idx_p) ;  /* 0x00001ba000007944 */ /* 0x02afea0003c00000 */
[----:B------:R-:W-:Y:S01]  /*dae0*/  IMAD.MOV.U32 R8, RZ, RZ, R0 ;  /* 0x000000ffff087224 */ /* 0x000fe200078e0000 */
[----:B------:R-:W-:Y:S01]  /*daf0*/  MOV R3, 0x1 ;  /* 0x0000000100037802 */ /* 0x000fe20000000f00 */
[----:B------:R-:W-:Y:S01]  /*db00*/  IMAD.MOV.U32 R20, RZ, RZ, R11 ;  /* 0x000000ffff147224 */ /* 0x000fe200078e000b */
[----:B------:R-:W-:-:S02]  /*db10*/  MOV R0, 0x181f ;  /* 0x0000181f00007802 */ /* 0x000fc40000000f00 */
[----:B------:R-:W-:Y:S02]  /*db20*/  MOV R2, 0xdb40 ;  /* 0x0000db4000027802 */ /* 0x000fe40000000f00 */
[----:B------:R-:W-:Y:S05]  /*db30*/  CALL.REL.NOINC `($__internal_17_$__cuda_sm70_shflsync_idx_p) ;  /* 0x00001b4000007944 */ /* 0x000fea0003c00000 */
[----:B------:R-:W-:Y:S05]  /*db40*/  BRA `(.L_x_1069) ;  /* 0xffff3c2000007947 */ /* 0x000fea000383ffff */
.L_x_1022:
[----:B------:R-:W-:Y:S01]  /*db50*/  IMAD.MOV.U32 R20, RZ, RZ, R9 ;  /* 0x000000ffff147224 */ /* 0x000fe200078e0009 */
[----:B-1----:R-:W-:Y:S01]  /*db60*/  MOV R3, 0x2 ;  /* 0x0000000200037802 */ /* 0x002fe20000000f00 */
[----:B----4-:R-:W-:Y:S01]  /*db70*/  IMAD.MOV.U32 R0, RZ, RZ, 0x181f ;  /* 0x0000181fff007424 */ /* 0x010fe200078e00ff */
[----:B------:R-:W-:Y:S02]  /*db80*/  MOV R2, 0xdba0 ;  /* 0x0000dba000027802 */ /* 0x000fe40000000f00 */
[----:B--23-5:R-:W-:Y:S05]  /*db90*/  CALL.REL.NOINC `($__internal_17_$__cuda_sm70_shflsync_idx_p) ;  /* 0x00001ae000007944 */ /* 0x02cfea0003c00000 */
[----:B------:R-:W-:Y:S01]  /*dba0*/  MOV R8, R0 ;  /* 0x0000000000087202 */ /* 0x000fe20000000f00 */
[----:B------:R-:W-:Y:S05]  /*dbb0*/  BRA `(.L_x_1070) ;  /* 0xffff3d1000007947 */ /* 0x000fea000383ffff */
.L_x_1023:
[----:B------:R-:W-:Y:S01]  /*dbc0*/  IMAD.MOV.U32 R20, RZ, RZ, R11 ;  /* 0x000000ffff147224 */ /* 0x000fe200078e000b */
[----:B------:R-:W-:Y:S01]  /*dbd0*/  MOV R3, 0x2 ;  /* 0x0000000200037802 */ /* 0x000fe20000000f00 */
[----:B----4-:R-:W-:Y:S01]  /*dbe0*/  IMAD.MOV.U32 R0, RZ, RZ, 0x181f ;  /* 0x0000181fff007424 */ /* 0x010fe200078e00ff */
[----:B------:R-:W-:Y:S02]  /*dbf0*/  MOV R2, 0xdc10 ;  /* 0x0000dc1000027802 */ /* 0x000fe40000000f00 */
[----:B-123-5:R-:W-:Y:S05]  /*dc00*/  CALL.REL.NOINC `($__internal_17_$__cuda_sm70_shflsync_idx_p) ;  /* 0x00001a7000007944 */ /* 0x02efea0003c00000 */
[----:B------:R-:W-:Y:S05]  /*dc10*/  BRA `(.L_x_1071) ;  /* 0xffff3cd000007947 */ /* 0x000fea000383ffff */
.L_x_1026:
[----:B------:R-:W-:Y:S01]  /*dc20*/  IMAD.MOV.U32 R20, RZ, RZ, R9 ;  /* 0x000000ffff147224 */ /* 0x000fe200078e0009 */
[----:B-1----:R-:W-:Y:S01]  /*dc30*/  MOV R3, 0x3 ;  /* 0x0000000300037802 */ /* 0x002fe20000000f00 */
[----:B------:R-:W-:Y:S01]  /*dc40*/  IMAD.MOV.U32 R0, RZ, RZ, 0x181f ;  /* 0x0000181fff007424 */ /* 0x000fe200078e00ff */
[----:B------:R-:W-:-:S02]  /*dc50*/  MOV R2, 0xdc70 ;  /* 0x0000dc7000027802 */ /* 0x000fc40000000f00 */
[----:B--2345:R-:W-:Y:S05]  /*dc60*/  CALL.REL.NOINC `($__internal_17_$__cuda_sm70_shflsync_idx_p) ;  /* 0x00001a1000007944 */ /* 0x03cfea0003c00000 */
[----:B------:R-:W-:Y:S01]  /*dc70*/  IMAD.MOV.U32 R8, RZ, RZ, R0 ;  /* 0x000000ffff087224 */ /* 0x000fe200078e0000 */
[----:B------:R-:W-:Y:S01]  /*dc80*/  MOV R3, 0x3 ;  /* 0x0000000300037802 */ /* 0x000fe20000000f00 */
[----:B------:R-:W-:Y:S01]  /*dc90*/  IMAD.MOV.U32 R20, RZ, RZ, R11 ;  /* 0x000000ffff147224 */ /* 0x000fe200078e000b */
[----:B------:R-:W-:-:S02]  /*dca0*/  MOV R0, 0x181f ;  /* 0x0000181f00007802 */ /* 0x000fc40000000f00 */
[----:B------:R-:W-:Y:S02]  /*dcb0*/  MOV R2, 0xdcd0 ;  /* 0x0000dcd000027802 */ /* 0x000fe40000000f00 */
[----:B------:R-:W-:Y:S05]  /*dcc0*/  CALL.REL.NOINC `($__internal_17_$__cuda_sm70_shflsync_idx_p) ;  /* 0x000019b000007944 */ /* 0x000fea0003c00000 */
[----:B------:R-:W-:Y:S05]  /*dcd0*/  BRA `(.L_x_1072) ;  /* 0xffff3d8000007947 */ /* 0x000fea000383ffff */
.L_x_1029:
[----:B------:R-:W-:Y:S01]  /*dce0*/  IMAD.MOV.U32 R20, RZ, RZ, R5 ;  /* 0x000000ffff147224 */ /* 0x000fe200078e0005 */
[----:B------:R-:W-:Y:S01]  /*dcf0*/  MOV R3, RZ ;  /* 0x000000ff00037202 */ /* 0x000fe20000000f00 */
[----:B------:R-:W-:Y:S01]  /*dd00*/  IMAD.MOV.U32 R0, RZ, RZ, 0x181f ;  /* 0x0000181fff007424 */ /* 0x000fe200078e00ff */
[----:B------:R-:W-:Y:S02]  /*dd10*/  MOV R2, 0xdd30 ;  /* 0x0000dd3000027802 */ /* 0x000fe40000000f00 */
[----:B------:R-:W-:Y:S05]  /*dd20*/  CALL.REL.NOINC `($__internal_17_$__cuda_sm70_shflsync_idx_p) ;  /* 0x0000195000007944 */ /* 0x000fea0003c00000 */
[----:B------:R-:W-:Y:S01]  /*dd30*/  MOV R4, R0 ;  /* 0x0000000000047202 */ /* 0x000fe20000000f00 */
[----:B------:R-:W-:Y:S05]  /*dd40*/  BRA `(.L_x_1073) ;  /* 0xffff57b000007947 */ /* 0x000fea000383ffff */
.L_x_1030:
[----:B------:R-:W-:Y:S01]  /*dd50*/  IMAD.MOV.U32 R20, RZ, RZ, R12 ;  /* 0x000000ffff147224 */ /* 0x000fe200078e000c */
[----:B------:R-:W-:Y:S01]  /*dd60*/  MOV R3, RZ ;  /* 0x000000ff00037202 */ /* 0x000fe20000000f00 */
[----:B------:R-:W-:Y:S01]  /*dd70*/  IMAD.MOV.U32 R0, RZ, RZ, 0x181f ;  /* 0x0000181fff007424 */ /* 0x000fe200078e00ff */
[----:B------:R-:W-:Y:S02]  /*dd80*/  MOV R2, 0xdda0 ;  /* 0x0000dda000027802 */ /* 0x000fe40000000f00 */
[----:B-12---:R-:W-:Y:S05]  /*dd90*/  CALL.REL.NOINC `($__internal_17_$__cuda_sm70_shflsync_idx_p) ;  /* 0x000018e000007944 */ /* 0x006fea0003c00000 */
        /* <DEDUP_REMOVED lines=22> */
[----:B-1----:R-:W-:Y:S05]  /*df00*/  CALL.REL.NOINC `($__internal_17_$__cuda_sm70_shflsync_idx_p) ;  /* 0x0000177000007944 */ /* 0x002fea0003c00000 */
[----:B------:R-:W-:Y:S01]  /*df10*/  IMAD.MOV.U32 R4, RZ, RZ, R0 ;  /* 0x000000ffff047224 */ /* 0x000fe200078e0000 */
[----:B------:R-:W-:Y:S01]  /*df20*/  MOV R3, 0x1 ;  /* 0x0000000100037802 */ /* 0x000fe20000000f00 */
[----:B------:R-:W-:Y:S01]  /*df30*/  IMAD.MOV.U32 R20, RZ, RZ, R12 ;  /* 0x000000ffff147224 */ /* 0x000fe200078e000c */
[----:B------:R-:W-:-:S02]  /*df40*/  MOV R0, 0x181f ;  /* 0x0000181f00007802 */ /* 0x000fc40000000f00 */
[----:B------:R-:W-:Y:S02]  /*df50*/  MOV R2, 0xdf70 ;  /* 0x0000df7000027802 */ /* 0x000fe40000000f00 */
[----:B------:R-:W-:Y:S05]  /*df60*/  CALL.REL.NOINC `($__internal_17_$__cuda_sm70_shflsync_idx_p) ;  /* 0x0000171000007944 */ /* 0x000fea0003c00000 */
[----:B------:R-:W-:Y:S05]  /*df70*/  BRA `(.L_x_1074) ;  /* 0xffff56d000007947 */ /* 0x000fea000383ffff */
.L_x_1031:
[----:B------:R-:W-:Y:S01]  /*df80*/  IMAD.MOV.U32 R20, RZ, RZ, R4 ;  /* 0x000000ffff147224 */ /* 0x000fe200078e0004 */
[----:B------:R-:W-:Y:S01]  /*df90*/  MOV R3, RZ ;  /* 0x000000ff00037202 */ /* 0x000fe20000000f00 */
[----:B------:R-:W-:Y:S01]  /*dfa0*/  IMAD.MOV.U32 R0, RZ, RZ, 0x1c1f ;  /* 0x00001c1fff007424 */ /* 0x000fe200078e00ff */
[----:B------:R-:W-:Y:S02]  /*dfb0*/  MOV R2, 0xdfd0 ;  /* 0x0000dfd000027802 */ /* 0x000fe40000000f00 */
[----:B------:R-:W-:Y:S05]  /*dfc0*/  CALL.REL.NOINC `($__internal_17_$__cuda_sm70_shflsync_idx_p) ;  /* 0x000016b000007944 */ /* 0x000fea0003c00000 */
[----:B------:R-:W-:Y:S05]  /*dfd0*/  BRA `(.L_x_1075) ;  /* 0xffff58b000007947 */ /* 0x000fea000383ffff */
.L_x_1032:
[----:B------:R-:W-:Y:S01]  /*dfe0*/  IMAD.MOV.U32 R20, RZ, RZ, R4 ;  /* 0x000000ffff147224 */ /* 0x000fe200078e0004 */
[----:B------:R-:W-:Y:S01]  /*dff0*/  MOV R3, 0x1 ;  /* 0x0000000100037802 */ /* 0x000fe20000000f00 */
[----:B------:R-:W-:Y:S01]  /*e000*/  IMAD.MOV.U32 R0, RZ, RZ, 0x1c1f ;  /* 0x00001c1fff007424 */ /* 0x000fe200078e00ff */
[----:B------:R-:W-:Y:S02]  /*e010*/  MOV R2, 0xe030 ;  /* 0x0000e03000027802 */ /* 0x000fe40000000f00 */
[----:B-1----:R-:W-:Y:S05]  /*e020*/  CALL.REL.NOINC `($__internal_17_$__cuda_sm70_shflsync_idx_p) ;  /* 0x0000165000007944 */ /* 0x002fea0003c00000 */
[----:B------:R-:W-:Y:S01]  /*e030*/  IMAD.IADD R0, R5, 0x1, R0 ;  /* 0x0000000105007824 */ /* 0x000fe200078e0200 */
[----:B------:R-:W-:-:S04]  /*e040*/  FMNMX.FTZ R2, R8, R9, !PT ;  /* 0x0000000908027209 */ /* 0x000fc80007810000 */
[----:B------:R-:W-:Y:S02]  /*e050*/  IMNMX R0, R6, R0, PT ;  /* 0x0000000006007217 */ /* 0x000fe40003800200 */
[----:B------:R-:W-:Y:S02]  /*e060*/  FMNMX.FTZ R2, R11, R2, !PT ;  /* 0x000000020b027209 */ /* 0x000fe40007810000 */
[C---:B------:R-:W-:Y:S02]  /*e070*/  ISETP.GT.AND P5, PT, R0.reuse, RZ, PT ;  /* 0x000000ff0000720c */ /* 0x040fe40003fa4270 */
[C---:B------:R-:W-:Y:S02]  /*e080*/  ISETP.GT.AND P2, PT, R0.reuse, 0x1, PT ;  /* 0x000000010000780c */ /* 0x040fe40003f44270 */
[----:B------:R-:W-:Y:S02]  /*e090*/  ISETP.GT.AND P0, PT, R0, 0x8, PT ;  /* 0x000000080000780c */ /* 0x000fe40003f04270 */
[----:B------:R-:W-:-:S02]  /*e0a0*/  FSEL R5, R77, -INF , P5 ;  /* 0xff8000004d057808 */ /* 0x000fc40002800000 */
[----:B------:R-:W-:Y:S02]  /*e0b0*/  FSEL R6, R67, -INF , P2 ;  /* 0xff80000043067808 */ /* 0x000fe40001000000 */
[----:B------:R-:W-:Y:S02]  /*e0c0*/  ISETP.GT.AND P2, PT, R0, 0x9, PT ;  /* 0x000000090000780c */ /* 0x000fe40003f44270 */
[----:B------:R-:W-:Y:S02]  /*e0d0*/  FSEL R7, R66, -INF , P0 ;  /* 0xff80000042077808 */ /* 0x000fe40000000000 */
[----:B------:R-:W-:Y:S02]  /*e0e0*/  FMNMX.FTZ R3, R5, R6, !PT ;  /* 0x0000000605037209 */ /* 0x000fe40007810000 */
[----:B------:R-:W-:Y:S02]  /*e0f0*/  FMNMX.FTZ R100, R13, R2, !PT ;  /* 0x000000020d647209 */ /* 0x000fe40007810000 */
[----:B------:R-:W-:-:S02]  /*e100*/  ISETP.GT.AND P0, PT, R0, 0x10, PT ;  /* 0x000000100000780c */ /* 0x000fc40003f04270 */
[----:B------:R-:W-:Y:S02]  /*e110*/  FSEL R10, R65, -INF , P2 ;  /* 0xff800000410a7808 */ /* 0x000fe40001000000 */
[----:B------:R-:W-:Y:S02]  /*e120*/  FMNMX.FTZ R2, R7, R3, !PT ;  /* 0x0000000307027209 */ /* 0x000fe40007810000 */
[----:B------:R-:W-:Y:S02]  /*e130*/  FMNMX.FTZ R100, R15, R100, !PT ;  /* 0x000000640f647209 */ /* 0x000fe40007810000 */
[----:B------:R-:W-:Y:S02]  /*e140*/  ISETP.GT.AND P2, PT, R0, 0x11, PT ;  /* 0x000000110000780c */ /* 0x000fe40003f44270 */
[----:B------:R-:W-:Y:S02]  /*e150*/  FSEL R14, R53, -INF , P0 ;  /* 0xff800000350e7808 */ /* 0x000fe40000000000 */
[----:B------:R-:W-:-:S02]  /*e160*/  FMNMX.FTZ R2, R10, R2, !PT ;  /* 0x000000020a027209 */ /* 0x000fc40007810000 */
[----:B------:R-:W-:Y:S02]  /*e170*/  FMNMX.FTZ R100, R21, R100, !PT ;  /* 0x0000006415647209 */ /* 0x000fe40007810000 */
        /* <DEDUP_REMOVED lines=36> */
[----:B------:R-:W-:Y:S01]  /*e3c0*/  ISETP.GT.AND P2, PT, R0, 0x39, PT ;  /* 0x000000390000780c */ /* 0x000fe20003f44270 */
[----:B------:R-:W-:Y:S01]  /*e3d0*/  IMAD.MOV.U32 R0, RZ, RZ, 0x2 ;  /* 0x00000002ff007424 */ /* 0x000fe200078e00ff */
[----:B------:R-:W-:Y:S02]  /*e3e0*/  FSEL R101, R27, -INF , P0 ;  /* 0xff8000001b657808 */ /* 0x000fe40000000000 */
[----:B------:R-:W-:Y:S02]  /*e3f0*/  FMNMX.FTZ R12, R156, R12, !PT ;  /* 0x0000000c9c0c7209 */ /* 0x000fe40007810000 */
[----:B------:R-:W-:Y:S02]  /*e400*/  FMNMX.FTZ R100, R158, R100, !PT ;  /* 0x000000649e647209 */ /* 0x000fe40007810000 */
[----:B------:R-:W-:-:S02]  /*e410*/  FSEL R102, R26, -INF , P2 ;  /* 0xff8000001a667808 */ /* 0x000fc40001000000 */
[----:B------:R-:W-:Y:S01]  /*e420*/  FMNMX.FTZ R12, R101, R12, !PT ;  /* 0x0000000c650c7209 */ /* 0x000fe20007810000 */
[----:B------:R-:W-:Y:S01]  /*e430*/  IMAD.MOV.U32 R4, RZ, RZ, R100 ;  /* 0x000000ffff047224 */ /* 0x000fe200078e0064 */
[----:B------:R-:W-:Y:S02]  /*e440*/  MOV R2, 0xe470 ;  /* 0x0000e47000027802 */ /* 0x000fe40000000f00 */
[----:B------:R-:W-:Y:S02]  /*e450*/  FMNMX.FTZ R12, R102, R12, !PT ;  /* 0x0000000c660c7209 */ /* 0x000fe40007810000 */
[----:B------:R-:W-:Y:S05]  /*e460*/  CALL.REL.NOINC `($__internal_16_$__cuda_sm70_shflsync_bfly_p) ;  /* 0x000011b000007944 */ /* 0x000fea0003c00000 */
[----:B------:R-:W-:Y:S01]  /*e470*/  FMNMX.FTZ R100, R100, R0, !PT ;  /* 0x0000000064647209 */ /* 0x000fe20007810000 */
[----:B------:R-:W-:Y:S01]  /*e480*/  IMAD.MOV.U32 R0, RZ, RZ, 0x1 ;  /* 0x00000001ff007424 */ /* 0x000fe200078e00ff */
[----:B------:R-:W-:-:S03]  /*e490*/  MOV R2, 0xe4c0 ;  /* 0x0000e4c000027802 */ /* 0x000fc60000000f00 */
[----:B------:R-:W-:Y:S02]  /*e4a0*/  IMAD.MOV.U32 R4, RZ, RZ, R100 ;  /* 0x000000ffff047224 */ /* 0x000fe400078e0064 */
[----:B------:R-:W-:Y:S05]  /*e4b0*/  CALL.REL.NOINC `($__internal_16_$__cuda_sm70_shflsync_bfly_p) ;  /* 0x0000116000007944 */ /* 0x000fea0003c00000 */
[----:B------:R-:W-:Y:S01]  /*e4c0*/  FMNMX.FTZ R100, R100, R0, !PT ;  /* 0x0000000064647209 */ /* 0x000fe20007810000 */
[----:B------:R-:W-:Y:S01]  /*e4d0*/  IMAD.MOV.U32 R4, RZ, RZ, R12 ;  /* 0x000000ffff047224 */ /* 0x000fe200078e000c */
[----:B------:R-:W-:Y:S01]  /*e4e0*/  MOV R2, 0xe510 ;  /* 0x0000e51000027802 */ /* 0x000fe20000000f00 */
[----:B------:R-:W-:Y:S02]  /*e4f0*/  IMAD.MOV.U32 R0, RZ, RZ, 0x2 ;  /* 0x00000002ff007424 */ /* 0x000fe400078e00ff */
[----:B------:R-:W-:Y:S05]  /*e500*/  CALL.REL.NOINC `($__internal_16_$__cuda_sm70_shflsync_bfly_p) ;  /* 0x0000111000007944 */ /* 0x000fea0003c00000 */
[----:B------:R-:W-:Y:S01]  /*e510*/  FMNMX.FTZ R12, R12, R0, !PT ;  /* 0x000000000c0c7209 */ /* 0x000fe20007810000 */
[----:B------:R-:W-:Y:S01]  /*e520*/  IMAD.MOV.U32 R0, RZ, RZ, 0x1 ;  /* 0x00000001ff007424 */ /* 0x000fe200078e00ff */
[----:B------:R-:W-:-:S03]  /*e530*/  MOV R2, 0xe560 ;  /* 0x0000e56000027802 */ /* 0x000fc60000000f00 */
[----:B------:R-:W-:Y:S02]  /*e540*/  IMAD.MOV.U32 R4, RZ, RZ, R12 ;  /* 0x000000ffff047224 */ /* 0x000fe400078e000c */
[----:B------:R-:W-:Y:S05]  /*e550*/  CALL.REL.NOINC `($__internal_16_$__cuda_sm70_shflsync_bfly_p) ;  /* 0x000010c000007944 */ /* 0x000fea0003c00000 */
[----:B------:R-:W-:Y:S01]  /*e560*/  MOV R3, R0 ;  /* 0x0000000000037202 */ /* 0x000fe20000000f00 */
[----:B------:R-:W-:Y:S05]  /*e570*/  BRA `(.L_x_1076) ;  /* 0xffff59c000007947 */ /* 0x000fea000383ffff */
.L_x_1036:
[----:B------:R-:W-:Y:S01]  /*e580*/  MOV R3, RZ ;  /* 0x000000ff00037202 */ /* 0x000fe20000000f00 */
[----:B------:R-:W-:Y:S01]  /*e590*/  IMAD.MOV.U32 R20, RZ, RZ, R5 ;  /* 0x000000ffff147224 */ /* 0x000fe200078e0005 */
[----:B------:R-:W-:Y:S01]  /*e5a0*/  MOV R2, 0xe5d0 ;  /* 0x0000e5d000027802 */ /* 0x000fe20000000f00 */
[----:B------:R-:W-:Y:S02]  /*e5b0*/  IMAD.MOV.U32 R0, RZ, RZ, 0x181f ;  /* 0x0000181fff007424 */ /* 0x000fe400078e00ff */
[----:B-1234-:R-:W-:Y:S05]  /*e5c0*/  CALL.REL.NOINC `($__internal_17_$__cuda_sm70_shflsync_idx_p) ;  /* 0x000010b000007944 */ /* 0x01efea0003c00000 */
[----:B------:R-:W-:Y:S01]  /*e5d0*/  MOV R4, R0 ;  /* 0x0000000000047202 */ /* 0x000fe20000000f00 */
[----:B------:R-:W-:-:S05]  /*e5e0*/  BRA `(.L_x_1077) ;  /* 0xffff6d4000007947 */ /* 0x000fca000383ffff */
.L_x_1037:
[----:B------:R-:W-:Y:S01]  /*e5f0*/  MOV R3, RZ ;  /* 0x000000ff00037202 */ /* 0x000fe20000000f00 */
[----:B------:R-:W-:Y:S01]  /*e600*/  IMAD.MOV.U32 R20, RZ, RZ, R12 ;  /* 0x000000ffff147224 */ /* 0x000fe200078e000c */
[----:B------:R-:W-:Y:S01]  /*e610*/  MOV R2, 0xe640 ;  /* 0x0000e64000027802 */ /* 0x000fe20000000f00 */
[----:B------:R-:W-:Y:S02]  /*e620*/  IMAD.MOV.U32 R0, RZ, RZ, 0x181f ;  /* 0x0000181fff007424 */ /* 0x000fe400078e00ff */
[----:B-1234-:R-:W-:Y:S05]  /*e630*/  CALL.REL.NOINC `($__internal_17_$__cuda_sm70_shflsync_idx_p) ;  /* 0x0000104000007944 */ /* 0x01efea0003c00000 */
[----:B------:R-:W-:Y:S01]  /*e640*/  ISETP.GE.AND P6, PT, R197, c[0x0][0x1d4], PT ;  /* 0x00007500c5007a0c */ /* 0x000fe20003fc6270 */
[----:B------:R-:W-:Y:S01]  /*e650*/  IMAD.MOV.U32 R20, RZ, RZ, R5 ;  /* 0x000000ffff147224 */ /* 0x000fe200078e0005 */
[----:B------:R-:W-:Y:S02]  /*e660*/  IADD3 R2, P0, R0, R21, RZ ;  /* 0x0000001500027210 */ /* 0x000fe40007f1e0ff */
[----:B------:R-:W-:Y:S02]  /*e670*/  ISETP.GE.AND P5, PT, R208, c[0x0][0x1d4], PT ;  /* 0x00007500d0007a0c */ /* 0x000fe40003fa6270 */
[----:B------:R-:W-:Y:S01]  /*e680*/  IADD3 R6, P2, R0, R22, RZ ;  /* 0x0000001600067210 */ /* 0x000fe20007f5e0ff */
[C---:B------:R-:W-:Y:S01]  /*e690*/  IMAD.X R3, R4.reuse, 0x1, R13, P0 ;  /* 0x0000000104037824 */ /* 0x040fe200000e060d */
[----:B------:R-:W-:Y:S02]  /*e6a0*/  ISETP.GE.AND P0, PT, R207, c[0x0][0x1d4], PT ;  /* 0x00007500cf007a0c */ /* 0x000fe40003f06270 */
[----:B------:R-:W-:Y:S01]  /*e6b0*/  SEL R5, RZ, 0x10, P6 ;  /* 0x00000010ff057807 */ /* 0x000fe20003000000 */
[----:B------:R-:W-:Y:S02]  /*e6c0*/  IMAD.X R7, R4, 0x1, R14, P2 ;  /* 0x0000000104077824 */ /* 0x000fe400010e060e */
[----:B------:R-:W-:Y:S01]  /*e6d0*/  @!PT LDS RZ, [RZ] ;  /* 0x00000000fffff984 */ /* 0x000fe20000000800 */
[----:B------:R-:W-:Y:S01]  /*e6e0*/  @!PT LDS RZ, [RZ] ;  /* 0x00000000fffff984 */ /* 0x000fe20000000800 */
[----:B------:R-:W-:Y:S01]  /*e6f0*/  @!PT LDS RZ, [RZ] ;  /* 0x00000000fffff984 */ /* 0x000fe20000000800 */
[----:B------:R1:W-:Y:S04]  /*e700*/  LDGSTS.E.BYPASS.LTC128B.128 [R182+0x100], [R2.64], !P6 ;  /* 0x0010000002b67fae */ /* 0x0003e8000f101d46 */
[----:B------:R2:W-:Y:S01]  /*e710*/  LDGSTS.E.BYPASS.LTC128B.128 [R182+0x2100], [R6.64], !P5 ;  /* 0x0210000006b67fae */ /* 0x0005e2000e901d46 */
[----:B-1----:R-:W-:Y:S01]  /*e720*/  IADD3 R2, P2, R0, R23, RZ ;  /* 0x0000001700027210 */ /* 0x002fe20007f5e0ff */
[----:B------:R-:W-:Y:S01]  /*e730*/  IMAD.MOV.U32 R0, RZ, RZ, 0x181f ;  /* 0x0000181fff007424 */ /* 0x000fe200078e00ff */
[----:B--2---:R-:W-:Y:S03]  /*e740*/  SEL R6, RZ, 0x10, P5 ;  /* 0x00000010ff067807 */ /* 0x004fe60002800000 */
[----:B------:R-:W-:Y:S01]  /*e750*/  IMAD.X R3, R4, 0x1, R15, P2 ;  /* 0x0000000104037824 */ /* 0x000fe200010e060f */
[----:B------:R-:W-:Y:S04]  /*e760*/  SEL R7, RZ, 0x10, P0 ;  /* 0x00000010ff077807 */ /* 0x000fe80000000000 */
[----:B------:R1:W-:Y:S02]  /*e770*/  LDGSTS.E.BYPASS.LTC128B.128 [R182+0x4100], [R2.64], !P0 ;  /* 0x0410000002b67fae */ /* 0x0003e4000c101d46 */
[----:B-1----:R-:W-:Y:S01]  /*e780*/  MOV R2, 0xe7b0 ;  /* 0x0000e7b000027802 */ /* 0x002fe20000000f00 */
[----:B------:R-:W-:Y:S02]  /*e790*/  IMAD.MOV.U32 R3, RZ, RZ, 0x1 ;  /* 0x00000001ff037424 */ /* 0x000fe400078e00ff */
[----:B------:R-:W-:Y:S05]  /*e7a0*/  CALL.REL.NOINC `($__internal_17_$__cuda_sm70_shflsync_idx_p) ;  /* 0x00000ed000007944 */ /* 0x000fea0003c00000 */
[----:B------:R-:W-:Y:S01]  /*e7b0*/  MOV R3, 0x1 ;  /* 0x0000000100037802 */ /* 0x000fe20000000f00 */
[----:B------:R-:W-:Y:S01]  /*e7c0*/  IMAD.MOV.U32 R4, RZ, RZ, R0 ;  /* 0x000000ffff047224 */ /* 0x000fe200078e0000 */
[----:B------:R-:W-:Y:S01]  /*e7d0*/  MOV R0, 0x181f ;  /* 0x0000181f00007802 */ /* 0x000fe20000000f00 */
[----:B------:R-:W-:Y:S01]  /*e7e0*/  IMAD.MOV.U32 R20, RZ, RZ, R12 ;  /* 0x000000ffff147224 */ /* 0x000fe200078e000c */
[----:B------:R-:W-:Y:S02]  /*e7f0*/  MOV R2, 0xe810 ;  /* 0x0000e81000027802 */ /* 0x000fe40000000f00 */
[----:B------:R-:W-:Y:S05]  /*e800*/  CALL.REL.NOINC `($__internal_17_$__cuda_sm70_shflsync_idx_p) ;  /* 0x00000e7000007944 */ /* 0x000fea0003c00000 */
[----:B------:R-:W-:-:S05]  /*e810*/  BRA `(.L_x_1078) ;  /* 0xffff6c6000007947 */ /* 0x000fca000383ffff */
.L_x_1040:
[----:B------:R-:W-:Y:S01]  /*e820*/  MOV R3, RZ ;  /* 0x000000ff00037202 */ /* 0x000fe20000000f00 */
[----:B------:R-:W-:Y:S01]  /*e830*/  IMAD.MOV.U32 R20, RZ, RZ, R5 ;  /* 0x000000ffff147224 */ /* 0x000fe200078e0005 */
[----:B------:R-:W-:Y:S01]  /*e840*/  MOV R2, 0xe870 ;  /* 0x0000e87000027802 */ /* 0x000fe20000000f00 */
[----:B------:R-:W-:Y:S02]  /*e850*/  IMAD.MOV.U32 R0, RZ, RZ, 0x181f ;  /* 0x0000181fff007424 */ /* 0x000fe400078e00ff */
[----:B------:R-:W-:Y:S05]  /*e860*/  CALL.REL.NOINC `($__internal_17_$__cuda_sm70_shflsync_idx_p) ;  /* 0x00000e1000007944 */ /* 0x000fea0003c00000 */
[----:B------:R-:W-:Y:S01]  /*e870*/  MOV R4, R0 ;  /* 0x0000000000047202 */ /* 0x000fe20000000f00 */
[----:B------:R-:W-:-:S05]  /*e880*/  BRA `(.L_x_1079) ;  /* 0xffff7d5000007947 */ /* 0x000fca000383ffff */
.L_x_1041:
[----:B------:R-:W-:Y:S01]  /*e890*/  MOV R3, RZ ;  /* 0x000000ff00037202 */ /* 0x000fe20000000f00 */
[----:B------:R-:W-:Y:S01]  /*e8a0*/  IMAD.MOV.U32 R20, RZ, RZ, R8 ;  /* 0x000000ffff147224 */ /* 0x000fe200078e0008 */
[----:B------:R-:W-:Y:S01]  /*e8b0*/  MOV R2, 0xe8e0 ;  /* 0x0000e8e000027802 */ /* 0x000fe20000000f00 */
[----:B------:R-:W-:Y:S02]  /*e8c0*/  IMAD.MOV.U32 R0, RZ, RZ, 0x181f ;  /* 0x0000181fff007424 */ /* 0x000fe400078e00ff */
[----:B-12---:R-:W-:Y:S05]  /*e8d0*/  CALL.REL.NOINC `($__internal_17_$__cuda_sm70_shflsync_idx_p) ;  /* 0x00000da000007944 */ /* 0x006fea0003c00000 */
        /* <DEDUP_REMOVED lines=30> */
.L_x_1042:
[----:B------:R-:W-:Y:S01]  /*eac0*/  MOV R3, RZ ;  /* 0x000000ff00037202 */ /* 0x000fe20000000f00 */
[----:B------:R-:W-:Y:S01]  /*ead0*/  IMAD.MOV.U32 R20, RZ, RZ, R4 ;  /* 0x000000ffff147224 */ /* 0x000fe200078e0004 */
[----:B------:R-:W-:Y:S01]  /*eae0*/  MOV R2, 0xeb10 ;  /* 0x0000eb1000027802 */ /* 0x000fe20000000f00 */
[----:B------:R-:W-:Y:S02]  /*eaf0*/  IMAD.MOV.U32 R0, RZ, RZ, 0x1c1f ;  /* 0x00001c1fff007424 */ /* 0x000fe400078e00ff */
[----:B------:R-:W-:Y:S05]  /*eb00*/  CALL.REL.NOINC `($__internal_17_$__cuda_sm70_shflsync_idx_p) ;  /* 0x00000b7000007944 */ /* 0x000fea0003c00000 */
[----:B------:R-:W-:-:S05]  /*eb10*/  BRA `(.L_x_1081) ;  /* 0xffff7e3000007947 */ /* 0x000fca000383ffff */
.L_x_1043:
[----:B------:R-:W-:Y:S01]  /*eb20*/  MOV R3, 0x1 ;  /* 0x0000000100037802 */ /* 0x000fe20000000f00 */
[----:B------:R-:W-:Y:S01]  /*eb30*/  IMAD.MOV.U32 R20, RZ, RZ, R4 ;  /* 0x000000ffff147224 */ /* 0x000fe200078e0004 */
[----:B------:R-:W-:Y:S01]  /*eb40*/  MOV R2, 0xeb70 ;  /* 0x0000eb7000027802 */ /* 0x000fe20000000f00 */
[----:B------:R-:W-:Y:S02]  /*eb50*/  IMAD.MOV.U32 R0, RZ, RZ, 0x1c1f ;  /* 0x00001c1fff007424 */ /* 0x000fe400078e00ff */
[----:B-1----:R-:W-:Y:S05]  /*eb60*/  CALL.REL.NOINC `($__internal_17_$__cuda_sm70_shflsync_idx_p) ;  /* 0x00000b1000007944 */ /* 0x002fea0003c00000 */
[----:B------:R-:W-:Y:S05]  /*eb70*/  IMAD.IADD R0, R5, 0x1, R0 ;  /* 0x0000000105007824 */ /* 0x000fea00078e0200 */
[C---:B------:R-:W-:Y:S02]  /*eb80*/  ISETP.GT.AND P6, PT, R0.reuse, RZ, PT ;  /* 0x000000ff0000720c */ /* 0x040fe40003fc4270 */
[C---:B------:R-:W-:Y:S02]  /*eb90*/  ISETP.GT.AND P5, PT, R0.reuse, 0x1, PT ;  /* 0x000000010000780c */ /* 0x040fe40003fa4270 */
[C---:B------:R-:W-:Y:S02]  /*eba0*/  ISETP.GT.AND P2, PT, R0.reuse, 0x8, PT ;  /* 0x000000080000780c */ /* 0x040fe40003f44270 */
        /* <DEDUP_REMOVED lines=48> */
[----:B------:R-:W-:Y:S02]  /*eeb0*/  FSEL R192, R30, -INF , P6 ;  /* 0xff8000001ec07808 */ /* 0x000fe40003000000 */
[----:B------:R-:W-:Y:S02]  /*eec0*/  FMNMX.FTZ R13, R157, R2, !PT ;  /* 0x000000029d0d7209 */ /* 0x000fe40007810000 */
[----:B------:R-:W-:Y:S01]  /*eed0*/  FMNMX.FTZ R4, R190, R0, !PT ;  /* 0x00000000be047209 */ /* 0x000fe20007810000 */
[----:B------:R-:W-:Y:S01]  /*eee0*/  IMAD.MOV.U32 R0, RZ, RZ, 0x2 ;  /* 0x00000002ff007424 */ /* 0x000fe200078e00ff */
[----:B------:R-:W-:Y:S02]  /*eef0*/  FSEL R194, R31, -INF , P5 ;  /* 0xff8000001fc27808 */ /* 0x000fe40002800000 */
[----:B------:R-:W-:Y:S02]  /*ef00*/  FMNMX.FTZ R13, R192, R13, !PT ;  /* 0x0000000dc00d7209 */ /* 0x000fe40007810000 */
[----:B------:R-:W-:Y:S02]  /*ef10*/  FMNMX.FTZ R4, R189, R4, !PT ;  /* 0x00000004bd047209 */ /* 0x000fe40007810000 */
[----:B------:R-:W-:Y:S02]  /*ef20*/  FSEL R195, R34, -INF , P2 ;  /* 0xff80000022c37808 */ /* 0x000fe40001000000 */
[----:B------:R-:W-:Y:S02]  /*ef30*/  FMNMX.FTZ R13, R194, R13, !PT ;  /* 0x0000000dc20d7209 */ /* 0x000fe40007810000 */
[----:B------:R-:W-:Y:S02]  /*ef40*/  FMNMX.FTZ R4, R188, R4, !PT ;  /* 0x00000004bc047209 */ /* 0x000fe40007810000 */
[----:B------:R-:W-:Y:S02]  /*ef50*/  FSEL R193, R35, -INF , P0 ;  /* 0xff80000023c17808 */ /* 0x000fe40000000000 */
[----:B------:R-:W-:Y:S02]  /*ef60*/  FMNMX.FTZ R13, R195, R13, !PT ;  /* 0x0000000dc30d7209 */ /* 0x000fe40007810000 */
[----:B------:R-:W-:Y:S02]  /*ef70*/  FMNMX.FTZ R4, R187, R4, !PT ;  /* 0x00000004bb047209 */ /* 0x000fe40007810000 */
[----:B------:R-:W-:Y:S02]  /*ef80*/  FMNMX.FTZ R13, R193, R13, !PT ;  /* 0x0000000dc10d7209 */ /* 0x000fe40007810000 */
[----:B------:R-:W-:Y:S02]  /*ef90*/  MOV R2, 0xefb0 ;  /* 0x0000efb000027802 */ /* 0x000fe40000000f00 */
[----:B------:R-:W-:Y:S05]  /*efa0*/  CALL.REL.NOINC `($__internal_16_$__cuda_sm70_shflsync_bfly_p) ;  /* 0x0000067000007944 */ /* 0x000fea0003c00000 */
[----:B------:R-:W-:Y:S01]  /*efb0*/  FMNMX.FTZ R4, R4, R0, !PT ;  /* 0x0000000004047209 */ /* 0x000fe20007810000 */
[----:B------:R-:W-:Y:S01]  /*efc0*/  IMAD.MOV.U32 R0, RZ, RZ, 0x1 ;  /* 0x00000001ff007424 */ /* 0x000fe200078e00ff */
[----:B------:R-:W-:Y:S02]  /*efd0*/  MOV R2, 0xeff0 ;  /* 0x0000eff000027802 */ /* 0x000fe40000000f00 */
        /* <DEDUP_REMOVED lines=8> */
[----:B------:R-:W-:Y:S02]  /*f060*/  MOV R2, 0xf080 ;  /* 0x0000f08000027802 */ /* 0x000fe40000000f00 */
[----:B------:R-:W-:Y:S05]  /*f070*/  CALL.REL.NOINC `($__internal_16_$__cuda_sm70_shflsync_bfly_p) ;  /* 0x000005a000007944 */ /* 0x000fea0003c00000 */
[----:B------:R-:W-:-:S05]  /*f080*/  BRA `(.L_x_1082) ;  /* 0xffff7f7000007947 */ /* 0x000fca000383ffff */
.L_x_1046:
[----:B------:R-:W-:Y:S01]  /*f090*/  MOV R0, 0x181f ;  /* 0x0000181f00007802 */ /* 0x000fe20000000f00 */
[----:B------:R-:W-:Y:S01]  /*f0a0*/  IMAD.MOV.U32 R3, RZ, RZ, RZ ;  /* 0x000000ffff037224 */ /* 0x000fe200078e00ff */
[----:B------:R-:W-:Y:S02]  /*f0b0*/  MOV R2, 0xf0d0 ;  /* 0x0000f0d000027802 */ /* 0x000fe40000000f00 */
[----:B-1234-:R-:W-:Y:S05]  /*f0c0*/  CALL.REL.NOINC `($__internal_17_$__cuda_sm70_shflsync_idx_p) ;  /* 0x000005b000007944 */ /* 0x01efea0003c00000 */
[----:B------:R-:W-:-:S05]  /*f0d0*/  BRA `(.L_x_1083) ;  /* 0xffff992000007947 */ /* 0x000fca000383ffff */
.L_x_1049:
[----:B------:R-:W-:Y:S01]  /*f0e0*/  MOV R3, RZ ;  /* 0x000000ff00037202 */ /* 0x000fe20000000f00 */
[----:B------:R-:W-:Y:S01]  /*f0f0*/  IMAD.MOV.U32 R20, RZ, RZ, R5 ;  /* 0x000000ffff147224 */ /* 0x000fe200078e0005 */
[----:B------:R-:W-:Y:S01]  /*f100*/  MOV R2, 0xf130 ;  /* 0x0000f13000027802 */ /* 0x000fe20000000f00 */
[----:B------:R-:W-:Y:S02]  /*f110*/  IMAD.MOV.U32 R0, RZ, RZ, 0x181f ;  /* 0x0000181fff007424 */ /* 0x000fe400078e00ff */
[----:B-1----:R-:W-:Y:S05]  /*f120*/  CALL.REL.NOINC `($__internal_17_$__cuda_sm70_shflsync_idx_p) ;  /* 0x0000055000007944 */ /* 0x002fea0003c00000 */
[----:B------:R-:W-:Y:S01]  /*f130*/  MOV R4, R0 ;  /* 0x0000000000047202 */ /* 0x000fe20000000f00 */
[----:B------:R-:W-:-:S05]  /*f140*/  BRA `(.L_x_1084) ;  /* 0xffffaae000007947 */ /* 0x000fca000383ffff */
.L_x_1050:
[----:B------:R-:W-:Y:S01]  /*f150*/  MOV R3, RZ ;  /* 0x000000ff00037202 */ /* 0x000fe20000000f00 */
[----:B------:R-:W-:Y:S01]  /*f160*/  IMAD.MOV.U32 R20, RZ, RZ, R8 ;  /* 0x000000ffff147224 */ /* 0x000fe200078e0008 */
[----:B------:R-:W-:Y:S01]  /*f170*/  MOV R2, 0xf1a0 ;  /* 0x0000f1a000027802 */ /* 0x000fe20000000f00 */
[----:B------:R-:W-:Y:S02]  /*f180*/  IMAD.MOV.U32 R0, RZ, RZ, 0x181f ;  /* 0x0000181fff007424 */ /* 0x000fe400078e00ff */
[----:B-123--:R-:W-:Y:S05]  /*f190*/  CALL.REL.NOINC `($__internal_17_$__cuda_sm70_shflsync_idx_p) ;  /* 0x000004e000007944 */ /* 0x00efea0003c00000 */
[C---:B------:R-:W-:Y:S01]  /*f1a0*/  IADD3 R2, -R100.reuse, 0x10, RZ ;  /* 0x0000001064027810 */ /* 0x040fe20007ffe1ff */
[----:B------:R-:W-:Y:S01]  /*f1b0*/  IMAD.MOV.U32 R20, RZ, RZ, R5 ;  /* 0x000000ffff147224 */ /* 0x000fe200078e0005 */
        /* <DEDUP_REMOVED lines=17> */
[----:B--2---:R-:W-:Y:S05]  /*f2d0*/  CALL.REL.NOINC `($__internal_17_$__cuda_sm70_shflsync_idx_p) ;  /* 0x000003a000007944 */ /* 0x004fea0003c00000 */
[----:B------:R-:W-:Y:S01]  /*f2e0*/  MOV R3, 0x1 ;  /* 0x0000000100037802 */ /* 0x000fe20000000f00 */
[----:B------:R-:W-:Y:S01]  /*f2f0*/  IMAD.MOV.U32 R4, RZ, RZ, R0 ;  /* 0x000000ffff047224 */ /* 0x000fe200078e0000 */
[----:B------:R-:W-:Y:S01]  /*f300*/  MOV R0, 0x181f ;  /* 0x0000181f00007802 */ /* 0x000fe20000000f00 */
[----:B------:R-:W-:Y:S01]  /*f310*/  IMAD.MOV.U32 R20, RZ, RZ, R8 ;  /* 0x000000ffff147224 */ /* 0x000fe200078e0008 */
[----:B------:R-:W-:Y:S02]  /*f320*/  MOV R2, 0xf340 ;  /* 0x0000f34000027802 */ /* 0x000fe40000000f00 */
[----:B------:R-:W-:Y:S05]  /*f330*/  CALL.REL.NOINC `($__internal_17_$__cuda_sm70_shflsync_idx_p) ;  /* 0x0000034000007944 */ /* 0x000fea0003c00000 */
[----:B------:R-:W-:-:S05]  /*f340*/  BRA `(.L_x_1085) ;  /* 0xffffaa0000007947 */ /* 0x000fca000383ffff */
.L_x_1051:
[----:B------:R-:W-:Y:S02]  /*f350*/  MOV R0, 0x2 ;  /* 0x0000000200007802 */ /* 0x000fe40000000f00 */
        /* <DEDUP_REMOVED lines=16> */
.L_x_1053:
[----:B------:R-:W-:Y:S01]  /*f460*/  IMAD.MOV.U32 R4, RZ, RZ, R205 ;  /* 0x000000ffff047224 */ /* 0x000fe200078e00cd */
[----:B------:R-:W-:-:S02]  /*f470*/  MOV R0, 0x2 ;  /* 0x0000000200007802 */ /* 0x000fc40000000f00 */
[----:B------:R-:W-:Y:S02]  /*f480*/  MOV R2, 0xf4a0 ;  /* 0x0000f4a000027802 */ /* 0x000fe40000000f00 */
[----:B------:R-:W-:Y:S05]  /*f490*/  CALL.REL.NOINC `($__internal_16_$__cuda_sm70_shflsync_bfly_p) ;  /* 0x0000018000007944 */ /* 0x000fea0003c00000 */
[----:B------:R-:W-:Y:S01]  /*f4a0*/  MOV R5, R0 ;  /* 0x0000000000057202 */ /* 0x000fe20000000f00 */
[----:B------:R-:W-:Y:S05]  /*f4b0*/  BRA `(.L_x_1087) ;  /* 0xffffc36000007947 */ /* 0x000fea000383ffff */
.L_x_1054:
[----:B------:R-:W-:Y:S01]  /*f4c0*/  IMAD.MOV.U32 R4, RZ, RZ, R5 ;  /* 0x000000ffff047224 */ /* 0x000fe200078e0005 */
[----:B------:R-:W-:Y:S02]  /*f4d0*/  MOV R0, 0x1 ;  /* 0x0000000100007802 */ /* 0x000fe40000000f00 */
[----:B------:R-:W-:Y:S02]  /*f4e0*/  MOV R2, 0xf500 ;  /* 0x0000f50000027802 */ /* 0x000fe40000000f00 */
[----:B-1----:R-:W-:Y:S05]  /*f4f0*/  CALL.REL.NOINC `($__internal_16_$__cuda_sm70_shflsync_bfly_p) ;  /* 0x0000012000007944 */ /* 0x002fea0003c00000 */
[----:B------:R-:W-:Y:S01]  /*f500*/  FADD.FTZ R5, R5, R0 ;  /* 0x0000000005057221 */ /* 0x000fe20000010000 */
[----:B------:R-:W-:Y:S02]  /*f510*/  MOV R4, R206 ;  /* 0x000000ce00047202 */ /* 0x000fe40000000f00 */
[----:B------:R-:W-:Y:S02]  /*f520*/  MOV R0, 0x2 ;  /* 0x0000000200007802 */ /* 0x000fe40000000f00 */
[----:B------:R-:W-:Y:S02]  /*f530*/  MOV R2, 0xf550 ;  /* 0x0000f55000027802 */ /* 0x000fe40000000f00 */
[----:B------:R-:W-:Y:S05]  /*f540*/  CALL.REL.NOINC `($__internal_16_$__cuda_sm70_shflsync_bfly_p) ;  /* 0x000000d000007944 */ /* 0x000fea0003c00000 */
[----:B------:R-:W-:Y:S01]  /*f550*/  FADD.FTZ R206, R206, R0 ;  /* 0x00000000cece7221 */ /* 0x000fe20000010000 */
[----:B------:R-:W-:-:S02]  /*f560*/  MOV R0, 0x1 ;  /* 0x0000000100007802 */ /* 0x000fc40000000f00 */
[----:B------:R-:W-:Y:S02]  /*f570*/  MOV R2, 0xf5a0 ;  /* 0x0000f5a000027802 */ /* 0x000fe40000000f00 */
[----:B------:R-:W-:Y:S02]  /*f580*/  MOV R4, R206 ;  /* 0x000000ce00047202 */ /* 0x000fe40000000f00 */
[----:B------:R-:W-:Y:S05]  /*f590*/  CALL.REL.NOINC `($__internal_16_$__cuda_sm70_shflsync_bfly_p) ;  /* 0x0000008000007944 */ /* 0x000fea0003c00000 */
[----:B------:R-:W-:Y:S01]  /*f5a0*/  MOV R3, R0 ;  /* 0x0000000000037202 */ /* 0x000fe20000000f00 */
[----:B------:R-:W-:Y:S05]  /*f5b0*/  BRA `(.L_x_1088) ;  /* 0xffffc2d000007947 */ /* 0x000fea000383ffff */
.L_x_1064:
[----:B------:R-:W-:Y:S01]  /*f5c0*/  IMAD.MOV.U32 R20, RZ, RZ, R17 ;  /* 0x000000ffff147224 */ /* 0x000fe200078e0011 */
[----:B------:R-:W-:Y:S01]  /*f5d0*/  MOV R3, RZ ;  /* 0x000000ff00037202 */ /* 0x000fe20000000f00 */
[----:B------:R-:W-:Y:S01]  /*f5e0*/  IMAD.MOV.U32 R0, RZ, RZ, 0x1f ;  /* 0x0000001fff007424 */ /* 0x000fe200078e00ff */
[----:B---3--:R-:W-:Y:S02]  /*f5f0*/  MOV R2, 0xf610 ;  /* 0x0000f61000027802 */ /* 0x008fe40000000f00 */
[----:B-1--45:R-:W-:Y:S05]  /*f600*/  CALL.REL.NOINC `($__internal_17_$__cuda_sm70_shflsync_idx_p) ;  /* 0x0000007000007944 */ /* 0x032fea0003c00000 */
[----:B------:R-:W-:Y:S05]  /*f610*/  BRA `(.L_x_1089) ;  /* 0xffffe31000007947 */ /* 0x000fea000383ffff */
        .weak           $__internal_16_$__cuda_sm70_shflsync_bfly_p
        .type           $__internal_16_$__cuda_sm70_shflsync_bfly_p,@function
        .size           $__internal_16_$__cuda_sm70_shflsync_bfly_p,($__internal_17_$__cuda_sm70_shflsync_idx_p - $__internal_16_$__cuda_sm70_shflsync_bfly_p)
$__internal_16_$__cuda_sm70_shflsync_bfly_p:
[----:B------:R-:W-:Y:S02]  /*f620*/  MOV R16, 0xffffffff ;  /* 0xffffffff00107802 */ /* 0x000fe40000000f00 */
[----:B------:R-:W-:Y:S02]  /*f630*/  MOV R3, 0x1f ;  /* 0x0000001f00037802 */ /* 0x000fe40000000f00 */
[----:B------:R-:W-:Y:S04]  /*f640*/  WARPSYNC R16 ;  /* 0x0000001000007348 */ /* 0x000fe80003800000 */
[----:B------:R1:W2:Y:S02]  /*f650*/  SHFL.BFLY PT, R0, R4, R0, R3 ;  /* 0x0c00000004007389 */ /* 0x0002a400000e0003 */
[----:B-1----:R-:W-:-:S04]  /*f660*/  MOV R3, 0x0 ;  /* 0x0000000000037802 */ /* 0x002fc80000000f00 */
[----:B--2---:R-:W-:Y:S05]  /*f670*/  RET.REL.NODEC R2 `(_ZN7cutlass13device_kernelIN5flash19enable_sm80_to_sm89INS1_16FlashAttnFwdSm80INS1_25CollectiveMainloopFwdSm80ILi8ELi1ELb0EN4cute5tupleIJNS5_1CILi128EEENS7_ILi64EEENS7_ILi192EEEEEELi192ENS_6half_tEfNS_4arch4Sm80ELb1ELb0ELb1ELb0ELb1ELb0ELb1ELb1EEENS1_21CollectiveEpilogueFwdINS6_IJS8_SA_S9_EEENS6_IJNS7_ILi1EEESI_SI_EEESC_SE_Li256ELb0ELb1ELb1ELb0EEENS1_30DynamicPersistentTileSchedulerILi256ELi256ELb1ELb1ELb0EEEEEEEEEvNT_6ParamsE) ;  /* 0xffff098002007950 */ /* 0x004fea0003c3ffff */
        .weak           $__internal_17_$__cuda_sm70_shflsync_idx_p
        .type           $__internal_17_$__cuda_sm70_shflsync_idx_p,@function
        .size           $__internal_17_$__cuda_sm70_shflsync_idx_p,(.L_x_6192 - $__internal_17_$__cuda_sm70_shflsync_idx_p)
$__internal_17_$__cuda_sm70_shflsync_idx_p:
[----:B------:R-:W-:-:S04]  /*f680*/  MOV R198, 0xffffffff ;  /* 0xffffffff00c67802 */ /* 0x000fc80000000f00 */
[----:B------:R-:W-:Y:S04]  /*f690*/  WARPSYNC R198 ;  /* 0x000000c600007348 */ /* 0x000fe80003800000 */
[----:B------:R1:W2:Y:S02]  /*f6a0*/  SHFL.IDX PT, R0, R20, R3, R0 ;  /* 0x0000000314007389 */ /* 0x0002a400000e0000 */
[----:B-1----:R-:W-:-:S04]  /*f6b0*/  MOV R3, 0x0 ;  /* 0x0000000000037802 */ /* 0x002fc80000000f00 */
[----:B--2---:R-:W-:Y:S05]  /*f6c0*/  RET.REL.NODEC R2 `(_ZN7cutlass13device_kernelIN5flash19enable_sm80_to_sm89INS1_16FlashAttnFwdSm80INS1_25CollectiveMainloopFwdSm80ILi8ELi1ELb0EN4cute5tupleIJNS5_1CILi128EEENS7_ILi64EEENS7_ILi192EEEEEELi192ENS_6half_tEfNS_4arch4Sm80ELb1ELb0ELb1ELb0ELb1ELb0ELb1ELb1EEENS1_21CollectiveEpilogueFwdINS6_IJS8_SA_S9_EEENS6_IJNS7_ILi1EEESI_SI_EEESC_SE_Li256ELb0ELb1ELb1ELb0EEENS1_30DynamicPersistentTileSchedulerILi256ELi256ELb1ELb1ELb0EEEEEEEEEvNT_6ParamsE) ;  /* 0xffff093002007950 */ /* 0x004fea0003c3ffff */
.L_x_1090:
        /* <DEDUP_REMOVED lines=11> */
.L_x_6192:


//--------------------- .text._ZN7cutlass13device_kernelIN5flash19enable_sm80_to_sm89INS1_16FlashAttnFwdSm80INS1_25CollectiveMainloopFwdSm80ILi8ELi1ELb0EN4cute5tupleIJNS5_1CILi128EEENS7_ILi64EEENS7_ILi192EEEEEELi192ENS_6half_tEfNS_4arch4Sm80ELb1ELb0ELb1ELb1ELb1ELb0ELb1ELb1EEENS1_21CollectiveEpilogueFwdINS6_IJS8_SA_S9_EEENS6_IJNS7_ILi1EEESI_SI_EEESC_SE_Li256ELb1ELb1ELb1ELb0EEENS1_36VarlenDynamicPersistentTileSchedulerILi128ELi64ELi256ELi256ELb1ELb1ELb0ELb1ELb1ELb1EEEEEEEEEvNT_6ParamsE --------------------------
	.section	.text._ZN7cutlass13device_kernelIN5flash19enable_sm80_to_sm89INS1_16FlashAttnFwdSm80INS1_25CollectiveMainloopFwdSm80ILi8ELi1ELb0EN4cute5tupleIJNS5_1CILi128EEENS7_ILi64EEENS7_ILi192EEEEEELi192ENS_6half_tEfNS_4arch4Sm80ELb1ELb0ELb1ELb1ELb1ELb0ELb1ELb1EEENS1_21CollectiveEpilogueFwdINS6_IJS8_SA_S9_EEENS6_IJNS7_ILi1EEESI_SI_EEESC_SE_Li256ELb1ELb1ELb1ELb0EEENS1_36VarlenDynamicPersistentTileSchedulerILi128ELi64ELi256ELi256ELb1ELb1ELb0ELb1ELb1ELb1EEEEEEEEEvNT_6ParamsE,"ax",@progbits
	.sectioninfo	@"SHI_REGISTERS=255"
	.align	128
.text._ZN7cutlass13device_kernelIN5flash19enable_sm80_to_sm89INS1_16FlashAttnFwdSm80INS1_25CollectiveMainloopFwdSm80ILi8ELi1ELb0EN4cute5tupleIJNS5_1CILi128EEENS7_ILi64EEENS7_ILi192EEEEEELi192ENS_6half_tEfNS_4arch4Sm80ELb1ELb0ELb1ELb1ELb1ELb0ELb1ELb1EEENS1_21CollectiveEpilogueFwdINS6_IJS8_SA_S9_EEENS6_IJNS7_ILi1EEESI_SI_EEESC_SE_Li256ELb1ELb1ELb1ELb0EEENS1_36VarlenDynamicPersistentTileSchedulerILi128ELi64ELi256ELi256ELb1ELb1ELb0ELb1ELb1ELb1EEEEEEEEEvNT_6ParamsE:
        .type           _ZN7cutlass13device_kernelIN5flash19enable_sm80_to_sm89INS1_16FlashAttnFwdSm80INS1_25CollectiveMainloopFwdSm80ILi8ELi1ELb0EN4cute5tupleIJNS5_1CILi128EEENS7_ILi64EEENS7_ILi192EEEEEELi192ENS_6half_tEfNS_4arch4Sm80ELb1ELb0ELb1ELb1ELb1ELb0ELb1ELb1EEENS1_21CollectiveEpilogueFwdINS6_IJS8_SA_S9_EEENS6_IJNS7_ILi1EEESI_SI_EEESC_SE_Li256ELb1ELb1ELb1ELb0EEENS1_36VarlenDynamicPersistentTileSchedulerILi128ELi64ELi256ELi256ELb1ELb1ELb0ELb1ELb1ELb1EEEEEEEEEvNT_6ParamsE,@function
        .size           _ZN7cutlass13device_kernelIN5flash19enable_sm80_to_sm89INS1_16FlashAttnFwdSm80INS1_25CollectiveMainloopFwdSm80ILi8ELi1ELb0EN4cute5tupleIJNS5_1CILi128EEENS7_ILi64EEENS7_ILi192EEEEEELi192ENS_6half_tEfNS_4arch4Sm80ELb1ELb0ELb1ELb1ELb1ELb0ELb1ELb1EEENS1_21CollectiveEpilogueFwdINS6_IJS8_SA_S9_EEENS6_IJNS7_ILi1EEESI_SI_EEESC_SE_Li256ELb1ELb1ELb1ELb0EEENS1_36VarlenDynamicPersistentTileSchedulerILi128ELi64ELi256ELi256ELb1ELb1ELb0ELb1ELb1ELb1EEEEEEEEEvNT_6ParamsE,(.L_x_6195 - _ZN7cutlass13device_kernelIN5flash19enable_sm80_to_sm89INS1_16FlashAttnFwdSm80INS1_25CollectiveMainloopFwdSm80ILi8ELi1ELb0EN4cute5tupleIJNS5_1CILi128EEENS7_ILi64EEENS7_ILi192EEEEEELi192ENS_6half_tEfNS_4arch4Sm80ELb1ELb0ELb1ELb1ELb1ELb0ELb1ELb1EEENS1_21CollectiveEpilogueFwdINS6_IJS8_SA_S9_EEENS6_IJNS7_ILi1EEESI_SI_EEESC_SE_Li256ELb1ELb1ELb1ELb0EEENS1_36VarlenDynamicPersistentTileSchedulerILi128ELi64ELi256ELi256ELb1ELb1ELb0ELb1ELb1ELb1EEEEEEEEEvNT_6ParamsE)
        .other          _ZN7cutlass13device_kernelIN5flash19enable_sm80_to_sm89INS1_16FlashAttnFwdSm80INS1_25CollectiveMainloopFwdSm80ILi8ELi1ELb0EN4cute5tupleIJNS5_1CILi128EEENS7_ILi64EEENS7_ILi192EEEEEELi192ENS_6half_tEfNS_4arch4Sm80ELb1ELb0ELb1ELb1ELb1ELb0ELb1ELb1EEENS1_21CollectiveEpilogueFwdINS6_IJS8_SA_S9_EEENS6_IJNS7_ILi1EEESI_SI_EEESC_SE_Li256ELb1ELb1ELb1ELb0EEENS1_36VarlenDynamicPersistentTileSchedulerILi128ELi64ELi256ELi256ELb1ELb1ELb0ELb1ELb1ELb1EEEEEEEEEvNT_6ParamsE,@"STO_CUDA_ENTRY STV_DEFAULT"
_ZN7cutlass13device_kernelIN5flash19enable_sm80_to_sm89INS1_16FlashAttnFwdSm80INS1_25CollectiveMainloopFwdSm80ILi8ELi1ELb0EN4cute5tupleIJNS5_1CILi128EEENS7_ILi64EEENS7_ILi192EEEEEELi192ENS_6half_tEfNS_4arch4Sm80ELb1ELb0ELb1ELb1ELb1ELb0ELb1ELb1EEENS1_21CollectiveEpilogueFwdINS6_IJS8_SA_S9_EEENS6_IJNS7_ILi1EEESI_SI_EEESC_SE_Li256ELb1ELb1ELb1ELb0EEENS1_36VarlenDynamicPersistentTileSchedulerILi128ELi64ELi256ELi256ELb1ELb1ELb0ELb1ELb1ELb1EEEEEEEEEvNT_6ParamsE:
        /* <DEDUP_REMOVED lines=52> */
.L_x_1096:
        /* <DEDUP_REMOVED lines=16> */
.L_x_1213:
        /* <DEDUP_REMOVED lines=16> */
.L_x_1214:
[----:B---3--:R-:W-:-:S05]  /*0540*/  IMAD R0, R0, c[0x0][0x538], RZ ;  /* 0x00014e0000007a24 */ /* 0x008fca00078e02ff */
[----:B------:R-:W-:-:S04]  /*0550*/  IADD3 R6, R0, R6, RZ ;  /* 0x0000000600067210 */ /* 0x000fc80007ffe0ff */
[----:B------:R-:W-:-:S13]  /*0560*/  ISETP.GT.AND P0, PT, R6, UR4, PT ;  /* 0x0000000406007c0c */ /* 0x000fda000bf04270 */
[----:B-12---:R-:W-:Y:S05]  /*0570*/  @!P0 BRA `(.L_x_1096) ;  /* 0xfffffdc000008947 */ /* 0x006fea000383ffff */
.L_x_1092:
[----:B------:R-:W-:-:S05]  /*0580*/  IADD3 R10, -R0, R6, RZ ;  /* 0x00000006000a7210 */ /* 0x000fca0007ffe1ff */
[----:B------:R-:W-:-:S05]  /*0590*/  IMAD R0, R4, c[0x0][0x538], R10 ;  /* 0x00014e0004007a24 */ /* 0x000fca00078e020a */
[----:B------:R-:W-:Y:S01]  /*05a0*/  ISETP.GT.AND P0, PT, R0, UR4, PT ;  /* 0x0000000400007c0c */ /* 0x000fe2000bf04270 */
[----:B------:R-:W-:-:S12]  /*05b0*/  BRA.DIV ~URZ, `(.L_x_1097) ;  /* 0x000110827f007947 */ /* 0x000fd8000b800000 */
[----:B------:R-:W-:-:S04]  /*05c0*/  VOTE.ANY R6, PT, !P0 ;  /* 0x0000000000067806 */ /* 0x000fc800040e0100 */
.L_x_1215:
[----:B------:R-:W1:Y:S02]  /*05d0*/  POPC R0, R6 ;  /* 0x0000000600007309 */ /* 0x000e640000000000 */
[----:B-12---:R-:W-:Y:S01]  /*05e0*/  IADD3 R211, R0, R7, RZ ;  /* 0x0000000700d37210 */ /* 0x006fe20007ffe0ff */
[----:B------:R-:W-:Y:S05]  /*05f0*/  BRA.DIV ~URZ, `(.L_x_1098) ;  /* 0x000110927f007947 */ /* 0x000fea000b800000 */
[----:B------:R1:W2:Y:S01]  /*0600*/  SHFL.IDX PT, R209, R9, R0, 0x1f ;  /* 0x00001f0009d17589 */ /* 0x0002a200000e0000 */
[----:B------:R-:W-:-:S03]  /*0610*/  MOV R5, RZ ;  /* 0x000000ff00057202 */ /* 0x000fc60000000f00 */
[----:B------:R1:W3:Y:S04]  /*0620*/  SHFL.IDX PT, R9, R8, R0, 0x1f ;  /* 0x00001f0008097589 */ /* 0x0002e800000e0000 */
.L_x_1216:
[----:B------:R-:W-:Y:S01]  /*0630*/  ISETP.NE.AND P0, PT, R6, RZ, PT ;  /* 0x000000ff0600720c */ /* 0x000fe20003f05270 */
[----:B------:R-:W-:-:S12]  /*0640*/  BSSY B0, `(.L_x_1099) ;  /* 0x0000005000007945 */ /* 0x000fd80003800000 */
[----:B------:R-:W-:Y:S05]  /*0650*/  @!P0 BRA `(.L_x_1100) ;  /* 0x0000003000008947 */ /* 0x000fea0003800000 */
[----:B-1----:R-:W-:Y:S01]  /*0660*/  IADD3 R0, R0, -0x1, RZ ;  /* 0xffffffff00007810 */ /* 0x002fe20007ffe0ff */
[----:B------:R-:W-:Y:S05]  /*0670*/  BRA.DIV ~URZ, `(.L_x_1101) ;  /* 0x000110f27f007947 */ /* 0x000fea000b800000 */
[----:B------:R1:W4:Y:S02]  /*0680*/  SHFL.IDX PT, R5, R4, R0, 0x1f ;  /* 0x00001f0004057589 */ /* 0x00032400000e0000 */
.L_x_1100:
[----:B------:R-:W-:Y:S05]  /*0690*/  BSYNC B0 ;  /* 0x0000000000007941 */ /* 0x000fea0003800000 */
.L_x_1099:
        /* <DEDUP_REMOVED lines=67> */
.L_x_1103:
        /* <DEDUP_REMOVED lines=68> */
.L_x_1104:
[----:B------:R-:W-:Y:S05]  /*0f10*/  BSYNC B0 ;  /* 0x0000000000007941 */ /* 0x000fea0003800000 */
.L_x_1102:
[----:B------:R-:W-:-:S04]  /*0f20*/  LOP3.LUT R0, RZ, R0, RZ, 0x33, !PT ;  /* 0x00000000ff007212 */ /* 0x000fc800078e33ff */
[----:B------:R-:W-:Y:S01]  /*0f30*/  IADD3 R209, R0, R209, RZ ;  /* 0x000000d100d17210 */ /* 0x000fe20007ffe0ff */
[----:B------:R-:W-:Y:S05]  /*0f40*/  BRA `(.L_x_1105) ;  /* 0x0000004000007947 */ /* 0x000fea0003800000 */
.L_x_1093:
[----:B--2---:R-:W-:Y:S01]  /*0f50*/  IMAD.MOV.U32 R209, RZ, RZ, RZ ;  /* 0x000000ffffd17224 */ /* 0x004fe200078e00ff */
[----:B------:R-:W-:Y:S01]  /*0f60*/  MOV R210, RZ ;  /* 0x000000ff00d27202 */ /* 0x000fe20000000f00 */
[----:B------:R-:W-:Y:S01]  /*0f70*/  IMAD.U32 R208, RZ, RZ, UR4 ;  /* 0x00000004ffd07e24 */ /* 0x000fe2000f8e00ff */
[----:B------:R-:W-:Y:S02]  /*0f80*/  MOV R211, c[0x0][0x53c] ;  /* 0x00014f0000d37a02 */ /* 0x000fe40000000f00 */
.L_x_1105:
[----:B------:R-:W-:Y:S01]  /*0f90*/  ISETP.NE.AND P0, PT, R12, RZ, PT ;  /* 0x000000ff0c00720c */ /* 0x000fe20003f05270 */
[----:B------:R-:W-:-:S12]  /*0fa0*/  WARPSYNC 0xffffffff ;  /* 0xffffffff00007948 */ /* 0x000fd80003800000 */
[----:B------:R1:W-:Y:S04]  /*0fb0*/  @!P0 STS.128 [0x18100], R208 ;  /* 0x018100d0ff008388 */ /* 0x0003e80000000c00 */
[----:B------:R-:W-:Y:S06]  /*0fc0*/  BAR.ARV 0x5, 0x100 ;  /* 0x0144000000007b1d */ /* 0x000fec0000002000 */
.L_x_1091:
        /* <DEDUP_REMOVED lines=83> */
[----:B------:R-:W-:Y:S01]  /*1500*/  IADD3 R187, R182, 0x40, RZ ;  /* 0x00000040b6bb7810 */ /* 0x000fe20007ffe0ff */
[----:B------:R-:W-:Y:S01]  /*1510*/  IMAD.SHL.U32 R179, R11, 0x2, RZ ;  /* 0x000000020bb37824 */ /* 0x000fe200078e00ff */
[CC--:B------:R-:W-:Y:S01]  /*1520*/  IADD3 R3, R2.reuse, R4.reuse, R8 ;  /* 0x0000000402037210 */ /* 0x0c0fe20007ffe008 */
[----:B------:R-:W-:Y:S01]  /*1530*/  IMAD.MOV.U32 R8, RZ, RZ, 0x20 ;  /* 0x00000020ff087424 */ /* 0x000fe200078e00ff */
[----:B------:R-:W-:-:S02]  /*1540*/  LOP3.LUT R4, R2, R4, RZ, 0xfc, !PT ;  /* 0x0000000402047212 */ /* 0x000fc400078efcff */
[----:B------:R-:W-:Y:S02]  /*1550*/  LOP3.LUT R2, R12, 0x7ffffffc, RZ, 0xc0, !PT ;  /* 0x7ffffffc0c027812 */ /* 0x000fe400078ec0ff */
[----:B------:R-:W-:Y:S02]  /*1560*/  IADD3 R188, R182, 0x80, RZ ;  /* 0x00000080b6bc7810 */ /* 0x000fe40007ffe0ff */
[----:B------:R-:W-:Y:S01]  /*1570*/  SHF.R.S32.HI R5, RZ, 0x1f, R187 ;  /* 0x0000001fff057819 */ /* 0x000fe200000114bb */
[----:B------:R-:W-:Y:S01]  /*1580*/  IMAD.IADD R2, R16, 0x1, -R2 ;  /* 0x0000000110027824 */ /* 0x000fe200078e0a02 */
[----:B------:R-:W-:Y:S02]  /*1590*/  LEA R225, R7, 0x80, 0x1 ;  /* 0x0000008007e17811 */ /* 0x000fe400078e08ff */
[----:B------:R-:W-:Y:S01]  /*15a0*/  SEL R5, R8, 0xffffffe0, !P1 ;  /* 0xffffffe008057807 */ /* 0x000fe20004800000 */
[----:B------:R-:W-:Y:S01]  /*15b0*/  IMAD.SHL.U32 R206, R2, 0x2, RZ ;  /* 0x0000000202ce7824 */ /* 0x000fe200078e00ff */
[----:B------:R-:W-:-:S02]  /*15c0*/  SEL R2, R8, 0xffffffe0, !P4 ;  /* 0xffffffe008027807 */ /* 0x000fc40006000000 */
[----:B------:R-:W-:Y:S01]  /*15d0*/  SHF.R.S32.HI R6, RZ, 0x1f, R188 ;  /* 0x0000001fff067819 */ /* 0x000fe200000114bc */
[----:B------:R-:W-:Y:S01]  /*15e0*/  IMAD.IADD R228, R225, 0x1, R5 ;  /* 0x00000001e1e47824 */ /* 0x000fe200078e0205 */
        /* <DEDUP_REMOVED lines=9> */
[----:B------:R-:W-:Y:S02]  /*1680*/  SHF.R.S32.HI R7, RZ, 0x1f, R251 ;  /* 0x0000001fff077819 */ /* 0x000fe400000114fb */
[----:B------:R-:W-:-:S02]  /*1690*/  IADD3 R237, R206, 0x78, RZ ;  /* 0x00000078ceed7810 */ /* 0x000fc40007ffe0ff */
[C---:B------:R-:W-:Y:S02]  /*16a0*/  IADD3 R236, R206.reuse, 0x80, RZ ;  /* 0x00000080ceec7810 */ /* 0x040fe40007ffe0ff */
[----:B------:R-:W-:Y:S02]  /*16b0*/  SHF.R.S32.HI R8, RZ, 0x1f, R249 ;  /* 0x0000001fff087819 */ /* 0x000fe400000114f9 */
[----:B------:R-:W-:Y:S02]  /*16c0*/  SHF.R.S32.HI R7, RZ, 0x1f, R248 ;  /* 0x0000001fff077819 */ /* 0x000fe400000114f8 */
[C---:B------:R-:W-:Y:S02]  /*16d0*/  IADD3 R234, R206.reuse, 0x90, RZ ;  /* 0x00000090ceea7810 */ /* 0x040fe40007ffe0ff */
[----:B------:R-:W-:Y:S02]  /*16e0*/  IADD3 R233, R206, 0x98, RZ ;  /* 0x00000098cee97810 */ /* 0x000fe40007ffe0ff */
[----:B------:R-:W-:-:S02]  /*16f0*/  SHF.R.S32.HI R8, RZ, 0x1f, R246 ;  /* 0x0000001fff087819 */ /* 0x000fc400000114f6 */
[----:B------:R-:W-:Y:S02]  /*1700*/  SHF.R.S32.HI R7, RZ, 0x1f, R245 ;  /* 0x0000001fff077819 */ /* 0x000fe400000114f5 */
[----:B------:R-:W-:Y:S02]  /*1710*/  SEL R6, R10, 0xffffffc0, !P2 ;  /* 0xffffffc00a067807 */ /* 0x000fe40005000000 */
[C---:B------:R-:W-:Y:S02]  /*1720*/  IADD3 R231, R206.reuse, 0xa8, RZ ;  /* 0x000000a8cee77810 */ /* 0x040fe40007ffe0ff */
[----:B------:R-:W-:Y:S02]  /*1730*/  IADD3 R230, R206, 0xb0, RZ ;  /* 0x000000b0cee67810 */ /* 0x000fe40007ffe0ff */
[----:B------:R-:W-:Y:S02]  /*1740*/  SHF.R.S32.HI R8, RZ, 0x1f, R243 ;  /* 0x0000001fff087819 */ /* 0x000fe400000114f3 */
[----:B------:R-:W-:-:S02]  /*1750*/  SHF.R.S32.HI R7, RZ, 0x1f, R242 ;  /* 0x0000001fff077819 */ /* 0x000fc400000114f2 */
[----:B------:R-:W-:Y:S02]  /*1760*/  IADD3 R229, R206, 0xb8, RZ ;  /* 0x000000b8cee57810 */ /* 0x000fe40007ffe0ff */
[----:B------:R-:W-:Y:S02]  /*1770*/  SHF.R.S32.HI R8, RZ, 0x1f, R240 ;  /* 0x0000001fff087819 */ /* 0x000fe400000114f0 */
[----:B------:R-:W-:Y:S02]  /*1780*/  SHF.R.S32.HI R7, RZ, 0x1f, R239 ;  /* 0x0000001fff077819 */ /* 0x000fe400000114ef */
[----:B------:R-:W-:Y:S02]  /*1790*/  IADD3 R226, R225, -0x10, RZ ;  /* 0xfffffff0e1e27810 */ /* 0x000fe40007ffe0ff */
[----:B------:R-:W-:Y:S02]  /*17a0*/  SHF.R.S32.HI R8, RZ, 0x1f, R237 ;  /* 0x0000001fff087819 */ /* 0x000fe400000114ed */
[----:B------:R-:W-:-:S02]  /*17b0*/  SHF.R.S32.HI R7, RZ, 0x1f, R236 ;  /* 0x0000001fff077819 */ /* 0x000fc400000114ec */
[----:B------:R-:W-:Y:S02]  /*17c0*/  @P0 IADD3 R226, R225, 0x10, RZ ;  /* 0x00000010e1e20810 */ /* 0x000fe40007ffe0ff */
[----:B------:R-:W-:Y:S02]  /*17d0*/  SHF.R.S32.HI R8, RZ, 0x1f, R234 ;  /* 0x0000001fff087819 */ /* 0x000fe400000114ea */
        /* <DEDUP_REMOVED lines=8> */
[----:B------:R-:W-:Y:S01]  /*1860*/  LEA R173, R3, 0xc100, 0x1 ;  /* 0x0000c10003ad7811 */ /* 0x000fe200078e08ff */
[----:B------:R-:W-:Y:S01]  /*1870*/  IMAD.IADD R3, R6, 0x1, R226 ;  /* 0x0000000106037824 */ /* 0x000fe200078e02e2 */
[----:B------:R1:W-:Y:S01]  /*1880*/  STL [R1+0x8], R8 ;  /* 0x0000080801007387 */ /* 0x0003e20000100800 */
[----:B------:R-:W-:-:S02]  /*1890*/  IADD3 R250, R206, 0x10, RZ ;  /* 0x00000010cefa7810 */ /* 0x000fc40007ffe0ff */
[----:B------:R-:W-:Y:S01]  /*18a0*/  IADD3 R247, R206, 0x28, RZ ;  /* 0x00000028cef77810 */ /* 0x000fe20007ffe0ff */
[----:B------:R1:W-:Y:S01]  /*18b0*/  STL [R1+0x4], R7 ;  /* 0x0000040701007387 */ /* 0x0003e20000100800 */
[----:B------:R-:W-:Y:S01]  /*18c0*/  LEA R167, R4, 0x100, 0x1 ;  /* 0x0000010004a77811 */ /* 0x000fe200078e08ff */
[----:B------:R-:W-:Y:S01]  /*18d0*/  IMAD.IADD R174, R173, 0x1, R2 ;  /* 0x00000001adae7824 */ /* 0x000fe200078e0202 */
[C---:B------:R-:W-:Y:S01]  /*18e0*/  IADD3 R244, R206.reuse, 0x40, RZ ;  /* 0x00000040cef47810 */ /* 0x040fe20007ffe0ff */
[----:B------:R1:W-:Y:S01]  /*18f0*/  STL [R1], R3 ;  /* 0x0000000301007387 */ /* 0x0003e20000100800 */
[----:B------:R-:W-:Y:S01]  /*1900*/  IADD3 R241, R206, 0x58, RZ ;  /* 0x00000058cef17810 */ /* 0x000fe20007ffe0ff */
[----:B------:R-:W-:Y:S01]  /*1910*/  IMAD.IADD R168, R2, 0x1, R167 ;  /* 0x0000000102a87824 */ /* 0x000fe200078e02a7 */
[----:B------:R-:W-:Y:S02]  /*1920*/  LEA R164, R0, 0x6100, 0x1 ;  /* 0x0000610000a47811 */ /* 0x000fe400078e08ff */
[----:B------:R-:W-:-:S02]  /*1930*/  IADD3 R238, R206, 0x70, RZ ;  /* 0x00000070ceee7810 */ /* 0x000fc40007ffe0ff */
[----:B------:R-:W-:Y:S02]  /*1940*/  SHF.R.S32.HI R9, RZ, 0x1f, R250 ;  /* 0x0000001fff097819 */ /* 0x000fe400000114fa */
[----:B------:R-:W-:Y:S02]  /*1950*/  SEL R0, R10, 0xffffffc0, !P3 ;  /* 0xffffffc00a007807 */ /* 0x000fe40005800000 */
[C---:B------:R-:W-:Y:S02]  /*1960*/  IADD3 R235, R206.reuse, 0x88, RZ ;  /* 0x00000088ceeb7810 */ /* 0x040fe40007ffe0ff */
[----:B------:R-:W-:Y:S01]  /*1970*/  SHF.R.S32.HI R9, RZ, 0x1f, R247 ;  /* 0x0000001fff097819 */ /* 0x000fe200000114f7 */
[----:B------:R-:W-:Y:S01]  /*1980*/  IMAD.IADD R176, R173, 0x1, R0 ;  /* 0x00000001adb07824 */ /* 0x000fe200078e0200 */
        /* <DEDUP_REMOVED lines=9> */
[----:B-1----:R-:W-:Y:S02]  /*1a20*/  SHF.R.S32.HI R9, RZ, 0x1f, R232 ;  /* 0x0000001fff097819 */ /* 0x002fe400000114e8 */
.L_x_1212:
        /* <DEDUP_REMOVED lines=30> */
.L_x_1106:
[----:B------:R-:W-:-:S04]  /*1c10*/  ISETP.NE.U32.AND P1, PT, RZ, c[0x0][0x368], PT ;  /* 0x0000da00ff007a0c */ /* 0x000fc80003f25070 */
[----:B------:R-:W-:-:S13]  /*1c20*/  ISETP.NE.AND.EX P1, PT, RZ, c[0x0][0x36c], PT, P1 ;  /* 0x0000db00ff007a0c */ /* 0x000fda0003f25310 */
[----:B------:R-:W-:Y:S05]  /*1c30*/  @!P1 BRA `(.L_x_1107) ;  /* 0x0000004000009947 */ /* 0x000fea0003800000 */
[----:B-1----:R-:W-:-:S04]  /*1c40*/  IADD3 R2, P1, R220, c[0x0][0x368], RZ ;  /* 0x0000da00dc027a10 */ /* 0x002fc80007f3e0ff */
[----:B------:R-:W-:-:S05]  /*1c50*/  IADD3.X R3, R221, c[0x0][0x36c], RZ, P1, !PT ;  /* 0x0000db00dd037a10 */ /* 0x000fca0000ffe4ff */
[----:B------:R1:W5:Y:S01]  /*1c60*/  LDG.E R0, [R2.64] ;  /* 0x0000000602007981 */ /* 0x000362000c1e1900 */
[----:B------:R-:W-:Y:S05]  /*1c70*/  BRA `(.L_x_1108) ;  /* 0x0000008000007947 */ /* 0x000fea0003800000 */
.L_x_1107:
        /* <DEDUP_REMOVED lines=8> */
.L_x_1108:
[----:B-1----:R-:W-:Y:S01]  /*1d00*/  IMAD.MOV.U32 R2, RZ, RZ, c[0x0][0x2c4] ;  /* 0x0000b100ff027624 */ /* 0x002fe200078e00ff */
[----:B------:R-:W-:Y:S01]  /*1d10*/  BSSY B0, `(.L_x_1109) ;  /* 0x0000039000007945 */ /* 0x000fe20003800000 */
[----:B------:R-:W-:Y:S02]  /*1d20*/  IMAD.SHL.U32 R205, R209, 0x80, RZ ;  /* 0x00000080d1cd7824 */ /* 0x000fe400078e00ff */
[----:B-----5:R-:W-:Y:S01]  /*1d30*/  IMAD.IADD R203, R0, 0x1, -R193 ;  /* 0x0000000100cb7824 */ /* 0x020fe200078e0ac1 */
[----:B------:R-:W-:-:S02]  /*1d40*/  ISETP.NE.AND P4, PT, R2, 0x1, PT ;  /* 0x000000010200780c */ /* 0x000fc40003f85270 */
[----:B------:R-:W-:Y:S02]  /*1d50*/  IADD3 R2, R205, 0x7f, RZ ;  /* 0x0000007fcd027810 */ /* 0x000fe40007ffe0ff */
[----:B------:R-:W-:-:S03]  /*1d60*/  IADD3 R3, R203, 0x40, -R204 ;  /* 0x00000040cb037810 */ /* 0x000fc60007ffe8cc */
[----:B------:R-:W-:-:S06]  /*1d70*/  IMAD.MOV.U32 R0, RZ, RZ, R2 ;  /* 0x000000ffff007224 */ /* 0x000fcc00078e0002 */
[----:B------:R-:W-:Y:S01]  /*1d80*/  @P4 IMAD.HI.U32 R4, R2, c[0x0][0x2c8], RZ ;  /* 0x0000b20002044a27 */ /* 0x000fe200078e00ff */
[----:B------:R-:W-:-:S04]  /*1d90*/  IADD3 R2, R203, 0x3f, RZ ;  /* 0x0000003fcb027810 */ /* 0x000fc80007ffe0ff */
[----:B------:R-:W-:-:S05]  /*1da0*/  @P4 SHF.R.U32.HI R0, RZ, c[0x0][0x2cc], R4 ;  /* 0x0000b300ff004a19 */ /* 0x000fca0000011604 */
[----:B------:R-:W-:Y:S01]  /*1db0*/  IMAD.IADD R0, R3, 0x1, R0 ;  /* 0x0000000103007824 */ /* 0x000fe200078e0200 */
[----:B------:R-:W-:-:S04]  /*1dc0*/  SHF.R.S32.HI R3, RZ, 0x1f, R2 ;  /* 0x0000001fff037819 */ /* 0x000fc80000011402 */
[----:B------:R-:W-:Y:S02]  /*1dd0*/  SHF.R.S32.HI R4, RZ, 0x1f, R0 ;  /* 0x0000001fff047819 */ /* 0x000fe40000011400 */
[----:B------:R-:W-:Y:S02]  /*1de0*/  LEA.HI R2, R3, R2, RZ, 0x6 ;  /* 0x0000000203027211 */ /* 0x000fe400078f30ff */
[----:B------:R-:W-:Y:S02]  /*1df0*/  LEA.HI R0, R4, R0, RZ, 0x6 ;  /* 0x0000000004007211 */ /* 0x000fe400078f30ff */
[----:B------:R-:W-:Y:S02]  /*1e00*/  SHF.R.S32.HI R3, RZ, 0x6, R2 ;  /* 0x00000006ff037819 */ /* 0x000fe40000011402 */
[----:B------:R-:W-:Y:S02]  /*1e10*/  SHF.R.S32.HI R0, RZ, 0x6, R0 ;  /* 0x00000006ff007819 */ /* 0x000fe40000011400 */
[----:B------:R-:W-:-:S02]  /*1e20*/  LOP3.LUT R2, R210, 0xff000000, RZ, 0xc0, !PT ;  /* 0xff000000d2027812 */ /* 0x000fc400078ec0ff */
[----:B------:R-:W-:Y:S02]  /*1e30*/  IMNMX R8, R3, R0, PT ;  /* 0x0000000003087217 */ /* 0x000fe40003800200 */
[----:B------:R-:W-:Y:S02]  /*1e40*/  LOP3.LUT R4, R210, 0xff0000, RZ, 0xc0, !PT ;  /* 0x00ff0000d2047812 */ /* 0x000fe400078ec0ff */
[----:B------:R-:W-:Y:S02]  /*1e50*/  ISETP.GE.AND P1, PT, R8, 0x1, PT ;  /* 0x000000010800780c */ /* 0x000fe40003f26270 */
[----:B------:R-:W-:Y:S01]  /*1e60*/  SHF.R.U32.HI R0, RZ, 0x8, R2 ;  /* 0x00000008ff007819 */ /* 0x000fe20000011602 */
[----:B------:R-:W-:-:S03]  /*1e70*/  IMAD.MOV.U32 R2, RZ, RZ, RZ ;  /* 0x000000ffff027224 */ /* 0x000fc600078e00ff */
[----:B------:R-:W-:-:S04]  /*1e80*/  LEA.HI R0, R4, R0, RZ, 0x10 ;  /* 0x0000000004007211 */ /* 0x000fc800078f80ff */
[----:B------:R-:W-:Y:S02]  /*1e90*/  LOP3.LUT R223, R0, 0xff, RZ, 0xc0, !PT ;  /* 0x000000ff00df7812 */ /* 0x000fe400078ec0ff */
[----:B------:R-:W-:Y:S01]  /*1ea0*/  SHF.R.U32.HI R222, RZ, 0x10, R0 ;  /* 0x00000010ffde7819 */ /* 0x000fe20000011600 */
        /* <DEDUP_REMOVED lines=31> */
.L_x_1110:
[----:B------:R-:W-:Y:S05]  /*20a0*/  BSYNC B0 ;  /* 0x0000000000007941 */ /* 0x000fea0003800000 */
.L_x_1109:
        /* <DEDUP_REMOVED lines=61> */
[----:B------:R-:W-:Y:S01]  /*2480*/  IMAD.IADD R5, R190, 0x1, R205 ;  /* 0x00000001be057824 */ /* 0x000fe200078e02cd */
[----:B------:R-:W-:Y:S02]  /*2490*/  LOP3.LUT R14, R210, 0xffff, RZ, 0xc0, !PT ;  /* 0x0000ffffd20e7812 */ /* 0x000fe400078ec0ff */
[----:B------:R-:W-:Y:S01]  /*24a0*/  SEL R6, R224, RZ, !P0 ;  /* 0x000000ffe0067207 */ /* 0x000fe20004000000 */
[----:B------:R-:W-:Y:S01]  /*24b0*/  IMAD R0, R0, c[0x0][0x178], RZ ;  /* 0x00005e0000007a24 */ /* 0x000fe200078e02ff */
[----:B------:R-:W-:Y:S01]  /*24c0*/  SEL R4, R216, RZ, !P0 ;  /* 0x000000ffd8047207 */ /* 0x000fe20004000000 */
[----:B------:R-:W-:Y:S01]  /*24d0*/  @P4 IMAD.HI.U32 R7, R5, c[0x0][0x2c8], RZ ;  /* 0x0000b20005074a27 */ /* 0x000fe200078e00ff */
[----:B------:R-:W-:Y:S02]  /*24e0*/  ISETP.GE.AND P6, PT, R182, c[0x0][0x198], PT ;  /* 0x00006600b6007a0c */ /* 0x000fe40003fc6270 */
[----:B------:R-:W-:Y:S01]  /*24f0*/  ISETP.GE.AND P5, PT, R187, c[0x0][0x198], PT ;  /* 0x00006600bb007a0c */ /* 0x000fe20003fa6270 */
[----:B------:R-:W-:Y:S01]  /*2500*/  IMAD R0, R11, c[0x0][0x17c], R0 ;  /* 0x00005f000b007a24 */ /* 0x000fe200078e0200 */
[----:B------:R-:W-:Y:S01]  /*2510*/  ISETP.GE.AND P3, PT, R188, c[0x0][0x198], PT ;  /* 0x00006600bc007a0c */ /* 0x000fe20003f66270 */
[----:B------:R-:W-:Y:S01]  /*2520*/  IMAD R6, R6, c[0x0][0x1c0], RZ ;  /* 0x0000700006067a24 */ /* 0x000fe200078e02ff */
[----:B------:R-:W-:-:S03]  /*2530*/  IADD3 R100, R209, -0x1, RZ ;  /* 0xffffffffd1647810 */ /* 0x000fc60007ffe0ff */
[----:B------:R-:W-:Y:S02]  /*2540*/  IMAD R6, R4, c[0x0][0x1c4], R6 ;  /* 0x0000710004067a24 */ /* 0x000fe400078e0206 */
[----:B-1----:R-:W-:-:S04]  /*2550*/  IMAD.WIDE.U32 R2, R11, c[0x0][0x178], RZ ;  /* 0x00005e000b027a25 */ /* 0x002fc800078e00ff */
[----:B------:R-:W-:Y:S01]  /*2560*/  IMAD.IADD R3, R3, 0x1, R0 ;  /* 0x0000000103037824 */ /* 0x000fe200078e0200 */
        /* <DEDUP_REMOVED lines=23> */
.L_x_1217:
[----:B------:R-:W-:Y:S05]  /*26e0*/  BRA.DIV ~URZ, `(.L_x_1113) ;  /* 0x0000f1627f007947 */ /* 0x000fea000b800000 */
[----:B------:R3:W4:Y:S02]  /*26f0*/  SHFL.IDX PT, R0, R12, RZ, 0x181f ;  /* 0x00181fff0c007589 */ /* 0x00072400000e0000 */
.L_x_1218:
[----:B------:R-:W-:Y:S01]  /*2700*/  IMAD R11, R204, c[0x0][0x2c4], RZ ;  /* 0x0000b100cc0b7a24 */ /* 0x000fe200078e02ff */
[----:B------:R-:W-:Y:S01]  /*2710*/  IADD3 R10, R207, R205, RZ ;  /* 0x000000cdcf0a7210 */ /* 0x000fe20007ffe0ff */
        /* <DEDUP_REMOVED lines=18> */
.L_x_1115:
[----:B------:R-:W-:Y:S05]  /*2840*/  BSYNC B0 ;  /* 0x0000000000007941 */ /* 0x000fea0003800000 */
.L_x_1114:
[----:B------:R-:W-:Y:S05]  /*2850*/  BRA.DIV ~URZ, `(.L_x_1116) ;  /* 0x0000f0627f007947 */ /* 0x000fea000b800000 */
[----:B--2---:R2:W1:Y:S04]  /*2860*/  SHFL.IDX PT, R8, R9, 0x1, 0x181f ;  /* 0x00381f0009087f89 */ /* 0x00446800000e0000 */
[----:B----4-:R2:W4:Y:S02]  /*2870*/  SHFL.IDX PT, R0, R12, 0x1, 0x181f ;  /* 0x00381f000c007f89 */ /* 0x01052400000e0000 */
.L_x_1219:
        /* <DEDUP_REMOVED lines=19> */
.L_x_1118:
[----:B------:R-:W-:Y:S05]  /*29b0*/  BSYNC B0 ;  /* 0x0000000000007941 */ /* 0x000fea0003800000 */
.L_x_1117:
[----:B------:R-:W-:Y:S05]  /*29c0*/  BRA.DIV ~URZ, `(.L_x_1119) ;  /* 0x0000efc27f007947 */ /* 0x000fea000b800000 */
[----:B-1----:R1:W2:Y:S02]  /*29d0*/  SHFL.IDX PT, R8, R9, 0x2, 0x181f ;  /* 0x00581f0009087f89 */ /* 0x0022a400000e0000 */
.L_x_1220:
[----:B------:R-:W-:Y:S05]  /*29e0*/  BRA.DIV ~URZ, `(.L_x_1120) ;  /* 0x0000f0127f007947 */ /* 0x000fea000b800000 */
[----:B----4-:R4:W1:Y:S02]  /*29f0*/  SHFL.IDX PT, R0, R12, 0x2, 0x181f ;  /* 0x00581f000c007f89 */ /* 0x01086400000e0000 */
.L_x_1221:
        /* <DEDUP_REMOVED lines=19> */
.L_x_1122:
[----:B------:R-:W-:Y:S05]  /*2b30*/  BSYNC B0 ;  /* 0x0000000000007941 */ /* 0x000fea0003800000 */
.L_x_1121:
[----:B------:R-:W-:Y:S05]  /*2b40*/  BRA.DIV ~URZ, `(.L_x_1123) ;  /* 0x0000ef227f007947 */ /* 0x000fea000b800000 */
[----:B--2---:R2:W3:Y:S04]  /*2b50*/  SHFL.IDX PT, R8, R9, 0x3, 0x181f ;  /* 0x00781f0009087f89 */ /* 0x0044e800000e0000 */
[----:B-1----:R2:W1:Y:S02]  /*2b60*/  SHFL.IDX PT, R0, R12, 0x3, 0x181f ;  /* 0x00781f000c007f89 */ /* 0x00246400000e0000 */
.L_x_1222:
[----:B------:R-:W-:Y:S01]  /*2b70*/  IADD3 R2, R10, 0x60, RZ ;  /* 0x000000600a027810 */ /* 0x000fe20007ffe0ff */
[----:B-----5:R-:W-:Y:S01]  /*2b80*/  IMAD.WIDE.U32 R196, R13, c[0x0][0x2b0], RZ ;  /* 0x0000ac000dc47a25 */ /* 0x020fe200078e00ff */
[----:B------:R-:W-:-:S02]  /*2b90*/  SHF.R.S32.HI R21, RZ, 0x1f, R182 ;  /* 0x0000001fff157819 */ /* 0x000fc400000114b6 */
[----:B------:R-:W-:Y:S02]  /*2ba0*/  ISETP.GE.AND P2, PT, R2, R11, PT ;  /* 0x0000000b0200720c */ /* 0x000fe40003f46270 */
        /* <DEDUP_REMOVED lines=22> */
[----:B-1----:R-:W-:-:S02]  /*2d10*/  IMAD R2, R100, 0x40, R190 ;  /* 0x0000004064027824 */ /* 0x002fc400078e02be */
[----:B------:R-:W-:Y:S01]  /*2d20*/  IMAD.MOV.U32 R178, RZ, RZ, RZ ;  /* 0x000000ffffb27224 */ /* 0x000fe200078e00ff */
[----:B------:R-:W-:Y:S02]  /*2d30*/  ISETP.NE.AND P3, PT, R0, 0x1, PT ;  /* 0x000000010000780c */ /* 0x000fe40003f65270 */
[C---:B------:R-:W-:Y:S01]  /*2d40*/  ISETP.GE.AND P1, PT, R2.reuse, R203, PT ;  /* 0x000000cb0200720c */ /* 0x040fe20003f26270 */
[----:B------:R-:W-:-:S03]  /*2d50*/  IMAD.IADD R2, R2, 0x1, R193 ;  /* 0x0000000102027824 */ /* 0x000fc600078e02c1 */
[----:B------:R-:W-:Y:S02]  /*2d60*/  ISETP.GT.OR P1, PT, R190, 0x3f, P1 ;  /* 0x0000003fbe00780c */ /* 0x000fe40000f24670 */
[----:B------:R-:W-:-:S05]  /*2d70*/  MOV R0, R2 ;  /* 0x0000000200007202 */ /* 0x000fca0000000f00 */
[----:B------:R-:W-:-:S05]  /*2d80*/  @P3 IMAD.HI.U32 R3, R2, c[0x0][0x2bc], RZ ;  /* 0x0000af0002033a27 */ /* 0x000fca00078e00ff */
[----:B------:R-:W-:-:S04]  /*2d90*/  @P3 SHF.R.U32.HI R0, RZ, c[0x0][0x2c0], R3 ;  /* 0x0000b000ff003a19 */ /* 0x000fc80000011603 */
[----:B------:R-:W-:-:S04]  /*2da0*/  @!P1 IADD3 R3, P0, R0, R196, RZ ;  /* 0x000000c400039210 */ /* 0x000fc80007f1e0ff */
[----:B------:R-:W-:Y:S02]  /*2db0*/  @!P1 LEA.HI.X.SX32 R5, R0, R201, 0x1, P0 ;  /* 0x000000c900059211 */ /* 0x000fe400000f0eff */
[----:B------:R-:W-:-:S04]  /*2dc0*/  @!P1 LEA R4, P0, R3, c[0x0][0x2a0], 0x2 ;  /* 0x0000a80003049a11 */ /* 0x000fc800078010ff */
[----:B------:R-:W-:-:S05]  /*2dd0*/  @!P1 LEA.HI.X R5, R3, c[0x0][0x2a4], R5, 0x2, P0 ;  /* 0x0000a90003059a11 */ /* 0x000fca00000f1405 */
[----:B------:R-:W3:Y:S01]  /*2de0*/  @!P1 LDG.E R178, [R4.64] ;  /* 0x0000000604b29981 */ /* 0x000ee2000c1e1900 */
[----:B------:R-:W-:Y:S01]  /*2df0*/  IMAD.MOV R0, RZ, RZ, -R0 ;  /* 0x000000ffff007224 */ /* 0x000fe200078e0a00 */
[----:B------:R-:W-:Y:S01]  /*2e00*/  SHF.L.U64.HI R101, R182, 0x1, R21 ;  /* 0x00000001b6657819 */ /* 0x000fe20000010215 */
[----:B------:R-:W-:Y:S01]  /*2e10*/  IMAD.WIDE.U32 R194, R14, c[0x0][0x1e8], RZ ;  /* 0x00007a000ec27a25 */ /* 0x000fe200078e00ff */
[----:B------:R-:W-:Y:S01]  /*2e20*/  IADD3 R103, R164, 0x20, RZ ;  /* 0x00000020a4677810 */ /* 0x000fe20007ffe0ff */
[----:B------:R-:W-:Y:S01]  /*2e30*/  BSSY B0, `(.L_x_1124) ;  /* 0x0000197000007945 */ /* 0x000fe20003800000 */
[C---:B------:R-:W-:Y:S01]  /*2e40*/  SHF.L.U32 R107, R187.reuse, 0x1, RZ ;  /* 0x00000001bb6b7819 */ /* 0x040fe200000006ff */
[----:B------:R-:W-:Y:S01]  /*2e50*/  IMAD R181, R0, c[0x0][0x2b8], R2 ;  /* 0x0000ae0000b57a24 */ /* 0x000fe200078e0202 */
[----:B------:R-:W-:Y:S01]  /*2e60*/  SHF.L.U64.HI R104, R188, 0x1, R15 ;  /* 0x00000001bc687819 */ /* 0x000fe2000001020f */
[----:B------:R-:W-:Y:S01]  /*2e70*/  IMAD R200, R14, c[0x0][0x1ec], R195 ;  /* 0x00007b000ec87a24 */ /* 0x000fe200078e02c3 */
[----:B------:R-:W-:Y:S01]  /*2e80*/  SHF.L.U64.HI R102, R187, 0x1, R20 ;  /* 0x00000001bb667819 */ /* 0x000fe20000010214 */
[----:B------:R-:W-:Y:S01]  /*2e90*/  IMAD.WIDE.U32 R2, R181, c[0x0][0x1e0], RZ ;  /* 0x00007800b5027a25 */ /* 0x000fe200078e00ff */
[----:B--2---:R-:W-:-:S03]  /*2ea0*/  SHF.R.S32.HI R9, RZ, 0x1f, R181 ;  /* 0x0000001fff097819 */ /* 0x004fc600000114b5 */
[----:B------:R-:W-:Y:S02]  /*2eb0*/  IMAD R105, R100, -0x40, R203 ;  /* 0xffffffc064697824 */ /* 0x000fe400078e02cb */
[----:B------:R-:W-:Y:S02]  /*2ec0*/  IMAD R0, R9, c[0x0][0x1e0], RZ ;  /* 0x0000780009007a24 */ /* 0x000fe400078e02ff */
[----:B------:R-:W-:Y:S01]  /*2ed0*/  IMAD.WIDE.U32 R198, R14, c[0x0][0x210], RZ ;  /* 0x000084000ec67a25 */ /* 0x000fe200078e00ff */
[----:B------:R-:W-:-:S03]  /*2ee0*/  IADD3 R13, -R207, R105, RZ ;  /* 0x00000069cf0d7210 */ /* 0x000fc60007ffe1ff */
[----:B------:R-:W-:Y:S01]  /*2ef0*/  IMAD R0, R181, c[0x0][0x1e4], R0 ;  /* 0x00007900b5007a24 */ /* 0x000fe200078e0200 */
[C---:B------:R-:W-:Y:S01]  /*2f00*/  ISETP.GE.AND P2, PT, R13.reuse, 0x1, PT ;  /* 0x000000010d00780c */ /* 0x040fe20003f46270 */
[----:B------:R-:W-:Y:S01]  /*2f10*/  IMAD R202, R14, c[0x0][0x214], R199 ;  /* 0x000085000eca7a24 */ /* 0x000fe200078e02c7 */
[----:B------:R-:W-:Y:S01]  /*2f20*/  ISETP.GE.AND P6, PT, R13, 0x21, PT ;  /* 0x000000210d00780c */ /* 0x000fe20003fc6270 */
[----:B------:R-:W-:Y:S02]  /*2f30*/  IMAD.IADD R3, R3, 0x1, R0 ;  /* 0x0000000103037824 */ /* 0x000fe400078e0200 */
[----:B------:R-:W-:Y:S02]  /*2f40*/  IMAD.SHL.U32 R106, R182, 0x2, RZ ;  /* 0x00000002b66a7824 */ /* 0x000fe400078e00ff */
[----:B------:R-:W-:-:S06]  /*2f50*/  IMAD.SHL.U32 R108, R188, 0x2, RZ ;  /* 0x00000002bc6c7824 */ /* 0x000fcc00078e00ff */
[----:B------:R-:W-:Y:S02]  /*2f60*/  @P2 ISETP.GE.AND P1, PT, R182, c[0x0][0x1d4], PT ;  /* 0x00007500b6002a0c */ /* 0x000fe40003f26270 */
[----:B------:R-:W-:Y:S02]  /*2f70*/  @P2 ISETP.GE.AND P5, PT, R187, c[0x0][0x1d4], PT ;  /* 0x00007500bb002a0c */ /* 0x000fe40003fa6270 */
[----:B---3--:R-:W-:Y:S01]  /*2f80*/  SHF.R.S32.HI R10, RZ, 0x1f, R178 ;  /* 0x0000001fff0a7819 */ /* 0x008fe200000114b2 */
[----:B------:R-:W-:-:S04]  /*2f90*/  IMAD.WIDE.U32 R2, R178, c[0x0][0x1f0], R2 ;  /* 0x00007c00b2027a25 */ /* 0x000fc800078e0002 */
[----:B------:R-:W-:-:S04]  /*2fa0*/  IMAD R0, R10, c[0x0][0x1f0], RZ ;  /* 0x00007c000a007a24 */ /* 0x000fc800078e02ff */
[----:B------:R-:W-:Y:S01]  /*2fb0*/  IMAD R4, R178, c[0x0][0x1f4], R0 ;  /* 0x00007d00b2047a24 */ /* 0x000fe200078e0200 */
[----:B------:R-:W-:-:S04]  /*2fc0*/  IADD3 R0, P0, R2, R194, RZ ;  /* 0x000000c202007210 */ /* 0x000fc80007f1e0ff */
[----:B------:R-:W-:Y:S02]  /*2fd0*/  IADD3.X R2, R200, R3, R4, P0, !PT ;  /* 0x00000003c8027210 */ /* 0x000fe400007fe404 */
[----:B------:R-:W-:-:S04]  /*2fe0*/  LEA R3, P0, R0, c[0x0][0x1c8], 0x1 ;  /* 0x0000720000037a11 */ /* 0x000fc800078008ff */
[----:B------:R-:W-:Y:S02]  /*2ff0*/  LEA.HI.X R5, R0, c[0x0][0x1cc], R2, 0x1, P0 ;  /* 0x0000730000057a11 */ /* 0x000fe400000f0c02 */
[----:B------:R-:W1:Y:S04]  /*3000*/  SHFL.IDX PT, R0, R3, RZ, 0x181f ;  /* 0x00181fff03007589 */ /* 0x000e6800000e0000 */
[----:B------:R-:W2:Y:S04]  /*3010*/  SHFL.IDX PT, R2, R5, RZ, 0x181f ;  /* 0x00181fff05027589 */ /* 0x000ea800000e0000 */
[----:B------:R-:W3:Y:S04]  /*3020*/  SHFL.IDX PT, R3, R3, 0x1, 0x181f ;  /* 0x00381f0003037f89 */ /* 0x000ee800000e0000 */
[----:B------:R2:W5:Y:S01]  /*3030*/  SHFL.IDX PT, R8, R5, 0x1, 0x181f ;  /* 0x00381f0005087f89 */ /* 0x00056200000e0000 */
[----:B-1----:R-:W-:-:S04]  /*3040*/  @P2 LEA R4, P0, R182, R0, 0x1 ;  /* 0x00000000b6042211 */ /* 0x002fc800078008ff */
[----:B--2---:R-:W-:Y:S02]  /*3050*/  @P2 LEA.HI.X R5, R182, R2, R21, 0x1, P0 ;  /* 0x00000002b6052211 */ /* 0x004fe400000f0c15 */
[----:B------:R-:W-:-:S03]  /*3060*/  @P2 LEA R6, P0, R187, R0, 0x1 ;  /* 0x00000000bb062211 */ /* 0x000fc600078008ff */
[----:B------:R1:W-:Y:S01]  /*3070*/  @P2 LDGSTS.E.BYPASS.LTC128B.128 [R179+0x6100], [R4.64], !P1 ;  /* 0x0610000004b32fae */ /* 0x0003e2000c901d46 */
[----:B------:R-:W-:Y:S02]  /*3080*/  @P2 ISETP.GE.AND P1, PT, R188, c[0x0][0x1d4], PT ;  /* 0x00007500bc002a0c */ /* 0x000fe40003f26270 */
[----:B------:R-:W-:-:S05]  /*3090*/  @P2 LEA.HI.X R7, R187, R2, R20, 0x1, P0 ;  /* 0x00000002bb072211 */ /* 0x000fca00000f0c14 */
[----:B------:R3:W-:Y:S01]  /*30a0*/  @P2 LDGSTS.E.BYPASS.LTC128B.128 [R179+0x8100], [R6.64], !P5 ;  /* 0x0810000006b32fae */ /* 0x0007e2000e901d46 */
[----:B-1----:R-:W-:Y:S01]  /*30b0*/  @P2 LEA R4, P0, R188, R0, 0x1 ;  /* 0x00000000bc042211 */ /* 0x002fe200078008ff */
[----:B------:R-:W-:-:S03]  /*30c0*/  IMAD R0, R9, c[0x0][0x208], RZ ;  /* 0x0000820009007a24 */ /* 0x000fc600078e02ff */
[----:B------:R-:W-:Y:S01]  /*30d0*/  @P2 LEA.HI.X R5, R188, R2, R15, 0x1, P0 ;  /* 0x00000002bc052211 */ /* 0x000fe200000f0c0f */
[----:B------:R-:W-:Y:S01]  /*30e0*/  IMAD R0, R181, c[0x0][0x20c], R0 ;  /* 0x00008300b5007a24 */ /* 0x000fe200078e0200 */
[----:B---3--:R-:W-:-:S03]  /*30f0*/  @P6 LEA R6, P0, R182, R3, 0x1 ;  /* 0x00000003b6066211 */ /* 0x008fc600078008ff */
[----:B------:R1:W-:Y:S01]  /*3100*/  @P2 LDGSTS.E.BYPASS.LTC128B.128 [R179+0xa100], [R4.64], !P1 ;  /* 0x0a10000004b32fae */ /* 0x0003e2000c901d46 */
[C---:B------:R-:W-:Y:S02]  /*3110*/  @P6 ISETP.GE.AND P2, PT, R182.reuse, c[0x0][0x1d4], PT ;  /* 0x00007500b6006a0c */ /* 0x040fe40003f46270 */
[----:B------:R-:W-:Y:S02]  /*3120*/  @P6 ISETP.GE.AND P1, PT, R187, c[0x0][0x1d4], PT ;  /* 0x00007500bb006a0c */ /* 0x000fe40003f26270 */
[----:B-----5:R-:W-:Y:S02]  /*3130*/  @P6 LEA.HI.X R7, R182, R8, R21, 0x1, P0 ;  /* 0x00000008b6076211 */ /* 0x020fe400000f0c15 */
[----:B------:R-:W-:-:S07]  /*3140*/  @P6 ISETP.GE.AND P0, PT, R188, c[0x0][0x1d4], PT ;  /* 0x00007500bc006a0c */ /* 0x000fce0003f06270 */
[----:B------:R2:W-:Y:S01]  /*3150*/  @P6 LDGSTS.E.BYPASS.LTC128B.128 [R179+0x7100], [R6.64], !P2 ;  /* 0x0710000006b36fae */ /* 0x0005e2000d101d46 */
[----:B-1----:R-:W-:-:S04]  /*3160*/  @P6 LEA R4, P5, R187, R3, 0x1 ;  /* 0x00000003bb046211 */ /* 0x002fc800078a08ff */
[----:B------:R-:W-:Y:S02]  /*3170*/  @P6 LEA.HI.X R5, R187, R8, R20, 0x1, P5 ;  /* 0x00000008bb056211 */ /* 0x000fe400028f0c14 */
[----:B------:R-:W-:-:S03]  /*3180*/  @P6 LEA R2, P5, R188, R3, 0x1 ;  /* 0x00000003bc026211 */ /* 0x000fc600078a08ff */
[----:B------:R2:W-:Y:S01]  /*3190*/  @P6 LDGSTS.E.BYPASS.LTC128B.128 [R179+0x9100], [R4.64], !P1 ;  /* 0x0910000004b36fae */ /* 0x0005e2000c901d46 */
[----:B------:R-:W-:-:S05]  /*31a0*/  @P6 LEA.HI.X R3, R188, R8, R15, 0x1, P5 ;  /* 0x00000008bc036211 */ /* 0x000fca00028f0c0f */
[----:B------:R1:W-:Y:S04]  /*31b0*/  @P6 LDGSTS.E.BYPASS.LTC128B.128 [R179+0xb100], [R2.64], !P0 ;  /* 0x0b10000002b36fae */ /* 0x0003e8000c101d46 */
[----:B------:R-:W0:Y:S01]  /*31c0*/  LDGDEPBAR ;  /* 0x00000000000079af */ /* 0x000e220000000000 */
[----:B-1----:R-:W-:Y:S01]  /*31d0*/  IMAD.WIDE.U32 R2, R181, c[0x0][0x208], RZ ;  /* 0x00008200b5027a25 */ /* 0x002fe200078e00ff */
[----:B------:R-:W-:-:S04]  /*31e0*/  DEPBAR.LE SB0, 0x1 ;  /* 0x000080400000791a */ /* 0x000fc80000000000 */
[----:B------:R-:W-:-:S04]  /*31f0*/  DEPBAR.LE SB0, 0x0 ;  /* 0x000080000000791a */ /* 0x000fc80000000000 */
[----:B------:R-:W-:Y:S01]  /*3200*/  BAR.SYNC.DEFER_BLOCKING 0x0 ;  /* 0x0000000000007b1d */ /* 0x000fe20000010000 */
[----:B------:R-:W-:Y:S02]  /*3210*/  IMAD.IADD R3, R3, 0x1, R0 ;  /* 0x0000000103037824 */ /* 0x000fe400078e0200 */
[----:B------:R-:W-:Y:S02]  /*3220*/  IMAD R0, R10, c[0x0][0x218], RZ ;  /* 0x000086000a007a24 */ /* 0x000fe400078e02ff */
[----:B------:R-:W-:-:S04]  /*3230*/  IMAD.WIDE.U32 R2, R178, c[0x0][0x218], R2 ;  /* 0x00008600b2027a25 */ /* 0x000fc800078e0002 */
[----:B------:R-:W-:Y:S01]  /*3240*/  IMAD R8, R178, c[0x0][0x21c], R0 ;  /* 0x00008700b2087a24 */ /* 0x000fe200078e0200 */
[----:B------:R-:W-:-:S04]  /*3250*/  IADD3 R0, P0, R2, R198, RZ ;  /* 0x000000c602007210 */ /* 0x000fc80007f1e0ff */
[----:B------:R-:W-:Y:S02]  /*3260*/  IADD3.X R3, R202, R3, R8, P0, !PT ;  /* 0x00000003ca037210 */ /* 0x000fe400007fe408 */
[----:B------:R-:W-:-:S04]  /*3270*/  LEA R2, P0, R0, c[0x0][0x1f8], 0x1 ;  /* 0x00007e0000027a11 */ /* 0x000fc800078008ff */
[----:B------:R-:W-:Y:S02]  /*3280*/  LEA.HI.X R8, R0, c[0x0][0x1fc], R3, 0x1, P0 ;  /* 0x00007f0000087a11 */ /* 0x000fe400000f0c03 */
[----:B------:R-:W1:Y:S01]  /*3290*/  SHFL.IDX PT, R0, R2, RZ, 0x181f ;  /* 0x00181fff02007589 */ /* 0x000e6200000e0000 */
[----:B------:R-:W-:Y:S02]  /*32a0*/  R2P PR, R191, 0x6 ;  /* 0x00000006bf007804 */ /* 0x000fe40000000000 */
[----:B------:R-:W-:Y:S01]  /*32b0*/  ISETP.GE.AND P5, PT, R182, c[0x0][0x1d4], PT ;  /* 0x00007500b6007a0c */ /* 0x000fe20003fa6270 */
[----:B--2---:R-:W-:Y:S04]  /*32c0*/  LDSM.16.M88.4 R4, [R173] ;  /* 0x00000000ad04783b */ /* 0x004fe80000000200 */
[----:B------:R-:W-:Y:S04]  /*32d0*/  LDSM.16.M88.4 R16, [R164] ;  /* 0x00000000a410783b */ /* 0x000fe80000000200 */
[----:B------:R-:W2:Y:S02]  /*32e0*/  SHFL.IDX PT, R3, R8, RZ, 0x181f ;  /* 0x00181fff08037589 */ /* 0x000ea400000e0000 */
[----:B------:R-:W-:-:S02]  /*32f0*/  @P1 IADD3 R103, R164, -0x20, RZ ;  /* 0xffffffe0a4671810 */ /* 0x000fc40007ffe0ff */
[----:B------:R-:W3:Y:S04]  /*3300*/  SHFL.IDX PT, R2, R2, 0x1, 0x181f ;  /* 0x00381f0002027f89 */ /* 0x000ee800000e0000 */
[----:B------:R-:W-:Y:S04]  /*3310*/  LDSM.16.M88.4 R40, [R164+0x800] ;  /* 0x00080000a428783b */ /* 0x000fe80000000200 */
[----:B----4-:R-:W4:Y:S01]  /*3320*/  SHFL.IDX PT, R12, R8, 0x1, 0x181f ;  /* 0x00381f00080c7f89 */ /* 0x010f2200000e0000 */
[----:B-1----:R-:W-:-:S03]  /*3330*/  IADD3 R14, P1, R0, R108, RZ ;  /* 0x0000006c000e7210 */ /* 0x002fc60007f3e0ff */
[----:B------:R-:W1:Y:S04]  /*3340*/  LDSM.16.M88.4 R32, [R164+0x1000] ;  /* 0x00100000a420783b */ /* 0x000e680000000200 */
[----:B------:R-:W5:Y:S01]  /*3350*/  LDSM.16.M88.4 R24, [R164+0x1800] ;  /* 0x00180000a418783b */ /* 0x000f620000000200 */
[----:B--2---:R-:W-:-:S03]  /*3360*/  IMAD.X R15, R3, 0x1, R104, P1 ;  /* 0x00000001030f7824 */ /* 0x004fc600008e0668 */
[----:B------:R-:W-:Y:S01]  /*3370*/  LDSM.16.M88.4 R8, [R174] ;  /* 0x00000000ae08783b */ /* 0x000fe20000000200 */
[----:B---3--:R-:W-:-:S03]  /*3380*/  IADD3 R20, P1, R2, R107, RZ ;  /* 0x0000006b02147210 */ /* 0x008fc60007f3e0ff */
[----:B------:R-:W2:Y:S04]  /*3390*/  LDSM.16.M88.4 R36, [R103] ;  /* 0x000000006724783b */ /* 0x000ea80000000200 */
[----:B------:R-:W-:Y:S01]  /*33a0*/  LDSM.16.M88.4 R72, [R103+0x1000] ;  /* 0x001000006748783b */ /* 0x000fe20000000200 */
[C---:B------:R-:W-:Y:S01]  /*33b0*/  HMMA.16816.F32 R44, R4.reuse, R18, RZ ;  /* 0x00000012042c723c */ /* 0x040fe200000018ff */
[----:B----4-:R-:W-:Y:S02]  /*33c0*/  IADD3.X R21, R12, R102, RZ, P1, !PT ;  /* 0x000000660c157210 */ /* 0x010fe40000ffe4ff */
[----:B------:R-:W-:Y:S04]  /*33d0*/  LDSM.16.M88.4 R88, [R103+0x1800] ;  /* 0x001800006758783b */ /* 0x000fe80000000200 */
[-C--:B------:R-:W-:Y:S01]  /*33e0*/  IADD3 R18, P0, R0, R106.reuse, RZ ;  /* 0x0000006a00127210 */ /* 0x080fe20007f1e0ff */
[----:B------:R-:W-:Y:S04]  /*33f0*/  HMMA.16816.F32 R28, R4, R16, RZ ;  /* 0x00000010041c723c */ /* 0x000fe800000018ff */
[----:B------:R-:W-:Y:S01]  /*3400*/  IMAD.X R19, R3, 0x1, R101, P0 ;  /* 0x0000000103137824 */ /* 0x000fe200000e0665 */
[----:B------:R-:W-:-:S02]  /*3410*/  IADD3 R22, P0, R2, R106, RZ ;  /* 0x0000006a02167210 */ /* 0x000fc40007f1e0ff */
[----:B------:R-:W-:Y:S01]  /*3420*/  IADD3 R16, P6, R0, R107, RZ ;  /* 0x0000006b00107210 */ /* 0x000fe20007fde0ff */
[C---:B------:R-:W-:Y:S01]  /*3430*/  HMMA.16816.F32 R48, R4.reuse, R40, RZ ;  /* 0x000000280430723c */ /* 0x040fe200000018ff */
[----:B------:R-:W-:Y:S02]  /*3440*/  IMAD.MOV.U32 R0, RZ, RZ, 0x40 ;  /* 0x00000040ff007424 */ /* 0x000fe400078e00ff */
[----:B------:R-:W-:Y:S01]  /*3450*/  IADD3.X R17, R3, R102, RZ, P6, !PT ;  /* 0x0000006603117210 */ /* 0x000fe200037fe4ff */
[----:B------:R-:W-:Y:S01]  /*3460*/  IMAD.X R23, R12, 0x1, R101, P0 ;  /* 0x000000010c177824 */ /* 0x000fe200000e0665 */
[----:B------:R-:W-:Y:S02]  /*3470*/  ISETP.GE.AND P6, PT, R187, c[0x0][0x1d4], PT ;  /* 0x00007500bb007a0c */ /* 0x000fe40003fc6270 */
[C---:B------:R-:W-:Y:S01]  /*3480*/  ISETP.LT.OR P0, PT, R13.reuse, 0x1, P5 ;  /* 0x000000010d00780c */ /* 0x040fe20002f01670 */
[----:B------:R-:W-:Y:S01]  /*3490*/  HMMA.16816.F32 R52, R4, R42, RZ ;  /* 0x0000002a0434723c */ /* 0x000fe200000018ff */
[C---:B------:R-:W-:Y:S01]  /*34a0*/  ISETP.LT.OR P1, PT, R13.reuse, 0x1, P6 ;  /* 0x000000010d00780c */ /* 0x040fe20003721670 */
[----:B------:R-:W3:Y:S01]  /*34b0*/  LDSM.16.M88.4 R40, [R103+0x800] ;  /* 0x000800006728783b */ /* 0x000ee20000000200 */
[----:B------:R-:W-:-:S02]  /*34c0*/  ISETP.LT.OR P5, PT, R13, 0x21, P5 ;  /* 0x000000210d00780c */ /* 0x000fc40002fa1670 */
[----:B------:R-:W-:Y:S02]  /*34d0*/  ISETP.LT.OR P6, PT, R13, 0x21, P6 ;  /* 0x000000210d00780c */ /* 0x000fe400037c1670 */
[----:B------:R-:W-:Y:S01]  /*34e0*/  SEL R0, R0, 0xffffffc0, !P2 ;  /* 0xffffffc000007807 */ /* 0x000fe20005000000 */
[----:B-1----:R-:W-:Y:S03]  /*34f0*/  HMMA.16816.F32 R56, R4, R32, RZ ;  /* 0x000000200438723c */ /* 0x002fe600000018ff */
[----:B------:R-:W-:Y:S01]  /*3500*/  IADD3 R166, R164, R0, RZ ;  /* 0x00000000a4a67210 */ /* 0x000fe20007ffe0ff */
[----:B------:R-:W-:Y:S01]  /*3510*/  @!PT LDS RZ, [RZ] ;  /* 0x00000000fffff984 */ /* 0x000fe20000000800 */
[----:B------:R-:W-:Y:S01]  /*3520*/  @!PT LDS RZ, [RZ] ;  /* 0x00000000fffff984 */ /* 0x000fe20000000800 */
[----:B------:R-:W-:Y:S01]  /*3530*/  @!PT LDS RZ, [RZ] ;  /* 0x00000000fffff984 */ /* 0x000fe20000000800 */
[----:B------:R1:W-:Y:S01]  /*3540*/  LDGSTS.E.BYPASS.LTC128B.128 [R179+0x100], [R18.64], !P0 ;  /* 0x0010000012b37fae */ /* 0x0003e2000c101d46 */
[----:B------:R-:W-:-:S03]  /*3550*/  ISETP.GE.AND P0, PT, R188, c[0x0][0x1d4], PT ;  /* 0x00007500bc007a0c */ /* 0x000fc60003f06270 */
[----:B------:R1:W-:Y:S01]  /*3560*/  LDGSTS.E.BYPASS.LTC128B.128 [R179+0x2100], [R16.64], !P1 ;  /* 0x0210000010b37fae */ /* 0x0003e2000c901d46 */
[C---:B------:R-:W-:Y:S01]  /*3570*/  ISETP.LT.OR P1, PT, R13.reuse, 0x1, P0 ;  /* 0x000000010d00780c */ /* 0x040fe20000721670 */
[----:B------:R-:W-:Y:S01]  /*3580*/  HMMA.16816.F32 R68, R4, R34, RZ ;  /* 0x000000220444723c */ /* 0x000fe200000018ff */
[----:B------:R-:W-:-:S07]  /*3590*/  ISETP.LT.OR P0, PT, R13, 0x21, P0 ;  /* 0x000000210d00780c */ /* 0x000fce0000701670 */
[----:B-----5:R-:W-:Y:S04]  /*35a0*/  HMMA.16816.F32 R76, R4, R24, RZ ;  /* 0x00000018044c723c */ /* 0x020fe800000018ff */
[----:B------:R4:W-:Y:S01]  /*35b0*/  LDGSTS.E.BYPASS.LTC128B.128 [R179+0x4100], [R14.64], !P1 ;  /* 0x041000000eb37fae */ /* 0x0009e2000c901d46 */
[----:B------:R-:W-:-:S03]  /*35c0*/  IADD3 R2, P1, R2, R108, RZ ;  /* 0x0000006c02027210 */ /* 0x000fc60007f3e0ff */
[----:B------:R5:W-:Y:S01]  /*35d0*/  LDGSTS.E.BYPASS.LTC128B.128 [R179+0x1100], [R22.64], !P5 ;  /* 0x0110000016b37fae */ /* 0x000be2000e901d46 */
[----:B------:R-:W-:Y:S01]  /*35e0*/  HMMA.16816.F32 R64, R4, R26, RZ ;  /* 0x0000001a0440723c */ /* 0x000fe200000018ff */
[----:B------:R-:W-:Y:S01]  /*35f0*/  IMAD.X R3, R12, 0x1, R104, P1 ;  /* 0x000000010c037824 */ /* 0x000fe200008e0668 */
[----:B------:R-:W-:Y:S01]  /*3600*/  ISETP.GT.AND P1, PT, R190, 0x3f, PT ;  /* 0x0000003fbe00780c */ /* 0x000fe20003f24270 */
[----:B------:R5:W-:Y:S04]  /*3610*/  LDGSTS.E.BYPASS.LTC128B.128 [R179+0x3100], [R20.64], !P6 ;  /* 0x0310000014b37fae */ /* 0x000be8000f101d46 */
[----:B------:R5:W-:Y:S01]  /*3620*/  LDGSTS.E.BYPASS.LTC128B.128 [R179+0x5100], [R2.64], !P0 ;  /* 0x0510000002b37fae */ /* 0x000be2000c101d46 */
[----:B--2---:R-:W-:Y:S01]  /*3630*/  HMMA.16816.F32 R28, R8, R36, R28 ;  /* 0x00000024081c723c */ /* 0x004fe2000000181c */
[----:B------:R-:W-:-:S02]  /*3640*/  ISETP.GT.AND P0, PT, R100, R189, PT ;  /* 0x000000bd6400720c */ /* 0x000fc40003f04270 */
[----:B------:R-:W-:Y:S04]  /*3650*/  LDSM.16.M88.4 R4, [R176] ;  /* 0x00000000b004783b */ /* 0x000fe80000000200 */
[----:B------:R-:W-:Y:S01]  /*3660*/  LDSM.16.M88.4 R60, [R166+0x800] ;  /* 0x00080000a63c783b */ /* 0x000fe20000000200 */
[C---:B------:R-:W-:Y:S03]  /*3670*/  HMMA.16816.F32 R24, R8.reuse, R38, R44 ;  /* 0x000000260818723c */ /* 0x040fe6000000182c */
[----:B------:R-:W-:Y:S04]  /*3680*/  LDSM.16.M88.4 R80, [R166+0x1000] ;  /* 0x00100000a650783b */ /* 0x000fe80000000200 */
[----:B----4-:R-:W2:Y:S01]  /*3690*/  LDSM.16.M88.4 R12, [R166] ;  /* 0x00000000a60c783b */ /* 0x010ea20000000200 */
[C---:B---3--:R-:W-:Y:S03]  /*36a0*/  HMMA.16816.F32 R32, R8.reuse, R40, R48 ;  /* 0x000000280820723c */ /* 0x048fe60000001830 */
[----:B-1----:R-:W-:Y:S04]  /*36b0*/  LDSM.16.M88.4 R16, [R175] ;  /* 0x00000000af10783b */ /* 0x002fe80000000200 */
[----:B------:R-:W0:Y:S01]  /*36c0*/  LDGDEPBAR ;  /* 0x00000000000079af */ /* 0x000e220000000000 */
[----:B------:R-:W-:Y:S01]  /*36d0*/  HMMA.16816.F32 R36, R8, R42, R52 ;  /* 0x0000002a0824723c */ /* 0x000fe20000001834 */
[----:B-----5:R-:W-:-:S05]  /*36e0*/  IADD3 R2, R103, 0x4000, RZ ;  /* 0x0000400067027810 */ /* 0x020fca0007ffe0ff */
[----:B------:R-:W-:Y:S02]  /*36f0*/  IMAD.IADD R165, R2, 0x1, R0 ;  /* 0x0000000102a57824 */ /* 0x000fe400078e0200 */
[C---:B------:R-:W-:Y:S01]  /*3700*/  HMMA.16816.F32 R40, R8.reuse, R72, R56 ;  /* 0x000000480828723c */ /* 0x040fe20000001838 */
[----:B------:R-:W1:Y:S04]  /*3710*/  LDSM.16.M88.4 R56, [R166+0x1800] ;  /* 0x00180000a638783b */ /* 0x000e680000000200 */
[----:B------:R-:W3:Y:S03]  /*3720*/  LDSM.16.M88.4 R84, [R165+-0x4000] ;  /* 0xffc00000a554783b */ /* 0x000ee60000000200 */
[C---:B------:R-:W-:Y:S01]  /*3730*/  HMMA.16816.F32 R48, R8.reuse, R74, R68 ;  /* 0x0000004a0830723c */ /* 0x040fe20000001844 */
[----:B------:R-:W4:Y:S04]  /*3740*/  LDSM.16.M88.4 R92, [R165+-0x3800] ;  /* 0xffc80000a55c783b */ /* 0x000f280000000200 */
[----:B------:R-:W5:Y:S03]  /*3750*/  LDSM.16.M88.4 R96, [R165+-0x3000] ;  /* 0xffd00000a560783b */ /* 0x000f660000000200 */
[C---:B------:R-:W-:Y:S01]  /*3760*/  HMMA.16816.F32 R52, R8.reuse, R88, R76 ;  /* 0x000000580834723c */ /* 0x040fe2000000184c */
[----:B------:R-:W-:Y:S04]  /*3770*/  LDSM.16.M88.4 R72, [R164+0x2800] ;  /* 0x00280000a448783b */ /* 0x000fe80000000200 */
[----:B------:R-:W-:Y:S03]  /*3780*/  LDSM.16.M88.4 R68, [R103+0x2000] ;  /* 0x002000006744783b */ /* 0x000fe60000000200 */
[----:B------:R-:W-:Y:S01]  /*3790*/  HMMA.16816.F32 R44, R8, R90, R64 ;  /* 0x0000005a082c723c */ /* 0x000fe20000001840 */
[----:B------:R-:W-:Y:S04]  /*37a0*/  LDSM.16.M88.4 R64, [R164+0x2000] ;  /* 0x00200000a440783b */ /* 0x000fe80000000200 */
[----:B------:R-:W-:Y:S03]  /*37b0*/  LDSM.16.M88.4 R88, [R164+0x3000] ;  /* 0x00300000a458783b */ /* 0x000fe60000000200 */
[C---:B--2---:R-:W-:Y:S01]  /*37c0*/  HMMA.16816.F32 R20, R4.reuse, R12, R28 ;  /* 0x0000000c0414723c */ /* 0x044fe2000000181c */
[----:B------:R-:W-:Y:S07]  /*37d0*/  LDSM.16.M88.4 R76, [R103+0x2800] ;  /* 0x00280000674c783b */ /* 0x000fee0000000200 */
[C---:B------:R-:W-:Y:S08]  /*37e0*/  HMMA.16816.F32 R28, R4.reuse, R60, R32 ;  /* 0x0000003c041c723c */ /* 0x040ff00000001820 */
[C---:B------:R-:W-:Y:S01]  /*37f0*/  HMMA.16816.F32 R32, R4.reuse, R62, R36 ;  /* 0x0000003e0420723c */ /* 0x040fe20000001824 */
[----:B------:R-:W2:Y:S07]  /*3800*/  LDSM.16.M88.4 R60, [R165+-0x2800] ;  /* 0xffd80000a53c783b */ /* 0x000eae0000000200 */
[C---:B------:R-:W-:Y:S01]  /*3810*/  HMMA.16816.F32 R8, R4.reuse, R14, R24 ;  /* 0x0000000e0408723c */ /* 0x040fe20000001818 */
[----:B------:R-:W2:Y:S07]  /*3820*/  LDSM.16.M88.4 R12, [R173+0x4000] ;  /* 0x00400000ad0c783b */ /* 0x000eae0000000200 */
[C---:B------:R-:W-:Y:S08]  /*3830*/  HMMA.16816.F32 R36, R4.reuse, R80, R40 ;  /* 0x000000500424723c */ /* 0x040ff00000001828 */
[C---:B------:R-:W-:Y:S01]  /*3840*/  HMMA.16816.F32 R48, R4.reuse, R82, R48 ;  /* 0x000000520430723c */ /* 0x040fe20000001830 */
[----:B------:R-:W-:Y:S07]  /*3850*/  LDSM.16.M88.4 R80, [R166+0x2800] ;  /* 0x00280000a650783b */ /* 0x000fee0000000200 */
[C---:B-1----:R-:W-:Y:S08]  /*3860*/  HMMA.16816.F32 R52, R4.reuse, R56, R52 ;  /* 0x000000380434723c */ /* 0x042ff00000001834 */
[----:B------:R-:W-:Y:S01]  /*3870*/  HMMA.16816.F32 R40, R4, R58, R44 ;  /* 0x0000003a0428723c */ /* 0x000fe2000000182c */
[----:B------:R-:W1:Y:S07]  /*3880*/  LDSM.16.M88.4 R56, [R164+0x3800] ;  /* 0x00380000a438783b */ /* 0x000e6e0000000200 */
[C---:B---3--:R-:W-:Y:S08]  /*3890*/  HMMA.16816.F32 R24, R16.reuse, R84, R20 ;  /* 0x000000541018723c */ /* 0x048ff00000001814 */
[C---:B------:R-:W-:Y:S01]  /*38a0*/  HMMA.16816.F32 R20, R16.reuse, R86, R8 ;  /* 0x000000561014723c */ /* 0x040fe20000001808 */
[----:B------:R-:W3:Y:S04]  /*38b0*/  LDSM.16.M88.4 R8, [R174+0x4000] ;  /* 0x00400000ae08783b */ /* 0x000ee80000000200 */
[----:B------:R-:W-:Y:S03]  /*38c0*/  LDSM.16.M88.4 R84, [R166+0x3000] ;  /* 0x00300000a654783b */ /* 0x000fe60000000200 */
[C---:B----4-:R-:W-:Y:S08]  /*38d0*/  HMMA.16816.F32 R4, R16.reuse, R92, R28 ;  /* 0x0000005c1004723c */ /* 0x050ff0000000181c */
[C---:B------:R-:W-:Y:S01]  /*38e0*/  HMMA.16816.F32 R32, R16.reuse, R94, R32 ;  /* 0x0000005e1020723c */ /* 0x040fe20000001820 */
[----:B------:R-:W4:Y:S07]  /*38f0*/  LDSM.16.M88.4 R92, [R103+0x3000] ;  /* 0x00300000675c783b */ /* 0x000f2e0000000200 */
[C---:B-----5:R-:W-:Y:S08]  /*3900*/  HMMA.16816.F32 R36, R16.reuse, R96, R36 ;  /* 0x000000601024723c */ /* 0x060ff00000001824 */
[C---:B------:R-:W-:Y:S08]  /*3910*/  HMMA.16816.F32 R44, R16.reuse, R98, R48 ;  /* 0x00000062102c723c */ /* 0x040ff00000001830 */
[C---:B--2---:R-:W-:Y:S08]  /*3920*/  HMMA.16816.F32 R52, R16.reuse, R60, R52 ;  /* 0x0000003c1034723c */ /* 0x044ff00000001834 */
[----:B------:R-:W-:Y:S01]  /*3930*/  HMMA.16816.F32 R40, R16, R62, R40 ;  /* 0x0000003e1028723c */ /* 0x000fe20000001828 */
[----:B------:R-:W2:Y:S07]  /*3940*/  LDSM.16.M88.4 R60, [R103+0x3800] ;  /* 0x00380000673c783b */ /* 0x000eae0000000200 */
[C---:B------:R-:W-:Y:S08]  /*3950*/  HMMA.16816.F32 R28, R12.reuse, R64, R24 ;  /* 0x000000400c1c723c */ /* 0x040ff00000001818 */
[C---:B------:R-:W-:Y:S01]  /*3960*/  HMMA.16816.F32 R24, R12.reuse, R66, R20 ;  /* 0x000000420c18723c */ /* 0x040fe20000001814 */
[----:B------:R-:W-:Y:S07]  /*3970*/  LDSM.16.M88.4 R64, [R166+0x3800] ;  /* 0x00380000a640783b */ /* 0x000fee0000000200 */
[C---:B------:R-:W-:Y:S01]  /*3980*/  HMMA.16816.F32 R20, R12.reuse, R72, R4 ;  /* 0x000000480c14723c */ /* 0x040fe20000001804 */
[----:B------:R-:W-:Y:S07]  /*3990*/  LDSM.16.M88.4 R4, [R176+0x4000] ;  /* 0x00400000b004783b */ /* 0x000fee0000000200 */
[C---:B------:R-:W-:Y:S01]  /*39a0*/  HMMA.16816.F32 R16, R12.reuse, R74, R32 ;  /* 0x0000004a0c10723c */ /* 0x040fe20000001820 */
[----:B------:R-:W5:Y:S07]  /*39b0*/  LDSM.16.M88.4 R72, [R166+0x2000] ;  /* 0x00200000a648783b */ /* 0x000f6e0000000200 */
[C---:B------:R-:W-:Y:S08]  /*39c0*/  HMMA.16816.F32 R36, R12.reuse, R88, R36 ;  /* 0x000000580c24723c */ /* 0x040ff00000001824 */
[C---:B------:R-:W-:Y:S08]  /*39d0*/  HMMA.16816.F32 R48, R12.reuse, R90, R44 ;  /* 0x0000005a0c30723c */ /* 0x040ff0000000182c */
[C---:B-1----:R-:W-:Y:S08]  /*39e0*/  HMMA.16816.F32 R44, R12.reuse, R56, R52 ;  /* 0x000000380c2c723c */ /* 0x042ff00000001834 */
[----:B------:R-:W-:Y:S08]  /*39f0*/  HMMA.16816.F32 R40, R12, R58, R40 ;  /* 0x0000003a0c28723c */ /* 0x000ff00000001828 */
[C---:B---3--:R-:W-:Y:S08]  /*3a00*/  HMMA.16816.F32 R32, R8.reuse, R68, R28 ;  /* 0x000000440820723c */ /* 0x048ff0000000181c */
[C---:B------:R-:W-:Y:S01]  /*3a10*/  HMMA.16816.F32 R28, R8.reuse, R70, R24 ;  /* 0x00000046081c723c */ /* 0x040fe20000001818 */
[----:B------:R-:W-:Y:S07]  /*3a20*/  LDSM.16.M88.4 R68, [R165+-0x2000] ;  /* 0xffe00000a544783b */ /* 0x000fee0000000200 */
[C---:B------:R-:W-:Y:S01]  /*3a30*/  HMMA.16816.F32 R24, R8.reuse, R76, R20 ;  /* 0x0000004c0818723c */ /* 0x040fe20000001814 */
[----:B------:R-:W1:Y:S07]  /*3a40*/  LDSM.16.M88.4 R20, [R175+0x4000] ;  /* 0x00400000af14783b */ /* 0x000e6e0000000200 */
[C---:B------:R-:W-:Y:S01]  /*3a50*/  HMMA.16816.F32 R16, R8.reuse, R78, R16 ;  /* 0x0000004e0810723c */ /* 0x040fe20000001810 */
[----:B------:R-:W3:Y:S07]  /*3a60*/  LDSM.16.M88.4 R76, [R165+-0x1800] ;  /* 0xffe80000a54c783b */ /* 0x000eee0000000200 */
[C---:B----4-:R-:W-:Y:S08]  /*3a70*/  HMMA.16816.F32 R12, R8.reuse, R92, R36 ;  /* 0x0000005c080c723c */ /* 0x050ff00000001824 */
[C---:B------:R-:W-:Y:S08]  /*3a80*/  HMMA.16816.F32 R56, R8.reuse, R94, R48 ;  /* 0x0000005e0838723c */ /* 0x040ff00000001830 */
[C---:B--2---:R-:W-:Y:S08]  /*3a90*/  HMMA.16816.F32 R48, R8.reuse, R60, R44 ;  /* 0x0000003c0830723c */ /* 0x044ff0000000182c */
[----:B------:R-:W-:Y:S01]  /*3aa0*/  HMMA.16816.F32 R44, R8, R62, R40 ;  /* 0x0000003e082c723c */ /* 0x000fe20000001828 */
[----:B------:R-:W-:Y:S04]  /*3ab0*/  LDSM.16.M88.4 R60, [R164+0x4000] ;  /* 0x00400000a43c783b */ /* 0x000fe80000000200 */
[----:B------:R-:W-:Y:S03]  /*3ac0*/  LDSM.16.M88.4 R40, [R165+-0x1000] ;  /* 0xfff00000a528783b */ /* 0x000fe60000000200 */
[C---:B-----5:R-:W-:Y:S08]  /*3ad0*/  HMMA.16816.F32 R36, R4.reuse, R72, R32 ;  /* 0x000000480424723c */ /* 0x060ff00000001820 */
[C---:B------:R-:W-:Y:S01]  /*3ae0*/  HMMA.16816.F32 R52, R4.reuse, R82, R16 ;  /* 0x000000520434723c */ /* 0x040fe20000001810 */
[----:B------:R-:W2:Y:S07]  /*3af0*/  LDSM.16.M88.4 R16, [R173+0x8000] ;  /* 0x00800000ad10783b */ /* 0x000eae0000000200 */
        /* <DEDUP_REMOVED lines=8> */
[C---:B------:R-:W-:Y:S08]  /*3b80*/  HMMA.16816.F32 R48, R4.reuse, R64, R48 ;  /* 0x000000400430723c */ /* 0x040ff00000001830 */
[----:B------:R-:W-:Y:S01]  /*3b90*/  HMMA.16816.F32 R92, R4, R66, R44 ;  /* 0x00000042045c723c */ /* 0x000fe2000000182c */
[----:B------:R-:W-:Y:S04]  /*3ba0*/  LDSM.16.M88.4 R64, [R103+0x4800] ;  /* 0x004800006740783b */ /* 0x000fe80000000200 */
[----:B------:R-:W-:Y:S03]  /*3bb0*/  LDSM.16.M88.4 R44, [R164+0x5000] ;  /* 0x00500000a42c783b */ /* 0x000fe60000000200 */
[C---:B-1----:R-:W-:Y:S01]  /*3bc0*/  HMMA.16816.F32 R4, R20.reuse, R68, R36 ;  /* 0x000000441404723c */ /* 0x042fe20000001824 */
[----:B------:R-:W1:Y:S07]  /*3bd0*/  LDSM.16.M88.4 R36, [R103+0x4000] ;  /* 0x004000006724783b */ /* 0x000e6e0000000200 */
[C---:B------:R-:W-:Y:S08]  /*3be0*/  HMMA.16816.F32 R28, R20.reuse, R70, R28 ;  /* 0x00000046141c723c */ /* 0x040ff0000000181c */
[----:B---3--:R-:W-:Y:S01]  /*3bf0*/  HMMA.16816.F32 R68, R20, R78, R52 ;  /* 0x0000004e1444723c */ /* 0x008fe20000001834 */
[----:B------:R-:W3:Y:S07]  /*3c00*/  LDSM.16.M88.4 R52, [R164+0x4800] ;  /* 0x00480000a434783b */ /* 0x000eee0000000200 */
[----:B--2---:R-:W-:Y:S08]  /*3c10*/  HMMA.16816.F32 R4, R16, R60, R4 ;  /* 0x0000003c1004723c */ /* 0x004ff00000001804 */
[C---:B------:R-:W-:Y:S08]  /*3c20*/  HMMA.16816.F32 R32, R20.reuse, R76, R32 ;  /* 0x0000004c1420723c */ /* 0x040ff00000001820 */
[C---:B------:R-:W-:Y:S01]  /*3c30*/  HMMA.16816.F32 R76, R20.reuse, R42, R8 ;  /* 0x0000002a144c723c */ /* 0x040fe20000001808 */
[----:B------:R-:W-:Y:S07]  /*3c40*/  LDSM.16.M88.4 R8, [R176+0x8000] ;  /* 0x00800000b008783b */ /* 0x000fee0000000200 */
[----:B----4-:R-:W-:Y:S01]  /*3c50*/  HMMA.16816.F32 R88, R20, R84, R48 ;  /* 0x000000541458723c */ /* 0x010fe20000001830 */
[----:B------:R-:W2:Y:S07]  /*3c60*/  LDSM.16.M88.4 R48, [R166+0x4000] ;  /* 0x00400000a630783b */ /* 0x000eae0000000200 */
[----:B------:R-:W-:Y:S01]  /*3c70*/  HMMA.16816.F32 R28, R16, R62, R28 ;  /* 0x0000003e101c723c */ /* 0x000fe2000000181c */
[----:B------:R-:W-:Y:S07]  /*3c80*/  LDSM.16.M88.4 R60, [R166+0x4800] ;  /* 0x00480000a63c783b */ /* 0x000fee0000000200 */
[----:B------:R-:W-:Y:S08]  /*3c90*/  HMMA.16816.F32 R80, R20, R40, R24 ;  /* 0x000000281450723c */ /* 0x000ff00000001818 */
[C---:B-1----:R-:W-:Y:S01]  /*3ca0*/  HMMA.16816.F32 R24, R12.reuse, R36, R4 ;  /* 0x000000240c18723c */ /* 0x042fe20000001804 */
[----:B------:R-:W1:Y:S07]  /*3cb0*/  LDSM.16.M88.4 R4, [R175+0x8000] ;  /* 0x00800000af04783b */ /* 0x000e6e0000000200 */
[----:B------:R-:W-:Y:S08]  /*3cc0*/  HMMA.16816.F32 R28, R12, R38, R28 ;  /* 0x000000260c1c723c */ /* 0x000ff0000000181c */
[----:B---3--:R-:W-:Y:S08]  /*3cd0*/  HMMA.16816.F32 R32, R16, R52, R32 ;  /* 0x000000341020723c */ /* 0x008ff00000001820 */
[----:B--2---:R-:W-:Y:S08]  /*3ce0*/  HMMA.16816.F32 R24, R8, R48, R24 ;  /* 0x000000300818723c */ /* 0x004ff00000001818 */
[----:B------:R-:W-:Y:S01]  /*3cf0*/  HMMA.16816.F32 R40, R16, R54, R68 ;  /* 0x000000361028723c */ /* 0x000fe20000001844 */
[----:B------:R-:W2:Y:S04]  /*3d00*/  LDSM.16.M88.4 R68, [R103+0x5000] ;  /* 0x005000006744783b */ /* 0x000ea80000000200 */
[----:B------:R-:W3:Y:S03]  /*3d10*/  LDSM.16.M88.4 R52, [R165+0x800] ;  /* 0x00080000a534783b */ /* 0x000ee60000000200 */
[----:B------:R-:W-:Y:S08]  /*3d20*/  HMMA.16816.F32 R28, R8, R50, R28 ;  /* 0x00000032081c723c */ /* 0x000ff0000000181c */
[----:B------:R-:W-:Y:S08]  /*3d30*/  HMMA.16816.F32 R36, R12, R64, R32 ;  /* 0x000000400c24723c */ /* 0x000ff00000001820 */
[----:B-1----:R-:W-:Y:S08]  /*3d40*/  HMMA.16816.F32 R48, R4, R56, R24 ;  /* 0x000000380430723c */ /* 0x002ff00000001818 */
[----:B------:R-:W-:Y:S08]  /*3d50*/  HMMA.16816.F32 R84, R20, R86, R92 ;  /* 0x000000561454723c */ /* 0x000ff0000000185c */
[----:B------:R-:W-:Y:S08]  /*3d60*/  HMMA.16816.F32 R20, R16, R44, R80 ;  /* 0x0000002c1014723c */ /* 0x000ff00000001850 */
[----:B------:R-:W-:Y:S01]  /*3d70*/  HMMA.16816.F32 R32, R12, R66, R40 ;  /* 0x000000420c20723c */ /* 0x000fe20000001828 */
[----:B------:R-:W-:-:S07]  /*3d80*/  FMUL.FTZ R0, R48, c[0x0][0x320] ;  /* 0x0000c80030007a20 */ /* 0x000fce0000410000 */
[----:B------:R-:W-:Y:S01]  /*3d90*/  HMMA.16816.F32 R28, R4, R58, R28 ;  /* 0x0000003a041c723c */ /* 0x000fe2000000181c */
[----:B------:R-:W1:Y:S07]  /*3da0*/  LDSM.16.M88.4 R56, [R166+0x5000] ;  /* 0x00500000a638783b */ /* 0x000e6e0000000200 */
[----:B------:R-:W-:Y:S08]  /*3db0*/  HMMA.16816.F32 R36, R8, R60, R36 ;  /* 0x0000003c0824723c */ /* 0x000ff00000001824 */
[----:B------:R-:W-:Y:S01]  /*3dc0*/  HMMA.16816.F32 R44, R16, R46, R76 ;  /* 0x0000002e102c723c */ /* 0x000fe2000000184c */
[----:B------:R4:W1:Y:S07]  /*3dd0*/  MUFU.TANH R76, R0 ;  /* 0x00000000004c7308 */ /* 0x00086e0000002400 */
[----:B--2---:R-:W-:Y:S08]  /*3de0*/  HMMA.16816.F32 R24, R12, R68, R20 ;  /* 0x000000440c18723c */ /* 0x004ff00000001814 */
[----:B------:R-:W-:Y:S01]  /*3df0*/  HMMA.16816.F32 R20, R8, R62, R32 ;  /* 0x0000003e0814723c */ /* 0x000fe20000001820 */
[----:B----4-:R-:W-:Y:S01]  /*3e00*/  FMUL.FTZ R0, R49, c[0x0][0x320] ;  /* 0x0000c80031007a20 */ /* 0x010fe20000410000 */
[----:B------:R-:W2:Y:S06]  /*3e10*/  LDSM.16.M88.4 R60, [R103+0x5800] ;  /* 0x00580000673c783b */ /* 0x000eac0000000200 */
[----:B------:R-:W-:Y:S01]  /*3e20*/  HMMA.16816.F32 R64, R16, R72, R88 ;  /* 0x000000481040723c */ /* 0x000fe20000001858 */
[----:B------:R4:W1:Y:S07]  /*3e30*/  MUFU.TANH R72, R0 ;  /* 0x0000000000487308 */ /* 0x00086e0000002400 */
[----:B---3--:R-:W-:Y:S08]  /*3e40*/  HMMA.16816.F32 R36, R4, R52, R36 ;  /* 0x000000340424723c */ /* 0x008ff00000001824 */
[----:B------:R-:W-:Y:S01]  /*3e50*/  HMMA.16816.F32 R40, R12, R70, R44 ;  /* 0x000000460c28723c */ /* 0x000fe2000000182c */
[----:B----4-:R-:W-:Y:S01]  /*3e60*/  FMUL.FTZ R0, R50, c[0x0][0x320] ;  /* 0x0000c80032007a20 */ /* 0x010fe20000410000 */
[----:B------:R-:W3:Y:S03]  /*3e70*/  LDSM.16.M88.4 R44, [R166+0x5800] ;  /* 0x00580000a62c783b */ /* 0x000ee60000000200 */
[----:B------:R4:W2:Y:S03]  /*3e80*/  MUFU.TANH R81, R0 ;  /* 0x0000000000517308 */ /* 0x0008a60000002400 */
[----:B-1----:R-:W-:Y:S08]  /*3e90*/  HMMA.16816.F32 R32, R8, R56, R24 ;  /* 0x000000380820723c */ /* 0x002ff00000001818 */
[----:B------:R-:W-:Y:S01]  /*3ea0*/  HMMA.16816.F32 R24, R4, R54, R20 ;  /* 0x000000360418723c */ /* 0x000fe20000001814 */
[----:B----4-:R-:W-:-:S02]  /*3eb0*/  FMUL.FTZ R0, R51, c[0x0][0x320] ;  /* 0x0000c80033007a20 */ /* 0x010fc40000410000 */
[----:B------:R-:W1:Y:S05]  /*3ec0*/  LDSM.16.M88.4 R48, [R165+0x1000] ;  /* 0x00100000a530783b */ /* 0x000e6a0000000200 */
[----:B------:R-:W-:Y:S01]  /*3ed0*/  HMMA.16816.F32 R16, R16, R74, R84 ;  /* 0x0000004a1010723c */ /* 0x000fe20000001854 */
[----:B------:R4:W1:Y:S07]  /*3ee0*/  MUFU.TANH R80, R0 ;  /* 0x0000000000507308 */ /* 0x00086e0000002400 */
[----:B--2---:R-:W-:Y:S01]  /*3ef0*/  HMMA.16816.F32 R20, R12, R60, R64 ;  /* 0x0000003c0c14723c */ /* 0x004fe20000001840 */
[----:B----4-:R-:W-:-:S04]  /*3f00*/  FMUL.FTZ R0, R28, c[0x0][0x320] ;  /* 0x0000c8001c007a20 */ /* 0x010fc80000410000 */
[----:B------:R2:W4:Y:S11]  /*3f10*/  MUFU.TANH R69, R0 ;  /* 0x0000000000457308 */ /* 0x0005360000002400 */
[----:B------:R-:W-:Y:S08]  /*3f20*/  HMMA.16816.F32 R12, R12, R62, R16 ;  /* 0x0000003e0c0c723c */ /* 0x000ff00000001810 */
[----:B---3--:R-:W-:Y:S01]  /*3f30*/  HMMA.16816.F32 R16, R8, R44, R20 ;  /* 0x0000002c0810723c */ /* 0x008fe20000001814 */
[----:B--2---:R-:W-:-:S07]  /*3f40*/  FMUL.FTZ R0, R29, c[0x0][0x320] ;  /* 0x0000c8001d007a20 */ /* 0x004fce0000410000 */
[----:B-1----:R-:W-:Y:S01]  /*3f50*/  HMMA.16816.F32 R32, R4, R48, R32 ;  /* 0x000000300420723c */ /* 0x002fe20000001820 */
        /* <DEDUP_REMOVED lines=90> */
.L_x_1223:
        /* <DEDUP_REMOVED lines=8> */
[----:B--2---:R-:W-:Y:S01]  /*4580*/  IMAD.X R7, R4, 0x1, R101, P0 ;  /* 0x0000000104077824 */ /* 0x004fe200000e0665 */
        /* <DEDUP_REMOVED lines=12> */
.L_x_1224:
        /* <DEDUP_REMOVED lines=21> */
.L_x_1125:
[----:B--234-:R-:W-:Y:S05]  /*47a0*/  BSYNC B0 ;  /* 0x0000000000007941 */ /* 0x01cfea0003800000 */
.L_x_1124:
[----:B-1----:R-:W-:Y:S01]  /*47b0*/  MOV R2, 0x1 ;  /* 0x0000000100027802 */ /* 0x002fe20000000f00 */
[----:B------:R-:W0:Y:S01]  /*47c0*/  LDGDEPBAR ;  /* 0x00000000000079af */ /* 0x000e220000000000 */
[----:B------:R-:W-:-:S02]  /*47d0*/  IADD3 R0, R212, R205, RZ ;  /* 0x000000cdd4007210 */ /* 0x000fc40007ffe0ff */
[----:B------:R-:W-:Y:S01]  /*47e0*/  IADD3 R6, -R206, R105, RZ ;  /* 0x00000069ce067210 */ /* 0x000fe20007ffe1ff */
[----:B------:R-:W-:Y:S02]  /*47f0*/  IMAD R2, R100, -0x40, R2 ;  /* 0xffffffc064027824 */ /* 0x000fe400078e0202 */
[----:B------:R-:W-:-:S04]  /*4800*/  @P4 IMAD.HI.U32 R3, R0, c[0x0][0x2c8], RZ ;  /* 0x0000b20000034a27 */ /* 0x000fc800078e00ff */
[----:B------:R-:W-:Y:S01]  /*4810*/  IMAD.MOV.U32 R4, RZ, RZ, R0 ;  /* 0x000000ffff047224 */ /* 0x000fe200078e0000 */
[----:B------:R-:W-:Y:S02]  /*4820*/  IADD3 R0, -R206, R2, R203 ;  /* 0x00000002ce007210 */ /* 0x000fe40007ffe1cb */
[----:B------:R-:W-:-:S03]  /*4830*/  @P4 SHF.R.U32.HI R4, RZ, c[0x0][0x2cc], R3 ;  /* 0x0000b300ff044a19 */ /* 0x000fc60000011603 */
[----:B------:R-:W-:Y:S01]  /*4840*/  IMAD.IADD R5, R0, 0x1, -R204 ;  /* 0x0000000100057824 */ /* 0x000fe200078e0acc */
[----:B------:R-:W-:Y:S05]  /*4850*/  BRA.DIV ~URZ, `(.L_x_1128) ;  /* 0x0000d5927f007947 */ /* 0x000fea000b800000 */
[----:B------:R1:W2:Y:S02]  /*4860*/  SHFL.IDX PT, R0, R4, RZ, 0x1c1f ;  /* 0x001c1fff04007589 */ /* 0x0002a400000e0000 */
.L_x_1225:
        /* <DEDUP_REMOVED lines=35> */
[----:B------:R-:W2:Y:S02]  /*4aa0*/  SHFL.IDX PT, R0, R4, 0x1, 0x1c1f ;  /* 0x003c1f0004007f89 */ /* 0x000ea400000e0000 */
[----:B--2---:R-:W-:-:S05]  /*4ab0*/  IMAD.IADD R0, R5, 0x1, R0 ;  /* 0x0000000105007824 */ /* 0x004fca00078e0200 */
[----:B------:R-:W-:Y:S02]  /*4ac0*/  IMNMX R3, R6, R0, PT ;  /* 0x0000000006037217 */ /* 0x000fe40003800200 */
[----:B------:R-:W-:Y:S02]  /*4ad0*/  FMNMX.FTZ R0, R9, R10, !PT ;  /* 0x0000000a09007209 */ /* 0x000fe40007810000 */
[C---:B------:R-:W-:Y:S02]  /*4ae0*/  ISETP.GT.AND P5, PT, R3.reuse, RZ, PT ;  /* 0x000000ff0300720c */ /* 0x040fe40003fa4270 */
[C---:B------:R-:W-:Y:S02]  /*4af0*/  ISETP.GT.AND P2, PT, R3.reuse, 0x1, PT ;  /* 0x000000010300780c */ /* 0x040fe40003f44270 */
[----:B------:R-:W-:Y:S02]  /*4b00*/  ISETP.GT.AND P0, PT, R3, 0x8, PT ;  /* 0x000000080300780c */ /* 0x000fe40003f04270 */
[----:B------:R-:W-:-:S02]  /*4b10*/  FSEL R6, R81, -INF , P5 ;  /* 0xff80000051067808 */ /* 0x000fc40002800000 */
        /* <DEDUP_REMOVED lines=55> */
[----:B------:R-:W-:Y:S01]  /*4e90*/  FMNMX.FTZ R2, R102, R2, !PT ;  /* 0x0000000266027209 */ /* 0x000fe20007810000 */
[----:B------:R-:W2:Y:S03]  /*4ea0*/  SHFL.BFLY PT, R3, R0, 0x2, 0x1f ;  /* 0x0c401f0000037f89 */ /* 0x000ea600000e0000 */
[----:B------:R-:W-:-:S05]  /*4eb0*/  FMNMX.FTZ R2, R101, R2, !PT ;  /* 0x0000000265027209 */ /* 0x000fca0007810000 */
[----:B-1----:R-:W1:Y:S01]  /*4ec0*/  SHFL.BFLY PT, R4, R2, 0x2, 0x1f ;  /* 0x0c401f0002047f89 */ /* 0x002e6200000e0000 */
[----:B--2---:R-:W-:-:S05]  /*4ed0*/  FMNMX.FTZ R0, R3, R0, !PT ;  /* 0x0000000003007209 */ /* 0x004fca0007810000 */
[----:B------:R-:W2:Y:S01]  /*4ee0*/  SHFL.BFLY PT, R3, R0, 0x1, 0x1f ;  /* 0x0c201f0000037f89 */ /* 0x000ea200000e0000 */
[----:B-1----:R-:W-:-:S05]  /*4ef0*/  FMNMX.FTZ R4, R2, R4, !PT ;  /* 0x0000000402047209 */ /* 0x002fca0007810000 */
[----:B------:R1:W3:Y:S01]  /*4f00*/  SHFL.BFLY PT, R5, R4, 0x1, 0x1f ;  /* 0x0c201f0004057f89 */ /* 0x0002e200000e0000 */
[----:B--2---:R-:W-:-:S05]  /*4f10*/  FMNMX.FTZ R100, R0, R3, !PT ;  /* 0x0000000300647209 */ /* 0x004fca0007810000 */
.L_x_1226:
[C---:B------:R-:W-:Y:S01]  /*4f20*/  FMUL.FTZ R0, R100.reuse, c[0x0][0x2d0] ;  /* 0x0000b40064007a20 */ /* 0x040fe20000410000 */
[----:B------:R-:W-:Y:S01]  /*4f30*/  FSETP.NEU.FTZ.AND P0, PT, R100, -INF , PT ;  /* 0xff8000006400780b */ /* 0x000fe20003f1d000 */
[----:B------:R-:W-:Y:S01]  /*4f40*/  WARPSYNC 0xffffffff ;  /* 0xffffffff00007948 */ /* 0x000fe20003800000 */
[----:B---3--:R-:W-:Y:S01]  /*4f50*/  FMNMX.FTZ R12, R5, R4, !PT ;  /* 0x00000004050c7209 */ /* 0x008fe20007810000 */
        /* <DEDUP_REMOVED lines=13> */
[----:B--2---:R-:W-:-:S04]  /*5030*/  FFMA.FTZ R2, R10, c[0x0][0x2d0], -R0 ;  /* 0x0000b4000a027a23 */ /* 0x004fc80000010800 */
[----:B------:R2:W-:Y:S01]  /*5040*/  MUFU.EX2 R152, R2 ;  /* 0x0000000200987308 */ /* 0x0005e20000000800 */
[--C-:B---3--:R-:W-:Y:S02]  /*5050*/  FFMA.FTZ R3, R14, c[0x0][0x2d0], -R0.reuse ;  /* 0x0000b4000e037a23 */ /* 0x108fe40000010800 */
[----:B------:R-:W-:-:S05]  /*5060*/  FFMA.FTZ R14, R78, c[0x0][0x2d0], -R0 ;  /* 0x0000b4004e0e7a23 */ /* 0x000fca0000010800 */
[----:B------:R-:W3:Y:S01]  /*5070*/  MUFU.EX2 R156, R3 ;  /* 0x00000003009c7308 */ /* 0x000ee20000000800 */
[----:B--2---:R-:W-:-:S07]  /*5080*/  FMUL.FTZ R2, R12, c[0x0][0x2d0] ;  /* 0x0000b4000c027a20 */ /* 0x004fce0000410000 */
[----:B------:R-:W-:Y:S01]  /*5090*/  MUFU.EX2 R14, R14 ;  /* 0x0000000e000e7308 */ /* 0x000fe20000000800 */
[----:B------:R-:W-:Y:S02]  /*50a0*/  FSEL R2, R2, RZ, P0 ;  /* 0x000000ff02027208 */ /* 0x000fe40000000000 */
[----:B---3--:R-:W-:-:S03]  /*50b0*/  F2FP.PACK_AB R10, R156, R13 ;  /* 0x0000000d9c0a723e */ /* 0x008fc600000000ff */
[----:B------:R-:W-:-:S04]  /*50c0*/  FFMA.FTZ R3, R6, c[0x0][0x2d0], -R2 ;  /* 0x0000b40006037a23 */ /* 0x000fc80000010802 */
[----:B------:R2:W-:Y:S02]  /*50d0*/  MUFU.EX2 R155, R3 ;  /* 0x00000003009b7308 */ /* 0x0005e40000000800 */
[--C-:B--2---:R-:W-:Y:S02]  /*50e0*/  FFMA.FTZ R3, R7, c[0x0][0x2d0], -R2.reuse ;  /* 0x0000b40007037a23 */ /* 0x104fe40000010802 */
[----:B-1----:R-:W1:Y:S04]  /*50f0*/  LDSM.16.MT88.4 R4, [R168] ;  /* 0x00000000a804783b */ /* 0x002e680000004200 */
[----:B------:R2:W3:Y:S02]  /*5100*/  MUFU.EX2 R153, R3 ;  /* 0x0000000300997308 */ /* 0x0004e40000000800 */
[----:B--2---:R-:W-:Y:S01]  /*5110*/  FFMA.FTZ R3, R8, c[0x0][0x2d0], -R2 ;  /* 0x0000b40008037a23 */ /* 0x004fe20000010802 */
[----:B------:R-:W-:-:S02]  /*5120*/  F2FP.PACK_AB R8, R152, R154 ;  /* 0x0000009a9808723e */ /* 0x000fc400000000ff */
[----:B---3--:R-:W-:-:S03]  /*5130*/  F2FP.PACK_AB R9, R153, R155 ;  /* 0x0000009b9909723e */ /* 0x008fc600000000ff */
        /* <DEDUP_REMOVED lines=12> */
[----:B-1----:R-:W-:Y:S01]  /*5200*/  FFMA.FTZ R3, R23, c[0x0][0x2d0], -R0 ;  /* 0x0000b40017037a23 */ /* 0x002fe20000010800 */
[----:B--2---:R-:W-:-:S03]  /*5210*/  F2FP.PACK_AB R4, R215, R183 ;  /* 0x000000b7d704723e */ /* 0x004fc600000000ff */
[----:B------:R1:W-:Y:S02]  /*5220*/  MUFU.EX2 R214, R3 ;  /* 0x0000000300d67308 */ /* 0x0003e40000000800 */
[----:B-1----:R-:W-:Y:S02]  /*5230*/  FFMA.FTZ R3, R24, c[0x0][0x2d0], -R0 ;  /* 0x0000b40018037a23 */ /* 0x002fe40000010800 */
[----:B------:R-:W-:Y:S04]  /*5240*/  HMMA.16816.F32 R24, R8, R6, RZ ;  /* 0x000000060818723c */ /* 0x000fe800000018ff */
[----:B------:R1:W2:Y:S02]  /*5250*/  MUFU.EX2 R219, R3 ;  /* 0x0000000300db7308 */ /* 0x0002a40000000800 */
[----:B-1----:R-:W-:Y:S01]  /*5260*/  FFMA.FTZ R3, R15, c[0x0][0x2d0], -R2 ;  /* 0x0000b4000f037a23 */ /* 0x002fe20000010802 */
[----:B--2---:R-:W-:Y:S01]  /*5270*/  F2FP.PACK_AB R6, R219, R214 ;  /* 0x000000d6db06723e */ /* 0x004fe200000000ff */
[----:B------:R-:W-:-:S04]  /*5280*/  FFMA.FTZ R15, R79, c[0x0][0x2d0], -R0 ;  /* 0x0000b4004f0f7a23 */ /* 0x000fc80000010800 */
[----:B------:R1:W-:Y:S08]  /*5290*/  MUFU.EX2 R213, R3 ;  /* 0x0000000300d57308 */ /* 0x0003f00000000800 */
[----:B------:R-:W-:Y:S01]  /*52a0*/  MUFU.EX2 R15, R15 ;  /* 0x0000000f000f7308 */ /* 0x000fe20000000800 */
[--C-:B-1----:R-:W-:Y:S02]  /*52b0*/  FFMA.FTZ R3, R22, c[0x0][0x2d0], -R2.reuse ;  /* 0x0000b40016037a23 */ /* 0x102fe40000010802 */
[----:B------:R-:W-:Y:S01]  /*52c0*/  HMMA.16816.F32 R20, R8, R40, RZ ;  /* 0x000000280814723c */ /* 0x000fe200000018ff */
[----:B------:R-:W-:Y:S04]  /*52d0*/  LDSM.16.MT88.4 R40, [R168+0x2800] ;  /* 0x00280000a828783b */ /* 0x000fe80000004200 */
        /* <DEDUP_REMOVED lines=16> */
[----:B------:R-:W-:Y:S01]  /*53e0*/  LDSM.16.MT88.4 R56, [R170+0x2000] ;  /* 0x00200000aa38783b */ /* 0x000fe20000004200 */
[----:B------:R2:W-:Y:S06]  /*53f0*/  MUFU.EX2 R172, R3 ;  /* 0x0000000300ac7308 */ /* 0x0005ec0000000800 */
[C---:B------:R-:W-:Y:S08]  /*5400*/  HMMA.16816.F32 R144, R4.reuse, R44, R20 ;  /* 0x0000002c0490723c */ /* 0x040ff00000001814 */
[----:B------:R-:W-:Y:S01]  /*5410*/  HMMA.16816.F32 R140, R4, R46, R16 ;  /* 0x0000002e048c723c */ /* 0x000fe20000001810 */
[----:B------:R-:W5:Y:S01]  /*5420*/  LDSM.16.MT88.4 R44, [R167+0x2800] ;  /* 0x00280000a72c783b */ /* 0x000f620000004200 */
[----:B--2---:R-:W-:-:S04]  /*5430*/  FFMA.FTZ R3, R73, c[0x0][0x2d0], -R0 ;  /* 0x0000b40049037a23 */ /* 0x004fc80000010800 */
[----:B------:R2:W-:Y:S02]  /*5440*/  MUFU.EX2 R177, R3 ;  /* 0x0000000300b17308 */ /* 0x0005e40000000800 */
[----:B-1----:R-:W-:Y:S08]  /*5450*/  HMMA.16816.F32 R20, R8, R52, RZ ;  /* 0x000000340814723c */ /* 0x002ff000000018ff */
[----:B------:R-:W-:Y:S01]  /*5460*/  HMMA.16816.F32 R124, R4, R38, R48 ;  /* 0x00000026047c723c */ /* 0x000fe20000001830 */
[----:B------:R-:W-:Y:S01]  /*5470*/  LDSM.16.MT88.4 R48, [R169+0x2800] ;  /* 0x00280000a930783b */ /* 0x000fe20000004200 */
[----:B--2---:R-:W-:-:S06]  /*5480*/  FFMA.FTZ R3, R72, c[0x0][0x2d0], -R0 ;  /* 0x0000b40048037a23 */ /* 0x004fcc0000010800 */
[C---:B------:R-:W-:Y:S01]  /*5490*/  HMMA.16816.F32 R16, R8.reuse, R54, RZ ;  /* 0x000000360810723c */ /* 0x040fe200000018ff */
[----:B------:R-:W1:Y:S01]  /*54a0*/  LDSM.16.MT88.4 R52, [R170+0x2800] ;  /* 0x00280000aa34783b */ /* 0x000e620000004200 */
[----:B------:R2:W1:Y:S06]  /*54b0*/  MUFU.EX2 R180, R3 ;  /* 0x0000000300b47308 */ /* 0x00046c0000000800 */
[----:B------:R-:W-:Y:S08]  /*54c0*/  HMMA.16816.F32 R36, R8, R64, RZ ;  /* 0x000000400824723c */ /* 0x000ff000000018ff */
[----:B---3--:R-:W-:Y:S01]  /*54d0*/  HMMA.16816.F32 R108, R4, R28, R20 ;  /* 0x0000001c046c723c */ /* 0x008fe20000001814 */
[----:B--2---:R-:W-:-:S04]  /*54e0*/  FFMA.FTZ R3, R70, c[0x0][0x2d0], -R2 ;  /* 0x0000b40046037a23 */ /* 0x004fc80000010802 */
[----:B------:R2:W-:Y:S03]  /*54f0*/  MUFU.EX2 R162, R3 ;  /* 0x0000000300a27308 */ /* 0x0005e60000000800 */
[C---:B------:R-:W-:Y:S01]  /*5500*/  HMMA.16816.F32 R32, R8.reuse, R66, RZ ;  /* 0x000000420820723c */ /* 0x040fe200000018ff */
[----:B------:R-:W3:Y:S07]  /*5510*/  LDSM.16.MT88.4 R64, [R167+0x4000] ;  /* 0x00400000a740783b */ /* 0x000eee0000004200 */
[----:B----4-:R-:W-:Y:S01]  /*5520*/  HMMA.16816.F32 R20, R8, R24, RZ ;  /* 0x000000180814723c */ /* 0x010fe200000018ff */
[----:B--2---:R-:W-:-:S07]  /*5530*/  FFMA.FTZ R3, R68, c[0x0][0x2d0], -R2 ;  /* 0x0000b40044037a23 */ /* 0x004fce0000010802 */
[C---:B------:R-:W-:Y:S08]  /*5540*/  HMMA.16816.F32 R136, R4.reuse, R30, R16 ;  /* 0x0000001e0488723c */ /* 0x040ff00000001810 */
[----:B-----5:R-:W-:Y:S01]  /*5550*/  HMMA.16816.F32 R128, R4, R44, R36 ;  /* 0x0000002c0480723c */ /* 0x020fe20000001824 */
[----:B------:R-:W2:Y:S07]  /*5560*/  LDSM.16.MT88.4 R36, [R168+0x4000] ;  /* 0x00400000a824783b */ /* 0x000eae0000004200 */
[C---:B------:R-:W-:Y:S08]  /*5570*/  HMMA.16816.F32 R28, R8.reuse, R58, RZ ;  /* 0x0000003a081c723c */ /* 0x040ff000000018ff */
[----:B------:R-:W-:Y:S08]  /*5580*/  HMMA.16816.F32 R16, R8, R26, RZ ;  /* 0x0000001a0810723c */ /* 0x000ff000000018ff */
[C---:B------:R-:W-:Y:S01]  /*5590*/  HMMA.16816.F32 R112, R4.reuse, R46, R32 ;  /* 0x0000002e0470723c */ /* 0x040fe20000001820 */
[----:B------:R-:W4:Y:S07]  /*55a0*/  LDSM.16.MT88.4 R44, [R167+0x4800] ;  /* 0x00480000a72c783b */ /* 0x000f2e0000004200 */
[----:B------:R-:W-:Y:S08]  /*55b0*/  HMMA.16816.F32 R120, R4, R40, R20 ;  /* 0x000000280478723c */ /* 0x000ff00000001814 */
[C---:B------:R-:W-:Y:S08]  /*55c0*/  HMMA.16816.F32 R20, R8.reuse, R62, RZ ;  /* 0x0000003e0814723c */ /* 0x040ff000000018ff */
[----:B------:R-:W-:Y:S08]  /*55d0*/  HMMA.16816.F32 R32, R8, R56, RZ ;  /* 0x000000380820723c */ /* 0x000ff000000018ff */
[C---:B-1----:R-:W-:Y:S01]  /*55e0*/  HMMA.16816.F32 R92, R4.reuse, R54, R28 ;  /* 0x00000036045c723c */ /* 0x042fe2000000181c */
[----:B------:R-:W1:Y:S07]  /*55f0*/  LDSM.16.MT88.4 R28, [R168+0x4800] ;  /* 0x00480000a81c783b */ /* 0x000e6e0000004200 */
[----:B------:R-:W-:Y:S08]  /*5600*/  HMMA.16816.F32 R104, R4, R42, R16 ;  /* 0x0000002a0468723c */ /* 0x000ff00000001810 */
[----:B---3--:R-:W-:Y:S08]  /*5610*/  HMMA.16816.F32 R16, R8, R64, RZ ;  /* 0x000000400810723c */ /* 0x008ff000000018ff */
[C---:B------:R-:W-:Y:S08]  /*5620*/  HMMA.16816.F32 R84, R4.reuse, R50, R20 ;  /* 0x000000320454723c */ /* 0x040ff00000001814 */
[----:B------:R-:W-:Y:S01]  /*5630*/  HMMA.16816.F32 R96, R4, R52, R32 ;  /* 0x000000340460723c */ /* 0x000fe20000001820 */
[----:B------:R-:W3:Y:S07]  /*5640*/  LDSM.16.MT88.4 R32, [R170+0x4000] ;  /* 0x00400000aa20783b */ /* 0x000eee0000004200 */
[C---:B--2---:R-:W-:Y:S08]  /*5650*/  HMMA.16816.F32 R20, R8.reuse, R36, RZ ;  /* 0x000000240814723c */ /* 0x044ff000000018ff */
[----:B------:R-:W-:Y:S08]  /*5660*/  HMMA.16816.F32 R24, R8, R60, RZ ;  /* 0x0000003c0818723c */ /* 0x000ff000000018ff */
[----:B----4-:R-:W-:Y:S08]  /*5670*/  HMMA.16816.F32 R80, R4, R44, R16 ;  /* 0x0000002c0450723c */ /* 0x010ff00000001810 */
[----:B------:R-:W-:Y:S08]  /*5680*/  HMMA.16816.F32 R16, R8, R38, RZ ;  /* 0x000000260810723c */ /* 0x000ff000000018ff */
[C---:B-1----:R-:W-:Y:S01]  /*5690*/  HMMA.16816.F32 R56, R4.reuse, R28, R20 ;  /* 0x0000001c0438723c */ /* 0x042fe20000001814 */
[----:B------:R-:W1:Y:S07]  /*56a0*/  LDSM.16.MT88.4 R20, [R170+0x4800] ;  /* 0x00480000aa14783b */ /* 0x000e6e0000004200 */
[----:B------:R-:W-:Y:S08]  /*56b0*/  HMMA.16816.F32 R88, R4, R48, R24 ;  /* 0x000000300458723c */ /* 0x000ff00000001818 */
[----:B------:R-:W-:Y:S08]  /*56c0*/  HMMA.16816.F32 R24, R8, R66, RZ ;  /* 0x000000420818723c */ /* 0x000ff000000018ff */
[----:B------:R-:W-:Y:S08]  /*56d0*/  HMMA.16816.F32 R48, R4, R30, R16 ;  /* 0x0000001e0430723c */ /* 0x000ff00000001810 */
[----:B---3--:R-:W-:Y:S08]  /*56e0*/  HMMA.16816.F32 R16, R8, R32, RZ ;  /* 0x000000200810723c */ /* 0x008ff000000018ff */
[C---:B------:R-:W-:Y:S11]  /*56f0*/  HMMA.16816.F32 R64, R4.reuse, R46, R24 ;  /* 0x0000002e0440723c */ /* 0x040ff60000001818 */
[----:B------:R-:W-:Y:S05]  /*5700*/  @!UPT UIADD3 URZ, URZ, URZ, URZ ;  /* 0x0000003f3f3ff290 */ /* 0x000fea000fffe03f */
[----:B-1----:R-:W-:Y:S08]  /*5710*/  HMMA.16816.F32 R44, R4, R20, R16 ;  /* 0x00000014042c723c */ /* 0x002ff00000001810 */
[----:B------:R-:W-:Y:S11]  /*5720*/  HMMA.16816.F32 R16, R8, R34, RZ ;  /* 0x000000220810723c */ /* 0x000ff600000018ff */
[----:B------:R-:W-:Y:S11]  /*5730*/  @!UPT UIADD3 URZ, URZ, URZ, URZ ;  /* 0x0000003f3f3ff290 */ /* 0x000ff6000fffe03f */
[----:B------:R-:W-:Y:S02]  /*5740*/  @!UPT UIADD3 URZ, URZ, URZ, URZ ;  /* 0x0000003f3f3ff290 */ /* 0x000fe4000fffe03f */
[----:B------:R-:W-:Y:S01]  /*5750*/  HMMA.16816.F32 R36, R4, R22, R16 ;  /* 0x000000160424723c */ /* 0x000fe20000001810 */
[----:B------:R-:W1:Y:S07]  /*5760*/  LDSM.16.MT88.4 R16, [R169+0x4000] ;  /* 0x00400000a910783b */ /* 0x000e6e0000004200 */
[C---:B-1----:R-:W-:Y:S08]  /*5770*/  HMMA.16816.F32 R20, R8.reuse, R16, RZ ;  /* 0x000000100814723c */ /* 0x042ff000000018ff */
[----:B------:R-:W-:Y:S01]  /*5780*/  HMMA.16816.F32 R8, R8, R18, RZ ;  /* 0x000000120808723c */ /* 0x000fe200000018ff */
[----:B------:R-:W1:Y:S11]  /*5790*/  LDSM.16.MT88.4 R16, [R169+0x4800] ;  /* 0x00480000a910783b */ /* 0x000e760000004200 */
[----:B------:R-:W-:Y:S04]  /*57a0*/  @!UPT UIADD3 URZ, URZ, URZ, URZ ;  /* 0x0000003f3f3ff290 */ /* 0x000fe8000fffe03f */
[C---:B-1----:R-:W-:Y:S01]  /*57b0*/  HMMA.16816.F32 R24, R4.reuse, R16, R20 ;  /* 0x000000100418723c */ /* 0x042fe20000001814 */
[----:B------:R1:W2:Y:S06]  /*57c0*/  MUFU.EX2 R22, R3 ;  /* 0x0000000300167308 */ /* 0x0002ac0000000800 */
[----:B------:R-:W-:Y:S01]  /*57d0*/  FADD.FTZ R21, R155, R153 ;  /* 0x000000999b157221 */ /* 0x000fe20000010000 */
[----:B------:R-:W-:Y:S01]  /*57e0*/  HMMA.16816.F32 R16, R4, R18, R8 ;  /* 0x000000120410723c */ /* 0x000fe20000001808 */
[----:B------:R-:W3:Y:S06]  /*57f0*/  LDSM.16.MT88.4 R8, [R167+0x1000] ;  /* 0x00100000a708783b */ /* 0x000eec0000004200 */
[----:B------:R-:W-:Y:S01]  /*5800*/  FADD.FTZ R4, R154, R152 ;  /* 0x000000989a047221 */ /* 0x000fe20000010000 */
[----:B------:R-:W-:Y:S01]  /*5810*/  F2FP.PACK_AB R6, R180, R177 ;  /* 0x000000b1b406723e */ /* 0x000fe200000000ff */
[----:B-1----:R-:W-:Y:S01]  /*5820*/  FFMA.FTZ R3, R71, c[0x0][0x2d0], -R2 ;  /* 0x0000b40047037a23 */ /* 0x002fe20000010802 */
[----:B--2---:R-:W-:-:S03]  /*5830*/  F2FP.PACK_AB R5, R22, R162 ;  /* 0x000000a21605723e */ /* 0x004fc600000000ff */
[----:B------:R1:W-:Y:S02]  /*5840*/  MUFU.EX2 R23, R3 ;  /* 0x0000000300177308 */ /* 0x0003e40000000800 */
[----:B-1----:R-:W-:-:S06]  /*5850*/  FFMA.FTZ R3, R69, c[0x0][0x2d0], -R2 ;  /* 0x0000b40045037a23 */ /* 0x002fcc0000010802 */
[----:B------:R1:W2:Y:S02]  /*5860*/  MUFU.EX2 R171, R3 ;  /* 0x0000000300ab7308 */ /* 0x0002a40000000800 */
[----:B-1----:R-:W-:Y:S01]  /*5870*/  FADD.FTZ R3, R13, R4 ;  /* 0x000000040d037221 */ /* 0x002fe20000010000 */
[----:B------:R-:W-:Y:S01]  /*5880*/  F2FP.PACK_AB R4, R172, R163 ;  /* 0x000000a3ac04723e */ /* 0x000fe200000000ff */
[--C-:B------:R-:W-:Y:S01]  /*5890*/  FFMA.FTZ R13, R77, c[0x0][0x2d0], -R0.reuse ;  /* 0x0000b4004d0d7a23 */ /* 0x100fe20000010800 */
[----:B--2---:R-:W-:Y:S01]  /*58a0*/  F2FP.PACK_AB R7, R171, R23 ;  /* 0x00000017ab07723e */ /* 0x004fe200000000ff */
[----:B------:R-:W-:Y:S02]  /*58b0*/  FFMA.FTZ R0, R76, c[0x0][0x2d0], -R0 ;  /* 0x0000b4004c007a23 */ /* 0x000fe40000010800 */
[----:B------:R-:W-:Y:S02]  /*58c0*/  FADD.FTZ R20, R156, R3 ;  /* 0x000000039c147221 */ /* 0x000fe40000010000 */
[----:B------:R1:W-:Y:S01]  /*58d0*/  MUFU.EX2 R185, R0 ;  /* 0x0000000000b97308 */ /* 0x0003e20000000800 */
[--C-:B------:R-:W-:Y:S01]  /*58e0*/  FFMA.FTZ R3, R102, c[0x0][0x2d0], -R2.reuse ;  /* 0x0000b40066037a23 */ /* 0x100fe20000010802 */
[C---:B---3--:R-:W-:Y:S06]  /*58f0*/  HMMA.16816.F32 R132, R4.reuse, R8, R132 ;  /* 0x000000080484723c */ /* 0x048fec0000001884 */
[----:B------:R-:W2:Y:S02]  /*5900*/  MUFU.EX2 R13, R13 ;  /* 0x0000000d000d7308 */ /* 0x000ea40000000800 */
[----:B------:R-:W-:Y:S01]  /*5910*/  HMMA.16816.F32 R28, R4, R10, R124 ;  /* 0x0000000a041c723c */ /* 0x000fe2000000187c */
[----:B------:R-:W3:Y:S01]  /*5920*/  LDSM.16.MT88.4 R8, [R168+0x1000] ;  /* 0x00100000a808783b */ /* 0x000ee20000004200 */
[----:B-1----:R-:W-:-:S06]  /*5930*/  FFMA.FTZ R0, R161, c[0x0][0x2d0], -R2 ;  /* 0x0000b400a1007a23 */ /* 0x002fcc0000010802 */
[C---:B---3--:R-:W-:Y:S08]  /*5940*/  HMMA.16816.F32 R124, R4.reuse, R8, R148 ;  /* 0x00000008047c723c */ /* 0x048ff00000001894 */
        /* <DEDUP_REMOVED lines=16> */
[----:B------:R-:W1:Y:S04]  /*5a50*/  LDSM.16.MT88.4 R8, [R170+0x3000] ;  /* 0x00300000aa08783b */ /* 0x000e680000004200 */
[----:B------:R-:W-:Y:S03]  /*5a60*/  LDSM.16.MT88.4 R104, [R169+0x1800] ;  /* 0x00180000a968783b */ /* 0x000fe60000004200 */
[C---:B-1----:R-:W-:Y:S07]  /*5a70*/  HMMA.16816.F32 R156, R4.reuse, R8, R96 ;  /* 0x00000008049c723c */ /* 0x042fee0000001860 */
[----:B------:R-:W-:Y:S01]  /*5a80*/  F2FP.PACK_AB R96, R14, R15 ;  /* 0x0000000f0e60723e */ /* 0x000fe200000000ff */
[----:B------:R-:W-:Y:S01]  /*5a90*/  HMMA.16816.F32 R148, R4, R10, R92 ;  /* 0x0000000a0494723c */ /* 0x000fe2000000185c */
[----:B------:R-:W1:Y:S01]  /*5aa0*/  LDSM.16.MT88.4 R8, [R169+0x3000] ;  /* 0x00300000a908783b */ /* 0x000e620000004200 */
[----:B--2---:R-:W-:-:S06]  /*5ab0*/  F2FP.PACK_AB R98, R185, R13 ;  /* 0x0000000db962723e */ /* 0x004fcc00000000ff */
        /* <DEDUP_REMOVED lines=18> */
[----:B------:R-:W-:Y:S06]  /*5be0*/  MUFU.EX2 R8, R3 ;  /* 0x0000000300087308 */ /* 0x000fec0000000800 */
[----:B------:R-:W-:-:S02]  /*5bf0*/  FADD.FTZ R4, R184, R21 ;  /* 0x00000015b8047221 */ /* 0x000fc40000010000 */
[--C-:B-1----:R-:W-:Y:S02]  /*5c00*/  FFMA.FTZ R0, R160, c[0x0][0x2d0], -R2.reuse ;  /* 0x0000b400a0007a23 */ /* 0x102fe40000010802 */
[----:B------:R-:W-:Y:S02]  /*5c10*/  FFMA.FTZ R2, R101, c[0x0][0x2d0], -R2 ;  /* 0x0000b40065027a23 */ /* 0x000fe40000010802 */
[----:B------:R-:W-:Y:S01]  /*5c20*/  FADD.FTZ R4, R186, R4 ;  /* 0x00000004ba047221 */ /* 0x000fe20000010000 */
[----:B------:R-:W1:Y:S08]  /*5c30*/  MUFU.EX2 R10, R0 ;  /* 0x00000000000a7308 */ /* 0x000e700000000800 */
[----:B------:R-:W2:Y:S01]  /*5c40*/  MUFU.EX2 R186, R2 ;  /* 0x0000000200ba7308 */ /* 0x000ea20000000800 */
[----:B-1----:R-:W-:Y:S01]  /*5c50*/  F2FP.PACK_AB R97, R10, R9 ;  /* 0x000000090a61723e */ /* 0x002fe200000000ff */
[----:B------:R-:W-:-:S04]  /*5c60*/  FADD.FTZ R0, R183, R20 ;  /* 0x00000014b7007221 */ /* 0x000fc80000010000 */
[----:B------:R-:W-:Y:S01]  /*5c70*/  FADD.FTZ R0, R215, R0 ;  /* 0x00000000d7007221 */ /* 0x000fe20000010000 */
[----:B--2---:R-:W-:Y:S01]  /*5c80*/  F2FP.PACK_AB R99, R186, R8 ;  /* 0x00000008ba63723e */ /* 0x004fe200000000ff */
[----:B------:R-:W-:Y:S02]  /*5c90*/  FADD.FTZ R2, R213, R4 ;  /* 0x00000004d5027221 */ /* 0x000fe40000010000 */
[----:B------:R-:W-:Y:S01]  /*5ca0*/  LDSM.16.MT88.4 R4, [R169+0x5800] ;  /* 0x00580000a904783b */ /* 0x000fe20000004200 */
[----:B------:R-:W-:Y:S02]  /*5cb0*/  FADD.FTZ R0, R214, R0 ;  /* 0x00000000d6007221 */ /* 0x000fe40000010000 */
[----:B------:R-:W-:Y:S01]  /*5cc0*/  FADD.FTZ R2, R192, R2 ;  /* 0x00000002c0027221 */ /* 0x000fe20000010000 */
[----:B------:R-:W-:Y:S01]  /*5cd0*/  HMMA.16816.F32 R116, R96, R112, R116 ;  /* 0x000000706074723c */ /* 0x000fe20000001874 */
[----:B------:R-:W-:Y:S02]  /*5ce0*/  FADD.FTZ R0, R219, R0 ;  /* 0x00000000db007221 */ /* 0x000fe40000010000 */
[----:B------:R-:W-:-:S04]  /*5cf0*/  FADD.FTZ R2, R217, R2 ;  /* 0x00000002d9027221 */ /* 0x000fc80000010000 */
[----:B------:R-:W-:Y:S01]  /*5d00*/  FADD.FTZ R3, R218, R2 ;  /* 0x00000002da037221 */ /* 0x000fe20000010000 */
[----:B------:R-:W-:Y:S01]  /*5d10*/  HMMA.16816.F32 R112, R96, R114, R40 ;  /* 0x000000726070723c */ /* 0x000fe20000001828 */
[----:B------:R-:W1:Y:S01]  /*5d20*/  LDSM.16.MT88.4 R40, [R167+0x3800] ;  /* 0x00380000a728783b */ /* 0x000e620000004200 */
[----:B------:R-:W-:-:S06]  /*5d30*/  @P4 IMAD.HI.U32 R2, R205, c[0x0][0x2c8], RZ ;  /* 0x0000b200cd024a27 */ /* 0x000fcc00078e00ff */
[C---:B------:R-:W-:Y:S01]  /*5d40*/  HMMA.16816.F32 R44, R96.reuse, R48, R72 ;  /* 0x00000030602c723c */ /* 0x040fe20000001848 */
[----:B------:R-:W2:Y:S07]  /*5d50*/  LDSM.16.MT88.4 R72, [R167+0x5800] ;  /* 0x00580000a748783b */ /* 0x000eae0000004200 */
[C---:B------:R-:W-:Y:S08]  /*5d60*/  HMMA.16816.F32 R108, R96.reuse, R104, R108 ;  /* 0x00000068606c723c */ /* 0x040ff0000000186c */
[C---:B------:R-:W-:Y:S08]  /*5d70*/  HMMA.16816.F32 R104, R96.reuse, R106, R52 ;  /* 0x0000006a6068723c */ /* 0x040ff00000001834 */
[C---:B------:R-:W-:Y:S08]  /*5d80*/  HMMA.16816.F32 R48, R96.reuse, R50, R76 ;  /* 0x000000326030723c */ /* 0x040ff0000000184c */
[C---:B------:R-:W-:Y:S08]  /*5d90*/  HMMA.16816.F32 R132, R96.reuse, R128, R132 ;  /* 0x000000806084723c */ /* 0x040ff00000001884 */
[C---:B-1----:R-:W-:Y:S08]  /*5da0*/  HMMA.16816.F32 R36, R96.reuse, R40, R60 ;  /* 0x000000286024723c */ /* 0x042ff0000000183c */
[C---:B------:R-:W-:Y:S08]  /*5db0*/  HMMA.16816.F32 R60, R96.reuse, R64, R140 ;  /* 0x00000040603c723c */ /* 0x040ff0000000188c */
[C---:B------:R-:W-:Y:S01]  /*5dc0*/  HMMA.16816.F32 R64, R96.reuse, R66, R88 ;  /* 0x000000426040723c */ /* 0x040fe20000001858 */
[----:B------:R-:W1:Y:S07]  /*5dd0*/  LDSM.16.MT88.4 R88, [R170+0x5800] ;  /* 0x00580000aa58783b */ /* 0x000e6e0000004200 */
[C---:B------:R-:W-:Y:S08]  /*5de0*/  HMMA.16816.F32 R40, R96.reuse, R42, R68 ;  /* 0x0000002a6028723c */ /* 0x040ff00000001844 */
[C---:B--2---:R-:W-:Y:S08]  /*5df0*/  HMMA.16816.F32 R68, R96.reuse, R72, R84 ;  /* 0x000000486044723c */ /* 0x044ff00000001854 */
[C---:B------:R-:W-:Y:S01]  /*5e00*/  HMMA.16816.F32 R72, R96.reuse, R74, R80 ;  /* 0x0000004a6048723c */ /* 0x040fe20000001850 */
[----:B------:R-:W2:Y:S07]  /*5e10*/  LDSM.16.MT88.4 R80, [R168+0x5800] ;  /* 0x00580000a850783b */ /* 0x000eae0000004200 */
[C---:B------:R-:W-:Y:S08]  /*5e20*/  HMMA.16816.F32 R124, R96.reuse, R120, R124 ;  /* 0x00000078607c723c */ /* 0x040ff0000000187c */
[C---:B------:R-:W-:Y:S08]  /*5e30*/  HMMA.16816.F32 R52, R96.reuse, R56, R156 ;  /* 0x000000386034723c */ /* 0x040ff0000000189c */
[C---:B-1----:R-:W-:Y:S08]  /*5e40*/  HMMA.16816.F32 R84, R96.reuse, R88, R136 ;  /* 0x000000586054723c */ /* 0x042ff00000001888 */
[C---:B------:R-:W-:Y:S08]  /*5e50*/  HMMA.16816.F32 R88, R96.reuse, R90, R92 ;  /* 0x0000005a6058723c */ /* 0x040ff0000000185c */
[C---:B------:R-:W-:Y:S07]  /*5e60*/  HMMA.16816.F32 R92, R96.reuse, R4, R24 ;  /* 0x00000004605c723c */ /* 0x040fee0000001818 */
[----:B------:R-:W-:Y:S01]  /*5e70*/  FADD.FTZ R4, R163, R0 ;  /* 0x00000000a3047221 */ /* 0x000fe20000010000 */
[----:B------:R-:W-:Y:S01]  /*5e80*/  MOV R0, R205 ;  /* 0x000000cd00007202 */ /* 0x000fe20000000f00 */
[----:B--2---:R-:W-:Y:S01]  /*5e90*/  HMMA.16816.F32 R76, R96, R80, R152 ;  /* 0x00000050604c723c */ /* 0x004fe20000001898 */
[----:B------:R-:W-:Y:S01]  /*5ea0*/  @P4 SHF.R.U32.HI R0, RZ, c[0x0][0x2cc], R2 ;  /* 0x0000b300ff004a19 */ /* 0x000fe20000011602 */
[----:B------:R-:W-:-:S02]  /*5eb0*/  FADD.FTZ R2, R162, R3 ;  /* 0x00000003a2027221 */ /* 0x000fc40000010000 */
[----:B------:R-:W-:Y:S01]  /*5ec0*/  FADD.FTZ R4, R172, R4 ;  /* 0x00000004ac047221 */ /* 0x000fe20000010000 */
[----:B------:R-:W-:Y:S01]  /*5ed0*/  IADD3 R0, R0, R203, -R204 ;  /* 0x000000cb00007210 */ /* 0x000fe20007ffe8cc */
[----:B------:R-:W-:Y:S02]  /*5ee0*/  FADD.FTZ R2, R22, R2 ;  /* 0x0000000216027221 */ /* 0x000fe40000010000 */
[----:B------:R-:W-:Y:S01]  /*5ef0*/  FADD.FTZ R4, R177, R4 ;  /* 0x00000004b1047221 */ /* 0x000fe20000010000 */
[----:B------:R-:W-:Y:S01]  /*5f00*/  SHF.R.S32.HI R5, RZ, 0x1f, R0 ;  /* 0x0000001fff057819 */ /* 0x000fe20000011400 */
[----:B------:R-:W-:Y:S01]  /*5f10*/  FADD.FTZ R3, R23, R2 ;  /* 0x0000000217037221 */ /* 0x000fe20000010000 */
[C---:B------:R-:W-:Y:S01]  /*5f20*/  HMMA.16816.F32 R128, R96.reuse, R130, R28 ;  /* 0x000000826080723c */ /* 0x040fe2000000181c */
[----:B------:R-:W-:Y:S01]  /*5f30*/  FADD.FTZ R2, R180, R4 ;  /* 0x00000004b4027221 */ /* 0x000fe20000010000 */
[----:B------:R-:W-:Y:S01]  /*5f40*/  LEA.HI R5, R5, R0, RZ, 0x6 ;  /* 0x0000000005057211 */ /* 0x000fe200078f30ff */
[----:B------:R-:W-:Y:S01]  /*5f50*/  FADD.FTZ R0, R171, R3 ;  /* 0x00000003ab007221 */ /* 0x000fe20000010000 */
[----:B------:R-:W-:Y:S01]  /*5f60*/  IADD3 R180, R209, -0x2, RZ ;  /* 0xfffffffed1b47810 */ /* 0x000fe20007ffe0ff */
[----:B------:R-:W-:Y:S01]  /*5f70*/  FADD.FTZ R2, R15, R2 ;  /* 0x000000020f027221 */ /* 0x000fe20000010000 */
[----:B------:R-:W-:Y:S01]  /*5f80*/  SHF.R.S32.HI R3, RZ, 0x6, R5 ;  /* 0x00000006ff037819 */ /* 0x000fe20000011405 */
[----:B------:R-:W-:Y:S01]  /*5f90*/  FADD.FTZ R0, R9, R0 ;  /* 0x0000000009007221 */ /* 0x000fe20000010000 */
[----:B------:R-:W-:Y:S01]  /*5fa0*/  HMMA.16816.F32 R120, R96, R122, R32 ;  /* 0x0000007a6078723c */ /* 0x000fe20000001820 */
[----:B------:R-:W-:Y:S01]  /*5fb0*/  FADD.FTZ R2, R14, R2 ;  /* 0x000000020e027221 */ /* 0x000fe20000010000 */
[----:B------:R-:W-:Y:S01]  /*5fc0*/  IMNMX R192, R189, R3, !PT ;  /* 0x00000003bdc07217 */ /* 0x000fe20007800200 */
[----:B------:R-:W-:-:S02]  /*5fd0*/  FADD.FTZ R0, R10, R0 ;  /* 0x000000000a007221 */ /* 0x000fc40000010000 */
[----:B------:R-:W-:Y:S01]  /*5fe0*/  FADD.FTZ R2, R13, R2 ;  /* 0x000000020d027221 */ /* 0x000fe20000010000 */
[----:B------:R-:W-:Y:S01]  /*5ff0*/  ISETP.GE.AND P0, PT, R180, R192, PT ;  /* 0x000000c0b400720c */ /* 0x000fe20003f06270 */
[----:B------:R-:W-:Y:S01]  /*6000*/  FADD.FTZ R0, R8, R0 ;  /* 0x0000000008007221 */ /* 0x000fe20000010000 */
[----:B------:R-:W-:Y:S01]  /*6010*/  HMMA.16816.F32 R56, R96, R58, R148 ;  /* 0x0000003a6038723c */ /* 0x000fe20000001894 */
[----:B------:R-:W-:Y:S02]  /*6020*/  FADD.FTZ R185, R185, R2 ;  /* 0x00000002b9b97221 */ /* 0x000fe40000010000 */
[----:B------:R-:W-:-:S05]  /*6030*/  FADD.FTZ R186, R186, R0 ;  /* 0x00000000baba7221 */ /* 0x000fca0000010000 */
[C---:B------:R-:W-:Y:S08]  /*6040*/  HMMA.16816.F32 R80, R96.reuse, R82, R144 ;  /* 0x000000526050723c */ /* 0x040ff00000001890 */
[----:B------:R-:W-:Y:S01]  /*6050*/  HMMA.16816.F32 R96, R96, R6, R16 ;  /* 0x000000066060723c */ /* 0x000fe20000001810 */
[----:B------:R-:W-:Y:S03]  /*6060*/  @!UPT UIADD3 URZ, URZ, URZ, URZ ;  /* 0x0000003f3f3ff290 */ /* 0x000fe6000fffe03f */
[----:B------:R-:W-:Y:S11]  /*6070*/  @!P0 BRA `(.L_x_1130) ;  /* 0x000036b000008947 */ /* 0x000ff60003800000 */
[----:B------:R-:W-:Y:S02]  /*6080*/  MOV R102, R12 ;  /* 0x0000000c00667202 */ /* 0x000fe40000000f00 */
[----:B------:R-:W-:-:S07]  /*6090*/  MOV R101, R100 ;  /* 0x0000006400657202 */ /* 0x000fce0000000f00 */
.L_x_1141:
        /* <DEDUP_REMOVED lines=16> */
[C---:B------:R-:W-:Y:S01]  /*61a0*/  IMAD.WIDE.U32 R2, R181.reuse, c[0x0][0x208], RZ ;  /* 0x00008200b5027a25 */ /* 0x040fe200078e00ff */
        /* <DEDUP_REMOVED lines=23> */
.L_x_1227:
[----:B------:R-:W-:-:S05]  /*6320*/  BRA.DIV ~URZ, `(.L_x_1134) ;  /* 0x0000c1327f007947 */ /* 0x000fca000b800000 */
[----:B------:R-:W5:Y:S01]  /*6330*/  SHFL.IDX PT, R0, R12, RZ, 0x181f ;  /* 0x00181fff0c007589 */ /* 0x000f6200000e0000 */
[----:B------:R-:W-:Y:S02]  /*6340*/  ISETP.GE.AND P5, PT, R182, c[0x0][0x1d4], PT ;  /* 0x00007500b6007a0c */ /* 0x000fe40003fa6270 */
[----:B------:R-:W-:Y:S02]  /*6350*/  ISETP.GE.AND P2, PT, R187, c[0x0][0x1d4], PT ;  /* 0x00007500bb007a0c */ /* 0x000fe40003f46270 */
[C---:B-----5:R-:W-:Y:S02]  /*6360*/  IADD3 R2, P0, R0.reuse, R20, RZ ;  /* 0x0000001400027210 */ /* 0x060fe40007f1e0ff */
[----:B------:R-:W-:Y:S03]  /*6370*/  IADD3 R6, P6, R0, R21, RZ ;  /* 0x0000001500067210 */ /* 0x000fe60007fde0ff */
[----:B---3--:R-:W-:Y:S01]  /*6380*/  IMAD.X R3, R4, 0x1, R13, P0 ;  /* 0x0000000104037824 */ /* 0x008fe200000e060d */
        /* <DEDUP_REMOVED lines=14> */
.L_x_1228:
[C---:B--23--:R-:W-:Y:S02]  /*6470*/  IADD3 R2, -R5.reuse, 0x10, RZ ;  /* 0x0000001005027810 */ /* 0x04cfe40007ffe1ff */
[----:B------:R-:W-:Y:S02]  /*6480*/  ISETP.NE.U32.AND P5, PT, R5, RZ, PT ;  /* 0x000000ff0500720c */ /* 0x000fe40003fa5070 */
[----:B------:R-:W-:Y:S02]  /*6490*/  LOP3.LUT R2, R2, 0xf, RZ, 0xc0, !PT ;  /* 0x0000000f02027812 */ /* 0x000fe400078ec0ff */
[----:B------:R-:W-:Y:S02]  /*64a0*/  ISETP.NE.U32.AND P6, PT, R6, RZ, PT ;  /* 0x000000ff0600720c */ /* 0x000fe40003fc5070 */
        /* <DEDUP_REMOVED lines=15> */
[----:B------:R-:W-:Y:S05]  /*65a0*/  IADD3.X R3, RZ, R4, R15, P2, P0 ;  /* 0x00000004ff037210 */ /* 0x000fea00017e040f */
[----:B------:R2:W-:Y:S04]  /*65b0*/  LDGSTS.E.BYPASS.LTC128B.128.ZFILL [R179+0x5100], [R2.64], P5 ;  /* 0x0510000002b37fae */ /* 0x0005e8000a941d46 */
.L_x_1132:
[----:B------:R-:W-:Y:S05]  /*65c0*/  BSYNC B0 ;  /* 0x0000000000007941 */ /* 0x000fea0003800000 */
.L_x_1131:
        /* <DEDUP_REMOVED lines=223> */
[----:B------:R-:W-:Y:S01]  /*73c0*/  IMAD.SHL.U32 R22, R188, 0x2, RZ ;  /* 0x00000002bc167824 */ /* 0x000fe200078e00ff */
[----:B------:R-:W-:Y:S01]  /*73d0*/  IADD3 R2, R2, -0x40, R190 ;  /* 0xffffffc002027810 */ /* 0x000fe20007ffe0be */
[C---:B------:R-:W-:Y:S01]  /*73e0*/  IMAD.SHL.U32 R21, R187.reuse, 0x2, RZ ;  /* 0x00000002bb157824 */ /* 0x040fe200078e00ff */
        /* <DEDUP_REMOVED lines=30> */
.L_x_1229:
[----:B------:R-:W-:-:S05]  /*75d0*/  BRA.DIV ~URZ, `(.L_x_1138) ;  /* 0x0000b1327f007947 */ /* 0x000fca000b800000 */
[----:B------:R-:W4:Y:S01]  /*75e0*/  SHFL.IDX PT, R0, R8, RZ, 0x181f ;  /* 0x00181fff08007589 */ /* 0x000f2200000e0000 */
[----:B------:R-:W-:Y:S02]  /*75f0*/  ISETP.GE.AND P5, PT, R182, c[0x0][0x1d4], PT ;  /* 0x00007500b6007a0c */ /* 0x000fe40003fa6270 */
[----:B------:R-:W-:Y:S02]  /*7600*/  ISETP.GE.AND P2, PT, R187, c[0x0][0x1d4], PT ;  /* 0x00007500bb007a0c */ /* 0x000fe40003f46270 */
[C---:B----4-:R-:W-:Y:S02]  /*7610*/  IADD3 R2, P0, R0.reuse, R20, RZ ;  /* 0x0000001400027210 */ /* 0x050fe40007f1e0ff */
        /* <DEDUP_REMOVED lines=10> */
[----:B----4-:R-:W-:Y:S01]  /*76c0*/  SEL R6, RZ, 0x10, P2 ;  /* 0x00000010ff067807 */ /* 0x010fe20001000000 */
[----:B------:R-:W-:Y:S01]  /*76d0*/  IMAD.X R3, R4, 0x1, R11, P6 ;  /* 0x0000000104037824 */ /* 0x000fe200030e060b */
[----:B------:R-:W-:Y:S01]  /*76e0*/  SEL R7, RZ, 0x10, P0 ;  /* 0x00000010ff077807 */ /* 0x000fe20000000000 */
[----:B------:R4:W2:Y:S04]  /*76f0*/  SHFL.IDX PT, R4, R5, 0x1, 0x181f ;  /* 0x00381f0005047f89 */ /* 0x0008a800000e0000 */
[----:B------:R1:W-:Y:S01]  /*7700*/  LDGSTS.E.BYPASS.LTC128B.128 [R179+0xa100], [R2.64], !P0 ;  /* 0x0a10000002b37fae */ /* 0x0003e2000c101d46 */
[----:B--2-4-:R-:W-:Y:S04]  /*7710*/  SEL R5, RZ, 0x10, P5 ;  /* 0x00000010ff057807 */ /* 0x014fe80002800000 */
.L_x_1230:
[C---:B-1-3--:R-:W-:Y:S02]  /*7720*/  IADD3 R2, -R5.reuse, 0x10, RZ ;  /* 0x0000001005027810 */ /* 0x04afe40007ffe1ff */
        /* <DEDUP_REMOVED lines=20> */
.L_x_1136:
[----:B---34-:R-:W-:Y:S05]  /*7870*/  BSYNC B0 ;  /* 0x0000000000007941 */ /* 0x018fea0003800000 */
.L_x_1135:
[----:B------:R-:W-:Y:S01]  /*7880*/  IADD3 R4, R212, R205, RZ ;  /* 0x000000cdd4047210 */ /* 0x000fe20007ffe0ff */
[----:B------:R-:W0:Y:S04]  /*7890*/  LDGDEPBAR ;  /* 0x00000000000079af */ /* 0x000e280000000000 */
[----:B--2---:R-:W-:Y:S05]  /*78a0*/  @P4 IMAD.HI.U32 R0, R4, c[0x0][0x2c8], RZ ;  /* 0x0000b20004004a27 */ /* 0x004fea00078e00ff */
[----:B------:R-:W-:Y:S02]  /*78b0*/  @P4 SHF.R.U32.HI R4, RZ, c[0x0][0x2cc], R0 ;  /* 0x0000b300ff044a19 */ /* 0x000fe40000011600 */
[----:B------:R-:W-:Y:S05]  /*78c0*/  MOV R0, 0x1 ;  /* 0x0000000100007802 */ /* 0x000fea0000000f00 */
[----:B------:R-:W-:Y:S05]  /*78d0*/  IMAD R0, R180, -0x40, R0 ;  /* 0xffffffc0b4007824 */ /* 0x000fea00078e0200 */
[----:B------:R-:W-:Y:S04]  /*78e0*/  IADD3 R0, R203, R0, -R206 ;  /* 0x00000000cb007210 */ /* 0x000fe80007ffe8ce */
[----:B------:R-:W-:Y:S01]  /*78f0*/  IADD3 R5, R0, -R204, RZ ;  /* 0x800000cc00057210 */ /* 0x000fe20007ffe0ff */
[----:B------:R-:W-:-:S05]  /*7900*/  BRA.DIV ~URZ, `(.L_x_1139) ;  /* 0x0000b0427f007947 */ /* 0x000fca000b800000 */
[----:B------:R2:W3:Y:S02]  /*7910*/  SHFL.IDX PT, R0, R4, RZ, 0x1c1f ;  /* 0x001c1fff04007589 */ /* 0x0004e400000e0000 */
.L_x_1231:
[----:B---3--:R-:W-:Y:S05]  /*7920*/  IMAD.IADD R0, R5, 0x1, R0 ;  /* 0x0000000105007824 */ /* 0x008fea00078e0200 */
        /* <DEDUP_REMOVED lines=8> */
[----:B-1----:R-:W-:Y:S02]  /*79b0*/  FSEL R35, R155, -INF , P2 ;  /* 0xff8000009b237808 */ /* 0x002fe40001000000 */
        /* <DEDUP_REMOVED lines=25> */
[----:B------:R-:W1:Y:S03]  /*7b50*/  SHFL.IDX PT, R0, R4, 0x1, 0x1c1f ;  /* 0x003c1f0004007f89 */ /* 0x000e6600000e0000 */
[----:B------:R-:W-:Y:S04]  /*7b60*/  FMNMX.FTZ R2, R136, R2, !PT ;  /* 0x0000000288027209 */ /* 0x000fe80007810000 */
[----:B------:R-:W-:Y:S04]  /*7b70*/  FMNMX.FTZ R2, R35, R2, !PT ;  /* 0x0000000223027209 */ /* 0x000fe80007810000 */
[----:B------:R-:W-:Y:S04]  /*7b80*/  FMNMX.FTZ R2, R34, R2, !PT ;  /* 0x0000000222027209 */ /* 0x000fe80007810000 */
[----:B------:R-:W-:Y:S04]  /*7b90*/  FMNMX.FTZ R2, R33, R2, !PT ;  /* 0x0000000221027209 */ /* 0x000fe80007810000 */
[----:B------:R-:W-:Y:S04]  /*7ba0*/  FMNMX.FTZ R2, R32, R2, !PT ;  /* 0x0000000220027209 */ /* 0x000fe80007810000 */
[----:B------:R-:W-:Y:S01]  /*7bb0*/  FMNMX.FTZ R2, R31, R2, !PT ;  /* 0x000000021f027209 */ /* 0x000fe20007810000 */
[----:B-1----:R-:W-:Y:S03]  /*7bc0*/  IMAD.IADD R0, R5, 0x1, R0 ;  /* 0x0000000105007824 */ /* 0x002fe600078e0200 */
[----:B------:R-:W-:Y:S02]  /*7bd0*/  FMNMX.FTZ R2, R30, R2, !PT ;  /* 0x000000021e027209 */ /* 0x000fe40007810000 */
[C---:B------:R-:W-:Y:S02]  /*7be0*/  ISETP.GT.AND P6, PT, R0.reuse, RZ, PT ;  /* 0x000000ff0000720c */ /* 0x040fe40003fc4270 */
[----:B------:R-:W-:Y:S02]  /*7bf0*/  FMNMX.FTZ R2, R29, R2, !PT ;  /* 0x000000021d027209 */ /* 0x000fe40007810000 */
[----:B------:R-:W-:Y:S02]  /*7c00*/  ISETP.GT.AND P5, PT, R0, 0x1, PT ;  /* 0x000000010000780c */ /* 0x000fe40003fa4270 */
[----:B------:R-:W-:Y:S02]  /*7c10*/  FMNMX.FTZ R2, R28, R2, !PT ;  /* 0x000000021c027209 */ /* 0x000fe40007810000 */
[C---:B------:R-:W-:Y:S02]  /*7c20*/  ISETP.GT.AND P2, PT, R0.reuse, 0x8, PT ;  /* 0x000000080000780c */ /* 0x040fe40003f44270 */
[----:B------:R-:W-:Y:S02]  /*7c30*/  FMNMX.FTZ R2, R27, R2, !PT ;  /* 0x000000021b027209 */ /* 0x000fe40007810000 */
[----:B------:R-:W-:Y:S02]  /*7c40*/  ISETP.GT.AND P0, PT, R0, 0x9, PT ;  /* 0x000000090000780c */ /* 0x000fe40003f04270 */
[----:B------:R-:W-:Y:S02]  /*7c50*/  FMNMX.FTZ R2, R26, R2, !PT ;  /* 0x000000021a027209 */ /* 0x000fe40007810000 */
[----:B------:R-:W-:Y:S02]  /*7c60*/  FSEL R9, R163, -INF , P6 ;  /* 0xff800000a3097808 */ /* 0x000fe40003000000 */
[----:B------:R-:W-:Y:S02]  /*7c70*/  FMNMX.FTZ R2, R14, R2, !PT ;  /* 0x000000020e027209 */ /* 0x000fe40007810000 */
[----:B------:R-:W-:Y:S02]  /*7c80*/  ISETP.GT.AND P6, PT, R0, 0x10, PT ;  /* 0x000000100000780c */ /* 0x000fe40003fc4270 */
[----:B------:R-:W-:Y:S02]  /*7c90*/  FMNMX.FTZ R2, R13, R2, !PT ;  /* 0x000000020d027209 */ /* 0x000fe40007810000 */
[----:B------:R-:W-:Y:S02]  /*7ca0*/  FSEL R25, R162, -INF , P5 ;  /* 0xff800000a2197808 */ /* 0x000fe40002800000 */
[C---:B------:R-:W-:Y:S02]  /*7cb0*/  ISETP.GT.AND P5, PT, R0.reuse, 0x11, PT ;  /* 0x000000110000780c */ /* 0x040fe40003fa4270 */
[----:B------:R-:W-:Y:S02]  /*7cc0*/  FSEL R24, R161, -INF , P2 ;  /* 0xff800000a1187808 */ /* 0x000fe40001000000 */
[----:B------:R-:W-:Y:S02]  /*7cd0*/  ISETP.GT.AND P2, PT, R0, 0x18, PT ;  /* 0x000000180000780c */ /* 0x000fe40003f44270 */
[----:B------:R-:W-:Y:S02]  /*7ce0*/  FSEL R23, R160, -INF , P0 ;  /* 0xff800000a0177808 */ /* 0x000fe40000000000 */
[----:B------:R-:W-:Y:S02]  /*7cf0*/  ISETP.GT.AND P0, PT, R0, 0x19, PT ;  /* 0x000000190000780c */ /* 0x000fe40003f04270 */
[----:B------:R-:W-:Y:S02]  /*7d00*/  FMNMX.FTZ R2, R12, R2, !PT ;  /* 0x000000020c027209 */ /* 0x000fe40007810000 */
[----:B------:R-:W-:Y:S02]  /*7d10*/  FSEL R22, R159, -INF , P6 ;  /* 0xff8000009f167808 */ /* 0x000fe40003000000 */
[----:B------:R-:W-:Y:S02]  /*7d20*/  ISETP.GT.AND P6, PT, R0, 0x20, PT ;  /* 0x000000200000780c */ /* 0x000fe40003fc4270 */
[----:B------:R-:W-:Y:S02]  /*7d30*/  FSEL R21, R158, -INF , P5 ;  /* 0xff8000009e157808 */ /* 0x000fe40002800000 */
[----:B------:R-:W-:Y:S02]  /*7d40*/  ISETP.GT.AND P5, PT, R0, 0x21, PT ;  /* 0x000000210000780c */ /* 0x000fe40003fa4270 */
[----:B------:R-:W-:Y:S02]  /*7d50*/  FSEL R20, R154, -INF , P2 ;  /* 0xff8000009a147808 */ /* 0x000fe40001000000 */
[C---:B------:R-:W-:Y:S02]  /*7d60*/  ISETP.GT.AND P2, PT, R0.reuse, 0x28, PT ;  /* 0x000000280000780c */ /* 0x040fe40003f44270 */
[----:B------:R-:W-:Y:S02]  /*7d70*/  FSEL R19, R153, -INF , P0 ;  /* 0xff80000099137808 */ /* 0x000fe40000000000 */
[C---:B------:R-:W-:Y:S02]  /*7d80*/  ISETP.GT.AND P0, PT, R0.reuse, 0x29, PT ;  /* 0x000000290000780c */ /* 0x040fe40003f04270 */
        /* <DEDUP_REMOVED lines=9> */
[----:B------:R-:W-:Y:S01]  /*7e20*/  FSEL R8, R140, -INF , P6 ;  /* 0xff8000008c087808 */ /* 0x000fe20003000000 */
[----:B------:R-:W1:Y:S01]  /*7e30*/  SHFL.BFLY PT, R0, R2, 0x2, 0x1f ;  /* 0x0c401f0002007f89 */ /* 0x000e6200000e0000 */
[----:B------:R-:W-:Y:S02]  /*7e40*/  FSEL R7, R139, -INF , P5 ;  /* 0xff8000008b077808 */ /* 0x000fe40002800000 */
[----:B------:R-:W-:Y:S02]  /*7e50*/  FSEL R6, R138, -INF , P2 ;  /* 0xff8000008a067808 */ /* 0x000fe40001000000 */
[----:B------:R-:W-:Y:S02]  /*7e60*/  FSEL R5, R137, -INF , P0 ;  /* 0xff80000089057808 */ /* 0x000fe40000000000 */
[----:B-1----:R-:W-:Y:S05]  /*7e70*/  FMNMX.FTZ R0, R0, R2, !PT ;  /* 0x0000000200007209 */ /* 0x002fea0007810000 */
[----:B------:R-:W1:Y:S02]  /*7e80*/  SHFL.BFLY PT, R2, R0, 0x1, 0x1f ;  /* 0x0c201f0000027f89 */ /* 0x000e6400000e0000 */
[----:B-1----:R-:W-:Y:S02]  /*7e90*/  FMNMX.FTZ R100, R0, R2, !PT ;  /* 0x0000000200647209 */ /* 0x002fe40007810000 */
[----:B------:R-:W-:Y:S04]  /*7ea0*/  FMNMX.FTZ R0, R9, R102, !PT ;  /* 0x0000006609007209 */ /* 0x000fe80007810000 */
        /* <DEDUP_REMOVED lines=14> */
[----:B------:R-:W-:Y:S05]  /*7f90*/  FMNMX.FTZ R0, R5, R0, !PT ;  /* 0x0000000005007209 */ /* 0x000fea0007810000 */
[----:B------:R-:W1:Y:S02]  /*7fa0*/  SHFL.BFLY PT, R2, R0, 0x2, 0x1f ;  /* 0x0c401f0000027f89 */ /* 0x000e6400000e0000 */
[----:B-12---:R-:W-:Y:S06]  /*7fb0*/  FMNMX.FTZ R4, R0, R2, !PT ;  /* 0x0000000200047209 */ /* 0x006fec0007810000 */
[----:B------:R1:W2:Y:S02]  /*7fc0*/  SHFL.BFLY PT, R0, R4, 0x1, 0x1f ;  /* 0x0c201f0004007f89 */ /* 0x0002a400000e0000 */
.L_x_1232:
[C---:B------:R-:W-:Y:S01]  /*7fd0*/  FMUL.FTZ R2, R100.reuse, c[0x0][0x2d0] ;  /* 0x0000b40064027a20 */ /* 0x040fe20000410000 */
[----:B------:R-:W-:Y:S01]  /*7fe0*/  FSETP.NEU.FTZ.AND P0, PT, R100, -INF , PT ;  /* 0xff8000006400780b */ /* 0x000fe20003f1d000 */
[----:B------:R-:W-:Y:S01]  /*7ff0*/  WARPSYNC 0xffffffff ;  /* 0xffffffff00007948 */ /* 0x000fe20003800000 */
[----:B--2---:R-:W-:Y:S02]  /*8000*/  FMNMX.FTZ R3, R0, R4, !PT ;  /* 0x0000000400037209 */ /* 0x004fe40007810000 */
[----:B------:R-:W-:Y:S02]  /*8010*/  FSEL R2, R2, RZ, P0 ;  /* 0x000000ff02027208 */ /* 0x000fe40000000000 */
[----:B------:R-:W-:Y:S02]  /*8020*/  FSEL R0, R100, RZ, P0 ;  /* 0x000000ff64007208 */ /* 0x000fe40000000000 */
[----:B------:R-:W-:Y:S01]  /*8030*/  FSETP.NEU.FTZ.AND P0, PT, R3, -INF , PT ;  /* 0xff8000000300780b */ /* 0x000fe20003f1d000 */
[--C-:B-1----:R-:W-:Y:S02]  /*8040*/  FFMA.FTZ R4, R35, c[0x0][0x2d0], -R2.reuse ;  /* 0x0000b40023047a23 */ /* 0x102fe40000010802 */
[----:B------:R-:W-:Y:S02]  /*8050*/  FADD.FTZ R0, -R0, R101 ;  /* 0x0000006500007221 */ /* 0x000fe40000010100 */
[----:B------:R1:W-:Y:S01]  /*8060*/  MUFU.EX2 R157, R4 ;  /* 0x00000004009d7308 */ /* 0x0003e20000000800 */
[--C-:B------:R-:W-:Y:S02]  /*8070*/  FFMA.FTZ R101, R10, c[0x0][0x2d0], -R2.reuse ;  /* 0x0000b4000a657a23 */ /* 0x100fe40000010802 */
[--C-:B------:R-:W-:Y:S02]  /*8080*/  FFMA.FTZ R10, R136, c[0x0][0x2d0], -R2.reuse ;  /* 0x0000b400880a7a23 */ /* 0x100fe40000010802 */
[----:B------:R-:W-:Y:S02]  /*8090*/  FMUL.FTZ R0, R0, c[0x0][0x2d0] ;  /* 0x0000b40000007a20 */ /* 0x000fe40000410000 */
[--C-:B------:R-:W-:Y:S02]  /*80a0*/  FFMA.FTZ R162, R11, c[0x0][0x2d0], -R2.reuse ;  /* 0x0000b4000ba27a23 */ /* 0x100fe40000010802 */
[--C-:B------:R-:W-:Y:S01]  /*80b0*/  FFMA.FTZ R34, R34, c[0x0][0x2d0], -R2.reuse ;  /* 0x0000b40022227a23 */ /* 0x100fe20000010802 */
[----:B------:R2:W-:Y:S01]  /*80c0*/  MUFU.EX2 R11, R10 ;  /* 0x0000000a000b7308 */ /* 0x0005e20000000800 */
[--C-:B------:R-:W-:Y:S02]  /*80d0*/  FFMA.FTZ R148, R33, c[0x0][0x2d0], -R2.reuse ;  /* 0x0000b40021947a23 */ /* 0x100fe40000010802 */
[--C-:B------:R-:W-:Y:S02]  /*80e0*/  FFMA.FTZ R147, R32, c[0x0][0x2d0], -R2.reuse ;  /* 0x0000b40020937a23 */ /* 0x100fe40000010802 */
[--C-:B------:R-:W-:Y:S02]  /*80f0*/  FFMA.FTZ R146, R31, c[0x0][0x2d0], -R2.reuse ;  /* 0x0000b4001f927a23 */ /* 0x100fe40000010802 */
[--C-:B------:R-:W-:Y:S02]  /*8100*/  FFMA.FTZ R145, R30, c[0x0][0x2d0], -R2.reuse ;  /* 0x0000b4001e917a23 */ /* 0x100fe40000010802 */
[--C-:B------:R-:W-:Y:S01]  /*8110*/  FFMA.FTZ R156, R29, c[0x0][0x2d0], -R2.reuse ;  /* 0x0000b4001d9c7a23 */ /* 0x100fe20000010802 */
[----:B------:R-:W3:Y:S01]  /*8120*/  MUFU.EX2 R0, R0 ;  /* 0x0000000000007308 */ /* 0x000ee20000000800 */
[--C-:B------:R-:W-:Y:S02]  /*8130*/  FFMA.FTZ R155, R28, c[0x0][0x2d0], -R2.reuse ;  /* 0x0000b4001c9b7a23 */ /* 0x100fe40000010802 */
[--C-:B------:R-:W-:Y:S02]  /*8140*/  FFMA.FTZ R154, R27, c[0x0][0x2d0], -R2.reuse ;  /* 0x0000b4001b9a7a23 */ /* 0x100fe40000010802 */
[--C-:B------:R-:W-:Y:S02]  /*8150*/  FFMA.FTZ R153, R26, c[0x0][0x2d0], -R2.reuse ;  /* 0x0000b4001a997a23 */ /* 0x100fe40000010802 */
[--C-:B------:R-:W-:Y:S02]  /*8160*/  FFMA.FTZ R172, R14, c[0x0][0x2d0], -R2.reuse ;  /* 0x0000b4000eac7a23 */ /* 0x100fe40000010802 */
[--C-:B------:R-:W-:Y:S01]  /*8170*/  FFMA.FTZ R171, R13, c[0x0][0x2d0], -R2.reuse ;  /* 0x0000b4000dab7a23 */ /* 0x100fe20000010802 */
[----:B------:R-:W-:Y:S01]  /*8180*/  MUFU.EX2 R158, R34 ;  /* 0x00000022009e7308 */ /* 0x000fe20000000800 */
[----:B------:R-:W-:Y:S01]  /*8190*/  FFMA.FTZ R163, R12, c[0x0][0x2d0], -R2 ;  /* 0x0000b4000ca37a23 */ /* 0x000fe20000010802 */
[C---:B------:R-:W-:Y:S01]  /*81a0*/  FSEL R2, R3.reuse, RZ, P0 ;  /* 0x000000ff03027208 */ /* 0x040fe20000000000 */
[----:B-1----:R-:W-:Y:S04]  /*81b0*/  FMUL.FTZ R4, R3, c[0x0][0x2d0] ;  /* 0x0000b40003047a20 */ /* 0x002fe80000410000 */
[----:B------:R-:W-:Y:S01]  /*81c0*/  FADD.FTZ R2, -R2, R102 ;  /* 0x0000006602027221 */ /* 0x000fe20000010100 */
[----:B------:R-:W-:Y:S02]  /*81d0*/  FSEL R4, R4, RZ, P0 ;  /* 0x000000ff04047208 */ /* 0x000fe40000000000 */
[----:B------:R1:W4:Y:S01]  /*81e0*/  MUFU.EX2 R12, R101 ;  /* 0x00000065000c7308 */ /* 0x0003220000000800 */
[----:B------:R-:W-:Y:S01]  /*81f0*/  FMUL.FTZ R2, R2, c[0x0][0x2d0] ;  /* 0x0000b40002027a20 */ /* 0x000fe20000410000 */
[C---:B------:R-:W-:Y:S01]  /*8200*/  ISETP.GT.AND P0, PT, R180.reuse, R192, PT ;  /* 0x000000c0b400720c */ /* 0x040fe20003f04270 */
[--C-:B------:R-:W-:Y:S01]  /*8210*/  FFMA.FTZ R9, R9, c[0x0][0x2d0], -R4.reuse ;  /* 0x0000b40009097a23 */ /* 0x100fe20000010804 */
[----:B------:R-:W-:Y:S01]  /*8220*/  IADD3 R180, R180, -0x1, RZ ;  /* 0xffffffffb4b47810 */ /* 0x000fe20007ffe0ff */
[--C-:B--2---:R-:W-:Y:S02]  /*8230*/  FFMA.FTZ R10, R25, c[0x0][0x2d0], -R4.reuse ;  /* 0x0000b400190a7a23 */ /* 0x104fe40000010804 */
        /* <DEDUP_REMOVED lines=11> */
[--C-:B-1----:R-:W-:Y:S02]  /*82f0*/  FFMA.FTZ R101, R24, c[0x0][0x2d0], -R4.reuse ;  /* 0x0000b40018657a23 */ /* 0x102fe40000010804 */
[--C-:B------:R-:W-:Y:S02]  /*8300*/  FFMA.FTZ R152, R15, c[0x0][0x2d0], -R4.reuse ;  /* 0x0000b4000f987a23 */ /* 0x100fe40000010804 */
[--C-:B------:R-:W-:Y:S01]  /*8310*/  FFMA.FTZ R160, R7, c[0x0][0x2d0], -R4.reuse ;  /* 0x0000b40007a07a23 */ /* 0x100fe20000010804 */
[----:B------:R-:W-:Y:S01]  /*8320*/  MUFU.EX2 R154, R154 ;  /* 0x0000009a009a7308 */ /* 0x000fe20000000800 */
[--C-:B------:R-:W-:Y:S02]  /*8330*/  FFMA.FTZ R161, R6, c[0x0][0x2d0], -R4.reuse ;  /* 0x0000b40006a17a23 */ /* 0x100fe40000010804 */
[----:B------:R-:W-:Y:S07]  /*8340*/  FFMA.FTZ R177, R5, c[0x0][0x2d0], -R4 ;  /* 0x0000b40005b17a23 */ /* 0x000fee0000010804 */
[----:B------:R-:W-:Y:S10]  /*8350*/  MUFU.EX2 R153, R153 ;  /* 0x0000009900997308 */ /* 0x000ff40000000800 */
[----:B------:R-:W-:Y:S10]  /*8360*/  MUFU.EX2 R149, R149 ;  /* 0x0000009500957308 */ /* 0x000ff40000000800 */
[----:B------:R-:W-:Y:S01]  /*8370*/  MUFU.EX2 R151, R151 ;  /* 0x0000009700977308 */ /* 0x000fe20000000800 */
[C---:B---3--:R-:W-:Y:S01]  /*8380*/  FMUL.FTZ R32, R0.reuse, R104 ;  /* 0x0000006800207220 */ /* 0x048fe20000410000 */
[C---:B----4-:R-:W-:Y:S01]  /*8390*/  F2FP.PACK_AB R136, R11.reuse, R12 ;  /* 0x0000000c0b88723e */ /* 0x050fe200000000ff */
[----:B------:R-:W-:Y:S01]  /*83a0*/  FFMA.FTZ R4, R0, R185, R12 ;  /* 0x000000b900047223 */ /* 0x000fe2000001000c */
[----:B------:R-:W-:Y:S01]  /*83b0*/  F2FP.PACK_AB R138, R158, R157 ;  /* 0x0000009d9e8a723e */ /* 0x000fe200000000ff */
[C---:B------:R-:W-:Y:S02]  /*83c0*/  FMUL.FTZ R8, R0.reuse, R128 ;  /* 0x0000008000087220 */ /* 0x040fe40000410000 */
[C---:B--2---:R-:W-:Y:S02]  /*83d0*/  FMUL.FTZ R9, R0.reuse, R129 ;  /* 0x0000008100097220 */ /* 0x044fe40000410000 */
[C---:B------:R-:W-:Y:S01]  /*83e0*/  FMUL.FTZ R17, R0.reuse, R121 ;  /* 0x0000007900117220 */ /* 0x040fe20000410000 */
[----:B------:R-:W-:Y:S01]  /*83f0*/  MUFU.EX2 R104, R10 ;  /* 0x0000000a00687308 */ /* 0x000fe20000000800 */
[C---:B------:R-:W-:Y:S02]  /*8400*/  FMUL.FTZ R25, R0.reuse, R113 ;  /* 0x0000007100197220 */ /* 0x040fe40000410000 */
[C---:B------:R-:W-:Y:S02]  /*8410*/  FMUL.FTZ R28, R0.reuse, R108 ;  /* 0x0000006c001c7220 */ /* 0x040fe40000410000 */
[C---:B------:R-:W-:Y:S02]  /*8420*/  FMUL.FTZ R29, R0.reuse, R109 ;  /* 0x0000006d001d7220 */ /* 0x040fe40000410000 */
[C---:B------:R-:W-:Y:S02]  /*8430*/  FMUL.FTZ R33, R0.reuse, R105 ;  /* 0x0000006900217220 */ /* 0x040fe40000410000 */
[----:B------:R-:W-:Y:S02]  /*8440*/  FADD.FTZ R140, R11, R4 ;  /* 0x000000040b8c7221 */ /* 0x000fe40000010000 */
        /* <DEDUP_REMOVED lines=28> */
[----:B------:R-:W-:Y:S01]  /*8610*/  FMUL.FTZ R65, R0, R65 ;  /* 0x0000004100417220 */ /* 0x000fe20000410000 */
[----:B-1----:R-:W-:Y:S01]  /*8620*/  F2FP.PACK_AB R139, R116, R112 ;  /* 0x00000070748b723e */ /* 0x002fe200000000ff */
        /* <DEDUP_REMOVED lines=18> */
[----:B------:R-:W-:Y:S02]  /*8750*/  FMUL.FTZ R97, R0, R97 ;  /* 0x0000006100617220 */ /* 0x000fe40000410000 */
[----:B------:R-:W-:Y:S01]  /*8760*/  FFMA.FTZ R0, R2, R186, R137 ;  /* 0x000000ba02007223 */ /* 0x000fe20000010089 */
[----:B------:R-:W-:Y:S01]  /*8770*/  F2FP.PACK_AB R137, R104, R137 ;  /* 0x000000896889723e */ /* 0x000fe200000000ff */
[C---:B------:R-:W-:Y:S01]  /*8780*/  FMUL.FTZ R34, R2.reuse, R106 ;  /* 0x0000006a02227220 */ /* 0x040fe20000410000 */
[----:B------:R-:W-:Y:S01]  /*8790*/  MUFU.EX2 R148, R155 ;  /* 0x0000009b00947308 */ /* 0x000fe20000000800 */
[----:B------:R-:W-:Y:S02]  /*87a0*/  FMUL.FTZ R35, R2, R107 ;  /* 0x0000006b02237220 */ /* 0x000fe40000410000 */
[----:B------:R-:W-:Y:S02]  /*87b0*/  FADD.FTZ R0, R104, R0 ;  /* 0x0000000068007221 */ /* 0x000fe40000010000 */
[----:B------:R-:W2:Y:S01]  /*87c0*/  LDSM.16.MT88.4 R104, [R167] ;  /* 0x00000000a768783b */ /* 0x000ea20000004200 */
[C---:B------:R-:W-:Y:S02]  /*87d0*/  FMUL.FTZ R6, R2.reuse, R134 ;  /* 0x0000008602067220 */ /* 0x040fe40000410000 */
[C---:B------:R-:W-:Y:S02]  /*87e0*/  FMUL.FTZ R7, R2.reuse, R135 ;  /* 0x0000008702077220 */ /* 0x040fe40000410000 */
[C---:B------:R-:W-:Y:S01]  /*87f0*/  FMUL.FTZ R10, R2.reuse, R130 ;  /* 0x00000082020a7220 */ /* 0x040fe20000410000 */
[----:B------:R-:W-:Y:S01]  /*8800*/  MUFU.EX2 R125, R150 ;  /* 0x00000096007d7308 */ /* 0x000fe20000000800 */
[C---:B------:R-:W-:Y:S02]  /*8810*/  FMUL.FTZ R11, R2.reuse, R131 ;  /* 0x00000083020b7220 */ /* 0x040fe40000410000 */
[----:B------:R-:W-:Y:S01]  /*8820*/  LDSM.16.MT88.4 R128, [R167+0x1800] ;  /* 0x00180000a780783b */ /* 0x000fe20000004200 */
        /* <DEDUP_REMOVED lines=8> */
[----:B------:R-:W-:Y:S01]  /*88b0*/  LDSM.16.MT88.4 R108, [R167+0x800] ;  /* 0x00080000a76c783b */ /* 0x000fe20000004200 */
[----:B------:R-:W-:Y:S02]  /*88c0*/  FADD.FTZ R0, R112, R0 ;  /* 0x0000000070007221 */ /* 0x000fe40000010000 */
[----:B------:R-:W-:Y:S01]  /*88d0*/  FMUL.FTZ R14, R2, R126 ;  /* 0x0000007e020e7220 */ /* 0x000fe20000410000 */
[----:B------:R-:W-:Y:S01]  /*88e0*/  MUFU.EX2 R145, R163 ;  /* 0x000000a300917308 */ /* 0x000fe20000000800 */
[----:B------:R-:W-:Y:S02]  /*88f0*/  FADD.FTZ R0, R116, R0 ;  /* 0x0000000074007221 */ /* 0x000fe40000010000 */
[C---:B------:R-:W-:Y:S01]  /*8900*/  FMUL.FTZ R15, R2.reuse, R127 ;  /* 0x0000007f020f7220 */ /* 0x040fe20000410000 */
[----:B------:R-:W-:Y:S01]  /*8910*/  LDSM.16.MT88.4 R112, [R168+0x800] ;  /* 0x00080000a870783b */ /* 0x000fe20000004200 */
[C---:B------:R-:W-:Y:S02]  /*8920*/  FMUL.FTZ R22, R2.reuse, R118 ;  /* 0x0000007602167220 */ /* 0x040fe40000410000 */
[C---:B------:R-:W-:Y:S02]  /*8930*/  FMUL.FTZ R38, R2.reuse, R38 ;  /* 0x0000002602267220 */ /* 0x040fe40000410000 */
[C---:B------:R-:W-:Y:S01]  /*8940*/  FMUL.FTZ R39, R2.reuse, R39 ;  /* 0x0000002702277220 */ /* 0x040fe20000410000 */
[----:B------:R-:W-:Y:S01]  /*8950*/  MUFU.EX2 R118, R147 ;  /* 0x0000009300767308 */ /* 0x000fe20000000800 */
[C---:B------:R-:W-:Y:S01]  /*8960*/  FMUL.FTZ R42, R2.reuse, R42 ;  /* 0x0000002a022a7220 */ /* 0x040fe20000410000 */
[C---:B--2---:R-:W-:Y:S05]  /*8970*/  HMMA.16816.F32 R4, R136.reuse, R104, R4 ;  /* 0x000000688804723c */ /* 0x044fea0000001804 */
[C---:B------:R-:W-:Y:S02]  /*8980*/  FMUL.FTZ R43, R2.reuse, R43 ;  /* 0x0000002b022b7220 */ /* 0x040fe40000410000 */
[C---:B------:R-:W-:Y:S01]  /*8990*/  FMUL.FTZ R46, R2.reuse, R46 ;  /* 0x0000002e022e7220 */ /* 0x040fe20000410000 */
[C---:B------:R-:W-:Y:S01]  /*89a0*/  HMMA.16816.F32 R8, R136.reuse, R106, R8 ;  /* 0x0000006a8808723c */ /* 0x040fe20000001808 */
[----:B------:R-:W2:Y:S01]  /*89b0*/  LDSM.16.MT88.4 R104, [R168] ;  /* 0x00000000a868783b */ /* 0x000ea20000004200 */
[----:B------:R-:W3:Y:S02]  /*89c0*/  MUFU.EX2 R126, R143 ;  /* 0x0000008f007e7308 */ /* 0x000ee40000000800 */
[C---:B------:R-:W-:Y:S02]  /*89d0*/  FMUL.FTZ R47, R2.reuse, R47 ;  /* 0x0000002f022f7220 */ /* 0x040fe40000410000 */
[C---:B------:R-:W-:Y:S02]  /*89e0*/  FMUL.FTZ R50, R2.reuse, R50 ;  /* 0x0000003202327220 */ /* 0x040fe40000410000 */
[C---:B------:R-:W-:Y:S04]  /*89f0*/  FMUL.FTZ R51, R2.reuse, R51 ;  /* 0x0000003302337220 */ /* 0x040fe80000410000 */
[C---:B------:R-:W-:Y:S01]  /*8a00*/  FMUL.FTZ R54, R2.reuse, R54 ;  /* 0x0000003602367220 */ /* 0x040fe20000410000 */
[----:B------:R-:W4:Y:S01]  /*8a10*/  MUFU.EX2 R127, R144 ;  /* 0x00000090007f7308 */ /* 0x000f220000000800 */
        /* <DEDUP_REMOVED lines=11> */
[----:B------:R-:W5:Y:S01]  /*8ad0*/  MUFU.EX2 R144, R171 ;  /* 0x000000ab00907308 */ /* 0x000f620000000800 */
[C---:B------:R-:W-:Y:S02]  /*8ae0*/  FMUL.FTZ R75, R2.reuse, R75 ;  /* 0x0000004b024b7220 */ /* 0x040fe40000410000 */
[C---:B------:R-:W-:Y:S02]  /*8af0*/  FMUL.FTZ R78, R2.reuse, R78 ;  /* 0x0000004e024e7220 */ /* 0x040fe40000410000 */
[C---:B------:R-:W-:Y:S02]  /*8b00*/  FMUL.FTZ R79, R2.reuse, R79 ;  /* 0x0000004f024f7220 */ /* 0x040fe40000410000 */
[C---:B------:R-:W-:Y:S01]  /*8b10*/  FMUL.FTZ R82, R2.reuse, R82 ;  /* 0x0000005202527220 */ /* 0x040fe20000410000 */
[C---:B--2---:R-:W-:Y:S02]  /*8b20*/  HMMA.16816.F32 R12, R136.reuse, R104, R12 ;  /* 0x00000068880c723c */ /* 0x044fe4000000180c */
[----:B------:R-:W2:Y:S01]  /*8b30*/  MUFU.EX2 R146, R162 ;  /* 0x000000a200927308 */ /* 0x000ea20000000800 */
[C---:B------:R-:W-:Y:S02]  /*8b40*/  FMUL.FTZ R83, R2.reuse, R83 ;  /* 0x0000005302537220 */ /* 0x040fe40000410000 */
[C---:B------:R-:W-:Y:S02]  /*8b50*/  FMUL.FTZ R86, R2.reuse, R86 ;  /* 0x0000005602567220 */ /* 0x040fe40000410000 */
[C---:B------:R-:W-:Y:S01]  /*8b60*/  FMUL.FTZ R87, R2.reuse, R87 ;  /* 0x0000005702577220 */ /* 0x040fe20000410000 */
[C---:B------:R-:W-:Y:S01]  /*8b70*/  HMMA.16816.F32 R16, R136.reuse, R106, R16 ;  /* 0x0000006a8810723c */ /* 0x040fe20000001810 */
[----:B------:R-:W2:Y:S03]  /*8b80*/  LDSM.16.MT88.4 R104, [R170] ;  /* 0x00000000aa68783b */ /* 0x000ea60000004200 */
[C---:B------:R-:W-:Y:S01]  /*8b90*/  FMUL.FTZ R90, R2.reuse, R90 ;  /* 0x0000005a025a7220 */ /* 0x040fe20000410000 */
[----:B------:R-:W-:Y:S01]  /*8ba0*/  MUFU.EX2 R143, R159 ;  /* 0x0000009f008f7308 */ /* 0x000fe20000000800 */
[C---:B------:R-:W-:Y:S02]  /*8bb0*/  FMUL.FTZ R91, R2.reuse, R91 ;  /* 0x0000005b025b7220 */ /* 0x040fe40000410000 */
[----:B-1----:R-:W-:Y:S04]  /*8bc0*/  FADD.FTZ R0, R101, R0 ;  /* 0x0000000065007221 */ /* 0x002fe80000010000 */
[----:B------:R-:W-:Y:S02]  /*8bd0*/  FADD.FTZ R0, R117, R0 ;  /* 0x0000000075007221 */ /* 0x000fe40000010000 */
[----:B------:R-:W-:Y:S01]  /*8be0*/  FMUL.FTZ R94, R2, R94 ;  /* 0x0000005e025e7220 */ /* 0x000fe20000410000 */
[----:B------:R-:W1:Y:S01]  /*8bf0*/  MUFU.EX2 R141, R160 ;  /* 0x000000a0008d7308 */ /* 0x000e620000000800 */
[----:B---3--:R-:W-:Y:S02]  /*8c00*/  FADD.FTZ R0, R126, R0 ;  /* 0x000000007e007221 */ /* 0x008fe40000010000 */
[C---:B------:R-:W-:Y:S02]  /*8c10*/  FMUL.FTZ R95, R2.reuse, R95 ;  /* 0x0000005f025f7220 */ /* 0x040fe40000410000 */
[----:B----4-:R-:W-:Y:S02]  /*8c20*/  FADD.FTZ R0, R127, R0 ;  /* 0x000000007f007221 */ /* 0x010fe40000010000 */
[C---:B------:R-:W-:Y:S02]  /*8c30*/  FMUL.FTZ R98, R2.reuse, R98 ;  /* 0x0000006202627220 */ /* 0x040fe40000410000 */
[----:B------:R-:W-:Y:S02]  /*8c40*/  FMUL.FTZ R99, R2, R99 ;  /* 0x0000006302637220 */ /* 0x000fe40000410000 */
[----:B------:R-:W-:Y:S02]  /*8c50*/  FADD.FTZ R2, R157, R140 ;  /* 0x0000008c9d027221 */ /* 0x000fe40000010000 */
[----:B------:R-:W-:Y:S02]  /*8c60*/  MUFU.EX2 R140, R161 ;  /* 0x000000a1008c7308 */ /* 0x000fe40000000800 */
[----:B------:R-:W-:Y:S04]  /*8c70*/  FADD.FTZ R2, R158, R2 ;  /* 0x000000029e027221 */ /* 0x000fe80000010000 */
[----:B------:R-:W-:Y:S04]  /*8c80*/  FADD.FTZ R2, R102, R2 ;  /* 0x0000000266027221 */ /* 0x000fe80000010000 */
[----:B------:R-:W-:Y:S01]  /*8c90*/  FADD.FTZ R2, R118, R2 ;  /* 0x0000000276027221 */ /* 0x000fe20000010000 */
[C---:B--2---:R-:W-:Y:S03]  /*8ca0*/  HMMA.16816.F32 R20, R136.reuse, R104, R20 ;  /* 0x000000688814723c */ /* 0x044fe60000001814 */
[----:B------:R-:W-:Y:S04]  /*8cb0*/  FADD.FTZ R2, R120, R2 ;  /* 0x0000000278027221 */ /* 0x000fe80000010000 */
[----:B------:R-:W-:Y:S01]  /*8cc0*/  FADD.FTZ R2, R132, R2 ;  /* 0x0000000284027221 */ /* 0x000fe20000010000 */
[C---:B------:R-:W-:Y:S01]  /*8cd0*/  HMMA.16816.F32 R24, R136.reuse, R106, R24 ;  /* 0x0000006a8818723c */ /* 0x040fe20000001818 */
[----:B------:R-:W2:Y:S07]  /*8ce0*/  LDSM.16.MT88.4 R104, [R169] ;  /* 0x00000000a968783b */ /* 0x000eae0000004200 */
        /* <DEDUP_REMOVED lines=28> */
[----:B------:R-:W-:Y:S01]  /*8eb0*/  F2FP.PACK_AB R105, R117, R101 ;  /* 0x000000657569723e */ /* 0x000fe200000000ff */
[----:B------:R-:W-:Y:S01]  /*8ec0*/  FADD.FTZ R101, R124, R2 ;  /* 0x000000027c657221 */ /* 0x000fe20000010000 */
[----:B------:R-:W-:Y:S01]  /*8ed0*/  LDSM.16.MT88.4 R116, [R168+0x1000] ;  /* 0x00100000a874783b */ /* 0x000fe20000004200 */
[----:B------:R-:W-:Y:S01]  /*8ee0*/  F2FP.PACK_AB R106, R132, R120 ;  /* 0x00000078846a723e */ /* 0x000fe200000000ff */
[----:B------:R-:W-:Y:S01]  /*8ef0*/  FADD.FTZ R2, R125, R0 ;  /* 0x000000007d027221 */ /* 0x000fe20000010000 */
[----:B------:R-:W-:Y:S03]  /*8f00*/  F2FP.PACK_AB R107, R127, R126 ;  /* 0x0000007e7f6b723e */ /* 0x000fe600000000ff */
[----:B-----5:R-:W-:Y:S01]  /*8f10*/  F2FP.PACK_AB R136, R144, R142 ;  /* 0x0000008e9088723e */ /* 0x020fe200000000ff */
[----:B------:R-:W-:Y:S01]  /*8f20*/  FADD.FTZ R0, R148, R101 ;  /* 0x0000006594007221 */ /* 0x000fe20000010000 */
[----:B------:R-:W-:Y:S01]  /*8f30*/  LDSM.16.MT88.4 R120, [R168+0x1800] ;  /* 0x00180000a878783b */ /* 0x000fe20000004200 */
[----:B------:R-:W-:Y:S01]  /*8f40*/  F2FP.PACK_AB R138, R146, R145 ;  /* 0x00000091928a723e */ /* 0x000fe200000000ff */
[C---:B------:R-:W-:Y:S05]  /*8f50*/  HMMA.16816.F32 R4, R104.reuse, R108, R4 ;  /* 0x0000006c6804723c */ /* 0x040fea0000001804 */
[----:B-1----:R-:W-:Y:S01]  /*8f60*/  F2FP.PACK_AB R137, R141, R143 ;  /* 0x0000008f8d89723e */ /* 0x002fe200000000ff */
[----:B------:R-:W-:Y:S01]  /*8f70*/  FADD.FTZ R2, R149, R2 ;  /* 0x0000000295027221 */ /* 0x000fe20000010000 */
[----:B------:R-:W-:Y:S01]  /*8f80*/  MOV R101, R100 ;  /* 0x0000006400657202 */ /* 0x000fe20000000f00 */
[C---:B------:R-:W-:Y:S01]  /*8f90*/  HMMA.16816.F32 R8, R104.reuse, R110, R8 ;  /* 0x0000006e6808723c */ /* 0x040fe20000001808 */
[----:B------:R-:W1:Y:S03]  /*8fa0*/  LDSM.16.MT88.4 R108, [R170+0x800] ;  /* 0x00080000aa6c783b */ /* 0x000e660000004200 */
[----:B--2---:R-:W-:Y:S01]  /*8fb0*/  F2FP.PACK_AB R139, R102, R140 ;  /* 0x0000008c668b723e */ /* 0x004fe200000000ff */
[----:B------:R-:W-:Y:S02]  /*8fc0*/  FADD.FTZ R0, R154, R0 ;  /* 0x000000009a007221 */ /* 0x000fe40000010000 */
[----:B------:R-:W-:Y:S01]  /*8fd0*/  FADD.FTZ R2, R151, R2 ;  /* 0x0000000297027221 */ /* 0x000fe20000010000 */
[C---:B------:R-:W-:Y:S04]  /*8fe0*/  HMMA.16816.F32 R12, R104.reuse, R112, R12 ;  /* 0x00000070680c723c */ /* 0x040fe8000000180c */
[C---:B------:R-:W-:Y:S04]  /*8ff0*/  FADD.FTZ R0, R153.reuse, R0 ;  /* 0x0000000099007221 */ /* 0x040fe80000010000 */
        /* <DEDUP_REMOVED lines=31> */
[----:B------:R-:W-:Y:S06]  /*91f0*/  LDSM.16.MT88.4 R112, [R169+0x1000] ;  /* 0x00100000a970783b */ /* 0x000fec0000004200 */
[----:B------:R-:W-:Y:S02]  /*9200*/  F2FP.PACK_AB R104, R148, R124 ;  /* 0x0000007c9468723e */ /* 0x000fe400000000ff */
[----:B------:R-:W-:Y:S03]  /*9210*/  F2FP.PACK_AB R106, R153, R154 ;  /* 0x0000009a996a723e */ /* 0x000fe600000000ff */
[----:B------:R-:W-:Y:S02]  /*9220*/  F2FP.PACK_AB R105, R149, R125 ;  /* 0x0000007d9569723e */ /* 0x000fe400000000ff */
[C---:B------:R-:W-:Y:S07]  /*9230*/  F2FP.PACK_AB R107, R147.reuse, R151 ;  /* 0x00000097936b723e */ /* 0x040fee00000000ff */
        /* <DEDUP_REMOVED lines=79> */
.L_x_1130:
[----:B------:R-:W-:-:S13]  /*9730*/  ISETP.GE.AND P0, PT, R180, R189, PT ;  /* 0x000000bdb400720c */ /* 0x000fda0003f06270 */
[----:B------:R-:W-:Y:S05]  /*9740*/  @!P0 BRA `(.L_x_1142) ;  /* 0x000030e000008947 */ /* 0x000fea0003800000 */
[----:B------:R-:W-:Y:S02]  /*9750*/  MOV R102, R12 ;  /* 0x0000000c00667202 */ /* 0x000fe40000000f00 */
[----:B------:R-:W-:Y:S02]  /*9760*/  MOV R101, R100 ;  /* 0x0000006400657202 */ /* 0x000fe40000000f00 */
.L_x_1149:
[----:B------:R-:W-:Y:S04]  /*9770*/  DEPBAR.LE SB0, 0x0 ;  /* 0x000080000000791a */ /* 0x000fe80000000000 */
[----:B------:R-:W-:Y:S01]  /*9780*/  WARPSYNC 0xffffffff ;  /* 0xffffffff00007948 */ /* 0x000fe20003800000 */
[----:B------:R-:W-:Y:S01]  /*9790*/  BAR.SYNC.DEFER_BLOCKING 0x0 ;  /* 0x0000000000007b1d */ /* 0x000fe20000010000 */
[----:B------:R-:W-:Y:S01]  /*97a0*/  SHF.R.S32.HI R0, RZ, 0x1f, R181 ;  /* 0x0000001fff007819 */ /* 0x000fe200000114b5 */
[C---:B------:R-:W-:Y:S01]  /*97b0*/  IMAD.WIDE.U32 R2, R181.reuse, c[0x0][0x208], RZ ;  /* 0x00008200b5027a25 */ /* 0x040fe200078e00ff */
        /* <DEDUP_REMOVED lines=9> */
[----:B------:R-:W-:Y:S01]  /*9850*/  IADD3 R172, R103, 0x5800, RZ ;  /* 0x0000580067ac7810 */ /* 0x000fe20007ffe0ff */
[----:B------:R-:W-:Y:S01]  /*9860*/  IMAD.IADD R3, R3, 0x1, R0 ;  /* 0x0000000103037824 */ /* 0x000fe200078e0200 */
[C---:B------:R-:W-:Y:S01]  /*9870*/  IADD3 R171, R103.reuse, 0x5000, RZ ;  /* 0x0000500067ab7810 */ /* 0x040fe20007ffe0ff */
[----:B------:R-:W-:Y:S01]  /*9880*/  IMAD.SHL.U32 R28, R188, 0x2, RZ ;  /* 0x00000002bc1c7824 */ /* 0x000fe200078e00ff */
[C---:B------:R-:W-:Y:S01]  /*9890*/  IADD3 R163, R103.reuse, 0x4800, RZ ;  /* 0x0000480067a37810 */ /* 0x040fe20007ffe0ff */
[----:B------:R-:W-:Y:S01]  /*98a0*/  IMAD.WIDE.U32 R2, R178, c[0x0][0x218], R2 ;  /* 0x00008600b2027a25 */ /* 0x000fe200078e0002 */
[C---:B------:R-:W-:Y:S02]  /*98b0*/  IADD3 R162, R103.reuse, 0x4000, RZ ;  /* 0x0000400067a27810 */ /* 0x040fe40007ffe0ff */
[----:B------:R-:W-:Y:S01]  /*98c0*/  IADD3 R161, R103, 0x3800, RZ ;  /* 0x0000380067a17810 */ /* 0x000fe20007ffe0ff */
[----:B------:R-:W-:Y:S01]  /*98d0*/  IMAD.SHL.U32 R15, R187, 0x2, RZ ;  /* 0x00000002bb0f7824 */ /* 0x000fe200078e00ff */
[----:B------:R-:W-:Y:S01]  /*98e0*/  IADD3 R0, P0, R198, R2, RZ ;  /* 0x00000002c6007210 */ /* 0x000fe20007f1e0ff */
[----:B------:R1:W2:Y:S01]  /*98f0*/  LDSM.16.M88.4 R32, [R173] ;  /* 0x00000000ad20783b */ /* 0x0002a20000000200 */
[C---:B------:R-:W-:Y:S02]  /*9900*/  IADD3 R160, R103.reuse, 0x3000, RZ ;  /* 0x0000300067a07810 */ /* 0x040fe40007ffe0ff */
        /* <DEDUP_REMOVED lines=8> */
[----:B------:R-:W-:Y:S01]  /*9990*/  SHF.L.U64.HI R14, R187, 0x1, R12 ;  /* 0x00000001bb0e7819 */ /* 0x000fe2000001020c */
[C---:B------:R-:W-:Y:S01]  /*99a0*/  IMAD.SHL.U32 R12, R182.reuse, 0x2, RZ ;  /* 0x00000002b60c7824 */ /* 0x040fe200078e00ff */
        /* <DEDUP_REMOVED lines=9> */
.L_x_1233:
[----:B------:R-:W5:Y:S01]  /*9a40*/  SHFL.IDX PT, R3, R6, RZ, 0x181f ;  /* 0x00181fff06037589 */ /* 0x000f6200000e0000 */
[----:B------:R-:W-:Y:S01]  /*9a50*/  ISETP.GE.AND P0, PT, R182, c[0x0][0x1d4], PT ;  /* 0x00007500b6007a0c */ /* 0x000fe20003f06270 */
[----:B------:R-:W-:Y:S01]  /*9a60*/  BSSY B0, `(.L_x_1144) ;  /* 0x0000141000007945 */ /* 0x000fe20003800000 */
[----:B------:R-:W-:Y:S02]  /*9a70*/  ISETP.GE.AND P4, PT, R187, c[0x0][0x1d4], PT ;  /* 0x00007500bb007a0c */ /* 0x000fe40003f86270 */
[----:B------:R-:W-:Y:S03]  /*9a80*/  SEL R177, RZ, 0x10, P0 ;  /* 0x00000010ffb17807 */ /* 0x000fe60000000000 */
[----:B------:R-:W4:Y:S08]  /*9a90*/  SHFL.IDX PT, R20, R6, 0x1, 0x181f ;  /* 0x00381f0006147f89 */ /* 0x000f3000000e0000 */
[----:B------:R-:W3:Y:S01]  /*9aa0*/  SHFL.IDX PT, R21, R7, 0x1, 0x181f ;  /* 0x00381f0007157f89 */ /* 0x000ee200000e0000 */
[C---:B-----5:R-:W-:Y:S04]  /*9ab0*/  IADD3 R4, P2, R3.reuse, R12, RZ ;  /* 0x0000000c03047210 */ /* 0x060fe80007f5e0ff */
[C---:B---3--:R-:W-:Y:S05]  /*9ac0*/  IADD3.X R5, R2.reuse, R13, RZ, P2, !PT ;  /* 0x0000000d02057210 */ /* 0x048fea00017fe4ff */
[----:B------:R3:W-:Y:S02]  /*9ad0*/  LDGSTS.E.BYPASS.LTC128B.128 [R179+0x100], [R4.64], !P0 ;  /* 0x0010000004b37fae */ /* 0x0007e4000c101d46 */
[----:B---3--:R-:W-:Y:S04]  /*9ae0*/  IADD3 R4, P2, R3, R15, RZ ;  /* 0x0000000f03047210 */ /* 0x008fe80007f5e0ff */
[----:B------:R-:W-:Y:S02]  /*9af0*/  IADD3.X R5, R2, R14, RZ, P2, !PT ;  /* 0x0000000e02057210 */ /* 0x000fe400017fe4ff */
[----:B------:R-:W-:Y:S03]  /*9b00*/  ISETP.GE.AND P2, PT, R188, c[0x0][0x1d4], PT ;  /* 0x00007500bc007a0c */ /* 0x000fe60003f46270 */
[----:B------:R3:W-:Y:S02]  /*9b10*/  LDGSTS.E.BYPASS.LTC128B.128 [R179+0x2100], [R4.64], !P4 ;  /* 0x0210000004b37fae */ /* 0x0007e4000e101d46 */
[----:B---3--:R-:W-:Y:S02]  /*9b20*/  IADD3 R5, -R177, 0x10, RZ ;  /* 0x00000010b1057810 */ /* 0x008fe40007ffe1ff */
[----:B------:R-:W-:Y:S02]  /*9b30*/  IADD3 R4, P5, R3, R28, RZ ;  /* 0x0000001c03047210 */ /* 0x000fe40007fbe0ff */
[----:B------:R-:W-:Y:S04]  /*9b40*/  LOP3.LUT R5, R5, 0xf, RZ, 0xc0, !PT ;  /* 0x0000000f05057812 */ /* 0x000fe800078ec0ff */
[----:B----4-:R-:W-:Y:S02]  /*9b50*/  IADD3 R12, P6, P0, R5, R20, R12 ;  /* 0x00000014050c7210 */ /* 0x010fe400078de00c */
[----:B------:R-:W-:Y:S02]  /*9b60*/  IADD3.X R5, R2, R22, RZ, P5, !PT ;  /* 0x0000001602057210 */ /* 0x000fe40002ffe4ff */
[----:B------:R-:W-:Y:S02]  /*9b70*/  ISETP.NE.U32.AND P5, PT, R177, RZ, PT ;  /* 0x000000ffb100720c */ /* 0x000fe40003fa5070 */
[----:B------:R-:W-:Y:S01]  /*9b80*/  SEL R2, RZ, 0x10, P4 ;  /* 0x00000010ff027807 */ /* 0x000fe20002000000 */
[----:B------:R3:W-:Y:S01]  /*9b90*/  LDGSTS.E.BYPASS.LTC128B.128 [R179+0x4100], [R4.64], !P2 ;  /* 0x0410000004b37fae */ /* 0x0007e2000d101d46 */
[-C--:B------:R-:W-:Y:S02]  /*9ba0*/  IADD3.X R13, RZ, R21.reuse, R13, P6, P0 ;  /* 0x00000015ff0d7210 */ /* 0x080fe400037e040d */
[C---:B------:R-:W-:Y:S02]  /*9bb0*/  ISETP.NE.U32.AND P0, PT, R2.reuse, RZ, PT ;  /* 0x000000ff0200720c */ /* 0x040fe40003f05070 */
[----:B------:R-:W-:Y:S04]  /*9bc0*/  IADD3 R2, -R2, 0x10, RZ ;  /* 0x0000001002027810 */ /* 0x000fe80007ffe1ff */
[----:B------:R-:W-:Y:S01]  /*9bd0*/  LOP3.LUT R2, R2, 0xf, RZ, 0xc0, !PT ;  /* 0x0000000f02027812 */ /* 0x000fe200078ec0ff */
[----:B------:R4:W-:Y:S03]  /*9be0*/  LDGSTS.E.BYPASS.LTC128B.128.ZFILL [R179+0x1100], [R12.64], P5 ;  /* 0x011000000cb37fae */ /* 0x0009e6000a941d46 */
[-C--:B------:R-:W-:Y:S04]  /*9bf0*/  IADD3 R2, P6, P5, R2, R20.reuse, R15 ;  /* 0x0000001402027210 */ /* 0x080fe80007dde00f */
[-C--:B------:R-:W-:Y:S05]  /*9c00*/  IADD3.X R3, RZ, R21.reuse, R14, P6, P5 ;  /* 0x00000015ff037210 */ /* 0x080fea00037ea40e */
[----:B------:R5:W-:Y:S01]  /*9c10*/  LDGSTS.E.BYPASS.LTC128B.128.ZFILL [R179+0x3100], [R2.64], P0 ;  /* 0x0310000002b37fae */ /* 0x000be20008141d46 */
[C---:B--23--:R-:W-:Y:S08]  /*9c20*/  HMMA.16816.F32 R4, R32.reuse, R8, RZ ;  /* 0x000000082004723c */ /* 0x04cff000000018ff */
[C---:B------:R-:W-:Y:S01]  /*9c30*/  HMMA.16816.F32 R8, R32.reuse, R10, RZ ;  /* 0x0000000a2008723c */ /* 0x040fe200000018ff */
[----:B----4-:R-:W-:Y:S04]  /*9c40*/  SEL R12, RZ, 0x10, P2 ;  /* 0x00000010ff0c7807 */ /* 0x010fe80001000000 */
[C---:B------:R-:W-:Y:S02]  /*9c50*/  ISETP.NE.U32.AND P6, PT, R12.reuse, RZ, PT ;  /* 0x000000ff0c00720c */ /* 0x040fe40003fc5070 */
[----:B------:R-:W-:Y:S02]  /*9c60*/  IADD3 R23, -R12, 0x10, RZ ;  /* 0x000000100c177810 */ /* 0x000fe40007ffe1ff */
[C---:B------:R-:W-:Y:S03]  /*9c70*/  HMMA.16816.F32 R12, R32.reuse, R16, RZ ;  /* 0x00000010200c723c */ /* 0x040fe600000018ff */
[----:B-----5:R-:W-:Y:S04]  /*9c80*/  LOP3.LUT R2, R23, 0xf, RZ, 0xc0, !PT ;  /* 0x0000000f17027812 */ /* 0x020fe800078ec0ff */
[----:B------:R-:W-:Y:S01]  /*9c90*/  IADD3 R2, P5, P0, R2, R20, R28 ;  /* 0x0000001402027210 */ /* 0x000fe200078be01c */
[C---:B------:R-:W-:Y:S04]  /*9ca0*/  HMMA.16816.F32 R16, R32.reuse, R18, RZ ;  /* 0x000000122010723c */ /* 0x040fe800000018ff */
[----:B------:R-:W-:Y:S02]  /*9cb0*/  IADD3.X R3, RZ, R21, R22, P5, P0 ;  /* 0x00000015ff037210 */ /* 0x000fe40002fe0416 */
[----:B------:R-:W-:Y:S02]  /*9cc0*/  ISETP.GT.AND P0, PT, R180, R189, PT ;  /* 0x000000bdb400720c */ /* 0x000fe40003f04270 */
[C---:B-1----:R-:W-:Y:S01]  /*9cd0*/  HMMA.16816.F32 R20, R32.reuse, R24, RZ ;  /* 0x000000182014723c */ /* 0x042fe200000018ff */
        /* <DEDUP_REMOVED lines=18> */
[C---:B--2---:R-:W-:Y:S01]  /*9e00*/  HMMA.16816.F32 R4, R136.reuse, R144, R4 ;  /* 0x000000908804723c */ /* 0x044fe20000001804 */
[----:B------:R-:W-:Y:S07]  /*9e10*/  LDSM.16.M88.4 R156, [R160] ;  /* 0x00000000a09c783b */ /* 0x000fee0000000200 */
[C---:B------:R-:W-:Y:S01]  /*9e20*/  HMMA.16816.F32 R8, R136.reuse, R146, R8 ;  /* 0x000000928808723c */ /* 0x040fe20000001808 */
[----:B------:R-:W-:Y:S07]  /*9e30*/  LDSM.16.M88.4 R144, [R165+-0x4000] ;  /* 0xffc00000a590783b */ /* 0x000fee0000000200 */
[C---:B---3--:R-:W-:Y:S08]  /*9e40*/  HMMA.16816.F32 R12, R136.reuse, R148, R12 ;  /* 0x00000094880c723c */ /* 0x048ff0000000180c */
[C---:B------:R-:W-:Y:S01]  /*9e50*/  HMMA.16816.F32 R16, R136.reuse, R150, R16 ;  /* 0x000000968810723c */ /* 0x040fe20000001810 */
[----:B------:R-:W-:Y:S07]  /*9e60*/  LDSM.16.M88.4 R148, [R165+-0x3800] ;  /* 0xffc80000a594783b */ /* 0x000fee0000000200 */
[C---:B----4-:R-:W-:Y:S08]  /*9e70*/  HMMA.16816.F32 R20, R136.reuse, R140, R20 ;  /* 0x0000008c8814723c */ /* 0x050ff00000001814 */
[C---:B------:R-:W-:Y:S01]  /*9e80*/  HMMA.16816.F32 R24, R136.reuse, R142, R24 ;  /* 0x0000008e8818723c */ /* 0x040fe20000001818 */
[----:B------:R-:W2:Y:S07]  /*9e90*/  LDSM.16.M88.4 R140, [R175] ;  /* 0x00000000af8c783b */ /* 0x000eae0000000200 */
[C---:B------:R-:W-:Y:S08]  /*9ea0*/  HMMA.16816.F32 R28, R136.reuse, R152, R28 ;  /* 0x00000098881c723c */ /* 0x040ff0000000181c */
[----:B------:R-:W-:Y:S01]  /*9eb0*/  HMMA.16816.F32 R32, R136, R154, R32 ;  /* 0x0000009a8820723c */ /* 0x000fe20000001820 */
[----:B------:R-:W3:Y:S08]  /*9ec0*/  LDSM.16.M88.4 R136, [R165+-0x3000] ;  /* 0xffd00000a588783b */ /* 0x000ef00000000200 */
[----:B------:R-:W4:Y:S01]  /*9ed0*/  LDSM.16.M88.4 R152, [R165+-0x2800] ;  /* 0xffd80000a598783b */ /* 0x000f220000000200 */
[C---:B--2---:R-:W-:Y:S08]  /*9ee0*/  HMMA.16816.F32 R4, R140.reuse, R144, R4 ;  /* 0x000000908c04723c */ /* 0x044ff00000001804 */
[C---:B------:R-:W-:Y:S01]  /*9ef0*/  HMMA.16816.F32 R8, R140.reuse, R146, R8 ;  /* 0x000000928c08723c */ /* 0x040fe20000001808 */
[----:B------:R-:W-:Y:S07]  /*9f00*/  LDSM.16.M88.4 R144, [R164+0x2000] ;  /* 0x00200000a490783b */ /* 0x000fee0000000200 */
[C---:B------:R-:W-:Y:S08]  /*9f10*/  HMMA.16816.F32 R12, R140.reuse, R148, R12 ;  /* 0x000000948c0c723c */ /* 0x040ff0000000180c */
[C---:B------:R-:W-:Y:S01]  /*9f20*/  HMMA.16816.F32 R16, R140.reuse, R150, R16 ;  /* 0x000000968c10723c */ /* 0x040fe20000001810 */
[----:B------:R-:W-:Y:S07]  /*9f30*/  LDSM.16.M88.4 R148, [R164+0x2800] ;  /* 0x00280000a494783b */ /* 0x000fee0000000200 */
[C---:B---3--:R-:W-:Y:S08]  /*9f40*/  HMMA.16816.F32 R20, R140.reuse, R136, R20 ;  /* 0x000000888c14723c */ /* 0x048ff00000001814 */
[C---:B------:R-:W-:Y:S01]  /*9f50*/  HMMA.16816.F32 R24, R140.reuse, R138, R24 ;  /* 0x0000008a8c18723c */ /* 0x040fe20000001818 */
[----:B------:R-:W2:Y:S07]  /*9f60*/  LDSM.16.M88.4 R136, [R173+0x4000] ;  /* 0x00400000ad88783b */ /* 0x000eae0000000200 */
[C---:B----4-:R-:W-:Y:S08]  /*9f70*/  HMMA.16816.F32 R28, R140.reuse, R152, R28 ;  /* 0x000000988c1c723c */ /* 0x050ff0000000181c */
[----:B------:R-:W-:Y:S01]  /*9f80*/  HMMA.16816.F32 R32, R140, R154, R32 ;  /* 0x0000009a8c20723c */ /* 0x000fe20000001820 */
[----:B------:R-:W3:Y:S08]  /*9f90*/  LDSM.16.M88.4 R140, [R164+0x3000] ;  /* 0x00300000a48c783b */ /* 0x000ef00000000200 */
[----:B------:R-:W4:Y:S01]  /*9fa0*/  LDSM.16.M88.4 R152, [R164+0x3800] ;  /* 0x00380000a498783b */ /* 0x000f220000000200 */
[C---:B--2---:R-:W-:Y:S08]  /*9fb0*/  HMMA.16816.F32 R4, R136.reuse, R144, R4 ;  /* 0x000000908804723c */ /* 0x044ff00000001804 */
[C---:B------:R-:W-:Y:S01]  /*9fc0*/  HMMA.16816.F32 R8, R136.reuse, R146, R8 ;  /* 0x000000928808723c */ /* 0x040fe20000001808 */
[----:B------:R-:W-:Y:S07]  /*9fd0*/  LDSM.16.M88.4 R144, [R0] ;  /* 0x000000000090783b */ /* 0x000fee0000000200 */
[C---:B------:R-:W-:Y:S08]  /*9fe0*/  HMMA.16816.F32 R12, R136.reuse, R148, R12 ;  /* 0x00000094880c723c */ /* 0x040ff0000000180c */
[C---:B------:R-:W-:Y:S01]  /*9ff0*/  HMMA.16816.F32 R16, R136.reuse, R150, R16 ;  /* 0x000000968810723c */ /* 0x040fe20000001810 */
[----:B------:R-:W-:Y:S07]  /*a000*/  LDSM.16.M88.4 R148, [R100] ;  /* 0x000000006494783b */ /* 0x000fee0000000200 */
[C---:B---3--:R-:W-:Y:S08]  /*a010*/  HMMA.16816.F32 R20, R136.reuse, R140, R20 ;  /* 0x0000008c8814723c */ /* 0x048ff00000001814 */
[C---:B------:R-:W-:Y:S01]  /*a020*/  HMMA.16816.F32 R24, R136.reuse, R142, R24 ;  /* 0x0000008e8818723c */ /* 0x040fe20000001818 */
[----:B------:R-:W2:Y:S07]  /*a030*/  LDSM.16.M88.4 R140, [R174+0x4000] ;  /* 0x00400000ae8c783b */ /* 0x000eae0000000200 */
[C---:B----4-:R-:W-:Y:S08]  /*a040*/  HMMA.16816.F32 R28, R136.reuse, R152, R28 ;  /* 0x00000098881c723c */ /* 0x050ff0000000181c */
[----:B------:R-:W-:Y:S01]  /*a050*/  HMMA.16816.F32 R32, R136, R154, R32 ;  /* 0x0000009a8820723c */ /* 0x000fe20000001820 */
[----:B------:R-:W3:Y:S08]  /*a060*/  LDSM.16.M88.4 R136, [R161] ;  /* 0x00000000a188783b */ /* 0x000ef00000000200 */
[----:B------:R-:W-:Y:S01]  /*a070*/  LDSM.16.M88.4 R152, [R166+0x2800] ;  /* 0x00280000a698783b */ /* 0x000fe20000000200 */
[C---:B--2---:R-:W-:Y:S08]  /*a080*/  HMMA.16816.F32 R4, R140.reuse, R144, R4 ;  /* 0x000000908c04723c */ /* 0x044ff00000001804 */
[C---:B------:R-:W-:Y:S01]  /*a090*/  HMMA.16816.F32 R8, R140.reuse, R146, R8 ;  /* 0x000000928c08723c */ /* 0x040fe20000001808 */
[----:B------:R-:W-:Y:S07]  /*a0a0*/  LDSM.16.M88.4 R144, [R176+0x4000] ;  /* 0x00400000b090783b */ /* 0x000fee0000000200 */
[C---:B------:R-:W-:Y:S08]  /*a0b0*/  HMMA.16816.F32 R12, R140.reuse, R148, R12 ;  /* 0x000000948c0c723c */ /* 0x040ff0000000180c */
[C---:B------:R-:W-:Y:S01]  /*a0c0*/  HMMA.16816.F32 R16, R140.reuse, R150, R16 ;  /* 0x000000968c10723c */ /* 0x040fe20000001810 */
[----:B------:R-:W2:Y:S07]  /*a0d0*/  LDSM.16.M88.4 R148, [R166+0x2000] ;  /* 0x00200000a694783b */ /* 0x000eae0000000200 */
[C---:B------:R-:W-:Y:S08]  /*a0e0*/  HMMA.16816.F32 R20, R140.reuse, R156, R20 ;  /* 0x0000009c8c14723c */ /* 0x040ff00000001814 */
[C---:B------:R-:W-:Y:S01]  /*a0f0*/  HMMA.16816.F32 R24, R140.reuse, R158, R24 ;  /* 0x0000009e8c18723c */ /* 0x040fe20000001818 */
[----:B------:R-:W4:Y:S07]  /*a100*/  LDSM.16.M88.4 R156, [R166+0x3000] ;  /* 0x00300000a69c783b */ /* 0x000f2e0000000200 */
[C---:B---3--:R-:W-:Y:S08]  /*a110*/  HMMA.16816.F32 R28, R140.reuse, R136, R28 ;  /* 0x000000888c1c723c */ /* 0x048ff0000000181c */
[----:B------:R-:W-:Y:S01]  /*a120*/  HMMA.16816.F32 R32, R140, R138, R32 ;  /* 0x0000008a8c20723c */ /* 0x000fe20000001820 */
[----:B------:R-:W3:Y:S07]  /*a130*/  LDSM.16.M88.4 R136, [R166+0x3800] ;  /* 0x00380000a688783b */ /* 0x000eee0000000200 */
[C---:B--2---:R-:W-:Y:S01]  /*a140*/  HMMA.16816.F32 R4, R144.reuse, R148, R4 ;  /* 0x000000949004723c */ /* 0x044fe20000001804 */
[----:B------:R-:W-:Y:S07]  /*a150*/  LDSM.16.M88.4 R140, [R175+0x4000] ;  /* 0x00400000af8c783b */ /* 0x000fee0000000200 */
[C---:B------:R-:W-:Y:S01]  /*a160*/  HMMA.16816.F32 R8, R144.reuse, R150, R8 ;  /* 0x000000969008723c */ /* 0x040fe20000001808 */
[----:B------:R-:W2:Y:S07]  /*a170*/  LDSM.16.M88.4 R148, [R165+-0x2000] ;  /* 0xffe00000a594783b */ /* 0x000eae0000000200 */
[C---:B------:R-:W-:Y:S08]  /*a180*/  HMMA.16816.F32 R12, R144.reuse, R152, R12 ;  /* 0x00000098900c723c */ /* 0x040ff0000000180c */
[C---:B------:R-:W-:Y:S01]  /*a190*/  HMMA.16816.F32 R16, R144.reuse, R154, R16 ;  /* 0x0000009a9010723c */ /* 0x040fe20000001810 */
[----:B------:R-:W5:Y:S07]  /*a1a0*/  LDSM.16.M88.4 R152, [R165+-0x1800] ;  /* 0xffe80000a598783b */ /* 0x000f6e0000000200 */
[C---:B----4-:R-:W-:Y:S08]  /*a1b0*/  HMMA.16816.F32 R20, R144.reuse, R156, R20 ;  /* 0x0000009c9014723c */ /* 0x050ff00000001814 */
[C---:B------:R-:W-:Y:S01]  /*a1c0*/  HMMA.16816.F32 R24, R144.reuse, R158, R24 ;  /* 0x0000009e9018723c */ /* 0x040fe20000001818 */
[----:B------:R-:W4:Y:S07]  /*a1d0*/  LDSM.16.M88.4 R156, [R165+-0x1000] ;  /* 0xfff00000a59c783b */ /* 0x000f2e0000000200 */
[C---:B---3--:R-:W-:Y:S08]  /*a1e0*/  HMMA.16816.F32 R28, R144.reuse, R136, R28 ;  /* 0x00000088901c723c */ /* 0x048ff0000000181c */
[----:B------:R-:W-:Y:S01]  /*a1f0*/  HMMA.16816.F32 R32, R144, R138, R32 ;  /* 0x0000008a9020723c */ /* 0x000fe20000001820 */
[----:B------:R-:W3:Y:S07]  /*a200*/  LDSM.16.M88.4 R136, [R165+-0x800] ;  /* 0xfff80000a588783b */ /* 0x000eee0000000200 */
[C---:B--2---:R-:W-:Y:S01]  /*a210*/  HMMA.16816.F32 R4, R140.reuse, R148, R4 ;  /* 0x000000948c04723c */ /* 0x044fe20000001804 */
[----:B------:R-:W-:Y:S07]  /*a220*/  LDSM.16.M88.4 R144, [R173+0x8000] ;  /* 0x00800000ad90783b */ /* 0x000fee0000000200 */
[C---:B------:R-:W-:Y:S01]  /*a230*/  HMMA.16816.F32 R8, R140.reuse, R150, R8 ;  /* 0x000000968c08723c */ /* 0x040fe20000001808 */
[----:B------:R-:W2:Y:S07]  /*a240*/  LDSM.16.M88.4 R148, [R164+0x4000] ;  /* 0x00400000a494783b */ /* 0x000eae0000000200 */
[C---:B-----5:R-:W-:Y:S08]  /*a250*/  HMMA.16816.F32 R12, R140.reuse, R152, R12 ;  /* 0x000000988c0c723c */ /* 0x060ff0000000180c */
[C---:B------:R-:W-:Y:S01]  /*a260*/  HMMA.16816.F32 R16, R140.reuse, R154, R16 ;  /* 0x0000009a8c10723c */ /* 0x040fe20000001810 */
[----:B------:R-:W5:Y:S07]  /*a270*/  LDSM.16.M88.4 R152, [R164+0x4800] ;  /* 0x00480000a498783b */ /* 0x000f6e0000000200 */
[C---:B----4-:R-:W-:Y:S08]  /*a280*/  HMMA.16816.F32 R20, R140.reuse, R156, R20 ;  /* 0x0000009c8c14723c */ /* 0x050ff00000001814 */
        /* <DEDUP_REMOVED lines=8> */
[----:B------:R-:W2:Y:S07]  /*a310*/  LDSM.16.M88.4 R148, [R162] ;  /* 0x00000000a294783b */ /* 0x000eae0000000200 */
[C---:B-----5:R-:W-:Y:S08]  /*a320*/  HMMA.16816.F32 R12, R144.reuse, R152, R12 ;  /* 0x00000098900c723c */ /* 0x060ff0000000180c */
[C---:B------:R-:W-:Y:S01]  /*a330*/  HMMA.16816.F32 R16, R144.reuse, R154, R16 ;  /* 0x0000009a9010723c */ /* 0x040fe20000001810 */
[----:B------:R-:W5:Y:S07]  /*a340*/  LDSM.16.M88.4 R152, [R163] ;  /* 0x00000000a398783b */ /* 0x000f6e0000000200 */
[C---:B----4-:R-:W-:Y:S01]  /*a350*/  HMMA.16816.F32 R20, R144.reuse, R156, R20 ;  /* 0x0000009c9014723c */ /* 0x050fe20000001814 */
[----:B------:R-:W-:Y:S07]  /*a360*/  LDSM.16.M88.4 R160, [R172] ;  /* 0x00000000aca0783b */ /* 0x000fee0000000200 */
[C---:B------:R-:W-:Y:S01]  /*a370*/  HMMA.16816.F32 R24, R144.reuse, R158, R24 ;  /* 0x0000009e9018723c */ /* 0x040fe20000001818 */
[----:B------:R-:W4:Y:S07]  /*a380*/  LDSM.16.M88.4 R156, [R171] ;  /* 0x00000000ab9c783b */ /* 0x000f2e0000000200 */
[C---:B---3--:R-:W-:Y:S08]  /*a390*/  HMMA.16816.F32 R28, R144.reuse, R136, R28 ;  /* 0x00000088901c723c */ /* 0x048ff0000000181c */
[----:B------:R-:W-:Y:S01]  /*a3a0*/  HMMA.16816.F32 R32, R144, R138, R32 ;  /* 0x0000008a9020723c */ /* 0x000fe20000001820 */
[----:B------:R-:W-:Y:S07]  /*a3b0*/  LDSM.16.M88.4 R136, [R176+0x8000] ;  /* 0x00800000b088783b */ /* 0x000fee0000000200 */
[C---:B--2---:R-:W-:Y:S01]  /*a3c0*/  HMMA.16816.F32 R4, R140.reuse, R148, R4 ;  /* 0x000000948c04723c */ /* 0x044fe20000001804 */
[----:B------:R-:W2:Y:S07]  /*a3d0*/  LDSM.16.M88.4 R144, [R166+0x4000] ;  /* 0x00400000a690783b */ /* 0x000eae0000000200 */
[C---:B------:R-:W-:Y:S01]  /*a3e0*/  HMMA.16816.F32 R8, R140.reuse, R150, R8 ;  /* 0x000000968c08723c */ /* 0x040fe20000001808 */
[----:B------:R-:W3:Y:S07]  /*a3f0*/  LDSM.16.M88.4 R148, [R166+0x4800] ;  /* 0x00480000a694783b */ /* 0x000eee0000000200 */
[C---:B-----5:R-:W-:Y:S08]  /*a400*/  HMMA.16816.F32 R12, R140.reuse, R152, R12 ;  /* 0x000000988c0c723c */ /* 0x060ff0000000180c */
[C---:B------:R-:W-:Y:S01]  /*a410*/  HMMA.16816.F32 R16, R140.reuse, R154, R16 ;  /* 0x0000009a8c10723c */ /* 0x040fe20000001810 */
[----:B------:R-:W5:Y:S07]  /*a420*/  LDSM.16.M88.4 R152, [R166+0x5000] ;  /* 0x00500000a698783b */ /* 0x000f6e0000000200 */
[C---:B----4-:R-:W-:Y:S08]  /*a430*/  HMMA.16816.F32 R20, R140.reuse, R156, R20 ;  /* 0x0000009c8c14723c */ /* 0x050ff00000001814 */
[C---:B------:R-:W-:Y:S01]  /*a440*/  HMMA.16816.F32 R24, R140.reuse, R158, R24 ;  /* 0x0000009e8c18723c */ /* 0x040fe20000001818 */
[----:B------:R-:W-:Y:S07]  /*a450*/  LDSM.16.M88.4 R156, [R175+0x8000] ;  /* 0x00800000af9c783b */ /* 0x000fee0000000200 */
[C---:B------:R-:W-:Y:S08]  /*a460*/  HMMA.16816.F32 R28, R140.reuse, R160, R28 ;  /* 0x000000a08c1c723c */ /* 0x040ff0000000181c */
[----:B------:R-:W-:Y:S01]  /*a470*/  HMMA.16816.F32 R32, R140, R162, R32 ;  /* 0x000000a28c20723c */ /* 0x000fe20000001820 */
[----:B------:R-:W4:Y:S07]  /*a480*/  LDSM.16.M88.4 R140, [R166+0x5800] ;  /* 0x00580000a68c783b */ /* 0x000f2e0000000200 */
[C---:B--2---:R-:W-:Y:S01]  /*a490*/  HMMA.16816.F32 R4, R136.reuse, R144, R4 ;  /* 0x000000908804723c */ /* 0x044fe20000001804 */
[----:B------:R-:W2:Y:S07]  /*a4a0*/  LDSM.16.M88.4 R160, [R165] ;  /* 0x00000000a5a0783b */ /* 0x000eae0000000200 */
[C---:B------:R-:W-:Y:S08]  /*a4b0*/  HMMA.16816.F32 R8, R136.reuse, R146, R8 ;  /* 0x000000928808723c */ /* 0x040ff00000001808 */
[C---:B---3--:R-:W-:Y:S08]  /*a4c0*/  HMMA.16816.F32 R12, R136.reuse, R148, R12 ;  /* 0x00000094880c723c */ /* 0x048ff0000000180c */
[C---:B------:R-:W-:Y:S08]  /*a4d0*/  HMMA.16816.F32 R16, R136.reuse, R150, R16 ;  /* 0x000000968810723c */ /* 0x040ff00000001810 */
[C---:B-----5:R-:W-:Y:S08]  /*a4e0*/  HMMA.16816.F32 R20, R136.reuse, R152, R20 ;  /* 0x000000988814723c */ /* 0x060ff00000001814 */
[C---:B------:R-:W-:Y:S08]  /*a4f0*/  HMMA.16816.F32 R24, R136.reuse, R154, R24 ;  /* 0x0000009a8818723c */ /* 0x040ff00000001818 */
[C---:B----4-:R-:W-:Y:S08]  /*a500*/  HMMA.16816.F32 R28, R136.reuse, R140, R28 ;  /* 0x0000008c881c723c */ /* 0x050ff0000000181c */
[----:B------:R-:W-:Y:S01]  /*a510*/  HMMA.16816.F32 R32, R136, R142, R32 ;  /* 0x0000008e8820723c */ /* 0x000fe20000001820 */
[----:B------:R-:W3:Y:S07]  /*a520*/  LDSM.16.M88.4 R136, [R165+0x800] ;  /* 0x00080000a588783b */ /* 0x000eee0000000200 */
[C---:B--2---:R-:W-:Y:S08]  /*a530*/  HMMA.16816.F32 R4, R156.reuse, R160, R4 ;  /* 0x000000a09c04723c */ /* 0x044ff00000001804 */
[C---:B------:R-:W-:Y:S11]  /*a540*/  HMMA.16816.F32 R8, R156.reuse, R162, R8 ;  /* 0x000000a29c08723c */ /* 0x040ff60000001808 */
[----:B------:R-:W-:Y:S05]  /*a550*/  @!UPT UIADD3 URZ, URZ, URZ, URZ ;  /* 0x0000003f3f3ff290 */ /* 0x000fea000fffe03f */
[----:B------:R-:W-:Y:S04]  /*a560*/  FMUL.FTZ R0, R4, c[0x0][0x320] ;  /* 0x0000c80004007a20 */ /* 0x000fe80000410000 */
[----:B------:R2:W4:Y:S04]  /*a570*/  MUFU.TANH R141, R0 ;  /* 0x00000000008d7308 */ /* 0x0005280000002400 */
[----:B-1----:R-:W-:Y:S01]  /*a580*/  FMUL.FTZ R3, R11, c[0x0][0x320] ;  /* 0x0000c8000b037a20 */ /* 0x002fe20000410000 */
[C---:B---3--:R-:W-:Y:S03]  /*a590*/  HMMA.16816.F32 R12, R156.reuse, R136, R12 ;  /* 0x000000889c0c723c */ /* 0x048fe6000000180c */
[----:B------:R-:W-:Y:S02]  /*a5a0*/  FMUL.FTZ R10, R10, c[0x0][0x320] ;  /* 0x0000c8000a0a7a20 */ /* 0x000fe40000410000 */
[----:B------:R1:W3:Y:S03]  /*a5b0*/  MUFU.TANH R147, R3 ;  /* 0x0000000300937308 */ /* 0x0002e60000002400 */
[C---:B------:R-:W-:Y:S07]  /*a5c0*/  HMMA.16816.F32 R16, R156.reuse, R138, R16 ;  /* 0x0000008a9c10723c */ /* 0x040fee0000001810 */
[----:B------:R-:W3:Y:S01]  /*a5d0*/  MUFU.TANH R146, R10 ;  /* 0x0000000a00927308 */ /* 0x000ee20000002400 */
[----:B--2---:R-:W-:Y:S08]  /*a5e0*/  FMUL.FTZ R0, R5, c[0x0][0x320] ;  /* 0x0000c80005007a20 */ /* 0x004ff00000410000 */
[----:B------:R-:W-:Y:S01]  /*a5f0*/  FMUL.FTZ R2, R12, c[0x0][0x320] ;  /* 0x0000c8000c027a20 */ /* 0x000fe20000410000 */
[----:B------:R2:W2:Y:S07]  /*a600*/  MUFU.TANH R144, R0 ;  /* 0x0000000000907308 */ /* 0x0004ae0000002400 */
[----:B-1----:R-:W-:Y:S03]  /*a610*/  FMUL.FTZ R3, R18, c[0x0][0x320] ;  /* 0x0000c80012037a20 */ /* 0x002fe60000410000 */
[----:B------:R1:W1:Y:S10]  /*a620*/  MUFU.TANH R139, R2 ;  /* 0x00000002008b7308 */ /* 0x0002740000002400 */
[----:B------:R-:W3:Y:S01]  /*a630*/  MUFU.TANH R161, R3 ;  /* 0x0000000300a17308 */ /* 0x000ee20000002400 */
[----:B--2---:R-:W-:Y:S09]  /*a640*/  FMUL.FTZ R0, R6, c[0x0][0x320] ;  /* 0x0000c80006007a20 */ /* 0x004ff20000410000 */
[----:B------:R2:W2:Y:S01]  /*a650*/  MUFU.TANH R143, R0 ;  /* 0x00000000008f7308 */ /* 0x0004a20000002400 */
[----:B-1----:R-:W-:Y:S09]  /*a660*/  FMUL.FTZ R2, R19, c[0x0][0x320] ;  /* 0x0000c80013027a20 */ /* 0x002ff20000410000 */
        /* <DEDUP_REMOVED lines=95> */
.L_x_1234:
        /* <DEDUP_REMOVED lines=18> */
.L_x_1235:
[C---:B----4-:R-:W-:Y:S02]  /*ad80*/  IADD3 R2, -R177.reuse, 0x10, RZ ;  /* 0x00000010b1027810 */ /* 0x050fe40007ffe1ff */
[----:B------:R-:W-:Y:S02]  /*ad90*/  ISETP.NE.U32.AND P0, PT, R177, RZ, PT ;  /* 0x000000ffb100720c */ /* 0x000fe40003f05070 */
[----:B------:R-:W-:Y:S04]  /*ada0*/  LOP3.LUT R2, R2, 0xf, RZ, 0xc0, !PT ;  /* 0x0000000f02027812 */ /* 0x000fe800078ec0ff */
[----:B---3--:R-:W-:Y:S04]  /*adb0*/  IADD3 R2, P6, P5, R2, R0, R20 ;  /* 0x0000000002027210 */ /* 0x008fe80007dde014 */
[----:B--2---:R-:W-:Y:S02]  /*adc0*/  IADD3.X R3, RZ, R4, R9, P6, P5 ;  /* 0x00000004ff037210 */ /* 0x004fe400037ea409 */
        /* <DEDUP_REMOVED lines=10> */
.L_x_1145:
[----:B---34-:R-:W-:Y:S05]  /*ae70*/  BSYNC B0 ;  /* 0x0000000000007941 */ /* 0x018fea0003800000 */
.L_x_1144:
[----:B------:R-:W-:Y:S01]  /*ae80*/  FMNMX.FTZ R2, R141, R101, !PT ;  /* 0x000000658d027209 */ /* 0x000fe20007810000 */
[----:B------:R-:W0:Y:S01]  /*ae90*/  LDGDEPBAR ;  /* 0x00000000000079af */ /* 0x000e220000000000 */
[----:B--2---:R-:W-:Y:S02]  /*aea0*/  FMNMX.FTZ R0, R143, R102, !PT ;  /* 0x000000668f007209 */ /* 0x004fe40007810000 */
        /* <DEDUP_REMOVED lines=38> */
.L_x_1236:
[C---:B------:R-:W-:Y:S01]  /*b110*/  FMUL.FTZ R5, R100.reuse, c[0x0][0x2d0] ;  /* 0x0000b40064057a20 */ /* 0x040fe20000410000 */
[----:B------:R-:W-:Y:S01]  /*b120*/  WARPSYNC 0xffffffff ;  /* 0xffffffff00007948 */ /* 0x000fe20003800000 */
[----:B------:R-:W-:Y:S01]  /*b130*/  FADD.FTZ R2, -R100, R101 ;  /* 0x0000006564027221 */ /* 0x000fe20000010100 */
[----:B------:R-:W-:Y:S01]  /*b140*/  ISETP.GT.AND P0, PT, R180, R189, PT ;  /* 0x000000bdb400720c */ /* 0x000fe20003f04270 */
[--C-:B------:R-:W-:Y:S02]  /*b150*/  FFMA.FTZ R3, R141, c[0x0][0x2d0], -R5.reuse ;  /* 0x0000b4008d037a23 */ /* 0x100fe40000010805 */
[----:B------:R-:W-:Y:S02]  /*b160*/  FMUL.FTZ R2, R2, c[0x0][0x2d0] ;  /* 0x0000b40002027a20 */ /* 0x000fe40000410000 */
[----:B------:R1:W-:Y:S01]  /*b170*/  MUFU.EX2 R141, R3 ;  /* 0x00000003008d7308 */ /* 0x0003e20000000800 */
[--C-:B------:R-:W-:Y:S02]  /*b180*/  FFMA.FTZ R139, R139, c[0x0][0x2d0], -R5.reuse ;  /* 0x0000b4008b8b7a23 */ /* 0x100fe40000010805 */
[--C-:B------:R-:W-:Y:S02]  /*b190*/  FFMA.FTZ R138, R138, c[0x0][0x2d0], -R5.reuse ;  /* 0x0000b4008a8a7a23 */ /* 0x100fe40000010805 */
[--C-:B------:R-:W-:Y:S02]  /*b1a0*/  FFMA.FTZ R137, R137, c[0x0][0x2d0], -R5.reuse ;  /* 0x0000b40089897a23 */ /* 0x100fe40000010805 */
[--C-:B------:R-:W-:Y:S02]  /*b1b0*/  FFMA.FTZ R136, R136, c[0x0][0x2d0], -R5.reuse ;  /* 0x0000b40088887a23 */ /* 0x100fe40000010805 */
[--C-:B------:R-:W-:Y:S01]  /*b1c0*/  FFMA.FTZ R156, R19, c[0x0][0x2d0], -R5.reuse ;  /* 0x0000b400139c7a23 */ /* 0x100fe20000010805 */
[----:B------:R-:W4:Y:S01]  /*b1d0*/  MUFU.EX2 R2, R2 ;  /* 0x0000000200027308 */ /* 0x000f220000000800 */
[--C-:B------:R-:W-:Y:S02]  /*b1e0*/  FFMA.FTZ R171, R15, c[0x0][0x2d0], -R5.reuse ;  /* 0x0000b4000fab7a23 */ /* 0x100fe40000010805 */
[--C-:B------:R-:W-:Y:S02]  /*b1f0*/  FFMA.FTZ R159, R14, c[0x0][0x2d0], -R5.reuse ;  /* 0x0000b4000e9f7a23 */ /* 0x100fe40000010805 */
[--C-:B------:R-:W-:Y:S05]  /*b200*/  FFMA.FTZ R158, R13, c[0x0][0x2d0], -R5.reuse ;  /* 0x0000b4000d9e7a23 */ /* 0x100fea0000010805 */
[----:B------:R-:W-:Y:S01]  /*b210*/  MUFU.EX2 R136, R136 ;  /* 0x0000008800887308 */ /* 0x000fe20000000800 */
[--C-:B-1----:R-:W-:Y:S02]  /*b220*/  FFMA.FTZ R3, R144, c[0x0][0x2d0], -R5.reuse ;  /* 0x0000b40090037a23 */ /* 0x102fe40000010805 */
[--C-:B------:R-:W-:Y:S07]  /*b230*/  FFMA.FTZ R144, R18, c[0x0][0x2d0], -R5.reuse ;  /* 0x0000b40012907a23 */ /* 0x100fee0000010805 */
[----:B------:R1:W5:Y:S02]  /*b240*/  MUFU.EX2 R157, R3 ;  /* 0x00000003009d7308 */ /* 0x0003640000000800 */
[----:B-1----:R-:W-:Y:S02]  /*b250*/  FFMA.FTZ R3, R142, c[0x0][0x2d0], -R5 ;  /* 0x0000b4008e037a23 */ /* 0x002fe40000010805 */
        /* <DEDUP_REMOVED lines=11> */
[C---:B------:R-:W-:Y:S01]  /*b310*/  FMUL.FTZ R32, R2.reuse, R104 ;  /* 0x0000006802207220 */ /* 0x040fe20000410000 */
[----:B-----5:R-:W-:Y:S01]  /*b320*/  F2FP.PACK_AB R104, R157, R141 ;  /* 0x0000008d9d68723e */ /* 0x020fe200000000ff */
[C---:B------:R-:W-:Y:S02]  /*b330*/  FMUL.FTZ R33, R2.reuse, R105 ;  /* 0x0000006902217220 */ /* 0x040fe40000410000 */
[----:B------:R-:W-:Y:S01]  /*b340*/  FMUL.FTZ R36, R2, R36 ;  /* 0x0000002402247220 */ /* 0x000fe20000410000 */
[----:B-1-3--:R-:W-:Y:S01]  /*b350*/  FMNMX.FTZ R3, R0, R4, !PT ;  /* 0x0000000400037209 */ /* 0x00afe20007810000 */
[--C-:B------:R-:W-:Y:S02]  /*b360*/  FFMA.FTZ R0, R140, c[0x0][0x2d0], -R5.reuse ;  /* 0x0000b4008c007a23 */ /* 0x100fe40000010805 */
[--C-:B------:R-:W-:Y:S02]  /*b370*/  FFMA.FTZ R140, R16, c[0x0][0x2d0], -R5.reuse ;  /* 0x0000b400108c7a23 */ /* 0x100fe40000010805 */
        /* <DEDUP_REMOVED lines=13> */
[C---:B-1----:R-:W-:Y:S02]  /*b450*/  FADD.FTZ R0, -R3.reuse, R102 ;  /* 0x0000006603007221 */ /* 0x042fe40000010100 */
[----:B------:R-:W-:Y:S02]  /*b460*/  FMUL.FTZ R102, R3, c[0x0][0x2d0] ;  /* 0x0000b40003667a20 */ /* 0x000fe40000410000 */
[----:B------:R-:W-:Y:S02]  /*b470*/  FMUL.FTZ R0, R0, c[0x0][0x2d0] ;  /* 0x0000b40000007a20 */ /* 0x000fe40000410000 */
[--C-:B--2---:R-:W-:Y:S02]  /*b480*/  FFMA.FTZ R4, R143, c[0x0][0x2d0], -R102.reuse ;  /* 0x0000b4008f047a23 */ /* 0x104fe40000010866 */
[--C-:B------:R-:W-:Y:S02]  /*b490*/  FFMA.FTZ R6, R145, c[0x0][0x2d0], -R102.reuse ;  /* 0x0000b40091067a23 */ /* 0x100fe40000010866 */
[----:B------:R-:W1:Y:S01]  /*b4a0*/  MUFU.EX2 R0, R0 ;  /* 0x0000000000007308 */ /* 0x000e620000000800 */
[----:B------:R-:W-:Y:S02]  /*b4b0*/  FFMA.FTZ R143, R12, c[0x0][0x2d0], -R5 ;  /* 0x0000b4000c8f7a23 */ /* 0x000fe40000010805 */
[C---:B------:R-:W-:Y:S02]  /*b4c0*/  FMUL.FTZ R12, R2.reuse, R124 ;  /* 0x0000007c020c7220 */ /* 0x040fe40000410000 */
        /* <DEDUP_REMOVED lines=8> */
[C---:B------:R-:W-:Y:S01]  /*b550*/  FMUL.FTZ R73, R2.reuse, R73 ;  /* 0x0000004902497220 */ /* 0x040fe20000410000 */
[----:B------:R-:W3:Y:S01]  /*b560*/  MUFU.EX2 R124, R6 ;  /* 0x00000006007c7308 */ /* 0x000ee20000000800 */
        /* <DEDUP_REMOVED lines=9> */
[----:B------:R-:W-:Y:S01]  /*b600*/  FMUL.FTZ R27, R0, R115 ;  /* 0x00000073001b7220 */ /* 0x000fe20000410000 */
[----:B------:R-:W-:Y:S01]  /*b610*/  LDSM.16.MT88.4 R128, [R167+0x1800] ;  /* 0x00180000a780783b */ /* 0x000fe20000004200 */
[C---:B--2---:R-:W-:Y:S02]  /*b620*/  FMUL.FTZ R4, R2.reuse, R132 ;  /* 0x0000008402047220 */ /* 0x044fe40000410000 */
[C---:B------:R-:W-:Y:S02]  /*b630*/  FMUL.FTZ R80, R2.reuse, R80 ;  /* 0x0000005002507220 */ /* 0x040fe40000410000 */
[C---:B------:R-:W-:Y:S02]  /*b640*/  FMUL.FTZ R81, R2.reuse, R81 ;  /* 0x0000005102517220 */ /* 0x040fe40000410000 */
[----:B------:R-:W-:Y:S01]  /*b650*/  FMUL.FTZ R84, R2, R84 ;  /* 0x0000005402547220 */ /* 0x000fe20000410000 */
        /* <DEDUP_REMOVED lines=17> */
[C---:B------:R-:W-:Y:S02]  /*b770*/  FFMA.FTZ R118, R0.reuse, R186, R101 ;  /* 0x000000ba00767223 */ /* 0x040fe40000010065 */
[C---:B------:R-:W-:Y:S02]  /*b780*/  FMUL.FTZ R23, R0.reuse, R119 ;  /* 0x0000007700177220 */ /* 0x040fe40000410000 */
[C---:B------:R-:W-:Y:S01]  /*b790*/  FMUL.FTZ R34, R0.reuse, R106 ;  /* 0x0000006a00227220 */ /* 0x040fe20000410000 */
[----:B------:R-:W-:Y:S01]  /*b7a0*/  F2FP.PACK_AB R106, R177, R172 ;  /* 0x000000acb16a723e */ /* 0x000fe200000000ff */
[C---:B------:R-:W-:Y:S02]  /*b7b0*/  FMUL.FTZ R35, R0.reuse, R107 ;  /* 0x0000006b00237220 */ /* 0x040fe40000410000 */
[C---:B------:R-:W-:Y:S01]  /*b7c0*/  FMUL.FTZ R38, R0.reuse, R38 ;  /* 0x0000002600267220 */ /* 0x040fe20000410000 */
[----:B------:R-:W-:Y:S01]  /*b7d0*/  MUFU.EX2 R119, R139 ;  /* 0x0000008b00777308 */ /* 0x000fe20000000800 */
        /* <DEDUP_REMOVED lines=32> */
[----:B------:R-:W-:Y:S02]  /*b9e0*/  FFMA.FTZ R142, R17, c[0x0][0x2d0], -R5 ;  /* 0x0000b400118e7a23 */ /* 0x000fe40000010805 */
[C---:B------:R-:W-:Y:S01]  /*b9f0*/  FMUL.FTZ R5, R2.reuse, R133 ;  /* 0x0000008502057220 */ /* 0x040fe20000410000 */
[----:B------:R2:W-:Y:S01]  /*ba00*/  MUFU.EX2 R126, R0 ;  /* 0x00000000007e7308 */ /* 0x0005e20000000800 */
[----:B------:R-:W-:Y:S02]  /*ba10*/  FMUL.FTZ R17, R2, R121 ;  /* 0x0000007902117220 */ /* 0x000fe40000410000 */
        /* <DEDUP_REMOVED lines=8> */
[--C-:B------:R-:W-:Y:S03]  /*baa0*/  FFMA.FTZ R123, R149, c[0x0][0x2d0], -R102.reuse ;  /* 0x0000b400957b7a23 */ /* 0x100fe60000010866 */
[----:B------:R4:W-:Y:S01]  /*bab0*/  MUFU.EX2 R155, R101 ;  /* 0x00000065009b7308 */ /* 0x0009e20000000800 */
[--C-:B--2---:R-:W-:Y:S09]  /*bac0*/  FFMA.FTZ R0, R163, c[0x0][0x2d0], -R102.reuse ;  /* 0x0000b400a3007a23 */ /* 0x104ff20000010866 */
[----:B------:R2:W5:Y:S01]  /*bad0*/  MUFU.EX2 R133, R0 ;  /* 0x0000000000857308 */ /* 0x0005620000000800 */
[----:B---3--:R-:W-:Y:S01]  /*bae0*/  F2FP.PACK_AB R107, R126, R125 ;  /* 0x0000007d7e6b723e */ /* 0x008fe200000000ff */
[----:B------:R-:W-:Y:S08]  /*baf0*/  FFMA.FTZ R2, R162, c[0x0][0x2d0], -R102 ;  /* 0x0000b400a2027a23 */ /* 0x000ff00000010866 */
[----:B------:R-:W-:Y:S01]  /*bb00*/  MUFU.EX2 R150, R116 ;  /* 0x0000007400967308 */ /* 0x000fe20000000800 */
[C---:B-1----:R-:W-:Y:S05]  /*bb10*/  HMMA.16816.F32 R4, R104.reuse, R108, R4 ;  /* 0x0000006c6804723c */ /* 0x042fea0000001804 */
[----:B----4-:R-:W-:Y:S03]  /*bb20*/  FADD.FTZ R101, R124, R118 ;  /* 0x000000767c657221 */ /* 0x010fe60000010000 */
[C---:B------:R-:W-:Y:S01]  /*bb30*/  HMMA.16816.F32 R8, R104.reuse, R110, R8 ;  /* 0x0000006e6808723c */ /* 0x040fe20000001808 */
[----:B------:R-:W1:Y:S01]  /*bb40*/  LDSM.16.MT88.4 R108, [R168] ;  /* 0x00000000a86c783b */ /* 0x000e620000004200 */
[----:B------:R-:W-:Y:S02]  /*bb50*/  MUFU.EX2 R147, R120 ;  /* 0x0000007800937308 */ /* 0x000fe40000000800 */
[----:B--2---:R-:W-:Y:S08]  /*bb60*/  FFMA.FTZ R0, R161, c[0x0][0x2d0], -R102 ;  /* 0x0000b400a1007a23 */ /* 0x004ff00000010866 */
[----:B------:R-:W-:Y:S10]  /*bb70*/  MUFU.EX2 R141, R122 ;  /* 0x0000007a008d7308 */ /* 0x000ff40000000800 */
[----:B------:R2:W-:Y:S10]  /*bb80*/  MUFU.EX2 R127, R0 ;  /* 0x00000000007f7308 */ /* 0x0005f40000000800 */
[----:B------:R3:W4:Y:S01]  /*bb90*/  MUFU.EX2 R132, R2 ;  /* 0x0000000200847308 */ /* 0x0007220000000800 */
[C---:B-1----:R-:W-:Y:S09]  /*bba0*/  HMMA.16816.F32 R12, R104.reuse, R108, R12 ;  /* 0x0000006c680c723c */ /* 0x042ff2000000180c */
[----:B------:R-:W1:Y:S03]  /*bbb0*/  MUFU.EX2 R149, R156 ;  /* 0x0000009c00957308 */ /* 0x000e660000000800 */
[----:B--2---:R-:W-:Y:S02]  /*bbc0*/  FADD.FTZ R0, R157, R112 ;  /* 0x000000709d007221 */ /* 0x004fe40000010000 */
[----:B------:R-:W-:Y:S01]  /*bbd0*/  LDSM.16.MT88.4 R112, [R168+0x800] ;  /* 0x00080000a870783b */ /* 0x000fe20000004200 */
[C---:B------:R-:W-:Y:S04]  /*bbe0*/  HMMA.16816.F32 R16, R104.reuse, R110, R16 ;  /* 0x0000006e6810723c */ /* 0x040fe80000001810 */
[----:B------:R-:W2:Y:S01]  /*bbf0*/  MUFU.EX2 R152, R144 ;  /* 0x0000009000987308 */ /* 0x000ea20000000800 */
[----:B------:R-:W-:Y:S02]  /*bc00*/  FADD.FTZ R0, R172, R0 ;  /* 0x00000000ac007221 */ /* 0x000fe40000010000 */
[----:B------:R-:W1:Y:S02]  /*bc10*/  LDSM.16.MT88.4 R108, [R170] ;  /* 0x00000000aa6c783b */ /* 0x000e640000004200 */
[----:B------:R-:W-:Y:S03]  /*bc20*/  FADD.FTZ R0, R177, R0 ;  /* 0x00000000b1007221 */ /* 0x000fe60000010000 */
[--C-:B---3--:R-:W-:Y:S02]  /*bc30*/  FFMA.FTZ R2, R154, c[0x0][0x2d0], -R102.reuse ;  /* 0x0000b4009a027a23 */ /* 0x108fe40000010866 */
[----:B------:R-:W-:Y:S01]  /*bc40*/  MUFU.EX2 R153, R142 ;  /* 0x0000008e00997308 */ /* 0x000fe20000000800 */
[----:B------:R-:W-:Y:S09]  /*bc50*/  FFMA.FTZ R102, R148, c[0x0][0x2d0], -R102 ;  /* 0x0000b40094667a23 */ /* 0x000ff20000010866 */
[----:B------:R-:W-:Y:S10]  /*bc60*/  MUFU.EX2 R148, R117 ;  /* 0x0000007500947308 */ /* 0x000ff40000000800 */
[----:B------:R3:W-:Y:S10]  /*bc70*/  MUFU.EX2 R151, R2 ;  /* 0x0000000200977308 */ /* 0x0007f40000000800 */
[----:B------:R-:W-:Y:S01]  /*bc80*/  MUFU.EX2 R154, R140 ;  /* 0x0000008c009a7308 */ /* 0x000fe20000000800 */
[C---:B-1----:R-:W-:Y:S09]  /*bc90*/  HMMA.16816.F32 R20, R104.reuse, R108, R20 ;  /* 0x0000006c6814723c */ /* 0x042ff20000001814 */
[----:B------:R-:W-:Y:S01]  /*bca0*/  MUFU.EX2 R140, R123 ;  /* 0x0000007b008c7308 */ /* 0x000fe20000000800 */
[C---:B------:R-:W-:Y:S01]  /*bcb0*/  HMMA.16816.F32 R24, R104.reuse, R110, R24 ;  /* 0x0000006e6818723c */ /* 0x040fe20000001818 */
[----:B------:R-:W1:Y:S02]  /*bcc0*/  LDSM.16.MT88.4 R108, [R169] ;  /* 0x00000000a96c783b */ /* 0x000e640000004200 */
[----:B---3--:R-:W-:Y:S04]  /*bcd0*/  FADD.FTZ R2, R125, R101 ;  /* 0x000000657d027221 */ /* 0x008fe80000010000 */
[----:B------:R-:W-:Y:S02]  /*bce0*/  FADD.FTZ R101, R126, R2 ;  /* 0x000000027e657221 */ /* 0x000fe40000010000 */
[----:B------:R-:W3:Y:S03]  /*bcf0*/  MUFU.EX2 R146, R143 ;  /* 0x0000008f00927308 */ /* 0x000ee60000000800 */
[----:B------:R-:W-:Y:S02]  /*bd00*/  FADD.FTZ R2, R119, R0 ;  /* 0x0000000077027221 */ /* 0x000fe40000010000 */
[----:B-----5:R-:W-:Y:S02]  /*bd10*/  FADD.FTZ R0, R133, R101 ;  /* 0x0000006585007221 */ /* 0x020fe40000010000 */
[----:B------:R-:W-:Y:S02]  /*bd20*/  FADD.FTZ R101, R134, R2 ;  /* 0x0000000286657221 */ /* 0x000fe40000010000 */
[----:B----4-:R-:W-:Y:S01]  /*bd30*/  FADD.FTZ R2, R132, R0 ;  /* 0x0000000084027221 */ /* 0x010fe20000010000 */
[----:B------:R4:W5:Y:S01]  /*bd40*/  MUFU.EX2 R143, R121 ;  /* 0x00000079008f7308 */ /* 0x0009620000000800 */
[----:B------:R-:W-:Y:S01]  /*bd50*/  FADD.FTZ R0, R135, R101 ;  /* 0x0000006587007221 */ /* 0x000fe20000010000 */
[----:B------:R-:W-:Y:S01]  /*bd60*/  MOV R101, R100 ;  /* 0x0000006400657202 */ /* 0x000fe20000000f00 */
[----:B------:R-:W-:Y:S02]  /*bd70*/  FADD.FTZ R2, R127, R2 ;  /* 0x000000027f027221 */ /* 0x000fe40000010000 */
[----:B------:R-:W-:Y:S02]  /*bd80*/  FADD.FTZ R0, R136, R0 ;  /* 0x0000000088007221 */ /* 0x000fe40000010000 */
[----:B------:R-:W-:Y:S02]  /*bd90*/  FADD.FTZ R2, R155, R2 ;  /* 0x000000029b027221 */ /* 0x000fe40000010000 */
[----:B------:R-:W-:Y:S01]  /*bda0*/  FADD.FTZ R0, R149, R0 ;  /* 0x0000000095007221 */ /* 0x000fe20000010000 */
[----:B------:R-:W-:Y:S01]  /*bdb0*/  MUFU.EX2 R142, R171 ;  /* 0x000000ab008e7308 */ /* 0x000fe20000000800 */
[----:B------:R-:W-:Y:S02]  /*bdc0*/  FADD.FTZ R2, R150, R2 ;  /* 0x0000000296027221 */ /* 0x000fe40000010000 */
[----:B--2---:R-:W-:Y:S01]  /*bdd0*/  FADD.FTZ R0, R152, R0 ;  /* 0x0000000098007221 */ /* 0x004fe20000010000 */
[----:B---3--:R-:W-:Y:S01]  /*bde0*/  F2FP.PACK_AB R138, R146, R145 ;  /* 0x00000091928a723e */ /* 0x008fe200000000ff */
[----:B------:R-:W-:Y:S02]  /*bdf0*/  FADD.FTZ R2, R151, R2 ;  /* 0x0000000297027221 */ /* 0x000fe40000010000 */
[----:B------:R-:W-:Y:S02]  /*be00*/  FADD.FTZ R0, R153, R0 ;  /* 0x0000000099007221 */ /* 0x000fe40000010000 */
[----:B------:R-:W-:Y:S01]  /*be10*/  FADD.FTZ R2, R148, R2 ;  /* 0x0000000294027221 */ /* 0x000fe20000010000 */
[----:B------:R-:W-:Y:S01]  /*be20*/  MUFU.EX2 R144, R159 ;  /* 0x0000009f00907308 */ /* 0x000fe20000000800 */
[----:B------:R-:W-:Y:S01]  /*be30*/  FADD.FTZ R0, R154, R0 ;  /* 0x000000009a007221 */ /* 0x000fe20000010000 */
[C---:B-1----:R-:W-:Y:S01]  /*be40*/  HMMA.16816.F32 R28, R104.reuse, R108, R28 ;  /* 0x0000006c681c723c */ /* 0x042fe2000000181c */
[----:B----4-:R-:W-:Y:S02]  /*be50*/  LDSM.16.MT88.4 R120, [R168+0x1800] ;  /* 0x00180000a878783b */ /* 0x010fe40000004200 */
[----:B-----5:R-:W-:Y:S05]  /*be60*/  F2FP.PACK_AB R137, R141, R143 ;  /* 0x0000008f8d89723e */ /* 0x020fea00000000ff */
[C---:B------:R-:W-:Y:S01]  /*be70*/  HMMA.16816.F32 R32, R104.reuse, R110, R32 ;  /* 0x0000006e6820723c */ /* 0x040fe20000001820 */
[----:B------:R-:W1:Y:S01]  /*be80*/  MUFU.EX2 R102, R102 ;  /* 0x0000006600667308 */ /* 0x000e620000000800 */
[----:B------:R-:W2:Y:S02]  /*be90*/  LDSM.16.MT88.4 R108, [R167+0x2000] ;  /* 0x00200000a76c783b */ /* 0x000ea40000004200 */
[----:B-1----:R-:W-:Y:S04]  /*bea0*/  F2FP.PACK_AB R139, R102, R140 ;  /* 0x0000008c668b723e */ /* 0x002fe800000000ff */
[C---:B--2---:R-:W-:Y:S08]  /*beb0*/  HMMA.16816.F32 R36, R104.reuse, R108, R36 ;  /* 0x0000006c6824723c */ /* 0x044ff00000001824 */
        /* <DEDUP_REMOVED lines=21> */
[----:B------:R-:W-:Y:S01]  /*c010*/  HMMA.16816.F32 R96, R104, R110, R96 ;  /* 0x0000006e6860723c */ /* 0x000fe20000001860 */
[----:B------:R-:W1:Y:S06]  /*c020*/  LDSM.16.MT88.4 R108, [R167+0x800] ;  /* 0x00080000a76c783b */ /* 0x000e6c0000004200 */
[----:B------:R-:W-:Y:S02]  /*c030*/  F2FP.PACK_AB R104, R134, R119 ;  /* 0x000000778668723e */ /* 0x000fe400000000ff */
[----:B------:R-:W-:Y:S01]  /*c040*/  F2FP.PACK_AB R106, R136, R135 ;  /* 0x00000087886a723e */ /* 0x000fe200000000ff */
[----:B------:R-:W-:Y:S02]  /*c050*/  LDSM.16.MT88.4 R116, [R168+0x1000] ;  /* 0x00100000a874783b */ /* 0x000fe40000004200 */
[----:B------:R-:W-:Y:S02]  /*c060*/  F2FP.PACK_AB R105, R132, R133 ;  /* 0x000000858469723e */ /* 0x000fe400000000ff */
[----:B------:R-:W-:Y:S02]  /*c070*/  F2FP.PACK_AB R107, R155, R127 ;  /* 0x0000007f9b6b723e */ /* 0x000fe400000000ff */
[----:B------:R-:W-:Y:S05]  /*c080*/  F2FP.PACK_AB R136, R144, R142 ;  /* 0x0000008e9088723e */ /* 0x000fea00000000ff */
[C---:B-1----:R-:W-:Y:S08]  /*c090*/  HMMA.16816.F32 R4, R104.reuse, R108, R4 ;  /* 0x0000006c6804723c */ /* 0x042ff00000001804 */
[C---:B------:R-:W-:Y:S01]  /*c0a0*/  HMMA.16816.F32 R8, R104.reuse, R110, R8 ;  /* 0x0000006e6808723c */ /* 0x040fe20000001808 */
[----:B------:R-:W1:Y:S07]  /*c0b0*/  LDSM.16.MT88.4 R108, [R170+0x800] ;  /* 0x00080000aa6c783b */ /* 0x000e6e0000004200 */
[C---:B------:R-:W-:Y:S08]  /*c0c0*/  HMMA.16816.F32 R12, R104.reuse, R112, R12 ;  /* 0x00000070680c723c */ /* 0x040ff0000000180c */
        /* <DEDUP_REMOVED lines=105> */
[----:B------:R-:W-:Y:S01]  /*c760*/  FADD.FTZ R2, R140, R0 ;  /* 0x000000008c027221 */ /* 0x000fe20000010000 */
[----:B------:R-:W-:Y:S01]  /*c770*/  IADD3 R0, R180, -0x1, RZ ;  /* 0xffffffffb4007810 */ /* 0x000fe20007ffe0ff */
[C---:B----4-:R-:W-:Y:S04]  /*c780*/  HMMA.16816.F32 R84, R136.reuse, R12, R84 ;  /* 0x0000000c8854723c */ /* 0x050fe80000001854 */
[----:B------:R-:W-:Y:S01]  /*c790*/  FADD.FTZ R185, R146, R4 ;  /* 0x0000000492b97221 */ /* 0x000fe20000010000 */
[----:B------:R-:W-:Y:S01]  /*c7a0*/  MOV R180, R0 ;  /* 0x0000000000b47202 */ /* 0x000fe20000000f00 */
[----:B------:R-:W-:Y:S01]  /*c7b0*/  FADD.FTZ R186, R102, R2 ;  /* 0x0000000266ba7221 */ /* 0x000fe20000010000 */
[-C--:B------:R-:W-:Y:S01]  /*c7c0*/  MOV R12, R3.reuse ;  /* 0x00000003000c7202 */ /* 0x080fe20000000f00 */
[C---:B------:R-:W-:Y:S04]  /*c7d0*/  HMMA.16816.F32 R88, R136.reuse, R14, R88 ;  /* 0x0000000e8858723c */ /* 0x040fe80000001858 */
[----:B------:R-:W-:Y:S04]  /*c7e0*/  MOV R102, R3 ;  /* 0x0000000300667202 */ /* 0x000fe80000000f00 */
[C---:B-1----:R-:W-:Y:S08]  /*c7f0*/  HMMA.16816.F32 R92, R136.reuse, R16, R92 ;  /* 0x00000010885c723c */ /* 0x042ff0000000185c */
[----:B------:R-:W-:Y:S01]  /*c800*/  HMMA.16816.F32 R96, R136, R18, R96 ;  /* 0x000000128860723c */ /* 0x000fe20000001860 */
[----:B------:R-:W-:Y:S07]  /*c810*/  @!UPT UIADD3 URZ, URZ, URZ, URZ ;  /* 0x0000003f3f3ff290 */ /* 0x000fee000fffe03f */
[----:B------:R-:W-:-:S11]  /*c820*/  @P0 BRA `(.L_x_1149) ;  /* 0xffffcf4000000947 */ /* 0x000fd6000383ffff */
.L_x_1142:
[----:B------:R-:W-:Y:S05]  /*c830*/  BRA.DIV ~URZ, `(.L_x_1150) ;  /* 0x00006af27f007947 */ /* 0x000fea000b800000 */
[----:B------:R1:W2:Y:S02]  /*c840*/  SHFL.BFLY PT, R0, R185, 0x2, 0x1f ;  /* 0x0c401f00b9007f89 */ /* 0x0002a400000e0000 */
.L_x_1237:
[----:B--2---:R-:W-:Y:S01]  /*c850*/  FADD.FTZ R5, R0, R185 ;  /* 0x000000b900057221 */ /* 0x004fe20000010000 */
[----:B------:R-:W-:Y:S05]  /*c860*/  BRA.DIV ~URZ, `(.L_x_1151) ;  /* 0x00006b127f007947 */ /* 0x000fea000b800000 */
[----:B------:R-:W2:Y:S04]  /*c870*/  SHFL.BFLY PT, R0, R186, 0x2, 0x1f ;  /* 0x0c401f00ba007f89 */ /* 0x000ea800000e0000 */
[----:B------:R-:W3:Y:S01]  /*c880*/  SHFL.BFLY PT, R2, R5, 0x1, 0x1f ;  /* 0x0c201f0005027f89 */ /* 0x000ee200000e0000 */
[----:B--2---:R-:W-:-:S02]  /*c890*/  FADD.FTZ R4, R0, R186 ;  /* 0x000000ba00047221 */ /* 0x004fc40000010000 */
[----:B---3--:R-:W-:-:S03]  /*c8a0*/  FADD.FTZ R5, R5, R2 ;  /* 0x0000000205057221 */ /* 0x008fc60000010000 */
[----:B------:R2:W3:Y:S04]  /*c8b0*/  SHFL.BFLY PT, R3, R4, 0x1, 0x1f ;  /* 0x0c201f0004037f89 */ /* 0x0004e800000e0000 */
.L_x_1238:
[----:B------:R-:W-:Y:S01]  /*c8c0*/  FSETP.NE.FTZ.AND P1, PT, R5, RZ, PT ;  /* 0x000000ff0500720b */ /* 0x000fe20003f35000 */
[----:B---3--:R-:W-:Y:S01]  /*c8d0*/  FADD.FTZ R3, R3, R4 ;  /* 0x0000000403037221 */ /* 0x008fe20000010000 */
[----:B------:R-:W-:Y:S02]  /*c8e0*/  MOV R2, RZ ;  /* 0x000000ff00027202 */ /* 0x000fe40000000f00 */
[----:B------:R-:W-:Y:S02]  /*c8f0*/  MOV R0, RZ ;  /* 0x000000ff00007202 */ /* 0x000fe40000000f00 */
[----:B------:R-:W-:Y:S02]  /*c900*/  FSETP.NE.FTZ.AND P0, PT, R3, RZ, PT ;  /* 0x000000ff0300720b */ /* 0x000fe40003f15000 */
[----:B------:R-:W-:Y:S02]  /*c910*/  MOV R23, 0xff800000 ;  /* 0xff80000000177802 */ /* 0x000fe40000000f00 */
        /* <DEDUP_REMOVED lines=111> */
.L_x_1111:
        /* <DEDUP_REMOVED lines=17> */
.L_x_1153:
[----:B------:R-:W-:Y:S05]  /*d120*/  BSYNC B0 ;  /* 0x0000000000007941 */ /* 0x000fea0003800000 */
.L_x_1152:
[----:B------:R-:W-:Y:S01]  /*d130*/  PRMT R0, R0, 0x9910, RZ ;  /* 0x0000991000007816 */ /* 0x000fe200000000ff */
[----:B------:R-:W-:Y:S01]  /*d140*/  BSSY B1, `(.L_x_1154) ;  /* 0x000032c000017945 */ /* 0x000fe20003800000 */
[----:B------:R-:W-:Y:S02]  /*d150*/  IMAD.MOV.U32 R78, RZ, RZ, R208 ;  /* 0x000000ffff4e7224 */ /* 0x000fe400078e00d0 */
[----:B------:R-:W-:-:S13]  /*d160*/  ISETP.NE.AND P0, PT, R0, RZ, PT ;  /* 0x000000ff0000720c */ /* 0x000fda0003f05270 */
[----:B------:R-:W-:Y:S05]  /*d170*/  @!P0 BRA `(.L_x_1155) ;  /* 0x0000260000008947 */ /* 0x000fea0003800000 */
[----:B------:R-:W2:Y:S04]  /*d180*/  LDL R7, [R1+0x8] ;  /* 0x0000080001077983 */ /* 0x000ea80000100800 */
[----:B------:R-:W3:Y:S04]  /*d190*/  LDL R5, [R1] ;  /* 0x0000000001057983 */ /* 0x000ee80000100800 */
[----:B------:R-:W4:Y:S01]  /*d1a0*/  LDL R6, [R1+0x4] ;  /* 0x0000040001067983 */ /* 0x000f220000100800 */
        /* <DEDUP_REMOVED lines=99> */
[----:B----4-:R-:W-:Y:S02]  /*d7e0*/  F2FP.PACK_AB R2, R43, R42 ;  /* 0x0000002a2b02723e */ /* 0x010fe400000000ff */
[----:B------:R-:W-:-:S03]  /*d7f0*/  @P3 IADD3.X R5, R221, c[0x0][0x50c], RZ, P0, !PT ;  /* 0x00014300dd053a10 */ /* 0x000fc600007fe4ff */
        /* <DEDUP_REMOVED lines=17> */
.L_x_1156:
[----:B------:R-:W3:Y:S01]  /*d910*/  LDL R82, [R1+0x10] ;  /* 0x0000100001527983 */ /* 0x000ee20000100800 */
[----:B------:R-:W-:Y:S01]  /*d920*/  IMAD.MOV.U32 R9, RZ, RZ, 0x368 ;  /* 0x00000368ff097424 */ /* 0x000fe200078e00ff */
[----:B------:R-:W-:Y:S01]  /*d930*/  ISETP.GT.AND P3, PT, R5, 0x1, PT ;  /* 0x000000010500780c */ /* 0x000fe20003f64270 */
[----:B--2---:R-:W-:Y:S01]  /*d940*/  IMAD.MOV.U32 R2, RZ, RZ, c[0x0][0x4e8] ;  /* 0x00013a00ff027624 */ /* 0x004fe200078e00ff */
[----:B------:R-:W-:Y:S01]  /*d950*/  ISETP.NE.U32.AND P0, PT, RZ, c[0x0][0x500], PT ;  /* 0x00014000ff007a0c */ /* 0x000fe20003f05070 */
[----:B------:R-:W1:Y:S01]  /*d960*/  S2R R83, SR_TID.X ;  /* 0x0000000000537919 */ /* 0x000e620000002100 */
[----:B------:R-:W-:-:S02]  /*d970*/  SEL R9, R9, 0x328, P3 ;  /* 0x0000032809097807 */ /* 0x000fc40001800000 */
[----:B------:R-:W-:Y:S02]  /*d980*/  ISETP.NE.AND.EX P0, PT, RZ, c[0x0][0x504], PT, P0 ;  /* 0x00014100ff007a0c */ /* 0x000fe40003f05300 */
[----:B------:R2:W4:Y:S01]  /*d990*/  LDC.64 R4, c[0x0][R9+0x170] ;  /* 0x00005c0009047b82 */ /* 0x0005220000000a00 */
[----:B------:R-:W-:Y:S02]  /*d9a0*/  ISETP.NE.AND P2, PT, R2, 0x1, PT ;  /* 0x000000010200780c */ /* 0x000fe40003f45270 */
[----:B------:R-:W-:Y:S02]  /*d9b0*/  SEL R8, R216, RZ, !P0 ;  /* 0x000000ffd8087207 */ /* 0x000fe40004000000 */
[----:B------:R-:W-:Y:S02]  /*d9c0*/  SEL R3, R224, RZ, !P0 ;  /* 0x000000ffe0037207 */ /* 0x000fe40004000000 */
[----:B------:R-:W-:Y:S01]  /*d9d0*/  LOP3.LUT R10, R210, 0xffff, RZ, 0xc0, !PT ;  /* 0x0000ffffd20a7812 */ /* 0x000fe200078ec0ff */
[----:B------:R2:W4:Y:S08]  /*d9e0*/  LDC.64 R16, c[0x0][R9+0x168] ;  /* 0x00005a0009107b82 */ /* 0x0005300000000a00 */
[----:B------:R2:W4:Y:S01]  /*d9f0*/  LDC.64 R18, c[0x0][R9+0x178] ;  /* 0x00005e0009127b82 */ /* 0x0005220000000a00 */
[----:B-1----:R-:W-:-:S04]  /*da00*/  SHF.R.S32.HI R79, RZ, 0x1f, R83 ;  /* 0x0000001fff4f7819 */ /* 0x002fc80000011453 */
[----:B------:R-:W-:-:S03]  /*da10*/  LEA.HI R79, R79, R83, RZ, 0x5 ;  /* 0x000000534f4f7211 */ /* 0x000fc600078f28ff */
[----:B------:R2:W1:Y:S01]  /*da20*/  LDC.64 R20, c[0x0][R9+0x160] ;  /* 0x0000580009147b82 */ /* 0x0004620000000a00 */
[----:B------:R-:W-:-:S05]  /*da30*/  LOP3.LUT R79, R79, 0xffffffe0, RZ, 0xc0, !PT ;  /* 0xffffffe04f4f7812 */ /* 0x000fca00078ec0ff */
[----:B------:R-:W-:Y:S02]  /*da40*/  IMAD.IADD R79, R83, 0x1, -R79 ;  /* 0x00000001534f7824 */ /* 0x000fe400078e0a4f */
[----:B--2---:R-:W-:Y:S02]  /*da50*/  IMAD.IADD R9, R212, 0x1, R205 ;  /* 0x00000001d4097824 */ /* 0x004fe400078e02cd */
[----:B----4-:R-:W-:-:S04]  /*da60*/  IMAD R2, R5, R8, RZ ;  /* 0x0000000805027224 */ /* 0x010fc800078e02ff */
[----:B------:R-:W-:Y:S02]  /*da70*/  IMAD R12, R4, R3, R2 ;  /* 0x00000003040c7224 */ /* 0x000fe400078e0202 */
[----:B------:R-:W-:-:S04]  /*da80*/  @P2 IMAD.HI.U32 R3, R9, c[0x0][0x4ec], RZ ;  /* 0x00013b0009032a27 */ /* 0x000fc800078e00ff */
[----:B------:R-:W-:-:S04]  /*da90*/  IMAD.WIDE.U32 R4, R4, R8, RZ ;  /* 0x0000000804047225 */ /* 0x000fc800078e00ff */
[----:B------:R-:W-:-:S04]  /*daa0*/  IMAD.WIDE.U32 R6, R16, R10, RZ ;  /* 0x0000000a10067225 */ /* 0x000fc800078e00ff */
[----:B------:R-:W-:Y:S01]  /*dab0*/  IMAD.MOV.U32 R2, RZ, RZ, R9 ;  /* 0x000000ffff027224 */ /* 0x000fe200078e0009 */
[----:B------:R-:W-:Y:S01]  /*dac0*/  @P2 SHF.R.U32.HI R2, RZ, c[0x0][0x4f0], R3 ;  /* 0x00013c00ff022a19 */ /* 0x000fe20000011603 */
[----:B------:R-:W-:Y:S01]  /*dad0*/  IMAD R11, R17, R10, RZ ;  /* 0x0000000a110b7224 */ /* 0x000fe200078e02ff */
        /* <DEDUP_REMOVED lines=13> */
[----:B-1----:R-:W-:Y:S01]  /*dbb0*/  IMAD R2, R21, R3, RZ ;  /* 0x0000000315027224 */ /* 0x002fe200078e02ff */
        /* <DEDUP_REMOVED lines=69> */
.L_x_1239:
[----:B------:R-:W-:Y:S05]  /*e010*/  BRA.DIV ~URZ, `(.L_x_1159) ;  /* 0x000054c27f007947 */ /* 0x000fea000b800000 */
[----:B------:R4:W2:Y:S02]  /*e020*/  SHFL.IDX PT, R0, R11, RZ, 0x181f ;  /* 0x00181fff0b007589 */ /* 0x0008a400000e0000 */
.L_x_1240:
        /* <DEDUP_REMOVED lines=19> */
.L_x_1161:
[----:B------:R-:W-:Y:S05]  /*e160*/  BSYNC B0 ;  /* 0x0000000000007941 */ /* 0x000fea0003800000 */
.L_x_1160:
[----:B------:R-:W-:Y:S05]  /*e170*/  BRA.DIV ~URZ, `(.L_x_1162) ;  /* 0x000053d27f007947 */ /* 0x000fea000b800000 */
[----:B---3--:R3:W4:Y:S04]  /*e180*/  SHFL.IDX PT, R8, R9, 0x1, 0x181f ;  /* 0x00381f0009087f89 */ /* 0x00872800000e0000 */
[----:B--2---:R3:W2:Y:S02]  /*e190*/  SHFL.IDX PT, R0, R11, 0x1, 0x181f ;  /* 0x00381f000b007f89 */ /* 0x0046a400000e0000 */
.L_x_1241:
        /* <DEDUP_REMOVED lines=19> */
.L_x_1164:
[----:B------:R-:W-:Y:S05]  /*e2d0*/  BSYNC B0 ;  /* 0x0000000000007941 */ /* 0x000fea0003800000 */
.L_x_1163:
[----:B------:R-:W-:Y:S05]  /*e2e0*/  BRA.DIV ~URZ, `(.L_x_1165) ;  /* 0x000053327f007947 */ /* 0x000fea000b800000 */
[----:B----4-:R4:W3:Y:S02]  /*e2f0*/  SHFL.IDX PT, R8, R9, 0x2, 0x181f ;  /* 0x00581f0009087f89 */ /* 0x0108e400000e0000 */
.L_x_1242:
[----:B------:R-:W-:Y:S05]  /*e300*/  BRA.DIV ~URZ, `(.L_x_1166) ;  /* 0x000053827f007947 */ /* 0x000fea000b800000 */
[----:B--2---:R2:W4:Y:S02]  /*e310*/  SHFL.IDX PT, R0, R11, 0x2, 0x181f ;  /* 0x00581f000b007f89 */ /* 0x00452400000e0000 */
.L_x_1243:
        /* <DEDUP_REMOVED lines=19> */
.L_x_1168:
[----:B------:R-:W-:Y:S05]  /*e450*/  BSYNC B0 ;  /* 0x0000000000007941 */ /* 0x000fea0003800000 */
.L_x_1167:
[----:B------:R-:W-:Y:S05]  /*e460*/  BRA.DIV ~URZ, `(.L_x_1169) ;  /* 0x000052927f007947 */ /* 0x000fea000b800000 */
[----:B---3--:R3:W2:Y:S04]  /*e470*/  SHFL.IDX PT, R6, R9, 0x3, 0x181f ;  /* 0x00781f0009067f89 */ /* 0x0086a800000e0000 */
[----:B----4-:R3:W4:Y:S02]  /*e480*/  SHFL.IDX PT, R0, R11, 0x3, 0x181f ;  /* 0x00781f000b007f89 */ /* 0x01072400000e0000 */
.L_x_1244:
        /* <DEDUP_REMOVED lines=20> */
.L_x_1157:
[----:B------:R-:W-:Y:S02]  /*e5d0*/  IMAD R11, R11, c[0x0][0x408], RZ ;  /* 0x000102000b0b7a24 */ /* 0x000fe400078e02ff */
[----:B------:R-:W-:-:S04]  /*e5e0*/  IMAD.WIDE.U32 R2, R0, c[0x0][0x408], RZ ;  /* 0x0001020000027a25 */ /* 0x000fc800078e00ff */
[----:B------:R-:W-:Y:S02]  /*e5f0*/  IMAD R0, R0, c[0x0][0x40c], R11 ;  /* 0x0001030000007a24 */ /* 0x000fe400078e020b */
[----:B-1----:R-:W-:-:S03]  /*e600*/  @P2 IMAD.HI.U32 R5, R9, c[0x0][0x4ec], RZ ;  /* 0x00013b0009052a27 */ /* 0x002fc600078e00ff */
        /* <DEDUP_REMOVED lines=28> */
.L_x_1245:
[----:B------:R-:W-:Y:S05]  /*e7d0*/  BRA.DIV ~URZ, `(.L_x_1172) ;  /* 0x000050627f007947 */ /* 0x000fea000b800000 */
[----:B------:R3:W4:Y:S02]  /*e7e0*/  SHFL.IDX PT, R0, R12, RZ, 0x1c1f ;  /* 0x001c1fff0c007589 */ /* 0x00072400000e0000 */
.L_x_1246:
        /* <DEDUP_REMOVED lines=122> */
.L_x_1174:
[----:B------:R-:W-:Y:S05]  /*ef90*/  BSYNC B0 ;  /* 0x0000000000007941 */ /* 0x000fea0003800000 */
.L_x_1173:
[----:B------:R-:W-:Y:S05]  /*efa0*/  BRA.DIV ~URZ, `(.L_x_1175) ;  /* 0x000049027f007947 */ /* 0x000fea000b800000 */
[----:B--2---:R2:W1:Y:S04]  /*efb0*/  SHFL.IDX PT, R4, R5, 0x1, 0x1c1f ;  /* 0x003c1f0005047f89 */ /* 0x00446800000e0000 */
[----:B----4-:R2:W4:Y:S02]  /*efc0*/  SHFL.IDX PT, R0, R12, 0x1, 0x1c1f ;  /* 0x003c1f000c007f89 */ /* 0x01052400000e0000 */
.L_x_1247:
        /* <DEDUP_REMOVED lines=123> */
.L_x_1155:
        /* <DEDUP_REMOVED lines=19> */
.L_x_1176:
        /* <DEDUP_REMOVED lines=55> */
.L_x_1178:
[----:B------:R-:W-:Y:S05]  /*fc20*/  BSYNC B0 ;  /* 0x0000000000007941 */ /* 0x000fea0003800000 */
.L_x_1177:
        /* <DEDUP_REMOVED lines=34> */
.L_x_1248:
[----:B------:R-:W-:Y:S05]  /*fe50*/  BRA.DIV ~URZ, `(.L_x_1180) ;  /* 0x00003b927f007947 */ /* 0x000fea000b800000 */
[----:B------:R3:W4:Y:S02]  /*fe60*/  SHFL.IDX PT, R0, R12, RZ, 0x181f ;  /* 0x00181fff0c007589 */ /* 0x00072400000e0000 */
.L_x_1249:
        /* <DEDUP_REMOVED lines=20> */
.L_x_1182:
[----:B------:R-:W-:Y:S05]  /*ffb0*/  BSYNC B0 ;  /* 0x0000000000007941 */ /* 0x000fea0003800000 */
.L_x_1181:
[----:B------:R-:W-:Y:S05]  /*ffc0*/  BRA.DIV ~URZ, `(.L_x_1183) ;  /* 0x00003a927f007947 */ /* 0x000fea000b800000 */
[----:B--2---:R2:W1:Y:S04]  /*ffd0*/  SHFL.IDX PT, R8, R9, 0x1, 0x181f ;  /* 0x00381f0009087f89 */ /* 0x00446800000e0000 */
[----:B----4-:R2:W4:Y:S02]  /*ffe0*/  SHFL.IDX PT, R0, R12, 0x1, 0x181f ;  /* 0x00381f000c007f89 */ /* 0x01052400000e0000 */
.L_x_1250:
        /* <DEDUP_REMOVED lines=19> */
.L_x_1185:
[----:B------:R-:W-:Y:S05]  /*10120*/  BSYNC B0 ;  /* 0x0000000000007941 */ /* 0x000fea0003800000 */
.L_x_1184:
[----:B------:R-:W-:Y:S05]  /*10130*/  BRA.DIV ~URZ, `(.L_x_1186) ;  /* 0x000039f27f007947 */ /* 0x000fea000b800000 */
[----:B-1----:R1:W2:Y:S02]  /*10140*/  SHFL.IDX PT, R8, R9, 0x2, 0x181f ;  /* 0x00581f0009087f89 */ /* 0x0022a400000e0000 */
.L_x_1251:
[----:B------:R-:W-:Y:S05]  /*10150*/  BRA.DIV ~URZ, `(.L_x_1187) ;  /* 0x00003a427f007947 */ /* 0x000fea000b800000 */
[----:B----4-:R4:W1:Y:S02]  /*10160*/  SHFL.IDX PT, R0, R12, 0x2, 0x181f ;  /* 0x00581f000c007f89 */ /* 0x01086400000e0000 */
.L_x_1252:
        /* <DEDUP_REMOVED lines=19> */
.L_x_1189:
[----:B------:R-:W-:Y:S05]  /*102a0*/  BSYNC B0 ;  /* 0x0000000000007941 */ /* 0x000fea0003800000 */
.L_x_1188:
[----:B------:R-:W-:Y:S05]  /*102b0*/  BRA.DIV ~URZ, `(.L_x_1190) ;  /* 0x000039527f007947 */ /* 0x000fea000b800000 */
[----:B--2---:R2:W3:Y:S04]  /*102c0*/  SHFL.IDX PT, R8, R9, 0x3, 0x181f ;  /* 0x00781f0009087f89 */ /* 0x0044e800000e0000 */
[----:B-1----:R2:W1:Y:S02]  /*102d0*/  SHFL.IDX PT, R0, R12, 0x3, 0x181f ;  /* 0x00781f000c007f89 */ /* 0x00246400000e0000 */
.L_x_1253:
        /* <DEDUP_REMOVED lines=18> */
.L_x_1170:
[----:B------:R-:W-:Y:S05]  /*10400*/  BSYNC B1 ;  /* 0x0000000000017941 */ /* 0x000fea0003800000 */
.L_x_1154:
        /* <DEDUP_REMOVED lines=9> */
[----:B--2-4-:R-:W-:-:S04]  /*104a0*/  LOP3.LUT R12, R0, 0x1f, RZ, 0xc0, !PT ;  /* 0x0000001f000c7812 */ /* 0x014fc800078ec0ff */
[----:B------:R-:W-:Y:S01]  /*104b0*/  ISETP.NE.AND P5, PT, R12, 0x1f, PT ;  /* 0x0000001f0c00780c */ /* 0x000fe20003fa5270 */
[----:B------:R-:W-:Y:S10]  /*104c0*/  BRA.DIV ~URZ, `(.L_x_1192) ;  /* 0x000038127f007947 */ /* 0x000ff4000b800000 */
[----:B------:R2:W3:Y:S02]  /*104d0*/  SHFL.IDX PT, R9, R78, RZ, 0x1f ;  /* 0x00001fff4e097589 */ /* 0x0004e400000e0000 */
.L_x_1254:
[----:B------:R-:W-:Y:S05]  /*104e0*/  BRA.DIV ~URZ, `(.L_x_1193) ;  /* 0x000038627f007947 */ /* 0x000fea000b800000 */
[----:B------:R4:W2:Y:S02]  /*104f0*/  SHFL.IDX PT, R8, R78, 0x1, 0x1f ;  /* 0x00201f004e087f89 */ /* 0x0008a400000e0000 */
.L_x_1255:
        /* <DEDUP_REMOVED lines=18> */
.L_x_1256:
        /* <DEDUP_REMOVED lines=16> */
.L_x_1257:
[----:B----4-:R-:W-:Y:S01]  /*10720*/  IMAD R0, R0, c[0x0][0x538], RZ ;  /* 0x00014e0000007a24 */ /* 0x010fe200078e02ff */
[----:B------:R-:W-:Y:S04]  /*10730*/  BSSY B1, `(.L_x_1196) ;  /* 0x00000c5000017945 */ /* 0x000fe80003800000 */
[----:B--2---:R-:W-:-:S04]  /*10740*/  IADD3 R8, R0, R8, RZ ;  /* 0x0000000800087210 */ /* 0x004fc80007ffe0ff */
[----:B---3--:R-:W-:-:S13]  /*10750*/  ISETP.GT.AND P6, PT, R8, R9, PT ;  /* 0x000000090800720c */ /* 0x008fda0003fc4270 */
[----:B------:R-:W-:Y:S05]  /*10760*/  @P6 BRA `(.L_x_1197) ;  /* 0x0000024000006947 */ /* 0x000fea0003800000 */
.L_x_1201:
        /* <DEDUP_REMOVED lines=16> */
.L_x_1258:
        /* <DEDUP_REMOVED lines=16> */
.L_x_1259:
[----:B--2---:R-:W-:-:S05]  /*10970*/  IMAD R0, R0, c[0x0][0x538], RZ ;  /* 0x00014e0000007a24 */ /* 0x004fca00078e02ff */
[----:B------:R-:W-:-:S04]  /*10980*/  IADD3 R8, R0, R8, RZ ;  /* 0x0000000800087210 */ /* 0x000fc80007ffe0ff */
[----:B------:R-:W-:-:S13]  /*10990*/  ISETP.GT.AND P6, PT, R8, R9, PT ;  /* 0x000000090800720c */ /* 0x000fda0003fc4270 */
[----:B-1----:R-:W-:Y:S05]  /*109a0*/  @!P6 BRA `(.L_x_1201) ;  /* 0xfffffdc00000e947 */ /* 0x002fea000383ffff */
.L_x_1197:
[----:B------:R-:W-:-:S05]  /*109b0*/  IADD3 R8, -R0, R8, RZ ;  /* 0x0000000800087210 */ /* 0x000fca0007ffe1ff */
[----:B------:R-:W-:-:S05]  /*109c0*/  IMAD R0, R4, c[0x0][0x538], R8 ;  /* 0x00014e0004007a24 */ /* 0x000fca00078e0208 */
[----:B------:R-:W-:Y:S01]  /*109d0*/  ISETP.GT.AND P0, PT, R0, R9, PT ;  /* 0x000000090000720c */ /* 0x000fe20003f04270 */
[----:B------:R-:W-:-:S12]  /*109e0*/  BRA.DIV ~URZ, `(.L_x_1202) ;  /* 0x000037c27f007947 */ /* 0x000fd8000b800000 */
[----:B------:R-:W-:-:S04]  /*109f0*/  VOTE.ANY R5, PT, !P0 ;  /* 0x0000000000057806 */ /* 0x000fc800040e0100 */
.L_x_1260:
[----:B------:R-:W2:Y:S02]  /*10a00*/  POPC R0, R5 ;  /* 0x0000000500007309 */ /* 0x000ea40000000000 */
[----:B--2---:R-:W-:Y:S01]  /*10a10*/  IADD3 R211, R0, R211, RZ ;  /* 0x000000d300d37210 */ /* 0x004fe20007ffe0ff */
[----:B------:R-:W-:Y:S05]  /*10a20*/  BRA.DIV ~URZ, `(.L_x_1203) ;  /* 0x000037d27f007947 */ /* 0x000fea000b800000 */
[----:B------:R2:W3:Y:S04]  /*10a30*/  SHFL.IDX PT, R10, R6, R0, 0x1f ;  /* 0x00001f00060a7589 */ /* 0x0004e800000e0000 */
[----:B------:R2:W4:Y:S02]  /*10a40*/  SHFL.IDX PT, R7, R7, R0, 0x1f ;  /* 0x00001f0007077589 */ /* 0x00052400000e0000 */
.L_x_1261:
[----:B------:R-:W-:Y:S01]  /*10a50*/  ISETP.NE.AND P0, PT, R5, RZ, PT ;  /* 0x000000ff0500720c */ /* 0x000fe20003f05270 */
[----:B------:R-:W-:-:S12]  /*10a60*/  BSSY B0, `(.L_x_1204) ;  /* 0x0000005000007945 */ /* 0x000fd80003800000 */
[----:B------:R-:W-:Y:S05]  /*10a70*/  @!P0 BRA `(.L_x_1205) ;  /* 0x0000003000008947 */ /* 0x000fea0003800000 */
[----:B--2---:R-:W-:Y:S01]  /*10a80*/  IADD3 R0, R0, -0x1, RZ ;  /* 0xffffffff00007810 */ /* 0x004fe20007ffe0ff */
[----:B------:R-:W-:Y:S05]  /*10a90*/  BRA.DIV ~URZ, `(.L_x_1206) ;  /* 0x000038327f007947 */ /* 0x000fea000b800000 */
[----:B------:R2:W1:Y:S02]  /*10aa0*/  SHFL.IDX PT, R11, R4, R0, 0x1f ;  /* 0x00001f00040b7589 */ /* 0x00046400000e0000 */
.L_x_1205:
[----:B------:R-:W-:Y:S05]  /*10ab0*/  BSYNC B0 ;  /* 0x0000000000007941 */ /* 0x000fea0003800000 */
.L_x_1204:
        /* <DEDUP_REMOVED lines=66> */
.L_x_1208:
        /* <DEDUP_REMOVED lines=66> */
.L_x_1209:
[----:B------:R-:W-:Y:S05]  /*11300*/  BSYNC B0 ;  /* 0x0000000000007941 */ /* 0x000fea0003800000 */
.L_x_1207:
[----:B------:R-:W-:-:S04]  /*11310*/  LOP3.LUT R0, RZ, R0, RZ, 0x33, !PT ;  /* 0x00000000ff007212 */ /* 0x000fc800078e33ff */
[----:B------:R-:W-:Y:S01]  /*11320*/  IADD3 R209, R0, R10, RZ ;  /* 0x0000000a00d17210 */ /* 0x000fe20007ffe0ff */
[----:B------:R-:W-:Y:S05]  /*11330*/  BRA `(.L_x_1210) ;  /* 0x0000004000007947 */ /* 0x000fea0003800000 */
.L_x_1198:
[----:B------:R-:W-:Y:S01]  /*11340*/  IMAD.MOV.U32 R208, RZ, RZ, R9 ;  /* 0x000000ffffd07224 */ /* 0x000fe200078e0009 */
[----:B------:R-:W-:Y:S01]  /*11350*/  MOV R210, RZ ;  /* 0x000000ff00d27202 */ /* 0x000fe20000000f00 */
[----:B------:R-:W-:Y:S01]  /*11360*/  IMAD.MOV.U32 R209, RZ, RZ, RZ ;  /* 0x000000ffffd17224 */ /* 0x000fe200078e00ff */
[----:B------:R-:W-:Y:S02]  /*11370*/  MOV R211, c[0x0][0x53c] ;  /* 0x00014f0000d37a02 */ /* 0x000fe40000000f00 */
.L_x_1210:
[----:B------:R-:W-:Y:S05]  /*11380*/  BSYNC B1 ;  /* 0x0000000000017941 */ /* 0x000fea0003800000 */
.L_x_1196:
[----:B------:R-:W-:Y:S01]  /*11390*/  WARPSYNC 0xffffffff ;  /* 0xffffffff00007948 */ /* 0x000fe20003800000 */
[----:B------:R-:W-:Y:S01]  /*113a0*/  BAR.SYNC.DEFER_BLOCKING 0x4, 0x100 ;  /* 0x0104000000007b1d */ /* 0x000fe20000010000 */
[----:B------:R-:W-:-:S13]  /*113b0*/  ISETP.NE.AND P0, PT, R12, RZ, PT ;  /* 0x000000ff0c00720c */ /* 0x000fda0003f05270 */
[----:B------:R2:W-:Y:S04]  /*113c0*/  @!P0 STS.128 [0x18100], R208 ;  /* 0x018100d0ff008388 */ /* 0x0005e80000000c00 */
[----:B------:R-:W-:Y:S06]  /*113d0*/  BAR.ARV 0x5, 0x100 ;  /* 0x0144000000007b1d */ /* 0x000fec0000002000 */
.L_x_1191:
[----:B-1----:R-:W-:-:S13]  /*113e0*/  ISETP.GE.AND P0, PT, R211, c[0x0][0x53c], PT ;  /* 0x00014f00d3007a0c */ /* 0x002fda0003f06270 */
[----:B--23--:R-:W-:Y:S01]  /*113f0*/  @P0 CALL.REL.NOINC `(.L_x_1211) ;  /* 0x0000001000000944 */ /* 0x00cfe20003c00000 */
[----:B------:R-:W-:Y:S05]  /*11400*/  BRA `(.L_x_1212) ;  /* 0xffff062000007947 */ /* 0x000fea000383ffff */
.L_x_1211:
[----:B------:R-:W-:Y:S05]  /*11410*/  EXIT ;  /* 0x000000000000794d */ /* 0x000fea0003800000 */
.L_x_1094:
[----:B------:R-:W-:Y:S01]  /*11420*/  IMAD.MOV.U32 R0, RZ, RZ, R5 ;  /* 0x000000ffff007224 */ /* 0x000fe200078e0005 */
[----:B------:R-:W-:Y:S02]  /*11430*/  MOV R2, 0x1 ;  /* 0x0000000100027802 */ /* 0x000fe40000000f00 */
[----:B------:R-:W-:Y:S02]  /*11440*/  MOV R3, 0x11460 ;  /* 0x0001146000037802 */ /* 0x000fe40000000f00 */
[----:B--2---:R-:W-:Y:S05]  /*11450*/  CALL.REL.NOINC `($__internal_20_$__cuda_sm70_shflsync_up_p) ;  /* 0x00002fa000007944 */ /* 0x004fea0003c00000 */
[----:B------:R-:W-:Y:S01]  /*11460*/  MOV R0, R4 ;  /* 0x0000000400007202 */ /* 0x000fe20000000f00 */
[----:B------:R-:W-:Y:S05]  /*11470*/  BRA `(.L_x_1213) ;  /* 0xfffeefc000007947 */ /* 0x000fea000383ffff */
.L_x_1095:
[----:B------:R-:W-:Y:S01]  /*11480*/  IMAD.MOV.U32 R0, RZ, RZ, R5 ;  /* 0x000000ffff007224 */ /* 0x000fe200078e0005 */
[----:B------:R-:W-:Y:S02]  /*11490*/  MOV R2, 0x2 ;  /* 0x0000000200027802 */ /* 0x000fe40000000f00 */
[----:B------:R-:W-:Y:S02]  /*114a0*/  MOV R3, 0x114c0 ;  /* 0x000114c000037802 */ /* 0x000fe40000000f00 */
[----:B--2---:R-:W-:Y:S05]  /*114b0*/  CALL.REL.NOINC `($__internal_20_$__cuda_sm70_shflsync_up_p) ;  /* 0x00002f4000007944 */ /* 0x004fea0003c00000 */
[----:B------:R-:W-:Y:S01]  /*114c0*/  SEL R0, R4, RZ, P4 ;  /* 0x000000ff04007207 */ /* 0x000fe20002000000 */
[----:B------:R-:W-:Y:S01]  /*114d0*/  IMAD.MOV.U32 R2, RZ, RZ, 0x4 ;  /* 0x00000004ff027424 */ /* 0x000fe200078e00ff */
[----:B------:R-:W-:-:S03]  /*114e0*/  MOV R3, 0x11510 ;  /* 0x0001151000037802 */ /* 0x000fc60000000f00 */
[----:B------:R-:W-:Y:S02]  /*114f0*/  IMAD.IADD R0, R5, 0x1, R0 ;  /* 0x0000000105007824 */ /* 0x000fe400078e0200 */
[----:B------:R-:W-:Y:S05]  /*11500*/  CALL.REL.NOINC `($__internal_20_$__cuda_sm70_shflsync_up_p) ;  /* 0x00002ef000007944 */ /* 0x000fea0003c00000 */
        /* <DEDUP_REMOVED lines=12> */
[----:B------:R-:W-:Y:S02]  /*115d0*/  MOV R184, 0x1f ;  /* 0x0000001f00b87802 */ /* 0x000fe40000000f00 */
[----:B------:R-:W-:Y:S01]  /*115e0*/  MOV R3, 0x11620 ;  /* 0x0001162000037802 */ /* 0x000fe20000000f00 */
[----:B------:R-:W-:-:S04]  /*115f0*/  IMAD.IADD R4, R0, 0x1, R4 ;  /* 0x0000000100047824 */ /* 0x000fc800078e0204 */
[----:B------:R-:W-:Y:S02]  /*11600*/  IMAD.MOV.U32 R183, RZ, RZ, R4 ;  /* 0x000000ffffb77224 */ /* 0x000fe400078e0004 */
[----:B------:R-:W-:Y:S05]  /*11610*/  CALL.REL.NOINC `($__internal_19_$__cuda_sm70_shflsync_idx_p) ;  /* 0x00002d8000007944 */ /* 0x000fea0003c00000 */
[----:B------:R-:W-:Y:S01]  /*11620*/  MOV R0, R183 ;  /* 0x000000b700007202 */ /* 0x000fe20000000f00 */
[----:B------:R-:W-:Y:S05]  /*11630*/  BRA `(.L_x_1214) ;  /* 0xfffeef0000007947 */ /* 0x000fea000383ffff */
.L_x_1097:
[----:B------:R-:W-:Y:S02]  /*11640*/  SEL R0, RZ, 0x1, P0 ;  /* 0x00000001ff007807 */ /* 0x000fe40000000000 */
[----:B------:R-:W-:Y:S02]  /*11650*/  MOV R2, 0x11670 ;  /* 0x0001167000027802 */ /* 0x000fe40000000f00 */
[----:B--2---:R-:W-:Y:S05]  /*11660*/  CALL.REL.NOINC `($__internal_21_$__cuda_sm70_votesync_ballot) ;  /* 0x00002e0000007944 */ /* 0x004fea0003c00000 */
[----:B------:R-:W-:Y:S01]  /*11670*/  MOV R6, R0 ;  /* 0x0000000000067202 */ /* 0x000fe20000000f00 */
[----:B------:R-:W-:Y:S05]  /*11680*/  BRA `(.L_x_1215) ;  /* 0xfffeef4000007947 */ /* 0x000fea000383ffff */
.L_x_1098:
[----:B------:R-:W-:Y:S01]  /*11690*/  IMAD.MOV.U32 R183, RZ, RZ, R9 ;  /* 0x000000ffffb77224 */ /* 0x000fe200078e0009 */
[----:B------:R-:W-:Y:S01]  /*116a0*/  MOV R2, R0 ;  /* 0x0000000000027202 */ /* 0x000fe20000000f00 */
[----:B------:R-:W-:Y:S01]  /*116b0*/  IMAD.MOV.U32 R184, RZ, RZ, 0x1f ;  /* 0x0000001fffb87424 */ /* 0x000fe200078e00ff */
[----:B------:R-:W-:Y:S02]  /*116c0*/  MOV R3, 0x116e0 ;  /* 0x000116e000037802 */ /* 0x000fe40000000f00 */
[----:B------:R-:W-:Y:S05]  /*116d0*/  CALL.REL.NOINC `($__internal_19_$__cuda_sm70_shflsync_idx_p) ;  /* 0x00002cc000007944 */ /* 0x000fea0003c00000 */
[----:B------:R-:W-:Y:S01]  /*116e0*/  IMAD.MOV.U32 R209, RZ, RZ, R183 ;  /* 0x000000ffffd17224 */ /* 0x000fe200078e00b7 */
[----:B------:R-:W-:Y:S01]  /*116f0*/  MOV R183, R8 ;  /* 0x0000000800b77202 */ /* 0x000fe20000000f00 */
[----:B------:R-:W-:Y:S01]  /*11700*/  IMAD.MOV.U32 R5, RZ, RZ, RZ ;  /* 0x000000ffff057224 */ /* 0x000fe200078e00ff */
[----:B------:R-:W-:Y:S01]  /*11710*/  MOV R2, R0 ;  /* 0x0000000000027202 */ /* 0x000fe20000000f00 */
[----:B------:R-:W-:Y:S01]  /*11720*/  IMAD.MOV.U32 R184, RZ, RZ, 0x1f ;  /* 0x0000001fffb87424 */ /* 0x000fe200078e00ff */
[----:B------:R-:W-:-:S02]  /*11730*/  MOV R3, 0x11750 ;  /* 0x0001175000037802 */ /* 0x000fc40000000f00 */
[----:B------:R-:W-:Y:S05]  /*11740*/  CALL.REL.NOINC `($__internal_19_$__cuda_sm70_shflsync_idx_p) ;  /* 0x00002c5000007944 */ /* 0x000fea0003c00000 */
[----:B------:R-:W-:Y:S01]  /*11750*/  MOV R9, R183 ;  /* 0x000000b700097202 */ /* 0x000fe20000000f00 */
[----:B------:R-:W-:Y:S05]  /*11760*/  BRA `(.L_x_1216) ;  /* 0xfffeeec000007947 */ /* 0x000fea000383ffff */
.L_x_1101:
[----:B------:R-:W-:Y:S01]  /*11770*/  IMAD.MOV.U32 R183, RZ, RZ, R4 ;  /* 0x000000ffffb77224 */ /* 0x000fe200078e0004 */
[----:B------:R-:W-:Y:S01]  /*11780*/  MOV R2, R0 ;  /* 0x0000000000027202 */ /* 0x000fe20000000f00 */
[----:B------:R-:W-:Y:S01]  /*11790*/  IMAD.MOV.U32 R184, RZ, RZ, 0x1f ;  /* 0x0000001fffb87424 */ /* 0x000fe200078e00ff */
[----:B------:R-:W-:-:S02]  /*117a0*/  MOV R3, 0x117c0 ;  /* 0x000117c000037802 */ /* 0x000fc40000000f00 */
[----:B--23--:R-:W-:Y:S05]  /*117b0*/  CALL.REL.NOINC `($__internal_19_$__cuda_sm70_shflsync_idx_p) ;  /* 0x00002be000007944 */ /* 0x00cfea0003c00000 */
[----:B------:R-:W-:Y:S01]  /*117c0*/  MOV R5, R183 ;  /* 0x000000b700057202 */ /* 0x000fe20000000f00 */
[----:B------:R-:W-:Y:S05]  /*117d0*/  BRA `(.L_x_1100) ;  /* 0xfffeeeb000007947 */ /* 0x000fea000383ffff */
.L_x_1112:
[----:B------:R-:W-:Y:S01]  /*117e0*/  IMAD.MOV.U32 R183, RZ, RZ, R9 ;  /* 0x000000ffffb77224 */ /* 0x000fe200078e0009 */
[----:B------:R-:W-:Y:S01]  /*117f0*/  MOV R2, RZ ;  /* 0x000000ff00027202 */ /* 0x000fe20000000f00 */
[----:B------:R-:W-:Y:S01]  /*11800*/  IMAD.MOV.U32 R184, RZ, RZ, 0x181f ;  /* 0x0000181fffb87424 */ /* 0x000fe200078e00ff */
[----:B------:R-:W-:-:S02]  /*11810*/  MOV R3, 0x11830 ;  /* 0x0001183000037802 */ /* 0x000fc40000000f00 */
[----:B-----5:R-:W-:Y:S05]  /*11820*/  CALL.REL.NOINC `($__internal_19_$__cuda_sm70_shflsync_idx_p) ;  /* 0x00002b7000007944 */ /* 0x020fea0003c00000 */
[----:B------:R-:W-:Y:S01]  /*11830*/  MOV R8, R183 ;  /* 0x000000b700087202 */ /* 0x000fe20000000f00 */
[----:B------:R-:W-:Y:S05]  /*11840*/  BRA `(.L_x_1217) ;  /* 0xffff0e9000007947 */ /* 0x000fea000383ffff */
.L_x_1113:
[----:B------:R-:W-:Y:S01]  /*11850*/  IMAD.MOV.U32 R183, RZ, RZ, R12 ;  /* 0x000000ffffb77224 */ /* 0x000fe200078e000c */
[----:B------:R-:W-:Y:S01]  /*11860*/  MOV R2, RZ ;  /* 0x000000ff00027202 */ /* 0x000fe20000000f00 */
[----:B------:R-:W-:Y:S01]  /*11870*/  IMAD.MOV.U32 R184, RZ, RZ, 0x181f ;  /* 0x0000181fffb87424 */ /* 0x000fe200078e00ff */
[----:B------:R-:W-:-:S02]  /*11880*/  MOV R3, 0x118a0 ;  /* 0x000118a000037802 */ /* 0x000fc40000000f00 */
[----:B-12--5:R-:W-:Y:S05]  /*11890*/  CALL.REL.NOINC `($__internal_19_$__cuda_sm70_shflsync_idx_p) ;  /* 0x00002b0000007944 */ /* 0x026fea0003c00000 */
[----:B------:R-:W-:Y:S01]  /*118a0*/  MOV R0, R183 ;  /* 0x000000b700007202 */ /* 0x000fe20000000f00 */
[----:B------:R-:W-:Y:S05]  /*118b0*/  BRA `(.L_x_1218) ;  /* 0xffff0e4000007947 */ /* 0x000fea000383ffff */
.L_x_1116:
[----:B------:R-:W-:Y:S01]  /*118c0*/  IMAD.MOV.U32 R183, RZ, RZ, R9 ;  /* 0x000000ffffb77224 */ /* 0x000fe200078e0009 */
[----:B--2---:R-:W-:Y:S01]  /*118d0*/  MOV R2, 0x1 ;  /* 0x0000000100027802 */ /* 0x004fe20000000f00 */
[----:B------:R-:W-:Y:S01]  /*118e0*/  IMAD.MOV.U32 R184, RZ, RZ, 0x181f ;  /* 0x0000181fffb87424 */ /* 0x000fe200078e00ff */
[----:B------:R-:W-:-:S02]  /*118f0*/  MOV R3, 0x11910 ;  /* 0x0001191000037802 */ /* 0x000fc40000000f00 */
[----:B-1-345:R-:W-:Y:S05]  /*11900*/  CALL.REL.NOINC `($__internal_19_$__cuda_sm70_shflsync_idx_p) ;  /* 0x00002a9000007944 */ /* 0x03afea0003c00000 */
[----:B------:R-:W-:Y:S01]  /*11910*/  IMAD.MOV.U32 R8, RZ, RZ, R183 ;  /* 0x000000ffff087224 */ /* 0x000fe200078e00b7 */
[----:B------:R-:W-:Y:S01]  /*11920*/  MOV R2, 0x1 ;  /* 0x0000000100027802 */ /* 0x000fe20000000f00 */
[----:B------:R-:W-:Y:S01]  /*11930*/  IMAD.MOV.U32 R183, RZ, RZ, R12 ;  /* 0x000000ffffb77224 */ /* 0x000fe200078e000c */
[----:B------:R-:W-:-:S02]  /*11940*/  MOV R184, 0x181f ;  /* 0x0000181f00b87802 */ /* 0x000fc40000000f00 */
[----:B------:R-:W-:Y:S02]  /*11950*/  MOV R3, 0x11970 ;  /* 0x0001197000037802 */ /* 0x000fe40000000f00 */
[----:B------:R-:W-:Y:S05]  /*11960*/  CALL.REL.NOINC `($__internal_19_$__cuda_sm70_shflsync_idx_p) ;  /* 0x00002a3000007944 */ /* 0x000fea0003c00000 */
[----:B------:R-:W-:Y:S01]  /*11970*/  MOV R0, R183 ;  /* 0x000000b700007202 */ /* 0x000fe20000000f00 */
[----:B------:R-:W-:Y:S05]  /*11980*/  BRA `(.L_x_1219) ;  /* 0xffff0ef000007947 */ /* 0x000fea000383ffff */
.L_x_1119:
[----:B------:R-:W-:Y:S01]  /*11990*/  IMAD.MOV.U32 R183, RZ, RZ, R9 ;  /* 0x000000ffffb77224 */ /* 0x000fe200078e0009 */
[----:B-1----:R-:W-:Y:S01]  /*119a0*/  MOV R2, 0x2 ;  /* 0x0000000200027802 */ /* 0x002fe20000000f00 */
[----:B------:R-:W-:Y:S01]  /*119b0*/  IMAD.MOV.U32 R184, RZ, RZ, 0x181f ;  /* 0x0000181fffb87424 */ /* 0x000fe200078e00ff */
[----:B------:R-:W-:Y:S02]  /*119c0*/  MOV R3, 0x119e0 ;  /* 0x000119e000037802 */ /* 0x000fe40000000f00 */
[----:B--2345:R-:W-:Y:S05]  /*119d0*/  CALL.REL.NOINC `($__internal_19_$__cuda_sm70_shflsync_idx_p) ;  /* 0x000029c000007944 */ /* 0x03cfea0003c00000 */
[----:B------:R-:W-:Y:S01]  /*119e0*/  MOV R8, R183 ;  /* 0x000000b700087202 */ /* 0x000fe20000000f00 */
[----:B------:R-:W-:Y:S05]  /*119f0*/  BRA `(.L_x_1220) ;  /* 0xffff0fe000007947 */ /* 0x000fea000383ffff */
.L_x_1120:
[----:B------:R-:W-:Y:S01]  /*11a00*/  IMAD.MOV.U32 R183, RZ, RZ, R12 ;  /* 0x000000ffffb77224 */ /* 0x000fe200078e000c */
[----:B------:R-:W-:Y:S01]  /*11a10*/  MOV R2, 0x2 ;  /* 0x0000000200027802 */ /* 0x000fe20000000f00 */
[----:B------:R-:W-:Y:S01]  /*11a20*/  IMAD.MOV.U32 R184, RZ, RZ, 0x181f ;  /* 0x0000181fffb87424 */ /* 0x000fe200078e00ff */
[----:B------:R-:W-:Y:S02]  /*11a30*/  MOV R3, 0x11a50 ;  /* 0x00011a5000037802 */ /* 0x000fe40000000f00 */
[----:B-12345:R-:W-:Y:S05]  /*11a40*/  CALL.REL.NOINC `($__internal_19_$__cuda_sm70_shflsync_idx_p) ;  /* 0x0000295000007944 */ /* 0x03efea0003c00000 */
[----:B------:R-:W-:Y:S01]  /*11a50*/  MOV R0, R183 ;  /* 0x000000b700007202 */ /* 0x000fe20000000f00 */
[----:B------:R-:W-:Y:S05]  /*11a60*/  BRA `(.L_x_1221) ;  /* 0xffff0f9000007947 */ /* 0x000fea000383ffff */
.L_x_1123:
[----:B------:R-:W-:Y:S01]  /*11a70*/  IMAD.MOV.U32 R183, RZ, RZ, R9 ;  /* 0x000000ffffb77224 */ /* 0x000fe200078e0009 */
[----:B-1----:R-:W-:Y:S01]  /*11a80*/  MOV R2, 0x3 ;  /* 0x0000000300027802 */ /* 0x002fe20000000f00 */
[----:B------:R-:W-:Y:S01]  /*11a90*/  IMAD.MOV.U32 R184, RZ, RZ, 0x181f ;  /* 0x0000181fffb87424 */ /* 0x000fe200078e00ff */
[----:B------:R-:W-:-:S02]  /*11aa0*/  MOV R3, 0x11ac0 ;  /* 0x00011ac000037802 */ /* 0x000fc40000000f00 */
[----:B--2345:R-:W-:Y:S05]  /*11ab0*/  CALL.REL.NOINC `($__internal_19_$__cuda_sm70_shflsync_idx_p) ;  /* 0x000028e000007944 */ /* 0x03cfea0003c00000 */
        /* <DEDUP_REMOVED lines=8> */
.L_x_1126:
[----:B------:R-:W-:Y:S01]  /*11b40*/  IMAD.MOV.U32 R183, RZ, RZ, R5 ;  /* 0x000000ffffb77224 */ /* 0x000fe200078e0005 */
[----:B------:R-:W-:Y:S01]  /*11b50*/  MOV R2, RZ ;  /* 0x000000ff00027202 */ /* 0x000fe20000000f00 */
[----:B------:R-:W-:Y:S01]  /*11b60*/  IMAD.MOV.U32 R184, RZ, RZ, 0x181f ;  /* 0x0000181fffb87424 */ /* 0x000fe200078e00ff */
[----:B------:R-:W-:Y:S02]  /*11b70*/  MOV R3, 0x11b90 ;  /* 0x00011b9000037802 */ /* 0x000fe40000000f00 */
[----:B------:R-:W-:Y:S05]  /*11b80*/  CALL.REL.NOINC `($__internal_19_$__cuda_sm70_shflsync_idx_p) ;  /* 0x0000281000007944 */ /* 0x000fea0003c00000 */
[----:B------:R-:W-:Y:S01]  /*11b90*/  MOV R4, R183 ;  /* 0x000000b700047202 */ /* 0x000fe20000000f00 */
[----:B------:R-:W-:Y:S05]  /*11ba0*/  BRA `(.L_x_1223) ;  /* 0xffff295000007947 */ /* 0x000fea000383ffff */
.L_x_1127:
[----:B------:R-:W-:Y:S01]  /*11bb0*/  IMAD.MOV.U32 R183, RZ, RZ, R12 ;  /* 0x000000ffffb77224 */ /* 0x000fe200078e000c */
[----:B------:R-:W-:Y:S01]  /*11bc0*/  MOV R2, RZ ;  /* 0x000000ff00027202 */ /* 0x000fe20000000f00 */
[----:B------:R-:W-:Y:S01]  /*11bd0*/  IMAD.MOV.U32 R184, RZ, RZ, 0x181f ;  /* 0x0000181fffb87424 */ /* 0x000fe200078e00ff */
[----:B------:R-:W-:Y:S02]  /*11be0*/  MOV R3, 0x11c00 ;  /* 0x00011c0000037802 */ /* 0x000fe40000000f00 */
[----:B-12---:R-:W-:Y:S05]  /*11bf0*/  CALL.REL.NOINC `($__internal_19_$__cuda_sm70_shflsync_idx_p) ;  /* 0x000027a000007944 */ /* 0x006fea0003c00000 */
[C---:B------:R-:W-:Y:S01]  /*11c00*/  IADD3 R8, P0, R183.reuse, R106, RZ ;  /* 0x0000006ab7087210 */ /* 0x040fe20007f1e0ff */
[----:B------:R-:W-:Y:S01]  /*11c10*/  IMAD.MOV.U32 R184, RZ, RZ, 0x181f ;  /* 0x0000181fffb87424 */ /* 0x000fe200078e00ff */
[----:B------:R-:W-:-:S02]  /*11c20*/  IADD3 R6, P6, R183, R107, RZ ;  /* 0x0000006bb7067210 */ /* 0x000fc40007fde0ff */
[----:B------:R-:W-:Y:S01]  /*11c30*/  ISETP.GE.AND P5, PT, R182, c[0x0][0x1d4], PT ;  /* 0x00007500b6007a0c */ /* 0x000fe20003fa6270 */
[C---:B------:R-:W-:Y:S01]  /*11c40*/  IMAD.X R9, R4.reuse, 0x1, R101, P0 ;  /* 0x0000000104097824 */ /* 0x040fe200000e0665 */
[----:B------:R-:W-:Y:S01]  /*11c50*/  ISETP.GE.AND P2, PT, R187, c[0x0][0x1d4], PT ;  /* 0x00007500bb007a0c */ /* 0x000fe20003f46270 */
[----:B------:R-:W-:Y:S01]  /*11c60*/  IMAD.X R7, R4, 0x1, R102, P6 ;  /* 0x0000000104077824 */ /* 0x000fe200030e0666 */
[----:B------:R-:W-:Y:S02]  /*11c70*/  ISETP.GE.AND P0, PT, R188, c[0x0][0x1d4], PT ;  /* 0x00007500bc007a0c */ /* 0x000fe40003f06270 */
[----:B------:R-:W-:Y:S01]  /*11c80*/  IADD3 R2, P6, R183, R108, RZ ;  /* 0x0000006cb7027210 */ /* 0x000fe20007fde0ff */
[----:B------:R-:W-:Y:S01]  /*11c90*/  IMAD.MOV.U32 R183, RZ, RZ, R5 ;  /* 0x000000ffffb77224 */ /* 0x000fe200078e0005 */
        /* <DEDUP_REMOVED lines=12> */
[----:B-1----:R-:W-:Y:S05]  /*11d60*/  CALL.REL.NOINC `($__internal_19_$__cuda_sm70_shflsync_idx_p) ;  /* 0x0000263000007944 */ /* 0x002fea0003c00000 */
        /* <DEDUP_REMOVED lines=8> */
.L_x_1128:
[----:B------:R-:W-:Y:S01]  /*11df0*/  IMAD.MOV.U32 R183, RZ, RZ, R4 ;  /* 0x000000ffffb77224 */ /* 0x000fe200078e0004 */
[----:B------:R-:W-:Y:S01]  /*11e00*/  MOV R2, RZ ;  /* 0x000000ff00027202 */ /* 0x000fe20000000f00 */
[----:B------:R-:W-:Y:S01]  /*11e10*/  IMAD.MOV.U32 R184, RZ, RZ, 0x1c1f ;  /* 0x00001c1fffb87424 */ /* 0x000fe200078e00ff */
[----:B------:R-:W-:Y:S02]  /*11e20*/  MOV R3, 0x11e40 ;  /* 0x00011e4000037802 */ /* 0x000fe40000000f00 */
[----:B------:R-:W-:Y:S05]  /*11e30*/  CALL.REL.NOINC `($__internal_19_$__cuda_sm70_shflsync_idx_p) ;  /* 0x0000256000007944 */ /* 0x000fea0003c00000 */
[----:B------:R-:W-:Y:S01]  /*11e40*/  MOV R0, R183 ;  /* 0x000000b700007202 */ /* 0x000fe20000000f00 */
[----:B------:R-:W-:Y:S05]  /*11e50*/  BRA `(.L_x_1225) ;  /* 0xffff2a1000007947 */ /* 0x000fea000383ffff */
.L_x_1129:
[----:B------:R-:W-:Y:S01]  /*11e60*/  IMAD.MOV.U32 R183, RZ, RZ, R4 ;  /* 0x000000ffffb77224 */ /* 0x000fe200078e0004 */
[----:B------:R-:W-:Y:S01]  /*11e70*/  MOV R2, 0x1 ;  /* 0x0000000100027802 */ /* 0x000fe20000000f00 */
[----:B------:R-:W-:Y:S01]  /*11e80*/  IMAD.MOV.U32 R184, RZ, RZ, 0x1c1f ;  /* 0x00001c1fffb87424 */ /* 0x000fe200078e00ff */
[----:B------:R-:W-:Y:S02]  /*11e90*/  MOV R3, 0x11eb0 ;  /* 0x00011eb000037802 */ /* 0x000fe40000000f00 */
[----:B-1----:R-:W-:Y:S05]  /*11ea0*/  CALL.REL.NOINC `($__internal_19_$__cuda_sm70_shflsync_idx_p) ;  /* 0x000024f000007944 */ /* 0x002fea0003c00000 */
        /* <DEDUP_REMOVED lines=21> */
[C---:B------:R-:W-:Y:S02]  /*12000*/  ISETP.GT.AND P0, PT, R0.reuse, 0x18, PT ;  /* 0x000000180000780c */ /* 0x040fe40003f04270 */
        /* <DEDUP_REMOVED lines=45> */
[----:B------:R-:W-:Y:S05]  /*122e0*/  CALL.REL.NOINC `($__internal_18_$__cuda_sm70_shflsync_bfly_p) ;  /* 0x0000205000007944 */ /* 0x000fea0003c00000 */
[----:B------:R-:W-:Y:S01]  /*122f0*/  FMNMX.FTZ R100, R100, R0, !PT ;  /* 0x0000000064647209 */ /* 0x000fe20007810000 */
[----:B------:R-:W-:Y:S01]  /*12300*/  IMAD.MOV.U32 R0, RZ, RZ, 0x1 ;  /* 0x00000001ff007424 */ /* 0x000fe200078e00ff */
[----:B------:R-:W-:-:S03]  /*12310*/  MOV R2, 0x12340 ;  /* 0x0001234000027802 */ /* 0x000fc60000000f00 */
[----:B------:R-:W-:Y:S02]  /*12320*/  IMAD.MOV.U32 R4, RZ, RZ, R100 ;  /* 0x000000ffff047224 */ /* 0x000fe400078e0064 */
[----:B------:R-:W-:Y:S05]  /*12330*/  CALL.REL.NOINC `($__internal_18_$__cuda_sm70_shflsync_bfly_p) ;  /* 0x0000200000007944 */ /* 0x000fea0003c00000 */
[----:B------:R-:W-:Y:S01]  /*12340*/  FMNMX.FTZ R100, R100, R0, !PT ;  /* 0x0000000064647209 */ /* 0x000fe20007810000 */
[----:B------:R-:W-:Y:S01]  /*12350*/  IMAD.MOV.U32 R4, RZ, RZ, R5 ;  /* 0x000000ffff047224 */ /* 0x000fe200078e0005 */
[----:B------:R-:W-:Y:S01]  /*12360*/  MOV R2, 0x12390 ;  /* 0x0001239000027802 */ /* 0x000fe20000000f00 */
[----:B------:R-:W-:Y:S02]  /*12370*/  IMAD.MOV.U32 R0, RZ, RZ, 0x2 ;  /* 0x00000002ff007424 */ /* 0x000fe400078e00ff */
[----:B------:R-:W-:Y:S05]  /*12380*/  CALL.REL.NOINC `($__internal_18_$__cuda_sm70_shflsync_bfly_p) ;  /* 0x00001fb000007944 */ /* 0x000fea0003c00000 */
[----:B------:R-:W-:Y:S01]  /*12390*/  FMNMX.FTZ R4, R5, R0, !PT ;  /* 0x0000000005047209 */ /* 0x000fe20007810000 */
[----:B------:R-:W-:Y:S01]  /*123a0*/  IMAD.MOV.U32 R0, RZ, RZ, 0x1 ;  /* 0x00000001ff007424 */ /* 0x000fe200078e00ff */
[----:B------:R-:W-:Y:S02]  /*123b0*/  MOV R2, 0x123d0 ;  /* 0x000123d000027802 */ /* 0x000fe40000000f00 */
[----:B------:R-:W-:Y:S05]  /*123c0*/  CALL.REL.NOINC `($__internal_18_$__cuda_sm70_shflsync_bfly_p) ;  /* 0x00001f7000007944 */ /* 0x000fea0003c00000 */
[----:B------:R-:W-:Y:S01]  /*123d0*/  MOV R5, R0 ;  /* 0x0000000000057202 */ /* 0x000fe20000000f00 */
[----:B------:R-:W-:Y:S05]  /*123e0*/  BRA `(.L_x_1226) ;  /* 0xffff2b3000007947 */ /* 0x000fea000383ffff */
.L_x_1133:
[----:B------:R-:W-:Y:S01]  /*123f0*/  MOV R2, RZ ;  /* 0x000000ff00027202 */ /* 0x000fe20000000f00 */
[----:B------:R-:W-:Y:S01]  /*12400*/  IMAD.MOV.U32 R183, RZ, RZ, R5 ;  /* 0x000000ffffb77224 */ /* 0x000fe200078e0005 */
[----:B------:R-:W-:Y:S01]  /*12410*/  MOV R3, 0x12440 ;  /* 0x0001244000037802 */ /* 0x000fe20000000f00 */
[----:B------:R-:W-:Y:S02]  /*12420*/  IMAD.MOV.U32 R184, RZ, RZ, 0x181f ;  /* 0x0000181fffb87424 */ /* 0x000fe400078e00ff */
[----:B-1234-:R-:W-:Y:S05]  /*12430*/  CALL.REL.NOINC `($__internal_19_$__cuda_sm70_shflsync_idx_p) ;  /* 0x00001f6000007944 */ /* 0x01efea0003c00000 */
[----:B------:R-:W-:Y:S01]  /*12440*/  MOV R4, R183 ;  /* 0x000000b700047202 */ /* 0x000fe20000000f00 */
[----:B------:R-:W-:-:S05]  /*12450*/  BRA `(.L_x_1227) ;  /* 0xffff3ec000007947 */ /* 0x000fca000383ffff */
.L_x_1134:
[----:B------:R-:W-:Y:S01]  /*12460*/  MOV R2, RZ ;  /* 0x000000ff00027202 */ /* 0x000fe20000000f00 */
[----:B------:R-:W-:Y:S01]  /*12470*/  IMAD.MOV.U32 R183, RZ, RZ, R12 ;  /* 0x000000ffffb77224 */ /* 0x000fe200078e000c */
[----:B------:R-:W-:Y:S01]  /*12480*/  MOV R3, 0x124b0 ;  /* 0x000124b000037802 */ /* 0x000fe20000000f00 */
[----:B------:R-:W-:Y:S02]  /*12490*/  IMAD.MOV.U32 R184, RZ, RZ, 0x181f ;  /* 0x0000181fffb87424 */ /* 0x000fe400078e00ff */
[----:B-1234-:R-:W-:Y:S05]  /*124a0*/  CALL.REL.NOINC `($__internal_19_$__cuda_sm70_shflsync_idx_p) ;  /* 0x00001ef000007944 */ /* 0x01efea0003c00000 */
[----:B------:R-:W-:Y:S01]  /*124b0*/  ISETP.GE.AND P6, PT, R182, c[0x0][0x1d4], PT ;  /* 0x00007500b6007a0c */ /* 0x000fe20003fc6270 */
[----:B------:R-:W-:Y:S01]  /*124c0*/  IMAD.MOV.U32 R184, RZ, RZ, 0x181f ;  /* 0x0000181fffb87424 */ /* 0x000fe200078e00ff */
[----:B------:R-:W-:Y:S02]  /*124d0*/  IADD3 R2, P0, R183, R20, RZ ;  /* 0x00000014b7027210 */ /* 0x000fe40007f1e0ff */
[----:B------:R-:W-:Y:S02]  /*124e0*/  ISETP.GE.AND P5, PT, R187, c[0x0][0x1d4], PT ;  /* 0x00007500bb007a0c */ /* 0x000fe40003fa6270 */
[C---:B------:R-:W-:Y:S01]  /*124f0*/  IADD3 R6, P2, R183.reuse, R21, RZ ;  /* 0x00000015b7067210 */ /* 0x040fe20007f5e0ff */
[----:B------:R-:W-:Y:S01]  /*12500*/  IMAD.X R3, R4, 0x1, R13, P0 ;  /* 0x0000000104037824 */ /* 0x000fe200000e060d */
[----:B------:R-:W-:Y:S03]  /*12510*/  ISETP.GE.AND P0, PT, R188, c[0x0][0x1d4], PT ;  /* 0x00007500bc007a0c */ /* 0x000fe60003f06270 */
[C---:B------:R-:W-:Y:S02]  /*12520*/  IMAD.X R7, R4.reuse, 0x1, R14, P2 ;  /* 0x0000000104077824 */ /* 0x040fe400010e060e */
[----:B------:R-:W-:Y:S01]  /*12530*/  @!PT LDS RZ, [RZ] ;  /* 0x00000000fffff984 */ /* 0x000fe20000000800 */
[----:B------:R-:W-:Y:S01]  /*12540*/  @!PT LDS RZ, [RZ] ;  /* 0x00000000fffff984 */ /* 0x000fe20000000800 */
[----:B------:R-:W-:Y:S01]  /*12550*/  @!PT LDS RZ, [RZ] ;  /* 0x00000000fffff984 */ /* 0x000fe20000000800 */
[----:B------:R1:W-:Y:S04]  /*12560*/  LDGSTS.E.BYPASS.LTC128B.128 [R179+0x100], [R2.64], !P6 ;  /* 0x0010000002b37fae */ /* 0x0003e8000f101d46 */
[----:B------:R2:W-:Y:S01]  /*12570*/  LDGSTS.E.BYPASS.LTC128B.128 [R179+0x2100], [R6.64], !P5 ;  /* 0x0210000006b37fae */ /* 0x0005e2000e901d46 */
[----:B-1----:R-:W-:Y:S01]  /*12580*/  IADD3 R2, P2, R183, R22, RZ ;  /* 0x00000016b7027210 */ /* 0x002fe20007f5e0ff */
[----:B------:R-:W-:Y:S01]  /*12590*/  IMAD.MOV.U32 R183, RZ, RZ, R5 ;  /* 0x000000ffffb77224 */ /* 0x000fe200078e0005 */
[----:B------:R-:W-:Y:S02]  /*125a0*/  SEL R5, RZ, 0x10, P6 ;  /* 0x00000010ff057807 */ /* 0x000fe40003000000 */
[----:B--2---:R-:W-:Y:S01]  /*125b0*/  SEL R6, RZ, 0x10, P5 ;  /* 0x00000010ff067807 */ /* 0x004fe20002800000 */
[----:B------:R-:W-:Y:S01]  /*125c0*/  IMAD.X R3, R4, 0x1, R15, P2 ;  /* 0x0000000104037824 */ /* 0x000fe200010e060f */
[----:B------:R-:W-:Y:S04]  /*125d0*/  SEL R7, RZ, 0x10, P0 ;  /* 0x00000010ff077807 */ /* 0x000fe80000000000 */
[----:B------:R1:W-:Y:S02]  /*125e0*/  LDGSTS.E.BYPASS.LTC128B.128 [R179+0x4100], [R2.64], !P0 ;  /* 0x0410000002b37fae */ /* 0x0003e4000c101d46 */
[----:B-1----:R-:W-:Y:S01]  /*125f0*/  MOV R3, 0x12620 ;  /* 0x0001262000037802 */ /* 0x002fe20000000f00 */
[----:B------:R-:W-:Y:S02]  /*12600*/  IMAD.MOV.U32 R2, RZ, RZ, 0x1 ;  /* 0x00000001ff027424 */ /* 0x000fe400078e00ff */
[----:B------:R-:W-:Y:S05]  /*12610*/  CALL.REL.NOINC `($__internal_19_$__cuda_sm70_shflsync_idx_p) ;  /* 0x00001d8000007944 */ /* 0x000fea0003c00000 */
[----:B------:R-:W-:Y:S01]  /*12620*/  MOV R2, 0x1 ;  /* 0x0000000100027802 */ /* 0x000fe20000000f00 */
[----:B------:R-:W-:Y:S01]  /*12630*/  IMAD.MOV.U32 R4, RZ, RZ, R183 ;  /* 0x000000ffff047224 */ /* 0x000fe200078e00b7 */
[----:B------:R-:W-:Y:S01]  /*12640*/  MOV R184, 0x181f ;  /* 0x0000181f00b87802 */ /* 0x000fe20000000f00 */
[----:B------:R-:W-:Y:S01]  /*12650*/  IMAD.MOV.U32 R183, RZ, RZ, R12 ;  /* 0x000000ffffb77224 */ /* 0x000fe200078e000c */
[----:B------:R-:W-:Y:S02]  /*12660*/  MOV R3, 0x12680 ;  /* 0x0001268000037802 */ /* 0x000fe40000000f00 */
[----:B------:R-:W-:Y:S05]  /*12670*/  CALL.REL.NOINC `($__internal_19_$__cuda_sm70_shflsync_idx_p) ;  /* 0x00001d2000007944 */ /* 0x000fea0003c00000 */
[----:B------:R-:W-:Y:S01]  /*12680*/  MOV R0, R183 ;  /* 0x000000b700007202 */ /* 0x000fe20000000f00 */
[----:B------:R-:W-:-:S05]  /*12690*/  BRA `(.L_x_1228) ;  /* 0xffff3dd000007947 */ /* 0x000fca000383ffff */
.L_x_1137:
[----:B------:R-:W-:Y:S01]  /*126a0*/  MOV R2, RZ ;  /* 0x000000ff00027202 */ /* 0x000fe20000000f00 */
[----:B------:R-:W-:Y:S01]  /*126b0*/  IMAD.MOV.U32 R183, RZ, RZ, R5 ;  /* 0x000000ffffb77224 */ /* 0x000fe200078e0005 */
[----:B------:R-:W-:Y:S01]  /*126c0*/  MOV R3, 0x126f0 ;  /* 0x000126f000037802 */ /* 0x000fe20000000f00 */
[----:B------:R-:W-:Y:S02]  /*126d0*/  IMAD.MOV.U32 R184, RZ, RZ, 0x181f ;  /* 0x0000181fffb87424 */ /* 0x000fe400078e00ff */
[----:B-1----:R-:W-:Y:S05]  /*126e0*/  CALL.REL.NOINC `($__internal_19_$__cuda_sm70_shflsync_idx_p) ;  /* 0x00001cb000007944 */ /* 0x002fea0003c00000 */
[----:B------:R-:W-:Y:S01]  /*126f0*/  MOV R4, R183 ;  /* 0x000000b700047202 */ /* 0x000fe20000000f00 */
[----:B------:R-:W-:-:S05]  /*12700*/  BRA `(.L_x_1229) ;  /* 0xffff4ec000007947 */ /* 0x000fca000383ffff */
.L_x_1138:
[----:B------:R-:W-:Y:S01]  /*12710*/  MOV R2, RZ ;  /* 0x000000ff00027202 */ /* 0x000fe20000000f00 */
[----:B------:R-:W-:Y:S01]  /*12720*/  IMAD.MOV.U32 R183, RZ, RZ, R8 ;  /* 0x000000ffffb77224 */ /* 0x000fe200078e0008 */
[----:B------:R-:W-:Y:S01]  /*12730*/  MOV R3, 0x12760 ;  /* 0x0001276000037802 */ /* 0x000fe20000000f00 */
[----:B------:R-:W-:Y:S02]  /*12740*/  IMAD.MOV.U32 R184, RZ, RZ, 0x181f ;  /* 0x0000181fffb87424 */ /* 0x000fe400078e00ff */
[----:B-123--:R-:W-:Y:S05]  /*12750*/  CALL.REL.NOINC `($__internal_19_$__cuda_sm70_shflsync_idx_p) ;  /* 0x00001c4000007944 */ /* 0x00efea0003c00000 */
        /* <DEDUP_REMOVED lines=31> */
.L_x_1139:
[----:B-1----:R-:W-:Y:S01]  /*12950*/  MOV R2, RZ ;  /* 0x000000ff00027202 */ /* 0x002fe20000000f00 */
[----:B------:R-:W-:Y:S01]  /*12960*/  IMAD.MOV.U32 R183, RZ, RZ, R4 ;  /* 0x000000ffffb77224 */ /* 0x000fe200078e0004 */
[----:B------:R-:W-:Y:S01]  /*12970*/  MOV R3, 0x129a0 ;  /* 0x000129a000037802 */ /* 0x000fe20000000f00 */
[----:B------:R-:W-:Y:S02]  /*12980*/  IMAD.MOV.U32 R184, RZ, RZ, 0x1c1f ;  /* 0x00001c1fffb87424 */ /* 0x000fe400078e00ff */
[----:B------:R-:W-:Y:S05]  /*12990*/  CALL.REL.NOINC `($__internal_19_$__cuda_sm70_shflsync_idx_p) ;  /* 0x00001a0000007944 */ /* 0x000fea0003c00000 */
[----:B------:R-:W-:Y:S01]  /*129a0*/  MOV R0, R183 ;  /* 0x000000b700007202 */ /* 0x000fe20000000f00 */
[----:B------:R-:W-:-:S05]  /*129b0*/  BRA `(.L_x_1231) ;  /* 0xffff4f6000007947 */ /* 0x000fca000383ffff */
.L_x_1140:
[----:B------:R-:W-:Y:S01]  /*129c0*/  MOV R2, 0x1 ;  /* 0x0000000100027802 */ /* 0x000fe20000000f00 */
[----:B------:R-:W-:Y:S01]  /*129d0*/  IMAD.MOV.U32 R183, RZ, RZ, R4 ;  /* 0x000000ffffb77224 */ /* 0x000fe200078e0004 */
[----:B------:R-:W-:Y:S01]  /*129e0*/  MOV R3, 0x12a10 ;  /* 0x00012a1000037802 */ /* 0x000fe20000000f00 */
[----:B------:R-:W-:Y:S02]  /*129f0*/  IMAD.MOV.U32 R184, RZ, RZ, 0x1c1f ;  /* 0x00001c1fffb87424 */ /* 0x000fe400078e00ff */
[----:B--2---:R-:W-:Y:S05]  /*12a00*/  CALL.REL.NOINC `($__internal_19_$__cuda_sm70_shflsync_idx_p) ;  /* 0x0000199000007944 */ /* 0x004fea0003c00000 */
[----:B------:R-:W-:Y:S01]  /*12a10*/  FMNMX.FTZ R0, R10, R101, !PT ;  /* 0x000000650a007209 */ /* 0x000fe20007810000 */
[----:B------:R-:W-:Y:S03]  /*12a20*/  IMAD.IADD R5, R5, 0x1, R183 ;  /* 0x0000000105057824 */ /* 0x000fe600078e02b7 */
[----:B------:R-:W-:Y:S02]  /*12a30*/  FMNMX.FTZ R0, R136, R0, !PT ;  /* 0x0000000088007209 */ /* 0x000fe40007810000 */
[C---:B------:R-:W-:Y:S02]  /*12a40*/  ISETP.GT.AND P6, PT, R5.reuse, RZ, PT ;  /* 0x000000ff0500720c */ /* 0x040fe40003fc4270 */
[----:B------:R-:W-:Y:S02]  /*12a50*/  ISETP.GT.AND P5, PT, R5, 0x1, PT ;  /* 0x000000010500780c */ /* 0x000fe40003fa4270 */
[----:B------:R-:W-:Y:S02]  /*12a60*/  FSEL R9, R163, -INF , P6 ;  /* 0xff800000a3097808 */ /* 0x000fe40003000000 */
[----:B------:R-:W-:Y:S02]  /*12a70*/  ISETP.GT.AND P2, PT, R5, 0x8, PT ;  /* 0x000000080500780c */ /* 0x000fe40003f44270 */
[----:B------:R-:W-:Y:S02]  /*12a80*/  FSEL R25, R162, -INF , P5 ;  /* 0xff800000a2197808 */ /* 0x000fe40002800000 */
[----:B------:R-:W-:Y:S02]  /*12a90*/  FMNMX.FTZ R2, R9, R102, !PT ;  /* 0x0000006609027209 */ /* 0x000fe40007810000 */
[----:B------:R-:W-:Y:S02]  /*12aa0*/  ISETP.GT.AND P0, PT, R5, 0x9, PT ;  /* 0x000000090500780c */ /* 0x000fe40003f04270 */
[----:B------:R-:W-:Y:S02]  /*12ab0*/  FSEL R24, R161, -INF , P2 ;  /* 0xff800000a1187808 */ /* 0x000fe40001000000 */
[----:B------:R-:W-:Y:S02]  /*12ac0*/  FMNMX.FTZ R0, R35, R0, !PT ;  /* 0x0000000023007209 */ /* 0x000fe40007810000 */
[----:B------:R-:W-:Y:S02]  /*12ad0*/  FMNMX.FTZ R2, R25, R2, !PT ;  /* 0x0000000219027209 */ /* 0x000fe40007810000 */
[C---:B------:R-:W-:Y:S02]  /*12ae0*/  ISETP.GT.AND P6, PT, R5.reuse, 0x10, PT ;  /* 0x000000100500780c */ /* 0x040fe40003fc4270 */
[----:B------:R-:W-:Y:S02]  /*12af0*/  FSEL R23, R160, -INF , P0 ;  /* 0xff800000a0177808 */ /* 0x000fe40000000000 */
[----:B------:R-:W-:Y:S02]  /*12b00*/  FMNMX.FTZ R0, R34, R0, !PT ;  /* 0x0000000022007209 */ /* 0x000fe40007810000 */
        /* <DEDUP_REMOVED lines=40> */
[----:B------:R-:W-:Y:S02]  /*12d90*/  ISETP.GT.AND P0, PT, R5, 0x39, PT ;  /* 0x000000390500780c */ /* 0x000fe40003f04270 */
[----:B------:R-:W-:Y:S02]  /*12da0*/  FMNMX.FTZ R4, R13, R4, !PT ;  /* 0x000000040d047209 */ /* 0x000fe40007810000 */
[----:B------:R-:W-:Y:S02]  /*12db0*/  FSEL R6, R138, -INF , P2 ;  /* 0xff8000008a067808 */ /* 0x000fe40001000000 */
[----:B------:R-:W-:Y:S02]  /*12dc0*/  FMNMX.FTZ R0, R7, R0, !PT ;  /* 0x0000000007007209 */ /* 0x000fe40007810000 */
[----:B------:R-:W-:Y:S02]  /*12dd0*/  FMNMX.FTZ R4, R12, R4, !PT ;  /* 0x000000040c047209 */ /* 0x000fe40007810000 */
[----:B------:R-:W-:Y:S02]  /*12de0*/  FSEL R5, R137, -INF , P0 ;  /* 0xff80000089057808 */ /* 0x000fe40000000000 */
[----:B------:R-:W-:Y:S01]  /*12df0*/  FMNMX.FTZ R137, R6, R0, !PT ;  /* 0x0000000006897209 */ /* 0x000fe20007810000 */
[----:B------:R-:W-:Y:S01]  /*12e00*/  IMAD.MOV.U32 R0, RZ, RZ, 0x2 ;  /* 0x00000002ff007424 */ /* 0x000fe200078e00ff */
[----:B------:R-:W-:Y:S02]  /*12e10*/  FMNMX.FTZ R4, R11, R4, !PT ;  /* 0x000000040b047209 */ /* 0x000fe40007810000 */
[----:B------:R-:W-:Y:S02]  /*12e20*/  FMNMX.FTZ R137, R5, R137, !PT ;  /* 0x0000008905897209 */ /* 0x000fe40007810000 */
[----:B------:R-:W-:Y:S02]  /*12e30*/  MOV R2, 0x12e50 ;  /* 0x00012e5000027802 */ /* 0x000fe40000000f00 */
[----:B------:R-:W-:Y:S05]  /*12e40*/  CALL.REL.NOINC `($__internal_18_$__cuda_sm70_shflsync_bfly_p) ;  /* 0x000014f000007944 */ /* 0x000fea0003c00000 */
[----:B------:R-:W-:Y:S01]  /*12e50*/  FMNMX.FTZ R4, R4, R0, !PT ;  /* 0x0000000004047209 */ /* 0x000fe20007810000 */
[----:B------:R-:W-:Y:S01]  /*12e60*/  IMAD.MOV.U32 R0, RZ, RZ, 0x1 ;  /* 0x00000001ff007424 */ /* 0x000fe200078e00ff */
[----:B------:R-:W-:Y:S02]  /*12e70*/  MOV R2, 0x12e90 ;  /* 0x00012e9000027802 */ /* 0x000fe40000000f00 */
        /* <DEDUP_REMOVED lines=10> */
[----:B------:R-:W-:-:S05]  /*12f20*/  BRA `(.L_x_1232) ;  /* 0xffff50a000007947 */ /* 0x000fca000383ffff */
.L_x_1143:
[----:B------:R-:W-:Y:S01]  /*12f30*/  MOV R2, RZ ;  /* 0x000000ff00027202 */ /* 0x000fe20000000f00 */
[----:B------:R-:W-:Y:S01]  /*12f40*/  IMAD.MOV.U32 R183, RZ, RZ, R7 ;  /* 0x000000ffffb77224 */ /* 0x000fe200078e0007 */
[----:B------:R-:W-:Y:S01]  /*12f50*/  MOV R3, 0x12f80 ;  /* 0x00012f8000037802 */ /* 0x000fe20000000f00 */
[----:B------:R-:W-:Y:S02]  /*12f60*/  IMAD.MOV.U32 R184, RZ, RZ, 0x181f ;  /* 0x0000181fffb87424 */ /* 0x000fe400078e00ff */
[----:B-1234-:R-:W-:Y:S05]  /*12f70*/  CALL.REL.NOINC `($__internal_19_$__cuda_sm70_shflsync_idx_p) ;  /* 0x0000142000007944 */ /* 0x01efea0003c00000 */
[----:B------:R-:W-:Y:S01]  /*12f80*/  MOV R2, R183 ;  /* 0x000000b700027202 */ /* 0x000fe20000000f00 */
[----:B------:R-:W-:-:S05]  /*12f90*/  BRA `(.L_x_1233) ;  /* 0xffff6aa000007947 */ /* 0x000fca000383ffff */
.L_x_1146:
[----:B------:R-:W-:Y:S01]  /*12fa0*/  MOV R2, RZ ;  /* 0x000000ff00027202 */ /* 0x000fe20000000f00 */
[----:B------:R-:W-:Y:S01]  /*12fb0*/  IMAD.MOV.U32 R183, RZ, RZ, R5 ;  /* 0x000000ffffb77224 */ /* 0x000fe200078e0005 */
[----:B------:R-:W-:Y:S01]  /*12fc0*/  MOV R3, 0x12ff0 ;  /* 0x00012ff000037802 */ /* 0x000fe20000000f00 */
[----:B------:R-:W-:Y:S02]  /*12fd0*/  IMAD.MOV.U32 R184, RZ, RZ, 0x181f ;  /* 0x0000181fffb87424 */ /* 0x000fe400078e00ff */
[----:B-1----:R-:W-:Y:S05]  /*12fe0*/  CALL.REL.NOINC `($__internal_19_$__cuda_sm70_shflsync_idx_p) ;  /* 0x000013b000007944 */ /* 0x002fea0003c00000 */
[----:B------:R-:W-:Y:S01]  /*12ff0*/  MOV R4, R183 ;  /* 0x000000b700047202 */ /* 0x000fe20000000f00 */
[----:B------:R-:W-:-:S05]  /*13000*/  BRA `(.L_x_1234) ;  /* 0xffff7c5000007947 */ /* 0x000fca000383ffff */
.L_x_1147:
[----:B------:R-:W-:Y:S01]  /*13010*/  MOV R2, RZ ;  /* 0x000000ff00027202 */ /* 0x000fe20000000f00 */
[----:B------:R-:W-:Y:S01]  /*13020*/  IMAD.MOV.U32 R183, RZ, RZ, R8 ;  /* 0x000000ffffb77224 */ /* 0x000fe200078e0008 */
[----:B------:R-:W-:Y:S01]  /*13030*/  MOV R3, 0x13060 ;  /* 0x0001306000037802 */ /* 0x000fe20000000f00 */
[----:B------:R-:W-:Y:S02]  /*13040*/  IMAD.MOV.U32 R184, RZ, RZ, 0x181f ;  /* 0x0000181fffb87424 */ /* 0x000fe400078e00ff */
[----:B-123--:R-:W-:Y:S05]  /*13050*/  CALL.REL.NOINC `($__internal_19_$__cuda_sm70_shflsync_idx_p) ;  /* 0x0000134000007944 */ /* 0x00efea0003c00000 */
        /* <DEDUP_REMOVED lines=19> */
[----:B--2---:R-:W-:Y:S05]  /*13190*/  CALL.REL.NOINC `($__internal_19_$__cuda_sm70_shflsync_idx_p) ;  /* 0x0000120000007944 */ /* 0x004fea0003c00000 */
        /* <DEDUP_REMOVED lines=8> */
.L_x_1148:
[----:B------:R-:W-:Y:S02]  /*13220*/  MOV R0, 0x2 ;  /* 0x0000000200007802 */ /* 0x000fe40000000f00 */
        /* <DEDUP_REMOVED lines=16> */
.L_x_1150:
[----:B------:R-:W-:Y:S01]  /*13330*/  IMAD.MOV.U32 R4, RZ, RZ, R185 ;  /* 0x000000ffff047224 */ /* 0x000fe200078e00b9 */
[----:B------:R-:W-:-:S02]  /*13340*/  MOV R0, 0x2 ;  /* 0x0000000200007802 */ /* 0x000fc40000000f00 */
[----:B------:R-:W-:Y:S02]  /*13350*/  MOV R2, 0x13370 ;  /* 0x0001337000027802 */ /* 0x000fe40000000f00 */
[----:B------:R-:W-:Y:S05]  /*13360*/  CALL.REL.NOINC `($__internal_18_$__cuda_sm70_shflsync_bfly_p) ;  /* 0x00000fd000007944 */ /* 0x000fea0003c00000 */
[----:B------:R-:W-:Y:S05]  /*13370*/  BRA `(.L_x_1237) ;  /* 0xffff94d000007947 */ /* 0x000fea000383ffff */
.L_x_1151:
[----:B------:R-:W-:Y:S01]  /*13380*/  IMAD.MOV.U32 R4, RZ, RZ, R5 ;  /* 0x000000ffff047224 */ /* 0x000fe200078e0005 */
[----:B------:R-:W-:Y:S02]  /*13390*/  MOV R0, 0x1 ;  /* 0x0000000100007802 */ /* 0x000fe40000000f00 */
[----:B------:R-:W-:Y:S02]  /*133a0*/  MOV R2, 0x133c0 ;  /* 0x000133c000027802 */ /* 0x000fe40000000f00 */
[----:B-1----:R-:W-:Y:S05]  /*133b0*/  CALL.REL.NOINC `($__internal_18_$__cuda_sm70_shflsync_bfly_p) ;  /* 0x00000f8000007944 */ /* 0x002fea0003c00000 */
[----:B------:R-:W-:Y:S01]  /*133c0*/  FADD.FTZ R5, R5, R0 ;  /* 0x0000000005057221 */ /* 0x000fe20000010000 */
[----:B------:R-:W-:Y:S02]  /*133d0*/  MOV R4, R186 ;  /* 0x000000ba00047202 */ /* 0x000fe40000000f00 */
[----:B------:R-:W-:Y:S02]  /*133e0*/  MOV R0, 0x2 ;  /* 0x0000000200007802 */ /* 0x000fe40000000f00 */
[----:B------:R-:W-:Y:S02]  /*133f0*/  MOV R2, 0x13410 ;  /* 0x0001341000027802 */ /* 0x000fe40000000f00 */
[----:B------:R-:W-:Y:S05]  /*13400*/  CALL.REL.NOINC `($__internal_18_$__cuda_sm70_shflsync_bfly_p) ;  /* 0x00000f3000007944 */ /* 0x000fea0003c00000 */
[----:B------:R-:W-:Y:S01]  /*13410*/  FADD.FTZ R4, R186, R0 ;  /* 0x00000000ba047221 */ /* 0x000fe20000010000 */
[----:B------:R-:W-:Y:S02]  /*13420*/  MOV R0, 0x1 ;  /* 0x0000000100007802 */ /* 0x000fe40000000f00 */
[----:B------:R-:W-:-:S02]  /*13430*/  MOV R2, 0x13450 ;  /* 0x0001345000027802 */ /* 0x000fc40000000f00 */
[----:B------:R-:W-:Y:S05]  /*13440*/  CALL.REL.NOINC `($__internal_18_$__cuda_sm70_shflsync_bfly_p) ;  /* 0x00000ef000007944 */ /* 0x000fea0003c00000 */
[----:B------:R-:W-:Y:S01]  /*13450*/  MOV R3, R0 ;  /* 0x0000000000037202 */ /* 0x000fe20000000f00 */
[----:B------:R-:W-:Y:S05]  /*13460*/  BRA `(.L_x_1238) ;  /* 0xffff945000007947 */ /* 0x000fea000383ffff */
.L_x_1158:
[----:B--234-:R-:W-:Y:S01]  /*13470*/  IMAD.MOV.U32 R183, RZ, RZ, R9 ;  /* 0x000000ffffb77224 */ /* 0x01cfe200078e0009 */
[----:B------:R-:W-:Y:S01]  /*13480*/  MOV R2, RZ ;  /* 0x000000ff00027202 */ /* 0x000fe20000000f00 */
[----:B------:R-:W-:Y:S01]  /*13490*/  IMAD.MOV.U32 R184, RZ, RZ, 0x181f ;  /* 0x0000181fffb87424 */ /* 0x000fe200078e00ff */
[----:B------:R-:W-:-:S02]  /*134a0*/  MOV R3, 0x134c0 ;  /* 0x000134c000037802 */ /* 0x000fc40000000f00 */
[----:B-1----:R-:W-:Y:S05]  /*134b0*/  CALL.REL.NOINC `($__internal_19_$__cuda_sm70_shflsync_idx_p) ;  /* 0x00000ee000007944 */ /* 0x002fea0003c00000 */
[----:B------:R-:W-:Y:S01]  /*134c0*/  MOV R8, R183 ;  /* 0x000000b700087202 */ /* 0x000fe20000000f00 */
[----:B------:R-:W-:Y:S05]  /*134d0*/  BRA `(.L_x_1239) ;  /* 0xffffab3000007947 */ /* 0x000fea000383ffff */
.L_x_1159:
[----:B------:R-:W-:Y:S01]  /*134e0*/  IMAD.MOV.U32 R183, RZ, RZ, R11 ;  /* 0x000000ffffb77224 */ /* 0x000fe200078e000b */
[----:B------:R-:W-:Y:S01]  /*134f0*/  MOV R2, RZ ;  /* 0x000000ff00027202 */ /* 0x000fe20000000f00 */
[----:B------:R-:W-:Y:S01]  /*13500*/  IMAD.MOV.U32 R184, RZ, RZ, 0x181f ;  /* 0x0000181fffb87424 */ /* 0x000fe200078e00ff */
[----:B------:R-:W-:-:S02]  /*13510*/  MOV R3, 0x13530 ;  /* 0x0001353000037802 */ /* 0x000fc40000000f00 */
[----:B-123--:R-:W-:Y:S05]  /*13520*/  CALL.REL.NOINC `($__internal_19_$__cuda_sm70_shflsync_idx_p) ;  /* 0x00000e7000007944 */ /* 0x00efea0003c00000 */
[----:B------:R-:W-:Y:S01]  /*13530*/  MOV R0, R183 ;  /* 0x000000b700007202 */ /* 0x000fe20000000f00 */
[----:B------:R-:W-:Y:S05]  /*13540*/  BRA `(.L_x_1240) ;  /* 0xffffaae000007947 */ /* 0x000fea000383ffff */
.L_x_1162:
[----:B------:R-:W-:Y:S01]  /*13550*/  IMAD.MOV.U32 R183, RZ, RZ, R9 ;  /* 0x000000ffffb77224 */ /* 0x000fe200078e0009 */
[----:B--2---:R-:W-:Y:S01]  /*13560*/  MOV R2, 0x1 ;  /* 0x0000000100027802 */ /* 0x004fe20000000f00 */
[----:B------:R-:W-:Y:S01]  /*13570*/  IMAD.MOV.U32 R184, RZ, RZ, 0x181f ;  /* 0x0000181fffb87424 */ /* 0x000fe200078e00ff */
[----:B------:R-:W-:-:S02]  /*13580*/  MOV R3, 0x135a0 ;  /* 0x000135a000037802 */ /* 0x000fc40000000f00 */
[----:B-1-34-:R-:W-:Y:S05]  /*13590*/  CALL.REL.NOINC `($__internal_19_$__cuda_sm70_shflsync_idx_p) ;  /* 0x00000e0000007944 */ /* 0x01afea0003c00000 */
        /* <DEDUP_REMOVED lines=8> */
.L_x_1165:
[----:B------:R-:W-:Y:S01]  /*13620*/  IMAD.MOV.U32 R183, RZ, RZ, R9 ;  /* 0x000000ffffb77224 */ /* 0x000fe200078e0009 */
[----:B--2---:R-:W-:Y:S01]  /*13630*/  MOV R2, 0x2 ;  /* 0x0000000200027802 */ /* 0x004fe20000000f00 */
[----:B------:R-:W-:Y:S01]  /*13640*/  IMAD.MOV.U32 R184, RZ, RZ, 0x181f ;  /* 0x0000181fffb87424 */ /* 0x000fe200078e00ff */
[----:B------:R-:W-:Y:S02]  /*13650*/  MOV R3, 0x13670 ;  /* 0x0001367000037802 */ /* 0x000fe40000000f00 */
[----:B-1-34-:R-:W-:Y:S05]  /*13660*/  CALL.REL.NOINC `($__internal_19_$__cuda_sm70_shflsync_idx_p) ;  /* 0x00000d3000007944 */ /* 0x01afea0003c00000 */
[----:B------:R-:W-:Y:S01]  /*13670*/  MOV R8, R183 ;  /* 0x000000b700087202 */ /* 0x000fe20000000f00 */
[----:B------:R-:W-:Y:S05]  /*13680*/  BRA `(.L_x_1242) ;  /* 0xffffac7000007947 */ /* 0x000fea000383ffff */
.L_x_1166:
[----:B------:R-:W-:Y:S01]  /*13690*/  IMAD.MOV.U32 R183, RZ, RZ, R11 ;  /* 0x000000ffffb77224 */ /* 0x000fe200078e000b */
[----:B--2---:R-:W-:Y:S01]  /*136a0*/  MOV R2, 0x2 ;  /* 0x0000000200027802 */ /* 0x004fe20000000f00 */
[----:B------:R-:W-:Y:S01]  /*136b0*/  IMAD.MOV.U32 R184, RZ, RZ, 0x181f ;  /* 0x0000181fffb87424 */ /* 0x000fe200078e00ff */
[----:B------:R-:W-:Y:S02]  /*136c0*/  MOV R3, 0x136e0 ;  /* 0x000136e000037802 */ /* 0x000fe40000000f00 */
[----:B-1-34-:R-:W-:Y:S05]  /*136d0*/  CALL.REL.NOINC `($__internal_19_$__cuda_sm70_shflsync_idx_p) ;  /* 0x00000cc000007944 */ /* 0x01afea0003c00000 */
[----:B------:R-:W-:Y:S01]  /*136e0*/  MOV R0, R183 ;  /* 0x000000b700007202 */ /* 0x000fe20000000f00 */
[----:B------:R-:W-:Y:S05]  /*136f0*/  BRA `(.L_x_1243) ;  /* 0xffffac2000007947 */ /* 0x000fea000383ffff */
.L_x_1169:
[----:B------:R-:W-:Y:S01]  /*13700*/  IMAD.MOV.U32 R183, RZ, RZ, R9 ;  /* 0x000000ffffb77224 */ /* 0x000fe200078e0009 */
[----:B---3--:R-:W-:Y:S01]  /*13710*/  MOV R2, 0x3 ;  /* 0x0000000300027802 */ /* 0x008fe20000000f00 */
        /* <DEDUP_REMOVED lines=11> */
.L_x_1171:
[----:B------:R-:W-:Y:S01]  /*137d0*/  IMAD.MOV.U32 R183, RZ, RZ, R5 ;  /* 0x000000ffffb77224 */ /* 0x000fe200078e0005 */
[----:B------:R-:W-:Y:S01]  /*137e0*/  MOV R2, RZ ;  /* 0x000000ff00027202 */ /* 0x000fe20000000f00 */
[----:B------:R-:W-:Y:S01]  /*137f0*/  IMAD.MOV.U32 R184, RZ, RZ, 0x1c1f ;  /* 0x00001c1fffb87424 */ /* 0x000fe200078e00ff */
[----:B------:R-:W-:Y:S02]  /*13800*/  MOV R3, 0x13820 ;  /* 0x0001382000037802 */ /* 0x000fe40000000f00 */
[----:B------:R-:W-:Y:S05]  /*13810*/  CALL.REL.NOINC `($__internal_19_$__cuda_sm70_shflsync_idx_p) ;  /* 0x00000b8000007944 */ /* 0x000fea0003c00000 */
[----:B------:R-:W-:Y:S01]  /*13820*/  MOV R4, R183 ;  /* 0x000000b700047202 */ /* 0x000fe20000000f00 */
[----:B------:R-:W-:Y:S05]  /*13830*/  BRA `(.L_x_1245) ;  /* 0xffffaf9000007947 */ /* 0x000fea000383ffff */
.L_x_1172:
[----:B------:R-:W-:Y:S01]  /*13840*/  IMAD.MOV.U32 R183, RZ, RZ, R12 ;  /* 0x000000ffffb77224 */ /* 0x000fe200078e000c */
[----:B------:R-:W-:Y:S01]  /*13850*/  MOV R2, RZ ;  /* 0x000000ff00027202 */ /* 0x000fe20000000f00 */
[----:B------:R-:W-:Y:S01]  /*13860*/  IMAD.MOV.U32 R184, RZ, RZ, 0x1c1f ;  /* 0x00001c1fffb87424 */ /* 0x000fe200078e00ff */
[----:B------:R-:W-:Y:S02]  /*13870*/  MOV R3, 0x13890 ;  /* 0x0001389000037802 */ /* 0x000fe40000000f00 */
[----:B-12---:R-:W-:Y:S05]  /*13880*/  CALL.REL.NOINC `($__internal_19_$__cuda_sm70_shflsync_idx_p) ;  /* 0x00000b1000007944 */ /* 0x006fea0003c00000 */
[----:B------:R-:W-:Y:S01]  /*13890*/  MOV R0, R183 ;  /* 0x000000b700007202 */ /* 0x000fe20000000f00 */
[----:B------:R-:W-:Y:S05]  /*138a0*/  BRA `(.L_x_1246) ;  /* 0xffffaf4000007947 */ /* 0x000fea000383ffff */
.L_x_1175:
[----:B------:R-:W-:Y:S01]  /*138b0*/  IMAD.MOV.U32 R183, RZ, RZ, R5 ;  /* 0x000000ffffb77224 */ /* 0x000fe200078e0005 */
[----:B----4-:R-:W-:Y:S01]  /*138c0*/  MOV R2, 0x1 ;  /* 0x0000000100027802 */ /* 0x010fe20000000f00 */
[----:B------:R-:W-:Y:S01]  /*138d0*/  IMAD.MOV.U32 R184, RZ, RZ, 0x1c1f ;  /* 0x00001c1fffb87424 */ /* 0x000fe200078e00ff */
[----:B------:R-:W-:-:S02]  /*138e0*/  MOV R3, 0x13900 ;  /* 0x0001390000037802 */ /* 0x000fc40000000f00 */
[----:B-123--:R-:W-:Y:S05]  /*138f0*/  CALL.REL.NOINC `($__internal_19_$__cuda_sm70_shflsync_idx_p) ;  /* 0x00000aa000007944 */ /* 0x00efea0003c00000 */
        /* <DEDUP_REMOVED lines=8> */
.L_x_1179:
[----:B------:R-:W-:Y:S01]  /*13980*/  IMAD.MOV.U32 R183, RZ, RZ, R9 ;  /* 0x000000ffffb77224 */ /* 0x000fe200078e0009 */
[----:B------:R-:W-:Y:S01]  /*13990*/  MOV R2, RZ ;  /* 0x000000ff00027202 */ /* 0x000fe20000000f00 */
[----:B------:R-:W-:Y:S01]  /*139a0*/  IMAD.MOV.U32 R184, RZ, RZ, 0x181f ;  /* 0x0000181fffb87424 */ /* 0x000fe200078e00ff */
[----:B------:R-:W-:Y:S02]  /*139b0*/  MOV R3, 0x139d0 ;  /* 0x000139d000037802 */ /* 0x000fe40000000f00 */
[----:B------:R-:W-:Y:S05]  /*139c0*/  CALL.REL.NOINC `($__internal_19_$__cuda_sm70_shflsync_idx_p) ;  /* 0x000009d000007944 */ /* 0x000fea0003c00000 */
[----:B------:R-:W-:Y:S01]  /*139d0*/  MOV R8, R183 ;  /* 0x000000b700087202 */ /* 0x000fe20000000f00 */
[----:B------:R-:W-:Y:S05]  /*139e0*/  BRA `(.L_x_1248) ;  /* 0xffffc46000007947 */ /* 0x000fea000383ffff */
.L_x_1180:
[----:B------:R-:W-:Y:S01]  /*139f0*/  IMAD.MOV.U32 R183, RZ, RZ, R12 ;  /* 0x000000ffffb77224 */ /* 0x000fe200078e000c */
[----:B------:R-:W-:Y:S01]  /*13a00*/  MOV R2, RZ ;  /* 0x000000ff00027202 */ /* 0x000fe20000000f00 */
[----:B------:R-:W-:Y:S01]  /*13a10*/  IMAD.MOV.U32 R184, RZ, RZ, 0x181f ;  /* 0x0000181fffb87424 */ /* 0x000fe200078e00ff */
[----:B------:R-:W-:Y:S02]  /*13a20*/  MOV R3, 0x13a40 ;  /* 0x00013a4000037802 */ /* 0x000fe40000000f00 */
[----:B-12---:R-:W-:Y:S05]  /*13a30*/  CALL.REL.NOINC `($__internal_19_$__cuda_sm70_shflsync_idx_p) ;  /* 0x0000096000007944 */ /* 0x006fea0003c00000 */
[----:B------:R-:W-:Y:S01]  /*13a40*/  MOV R0, R183 ;  /* 0x000000b700007202 */ /* 0x000fe20000000f00 */
[----:B------:R-:W-:Y:S05]  /*13a50*/  BRA `(.L_x_1249) ;  /* 0xffffc41000007947 */ /* 0x000fea000383ffff */
.L_x_1183:
        /* <DEDUP_REMOVED lines=13> */
.L_x_1186:
[----:B------:R-:W-:Y:S01]  /*13b30*/  IMAD.MOV.U32 R183, RZ, RZ, R9 ;  /* 0x000000ffffb77224 */ /* 0x000fe200078e0009 */
[----:B-1----:R-:W-:Y:S01]  /*13b40*/  MOV R2, 0x2 ;  /* 0x0000000200027802 */ /* 0x002fe20000000f00 */
[----:B------:R-:W-:Y:S01]  /*13b50*/  IMAD.MOV.U32 R184, RZ, RZ, 0x181f ;  /* 0x0000181fffb87424 */ /* 0x000fe200078e00ff */
[----:B------:R-:W-:Y:S02]  /*13b60*/  MOV R3, 0x13b80 ;  /* 0x00013b8000037802 */ /* 0x000fe40000000f00 */
[----:B--234-:R-:W-:Y:S05]  /*13b70*/  CALL.REL.NOINC `($__internal_19_$__cuda_sm70_shflsync_idx_p) ;  /* 0x0000082000007944 */ /* 0x01cfea0003c00000 */
[----:B------:R-:W-:Y:S01]  /*13b80*/  MOV R8, R183 ;  /* 0x000000b700087202 */ /* 0x000fe20000000f00 */
[----:B------:R-:W-:Y:S05]  /*13b90*/  BRA `(.L_x_1251) ;  /* 0xffffc5b000007947 */ /* 0x000fea000383ffff */
.L_x_1187:
[----:B------:R-:W-:Y:S01]  /*13ba0*/  IMAD.MOV.U32 R183, RZ, RZ, R12 ;  /* 0x000000ffffb77224 */ /* 0x000fe200078e000c */
[----:B------:R-:W-:Y:S01]  /*13bb0*/  MOV R2, 0x2 ;  /* 0x0000000200027802 */ /* 0x000fe20000000f00 */
[----:B------:R-:W-:Y:S01]  /*13bc0*/  IMAD.MOV.U32 R184, RZ, RZ, 0x181f ;  /* 0x0000181fffb87424 */ /* 0x000fe200078e00ff */
[----:B------:R-:W-:Y:S02]  /*13bd0*/  MOV R3, 0x13bf0 ;  /* 0x00013bf000037802 */ /* 0x000fe40000000f00 */
[----:B-1234-:R-:W-:Y:S05]  /*13be0*/  CALL.REL.NOINC `($__internal_19_$__cuda_sm70_shflsync_idx_p) ;  /* 0x000007b000007944 */ /* 0x01efea0003c00000 */
[----:B------:R-:W-:Y:S01]  /*13bf0*/  MOV R0, R183 ;  /* 0x000000b700007202 */ /* 0x000fe20000000f00 */
[----:B------:R-:W-:Y:S05]  /*13c00*/  BRA `(.L_x_1252) ;  /* 0xffffc56000007947 */ /* 0x000fea000383ffff */
.L_x_1190:
[----:B------:R-:W-:Y:S01]  /*13c10*/  IMAD.MOV.U32 R183, RZ, RZ, R9 ;  /* 0x000000ffffb77224 */ /* 0x000fe200078e0009 */
[----:B-1----:R-:W-:Y:S01]  /*13c20*/  MOV R2, 0x3 ;  /* 0x0000000300027802 */ /* 0x002fe20000000f00 */
[----:B------:R-:W-:Y:S01]  /*13c30*/  IMAD.MOV.U32 R184, RZ, RZ, 0x181f ;  /* 0x0000181fffb87424 */ /* 0x000fe200078e00ff */
[----:B------:R-:W-:-:S02]  /*13c40*/  MOV R3, 0x13c60 ;  /* 0x00013c6000037802 */ /* 0x000fc40000000f00 */
[----:B--234-:R-:W-:Y:S05]  /*13c50*/  CALL.REL.NOINC `($__internal_19_$__cuda_sm70_shflsync_idx_p) ;  /* 0x0000074000007944 */ /* 0x01cfea0003c00000 */
        /* <DEDUP_REMOVED lines=8> */
.L_x_1192:
[----:B------:R-:W-:Y:S01]  /*13ce0*/  IMAD.MOV.U32 R183, RZ, RZ, R78 ;  /* 0x000000ffffb77224 */ /* 0x000fe200078e004e */
[----:B------:R-:W-:Y:S01]  /*13cf0*/  MOV R2, RZ ;  /* 0x000000ff00027202 */ /* 0x000fe20000000f00 */
[----:B------:R-:W-:Y:S01]  /*13d00*/  IMAD.MOV.U32 R184, RZ, RZ, 0x1f ;  /* 0x0000001fffb87424 */ /* 0x000fe200078e00ff */
[----:B------:R-:W-:Y:S02]  /*13d10*/  MOV R3, 0x13d30 ;  /* 0x00013d3000037802 */ /* 0x000fe40000000f00 */
[----:B-1----:R-:W-:Y:S05]  /*13d20*/  CALL.REL.NOINC `($__internal_19_$__cuda_sm70_shflsync_idx_p) ;  /* 0x0000067000007944 */ /* 0x002fea0003c00000 */
[----:B------:R-:W-:Y:S01]  /*13d30*/  MOV R9, R183 ;  /* 0x000000b700097202 */ /* 0x000fe20000000f00 */
[----:B------:R-:W-:Y:S05]  /*13d40*/  BRA `(.L_x_1254) ;  /* 0xffffc79000007947 */ /* 0x000fea000383ffff */
.L_x_1193:
[----:B------:R-:W-:Y:S01]  /*13d50*/  IMAD.MOV.U32 R183, RZ, RZ, R78 ;  /* 0x000000ffffb77224 */ /* 0x000fe200078e004e */
[----:B------:R-:W-:Y:S01]  /*13d60*/  MOV R2, 0x1 ;  /* 0x0000000100027802 */ /* 0x000fe20000000f00 */
[----:B------:R-:W-:Y:S01]  /*13d70*/  IMAD.MOV.U32 R184, RZ, RZ, 0x1f ;  /* 0x0000001fffb87424 */ /* 0x000fe200078e00ff */
[----:B------:R-:W-:Y:S02]  /*13d80*/  MOV R3, 0x13da0 ;  /* 0x00013da000037802 */ /* 0x000fe40000000f00 */
[----:B-123--:R-:W-:Y:S05]  /*13d90*/  CALL.REL.NOINC `($__internal_19_$__cuda_sm70_shflsync_idx_p) ;  /* 0x0000060000007944 */ /* 0x00efea0003c00000 */
[----:B------:R-:W-:Y:S01]  /*13da0*/  MOV R8, R183 ;  /* 0x000000b700087202 */ /* 0x000fe20000000f00 */
[----:B------:R-:W-:Y:S05]  /*13db0*/  BRA `(.L_x_1255) ;  /* 0xffffc74000007947 */ /* 0x000fea000383ffff */
.L_x_1194:
[----:B------:R-:W-:Y:S02]  /*13dc0*/  MOV R2, 0x1 ;  /* 0x0000000100027802 */ /* 0x000fe40000000f00 */
[----:B------:R-:W-:-:S02]  /*13dd0*/  MOV R3, 0x13df0 ;  /* 0x00013df000037802 */ /* 0x000fc40000000f00 */
[----:B--234-:R-:W-:Y:S05]  /*13de0*/  CALL.REL.NOINC `($__internal_20_$__cuda_sm70_shflsync_up_p) ;  /* 0x0000061000007944 */ /* 0x01cfea0003c00000 */
[----:B------:R-:W-:Y:S05]  /*13df0*/  BRA `(.L_x_1256) ;  /* 0xffffc82000007947 */ /* 0x000fea000383ffff */
.L_x_1195:
[----:B------:R-:W-:Y:S02]  /*13e00*/  MOV R2, 0x2 ;  /* 0x0000000200027802 */ /* 0x000fe40000000f00 */
[----:B------:R-:W-:-:S02]  /*13e10*/  MOV R3, 0x13e30 ;  /* 0x00013e3000037802 */ /* 0x000fc40000000f00 */
[----:B--23--:R-:W-:Y:S05]  /*13e20*/  CALL.REL.NOINC `($__internal_20_$__cuda_sm70_shflsync_up_p) ;  /* 0x000005d000007944 */ /* 0x00cfea0003c00000 */
        /* <DEDUP_REMOVED lines=24> */
.L_x_1199:
[----:B------:R-:W-:Y:S02]  /*13fb0*/  MOV R2, 0x1 ;  /* 0x0000000100027802 */ /* 0x000fe40000000f00 */
[----:B------:R-:W-:Y:S02]  /*13fc0*/  MOV R3, 0x13fe0 ;  /* 0x00013fe000037802 */ /* 0x000fe40000000f00 */
[----:B------:R-:W-:Y:S05]  /*13fd0*/  CALL.REL.NOINC `($__internal_20_$__cuda_sm70_shflsync_up_p) ;  /* 0x0000042000007944 */ /* 0x000fea0003c00000 */
[----:B------:R-:W-:Y:S01]  /*13fe0*/  MOV R2, R4 ;  /* 0x0000000400027202 */ /* 0x000fe20000000f00 */
[----:B------:R-:W-:Y:S05]  /*13ff0*/  BRA `(.L_x_1258) ;  /* 0xffffc87000007947 */ /* 0x000fea000383ffff */
.L_x_1200:
[----:B------:R-:W-:Y:S02]  /*14000*/  MOV R2, 0x2 ;  /* 0x0000000200027802 */ /* 0x000fe40000000f00 */
[----:B------:R-:W-:Y:S02]  /*14010*/  MOV R3, 0x14030 ;  /* 0x0001403000037802 */ /* 0x000fe40000000f00 */
        /* <DEDUP_REMOVED lines=25> */
.L_x_1202:
[----:B------:R-:W-:Y:S02]  /*141b0*/  SEL R0, RZ, 0x1, P0 ;  /* 0x00000001ff007807 */ /* 0x000fe40000000000 */
[----:B------:R-:W-:Y:S02]  /*141c0*/  MOV R2, 0x141e0 ;  /* 0x000141e000027802 */ /* 0x000fe40000000f00 */
[----:B-1----:R-:W-:Y:S05]  /*141d0*/  CALL.REL.NOINC `($__internal_21_$__cuda_sm70_votesync_ballot) ;  /* 0x0000029000007944 */ /* 0x002fea0003c00000 */
[----:B------:R-:W-:Y:S01]  /*141e0*/  MOV R5, R0 ;  /* 0x0000000000057202 */ /* 0x000fe20000000f00 */
[----:B------:R-:W-:Y:S05]  /*141f0*/  BRA `(.L_x_1260) ;  /* 0xffffc80000007947 */ /* 0x000fea000383ffff */
.L_x_1203:
[----:B------:R-:W-:Y:S01]  /*14200*/  IMAD.MOV.U32 R183, RZ, RZ, R6 ;  /* 0x000000ffffb77224 */ /* 0x000fe200078e0006 */
[----:B------:R-:W-:Y:S01]  /*14210*/  MOV R2, R0 ;  /* 0x0000000000027202 */ /* 0x000fe20000000f00 */
[----:B------:R-:W-:Y:S01]  /*14220*/  IMAD.MOV.U32 R184, RZ, RZ, 0x1f ;  /* 0x0000001fffb87424 */ /* 0x000fe200078e00ff */
[----:B------:R-:W-:Y:S02]  /*14230*/  MOV R3, 0x14250 ;  /* 0x0001425000037802 */ /* 0x000fe40000000f00 */
[----:B-1----:R-:W-:Y:S05]  /*14240*/  CALL.REL.NOINC `($__internal_19_$__cuda_sm70_shflsync_idx_p) ;  /* 0x0000015000007944 */ /* 0x002fea0003c00000 */
[----:B------:R-:W-:Y:S01]  /*14250*/  IMAD.MOV.U32 R10, RZ, RZ, R183 ;  /* 0x000000ffff0a7224 */ /* 0x000fe200078e00b7 */
[----:B------:R-:W-:Y:S01]  /*14260*/  MOV R2, R0 ;  /* 0x0000000000027202 */ /* 0x000fe20000000f00 */
[----:B------:R-:W-:Y:S01]  /*14270*/  IMAD.MOV.U32 R183, RZ, RZ, R7 ;  /* 0x000000ffffb77224 */ /* 0x000fe200078e0007 */
[----:B------:R-:W-:-:S02]  /*14280*/  MOV R184, 0x1f ;  /* 0x0000001f00b87802 */ /* 0x000fc40000000f00 */
[----:B------:R-:W-:Y:S02]  /*14290*/  MOV R3, 0x142b0 ;  /* 0x000142b000037802 */ /* 0x000fe40000000f00 */
[----:B------:R-:W-:Y:S05]  /*142a0*/  CALL.REL.NOINC `($__internal_19_$__cuda_sm70_shflsync_idx_p) ;  /* 0x000000f000007944 */ /* 0x000fea0003c00000 */
[----:B------:R-:W-:Y:S01]  /*142b0*/  MOV R7, R183 ;  /* 0x000000b700077202 */ /* 0x000fe20000000f00 */
[----:B------:R-:W-:Y:S05]  /*142c0*/  BRA `(.L_x_1261) ;  /* 0xffffc78000007947 */ /* 0x000fea000383ffff */
.L_x_1206:
[----:B------:R-:W-:Y:S01]  /*142d0*/  IMAD.MOV.U32 R183, RZ, RZ, R4 ;  /* 0x000000ffffb77224 */ /* 0x000fe200078e0004 */
[----:B------:R-:W-:Y:S01]  /*142e0*/  MOV R2, R0 ;  /* 0x0000000000027202 */ /* 0x000fe20000000f00 */
[----:B------:R-:W-:Y:S01]  /*142f0*/  IMAD.MOV.U32 R184, RZ, RZ, 0x1f ;  /* 0x0000001fffb87424 */ /* 0x000fe200078e00ff */
[----:B------:R-:W-:Y:S02]  /*14300*/  MOV R3, 0x14320 ;  /* 0x0001432000037802 */ /* 0x000fe40000000f00 */
[----:B-1-34-:R-:W-:Y:S05]  /*14310*/  CALL.REL.NOINC `($__internal_19_$__cuda_sm70_shflsync_idx_p) ;  /* 0x0000008000007944 */ /* 0x01afea0003c00000 */
[----:B------:R-:W-:Y:S01]  /*14320*/  MOV R11, R183 ;  /* 0x000000b7000b7202 */ /* 0x000fe20000000f00 */
[----:B------:R-:W-:Y:S05]  /*14330*/  BRA `(.L_x_1205) ;  /* 0xffffc77000007947 */ /* 0x000fea000383ffff */
        .weak           $__internal_18_$__cuda_sm70_shflsync_bfly_p
        .type           $__internal_18_$__cuda_sm70_shflsync_bfly_p,@function
        .size           $__internal_18_$__cuda_sm70_shflsync_bfly_p,($__internal_19_$__cuda_sm70_shflsync_idx_p - $__internal_18_$__cuda_sm70_shflsync_bfly_p)
$__internal_18_$__cuda_sm70_shflsync_bfly_p:
[----:B------:R-:W-:Y:S02]  /*14340*/  MOV R156, 0xffffffff ;  /* 0xffffffff009c7802 */ /* 0x000fe40000000f00 */
[----:B------:R-:W-:Y:S02]  /*14350*/  MOV R3, 0x1f ;  /* 0x0000001f00037802 */ /* 0x000fe40000000f00 */
[----:B------:R-:W-:Y:S04]  /*14360*/  WARPSYNC R156 ;  /* 0x0000009c00007348 */ /* 0x000fe80003800000 */
[----:B------:R1:W2:Y:S02]  /*14370*/  SHFL.BFLY PT, R0, R4, R0, R3 ;  /* 0x0c00000004007389 */ /* 0x0002a400000e0003 */
[----:B-1----:R-:W-:-:S04]  /*14380*/  MOV R3, 0x0 ;  /* 0x0000000000037802 */ /* 0x002fc80000000f00 */
[----:B--2---:R-:W-:Y:S05]  /*14390*/  RET.REL.NODEC R2 `(_ZN7cutlass13device_kernelIN5flash19enable_sm80_to_sm89INS1_16FlashAttnFwdSm80INS1_25CollectiveMainloopFwdSm80ILi8ELi1ELb0EN4cute5tupleIJNS5_1CILi128EEENS7_ILi64EEENS7_ILi192EEEEEELi192ENS_6half_tEfNS_4arch4Sm80ELb1ELb0ELb1ELb1ELb1ELb0ELb1ELb1EEENS1_21CollectiveEpilogueFwdINS6_IJS8_SA_S9_EEENS6_IJNS7_ILi1EEESI_SI_EEESC_SE_Li256ELb1ELb1ELb1ELb0EEENS1_36VarlenDynamicPersistentTileSchedulerILi128ELi64ELi256ELi256ELb1ELb1ELb0ELb1ELb1ELb1EEEEEEEEEvNT_6ParamsE) ;  /* 0xfffebc6002007950 */ /* 0x004fea0003c3ffff */
        .weak           $__internal_19_$__cuda_sm70_shflsync_idx_p
        .type           $__internal_19_$__cuda_sm70_shflsync_idx_p,@function
        .size           $__internal_19_$__cuda_sm70_shflsync_idx_p,($__internal_20_$__cuda_sm70_shflsync_up_p - $__internal_19_$__cuda_sm70_shflsync_idx_p)
$__internal_19_$__cuda_sm70_shflsync_idx_p:
[----:B------:R-:W-:-:S04]  /*143a0*/  MOV R213, 0xffffffff ;  /* 0xffffffff00d57802 */ /* 0x000fc80000000f00 */
[----:B------:R-:W-:Y:S04]  /*143b0*/  WARPSYNC R213 ;  /* 0x000000d500007348 */ /* 0x000fe80003800000 */
[----:B------:R1:W2:Y:S02]  /*143c0*/  SHFL.IDX PT, R183, R183, R2, R184 ;  /* 0x00000002b7b77389 */ /* 0x0002a400000e00b8 */
[----:B-1----:R-:W-:Y:S02]  /*143d0*/  MOV R2, R3 ;  /* 0x0000000300027202 */ /* 0x002fe40000000f00 */
[----:B------:R-:W-:-:S04]  /*143e0*/  MOV R3, 0x0 ;  /* 0x0000000000037802 */ /* 0x000fc80000000f00 */
[----:B--2---:R-:W-:Y:S05]  /*143f0*/  RET.REL.NODEC R2 `(_ZN7cutlass13device_kernelIN5flash19enable_sm80_to_sm89INS1_16FlashAttnFwdSm80INS1_25CollectiveMainloopFwdSm80ILi8ELi1ELb0EN4cute5tupleIJNS5_1CILi128EEENS7_ILi64EEENS7_ILi192EEEEEELi192ENS_6half_tEfNS_4arch4Sm80ELb1ELb0ELb1ELb1ELb1ELb0ELb1ELb1EEENS1_21CollectiveEpilogueFwdINS6_IJS8_SA_S9_EEENS6_IJNS7_ILi1EEESI_SI_EEESC_SE_Li256ELb1ELb1ELb1ELb0EEENS1_36VarlenDynamicPersistentTileSchedulerILi128ELi64ELi256ELi256ELb1ELb1ELb0ELb1ELb1ELb1EEEEEEEEEvNT_6ParamsE) ;  /* 0xfffebc0002007950 */ /* 0x004fea0003c3ffff */
        .weak           $__internal_20_$__cuda_sm70_shflsync_up_p
        .type           $__internal_20_$__cuda_sm70_shflsync_up_p,@function
        .size           $__internal_20_$__cuda_sm70_shflsync_up_p,($__internal_21_$__cuda_sm70_votesync_ballot - $__internal_20_$__cuda_sm70_shflsync_up_p)
$__internal_20_$__cuda_sm70_shflsync_up_p:
[----:B------:R-:W-:Y:S02]  /*14400*/  IMAD.MOV.U32 R4, RZ, RZ, RZ ;  /* 0x000000ffff047224 */ /* 0x000fe400078e00ff */
[----:B------:R-:W-:-:S04]  /*14410*/  IMAD.MOV.U32 R10, RZ, RZ, -0x1 ;  /* 0xffffffffff0a7424 */ /* 0x000fc800078e00ff */
[----:B------:R-:W-:Y:S04]  /*14420*/  WARPSYNC R10 ;  /* 0x0000000a00007348 */ /* 0x000fe80003800000 */
[----:B------:R1:W2:Y:S02]  /*14430*/  SHFL.UP PT, R4, R0, R2, R4 ;  /* 0x0400000200047389 */ /* 0x0002a400000e0004 */
[----:B-1----:R-:W-:Y:S02]  /*14440*/  MOV R2, R3 ;  /* 0x0000000300027202 */ /* 0x002fe40000000f00 */
[----:B------:R-:W-:-:S04]  /*14450*/  MOV R3, 0x0 ;  /* 0x0000000000037802 */ /* 0x000fc80000000f00 */
[----:B--2---:R-:W-:Y:S05]  /*14460*/  RET.REL.NODEC R2 `(_ZN7cutlass13device_kernelIN5flash19enable_sm80_to_sm89INS1_16FlashAttnFwdSm80INS1_25CollectiveMainloopFwdSm80ILi8ELi1ELb0EN4cute5tupleIJNS5_1CILi128EEENS7_ILi64EEENS7_ILi192EEEEEELi192ENS_6half_tEfNS_4arch4Sm80ELb1ELb0ELb1ELb1ELb1ELb0ELb1ELb1EEENS1_21CollectiveEpilogueFwdINS6_IJS8_SA_S9_EEENS6_IJNS7_ILi1EEESI_SI_EEESC_SE_Li256ELb1ELb1ELb1ELb0EEENS1_36VarlenDynamicPersistentTileSchedulerILi128ELi64ELi256ELi256ELb1ELb1ELb0ELb1ELb1ELb1EEEEEEEEEvNT_6ParamsE) ;  /* 0xfffebb9002007950 */ /* 0x004fea0003c3ffff */
        .weak           $__internal_21_$__cuda_sm70_votesync_ballot
        .type           $__internal_21_$__cuda_sm70_votesync_ballot,@function
        .size           $__internal_21_$__cuda_sm70_votesync_ballot,(.L_x_6195 - $__internal_21_$__cuda_sm70_votesync_ballot)
$__internal_21_$__cuda_sm70_votesync_ballot:
[----:B------:R-:W-:Y:S01]  /*14470*/  ISETP.NE.U32.AND P0, PT, R0, 0x1, PT ;  /* 0x000000010000780c */ /* 0x000fe20003f05070 */
[----:B------:R-:W-:-:S04]  /*14480*/  IMAD.MOV.U32 R3, RZ, RZ, -0x1 ;  /* 0xffffffffff037424 */ /* 0x000fc800078e00ff */
[----:B------:R-:W-:Y:S08]  /*14490*/  WARPSYNC R3 ;  /* 0x0000000300007348 */ /* 0x000ff00003800000 */
[----:B------:R-:W-:-:S04]  /*144a0*/  VOTE.ANY R0, PT, !P0 ;  /* 0x0000000000007806 */ /* 0x000fc800040e0100 */
[----:B------:R-:W-:Y:S01]  /*144b0*/  LOP3.LUT R0, R0, R3, RZ, 0xc0, !PT ;  /* 0x0000000300007212 */ /* 0x000fe200078ec0ff */
[----:B------:R-:W-:-:S04]  /*144c0*/  IMAD.MOV.U32 R3, RZ, RZ, 0x0 ;  /* 0x00000000ff037424 */ /* 0x000fc800078e00ff */
[----:B------:R-:W-:Y:S05]  /*144d0*/  RET.REL.NODEC R2 `(_ZN7cutlass13device_kernelIN5flash19enable_sm80_to_sm89INS1_16FlashAttnFwdSm80INS1_25CollectiveMainloopFwdSm80ILi8ELi1ELb0EN4cute5tupleIJNS5_1CILi128EEENS7_ILi64EEENS7_ILi192EEEEEELi192ENS_6half_tEfNS_4arch4Sm80ELb1ELb0ELb1ELb1ELb1ELb0ELb1ELb1EEENS1_21CollectiveEpilogueFwdINS6_IJS8_SA_S9_EEENS6_IJNS7_ILi1EEESI_SI_EEESC_SE_Li256ELb1ELb1ELb1ELb0EEENS1_36VarlenDynamicPersistentTileSchedulerILi128ELi64ELi256ELi256ELb1ELb1ELb0ELb1ELb1ELb1EEEEEEEEEvNT_6ParamsE) ;  /* 0xfffebb2002007950 */ /* 0x000fea0003c3ffff */
.L_x_1262:
        /* <DEDUP_REMOVED lines=10> */
.L_x_6195:


//--------------------- .text._ZN7cutlass13device_kernelIN5flash19enable_sm80_to_sm89INS1_16FlashAttnFwdSm80INS1_25CollectiveMainloopFwdSm80ILi8ELi1ELb0EN4cute5tupleIJNS5_1CILi128EEENS7_ILi64EEENS7_ILi192EEEEEELi192ENS_6half_tEfNS_4arch4Sm80ELb1ELb0ELb1ELb1ELb1ELb1ELb1ELb1EEENS1_21CollectiveEpilogueFwdINS6_IJS8_SA_S9_EEENS6_IJNS7_ILi1EEESI_SI_EEESC_SE_Li256ELb1ELb1ELb1ELb0EEENS1_36VarlenDynamicPersistentTileSchedulerILi128ELi64ELi256ELi256ELb1ELb1ELb0ELb1ELb1ELb1EEEEEEEEEvNT_6ParamsE --------------------------
	.section	.text._ZN7cutlass13device_kernelIN5flash19enable_sm80_to_sm89INS1_16FlashAttnFwdSm80INS1_25CollectiveMainloopFwdSm80ILi8ELi1ELb0EN4cute5tupleIJNS5_1CILi128EEENS7_ILi64EEENS7_ILi192EEEEEELi192ENS_6half_tEfNS_4arch4Sm80ELb1ELb0ELb1ELb1ELb1ELb1ELb1ELb1EEENS1_21CollectiveEpilogueFwdINS6_IJS8_SA_S9_EEENS6_IJNS7_ILi1EEESI_SI_EEESC_SE_Li256ELb1ELb1ELb1ELb0EEENS1_36VarlenDynamicPersistentTileSchedulerILi128ELi64ELi256ELi256ELb1ELb1ELb0ELb1ELb1ELb1EEEEEEEEEvNT_6ParamsE,"ax",@progbits
	.sectioninfo	@"SHI_REGISTERS=255"
	.align	128
.text._ZN7cutlass13device_kernelIN5flash19enable_sm80_to_sm89INS1_16FlashAttnFwdSm80INS1_25CollectiveMainloopFwdSm80ILi8ELi1ELb0EN4cute5tupleIJNS5_1CILi128EEENS7_ILi64EEENS7_ILi192EEEEEELi192ENS_6half_tEfNS_4arch4Sm80ELb1ELb0ELb1ELb1ELb1ELb1ELb1ELb1EEENS1_21CollectiveEpilogueFwdINS6_IJS8_SA_S9_EEENS6_IJNS7_ILi1EEESI_SI_EEESC_SE_Li256ELb1ELb1ELb1ELb0EEENS1_36VarlenDynamicPersistentTileSchedulerILi128ELi64ELi256ELi256ELb1ELb1ELb0ELb1ELb1ELb1EEEEEEEEEvNT_6ParamsE:
        .type           _ZN7cutlass13device_kernelIN5flash19enable_sm80_to_sm89INS1_16FlashAttnFwdSm80INS1_25CollectiveMainloopFwdSm80ILi8ELi1ELb0EN4cute5tupleIJNS5_1CILi128EEENS7_ILi64EEENS7_ILi192EEEEEELi192ENS_6half_tEfNS_4arch4Sm80ELb1ELb0ELb1ELb1ELb1ELb1ELb1ELb1EEENS1_21CollectiveEpilogueFwdINS6_IJS8_SA_S9_EEENS6_IJNS7_ILi1EEESI_SI_EEESC_SE_Li256ELb1ELb1ELb1ELb0EEENS1_36VarlenDynamicPersistentTileSchedulerILi128ELi64ELi256ELi256ELb1ELb1ELb0ELb1ELb1ELb1EEEEEEEEEvNT_6ParamsE,@function
        .size           _ZN7cutlass13device_kernelIN5flash19enable_sm80_to_sm89INS1_16FlashAttnFwdSm80INS1_25CollectiveMainloopFwdSm80ILi8ELi1ELb0EN4cute5tupleIJNS5_1CILi128EEENS7_ILi64EEENS7_ILi192EEEEEELi192ENS_6half_tEfNS_4arch4Sm80ELb1ELb0ELb1ELb1ELb1ELb1ELb1ELb1EEENS1_21CollectiveEpilogueFwdINS6_IJS8_SA_S9_EEENS6_IJNS7_ILi1EEESI_SI_EEESC_SE_Li256ELb1ELb1ELb1ELb0EEENS1_36VarlenDynamicPersistentTileSchedulerILi128ELi64ELi256ELi256ELb1ELb1ELb0ELb1ELb1ELb1EEEEEEEEEvNT_6ParamsE,(.L_x_6200 - _ZN7cutlass13device_kernelIN5flash19enable_sm80_to_sm89INS1_16FlashAttnFwdSm80INS1_25CollectiveMainloopFwdSm80ILi8ELi1ELb0EN4cute5tupleIJNS5_1CILi128EEENS7_ILi64EEENS7_ILi192EEEEEELi192ENS_6half_tEfNS_4arch4Sm80ELb1ELb0ELb1ELb1ELb1ELb1ELb1ELb1EEENS1_21CollectiveEpilogueFwdINS6_IJS8_SA_S9_EEENS6_IJNS7_ILi1EEESI_SI_EEESC_SE_Li256ELb1ELb1ELb1ELb0EEENS1_36VarlenDynamicPersistentTileSchedulerILi128ELi64ELi256ELi256ELb1ELb1ELb0ELb1ELb1ELb1EEEEEEEEEvNT_6ParamsE)
        .other          _ZN7cutlass13device_kernelIN5flash19enable_sm80_to_sm89INS1_16FlashAttnFwdSm80INS1_25CollectiveMainloopFwdSm80ILi8ELi1ELb0EN4cute5tupleIJNS5_1CILi128EEENS7_ILi64EEENS7_ILi192EEEEEELi192ENS_6half_tEfNS_4arch4Sm80ELb1ELb0ELb1ELb1ELb1ELb1ELb1ELb1EEENS1_21CollectiveEpilogueFwdINS6_IJS8_SA_S9_EEENS6_IJNS7_ILi1EEESI_SI_EEESC_SE_Li256ELb1ELb1ELb1ELb0EEENS1_36VarlenDynamicPersistentTileSchedulerILi128ELi64ELi256ELi256ELb1ELb1ELb0ELb1ELb1ELb1EEEEEEEEEvNT_6ParamsE,@"STO_CUDA_ENTRY STV_DEFAULT"
_ZN7cutlass13device_kernelIN5flash19enable_sm80_to_sm89INS1_16FlashAttnFwdSm80INS1_25CollectiveMainloopFwdSm80ILi8ELi1ELb0EN4cute5tupleIJNS5_1CILi128EEENS7_ILi64EEENS7_ILi192EEEEEELi192ENS_6half_tEfNS_4arch4Sm80ELb1ELb0ELb1ELb1ELb1ELb1ELb1ELb1EEENS1_21CollectiveEpilogueFwdINS6_IJS8_SA_S9_EEENS6_IJNS7_ILi1EEESI_SI_EEESC_SE_Li256ELb1ELb1ELb1ELb0EEENS1_36VarlenDynamicPersistentTileSchedulerILi128ELi64ELi256ELi256ELb1ELb1ELb0ELb1ELb1ELb1EEEEEEEEEvNT_6ParamsE:
        /* <DEDUP_REMOVED lines=52> */
.L_x_1268:
        /* <DEDUP_REMOVED lines=16> */
.L_x_1457:
        /* <DEDUP_REMOVED lines=16> */
.L_x_1458:
[----:B---3--:R-:W-:-:S05]  /*0540*/  IMAD R0, R0, c[0x0][0x538], RZ ;  /* 0x00014e0000007a24 */ /* 0x008fca00078e02ff */
[----:B------:R-:W-:-:S04]  /*0550*/  IADD3 R6, R0, R6, RZ ;  /* 0x0000000600067210 */ /* 0x000fc80007ffe0ff */
[----:B------:R-:W-:-:S13]  /*0560*/  ISETP.GT.AND P0, PT, R6, UR4, PT ;  /* 0x0000000406007c0c */ /* 0x000fda000bf04270 */
[----:B-12---:R-:W-:Y:S05]  /*0570*/  @!P0 BRA `(.L_x_1268) ;  /* 0xfffffdc000008947 */ /* 0x006fea000383ffff */
.L_x_1264:
[----:B------:R-:W-:-:S05]  /*0580*/  IADD3 R11, -R0, R6, RZ ;  /* 0x00000006000b7210 */ /* 0x000fca0007ffe1ff */
[----:B------:R-:W-:-:S05]  /*0590*/  IMAD R0, R4, c[0x0][0x538], R11 ;  /* 0x00014e0004007a24 */ /* 0x000fca00078e020b */
[----:B------:R-:W-:Y:S01]  /*05a0*/  ISETP.GT.AND P0, PT, R0, UR4, PT ;  /* 0x0000000400007c0c */ /* 0x000fe2000bf04270 */
[----:B------:R-:W-:-:S12]  /*05b0*/  BRA.DIV ~URZ, `(.L_x_1269) ;  /* 0x0001db127f007947 */ /* 0x000fd8000b800000 */
[----:B------:R-:W-:-:S04]  /*05c0*/  VOTE.ANY R10, PT, !P0 ;  /* 0x00000000000a7806 */ /* 0x000fc800040e0100 */
.L_x_1459:
[----:B------:R-:W1:Y:S02]  /*05d0*/  POPC R5, R10 ;  /* 0x0000000a00057309 */ /* 0x000e640000000000 */
[----:B-12---:R-:W-:Y:S01]  /*05e0*/  IADD3 R247, R5, R7, RZ ;  /* 0x0000000705f77210 */ /* 0x006fe20007ffe0ff */
[----:B------:R-:W-:Y:S05]  /*05f0*/  BRA.DIV ~URZ, `(.L_x_1270) ;  /* 0x0001db227f007947 */ /* 0x000fea000b800000 */
[----:B------:R1:W2:Y:S01]  /*0600*/  SHFL.IDX PT, R12, R9, R5, 0x1f ;  /* 0x00001f05090c7589 */ /* 0x0002a200000e0000 */
[----:B------:R-:W-:-:S03]  /*0610*/  MOV R6, RZ ;  /* 0x000000ff00067202 */ /* 0x000fc60000000f00 */
[----:B------:R1:W3:Y:S04]  /*0620*/  SHFL.IDX PT, R9, R8, R5, 0x1f ;  /* 0x00001f0508097589 */ /* 0x0002e800000e0000 */
.L_x_1460:
[----:B------:R-:W-:Y:S01]  /*0630*/  ISETP.NE.AND P0, PT, R10, RZ, PT ;  /* 0x000000ff0a00720c */ /* 0x000fe20003f05270 */
[----:B------:R-:W-:-:S12]  /*0640*/  BSSY B0, `(.L_x_1271) ;  /* 0x0000005000007945 */ /* 0x000fd80003800000 */
[----:B------:R-:W-:Y:S05]  /*0650*/  @!P0 BRA `(.L_x_1272) ;  /* 0x0000003000008947 */ /* 0x000fea0003800000 */
[----:B------:R-:W-:Y:S01]  /*0660*/  IADD3 R0, R5, -0x1, RZ ;  /* 0xffffffff05007810 */ /* 0x000fe20007ffe0ff */
[----:B------:R-:W-:Y:S05]  /*0670*/  BRA.DIV ~URZ, `(.L_x_1273) ;  /* 0x0001db827f007947 */ /* 0x000fea000b800000 */
[----:B------:R4:W1:Y:S02]  /*0680*/  SHFL.IDX PT, R6, R4, R0, 0x1f ;  /* 0x00001f0004067589 */ /* 0x00086400000e0000 */
.L_x_1272:
[----:B------:R-:W-:Y:S05]  /*0690*/  BSYNC B0 ;  /* 0x0000000000007941 */ /* 0x000fea0003800000 */
.L_x_1271:
        /* <DEDUP_REMOVED lines=67> */
.L_x_1275:
        /* <DEDUP_REMOVED lines=68> */
.L_x_1276:
[----:B------:R-:W-:Y:S05]  /*0f10*/  BSYNC B0 ;  /* 0x0000000000007941 */ /* 0x000fea0003800000 */
.L_x_1274:
[----:B------:R-:W-:-:S04]  /*0f20*/  LOP3.LUT R0, RZ, R0, RZ, 0x33, !PT ;  /* 0x00000000ff007212 */ /* 0x000fc800078e33ff */
[----:B------:R-:W-:Y:S01]  /*0f30*/  IADD3 R245, R0, R12, RZ ;  /* 0x0000000c00f57210 */ /* 0x000fe20007ffe0ff */
[----:B------:R-:W-:Y:S05]  /*0f40*/  BRA `(.L_x_1277) ;  /* 0x0000004000007947 */ /* 0x000fea0003800000 */
.L_x_1265:
[----:B--2---:R-:W-:Y:S01]  /*0f50*/  IMAD.MOV.U32 R245, RZ, RZ, RZ ;  /* 0x000000fffff57224 */ /* 0x004fe200078e00ff */
[----:B------:R-:W-:Y:S01]  /*0f60*/  MOV R246, RZ ;  /* 0x000000ff00f67202 */ /* 0x000fe20000000f00 */
[----:B------:R-:W-:Y:S01]  /*0f70*/  IMAD.U32 R244, RZ, RZ, UR4 ;  /* 0x00000004fff47e24 */ /* 0x000fe2000f8e00ff */
[----:B------:R-:W-:Y:S02]  /*0f80*/  MOV R247, c[0x0][0x53c] ;  /* 0x00014f0000f77a02 */ /* 0x000fe40000000f00 */
.L_x_1277:
[----:B------:R-:W-:Y:S01]  /*0f90*/  ISETP.NE.AND P0, PT, R13, RZ, PT ;  /* 0x000000ff0d00720c */ /* 0x000fe20003f05270 */
[----:B------:R-:W-:-:S12]  /*0fa0*/  WARPSYNC 0xffffffff ;  /* 0xffffffff00007948 */ /* 0x000fd80003800000 */
[----:B------:R1:W-:Y:S04]  /*0fb0*/  @!P0 STS.128 [0x18100], R244 ;  /* 0x018100f4ff008388 */ /* 0x0003e80000000c00 */
[----:B------:R-:W-:Y:S06]  /*0fc0*/  BAR.ARV 0x5, 0x100 ;  /* 0x0144000000007b1d */ /* 0x000fec0000002000 */
.L_x_1263:
        /* <DEDUP_REMOVED lines=11> */
[----:B------:R-:W-:Y:S02]  /*1080*/  SHF.R.S32.HI R25, RZ, 0x3, R6 ;  /* 0x00000003ff197819 */ /* 0x000fe40000011406 */
[----:B------:R-:W-:Y:S02]  /*1090*/  LOP3.LUT R3, R6, 0xfffffff8, RZ, 0xc0, !PT ;  /* 0xfffffff806037812 */ /* 0x000fe400078ec0ff */
[C---:B------:R-:W-:Y:S01]  /*10a0*/  LEA.HI R0, R2.reuse, R4, RZ, 0x1 ;  /* 0x0000000402007211 */ /* 0x040fe200078f08ff */
[----:B------:R-:W-:Y:S01]  /*10b0*/  IMAD.SHL.U32 R5, R25, 0x40, RZ ;  /* 0x0000004019057824 */ /* 0x000fe200078e00ff */
[----:B------:R-:W-:Y:S01]  /*10c0*/  LOP3.LUT R2, R2, 0xfffffff0, RZ, 0xc0, !PT ;  /* 0xfffffff002027812 */ /* 0x000fe200078ec0ff */
[----:B------:R-:W-:Y:S01]  /*10d0*/  IMAD.IADD R8, R16, 0x1, -R3 ;  /* 0x0000000110087824 */ /* 0x000fe200078e0a03 */
[----:B------:R-:W-:-:S02]  /*10e0*/  LOP3.LUT R3, R0, 0xfffffffe, RZ, 0xc0, !PT ;  /* 0xfffffffe00037812 */ /* 0x000fc400078ec0ff */
[----:B------:R-:W-:Y:S01]  /*10f0*/  LOP3.LUT R0, R5, 0x1c0, RZ, 0xc0, !PT ;  /* 0x000001c005007812 */ /* 0x000fe200078ec0ff */
[----:B------:R-:W-:Y:S01]  /*1100*/  IMAD.SHL.U32 R202, R8, 0x8, RZ ;  /* 0x0000000808ca7824 */ /* 0x000fe200078e00ff */
[-C--:B------:R-:W-:Y:S01]  /*1110*/  LEA.HI R14, R12, R16.reuse, RZ, 0x2 ;  /* 0x000000100c0e7211 */ /* 0x080fe200078f10ff */
[----:B------:R-:W-:Y:S01]  /*1120*/  IMAD.IADD R2, R16, 0x1, -R2 ;  /* 0x0000000110027824 */ /* 0x000fe200078e0a02 */
[----:B------:R-:W-:Y:S01]  /*1130*/  LEA.HI R13, R12, R16, RZ, 0x5 ;  /* 0x000000100c0d7211 */ /* 0x000fe200078f28ff */
[----:B------:R-:W-:Y:S01]  /*1140*/  IMAD.IADD R10, R4, 0x1, -R3 ;  /* 0x00000001040a7824 */ /* 0x000fe200078e0a03 */
[----:B------:R-:W-:Y:S01]  /*1150*/  LOP3.LUT R3, R0, 0x38, R202, 0xf8, !PT ;  /* 0x0000003800037812 */ /* 0x000fe200078ef8ca */
[C---:B------:R-:W-:Y:S01]  /*1160*/  IMAD.SHL.U32 R4, R8.reuse, 0x40, RZ ;  /* 0x0000004008047824 */ /* 0x040fe200078e00ff */
[----:B------:R-:W-:Y:S01]  /*1170*/  SHF.R.U32.HI R0, RZ, 0x3, R0 ;  /* 0x00000003ff007819 */ /* 0x000fe20000011600 */
[----:B------:R-:W-:Y:S01]  /*1180*/  IMAD R220, R8, 0x20, R25 ;  /* 0x0000002008dc7824 */ /* 0x000fe200078e0219 */
[----:B------:R-:W-:-:S02]  /*1190*/  SHF.R.S32.HI R5, RZ, 0x1f, R2 ;  /* 0x0000001fff057819 */ /* 0x000fc40000011402 */
[----:B------:R-:W-:Y:S02]  /*11a0*/  LOP3.LUT R9, R3, R0, RZ, 0x3c, !PT ;  /* 0x0000000003097212 */ /* 0x000fe400078e3cff */
[----:B------:R-:W-:Y:S02]  /*11b0*/  LOP3.LUT R0, R4, 0x1c0, RZ, 0xc0, !PT ;  /* 0x000001c004007812 */ /* 0x000fe400078ec0ff */
[--C-:B------:R-:W-:Y:S02]  /*11c0*/  SHF.R.S32.HI R215, RZ, 0x2, R14.reuse ;  /* 0x00000002ffd77819 */ /* 0x100fe4000001140e */
[----:B------:R-:W-:Y:S02]  /*11d0*/  SHF.R.S32.HI R7, RZ, 0x1f, R14 ;  /* 0x0000001fff077819 */ /* 0x000fe4000001140e */
[----:B------:R-:W-:Y:S02]  /*11e0*/  LEA.HI R11, R5, R2, RZ, 0x3 ;  /* 0x00000002050b7211 */ /* 0x000fe400078f18ff */
[----:B------:R-:W-:-:S02]  /*11f0*/  LOP3.LUT R5, R0, 0x8, R6, 0xf8, !PT ;  /* 0x0000000800057812 */ /* 0x000fc400078ef806 */
[----:B------:R-:W-:Y:S02]  /*1200*/  SHF.R.U32.HI R3, RZ, 0x3, R0 ;  /* 0x00000003ff037819 */ /* 0x000fe40000011600 */
[----:B------:R-:W-:Y:S02]  /*1210*/  LEA.HI R0, R7, R215, RZ, 0x3 ;  /* 0x000000d707007211 */ /* 0x000fe400078f18ff */
[----:B------:R-:W-:Y:S02]  /*1220*/  LOP3.LUT R4, R11, 0xfffffff8, RZ, 0xc0, !PT ;  /* 0xfffffff80b047812 */ /* 0x000fe400078ec0ff */
[----:B------:R-:W-:Y:S02]  /*1230*/  LOP3.LUT R0, R0, 0xfffffff8, RZ, 0xc0, !PT ;  /* 0xfffffff800007812 */ /* 0x000fe400078ec0ff */
[----:B------:R-:W-:Y:S01]  /*1240*/  LOP3.LUT R7, R5, R3, RZ, 0x3c, !PT ;  /* 0x0000000305077212 */ /* 0x000fe200078e3cff */
[----:B------:R-:W-:Y:S01]  /*1250*/  IMAD.IADD R6, R2, 0x1, -R4 ;  /* 0x0000000102067824 */ /* 0x000fe200078e0a04 */
[----:B------:R-:W-:Y:S01]  /*1260*/  LOP3.LUT R2, R13, 0xffffffe0, RZ, 0xc0, !PT ;  /* 0xffffffe00d027812 */ /* 0x000fe200078ec0ff */
[----:B------:R-:W-:Y:S01]  /*1270*/  IMAD.IADD R0, R215, 0x1, -R0 ;  /* 0x00000001d7007824 */ /* 0x000fe200078e0a00 */
[----:B------:R-:W-:-:S02]  /*1280*/  SHF.R.S32.HI R5, RZ, 0x5, R13 ;  /* 0x00000005ff057819 */ /* 0x000fc4000001140d */
[----:B------:R-:W-:Y:S01]  /*1290*/  SHF.R.S32.HI R3, RZ, 0x1f, R13 ;  /* 0x0000001fff037819 */ /* 0x000fe2000001140d */
[----:B------:R-:W-:Y:S01]  /*12a0*/  IMAD.IADD R23, R16, 0x1, -R2 ;  /* 0x0000000110177824 */ /* 0x000fe200078e0a02 */
[----:B------:R-:W-:Y:S01]  /*12b0*/  LEA.HI R4, R12, R16, RZ, 0x6 ;  /* 0x000000100c047211 */ /* 0x000fe200078f30ff */
[----:B------:R-:W-:Y:S01]  /*12c0*/  IMAD.SHL.U32 R228, R5, 0x200, RZ ;  /* 0x0000020005e47824 */ /* 0x000fe200078e00ff */
[----:B------:R-:W-:Y:S01]  /*12d0*/  LEA.HI R2, R3, R5, RZ, 0x3 ;  /* 0x0000000503027211 */ /* 0x000fe200078f18ff */
[----:B------:R-:W-:Y:S01]  /*12e0*/  IMAD.SHL.U32 R13, R11, 0x40, RZ ;  /* 0x000000400b0d7824 */ /* 0x000fe200078e00ff */
[----:B------:R-:W-:Y:S01]  /*12f0*/  LOP3.LUT R3, R0, 0x1, RZ, 0xc0, !PT ;  /* 0x0000000100037812 */ /* 0x000fe200078ec0ff */
[----:B------:R-:W-:Y:S01]  /*1300*/  IMAD.SHL.U32 R4, R4, 0x8, RZ ;  /* 0x0000000804047824 */ /* 0x000fe200078e00ff */
[----:B------:R-:W-:Y:S02]  /*1310*/  SHF.R.S32.HI R12, RZ, 0x1f, R23 ;  /* 0x0000001fff0c7819 */ /* 0x000fe40000011417 */
[----:B------:R-:W-:-:S02]  /*1320*/  ISETP.NE.U32.AND P0, PT, R3, 0x1, PT ;  /* 0x000000010300780c */ /* 0x000fc40003f05070 */
[----:B------:R-:W-:Y:S02]  /*1330*/  LOP3.LUT R2, R2, 0xffffff8, RZ, 0xc0, !PT ;  /* 0x0ffffff802027812 */ /* 0x000fe400078ec0ff */
[C---:B------:R-:W-:Y:S01]  /*1340*/  R2P PR, R0.reuse, 0x6 ;  /* 0x0000000600007804 */ /* 0x040fe20000000000 */
[----:B------:R-:W-:Y:S01]  /*1350*/  IMAD.SHL.U32 R0, R0, 0x40, RZ ;  /* 0x0000004000007824 */ /* 0x000fe200078e00ff */
[----:B------:R-:W-:Y:S01]  /*1360*/  LEA.HI R15, R12, R23, RZ, 0x2 ;  /* 0x000000170c0f7211 */ /* 0x000fe200078f10ff */
[----:B------:R-:W-:Y:S01]  /*1370*/  IMAD.IADD R3, R5, 0x1, -R2 ;  /* 0x0000000105037824 */ /* 0x000fe200078e0a02 */
[----:B------:R-:W-:Y:S02]  /*1380*/  LOP3.LUT R193, R9, 0x7ffffe00, R4, 0xf8, !PT ;  /* 0x7ffffe0009c17812 */ /* 0x000fe400078ef804 */
[----:B------:R-:W-:Y:S02]  /*1390*/  SHF.R.S32.HI R2, RZ, 0x2, R15 ;  /* 0x00000002ff027819 */ /* 0x000fe4000001140f */
[----:B------:R-:W-:Y:S01]  /*13a0*/  LOP3.LUT R226, R0, 0x1c0, RZ, 0xc0, !PT ;  /* 0x000001c000e27812 */ /* 0x000fe200078ec0ff */
[----:B------:R-:W-:Y:S01]  /*13b0*/  IMAD.SHL.U32 R0, R6, 0x40, RZ ;  /* 0x0000004006007824 */ /* 0x000fe200078e00ff */
[----:B------:R-:W-:Y:S01]  /*13c0*/  LOP3.LUT R4, R14, 0xfffffffc, RZ, 0xc0, !PT ;  /* 0xfffffffc0e047812 */ /* 0x000fe200078ec0ff */
[----:B------:R-:W-:Y:S01]  /*13d0*/  IMAD R22, R3, 0x10, R2 ;  /* 0x0000001003167824 */ /* 0x000fe200078e0202 */
[----:B------:R-:W-:Y:S01]  /*13e0*/  IADD3 R9, R215, 0x40, RZ ;  /* 0x00000040d7097810 */ /* 0x000fe20007ffe0ff */
[----:B------:R-:W-:Y:S01]  /*13f0*/  IMAD.SHL.U32 R2, R10, 0x8, RZ ;  /* 0x000000080a027824 */ /* 0x000fe200078e00ff */
[----:B------:R-:W-:Y:S01]  /*1400*/  LOP3.LUT R0, R0, 0x1c0, RZ, 0xc0, !PT ;  /* 0x000001c000007812 */ /* 0x000fe200078ec0ff */
[----:B------:R-:W-:Y:S01]  /*1410*/  IMAD.IADD R243, R16, 0x1, -R4 ;  /* 0x0000000110f37824 */ /* 0x000fe200078e0a04 */
[----:B------:R-:W-:Y:S01]  /*1420*/  SHF.R.U32.HI R227, RZ, 0x3, R226 ;  /* 0x00000003ffe37819 */ /* 0x000fe200000116e2 */
[----:B------:R-:W-:Y:S01]  /*1430*/  IMAD.SHL.U32 R14, R5, 0x400, RZ ;  /* 0x00000400050e7824 */ /* 0x000fe200078e00ff */
[----:B------:R-:W-:Y:S01]  /*1440*/  LOP3.LUT R3, R0, 0x8, R2, 0xf8, !PT ;  /* 0x0000000800037812 */ /* 0x000fe200078ef802 */
[C---:B------:R-:W-:Y:S01]  /*1450*/  IMAD.SHL.U32 R140, R243.reuse, 0x4, RZ ;  /* 0x00000004f38c7824 */ /* 0x040fe200078e00ff */
[----:B------:R-:W-:Y:S01]  /*1460*/  SHF.R.U32.HI R0, RZ, 0x3, R0 ;  /* 0x00000003ff007819 */ /* 0x000fe20000011600 */
[----:B------:R-:W-:Y:S01]  /*1470*/  IMAD R2, R10, 0x200, R7 ;  /* 0x000002000a027824 */ /* 0x000fe200078e0207 */
[----:B------:R-:W-:Y:S01]  /*1480*/  LOP3.LUT P6, RZ, R6, 0x2, RZ, 0xc0, !PT ;  /* 0x0000000206ff7812 */ /* 0x000fe200078cc0ff */
[----:B------:R-:W-:Y:S01]  /*1490*/  IMAD.SHL.U32 R102, R243, 0x8, RZ ;  /* 0x00000008f3667824 */ /* 0x000fe200078e00ff */
[----:B------:R-:W-:Y:S01]  /*14a0*/  LOP3.LUT R7, R3, R0, RZ, 0x3c, !PT ;  /* 0x0000000003077212 */ /* 0x000fe200078e3cff */
[----:B------:R-:W-:Y:S01]  /*14b0*/  IMAD.SHL.U32 R3, R9, 0x40, RZ ;  /* 0x0000004009037824 */ /* 0x000fe200078e00ff */
[----:B------:R-:W-:Y:S01]  /*14c0*/  SHF.R.S32.HI R0, RZ, 0x1f, R9 ;  /* 0x0000001fff007819 */ /* 0x000fe20000011409 */
[----:B------:R-:W-:Y:S01]  /*14d0*/  STL [R1+0x58], R22 ;  /* 0x0000581601007387 */ /* 0x000fe20000100800 */
[----:B------:R-:W-:Y:S01]  /*14e0*/  IADD3 R142, R140, 0x20, RZ ;  /* 0x000000208c8e7810 */ /* 0x000fe20007ffe0ff */
[----:B------:R-:W-:Y:S01]  /*14f0*/  IMAD.SHL.U32 R193, R193, 0x2, RZ ;  /* 0x00000002c1c17824 */ /* 0x000fe200078e00ff */
[----:B------:R-:W-:Y:S01]  /*1500*/  LOP3.LUT P5, RZ, R6, 0x4, RZ, 0xc0, !PT ;  /* 0x0000000406ff7812 */ /* 0x000fe200078ac0ff */
[----:B------:R-:W-:Y:S01]  /*1510*/  IMAD R6, R243, 0x2, R14 ;  /* 0x00000002f3067824 */ /* 0x000fe200078e020e */
[----:B------:R-:W-:Y:S01]  /*1520*/  LOP3.LUT R4, R227, R226, RZ, 0xfc, !PT ;  /* 0x000000e2e3047212 */ /* 0x000fe200078efcff */
[C---:B------:R-:W-:Y:S01]  /*1530*/  IMAD.IADD R106, R140.reuse, 0x1, R142 ;  /* 0x000000018c6a7824 */ /* 0x040fe200078e028e */
[----:B------:R-:W-:-:S02]  /*1540*/  IADD3 R107, R140, 0x40, RZ ;  /* 0x000000408c6b7810 */ /* 0x000fc40007ffe0ff */
[----:B------:R-:W-:Y:S01]  /*1550*/  LEA.HI R0, R0, R9, RZ, 0x3 ;  /* 0x0000000900007211 */ /* 0x000fe200078f18ff */
[----:B------:R-:W-:Y:S01]  /*1560*/  IMAD.IADD R18, R6, 0x1, R4 ;  /* 0x0000000106127824 */ /* 0x000fe200078e0204 */
[----:B------:R-:W-:Y:S01]  /*1570*/  LOP3.LUT R24, R3, 0x1c0, RZ, 0xc0, !PT ;  /* 0x000001c003187812 */ /* 0x000fe200078ec0ff */
[----:B------:R-:W-:Y:S01]  /*1580*/  IMAD.IADD R105, R140, 0x1, R107 ;  /* 0x000000018c697824 */ /* 0x000fe200078e026b */
[----:B------:R-:W-:Y:S01]  /*1590*/  SHF.R.S32.HI R3, RZ, 0x1f, R106 ;  /* 0x0000001fff037819 */ /* 0x000fe2000001146a */
[----:B------:R-:W-:Y:S01]  /*15a0*/  IMAD.SHL.U32 R4, R0, 0x40, RZ ;  /* 0x0000004000047824 */ /* 0x000fe200078e00ff */
[----:B------:R-:W-:Y:S02]  /*15b0*/  SHF.R.U32.HI R21, RZ, 0x3, R24 ;  /* 0x00000003ff157819 */ /* 0x000fe40000011618 */
[----:B------:R-:W-:Y:S02]  /*15c0*/  SHF.R.S32.HI R0, RZ, 0x1f, R105 ;  /* 0x0000001fff007819 */ /* 0x000fe40000011469 */
[----:B------:R-:W-:-:S02]  /*15d0*/  LOP3.LUT R20, R4, 0xfffffe00, RZ, 0xc0, !PT ;  /* 0xfffffe0004147812 */ /* 0x000fc400078ec0ff */
[CC--:B------:R-:W-:Y:S02]  /*15e0*/  LEA.HI R4, R3.reuse, R106.reuse, RZ, 0x6 ;  /* 0x0000006a03047211 */ /* 0x0c0fe400078f30ff */
[-C--:B------:R-:W-:Y:S01]  /*15f0*/  LEA.HI R5, R0, R105.reuse, RZ, 0x6 ;  /* 0x0000006900057211 */ /* 0x080fe200078f30ff */
[----:B------:R-:W-:Y:S01]  /*1600*/  STL [R1+0x24], R20 ;  /* 0x0000241401007387 */ /* 0x000fe20000100800 */
[----:B------:R-:W-:Y:S01]  /*1610*/  LEA.HI R12, R3, R106, RZ, 0x3 ;  /* 0x0000006a030c7211 */ /* 0x000fe200078f18ff */
[----:B------:R-:W-:Y:S01]  /*1620*/  IMAD.SHL.U32 R3, R4, 0x80, RZ ;  /* 0x0000008004037824 */ /* 0x000fe200078e00ff */
[----:B------:R-:W-:Y:S01]  /*1630*/  LEA.HI R11, R0, R105, RZ, 0x3 ;  /* 0x00000069000b7211 */ /* 0x000fe200078f18ff */
[----:B------:R-:W-:Y:S01]  /*1640*/  IMAD.SHL.U32 R5, R5, 0x80, RZ ;  /* 0x0000008005057824 */ /* 0x000fe200078e00ff */
[--C-:B------:R-:W-:Y:S02]  /*1650*/  LOP3.LUT R4, R226, 0x38, R12.reuse, 0xf8, !PT ;  /* 0x00000038e2047812 */ /* 0x100fe400078ef80c */
[----:B------:R-:W-:-:S02]  /*1660*/  LOP3.LUT R0, R24, 0x38, R12, 0xf8, !PT ;  /* 0x0000003818007812 */ /* 0x000fc400078ef80c */
[--C-:B------:R-:W-:Y:S02]  /*1670*/  LOP3.LUT R6, R226, 0x38, R11.reuse, 0xf8, !PT ;  /* 0x00000038e2067812 */ /* 0x100fe400078ef80b */
[----:B------:R-:W-:Y:S02]  /*1680*/  LOP3.LUT R10, R24, 0x38, R11, 0xf8, !PT ;  /* 0x00000038180a7812 */ /* 0x000fe400078ef80b */
[----:B------:R-:W-:Y:S02]  /*1690*/  LOP3.LUT R9, R4, R227, RZ, 0x3c, !PT ;  /* 0x000000e304097212 */ /* 0x000fe400078e3cff */
[----:B------:R-:W-:Y:S02]  /*16a0*/  LOP3.LUT R3, R3, 0xffffe000, RZ, 0xc0, !PT ;  /* 0xffffe00003037812 */ /* 0x000fe400078ec0ff */
[----:B------:R-:W-:Y:S02]  /*16b0*/  LOP3.LUT R4, R0, R21, RZ, 0x3c, !PT ;  /* 0x0000001500047212 */ /* 0x000fe400078e3cff */
[----:B------:R-:W-:-:S02]  /*16c0*/  LOP3.LUT R0, R5, 0xffffe000, RZ, 0xc0, !PT ;  /* 0xffffe00005007812 */ /* 0x000fc400078ec0ff */
[----:B------:R-:W-:Y:S02]  /*16d0*/  LOP3.LUT R6, R6, R227, RZ, 0x3c, !PT ;  /* 0x000000e306067212 */ /* 0x000fe400078e3cff */
[----:B------:R-:W-:Y:S02]  /*16e0*/  LOP3.LUT R5, R10, R21, RZ, 0x3c, !PT ;  /* 0x000000150a057212 */ /* 0x000fe400078e3cff */
[-C--:B------:R-:W-:Y:S02]  /*16f0*/  IADD3 R17, R9, R3.reuse, R228 ;  /* 0x0000000309117210 */ /* 0x080fe40007ffe0e4 */
[----:B------:R-:W-:Y:S02]  /*1700*/  IADD3 R16, R4, R3, R20 ;  /* 0x0000000304107210 */ /* 0x000fe40007ffe014 */
[----:B------:R-:W-:Y:S02]  /*1710*/  LOP3.LUT R3, R13, 0xfffffe00, RZ, 0xc0, !PT ;  /* 0xfffffe000d037812 */ /* 0x000fe400078ec0ff */
[----:B------:R-:W-:-:S02]  /*1720*/  IADD3 R13, R6, R0, R228 ;  /* 0x00000000060d7210 */ /* 0x000fc40007ffe0e4 */
[----:B------:R-:W-:Y:S02]  /*1730*/  IADD3 R10, R5, R0, R20 ;  /* 0x00000000050a7210 */ /* 0x000fe40007ffe014 */
[----:B------:R-:W-:Y:S02]  /*1740*/  LEA.HI R0, R243, R243, RZ, 0x1 ;  /* 0x000000f3f3007211 */ /* 0x000fe400078f08ff */
[CC--:B------:R-:W-:Y:S01]  /*1750*/  IADD3 R4, R7.reuse, R3.reuse, R14 ;  /* 0x0000000307047210 */ /* 0x0c0fe20007ffe00e */
[----:B------:R-:W-:Y:S01]  /*1760*/  IMAD.MOV.U32 R14, RZ, RZ, 0x40 ;  /* 0x00000040ff0e7424 */ /* 0x000fe200078e00ff */
[----:B------:R-:W-:Y:S02]  /*1770*/  LOP3.LUT R5, R7, R3, RZ, 0xfc, !PT ;  /* 0x0000000307057212 */ /* 0x000fe400078efcff */
[----:B------:R-:W-:Y:S02]  /*1780*/  LOP3.LUT R3, R0, 0x1ffffffe, RZ, 0xc0, !PT ;  /* 0x1ffffffe00037812 */ /* 0x000fe400078ec0ff */
[----:B------:R-:W-:-:S02]  /*1790*/  IADD3 R145, R140, 0x10, RZ ;  /* 0x000000108c917810 */ /* 0x000fc40007ffe0ff */
[C---:B------:R-:W-:Y:S02]  /*17a0*/  LOP3.LUT P4, RZ, R8.reuse, 0x2, RZ, 0xc0, !PT ;  /* 0x0000000208ff7812 */ /* 0x040fe4000788c0ff */
[----:B------:R-:W-:Y:S01]  /*17b0*/  LOP3.LUT P3, RZ, R8, 0x4, RZ, 0xc0, !PT ;  /* 0x0000000408ff7812 */ /* 0x000fe2000786c0ff */
[----:B------:R-:W-:Y:S01]  /*17c0*/  IMAD.IADD R8, R243, 0x1, -R3 ;  /* 0x00000001f3087824 */ /* 0x000fe200078e0a03 */
[----:B------:R-:W-:Y:S02]  /*17d0*/  SHF.R.S32.HI R9, RZ, 0x1f, R145 ;  /* 0x0000001fff097819 */ /* 0x000fe40000011491 */
[----:B------:R-:W-:Y:S01]  /*17e0*/  IADD3 R144, R140, 0x30, RZ ;  /* 0x000000308c907810 */ /* 0x000fe20007ffe0ff */
[----:B------:R-:W-:Y:S01]  /*17f0*/  IMAD R248, R8, 0x8, R22 ;  /* 0x0000000808f87824 */ /* 0x000fe200078e0216 */
[----:B------:R-:W-:Y:S01]  /*1800*/  SHF.R.S32.HI R3, RZ, 0x1f, R142 ;  /* 0x0000001fff037819 */ /* 0x000fe2000001148e */
[----:B------:R1:W-:Y:S01]  /*1810*/  STL [R1+0x38], R9 ;  /* 0x0000380901007387 */ /* 0x0003e20000100800 */
[----:B------:R-:W-:-:S02]  /*1820*/  IADD3 R143, R140, 0x50, RZ ;  /* 0x000000508c8f7810 */ /* 0x000fc40007ffe0ff */
[----:B------:R-:W-:Y:S01]  /*1830*/  LOP3.LUT R6, R15, 0x7ffffffc, RZ, 0xc0, !PT ;  /* 0x7ffffffc0f067812 */ /* 0x000fe200078ec0ff */
[----:B------:R2:W-:Y:S01]  /*1840*/  STL [R1+0x34], R3 ;  /* 0x0000340301007387 */ /* 0x0005e20000100800 */
[----:B------:R-:W-:Y:S02]  /*1850*/  SHF.R.S32.HI R15, RZ, 0x1f, R144 ;  /* 0x0000001fff0f7819 */ /* 0x000fe40000011490 */
[--C-:B------:R-:W-:Y:S02]  /*1860*/  LOP3.LUT R7, R24, 0x38, R102.reuse, 0xf8, !PT ;  /* 0x0000003818077812 */ /* 0x100fe400078ef866 */
[----:B------:R-:W-:Y:S01]  /*1870*/  SHF.R.S32.HI R224, RZ, 0x3, R11 ;  /* 0x00000003ffe07819 */ /* 0x000fe2000001140b */
[----:B------:R-:W-:Y:S01]  /*1880*/  STL [R1+0x30], R15 ;  /* 0x0000300f01007387 */ /* 0x000fe20000100800 */
[----:B------:R-:W-:Y:S02]  /*1890*/  LOP3.LUT R8, R20, R7, R21, 0xf6, !PT ;  /* 0x0000000714087212 */ /* 0x000fe400078ef615 */
[----:B------:R-:W-:-:S02]  /*18a0*/  LOP3.LUT R7, R226, 0x38, R102, 0xf8, !PT ;  /* 0x00000038e2077812 */ /* 0x000fc400078ef866 */
[----:B------:R-:W-:Y:S02]  /*18b0*/  LEA R8, R8, 0xc100, 0x1 ;  /* 0x0000c10008087811 */ /* 0x000fe400078e08ff */
[----:B------:R-:W-:Y:S02]  /*18c0*/  LOP3.LUT R7, R228, R7, R227, 0xf6, !PT ;  /* 0x00000007e4077212 */ /* 0x000fe400078ef6e3 */
[----:B------:R-:W-:Y:S02]  /*18d0*/  SHF.R.S32.HI R225, RZ, 0x3, R12 ;  /* 0x00000003ffe17819 */ /* 0x000fe4000001140c */
[----:B------:R-:W-:Y:S02]  /*18e0*/  LEA R7, R7, 0xc100, 0x1 ;  /* 0x0000c10007077811 */ /* 0x000fe400078e08ff */
[----:B------:R-:W-:Y:S02]  /*18f0*/  LEA R146, R2, 0x6100, 0x1 ;  /* 0x0000610002927811 */ /* 0x000fe400078e08ff */
[----:B-1----:R-:W-:-:S02]  /*1900*/  SHF.R.S32.HI R9, RZ, 0x1f, R107 ;  /* 0x0000001fff097819 */ /* 0x002fc4000001146b */
[----:B------:R-:W-:Y:S02]  /*1910*/  IADD3 R181, R146, 0x20, RZ ;  /* 0x0000002092b57810 */ /* 0x000fe40007ffe0ff */
[----:B--2---:R-:W-:Y:S01]  /*1920*/  SHF.R.S32.HI R3, RZ, 0x1f, R143 ;  /* 0x0000001fff037819 */ /* 0x004fe2000001148f */
[----:B------:R1:W-:Y:S01]  /*1930*/  STL [R1+0x2c], R9 ;  /* 0x00002c0901007387 */ /* 0x0003e20000100800 */
[----:B------:R-:W-:Y:S02]  /*1940*/  SEL R0, R14, 0xffffffc0, !P3 ;  /* 0xffffffc00e007807 */ /* 0x000fe40005800000 */
[----:B------:R-:W-:Y:S01]  /*1950*/  @P4 IADD3 R181, R146, -0x20, RZ ;  /* 0xffffffe092b54810 */ /* 0x000fe20007ffe0ff */
[----:B------:R2:W-:Y:S01]  /*1960*/  STL [R1+0x28], R3 ;  /* 0x0000280301007387 */ /* 0x0005e20000100800 */
[----:B------:R-:W-:Y:S01]  /*1970*/  LEA R177, R4, 0xc100, 0x1 ;  /* 0x0000c10004b17811 */ /* 0x000fe200078e08ff */
[----:B------:R-:W-:Y:S01]  /*1980*/  IMAD.IADD R176, R146, 0x1, R0 ;  /* 0x0000000192b07824 */ /* 0x000fe200078e0200 */
[----:B------:R-:W-:Y:S01]  /*1990*/  LEA R147, R5, 0x100, 0x1 ;  /* 0x0000010005937811 */ /* 0x000fe200078e08ff */
[----:B------:R-:W-:Y:S01]  /*19a0*/  STL [R1+0x50], R8 ;  /* 0x0000500801007387 */ /* 0x000fe20000100800 */
[----:B------:R-:W-:Y:S01]  /*19b0*/  IMAD.IADD R173, R0, 0x1, R181 ;  /* 0x0000000100ad7824 */ /* 0x000fe200078e02b5 */
[----:B------:R-:W-:-:S02]  /*19c0*/  LOP3.LUT R209, R226, 0x18, R102, 0xf8, !PT ;  /* 0x00000018e2d17812 */ /* 0x000fc400078ef866 */
[----:B------:R3:W-:Y:S01]  /*19d0*/  STL [R1+0x4c], R7 ;  /* 0x00004c0701007387 */ /* 0x0007e20000100800 */
[----:B------:R-:W-:Y:S02]  /*19e0*/  SEL R2, R14, 0xffffffc0, !P5 ;  /* 0xffffffc00e027807 */ /* 0x000fe40006800000 */
[----:B------:R-:W-:Y:S02]  /*19f0*/  LOP3.LUT R209, R228, R209, R227, 0xf6, !PT ;  /* 0x000000d1e4d17212 */ /* 0x000fe400078ef6e3 */
[----:B------:R-:W-:Y:S01]  /*1a00*/  IADD3 R205, R202, 0x40, RZ ;  /* 0x00000040cacd7810 */ /* 0x000fe20007ffe0ff */
[----:B------:R-:W-:Y:S01]  /*1a10*/  IMAD.IADD R180, R177, 0x1, R2 ;  /* 0x00000001b1b47824 */ /* 0x000fe200078e0202 */
[----:B------:R-:W-:Y:S01]  /*1a20*/  LEA R209, R209, 0x100, 0x1 ;  /* 0x00000100d1d17811 */ /* 0x000fe200078e08ff */
[----:B------:R-:W-:Y:S01]  /*1a30*/  IMAD.IADD R175, R2, 0x1, R147 ;  /* 0x0000000102af7824 */ /* 0x000fe200078e0293 */
[----:B------:R-:W-:Y:S02]  /*1a40*/  IADD3 R206, R202, 0x80, RZ ;  /* 0x00000080cace7810 */ /* 0x000fe40007ffe0ff */
[----:B------:R-:W-:-:S02]  /*1a50*/  IADD3 R213, R102, 0x60, RZ ;  /* 0x0000006066d57810 */ /* 0x000fc40007ffe0ff */
[----:B-1----:R-:W-:Y:S02]  /*1a60*/  SEL R9, R19, 0xffffffe0, !P1 ;  /* 0xffffffe013097807 */ /* 0x002fe40004800000 */
[----:B------:R-:W-:Y:S01]  /*1a70*/  IADD3 R212, R102, 0x80, RZ ;  /* 0x0000008066d47810 */ /* 0x000fe20007ffe0ff */
[----:B--2---:R-:W-:Y:S01]  /*1a80*/  IMAD.IADD R3, R23, 0x1, -R6 ;  /* 0x0000000117037824 */ /* 0x004fe200078e0a06 */
[----:B------:R-:W-:Y:S02]  /*1a90*/  SEL R6, R14, 0xffffffc0, !P2 ;  /* 0xffffffc00e067807 */ /* 0x000fe40005000000 */
[----:B------:R-:W-:Y:S01]  /*1aa0*/  IADD3 R211, R102, 0xa0, RZ ;  /* 0x000000a066d37810 */ /* 0x000fe20007ffe0ff */
[----:B------:R-:W-:Y:S01]  /*1ab0*/  IMAD.SHL.U32 R242, R3, 0x2, RZ ;  /* 0x0000000203f27824 */ /* 0x000fe200078e00ff */
[----:B------:R-:W-:Y:S01]  /*1ac0*/  SEL R3, R19, 0xffffffe0, !P6 ;  /* 0xffffffe013037807 */ /* 0x000fe20007000000 */
[----:B------:R-:W-:Y:S01]  /*1ad0*/  IMAD.IADD R210, R209, 0x1, R6 ;  /* 0x00000001d1d27824 */ /* 0x000fe200078e0206 */
[----:B------:R-:W-:-:S02]  /*1ae0*/  SHF.R.S32.HI R203, RZ, 0x1f, R202 ;  /* 0x0000001fffcb7819 */ /* 0x000fc400000114ca */
[C---:B------:R-:W-:Y:S01]  /*1af0*/  IADD3 R36, R242.reuse, 0x10, RZ ;  /* 0x00000010f2247810 */ /* 0x040fe20007ffe0ff */
[----:B------:R-:W-:Y:S01]  /*1b00*/  IMAD.IADD R178, R177, 0x1, R3 ;  /* 0x00000001b1b27824 */ /* 0x000fe200078e0203 */
[C---:B------:R-:W-:Y:S01]  /*1b10*/  IADD3 R33, R242.reuse, 0x28, RZ ;  /* 0x00000028f2217810 */ /* 0x040fe20007ffe0ff */
[----:B------:R-:W-:Y:S01]  /*1b20*/  IMAD.IADD R172, R3, 0x1, R147 ;  /* 0x0000000103ac7824 */ /* 0x000fe200078e0293 */
[----:B------:R-:W-:Y:S01]  /*1b30*/  IADD3 R30, R242, 0x40, RZ ;  /* 0x00000040f21e7810 */ /* 0x000fe20007ffe0ff */
[----:B------:R-:W-:Y:S01]  /*1b40*/  IMAD.IADD R179, R178, 0x1, R2 ;  /* 0x00000001b2b37824 */ /* 0x000fe200078e0202 */
[----:B------:R-:W-:Y:S01]  /*1b50*/  IADD3 R27, R242, 0x58, RZ ;  /* 0x00000058f21b7810 */ /* 0x000fe20007ffe0ff */
[----:B------:R-:W-:Y:S01]  /*1b60*/  IMAD.IADD R174, R2, 0x1, R172 ;  /* 0x0000000102ae7824 */ /* 0x000fe200078e02ac */
[----:B------:R-:W-:Y:S02]  /*1b70*/  IADD3 R24, R242, 0x70, RZ ;  /* 0x00000070f2187810 */ /* 0x000fe40007ffe0ff */
[----:B---3--:R-:W-:-:S02]  /*1b80*/  SHF.R.S32.HI R7, RZ, 0x1f, R36 ;  /* 0x0000001fff077819 */ /* 0x008fc40000011424 */
[C---:B------:R-:W-:Y:S02]  /*1b90*/  IADD3 R21, R242.reuse, 0x88, RZ ;  /* 0x00000088f2157810 */ /* 0x040fe40007ffe0ff */
[----:B------:R-:W-:Y:S02]  /*1ba0*/  SHF.R.S32.HI R7, RZ, 0x1f, R33 ;  /* 0x0000001fff077819 */ /* 0x000fe40000011421 */
[C---:B------:R-:W-:Y:S02]  /*1bb0*/  IADD3 R37, R242.reuse, 0x8, RZ ;  /* 0x00000008f2257810 */ /* 0x040fe40007ffe0ff */
[C---:B------:R-:W-:Y:S02]  /*1bc0*/  IADD3 R15, R242.reuse, 0xa0, RZ ;  /* 0x000000a0f20f7810 */ /* 0x040fe40007ffe0ff */
[----:B------:R-:W-:Y:S02]  /*1bd0*/  SHF.R.S32.HI R7, RZ, 0x1f, R30 ;  /* 0x0000001fff077819 */ /* 0x000fe4000001141e */
[----:B------:R-:W-:-:S02]  /*1be0*/  IADD3 R34, R242, 0x20, RZ ;  /* 0x00000020f2227810 */ /* 0x000fc40007ffe0ff */
        /* <DEDUP_REMOVED lines=8> */
[----:B------:R-:W-:Y:S02]  /*1c70*/  SHF.R.S32.HI R7, RZ, 0x1f, R15 ;  /* 0x0000001fff077819 */ /* 0x000fe4000001140f */
[----:B------:R-:W-:Y:S02]  /*1c80*/  IADD3 R22, R242, 0x80, RZ ;  /* 0x00000080f2167810 */ /* 0x000fe40007ffe0ff */
[----:B------:R-:W-:Y:S02]  /*1c90*/  SHF.R.S32.HI R8, RZ, 0x1f, R34 ;  /* 0x0000001fff087819 */ /* 0x000fe40000011422 */
[----:B------:R-:W-:-:S02]  /*1ca0*/  SHF.R.S32.HI R7, RZ, 0x1f, R11 ;  /* 0x0000001fff077819 */ /* 0x000fc4000001140b */
[----:B------:R-:W-:Y:S02]  /*1cb0*/  IADD3 R19, R242, 0x98, RZ ;  /* 0x00000098f2137810 */ /* 0x000fe40007ffe0ff */
[----:B------:R-:W-:Y:S02]  /*1cc0*/  SHF.R.S32.HI R8, RZ, 0x1f, R31 ;  /* 0x0000001fff087819 */ /* 0x000fe4000001141f */
[----:B------:R-:W-:Y:S02]  /*1cd0*/  LEA R11, R18, 0x80, 0x1 ;  /* 0x00000080120b7811 */ /* 0x000fe400078e08ff */
[----:B------:R-:W-:Y:S02]  /*1ce0*/  IADD3 R12, R242, 0xb0, RZ ;  /* 0x000000b0f20c7810 */ /* 0x000fe40007ffe0ff */
[----:B------:R-:W-:Y:S01]  /*1cf0*/  SHF.R.S32.HI R8, RZ, 0x1f, R28 ;  /* 0x0000001fff087819 */ /* 0x000fe2000001141c */
[----:B------:R-:W-:Y:S01]  /*1d00*/  STL [R1+0x4], R11 ;  /* 0x0000040b01007387 */ /* 0x000fe20000100800 */
[----:B------:R-:W-:Y:S01]  /*1d10*/  LEA R7, R17, 0xc100, 0x1 ;  /* 0x0000c10011077811 */ /* 0x000fe200078e08ff */
[----:B------:R-:W-:Y:S01]  /*1d20*/  IMAD.IADD R0, R11, 0x1, R6 ;  /* 0x000000010b007824 */ /* 0x000fe200078e0206 */
[----:B------:R-:W-:-:S02]  /*1d30*/  SHF.R.S32.HI R8, RZ, 0x1f, R25 ;  /* 0x0000001fff087819 */ /* 0x000fc40000011419 */
[----:B------:R-:W-:Y:S01]  /*1d40*/  SHF.R.S32.HI R8, RZ, 0x1f, R22 ;  /* 0x0000001fff087819 */ /* 0x000fe20000011416 */
[----:B------:R1:W-:Y:S01]  /*1d50*/  STL [R1+0x48], R7 ;  /* 0x0000480701007387 */ /* 0x0003e20000100800 */
[----:B------:R-:W-:Y:S02]  /*1d60*/  SHF.R.S32.HI R8, RZ, 0x1f, R19 ;  /* 0x0000001fff087819 */ /* 0x000fe40000011413 */
[----:B------:R-:W-:Y:S02]  /*1d70*/  SHF.R.S32.HI R8, RZ, 0x1f, R12 ;  /* 0x0000001fff087819 */ /* 0x000fe4000001140c */
[----:B------:R-:W-:Y:S02]  /*1d80*/  LEA R12, R16, 0xc100, 0x1 ;  /* 0x0000c100100c7811 */ /* 0x000fe400078e08ff */
[----:B------:R-:W-:Y:S02]  /*1d90*/  LEA R8, R10, 0xc100, 0x1 ;  /* 0x0000c1000a087811 */ /* 0x000fe400078e08ff */
        /* <DEDUP_REMOVED lines=9> */
[----:B-1----:R-:W-:Y:S02]  /*1e30*/  LEA R7, R13, 0xc100, 0x1 ;  /* 0x0000c1000d077811 */ /* 0x002fe400078e08ff */
[----:B------:R-:W-:Y:S02]  /*1e40*/  SHF.R.S32.HI R235, RZ, 0x1f, R213 ;  /* 0x0000001fffeb7819 */ /* 0x000fe400000114d5 */
[----:B------:R-:W-:Y:S01]  /*1e50*/  SHF.R.S32.HI R234, RZ, 0x1f, R212 ;  /* 0x0000001fffea7819 */ /* 0x000fe200000114d4 */
[----:B------:R1:W-:Y:S01]  /*1e60*/  STL [R1+0x40], R7 ;  /* 0x0000400701007387 */ /* 0x0003e20000100800 */
[----:B------:R-:W-:Y:S02]  /*1e70*/  SHF.R.S32.HI R229, RZ, 0x1f, R211 ;  /* 0x0000001fffe57819 */ /* 0x000fe400000114d3 */
[----:B------:R-:W-:Y:S01]  /*1e80*/  SHF.R.S32.HI R219, RZ, 0x1f, R205 ;  /* 0x0000001fffdb7819 */ /* 0x000fe200000114cd */
[----:B------:R2:W-:Y:S01]  /*1e90*/  STL [R1+0x3c], R8 ;  /* 0x00003c0801007387 */ /* 0x0005e20000100800 */
[----:B------:R-:W-:-:S02]  /*1ea0*/  SHF.R.S32.HI R218, RZ, 0x1f, R206 ;  /* 0x0000001fffda7819 */ /* 0x000fc400000114ce */
[----:B------:R-:W-:Y:S01]  /*1eb0*/  SHF.R.S32.HI R35, RZ, 0x1f, R35 ;  /* 0x0000001fff237819 */ /* 0x000fe20000011423 */
[----:B------:R3:W-:Y:S01]  /*1ec0*/  STL [R1+0x20], R0 ;  /* 0x0000200001007387 */ /* 0x0007e20000100800 */
[----:B------:R-:W-:Y:S02]  /*1ed0*/  SHF.R.S32.HI R32, RZ, 0x1f, R32 ;  /* 0x0000001fff207819 */ /* 0x000fe40000011420 */
[----:B------:R-:W-:Y:S02]  /*1ee0*/  SHF.R.S32.HI R29, RZ, 0x1f, R29 ;  /* 0x0000001fff1d7819 */ /* 0x000fe4000001141d */
[----:B------:R-:W-:Y:S02]  /*1ef0*/  SHF.R.S32.HI R26, RZ, 0x1f, R26 ;  /* 0x0000001fff1a7819 */ /* 0x000fe4000001141a */
[----:B------:R-:W-:Y:S02]  /*1f00*/  SHF.R.S32.HI R23, RZ, 0x1f, R23 ;  /* 0x0000001fff177819 */ /* 0x000fe40000011417 */
[----:B------:R-:W-:-:S02]  /*1f10*/  SHF.R.S32.HI R20, RZ, 0x1f, R20 ;  /* 0x0000001fff147819 */ /* 0x000fc40000011414 */
[----:B------:R-:W-:Y:S02]  /*1f20*/  SHF.R.S32.HI R14, RZ, 0x1f, R14 ;  /* 0x0000001fff0e7819 */ /* 0x000fe4000001140e */
[C---:B------:R-:W-:Y:S02]  /*1f30*/  IADD3 R192, R181.reuse, 0x800, RZ ;  /* 0x00000800b5c07810 */ /* 0x040fe40007ffe0ff */
[----:B------:R-:W-:Y:S02]  /*1f40*/  IADD3 R191, R181, 0x1000, RZ ;  /* 0x00001000b5bf7810 */ /* 0x000fe40007ffe0ff */
[C---:B-1----:R-:W-:Y:S02]  /*1f50*/  IADD3 R7, R11.reuse, -0x10, RZ ;  /* 0xfffffff00b077810 */ /* 0x042fe40007ffe0ff */
[C---:B------:R-:W-:Y:S01]  /*1f60*/  @P0 IADD3 R7, R11.reuse, 0x10, RZ ;  /* 0x000000100b070810 */ /* 0x040fe20007ffe0ff */
[----:B--2---:R-:W-:Y:S01]  /*1f70*/  IMAD.IADD R8, R11, 0x1, R9 ;  /* 0x000000010b087824 */ /* 0x004fe200078e0209 */
[----:B------:R-:W-:-:S03]  /*1f80*/  IADD3 R190, R181, 0x1800, RZ ;  /* 0x00001800b5be7810 */ /* 0x000fc60007ffe0ff */
[C---:B------:R-:W-:Y:S01]  /*1f90*/  IMAD.IADD R3, R6.reuse, 0x1, R7 ;  /* 0x0000000106037824 */ /* 0x040fe200078e0207 */
[C---:B------:R-:W-:Y:S01]  /*1fa0*/  IADD3 R189, R181.reuse, 0x2000, RZ ;  /* 0x00002000b5bd7810 */ /* 0x040fe20007ffe0ff */
[----:B---3--:R-:W-:Y:S01]  /*1fb0*/  IMAD.IADD R0, R6, 0x1, R8 ;  /* 0x0000000106007824 */ /* 0x008fe200078e0208 */
[----:B------:R-:W-:Y:S01]  /*1fc0*/  STL [R1+0x10], R8 ;  /* 0x0000100801007387 */ /* 0x000fe20000100800 */
[C---:B------:R-:W-:Y:S02]  /*1fd0*/  IADD3 R188, R181.reuse, 0x2800, RZ ;  /* 0x00002800b5bc7810 */ /* 0x040fe40007ffe0ff */
[C---:B------:R-:W-:Y:S01]  /*1fe0*/  IADD3 R187, R181.reuse, 0x3000, RZ ;  /* 0x00003000b5bb7810 */ /* 0x040fe20007ffe0ff */
[----:B------:R1:W-:Y:S01]  /*1ff0*/  STL [R1+0x1c], R0 ;  /* 0x00001c0001007387 */ /* 0x0003e20000100800 */
[C---:B------:R-:W-:Y:S02]  /*2000*/  IADD3 R186, R181.reuse, 0x3800, RZ ;  /* 0x00003800b5ba7810 */ /* 0x040fe40007ffe0ff */
[C---:B------:R-:W-:Y:S01]  /*2010*/  IADD3 R185, R181.reuse, 0x4000, RZ ;  /* 0x00004000b5b97810 */ /* 0x040fe20007ffe0ff */
[----:B------:R-:W-:Y:S01]  /*2020*/  STL [R1+0x8], R7 ;  /* 0x0000080701007387 */ /* 0x000fe20000100800 */
[----:B------:R-:W-:-:S02]  /*2030*/  IADD3 R184, R181, 0x4800, RZ ;  /* 0x00004800b5b87810 */ /* 0x000fc40007ffe0ff */
[C---:B------:R-:W-:Y:S02]  /*2040*/  IADD3 R183, R181.reuse, 0x5000, RZ ;  /* 0x00005000b5b77810 */ /* 0x040fe40007ffe0ff */
[----:B------:R-:W-:Y:S01]  /*2050*/  IADD3 R182, R181, 0x5800, RZ ;  /* 0x00005800b5b67810 */ /* 0x000fe20007ffe0ff */
[----:B-1----:R-:W-:-:S05]  /*2060*/  IMAD.IADD R0, R9, 0x1, R7 ;  /* 0x0000000109007824 */ /* 0x002fca00078e0207 */
[----:B------:R1:W-:Y:S04]  /*2070*/  STL [R1+0xc], R0 ;  /* 0x00000c0001007387 */ /* 0x0003e80000100800 */
[----:B------:R2:W-:Y:S01]  /*2080*/  STL [R1+0x18], R3 ;  /* 0x0000180301007387 */ /* 0x0005e20000100800 */
[----:B-1----:R-:W-:-:S05]  /*2090*/  IMAD.IADD R0, R6, 0x1, R0 ;  /* 0x0000000106007824 */ /* 0x002fca00078e0200 */
[----:B------:R2:W-:Y:S02]  /*20a0*/  STL [R1+0x14], R0 ;  /* 0x0000140001007387 */ /* 0x0005e40000100800 */
.L_x_1456:
[----:B------:R-:W-:-:S04]  /*20b0*/  IMAD.MOV.U32 R2, RZ, RZ, 0x4 ;  /* 0x00000004ff027424 */ /* 0x000fc800078e00ff */
[----:B--2---:R-:W-:-:S05]  /*20c0*/  IMAD.WIDE R2, R247, R2, c[0x0][0x588] ;  /* 0x00016200f7027625 */ /* 0x004fca00078e0202 */
        /* <DEDUP_REMOVED lines=12> */
[----:B------:R-:W-:Y:S01]  /*2190*/  IMAD.MOV.U32 R129, RZ, RZ, RZ ;  /* 0x000000ffff817224 */ /* 0x000fe200078e00ff */
[----:B------:R-:W-:Y:S01]  /*21a0*/  CS2R R12, SRZ ;  /* 0x00000000000c7805 */ /* 0x000fe2000001ff00 */
        /* <DEDUP_REMOVED lines=25> */
.L_x_1278:
[----:B------:R-:W-:-:S04]  /*2340*/  ISETP.NE.U32.AND P0, PT, RZ, c[0x0][0x368], PT ;  /* 0x0000da00ff007a0c */ /* 0x000fc80003f05070 */
[----:B------:R-:W-:-:S13]  /*2350*/  ISETP.NE.AND.EX P0, PT, RZ, c[0x0][0x36c], PT, P0 ;  /* 0x0000db00ff007a0c */ /* 0x000fda0003f05300 */
[----:B------:R-:W-:Y:S05]  /*2360*/  @!P0 BRA `(.L_x_1279) ;  /* 0x0000004000008947 */ /* 0x000fea0003800000 */
[----:B---3--:R-:W-:-:S04]  /*2370*/  IADD3 R4, P0, R249, c[0x0][0x368], RZ ;  /* 0x0000da00f9047a10 */ /* 0x008fc80007f1e0ff */
[----:B------:R-:W-:-:S05]  /*2380*/  IADD3.X R5, R250, c[0x0][0x36c], RZ, P0, !PT ;  /* 0x0000db00fa057a10 */ /* 0x000fca00007fe4ff */
[----:B------:R1:W5:Y:S01]  /*2390*/  LDG.E R8, [R4.64] ;  /* 0x0000000804087981 */ /* 0x000362000c1e1900 */
[----:B------:R-:W-:Y:S05]  /*23a0*/  BRA `(.L_x_1280) ;  /* 0x0000005000007947 */ /* 0x000fea0003800000 */
.L_x_1279:
[----:B------:R-:W-:Y:S01]  /*23b0*/  MOV R8, UR6 ;  /* 0x0000000600087c02 */ /* 0x000fe20008000f00 */
[----:B------:R-:W-:Y:S05]  /*23c0*/  @!P5 BRA `(.L_x_1280) ;  /* 0x000000300000d947 */ /* 0x000fea0003800000 */
[----:B---3--:R-:W2:Y:S04]  /*23d0*/  LDG.E R6, [R4.64] ;  /* 0x0000000804067981 */ /* 0x008ea8000c1e1900 */
[----:B------:R-:W2:Y:S02]  /*23e0*/  LDG.E R0, [R4.64+0x4] ;  /* 0x0000040804007981 */ /* 0x000ea4000c1e1900 */
[----:B--2---:R-:W-:Y:S02]  /*23f0*/  IADD3 R8, -R6, R0, RZ ;  /* 0x0000000006087210 */ /* 0x004fe40007ffe1ff */
.L_x_1280:
[----:B-1-3--:R1:W2:Y:S04]  /*2400*/  @P6 LDG.E R5, [R2.64] ;  /* 0x0000000802056981 */ /* 0x00a2a8000c1e1900 */
[----:B------:R1:W2:Y:S01]  /*2410*/  @P6 LDG.E R4, [R2.64+0x4] ;  /* 0x0000040802046981 */ /* 0x0002a2000c1e1900 */
[----:B------:R-:W-:Y:S01]  /*2420*/  ISETP.NE.U32.AND P0, PT, RZ, c[0x0][0x378], PT ;  /* 0x0000de00ff007a0c */ /* 0x000fe20003f05070 */
[----:B-----5:R-:W-:-:S03]  /*2430*/  IMAD.MOV.U32 R128, RZ, RZ, R8 ;  /* 0x000000ffff807224 */ /* 0x020fc600078e0008 */
[----:B------:R-:W-:Y:S01]  /*2440*/  ISETP.NE.AND.EX P1, PT, RZ, c[0x0][0x37c], PT, P0 ;  /* 0x0000df00ff007a0c */ /* 0x000fe20003f25300 */
[----:B------:R-:W-:Y:S02]  /*2450*/  IMAD.MOV.U32 R0, RZ, RZ, c[0x0][0x2c4] ;  /* 0x0000b100ff007624 */ /* 0x000fe400078e00ff */
[----:B------:R-:W-:-:S03]  /*2460*/  IMAD.SHL.U32 R239, R245, 0x80, RZ ;  /* 0x00000080f5ef7824 */ /* 0x000fc600078e00ff */
[----:B------:R-:W-:Y:S01]  /*2470*/  ISETP.NE.AND P2, PT, R0, 0x1, PT ;  /* 0x000000010000780c */ /* 0x000fe20003f45270 */
[----:B------:R-:W-:Y:S01]  /*2480*/  IMAD.MOV.U32 R67, RZ, RZ, c[0x0][0x228] ;  /* 0x00008a00ff437624 */ /* 0x000fe200078e00ff */
[----:B------:R-:W-:Y:S01]  /*2490*/  IADD3 R0, R239, 0x7f, RZ ;  /* 0x0000007fef007810 */ /* 0x000fe20007ffe0ff */
[----:B------:R-:W-:-:S04]  /*24a0*/  IMAD.IADD R7, R8, 0x1, -R238 ;  /* 0x0000000108077824 */ /* 0x000fc800078e0aee */
[----:B-1----:R-:W-:-:S04]  /*24b0*/  @P1 IADD3 R2, P0, R249, c[0x0][0x378], RZ ;  /* 0x0000de00f9021a10 */ /* 0x002fc80007f1e0ff */
[----:B------:R-:W-:-:S05]  /*24c0*/  @P1 IADD3.X R3, R250, c[0x0][0x37c], RZ, P0, !PT ;  /* 0x0000df00fa031a10 */ /* 0x000fca00007fe4ff */
[----:B------:R1:W5:Y:S01]  /*24d0*/  @P1 LDG.E R128, [R2.64] ;  /* 0x0000000802801981 */ /* 0x000362000c1e1900 */
[----:B------:R-:W-:Y:S01]  /*24e0*/  LOP3.LUT R9, R246, 0xff0000, RZ, 0xc0, !PT ;  /* 0x00ff0000f6097812 */ /* 0x000fe200078ec0ff */
[----:B------:R-:W-:Y:S01]  /*24f0*/  BSSY B0, `(.L_x_1281) ;  /* 0x0000038000007945 */ /* 0x000fe20003800000 */
[----:B------:R-:W-:-:S04]  /*2500*/  LOP3.LUT R217, R217, 0xffffffdf, RZ, 0xc0, !PT ;  /* 0xffffffdfd9d97812 */ /* 0x000fc800078ec0ff */
[----:B------:R-:W-:Y:S01]  /*2510*/  @P2 LOP3.LUT R217, R217, 0x20, RZ, 0xfc, !PT ;  /* 0x00000020d9d92812 */ /* 0x000fe200078efcff */
[----:B-1----:R-:W-:Y:S01]  /*2520*/  @P2 IMAD.HI.U32 R2, R0, c[0x0][0x2c8], RZ ;  /* 0x0000b20000022a27 */ /* 0x002fe200078e00ff */
[----:B------:R-:W-:-:S04]  /*2530*/  LOP3.LUT R3, R246, 0xff000000, RZ, 0xc0, !PT ;  /* 0xff000000f6037812 */ /* 0x000fc800078ec0ff */
[----:B------:R-:W-:Y:S02]  /*2540*/  @P2 SHF.R.U32.HI R0, RZ, c[0x0][0x2cc], R2 ;  /* 0x0000b300ff002a19 */ /* 0x000fe40000011602 */
[----:B------:R-:W-:Y:S01]  /*2550*/  SHF.R.U32.HI R6, RZ, 0x8, R3 ;  /* 0x00000008ff067819 */ /* 0x000fe20000011603 */
[----:B--2---:R-:W-:-:S04]  /*2560*/  @P6 IMAD.IADD R67, R4, 0x1, -R5 ;  /* 0x0000000104436824 */ /* 0x004fc800078e0a05 */
[----:B------:R-:W-:-:S05]  /*2570*/  IMAD.IADD R240, R7, 0x1, R67 ;  /* 0x0000000107f07824 */ /* 0x000fca00078e0243 */
[C---:B------:R-:W-:Y:S02]  /*2580*/  IADD3 R122, R240.reuse, 0x40, -R241 ;  /* 0x00000040f07a7810 */ /* 0x040fe40007ffe8f1 */
[----:B------:R-:W-:-:S03]  /*2590*/  IADD3 R2, R240, 0x3f, RZ ;  /* 0x0000003ff0027810 */ /* 0x000fc60007ffe0ff */
[----:B------:R-:W-:Y:S01]  /*25a0*/  IMAD.IADD R0, R122, 0x1, R0 ;  /* 0x000000017a007824 */ /* 0x000fe200078e0200 */
[----:B------:R-:W-:-:S04]  /*25b0*/  SHF.R.S32.HI R4, RZ, 0x1f, R2 ;  /* 0x0000001fff047819 */ /* 0x000fc80000011402 */
[----:B------:R-:W-:Y:S02]  /*25c0*/  SHF.R.S32.HI R5, RZ, 0x1f, R0 ;  /* 0x0000001fff057819 */ /* 0x000fe40000011400 */
[----:B------:R-:W-:Y:S02]  /*25d0*/  LEA.HI R3, R4, R2, RZ, 0x6 ;  /* 0x0000000204037211 */ /* 0x000fe400078f30ff */
[----:B------:R-:W-:Y:S02]  /*25e0*/  LEA.HI R2, R9, R6, RZ, 0x10 ;  /* 0x0000000609027211 */ /* 0x000fe400078f80ff */
[----:B------:R-:W-:Y:S02]  /*25f0*/  LEA.HI R0, R5, R0, RZ, 0x6 ;  /* 0x0000000005007211 */ /* 0x000fe400078f30ff */
[----:B------:R-:W-:Y:S02]  /*2600*/  LOP3.LUT R14, R2, 0xff, RZ, 0xc0, !PT ;  /* 0x000000ff020e7812 */ /* 0x000fe400078ec0ff */
[----:B------:R-:W-:-:S02]  /*2610*/  SHF.R.S32.HI R121, RZ, 0x6, R3 ;  /* 0x00000006ff797819 */ /* 0x000fc40000011403 */
[----:B------:R-:W-:Y:S01]  /*2620*/  SHF.R.S32.HI R0, RZ, 0x6, R0 ;  /* 0x00000006ff007819 */ /* 0x000fe20000011400 */
[----:B------:R1:W-:Y:S01]  /*2630*/  STL [R1], R14 ;  /* 0x0000000e01007387 */ /* 0x0003e20000100800 */
[----:B------:R-:W-:Y:S02]  /*2640*/  SHF.R.U32.HI R245, RZ, 0x10, R2 ;  /* 0x00000010fff57819 */ /* 0x000fe40000011602 */
[----:B------:R-:W-:Y:S01]  /*2650*/  IMNMX R6, R121, R0, PT ;  /* 0x0000000079067217 */ /* 0x000fe20003800200 */
[----:B------:R-:W-:Y:S01]  /*2660*/  IMAD.MOV.U32 R0, RZ, RZ, RZ ;  /* 0x000000ffff007224 */ /* 0x000fe200078e00ff */
[C---:B------:R-:W-:Y:S02]  /*2670*/  ISETP.NE.AND P1, PT, R245.reuse, RZ, PT ;  /* 0x000000fff500720c */ /* 0x040fe40003f25270 */
[----:B------:R-:W-:Y:S02]  /*2680*/  ISETP.GE.AND P0, PT, R6, 0x1, PT ;  /* 0x000000010600780c */ /* 0x000fe40003f06270 */
[----:B------:R-:W-:-:S11]  /*2690*/  SEL R119, R245, c[0x0][0x338], P1 ;  /* 0x0000ce00f5777a07 */ /* 0x000fd60000800000 */
[----:B------:R-:W-:Y:S05]  /*26a0*/  @!P0 BRA `(.L_x_1282) ;  /* 0x000001c000008947 */ /* 0x000fea0003800000 */
[----:B------:R-:W-:Y:S01]  /*26b0*/  IABS R2, R119 ;  /* 0x0000007700027213 */ /* 0x000fe20000000000 */
[----:B------:R-:W-:Y:S01]  /*26c0*/  IMAD.MOV.U32 R4, RZ, RZ, RZ ;  /* 0x000000ffff047224 */ /* 0x000fe200078e00ff */
[----:B------:R-:W-:Y:S02]  /*26d0*/  IADD3 R9, R119, -0x1, R6 ;  /* 0xffffffff77097810 */ /* 0x000fe40007ffe006 */
[----:B------:R-:W2:Y:S02]  /*26e0*/  I2F.RP R0, R2 ;  /* 0x0000000200007306 */ /* 0x000ea40000209400 */
[----:B------:R-:W-:-:S06]  /*26f0*/  IABS R11, R9 ;  /* 0x00000009000b7213 */ /* 0x000fcc0000000000 */
[----:B--2---:R-:W2:Y:S02]  /*2700*/  MUFU.RCP R0, R0 ;  /* 0x0000000000007308 */ /* 0x004ea40000001000 */
[----:B--2---:R-:W-:-:S06]  /*2710*/  IADD3 R0, R0, 0xffffffe, RZ ;  /* 0x0ffffffe00007810 */ /* 0x004fcc0007ffe0ff */
[----:B------:R-:W2:Y:S02]  /*2720*/  F2I.FTZ.U32.TRUNC.NTZ R5, R0 ;  /* 0x0000000000057305 */ /* 0x000ea4000021f000 */
[----:B--2---:R-:W-:-:S04]  /*2730*/  IMAD.MOV R0, RZ, RZ, -R5 ;  /* 0x000000ffff007224 */ /* 0x004fc800078e0a05 */
        /* <DEDUP_REMOVED lines=19> */
.L_x_1282:
[----:B------:R-:W-:Y:S05]  /*2870*/  BSYNC B0 ;  /* 0x0000000000007941 */ /* 0x000fea0003800000 */
.L_x_1281:
        /* <DEDUP_REMOVED lines=16> */
[----:B------:R-:W2:Y:S01]  /*2980*/  S2R R4, SR_TID.X ;  /* 0x0000000000047919 */ /* 0x000ea20000002100 */
[----:B------:R-:W-:Y:S01]  /*2990*/  SHF.R.S32.HI R2, RZ, 0x1f, R12 ;  /* 0x0000001fff027819 */ /* 0x000fe2000001140c */
[----:B------:R-:W-:Y:S01]  /*29a0*/  IMAD.MOV.U32 R5, RZ, RZ, c[0x0][0x238] ;  /* 0x00008e00ff057624 */ /* 0x000fe200078e00ff */
[----:B------:R-:W-:Y:S01]  /*29b0*/  LOP3.LUT R23, R246, 0xffff, RZ, 0xc0, !PT ;  /* 0x0000fffff6177812 */ /* 0x000fe200078ec0ff */
[----:B------:R-:W-:Y:S01]  /*29c0*/  IMAD.MOV.U32 R124, RZ, RZ, 0x6 ;  /* 0x00000006ff7c7424 */ /* 0x000fe200078e00ff */
[----:B------:R-:W-:Y:S01]  /*29d0*/  IADD3 R57, R0, -0x1, RZ ;  /* 0xffffffff00397810 */ /* 0x000fe20007ffe0ff */
[C---:B------:R-:W-:Y:S01]  /*29e0*/  IMAD.SHL.U32 R127, R5.reuse, 0x40, RZ ;  /* 0x00000040057f7824 */ /* 0x040fe200078e00ff */
[----:B------:R-:W-:Y:S01]  /*29f0*/  SEL R9, R252, RZ, !P6 ;  /* 0x000000fffc097207 */ /* 0x000fe20007000000 */
[----:B------:R-:W-:Y:S01]  /*2a00*/  IMAD.MOV.U32 R125, RZ, RZ, 0x5 ;  /* 0x00000005ff7d7424 */ /* 0x000fe200078e00ff */
[C---:B------:R-:W-:Y:S01]  /*2a10*/  SHF.L.U64.HI R126, R5.reuse, R124, c[0x0][0x23c] ;  /* 0x00008f00057e7619 */ /* 0x040fe2000001027c */
[----:B------:R-:W-:Y:S01]  /*2a20*/  IMAD.SHL.U32 R132, R5, 0x20, RZ ;  /* 0x0000002005847824 */ /* 0x000fe200078e00ff */
[----:B------:R-:W-:-:S02]  /*2a30*/  ISETP.NE.U32.AND P2, PT, RZ, c[0x0][0x340], PT ;  /* 0x0000d000ff007a0c */ /* 0x000fc40003f45070 */
[----:B------:R-:W-:Y:S02]  /*2a40*/  SHF.L.U64.HI R125, R5, R125, c[0x0][0x23c] ;  /* 0x00008f00057d7619 */ /* 0x000fe4000001027d */
[----:B------:R-:W-:Y:S02]  /*2a50*/  ISETP.NE.AND.EX P4, PT, RZ, c[0x0][0x344], PT, P2 ;  /* 0x0000d100ff007a0c */ /* 0x000fe40003f85320 */
[----:B------:R-:W-:Y:S02]  /*2a60*/  ISETP.GE.AND P5, PT, R205, c[0x0][0x1d4], PT ;  /* 0x00007500cd007a0c */ /* 0x000fe40003fa6270 */
[----:B------:R-:W-:Y:S02]  /*2a70*/  P2R R11, PR, RZ, 0x10 ;  /* 0x00000010ff0b7803 */ /* 0x000fe40000000000 */
[----:B--2---:R-:W-:-:S04]  /*2a80*/  SHF.R.S32.HI R10, RZ, 0x1f, R4 ;  /* 0x0000001fff0a7819 */ /* 0x004fc80000011404 */
[----:B------:R-:W-:-:S04]  /*2a90*/  LEA.HI R10, R10, R4, RZ, 0x3 ;  /* 0x000000040a0a7211 */ /* 0x000fc800078f18ff */
[----:B------:R-:W-:-:S04]  /*2aa0*/  SHF.R.S32.HI R10, RZ, 0x3, R10 ;  /* 0x00000003ff0a7819 */ /* 0x000fc8000001140a */
[----:B------:R-:W-:Y:S01]  /*2ab0*/  IADD3 R68, P0, R10, R12, RZ ;  /* 0x0000000c0a447210 */ /* 0x000fe20007f1e0ff */
[----:B------:R-:W-:-:S03]  /*2ac0*/  IMAD.IADD R116, R67, 0x1, -R10 ;  /* 0x0000000143747824 */ /* 0x000fc600078e0a0a */
[----:B------:R-:W-:Y:S01]  /*2ad0*/  LEA.HI.X.SX32 R69, R10, R2, 0x1, P0 ;  /* 0x000000020a457211 */ /* 0x000fe200000f0eff */
[----:B------:R-:W-:Y:S01]  /*2ae0*/  IMAD.WIDE.U32 R2, R68, c[0x0][0x238], R202 ;  /* 0x00008e0044027a25 */ /* 0x000fe200078e00ca */
[----:B------:R-:W-:Y:S02]  /*2af0*/  SEL R10, R251, RZ, !P6 ;  /* 0x000000fffb0a7207 */ /* 0x000fe40007000000 */
[----:B------:R-:W-:Y:S01]  /*2b00*/  ISETP.GE.AND P6, PT, R202, c[0x0][0x1d4], PT ;  /* 0x00007500ca007a0c */ /* 0x000fe20003fc6270 */
[----:B------:R-:W-:Y:S02]  /*2b10*/  IMAD R4, R69, c[0x0][0x238], RZ ;  /* 0x00008e0045047a24 */ /* 0x000fe400078e02ff */
[----:B------:R-:W-:Y:S02]  /*2b20*/  IMAD R0, R57, -0x40, R116 ;  /* 0xffffffc039007824 */ /* 0x000fe400078e0274 */
[----:B------:R-:W-:-:S03]  /*2b30*/  IMAD R4, R68, c[0x0][0x23c], R4 ;  /* 0x00008f0044047a24 */ /* 0x000fc600078e0204 */
[C---:B------:R-:W-:Y:S01]  /*2b40*/  ISETP.GT.AND P0, PT, R0.reuse, 0x20, PT ;  /* 0x000000200000780c */ /* 0x040fe20003f04270 */
[----:B------:R-:W-:Y:S01]  /*2b50*/  IMAD.IADD R3, R3, 0x1, R4 ;  /* 0x0000000103037824 */ /* 0x000fe200078e0204 */
[----:B------:R-:W-:Y:S01]  /*2b60*/  ISETP.GE.AND P1, PT, R0, 0x1, PT ;  /* 0x000000010000780c */ /* 0x000fe20003f26270 */
[----:B------:R-:W-:Y:S02]  /*2b70*/  IMAD R4, R9, c[0x0][0x248], RZ ;  /* 0x0000920009047a24 */ /* 0x000fe400078e02ff */
[----:B------:R-:W-:-:S04]  /*2b80*/  IMAD.WIDE.U32 R2, R23, c[0x0][0x240], R2 ;  /* 0x0000900017027a25 */ /* 0x000fc800078e0002 */
[----:B------:R-:W-:Y:S02]  /*2b90*/  IMAD R3, R23, c[0x0][0x244], R3 ;  /* 0x0000910017037a24 */ /* 0x000fe400078e0203 */
[C---:B------:R-:W-:Y:S02]  /*2ba0*/  IMAD R4, R10.reuse, c[0x0][0x24c], R4 ;  /* 0x000093000a047a24 */ /* 0x040fe400078e0204 */
[----:B------:R-:W-:Y:S01]  /*2bb0*/  IMAD.WIDE.U32 R78, R10, c[0x0][0x248], R2 ;  /* 0x000092000a4e7a25 */ /* 0x000fe200078e0002 */
[----:B------:R-:W-:-:S03]  /*2bc0*/  SHF.R.S32.HI R3, RZ, 0x1f, R57 ;  /* 0x0000001fff037819 */ /* 0x000fc60000011439 */
[----:B------:R-:W-:Y:S02]  /*2bd0*/  IMAD.IADD R77, R79, 0x1, R4 ;  /* 0x000000014f4d7824 */ /* 0x000fe400078e0204 */
[----:B------:R-:W-:Y:S02]  /*2be0*/  IMAD.MOV.U32 R76, RZ, RZ, R78 ;  /* 0x000000ffff4c7224 */ /* 0x000fe400078e004e */
[----:B------:R-:W-:Y:S02]  /*2bf0*/  IMAD R2, R126, R57, RZ ;  /* 0x000000397e027224 */ /* 0x000fe400078e02ff */
[----:B------:R-:W-:-:S04]  /*2c00*/  IMAD.WIDE.U32 R6, R57, R127, R76 ;  /* 0x0000007f39067225 */ /* 0x000fc800078e004c */
[----:B------:R-:W-:Y:S01]  /*2c10*/  IMAD R0, R3, R127, R2 ;  /* 0x0000007f03007224 */ /* 0x000fe200078e0202 */
[----:B------:R-:W-:Y:S02]  /*2c20*/  @P0 IADD3 R3, P2, R132, R6, RZ ;  /* 0x0000000684030210 */ /* 0x000fe40007f5e0ff */
[----:B------:R-:W-:Y:S01]  /*2c30*/  @P1 LEA R4, P3, R6, c[0x0][0x220], 0x1 ;  /* 0x0000880006041a11 */ /* 0x000fe200078608ff */
[----:B------:R-:W-:-:S04]  /*2c40*/  IMAD.IADD R0, R7, 0x1, R0 ;  /* 0x0000000107007824 */ /* 0x000fc800078e0200 */
[----:B------:R-:W-:Y:S01]  /*2c50*/  @P0 IMAD.X R7, R0, 0x1, R125, P2 ;  /* 0x0000000100070824 */ /* 0x000fe200010e067d */
[----:B------:R-:W-:Y:S02]  /*2c60*/  @P0 LEA R2, P2, R3, c[0x0][0x220], 0x1 ;  /* 0x0000880003020a11 */ /* 0x000fe400078408ff */
[----:B------:R-:W-:Y:S02]  /*2c70*/  @P1 LEA.HI.X R5, R6, c[0x0][0x224], R0, 0x1, P3 ;  /* 0x0000890006051a11 */ /* 0x000fe400018f0c00 */
[----:B------:R-:W-:Y:S02]  /*2c80*/  @P4 IADD3 R6, P3, R249, c[0x0][0x340], RZ ;  /* 0x0000d000f9064a10 */ /* 0x000fe40007f7e0ff */
[----:B------:R-:W-:Y:S01]  /*2c90*/  @P0 LEA.HI.X R3, R3, c[0x0][0x224], R7, 0x1, P2 ;  /* 0x0000890003030a11 */ /* 0x000fe200010f0c07 */
[----:B------:R-:W-:Y:S01]  /*2ca0*/  @!PT LDS RZ, [RZ] ;  /* 0x00000000fffff984 */ /* 0x000fe20000000800 */
[----:B------:R-:W-:Y:S01]  /*2cb0*/  @!PT LDS RZ, [RZ] ;  /* 0x00000000fffff984 */ /* 0x000fe20000000800 */
[----:B------:R-:W-:Y:S01]  /*2cc0*/  @!PT LDS RZ, [RZ] ;  /* 0x00000000fffff984 */ /* 0x000fe20000000800 */
[----:B------:R2:W-:Y:S01]  /*2cd0*/  @P1 LDGSTS.E.BYPASS.LTC128B.128 [R193+0x6100], [R4.64], !P6 ;  /* 0x0610000004c11fae */ /* 0x0005e2000f101d48 */
[----:B------:R-:W-:Y:S02]  /*2ce0*/  @P4 IADD3.X R7, R250, c[0x0][0x344], RZ, P3, !PT ;  /* 0x0000d100fa074a10 */ /* 0x000fe40001ffe4ff */
[----:B------:R-:W-:Y:S01]  /*2cf0*/  ISETP.NE.AND P3, PT, R11, RZ, PT ;  /* 0x000000ff0b00720c */ /* 0x000fe20003f65270 */
[----:B------:R2:W-:Y:S01]  /*2d00*/  @P1 LDGSTS.E.BYPASS.LTC128B.128 [R193+0x8100], [R4.64+0x80], !P5 ;  /* 0x0810008004c11fae */ /* 0x0005e2000e901d48 */
[----:B------:R-:W-:-:S11]  /*2d10*/  ISETP.GE.AND P4, PT, R206, c[0x0][0x1d4], PT ;  /* 0x00007500ce007a0c */ /* 0x000fd60003f86270 */
[----:B------:R-:W3:Y:S01]  /*2d20*/  @P3 LDG.E R0, [R6.64] ;  /* 0x0000000806003981 */ /* 0x000ee2000c1e1900 */
[----:B------:R-:W-:-:S03]  /*2d30*/  ISETP.GE.AND P2, PT, R102, c[0x0][0x27c], PT ;  /* 0x00009f0066007a0c */ /* 0x000fc60003f46270 */
[----:B------:R2:W-:Y:S01]  /*2d40*/  @P1 LDGSTS.E.BYPASS.LTC128B.128 [R193+0xa100], [R4.64+0x100], !P4 ;  /* 0x0a10010004c11fae */ /* 0x0005e2000e101d48 */
[----:B------:R-:W-:Y:S01]  /*2d50*/  IMAD.MOV.U32 R120, RZ, RZ, c[0x0][0x27c] ;  /* 0x00009f00ff787624 */ /* 0x000fe200078e00ff */
[----:B------:R-:W-:Y:S02]  /*2d60*/  LOP3.LUT R217, R217, 0xfffffffd, RZ, 0xc0, !PT ;  /* 0xfffffffdd9d97812 */ /* 0x000fe400078ec0ff */
[----:B------:R2:W-:Y:S04]  /*2d70*/  @P0 LDGSTS.E.BYPASS.LTC128B.128 [R193+0x7100], [R2.64], !P6 ;  /* 0x0710000002c10fae */ /* 0x0005e8000f101d48 */
[----:B------:R2:W-:Y:S04]  /*2d80*/  @P0 LDGSTS.E.BYPASS.LTC128B.128 [R193+0x9100], [R2.64+0x80], !P5 ;  /* 0x0910008002c10fae */ /* 0x0005e8000e901d48 */
[----:B------:R2:W-:Y:S01]  /*2d90*/  @P0 LDGSTS.E.BYPASS.LTC128B.128 [R193+0xb100], [R2.64+0x100], !P4 ;  /* 0x0b10010002c10fae */ /* 0x0005e2000e101d48 */
[----:B------:R-:W-:-:S03]  /*2da0*/  SHF.R.S32.HI R141, RZ, 0x1f, R140 ;  /* 0x0000001fff8d7819 */ /* 0x000fc6000001148c */
[----:B------:R-:W0:Y:S01]  /*2db0*/  LDGDEPBAR ;  /* 0x00000000000079af */ /* 0x000e220000000000 */
[----:B------:R-:W-:Y:S01]  /*2dc0*/  WARPSYNC 0xffffffff ;  /* 0xffffffff00007948 */ /* 0x000fe20003800000 */
[----:B------:R-:W-:Y:S01]  /*2dd0*/  SHF.R.S32.HI R11, RZ, 0x1f, R215 ;  /* 0x0000001fff0b7819 */ /* 0x000fe200000114d7 */
[----:B------:R-:W-:Y:S01]  /*2de0*/  IMAD.SHL.U32 R120, R120, 0x2, RZ ;  /* 0x0000000278787824 */ /* 0x000fe200078e00ff */
[----:B------:R-:W-:Y:S02]  /*2df0*/  @P2 LOP3.LUT R217, R217, 0x2, RZ, 0xfc, !PT ;  /* 0x00000002d9d92812 */ /* 0x000fe400078efcff */
[----:B-----5:R-:W-:Y:S02]  /*2e00*/  SHF.R.S32.HI R17, RZ, 0x1f, R128 ;  /* 0x0000001fff117819 */ /* 0x020fe40000011480 */
[----:B---3--:R-:W-:Y:S01]  /*2e10*/  @P3 SHF.R.S32.HI R16, RZ, 0x1f, R0 ;  /* 0x0000001fff103819 */ /* 0x008fe20000011400 */
[----:B------:R-:W-:Y:S02]  /*2e20*/  @!P3 IMAD.MOV.U32 R0, RZ, RZ, R251 ;  /* 0x000000ffff00b224 */ /* 0x000fe400078e00fb */
[----:B------:R-:W-:-:S02]  /*2e30*/  @!P3 IMAD.MOV.U32 R16, RZ, RZ, R252 ;  /* 0x000000ffff10b224 */ /* 0x000fc400078e00fc */
[----:B--2---:R-:W-:Y:S01]  /*2e40*/  IMAD R6, R11, c[0x0][0x280], RZ ;  /* 0x0000a0000b067a24 */ /* 0x004fe200078e02ff */
[----:B------:R-:W-:Y:S01]  /*2e50*/  ISETP.GE.AND P1, PT, R106, c[0x0][0x27c], PT ;  /* 0x00009f006a007a0c */ /* 0x000fe20003f26270 */
[----:B------:R-:W-:Y:S01]  /*2e60*/  IMAD.WIDE.U32 R4, R215, c[0x0][0x280], R140 ;  /* 0x0000a000d7047a25 */ /* 0x000fe200078e008c */
[----:B------:R-:W-:Y:S01]  /*2e70*/  ISETP.GE.AND P0, PT, R105, c[0x0][0x27c], PT ;  /* 0x00009f0069007a0c */ /* 0x000fe20003f06270 */
[----:B------:R-:W-:Y:S01]  /*2e80*/  BAR.SYNC.DEFER_BLOCKING 0x0 ;  /* 0x0000000000007b1d */ /* 0x000fe20000010000 */
[----:B------:R-:W-:Y:S01]  /*2e90*/  LOP3.LUT R217, R217, 0xfffffffe, RZ, 0xc0, !PT ;  /* 0xfffffffed9d97812 */ /* 0x000fe200078ec0ff */
[----:B------:R-:W-:Y:S01]  /*2ea0*/  IMAD R6, R215, c[0x0][0x284], R6 ;  /* 0x0000a100d7067a24 */ /* 0x000fe200078e0206 */
[----:B------:R-:W-:Y:S01]  /*2eb0*/  MOV R131, c[0x0][0x290] ;  /* 0x0000a40000837a02 */ /* 0x000fe20000000f00 */
[----:B------:R-:W-:-:S02]  /*2ec0*/  IMAD.WIDE.U32 R2, R23, c[0x0][0x260], R202 ;  /* 0x0000980017027a25 */ /* 0x000fc400078e00ca */
[----:B------:R-:W-:Y:S02]  /*2ed0*/  ULDC.U8 UR5, c[0x0][0x298] ;  /* 0x0000a60000057ab9 */ /* 0x000fe40000000000 */
[----:B------:R-:W-:Y:S02]  /*2ee0*/  IMAD R7, R9, c[0x0][0x268], RZ ;  /* 0x00009a0009077a24 */ /* 0x000fe400078e02ff */
[----:B------:R-:W-:Y:S01]  /*2ef0*/  IMAD.IADD R9, R5, 0x1, R6 ;  /* 0x0000000105097824 */ /* 0x000fe200078e0206 */
[----:B------:R-:W-:Y:S01]  /*2f00*/  @P1 LOP3.LUT R217, R217, 0x1, RZ, 0xfc, !PT ;  /* 0x00000001d9d91812 */ /* 0x000fe200078efcff */
[----:B------:R-:W-:Y:S01]  /*2f10*/  IMAD R5, R11, c[0x0][0x290], RZ ;  /* 0x0000a4000b057a24 */ /* 0x000fe200078e02ff */
[----:B------:R-:W-:Y:S01]  /*2f20*/  SEL R11, RZ, c[0x0][0x27c], !P1 ;  /* 0x00009f00ff0b7a07 */ /* 0x000fe20004800000 */
[----:B------:R-:W-:Y:S01]  /*2f30*/  IMAD R3, R23, c[0x0][0x264], R3 ;  /* 0x0000990017037a24 */ /* 0x000fe200078e0203 */
[----:B------:R-:W-:Y:S01]  /*2f40*/  LOP3.LUT R217, R217, 0xfffffffb, RZ, 0xc0, !PT ;  /* 0xfffffffbd9d97812 */ /* 0x000fe200078ec0ff */
[----:B------:R-:W-:Y:S01]  /*2f50*/  IMAD.IADD R117, R8, 0x1, R13 ;  /* 0x0000000108757824 */ /* 0x000fe200078e020d */
[----:B------:R-:W-:Y:S01]  /*2f60*/  SEL R13, RZ, c[0x0][0x27c], !P0 ;  /* 0x00009f00ff0d7a07 */ /* 0x000fe20004000000 */
[----:B------:R-:W-:Y:S01]  /*2f70*/  IMAD.MOV.U32 R8, RZ, RZ, R4 ;  /* 0x000000ffff087224 */ /* 0x000fe200078e0004 */
[----:B------:R-:W-:Y:S01]  /*2f80*/  @P0 LOP3.LUT R217, R217, 0x4, RZ, 0xfc, !PT ;  /* 0x00000004d9d90812 */ /* 0x000fe200078efcff */
[----:B-1----:R-:W-:-:S02]  /*2f90*/  IMAD R14, R215, c[0x0][0x294], R5 ;  /* 0x0000a500d70e7a24 */ /* 0x002fc400078e0205 */
[----:B------:R-:W-:Y:S01]  /*2fa0*/  IMAD.WIDE.U32 R70, R10, c[0x0][0x268], R2 ;  /* 0x00009a000a467a25 */ /* 0x000fe200078e0002 */
[----:B------:R-:W-:-:S03]  /*2fb0*/  LOP3.LUT R217, R217, 0xffffffef, RZ, 0xc0, !PT ;  /* 0xffffffefd9d97812 */ /* 0x000fc600078ec0ff */
[----:B------:R-:W-:Y:S01]  /*2fc0*/  IMAD.WIDE.U32 R4, R215, c[0x0][0x280], R102 ;  /* 0x0000a000d7047a25 */ /* 0x000fe200078e0066 */
[----:B------:R-:W-:-:S03]  /*2fd0*/  LOP3.LUT R217, R217, 0xfffffff7, RZ, 0xc0, !PT ;  /* 0xfffffff7d9d97812 */ /* 0x000fc600078ec0ff */
[----:B------:R-:W-:Y:S01]  /*2fe0*/  IMAD R24, R10, c[0x0][0x26c], R7 ;  /* 0x00009b000a187a24 */ /* 0x000fe200078e0207 */
[----:B------:R-:W-:Y:S01]  /*2ff0*/  SEL R10, RZ, c[0x0][0x27c], !P2 ;  /* 0x00009f00ff0a7a07 */ /* 0x000fe20005000000 */
[----:B------:R-:W-:-:S04]  /*3000*/  IMAD.WIDE.U32 R2, R215, c[0x0][0x290], R140 ;  /* 0x0000a400d7027a25 */ /* 0x000fc800078e008c */
[----:B------:R-:W-:Y:S02]  /*3010*/  IMAD.IADD R5, R6, 0x1, R5 ;  /* 0x0000000106057824 */ /* 0x000fe400078e0205 */
[----:B------:R-:W-:Y:S01]  /*3020*/  IMAD.IADD R7, R3, 0x1, R14 ;  /* 0x0000000103077824 */ /* 0x000fe200078e020e */
[----:B------:R-:W-:Y:S01]  /*3030*/  IADD3 R3, R102, R10, RZ ;  /* 0x0000000a66037210 */ /* 0x000fe20007ffe0ff */
[----:B------:R-:W-:Y:S02]  /*3040*/  IMAD.MOV.U32 R6, RZ, RZ, R2 ;  /* 0x000000ffff067224 */ /* 0x000fe400078e0002 */
[----:B------:R-:W-:Y:S01]  /*3050*/  IMAD.IADD R2, R106, 0x1, R11 ;  /* 0x000000016a027824 */ /* 0x000fe200078e020b */
[----:B------:R-:W-:Y:S01]  /*3060*/  SHF.R.S32.HI R11, RZ, 0x1f, R3 ;  /* 0x0000001fff0b7819 */ /* 0x000fe20000011403 */
[----:B------:R-:W-:Y:S02]  /*3070*/  IMAD.IADD R13, R105, 0x1, R13 ;  /* 0x00000001690d7824 */ /* 0x000fe400078e020d */
[----:B------:R-:W-:Y:S01]  /*3080*/  IMAD.MOV.U32 R135, RZ, RZ, c[0x0][0x2b8] ;  /* 0x0000ae00ff877624 */ /* 0x000fe200078e00ff */
[----:B------:R-:W-:Y:S01]  /*3090*/  SHF.R.S32.HI R10, RZ, 0x1f, R2 ;  /* 0x0000001fff0a7819 */ /* 0x000fe20000011402 */
[----:B------:R-:W-:Y:S01]  /*30a0*/  IMAD.MOV.U32 R134, RZ, RZ, c[0x0][0x27c] ;  /* 0x00009f00ff867624 */ /* 0x000fe200078e00ff */
[----:B------:R-:W-:Y:S01]  /*30b0*/  SHF.R.S32.HI R15, RZ, 0x1f, R13 ;  /* 0x0000001fff0f7819 */ /* 0x000fe2000001140d */
[----:B------:R-:W-:Y:S01]  /*30c0*/  IMAD.MOV.U32 R130, RZ, RZ, c[0x0][0x280] ;  /* 0x0000a000ff827624 */ /* 0x000fe200078e00ff */
[CC--:B------:R-:W-:Y:S01]  /*30d0*/  LEA.HI R12, R11.reuse, R3.reuse, RZ, 0x3 ;  /* 0x000000030b0c7211 */ /* 0x0c0fe200078f18ff */
[----:B------:R-:W-:Y:S01]  /*30e0*/  IMAD.WIDE.U32 R92, R0, c[0x0][0x2b0], RZ ;  /* 0x0000ac00005c7a25 */ /* 0x000fe200078e00ff */
[----:B------:R-:W-:-:S02]  /*30f0*/  LEA.HI R18, R11, R3, RZ, 0x6 ;  /* 0x000000030b127211 */ /* 0x000fc400078f30ff */
[-C--:B------:R-:W-:Y:S01]  /*3100*/  LEA.HI R11, R10, R2.reuse, RZ, 0x3 ;  /* 0x000000020a0b7211 */ /* 0x080fe200078f18ff */
[----:B------:R-:W-:Y:S01]  /*3110*/  IMAD.WIDE.U32 R84, R128, c[0x0][0x290], R6 ;  /* 0x0000a40080547a25 */ /* 0x000fe200078e0006 */
[----:B------:R-:W-:Y:S02]  /*3120*/  LEA.HI R20, R10, R2, RZ, 0x6 ;  /* 0x000000020a147211 */ /* 0x000fe400078f30ff */
[-C--:B------:R-:W-:Y:S01]  /*3130*/  LEA.HI R10, R15, R13.reuse, RZ, 0x3 ;  /* 0x0000000d0f0a7211 */ /* 0x080fe200078f18ff */
[----:B------:R-:W-:Y:S01]  /*3140*/  IMAD.WIDE.U32 R2, R215, c[0x0][0x290], R102 ;  /* 0x0000a400d7027a25 */ /* 0x000fe200078e0066 */
[----:B------:R-:W-:Y:S02]  /*3150*/  LEA.HI R13, R15, R13, RZ, 0x6 ;  /* 0x0000000d0f0d7211 */ /* 0x000fe400078f30ff */
[----:B------:R-:W-:Y:S01]  /*3160*/  SHF.L.U32 R18, R18, 0x6, RZ ;  /* 0x0000000612127819 */ /* 0x000fe200000006ff */
[----:B------:R-:W-:Y:S01]  /*3170*/  IMAD.IADD R3, R14, 0x1, R3 ;  /* 0x000000010e037824 */ /* 0x000fe200078e0203 */
[----:B------:R-:W-:Y:S01]  /*3180*/  LOP3.LUT R19, R226, 0x38, R12, 0xf8, !PT ;  /* 0x00000038e2137812 */ /* 0x000fe200078ef80c */
[----:B------:R-:W-:Y:S01]  /*3190*/  IMAD.SHL.U32 R14, R20, 0x40, RZ ;  /* 0x00000040140e7824 */ /* 0x000fe200078e00ff */
[----:B------:R-:W-:Y:S01]  /*31a0*/  LOP3.LUT R22, R18, 0x7ffff000, RZ, 0xc0, !PT ;  /* 0x7ffff00012167812 */ /* 0x000fe200078ec0ff */
[----:B------:R-:W-:Y:S01]  /*31b0*/  IMAD.SHL.U32 R13, R13, 0x40, RZ ;  /* 0x000000400d0d7824 */ /* 0x000fe200078e00ff */
[----:B------:R-:W-:Y:S01]  /*31c0*/  LOP3.LUT R18, R226, 0x38, R10, 0xf8, !PT ;  /* 0x00000038e2127812 */ /* 0x000fe200078ef80a */
[----:B------:R-:W-:Y:S01]  /*31d0*/  IMAD.WIDE.U32 R90, R23, c[0x0][0x1e8], RZ ;  /* 0x00007a00175a7a25 */ /* 0x000fe200078e00ff */
[----:B------:R-:W-:-:S02]  /*31e0*/  LOP3.LUT R21, R19, R227, RZ, 0x3c, !PT ;  /* 0x000000e313157212 */ /* 0x000fc400078e3cff */
[----:B------:R-:W-:Y:S01]  /*31f0*/  LOP3.LUT R15, R226, 0x38, R11, 0xf8, !PT ;  /* 0x00000038e20f7812 */ /* 0x000fe200078ef80b */
[----:B------:R-:W-:Y:S01]  /*3200*/  IMAD.WIDE.U32 R88, R23, c[0x0][0x210], RZ ;  /* 0x0000840017587a25 */ /* 0x000fe200078e00ff */
[----:B------:R-:W-:Y:S02]  /*3210*/  LOP3.LUT R19, R14, 0x7ffff000, RZ, 0xc0, !PT ;  /* 0x7ffff0000e137812 */ /* 0x000fe400078ec0ff */
[----:B------:R-:W-:Y:S01]  /*3220*/  ISETP.NE.AND P1, PT, R135, 0x1, PT ;  /* 0x000000018700780c */ /* 0x000fe20003f25270 */
[----:B------:R-:W-:Y:S01]  /*3230*/  IMAD.WIDE.U32 R86, R128, c[0x0][0x280], R8 ;  /* 0x0000a00080567a25 */ /* 0x000fe200078e0008 */
[----:B------:R-:W-:Y:S02]  /*3240*/  LOP3.LUT R14, R13, 0x7ffff000, RZ, 0xc0, !PT ;  /* 0x7ffff0000d0e7812 */ /* 0x000fe400078ec0ff */
[-C--:B------:R-:W-:Y:S01]  /*3250*/  LOP3.LUT R13, R18, R227.reuse, RZ, 0x3c, !PT ;  /* 0x000000e3120d7212 */ /* 0x080fe200078e3cff */
[----:B------:R-:W-:Y:S01]  /*3260*/  IMAD.WIDE.U32 R82, R128, c[0x0][0x280], R4 ;  /* 0x0000a00080527a25 */ /* 0x000fe200078e0004 */
[----:B------:R-:W-:-:S02]  /*3270*/  LOP3.LUT R15, R15, R227, RZ, 0x3c, !PT ;  /* 0x000000e30f0f7212 */ /* 0x000fc400078e3cff */
[----:B------:R-:W-:Y:S01]  /*3280*/  ISETP.GE.AND P0, PT, R134, 0x1, PT ;  /* 0x000000018600780c */ /* 0x000fe20003f06270 */
[----:B------:R-:W-:Y:S01]  /*3290*/  IMAD.WIDE.U32 R80, R128, c[0x0][0x290], R2 ;  /* 0x0000a40080507a25 */ /* 0x000fe200078e0002 */
[--C-:B------:R-:W-:Y:S02]  /*32a0*/  IADD3 R18, R13, R14, R228.reuse ;  /* 0x0000000e0d127210 */ /* 0x100fe40007ffe0e4 */
[--C-:B------:R-:W-:Y:S01]  /*32b0*/  IADD3 R19, R15, R19, R228.reuse ;  /* 0x000000130f137210 */ /* 0x100fe20007ffe0e4 */
[----:B------:R-:W-:Y:S01]  /*32c0*/  IMAD R13, R16, c[0x0][0x2b0], RZ ;  /* 0x0000ac00100d7a24 */ /* 0x000fe200078e02ff */
[----:B------:R-:W-:Y:S01]  /*32d0*/  IADD3 R21, R21, R22, R228 ;  /* 0x0000001615157210 */ /* 0x000fe20007ffe0e4 */
[C---:B------:R-:W-:Y:S01]  /*32e0*/  IMAD R15, R17.reuse, c[0x0][0x290], RZ ;  /* 0x0000a400110f7a24 */ /* 0x040fe200078e02ff */
[----:B------:R-:W-:Y:S01]  /*32f0*/  LOP3.LUT R75, R12, 0xfffffff8, RZ, 0xc0, !PT ;  /* 0xfffffff80c4b7812 */ /* 0x000fe200078ec0ff */
[----:B------:R-:W-:Y:S01]  /*3300*/  IMAD R16, R17, c[0x0][0x280], RZ ;  /* 0x0000a00011107a24 */ /* 0x000fe200078e02ff */
[----:B------:R-:W-:Y:S01]  /*3310*/  LOP3.LUT R74, R11, 0xfffffff8, RZ, 0xc0, !PT ;  /* 0xfffffff80b4a7812 */ /* 0x000fe200078ec0ff */
[----:B------:R-:W-:Y:S01]  /*3320*/  IMAD R14, R0, c[0x0][0x2b4], R13 ;  /* 0x0000ad00000e7a24 */ /* 0x000fe200078e020d */
[----:B------:R-:W-:Y:S01]  /*3330*/  LOP3.LUT R73, R10, 0xfffffff8, RZ, 0xc0, !PT ;  /* 0xfffffff80a497812 */ /* 0x000fe200078ec0ff */
[C---:B------:R-:W-:Y:S01]  /*3340*/  IMAD R0, R128.reuse, c[0x0][0x294], R15 ;  /* 0x0000a50080007a24 */ /* 0x040fe200078e020f */
[----:B------:R-:W-:Y:S01]  /*3350*/  @P1 LOP3.LUT R217, R217, 0x8, RZ, 0xfc, !PT ;  /* 0x00000008d9d91812 */ /* 0x000fe200078efcff */
[----:B------:R-:W-:Y:S01]  /*3360*/  IMAD R13, R128, c[0x0][0x284], R16 ;  /* 0x0000a100800d7a24 */ /* 0x000fe200078e0210 */
[CC--:B------:R-:W-:Y:S01]  /*3370*/  SHF.L.U64.HI R123, R130.reuse, R124.reuse, c[0x0][0x284] ;  /* 0x0000a100827b7619 */ /* 0x0c0fe2000001027c */
[----:B------:R-:W-:Y:S01]  /*3380*/  IMAD R133, R243, 0x40, R215 ;  /* 0x00000040f3857824 */ /* 0x000fe200078e02d7 */
[----:B------:R-:W-:Y:S01]  /*3390*/  SHF.L.U64.HI R124, R131, R124, c[0x0][0x294] ;  /* 0x0000a500837c7619 */ /* 0x000fe2000001027c */
[----:B------:R-:W-:Y:S01]  /*33a0*/  IMAD.SHL.U32 R130, R130, 0x40, RZ ;  /* 0x0000004082827824 */ /* 0x000fe200078e00ff */
[----:B------:R-:W-:Y:S01]  /*33b0*/  IADD3 R113, R93, R14, RZ ;  /* 0x0000000e5d717210 */ /* 0x000fe20007ffe0ff */
[----:B------:R-:W-:Y:S01]  /*33c0*/  IMAD.SHL.U32 R131, R131, 0x40, RZ ;  /* 0x0000004083837824 */ /* 0x000fe200078e00ff */
[----:B------:R-:W-:Y:S01]  /*33d0*/  SHF.R.S32.HI R112, RZ, 0x3, R12 ;  /* 0x00000003ff707819 */ /* 0x000fe2000001140c */
[C---:B------:R-:W-:Y:S01]  /*33e0*/  IMAD R115, R23.reuse, c[0x0][0x1ec], R91 ;  /* 0x00007b0017737a24 */ /* 0x040fe200078e025b */
[----:B------:R-:W-:Y:S01]  /*33f0*/  SHF.R.S32.HI R111, RZ, 0x3, R11 ;  /* 0x00000003ff6f7819 */ /* 0x000fe2000001140b */
[----:B------:R-:W-:Y:S01]  /*3400*/  IMAD R114, R23, c[0x0][0x214], R89 ;  /* 0x0000850017727a24 */ /* 0x000fe200078e0259 */
[----:B------:R-:W-:Y:S01]  /*3410*/  SHF.R.S32.HI R110, RZ, 0x3, R10 ;  /* 0x00000003ff6e7819 */ /* 0x000fe2000001140a */
[----:B------:R-:W-:Y:S01]  /*3420*/  IMAD.IADD R72, R71, 0x1, R24 ;  /* 0x0000000147487824 */ /* 0x000fe200078e0218 */
[----:B------:R-:W-:Y:S01]  /*3430*/  IADD3 R108, R85, R0, RZ ;  /* 0x00000000556c7210 */ /* 0x000fe20007ffe0ff */
[----:B------:R-:W-:Y:S01]  /*3440*/  IMAD.IADD R109, R87, 0x1, R13 ;  /* 0x00000001576d7824 */ /* 0x000fe200078e020d */
[----:B------:R-:W-:Y:S01]  /*3450*/  SHF.R.S32.HI R101, RZ, 0x1f, R75 ;  /* 0x0000001fff657819 */ /* 0x000fe2000001144b */
[----:B------:R-:W-:Y:S01]  /*3460*/  IMAD.IADD R104, R13, 0x1, R83 ;  /* 0x000000010d687824 */ /* 0x000fe200078e0253 */
[----:B------:R-:W-:Y:S01]  /*3470*/  SHF.R.S32.HI R100, RZ, 0x1f, R74 ;  /* 0x0000001fff647819 */ /* 0x000fe2000001144a */
[----:B------:R-:W-:Y:S01]  /*3480*/  IMAD.IADD R98, R0, 0x1, R81 ;  /* 0x0000000100627824 */ /* 0x000fe200078e0251 */
[----:B------:R-:W-:Y:S01]  /*3490*/  SHF.R.S32.HI R99, RZ, 0x1f, R73 ;  /* 0x0000001fff637819 */ /* 0x000fe20000011449 */
[----:B------:R-:W-:Y:S01]  /*34a0*/  IMAD.SHL.U32 R97, R21, 0x2, RZ ;  /* 0x0000000215617824 */ /* 0x000fe200078e00ff */
[----:B------:R-:W-:Y:S01]  /*34b0*/  SHF.L.U32 R95, R18, 0x1, RZ ;  /* 0x00000001125f7819 */ /* 0x000fe200000006ff */
[----:B------:R-:W-:Y:S01]  /*34c0*/  IMAD.SHL.U32 R96, R19, 0x2, RZ ;  /* 0x0000000213607824 */ /* 0x000fe200078e00ff */
[----:B------:R-:W-:-:S02]  /*34d0*/  @P0 LOP3.LUT R217, R217, 0x10, RZ, 0xfc, !PT ;  /* 0x00000010d9d90812 */ /* 0x000fc400078efcff */
.L_x_1308:
        /* <DEDUP_REMOVED lines=108> */
.L_x_1288:
[----:B------:R-:W-:Y:S05]  /*3ba0*/  BSYNC B0 ;  /* 0x0000000000007941 */ /* 0x000fea0003800000 */
.L_x_1287:
        /* <DEDUP_REMOVED lines=96> */
.L_x_1291:
[----:B------:R-:W-:Y:S05]  /*41b0*/  BSYNC B0 ;  /* 0x0000000000007941 */ /* 0x000fea0003800000 */
.L_x_1290:
        /* <DEDUP_REMOVED lines=59> */
.L_x_1293:
[----:B------:R-:W-:Y:S05]  /*4570*/  BSYNC B0 ;  /* 0x0000000000007941 */ /* 0x000fea0003800000 */
.L_x_1292:
        /* <DEDUP_REMOVED lines=8> */
[--C-:B------:R-:W-:Y:S01]  /*4600*/  @!P0 SHF.R.U64 R6, R32, 0x10, R33.reuse ;  /* 0x0000001020068819 */ /* 0x100fe20000001221 */
[----:B------:R-:W-:Y:S01]  /*4610*/  @!P0 HADD2.F32 R4, -RZ, R40.H0_H0 ;  /* 0x20000028ff048230 */ /* 0x000fe20000004100 */
[----:B------:R-:W-:Y:S03]  /*4620*/  @!P0 SHF.R.U32.HI R12, RZ, 0x10, R33 ;  /* 0x00000010ff0c8819 */ /* 0x000fe60000011621 */
[----:B------:R-:W-:Y:S01]  /*4630*/  @!P0 HADD2.F32 R6, -RZ, R6.H0_H0 ;  /* 0x20000006ff068230 */ /* 0x000fe20000004100 */
[----:B-1----:R-:W-:Y:S05]  /*4640*/  @!P0 MOV R0, R8 ;  /* 0x0000000800008202 */ /* 0x002fea0000000f00 */
[--C-:B------:R-:W-:Y:S02]  /*4650*/  @!P0 HADD2.F32 R3, -RZ, R0.reuse.H1_H1 ;  /* 0x30000000ff038230 */ /* 0x100fe40000004100 */
[----:B------:R-:W-:Y:S03]  /*4660*/  @!P0 HADD2.F32 R0, -RZ, R0.H0_H0 ;  /* 0x20000000ff008230 */ /* 0x000fe60000004100 */
[C---:B------:R-:W-:Y:S04]  /*4670*/  @!P0 FMUL.FTZ R5, R3.reuse, R2 ;  /* 0x0000000203058220 */ /* 0x040fe80000410000 */
[C---:B------:R-:W-:Y:S01]  /*4680*/  @!P0 FFMA.FTZ R22, R0.reuse, R4, -R5 ;  /* 0x0000000400168223 */ /* 0x040fe20000010805 */
[--C-:B------:R-:W-:Y:S01]  /*4690*/  @!P0 SHF.R.U32.HI R5, RZ, 0x10, R15.reuse ;  /* 0x00000010ff058819 */ /* 0x100fe2000001160f */
[----:B------:R-:W-:Y:S01]  /*46a0*/  @!P0 FMUL.FTZ R0, R0, R2 ;  /* 0x0000000200008220 */ /* 0x000fe20000410000 */
[----:B------:R-:W-:Y:S03]  /*46b0*/  @!P0 MOV R2, R9 ;  /* 0x0000000900028202 */ /* 0x000fe60000000f00 */
[----:B------:R-:W-:Y:S01]  /*46c0*/  @!P0 FFMA.FTZ R0, R3, R4, R0 ;  /* 0x0000000403008223 */ /* 0x000fe20000010000 */
[----:B------:R-:W-:Y:S01]  /*46d0*/  @!P0 SHF.R.U64 R3, R14, 0x10, R15 ;  /* 0x000000100e038819 */ /* 0x000fe2000000120f */
[--C-:B------:R-:W-:Y:S02]  /*46e0*/  @!P0 HADD2.F32 R4, -RZ, R2.reuse.H1_H1 ;  /* 0x30000002ff048230 */ /* 0x100fe40000004100 */
[----:B------:R-:W-:Y:S02]  /*46f0*/  @!P0 HADD2.F32 R2, -RZ, R2.H0_H0 ;  /* 0x20000002ff028230 */ /* 0x000fe40000004100 */
[----:B------:R-:W-:Y:S02]  /*4700*/  @!P0 HADD2.F32 R3, -RZ, R3.H0_H0 ;  /* 0x20000003ff038230 */ /* 0x000fe40000004100 */
[----:B------:R-:W-:Y:S03]  /*4710*/  @!P0 HADD2.F32 R5, -RZ, R5.H0_H0 ;  /* 0x20000005ff058230 */ /* 0x000fe60000004100 */
[-C--:B------:R-:W-:Y:S04]  /*4720*/  @!P0 FMUL.FTZ R7, R4, R3.reuse ;  /* 0x0000000304078220 */ /* 0x080fe80000410000 */
[CC--:B------:R-:W-:Y:S01]  /*4730*/  @!P0 FFMA.FTZ R15, R2.reuse, R6.reuse, -R7 ;  /* 0x00000006020f8223 */ /* 0x0c0fe20000010807 */
[----:B------:R-:W-:Y:S01]  /*4740*/  @!P0 HADD2.F32 R7, -RZ, R40.H1_H1 ;  /* 0x30000028ff078230 */ /* 0x000fe20000004100 */
[----:B------:R-:W-:Y:S02]  /*4750*/  @!P0 FMUL.FTZ R2, R2, R3 ;  /* 0x0000000302028220 */ /* 0x000fe40000410000 */
        /* <DEDUP_REMOVED lines=8> */
[C---:B------:R-:W-:Y:S02]  /*47e0*/  @!P0 FFMA.FTZ R13, R3.reuse, R7, -R13 ;  /* 0x00000007030d8223 */ /* 0x040fe4000001080d */
[----:B------:R-:W-:Y:S01]  /*47f0*/  @!P0 FMUL.FTZ R3, R3, R4 ;  /* 0x0000000403038220 */ /* 0x000fe20000410000 */
[----:B------:R-:W-:Y:S03]  /*4800*/  @!P0 MOV R4, R11 ;  /* 0x0000000b00048202 */ /* 0x000fe60000000f00 */
[----:B------:R-:W-:Y:S01]  /*4810*/  @!P0 FFMA.FTZ R3, R6, R7, R3 ;  /* 0x0000000706038223 */ /* 0x000fe20000010003 */
[----:B------:R-:W-:Y:S02]  /*4820*/  @!P0 HADD2.F32 R7, -RZ, R12.H0_H0 ;  /* 0x2000000cff078230 */ /* 0x000fe40000004100 */
[--C-:B------:R-:W-:Y:S02]  /*4830*/  @!P0 HADD2.F32 R6, -RZ, R4.reuse.H1_H1 ;  /* 0x30000004ff068230 */ /* 0x100fe40000004100 */
[----:B------:R-:W-:Y:S01]  /*4840*/  @!P0 F2FP.PACK_AB R3, R3, R13 ;  /* 0x0000000d0303823e */ /* 0x000fe200000000ff */
[----:B------:R-:W-:Y:S02]  /*4850*/  @!P0 HADD2.F32 R4, -RZ, R4.H0_H0 ;  /* 0x20000004ff048230 */ /* 0x000fe40000004100 */
[----:B------:R-:W-:Y:S01]  /*4860*/  @!P0 FMUL.FTZ R12, R6, R5 ;  /* 0x00000005060c8220 */ /* 0x000fe20000410000 */
[----:B------:R-:W-:Y:S03]  /*4870*/  @!P0 MOV R10, R3 ;  /* 0x00000003000a8202 */ /* 0x000fe60000000f00 */
[----:B------:R-:W-:Y:S01]  /*4880*/  @!P0 FFMA.FTZ R14, R4, R7, -R12 ;  /* 0x00000007040e8223 */ /* 0x000fe2000001080c */
[----:B------:R-:W-:Y:S01]  /*4890*/  @!P0 F2FP.PACK_AB R12, R0, R22 ;  /* 0x00000016000c823e */ /* 0x000fe200000000ff */
[----:B------:R-:W-:Y:S01]  /*48a0*/  @!P0 FMUL.FTZ R4, R4, R5 ;  /* 0x0000000504048220 */ /* 0x000fe20000410000 */
[----:B------:R-:W-:Y:S02]  /*48b0*/  SHF.L.U32 R5, R224, 0x3, RZ ;  /* 0x00000003e0057819 */ /* 0x000fe400000006ff */
[----:B------:R-:W-:Y:S01]  /*48c0*/  @!P0 MOV R8, R12 ;  /* 0x0000000c00088202 */ /* 0x000fe20000000f00 */
[----:B------:R-:W-:Y:S01]  /*48d0*/  @!P0 FFMA.FTZ R4, R6, R7, R4 ;  /* 0x0000000706048223 */ /* 0x000fe20000010004 */
[----:B---3--:R-:W-:Y:S01]  /*48e0*/  MOV R7, R45 ;  /* 0x0000002d00077202 */ /* 0x008fe20000000f00 */
[----:B----4-:R-:W-:Y:S03]  /*48f0*/  IMAD.MOV.U32 R6, RZ, RZ, R44 ;  /* 0x000000ffff067224 */ /* 0x010fe600078e002c */
[----:B------:R-:W-:Y:S02]  /*4900*/  @!P0 F2FP.PACK_AB R0, R4, R14 ;  /* 0x0000000e0400823e */ /* 0x000fe400000000ff */
[C---:B------:R-:W-:Y:S02]  /*4910*/  LEA R6, P1, R5.reuse, R6, 0x1 ;  /* 0x0000000605067211 */ /* 0x040fe400078208ff */
[----:B------:R-:W-:Y:S02]  /*4920*/  @!P0 MOV R11, R0 ;  /* 0x00000000000b8202 */ /* 0x000fe40000000f00 */
[----:B------:R-:W-:Y:S05]  /*4930*/  LEA.HI.X.SX32 R7, R5, R7, 0x1, P1 ;  /* 0x0000000705077211 */ /* 0x000fea00008f0eff */
[----:B------:R1:W-:Y:S04]  /*4940*/  ST.E.128 [R6.64], R8 ;  /* 0x0000000806007985 */ /* 0x0003e8000c101d08 */
.L_x_1295:
[----:B------:R-:W-:Y:S05]  /*4950*/  BSYNC B0 ;  /* 0x0000000000007941 */ /* 0x000fea0003800000 */
.L_x_1294:
        /* <DEDUP_REMOVED lines=13> */
[----:B------:R-:W-:Y:S01]  /*4a30*/  @!P0 SHF.R.U32.HI R7, RZ, 0x10, R17 ;  /* 0x00000010ff078819 */ /* 0x000fe20000011611 */
[----:B------:R-:W-:Y:S01]  /*4a40*/  @!P0 HADD2.F32 R4, -RZ, R4.H0_H0 ;  /* 0x20000004ff048230 */ /* 0x000fe20000004100 */
[----:B------:R-:W-:Y:S03]  /*4a50*/  @!P0 SHF.R.U32.HI R15, RZ, 0x10, R35 ;  /* 0x00000010ff0f8819 */ /* 0x000fe60000011623 */
[----:B------:R-:W-:Y:S01]  /*4a60*/  @!P0 HADD2.F32 R7, -RZ, R7.H0_H0 ;  /* 0x20000007ff078230 */ /* 0x000fe20000004100 */
[----:B-1----:R-:W-:Y:S02]  /*4a70*/  @!P0 MOV R2, R8 ;  /* 0x0000000800028202 */ /* 0x002fe40000000f00 */
[----:B------:R-:W-:Y:S03]  /*4a80*/  @!P0 MOV R3, R9 ;  /* 0x0000000900038202 */ /* 0x000fe60000000f00 */
[--C-:B------:R-:W-:Y:S02]  /*4a90*/  @!P0 HADD2.F32 R6, -RZ, R2.reuse.H1_H1 ;  /* 0x30000002ff068230 */ /* 0x100fe40000004100 */
[----:B------:R-:W-:Y:S02]  /*4aa0*/  @!P0 HADD2.F32 R2, -RZ, R2.H0_H0 ;  /* 0x20000002ff028230 */ /* 0x000fe40000004100 */
[--C-:B------:R-:W-:Y:S01]  /*4ab0*/  @!P0 HADD2.F32 R13, -RZ, R3.reuse.H1_H1 ;  /* 0x30000003ff0d8230 */ /* 0x100fe20000004100 */
[-C--:B------:R-:W-:Y:S01]  /*4ac0*/  @!P0 FMUL.FTZ R14, R6, R0.reuse ;  /* 0x00000000060e8220 */ /* 0x080fe20000410000 */
[----:B------:R-:W-:Y:S01]  /*4ad0*/  @!P0 HADD2.F32 R3, -RZ, R3.H0_H0 ;  /* 0x20000003ff038230 */ /* 0x000fe20000004100 */
[C---:B------:R-:W-:Y:S02]  /*4ae0*/  @!P0 FMUL.FTZ R0, R2.reuse, R0 ;  /* 0x0000000002008220 */ /* 0x040fe40000410000 */
[----:B------:R-:W-:Y:S01]  /*4af0*/  @!P0 FFMA.FTZ R27, R2, R12, -R14 ;  /* 0x0000000c021b8223 */ /* 0x000fe2000001080e */
[----:B------:R-:W-:Y:S01]  /*4b00*/  @!P0 HADD2.F32 R14, -RZ, R5.H0_H0 ;  /* 0x20000005ff0e8230 */ /* 0x000fe20000004100 */
[----:B------:R-:W-:Y:S01]  /*4b10*/  @!P0 FMUL.FTZ R16, R13, R4 ;  /* 0x000000040d108220 */ /* 0x000fe20000410000 */
[----:B------:R-:W-:Y:S01]  /*4b20*/  @!P0 MOV R5, R10 ;  /* 0x0000000a00058202 */ /* 0x000fe20000000f00 */
[C---:B------:R-:W-:Y:S01]  /*4b30*/  @!P0 FMUL.FTZ R2, R3.reuse, R4 ;  /* 0x0000000403028220 */ /* 0x040fe20000410000 */
[----:B------:R-:W-:Y:S01]  /*4b40*/  @!P0 MOV R4, R11 ;  /* 0x0000000b00048202 */ /* 0x000fe20000000f00 */
[----:B------:R-:W-:Y:S02]  /*4b50*/  @!P0 FFMA.FTZ R0, R6, R12, R0 ;  /* 0x0000000c06008223 */ /* 0x000fe40000010000 */
[-C--:B------:R-:W-:Y:S01]  /*4b60*/  @!P0 FFMA.FTZ R17, R3, R14.reuse, -R16 ;  /* 0x0000000e03118223 */ /* 0x080fe20000010810 */
[--C-:B------:R-:W-:Y:S01]  /*4b70*/  @!P0 HADD2.F32 R12, -RZ, R5.reuse.H1_H1 ;  /* 0x30000005ff0c8230 */ /* 0x100fe20000004100 */
[----:B------:R-:W-:Y:S01]  /*4b80*/  @!P0 FFMA.FTZ R2, R13, R14, R2 ;  /* 0x0000000e0d028223 */ /* 0x000fe20000010002 */
[----:B------:R-:W-:Y:S02]  /*4b90*/  @!P0 HADD2.F32 R3, -RZ, R24.H1_H1 ;  /* 0x30000018ff038230 */ /* 0x000fe40000004100 */
[----:B------:R-:W-:Y:S02]  /*4ba0*/  @!P0 HADD2.F32 R6, -RZ, R5.H0_H0 ;  /* 0x20000005ff068230 */ /* 0x000fe40000004100 */
[----:B------:R-:W-:Y:S01]  /*4bb0*/  @!P0 F2FP.PACK_AB R2, R2, R17 ;  /* 0x000000110202823e */ /* 0x000fe200000000ff */
[-C--:B------:R-:W-:Y:S01]  /*4bc0*/  @!P0 FMUL.FTZ R16, R12, R3.reuse ;  /* 0x000000030c108220 */ /* 0x080fe20000410000 */
[----:B------:R-:W-:Y:S01]  /*4bd0*/  @!P0 HADD2.F32 R13, -RZ, R41.H1_H1 ;  /* 0x30000029ff0d8230 */ /* 0x000fe20000004100 */
[C---:B------:R-:W-:Y:S01]  /*4be0*/  @!P0 FMUL.FTZ R3, R6.reuse, R3 ;  /* 0x0000000306038220 */ /* 0x040fe20000410000 */
[----:B------:R-:W-:Y:S01]  /*4bf0*/  @!P0 MOV R9, R2 ;  /* 0x0000000200098202 */ /* 0x000fe20000000f00 */
[--C-:B------:R-:W-:Y:S02]  /*4c00*/  @!P0 HADD2.F32 R5, -RZ, R4.reuse.H0_H0 ;  /* 0x20000004ff058230 */ /* 0x100fe40000004100 */
[----:B------:R-:W-:Y:S01]  /*4c10*/  @!P0 HADD2.F32 R14, -RZ, R4.H1_H1 ;  /* 0x30000004ff0e8230 */ /* 0x000fe20000004100 */
[----:B------:R-:W-:Y:S01]  /*4c20*/  @!P0 FFMA.FTZ R16, R6, R13, -R16 ;  /* 0x0000000d06108223 */ /* 0x000fe20000010810 */
[----:B------:R-:W-:Y:S01]  /*4c30*/  @!P0 HADD2.F32 R6, -RZ, R15.H0_H0 ;  /* 0x2000000fff068230 */ /* 0x000fe20000004100 */
        /* <DEDUP_REMOVED lines=12> */
.L_x_1297:
[----:B------:R-:W-:Y:S05]  /*4d00*/  BSYNC B0 ;  /* 0x0000000000007941 */ /* 0x000fea0003800000 */
.L_x_1296:
        /* <DEDUP_REMOVED lines=58> */
.L_x_1299:
[----:B------:R-:W-:Y:S05]  /*50b0*/  BSYNC B0 ;  /* 0x0000000000007941 */ /* 0x000fea0003800000 */
.L_x_1298:
        /* <DEDUP_REMOVED lines=58> */
.L_x_1286:
        /* <DEDUP_REMOVED lines=47> */
.L_x_1301:
[----:B------:R-:W-:Y:S05]  /*5750*/  BSYNC B0 ;  /* 0x0000000000007941 */ /* 0x000fea0003800000 */
.L_x_1300:
        /* <DEDUP_REMOVED lines=159> */
.L_x_1303:
[----:B------:R-:W-:Y:S05]  /*6150*/  BSYNC B0 ;  /* 0x0000000000007941 */ /* 0x000fea0003800000 */
.L_x_1302:
        /* <DEDUP_REMOVED lines=123> */
.L_x_1305:
[----:B------:R-:W-:Y:S05]  /*6910*/  BSYNC B0 ;  /* 0x0000000000007941 */ /* 0x000fea0003800000 */
.L_x_1304:
        /* <DEDUP_REMOVED lines=20> */
[--C-:B------:R-:W-:Y:S02]  /*6a60*/  @!P0 SHF.R.U32.HI R16, RZ, 0x10, R45.reuse ;  /* 0x00000010ff108819 */ /* 0x100fe4000001162d */
[----:B------:R-:W-:Y:S01]  /*6a70*/  IADD3 R0, R2, R0, R228 ;  /* 0x0000000002007210 */ /* 0x000fe20007ffe0e4 */
[----:B------:R-:W-:Y:S01]  /*6a80*/  @!P0 HADD2.F32 R2, -RZ, R25.H0_H0 ;  /* 0x20000019ff028230 */ /* 0x000fe20000004100 */
[----:B------:R-:W-:Y:S01]  /*6a90*/  @!P0 SHF.R.U64 R18, R44, 0x10, R45 ;  /* 0x000000102c128819 */ /* 0x000fe2000000122d */
[----:B------:R-:W-:Y:S01]  /*6aa0*/  @!P0 HADD2.F32 R16, -RZ, R16.H0_H0 ;  /* 0x20000010ff108230 */ /* 0x000fe20000004100 */
[----:B------:R-:W-:Y:S01]  /*6ab0*/  @!P0 SHF.R.U64 R7, R20, 0x10, R21 ;  /* 0x0000001014078819 */ /* 0x000fe20000001215 */
[----:B------:R-:W-:Y:S01]  /*6ac0*/  IMAD.SHL.U32 R0, R0, 0x2, RZ ;  /* 0x0000000200007824 */ /* 0x000fe200078e00ff */
[----:B-1----:R-:W-:Y:S02]  /*6ad0*/  @!P0 MOV R5, R12 ;  /* 0x0000000c00058202 */ /* 0x002fe40000000f00 */
[--C-:B------:R-:W-:Y:S02]  /*6ae0*/  @!P0 SHF.R.U32.HI R20, RZ, 0x10, R47.reuse ;  /* 0x00000010ff148819 */ /* 0x100fe4000001162f */
[----:B------:R1:W2:Y:S01]  /*6af0*/  LDS.128 R28, [R0+0x6100] ;  /* 0x00610000001c7984 */ /* 0x0002a20000000c00 */
[----:B------:R-:W-:Y:S01]  /*6b00*/  @!P0 HADD2.F32 R3, -RZ, R5.H0_H0 ;  /* 0x20000005ff038230 */ /* 0x000fe20000004100 */
[----:B------:R-:W-:Y:S01]  /*6b10*/  @!P0 SHF.R.U64 R24, R46, 0x10, R47 ;  /* 0x000000102e188819 */ /* 0x000fe2000000122f */
[----:B------:R-:W-:Y:S03]  /*6b20*/  @!P0 HADD2.F32 R20, -RZ, R20.H0_H0 ;  /* 0x20000014ff148230 */ /* 0x000fe60000004100 */
        /* <DEDUP_REMOVED lines=20> */
[----:B------:R-:W-:Y:S01]  /*6c70*/  @!P0 FMUL.FTZ R4, R11, R8 ;  /* 0x000000080b048220 */ /* 0x000fe20000410000 */
[----:B------:R-:W-:Y:S03]  /*6c80*/  @!P0 MOV R19, R31 ;  /* 0x0000001f00138202 */ /* 0x000fe60000000f00 */
[C---:B------:R-:W-:Y:S02]  /*6c90*/  @!P0 FFMA.FTZ R17, R2.reuse, R16, -R4 ;  /* 0x0000001002118223 */ /* 0x040fe40000010804 */
[----:B------:R-:W-:Y:S01]  /*6ca0*/  @!P0 FMUL.FTZ R4, R2, R8 ;  /* 0x0000000802048220 */ /* 0x000fe20000410000 */
[----:B------:R-:W-:Y:S02]  /*6cb0*/  @!P0 HADD2.F32 R8, -RZ, R18.H0_H0 ;  /* 0x20000012ff088230 */ /* 0x000fe40000004100 */
[----:B------:R-:W-:Y:S01]  /*6cc0*/  @!P0 HADD2.F32 R2, -RZ, R5.H1_H1 ;  /* 0x30000005ff028230 */ /* 0x000fe20000004100 */
[----:B------:R-:W-:Y:S01]  /*6cd0*/  @!P0 FMUL.FTZ R5, R7, R6 ;  /* 0x0000000607058220 */ /* 0x000fe20000410000 */
[----:B------:R-:W-:Y:S01]  /*6ce0*/  @!P0 F2FP.PACK_AB R32, R17, R25 ;  /* 0x000000191120823e */ /* 0x000fe200000000ff */
[--C-:B------:R-:W-:Y:S02]  /*6cf0*/  @!P0 HADD2.F32 R17, -RZ, R19.reuse.H0_H0 ;  /* 0x20000013ff118230 */ /* 0x100fe40000004100 */
[C---:B------:R-:W-:Y:S01]  /*6d00*/  @!P0 FFMA.FTZ R18, R2.reuse, R8, -R5 ;  /* 0x0000000802128223 */ /* 0x040fe20000010805 */
[----:B------:R-:W-:Y:S01]  /*6d10*/  @!P0 HADD2.F32 R5, -RZ, R26.H0_H0 ;  /* 0x2000001aff058230 */ /* 0x000fe20000004100 */
[----:B------:R-:W-:Y:S01]  /*6d20*/  @!P0 FMUL.FTZ R2, R2, R6 ;  /* 0x0000000602028220 */ /* 0x000fe20000410000 */
[----:B------:R-:W-:Y:S01]  /*6d30*/  @!P0 HADD2.F32 R19, -RZ, R19.H1_H1 ;  /* 0x30000013ff138230 */ /* 0x000fe20000004100 */
        /* <DEDUP_REMOVED lines=10> */
[----:B------:R-:W-:Y:S01]  /*6de0*/  @!P0 HADD2.F32 R18, -RZ, R51.H1_H1 ;  /* 0x30000033ff128230 */ /* 0x000fe20000004100 */
[----:B------:R-:W-:Y:S01]  /*6df0*/  @!P0 SHF.R.U64 R11, R22, 0x10, R23 ;  /* 0x00000010160b8819 */ /* 0x000fe20000001217 */
[C---:B------:R-:W-:Y:S01]  /*6e00*/  @!P0 FMUL.FTZ R16, R7.reuse, R5 ;  /* 0x0000000507108220 */ /* 0x040fe20000410000 */
[----:B------:R-:W-:Y:S01]  /*6e10*/  @!P0 HADD2.F32 R6, -RZ, R9.H0_H0 ;  /* 0x20000009ff068230 */ /* 0x000fe20000004100 */
[----:B------:R-:W-:Y:S04]  /*6e20*/  @!P0 F2FP.PACK_AB R3, R4, R3 ;  /* 0x000000030403823e */ /* 0x000fe800000000ff */
[C---:B------:R-:W-:Y:S02]  /*6e30*/  @!P0 FMUL.FTZ R5, R6.reuse, R5 ;  /* 0x0000000506058220 */ /* 0x040fe40000410000 */
[-C--:B------:R-:W-:Y:S01]  /*6e40*/  @!P0 FFMA.FTZ R33, R6, R8.reuse, -R16 ;  /* 0x0000000806218223 */ /* 0x080fe20000010810 */
[----:B------:R-:W-:Y:S01]  /*6e50*/  @!P0 HADD2.F32 R16, -RZ, R10.H0_H0 ;  /* 0x2000000aff108230 */ /* 0x000fe20000004100 */
[----:B------:R-:W-:Y:S01]  /*6e60*/  @!P0 FFMA.FTZ R5, R7, R8, R5 ;  /* 0x0000000807058223 */ /* 0x000fe20000010005 */
[----:B------:R-:W-:Y:S01]  /*6e70*/  @!P0 HADD2.F32 R7, -RZ, R26.H1_H1 ;  /* 0x3000001aff078230 */ /* 0x000fe20000004100 */
[----:B------:R-:W-:Y:S01]  /*6e80*/  @!P0 IMAD.MOV.U32 R8, RZ, RZ, R15 ;  /* 0x000000ffff088224 */ /* 0x000fe200078e000f */
[----:B------:R-:W-:Y:S01]  /*6e90*/  @!P0 HADD2.F32 R10, -RZ, R11.H0_H0 ;  /* 0x2000000bff0a8230 */ /* 0x000fe20000004100 */
[----:B------:R-:W-:Y:S01]  /*6ea0*/  @!P0 IMAD.MOV.U32 R29, RZ, RZ, R3 ;  /* 0x000000ffff1d8224 */ /* 0x000fe200078e0003 */
[----:B------:R-:W-:Y:S01]  /*6eb0*/  @!P0 HADD2.F32 R11, -RZ, R21.H1_H1 ;  /* 0x30000015ff0b8230 */ /* 0x000fe20000004100 */
[-C--:B------:R-:W-:Y:S01]  /*6ec0*/  @!P0 FMUL.FTZ R22, R17, R7.reuse ;  /* 0x0000000711168220 */ /* 0x080fe20000410000 */
[--C-:B------:R-:W-:Y:S05]  /*6ed0*/  @!P0 HADD2.F32 R6, -RZ, R8.reuse.H0_H0 ;  /* 0x20000008ff068230 */ /* 0x100fea0000004100 */
[C---:B------:R-:W-:Y:S01]  /*6ee0*/  @!P0 FFMA.FTZ R26, R6.reuse, R18, -R22 ;  /* 0x00000012061a8223 */ /* 0x040fe20000010816 */
[----:B----4-:R-:W-:Y:S01]  /*6ef0*/  LEA R22, P1, R73, R52, 0x1 ;  /* 0x0000003449167211 */ /* 0x010fe200078208ff */
[----:B------:R-:W-:Y:S01]  /*6f00*/  @!P0 FMUL.FTZ R7, R6, R7 ;  /* 0x0000000706078220 */ /* 0x000fe20000410000 */
[----:B------:R-:W-:Y:S01]  /*6f10*/  @!P0 HADD2.F32 R6, -RZ, R8.H1_H1 ;  /* 0x30000008ff068230 */ /* 0x000fe20000004100 */
[----:B------:R-:W-:Y:S01]  /*6f20*/  @!P0 FMUL.FTZ R8, R19, R16 ;  /* 0x0000001013088220 */ /* 0x000fe20000410000 */
[----:B---3--:R-:W-:Y:S03]  /*6f30*/  LEA.HI.X R23, R73, R53, R99, 0x1, P1 ;  /* 0x0000003549177211 */ /* 0x008fe600008f0c63 */
[C---:B------:R-:W-:Y:S02]  /*6f40*/  @!P0 FFMA.FTZ R21, R6.reuse, R20, -R8 ;  /* 0x0000001406158223 */ /* 0x040fe40000010808 */
[----:B------:R-:W-:Y:S01]  /*6f50*/  @!P0 FMUL.FTZ R8, R6, R16 ;  /* 0x0000001006088220 */ /* 0x000fe20000410000 */
[----:B------:R-:W-:Y:S02]  /*6f60*/  @!P0 HADD2.F32 R16, -RZ, R24.H0_H0 ;  /* 0x20000018ff108230 */ /* 0x000fe40000004100 */
        /* <DEDUP_REMOVED lines=25> */
.L_x_1285:
        /* <DEDUP_REMOVED lines=39> */
.L_x_1289:
[----:B------:R-:W-:Y:S05]  /*7370*/  BSYNC B1 ;  /* 0x0000000000017941 */ /* 0x000fea0003800000 */
.L_x_1284:
        /* <DEDUP_REMOVED lines=56> */
[CC--:B--2---:R-:W-:Y:S04]  /*7700*/  @!P1 LEA R4, P0, R102.reuse, R2.reuse, 0x1 ;  /* 0x0000000266049211 */ /* 0x0c4fe800078008ff */
[-C--:B---3--:R-:W-:Y:S02]  /*7710*/  @!P1 LEA.HI.X R5, R102, R3.reuse, R103, 0x1, P0 ;  /* 0x0000000366059211 */ /* 0x088fe400000f0c67 */
[CC--:B------:R-:W-:Y:S04]  /*7720*/  @!P3 LEA R8, P0, R213.reuse, R2.reuse, 0x1 ;  /* 0x00000002d508b211 */ /* 0x0c0fe800078008ff */
[-C--:B------:R-:W-:Y:S02]  /*7730*/  @!P3 LEA.HI.X R9, R213, R3.reuse, R235, 0x1, P0 ;  /* 0x00000003d509b211 */ /* 0x080fe400000f0ceb */
[CC--:B-1----:R-:W-:Y:S04]  /*7740*/  @!P2 LEA R6, P0, R212.reuse, R2.reuse, 0x1 ;  /* 0x00000002d406a211 */ /* 0x0c2fe800078008ff */
        /* <DEDUP_REMOVED lines=23> */
.L_x_1307:
[----:B------:R-:W-:Y:S05]  /*78c0*/  BSYNC B0 ;  /* 0x0000000000007941 */ /* 0x000fea0003800000 */
.L_x_1306:
        /* <DEDUP_REMOVED lines=26> */
.L_x_1283:
[----:B------:R-:W-:Y:S01]  /*7a70*/  IMAD.MOV.U32 R0, RZ, RZ, c[0x0][0x2c4] ;  /* 0x0000b100ff007624 */ /* 0x000fe200078e00ff */
[----:B------:R-:W-:Y:S04]  /*7a80*/  BSSY B0, `(.L_x_1309) ;  /* 0x0000029000007945 */ /* 0x000fe80003800000 */
[----:B------:R-:W-:-:S02]  /*7a90*/  ISETP.NE.AND P3, PT, R0, 0x1, PT ;  /* 0x000000010000780c */ /* 0x000fc40003f65270 */
[----:B------:R-:W-:-:S11]  /*7aa0*/  IADD3 R0, R239, 0x7f, RZ ;  /* 0x0000007fef007810 */ /* 0x000fd60007ffe0ff */
[----:B-1----:R-:W-:-:S05]  /*7ab0*/  @P3 IMAD.HI.U32 R2, R0, c[0x0][0x2c8], RZ ;  /* 0x0000b20000023a27 */ /* 0x002fca00078e00ff */
[----:B------:R-:W-:-:S05]  /*7ac0*/  @P3 SHF.R.U32.HI R0, RZ, c[0x0][0x2cc], R2 ;  /* 0x0000b300ff003a19 */ /* 0x000fca0000011602 */
[----:B------:R-:W-:-:S05]  /*7ad0*/  IMAD.IADD R0, R122, 0x1, R0 ;  /* 0x000000017a007824 */ /* 0x000fca00078e0200 */
[----:B------:R-:W-:-:S04]  /*7ae0*/  SHF.R.S32.HI R2, RZ, 0x1f, R0 ;  /* 0x0000001fff027819 */ /* 0x000fc80000011400 */
[----:B------:R-:W-:-:S04]  /*7af0*/  LEA.HI R0, R2, R0, RZ, 0x6 ;  /* 0x0000000002007211 */ /* 0x000fc800078f30ff */
[----:B------:R-:W-:-:S04]  /*7b00*/  SHF.R.S32.HI R0, RZ, 0x6, R0 ;  /* 0x00000006ff007819 */ /* 0x000fc80000011400 */
[----:B------:R-:W-:Y:S01]  /*7b10*/  IMNMX R6, R121, R0, PT ;  /* 0x0000000079067217 */ /* 0x000fe20003800200 */
[----:B------:R-:W-:-:S03]  /*7b20*/  IMAD.MOV.U32 R0, RZ, RZ, RZ ;  /* 0x000000ffff007224 */ /* 0x000fc600078e00ff */
[----:B------:R-:W-:-:S13]  /*7b30*/  ISETP.GE.AND P0, PT, R6, 0x1, PT ;  /* 0x000000010600780c */ /* 0x000fda0003f06270 */
        /* <DEDUP_REMOVED lines=29> */
.L_x_1310:
[----:B------:R-:W-:Y:S05]  /*7d10*/  BSYNC B0 ;  /* 0x0000000000007941 */ /* 0x000fea0003800000 */
.L_x_1309:
[----:B------:R-:W2:Y:S01]  /*7d20*/  LDL R2, [R1] ;  /* 0x0000000001027983 */ /* 0x000ea20000100800 */
[----:B------:R-:W-:Y:S01]  /*7d30*/  MOV R18, RZ ;  /* 0x000000ff00127202 */ /* 0x000fe20000000f00 */
[----:B------:R-:W-:Y:S01]  /*7d40*/  IMAD.MOV.U32 R15, RZ, RZ, RZ ;  /* 0x000000ffff0f7224 */ /* 0x000fe200078e00ff */
        /* <DEDUP_REMOVED lines=48> */
[----:B--2---:R-:W-:-:S04]  /*8050*/  IMAD R214, R2, R0, RZ ;  /* 0x0000000002d67224 */ /* 0x004fc800078e02ff */
[--C-:B------:R-:W-:Y:S01]  /*8060*/  IMAD.IADD R2, R214, 0x1, R0.reuse ;  /* 0x00000001d6027824 */ /* 0x100fe200078e0200 */
[----:B------:R-:W-:-:S04]  /*8070*/  PRMT R0, RZ, 0x7610, R0 ;  /* 0x00007610ff007816 */ /* 0x000fc80000000000 */
[----:B------:R-:W-:-:S04]  /*8080*/  IMNMX R194, R6, R2, PT ;  /* 0x0000000206c27217 */ /* 0x000fc80003800200 */
[----:B------:R-:W-:-:S13]  /*8090*/  ISETP.GT.AND P0, PT, R194, R214, PT ;  /* 0x000000d6c200720c */ /* 0x000fda0003f04270 */
        /* <DEDUP_REMOVED lines=8> */
[----:B------:R-:W-:Y:S01]  /*8120*/  ISETP.NE.U32.AND P0, PT, RZ, c[0x0][0x348], PT ;  /* 0x0000d200ff007a0c */ /* 0x000fe20003f05070 */
[----:B------:R-:W2:Y:S01]  /*8130*/  S2R R9, SR_TID.X ;  /* 0x0000000000097919 */ /* 0x000ea20000002100 */
[----:B------:R-:W-:Y:S01]  /*8140*/  LOP3.LUT R85, R246, 0xffff, RZ, 0xc0, !PT ;  /* 0x0000fffff6557812 */ /* 0x000fe200078ec0ff */
[----:B------:R-:W-:Y:S01]  /*8150*/  IMAD R0, R0, c[0x0][0x178], RZ ;  /* 0x00005e0000007a24 */ /* 0x000fe200078e02ff */
[----:B------:R-:W-:Y:S01]  /*8160*/  ISETP.NE.AND.EX P0, PT, RZ, c[0x0][0x34c], PT, P0 ;  /* 0x0000d300ff007a0c */ /* 0x000fe20003f05300 */
[----:B------:R-:W-:Y:S01]  /*8170*/  @P3 IMAD.HI.U32 R7, R4, c[0x0][0x2c8], RZ ;  /* 0x0000b20004073a27 */ /* 0x000fe200078e00ff */
[----:B------:R-:W-:Y:S02]  /*8180*/  ISETP.GE.AND P5, PT, R202, c[0x0][0x198], PT ;  /* 0x00006600ca007a0c */ /* 0x000fe40003fa6270 */
[----:B------:R-:W-:Y:S01]  /*8190*/  SEL R6, R252, RZ, !P0 ;  /* 0x000000fffc067207 */ /* 0x000fe20004000000 */
[----:B------:R-:W-:Y:S01]  /*81a0*/  IMAD R0, R129, c[0x0][0x17c], R0 ;  /* 0x00005f0081007a24 */ /* 0x000fe200078e0200 */
[----:B------:R-:W-:-:S02]  /*81b0*/  SEL R5, R251, RZ, !P0 ;  /* 0x000000fffb057207 */ /* 0x000fc40004000000 */
[----:B------:R-:W-:Y:S01]  /*81c0*/  ISETP.GE.AND P4, PT, R205, c[0x0][0x198], PT ;  /* 0x00006600cd007a0c */ /* 0x000fe20003f86270 */
[----:B------:R-:W-:Y:S01]  /*81d0*/  IMAD R6, R6, c[0x0][0x1c0], RZ ;  /* 0x0000700006067a24 */ /* 0x000fe200078e02ff */
[----:B------:R-:W-:-:S03]  /*81e0*/  IADD3 R95, R194, -0x1, RZ ;  /* 0xffffffffc25f7810 */ /* 0x000fc60007ffe0ff */
[----:B------:R-:W-:Y:S02]  /*81f0*/  IMAD R6, R5, c[0x0][0x1c4], R6 ;  /* 0x0000710005067a24 */ /* 0x000fe400078e0206 */
[----:B-1----:R-:W-:Y:S01]  /*8200*/  IMAD.WIDE.U32 R2, R129, c[0x0][0x178], RZ ;  /* 0x00005e0081027a25 */ /* 0x002fe200078e00ff */
[----:B--2---:R-:W-:-:S03]  /*8210*/  SHF.R.S32.HI R8, RZ, 0x1f, R9 ;  /* 0x0000001fff087819 */ /* 0x004fc60000011409 */
[----:B------:R-:W-:Y:S02]  /*8220*/  IMAD.IADD R3, R3, 0x1, R0 ;  /* 0x0000000103037824 */ /* 0x000fe400078e0200 */
[----:B------:R-:W-:Y:S01]  /*8230*/  IMAD.MOV.U32 R0, RZ, RZ, R4 ;  /* 0x000000ffff007224 */ /* 0x000fe200078e0004 */
[----:B------:R-:W-:Y:S01]  /*8240*/  @P3 SHF.R.U32.HI R0, RZ, c[0x0][0x2cc], R7 ;  /* 0x0000b300ff003a19 */ /* 0x000fe20000011607 */
[C---:B------:R-:W-:Y:S01]  /*8250*/  IMAD.WIDE.U32 R2, R85.reuse, c[0x0][0x1b8], R2 ;  /* 0x00006e0055027a25 */ /* 0x040fe200078e0002 */
[----:B------:R-:W-:Y:S02]  /*8260*/  LEA.HI R8, R8, R9, RZ, 0x3 ;  /* 0x0000000908087211 */ /* 0x000fe400078f18ff */
[----:B------:R-:W-:Y:S01]  /*8270*/  SHF.R.S32.HI R7, RZ, 0x1f, R0 ;  /* 0x0000001fff077819 */ /* 0x000fe20000011400 */
[----:B------:R-:W-:Y:S01]  /*8280*/  IMAD R3, R85, c[0x0][0x1bc], R3 ;  /* 0x00006f0055037a24 */ /* 0x000fe200078e0203 */
[----:B------:R-:W-:Y:S02]  /*8290*/  SHF.R.S32.HI R8, RZ, 0x3, R8 ;  /* 0x00000003ff087819 */ /* 0x000fe40000011408 */
[----:B------:R-:W-:Y:S01]  /*82a0*/  ISETP.GE.AND P3, PT, R206, c[0x0][0x198], PT ;  /* 0x00006600ce007a0c */ /* 0x000fe20003f66270 */
[----:B------:R-:W-:Y:S01]  /*82b0*/  IMAD.WIDE.U32 R2, R5, c[0x0][0x1c0], R2 ;  /* 0x0000700005027a25 */ /* 0x000fe200078e0002 */
[----:B------:R-:W-:-:S03]  /*82c0*/  IADD3 R5, -R0, RZ, RZ ;  /* 0x000000ff00057210 */ /* 0x000fc60007ffe1ff */
[----:B------:R-:W-:Y:S02]  /*82d0*/  IMAD.IADD R3, R3, 0x1, R6 ;  /* 0x0000000103037824 */ /* 0x000fe400078e0206 */
        /* <DEDUP_REMOVED lines=10> */
[----:B------:R-:W-:-:S03]  /*8380*/  IMAD.IADD R4, R8, 0x1, R239 ;  /* 0x0000000108047824 */ /* 0x000fc600078e02ef */
[----:B------:R-:W-:-:S04]  /*8390*/  IADD3 R0, R3, R0, RZ ;  /* 0x0000000003007210 */ /* 0x000fc80007ffe0ff */
[----:B------:R-:W-:Y:S02]  /*83a0*/  LEA.HI.X R5, R2, c[0x0][0x164], R0, 0x1, P0 ;  /* 0x0000590002057a11 */ /* 0x000fe400000f0c00 */
[----:B------:R-:W-:Y:S01]  /*83b0*/  @!P1 MOV R12, R251 ;  /* 0x000000fb000c9202 */ /* 0x000fe20000000f00 */
[----:B------:R-:W-:Y:S05]  /*83c0*/  BRA.DIV ~URZ, `(.L_x_1312) ;  /* 0x00015e927f007947 */ /* 0x000fea000b800000 */
[----:B------:R1:W2:Y:S02]  /*83d0*/  SHFL.IDX PT, R6, R5, RZ, 0x181f ;  /* 0x00181fff05067589 */ /* 0x0002a400000e0000 */
.L_x_1461:
[----:B------:R-:W-:Y:S05]  /*83e0*/  BRA.DIV ~URZ, `(.L_x_1313) ;  /* 0x00015ee27f007947 */ /* 0x000fea000b800000 */
[----:B------:R3:W4:Y:S02]  /*83f0*/  SHFL.IDX PT, R0, R7, RZ, 0x181f ;  /* 0x00181fff07007589 */ /* 0x00072400000e0000 */
.L_x_1462:
        /* <DEDUP_REMOVED lines=16> */
.L_x_1315:
[----:B------:R-:W-:Y:S05]  /*8500*/  BSYNC B0 ;  /* 0x0000000000007941 */ /* 0x000fea0003800000 */
.L_x_1314:
[----:B------:R-:W-:Y:S05]  /*8510*/  BRA.DIV ~URZ, `(.L_x_1316) ;  /* 0x00015e127f007947 */ /* 0x000fea000b800000 */
[----:B--2---:R2:W1:Y:S04]  /*8520*/  SHFL.IDX PT, R6, R5, 0x1, 0x181f ;  /* 0x00381f0005067f89 */ /* 0x00446800000e0000 */
[----:B----4-:R2:W4:Y:S02]  /*8530*/  SHFL.IDX PT, R0, R7, 0x1, 0x181f ;  /* 0x00381f0007007f89 */ /* 0x01052400000e0000 */
.L_x_1463:
        /* <DEDUP_REMOVED lines=16> */
.L_x_1318:
[----:B------:R-:W-:Y:S05]  /*8640*/  BSYNC B0 ;  /* 0x0000000000007941 */ /* 0x000fea0003800000 */
.L_x_1317:
[----:B------:R-:W-:Y:S05]  /*8650*/  BRA.DIV ~URZ, `(.L_x_1319) ;  /* 0x00015d927f007947 */ /* 0x000fea000b800000 */
[----:B-1----:R1:W2:Y:S02]  /*8660*/  SHFL.IDX PT, R6, R5, 0x2, 0x181f ;  /* 0x00581f0005067f89 */ /* 0x0022a400000e0000 */
.L_x_1464:
[----:B------:R-:W-:Y:S05]  /*8670*/  BRA.DIV ~URZ, `(.L_x_1320) ;  /* 0x00015de27f007947 */ /* 0x000fea000b800000 */
[----:B----4-:R4:W1:Y:S02]  /*8680*/  SHFL.IDX PT, R0, R7, 0x2, 0x181f ;  /* 0x00581f0007007f89 */ /* 0x01086400000e0000 */
.L_x_1465:
        /* <DEDUP_REMOVED lines=16> */
.L_x_1322:
[----:B------:R-:W-:Y:S05]  /*8790*/  BSYNC B0 ;  /* 0x0000000000007941 */ /* 0x000fea0003800000 */
.L_x_1321:
[----:B------:R-:W-:Y:S05]  /*87a0*/  BRA.DIV ~URZ, `(.L_x_1323) ;  /* 0x00015d127f007947 */ /* 0x000fea000b800000 */
[----:B-12---:R-:W1:Y:S04]  /*87b0*/  SHFL.IDX PT, R5, R5, 0x3, 0x181f ;  /* 0x00781f0005057f89 */ /* 0x006e6800000e0000 */
[----:B------:R2:W3:Y:S02]  /*87c0*/  SHFL.IDX PT, R0, R7, 0x3, 0x181f ;  /* 0x00781f0007007f89 */ /* 0x0004e400000e0000 */
.L_x_1466:
[----:B------:R-:W-:Y:S01]  /*87d0*/  IADD3 R2, R4, 0x60, RZ ;  /* 0x0000006004027810 */ /* 0x000fe20007ffe0ff */
[----:B-----5:R-:W-:-:S03]  /*87e0*/  IMAD.WIDE.U32 R232, R12, c[0x0][0x2b0], RZ ;  /* 0x0000ac000ce87a25 */ /* 0x020fc600078e00ff */
[----:B------:R-:W-:-:S13]  /*87f0*/  ISETP.GE.AND P0, PT, R2, R36, PT ;  /* 0x000000240200720c */ /* 0x000fda0003f06270 */
[CC--:B---3--:R-:W-:Y:S02]  /*8800*/  @!P0 LEA R8, P1, R202.reuse, R0.reuse, 0x1 ;  /* 0x00000000ca088211 */ /* 0x0c8fe400078208ff */
[CC--:B------:R-:W-:Y:S02]  /*8810*/  @!P0 LEA R6, P2, R205.reuse, R0.reuse, 0x1 ;  /* 0x00000000cd068211 */ /* 0x0c0fe400078408ff */
[-C--:B-1----:R-:W-:Y:S02]  /*8820*/  @!P0 LEA.HI.X R9, R202, R5.reuse, R203, 0x1, P1 ;  /* 0x00000005ca098211 */ /* 0x082fe400008f0ccb */
[----:B------:R-:W-:Y:S02]  /*8830*/  @!P0 LEA R2, P1, R206, R0, 0x1 ;  /* 0x00000000ce028211 */ /* 0x000fe400078208ff */
[----:B------:R-:W-:Y:S01]  /*8840*/  SHF.R.S32.HI R0, RZ, 0x1f, R12 ;  /* 0x0000001fff007819 */ /* 0x000fe2000001140c */
[----:B------:R-:W-:Y:S01]  /*8850*/  @!PT LDS RZ, [RZ] ;  /* 0x00000000fffff984 */ /* 0x000fe20000000800 */
[----:B------:R-:W-:Y:S01]  /*8860*/  @!PT LDS RZ, [RZ] ;  /* 0x00000000fffff984 */ /* 0x000fe20000000800 */
[----:B------:R-:W-:Y:S01]  /*8870*/  @!PT LDS RZ, [RZ] ;  /* 0x00000000fffff984 */ /* 0x000fe20000000800 */
[----:B------:R1:W-:Y:S01]  /*8880*/  @!P0 LDGSTS.E.BYPASS.LTC128B.128 [R193+0xf100], [R8.64], !P5 ;  /* 0x0f10000008c18fae */ /* 0x0003e2000e901d48 */
[----:B--2-4-:R-:W-:-:S02]  /*8890*/  @!P0 LEA.HI.X R7, R205, R5, R219, 0x1, P2 ;  /* 0x00000005cd078211 */ /* 0x014fc400010f0cdb */
        /* <DEDUP_REMOVED lines=10> */
[----:B-1----:R-:W-:Y:S01]  /*8940*/  IMAD R2, R95, 0x40, R220 ;  /* 0x000000405f027824 */ /* 0x002fe200078e02dc */
[----:B------:R-:W-:Y:S01]  /*8950*/  LOP3.LUT R217, R217, 0xfffffffd, RZ, 0xc0, !PT ;  /* 0xfffffffdd9d97812 */ /* 0x000fe200078ec0ff */
[----:B------:R-:W-:Y:S01]  /*8960*/  IMAD.MOV.U32 R195, RZ, RZ, RZ ;  /* 0x000000ffffc37224 */ /* 0x000fe200078e00ff */
[----:B------:R-:W-:-:S02]  /*8970*/  ISETP.NE.AND P1, PT, R99, 0x1, PT ;  /* 0x000000016300780c */ /* 0x000fc40003f25270 */
[C---:B------:R-:W-:Y:S01]  /*8980*/  ISETP.GE.AND P0, PT, R2.reuse, R240, PT ;  /* 0x000000f00200720c */ /* 0x040fe20003f06270 */
[----:B------:R-:W-:-:S03]  /*8990*/  IMAD.IADD R2, R2, 0x1, R238 ;  /* 0x0000000102027824 */ /* 0x000fc600078e02ee */
[----:B------:R-:W-:Y:S01]  /*89a0*/  ISETP.GT.OR P0, PT, R220, 0x3f, P0 ;  /* 0x0000003fdc00780c */ /* 0x000fe20000704670 */
[----:B------:R-:W-:-:S06]  /*89b0*/  IMAD.MOV.U32 R0, RZ, RZ, R2 ;  /* 0x000000ffff007224 */ /* 0x000fcc00078e0002 */
[----:B------:R-:W-:Y:S01]  /*89c0*/  @P1 IMAD.HI.U32 R3, R2, c[0x0][0x2bc], RZ ;  /* 0x0000af0002031a27 */ /* 0x000fe200078e00ff */
[----:B------:R-:W-:-:S04]  /*89d0*/  @P1 LOP3.LUT R217, R217, 0x2, RZ, 0xfc, !PT ;  /* 0x00000002d9d91812 */ /* 0x000fc800078efcff */
[----:B------:R-:W-:-:S04]  /*89e0*/  @P1 SHF.R.U32.HI R0, RZ, c[0x0][0x2c0], R3 ;  /* 0x0000b000ff001a19 */ /* 0x000fc80000011603 */
[----:B------:R-:W-:-:S04]  /*89f0*/  @!P0 IADD3 R3, P1, R0, R232, RZ ;  /* 0x000000e800038210 */ /* 0x000fc80007f3e0ff */
[----:B------:R-:W-:Y:S02]  /*8a00*/  @!P0 LEA.HI.X.SX32 R5, R0, R237, 0x1, P1 ;  /* 0x000000ed00058211 */ /* 0x000fe400008f0eff */
[----:B------:R-:W-:-:S04]  /*8a10*/  @!P0 LEA R4, P1, R3, c[0x0][0x2a0], 0x2 ;  /* 0x0000a80003048a11 */ /* 0x000fc800078210ff */
[----:B------:R-:W-:-:S05]  /*8a20*/  @!P0 LEA.HI.X R5, R3, c[0x0][0x2a4], R5, 0x2, P1 ;  /* 0x0000a90003058a11 */ /* 0x000fca00008f1405 */
[----:B------:R-:W2:Y:S01]  /*8a30*/  @!P0 LDG.E R195, [R4.64] ;  /* 0x0000000804c38981 */ /* 0x000ea2000c1e1900 */
[----:B------:R-:W-:Y:S01]  /*8a40*/  IMAD.MOV R0, RZ, RZ, -R0 ;  /* 0x000000ffff007224 */ /* 0x000fe200078e0a00 */
[----:B------:R-:W-:Y:S01]  /*8a50*/  ISETP.GT.AND P6, PT, R220, 0x3f, PT ;  /* 0x0000003fdc00780c */ /* 0x000fe20003fc4270 */
[----:B------:R-:W-:Y:S01]  /*8a60*/  IMAD.WIDE.U32 R230, R85, c[0x0][0x1e8], RZ ;  /* 0x00007a0055e67a25 */ /* 0x000fe200078e00ff */
[----:B------:R-:W1:Y:S01]  /*8a70*/  S2R R11, SR_TID.X ;  /* 0x00000000000b7919 */ /* 0x000e620000002100 */
[----:B------:R-:W-:Y:S02]  /*8a80*/  LOP3.LUT R217, R217, 0xfffffffe, RZ, 0xc0, !PT ;  /* 0xfffffffed9d97812 */ /* 0x000fe400078ec0ff */
[----:B------:R-:W-:Y:S02]  /*8a90*/  IMAD R197, R0, c[0x0][0x2b8], R2 ;  /* 0x0000ae0000c57a24 */ /* 0x000fe400078e0202 */
[----:B------:R-:W-:Y:S02]  /*8aa0*/  IMAD R236, R85, c[0x0][0x1ec], R231 ;  /* 0x00007b0055ec7a24 */ /* 0x000fe400078e02e7 */
[----:B------:R-:W-:Y:S01]  /*8ab0*/  IMAD.WIDE.U32 R2, R197, c[0x0][0x1e0], RZ ;  /* 0x00007800c5027a25 */ /* 0x000fe200078e00ff */
[----:B------:R-:W-:-:S03]  /*8ac0*/  SHF.R.S32.HI R96, RZ, 0x1f, R197 ;  /* 0x0000001fff607819 */ /* 0x000fc600000114c5 */
[----:B------:R-:W-:Y:S01]  /*8ad0*/  IMAD R98, R95, -0x40, R240 ;  /* 0xffffffc05f627824 */ /* 0x000fe200078e02f0 */
[----:B------:R-:W-:Y:S01]  /*8ae0*/  @P6 LOP3.LUT R217, R217, 0x1, RZ, 0xfc, !PT ;  /* 0x00000001d9d96812 */ /* 0x000fe200078efcff */
[----:B------:R-:W-:-:S04]  /*8af0*/  IMAD R0, R96, c[0x0][0x1e0], RZ ;  /* 0x0000780060007a24 */ /* 0x000fc800078e02ff */
[----:B------:R-:W-:-:S04]  /*8b00*/  IMAD R0, R197, c[0x0][0x1e4], R0 ;  /* 0x00007900c5007a24 */ /* 0x000fc800078e0200 */
[----:B------:R-:W-:Y:S01]  /*8b10*/  IMAD.IADD R3, R3, 0x1, R0 ;  /* 0x0000000103037824 */ /* 0x000fe200078e0200 */
[----:B-1----:R-:W-:-:S04]  /*8b20*/  SHF.R.S32.HI R10, RZ, 0x1f, R11 ;  /* 0x0000001fff0a7819 */ /* 0x002fc8000001140b */
[----:B------:R-:W-:-:S04]  /*8b30*/  LEA.HI R10, R10, R11, RZ, 0x3 ;  /* 0x0000000b0a0a7211 */ /* 0x000fc800078f18ff */
[----:B------:R-:W-:-:S05]  /*8b40*/  SHF.R.S32.HI R10, RZ, 0x3, R10 ;  /* 0x00000003ff0a7819 */ /* 0x000fca000001140a */
[----:B------:R-:W-:-:S05]  /*8b50*/  IMAD.IADD R76, R98, 0x1, -R10 ;  /* 0x00000001624c7824 */ /* 0x000fca00078e0a0a */
[----:B------:R-:W-:-:S13]  /*8b60*/  ISETP.GE.AND P1, PT, R76, 0x1, PT ;  /* 0x000000014c00780c */ /* 0x000fda0003f26270 */
        /* <DEDUP_REMOVED lines=14> */
[----:B-1----:R-:W-:-:S02]  /*8c50*/  @P1 LEA R6, P0, R202, R3, 0x1 ;  /* 0x00000003ca061211 */ /* 0x002fc400078008ff */
[C---:B------:R-:W-:Y:S02]  /*8c60*/  @P1 LEA R8, P3, R205.reuse, R3, 0x1 ;  /* 0x00000003cd081211 */ /* 0x040fe400078608ff */
[-C--:B--2---:R-:W-:Y:S02]  /*8c70*/  @P1 LEA.HI.X R7, R202, R4.reuse, R203, 0x1, P0 ;  /* 0x00000004ca071211 */ /* 0x084fe400000f0ccb */
[----:B------:R-:W-:Y:S02]  /*8c80*/  ISETP.GE.AND P0, PT, R76, 0x21, PT ;  /* 0x000000214c00780c */ /* 0x000fe40003f06270 */
[----:B------:R-:W-:Y:S01]  /*8c90*/  @P1 LEA.HI.X R9, R205, R4, R219, 0x1, P3 ;  /* 0x00000004cd091211 */ /* 0x000fe200018f0cdb */
[----:B------:R1:W-:Y:S01]  /*8ca0*/  @P1 LDGSTS.E.BYPASS.LTC128B.128 [R193+0x6100], [R6.64], !P2 ;  /* 0x0610000006c11fae */ /* 0x0003e2000d101d48 */
[----:B------:R-:W-:-:S03]  /*8cb0*/  @P1 ISETP.GE.AND P2, PT, R206, c[0x0][0x1d4], PT ;  /* 0x00007500ce001a0c */ /* 0x000fc60003f46270 */
[----:B------:R3:W-:Y:S06]  /*8cc0*/  @P1 LDGSTS.E.BYPASS.LTC128B.128 [R193+0x8100], [R8.64], !P4 ;  /* 0x0810000008c11fae */ /* 0x0007ec000e101d48 */
[----:B------:R-:W-:Y:S02]  /*8cd0*/  @P0 ISETP.GE.AND P4, PT, R202, c[0x0][0x1d4], PT ;  /* 0x00007500ca000a0c */ /* 0x000fe40003f86270 */
[----:B-1----:R-:W-:-:S04]  /*8ce0*/  @P1 LEA R6, P3, R206, R3, 0x1 ;  /* 0x00000003ce061211 */ /* 0x002fc800078608ff */
[----:B------:R-:W-:Y:S02]  /*8cf0*/  @P1 LEA.HI.X R7, R206, R4, R218, 0x1, P3 ;  /* 0x00000004ce071211 */ /* 0x000fe400018f0cda */
[----:B------:R-:W-:Y:S02]  /*8d00*/  @P0 ISETP.GE.AND P3, PT, R205, c[0x0][0x1d4], PT ;  /* 0x00007500cd000a0c */ /* 0x000fe40003f66270 */
[----:B---3--:R-:W-:Y:S01]  /*8d10*/  @P0 LEA R8, P5, R202, R0, 0x1 ;  /* 0x00000000ca080211 */ /* 0x008fe200078a08ff */
[----:B------:R1:W-:Y:S01]  /*8d20*/  @P1 LDGSTS.E.BYPASS.LTC128B.128 [R193+0xa100], [R6.64], !P2 ;  /* 0x0a10000006c11fae */ /* 0x0003e2000d101d48 */
[----:B------:R-:W-:Y:S02]  /*8d30*/  @P0 ISETP.GE.AND P2, PT, R206, c[0x0][0x1d4], PT ;  /* 0x00007500ce000a0c */ /* 0x000fe40003f46270 */
[----:B----4-:R-:W-:-:S05]  /*8d40*/  @P0 LEA.HI.X R9, R202, R2, R203, 0x1, P5 ;  /* 0x00000002ca090211 */ /* 0x010fca00028f0ccb */
        /* <DEDUP_REMOVED lines=12> */
.L_x_1324:
        /* <DEDUP_REMOVED lines=9> */
[C---:B------:R-:W-:Y:S01]  /*8ea0*/  IMAD R6, R128.reuse, c[0x0][0x294], R0 ;  /* 0x0000a50080067a24 */ /* 0x040fe200078e0200 */
        /* <DEDUP_REMOVED lines=52> */
[----:B------:R-:W-:-:S11]  /*91f0*/  ISETP.GE.AND P2, PT, R142, c[0x0][0x27c], PT ;  /* 0x00009f008e007a0c */ /* 0x000fd60003f46270 */
[C---:B------:R-:W-:Y:S01]  /*9200*/  @!P0 IMAD.SHL.U32 R0, R145.reuse, 0x2, RZ ;  /* 0x0000000291008824 */ /* 0x040fe200078e00ff */
[----:B-----5:R-:W-:Y:S01]  /*9210*/  @!P0 SHF.L.U64.HI R8, R145, 0x1, R82 ;  /* 0x0000000191088819 */ /* 0x020fe20000010252 */
[----:B------:R-:W-:Y:S01]  /*9220*/  CS2R R24, SRZ ;  /* 0x0000000000187805 */ /* 0x000fe2000001ff00 */
[----:B------:R-:W-:Y:S02]  /*9230*/  @!P2 IMAD.SHL.U32 R12, R142, 0x2, RZ ;  /* 0x000000028e0ca824 */ /* 0x000fe400078e00ff */
[-C--:B---3--:R-:W-:Y:S02]  /*9240*/  @!P0 IADD3 R6, P3, R4, R0.reuse, RZ ;  /* 0x0000000004068210 */ /* 0x088fe40007f7e0ff */
[----:B------:R-:W-:-:S03]  /*9250*/  @!P0 IADD3 R10, P1, R2, R0, RZ ;  /* 0x00000000020a8210 */ /* 0x000fc60007f3e0ff */
[--C-:B----4-:R-:W-:Y:S01]  /*9260*/  @!P0 IMAD.X R7, R5, 0x1, R8.reuse, P3 ;  /* 0x0000000105078824 */ /* 0x110fe200018e0608 */
[----:B------:R-:W-:Y:S01]  /*9270*/  ISETP.GE.AND P3, PT, R144, c[0x0][0x27c], PT ;  /* 0x00009f0090007a0c */ /* 0x000fe20003f66270 */
[----:B-1----:R-:W-:Y:S01]  /*9280*/  @!P0 IMAD.X R11, R3, 0x1, R8, P1 ;  /* 0x00000001030b8824 */ /* 0x002fe200008e0608 */
[----:B------:R-:W-:Y:S02]  /*9290*/  ISETP.GE.AND P1, PT, R107, c[0x0][0x27c], PT ;  /* 0x00009f006b007a0c */ /* 0x000fe40003f26270 */
[----:B------:R1:W5:Y:S01]  /*92a0*/  @!P0 LD.E.64 R26, [R6.64] ;  /* 0x00000008061a8980 */ /* 0x000362000c101b00 */
[----:B------:R-:W-:Y:S02]  /*92b0*/  @!P2 SHF.L.U64.HI R0, R142, 0x1, R81 ;  /* 0x000000018e00a819 */ /* 0x000fe40000010251 */
[----:B------:R-:W-:Y:S01]  /*92c0*/  @!P2 IADD3 R8, P4, R4, R12, RZ ;  /* 0x0000000c0408a210 */ /* 0x000fe20007f9e0ff */
[----:B------:R2:W5:Y:S01]  /*92d0*/  @!P0 LD.E.64 R24, [R10.64] ;  /* 0x000000080a188980 */ /* 0x000562000c101b00 */
[----:B------:R-:W-:Y:S01]  /*92e0*/  CS2R R30, SRZ ;  /* 0x00000000001e7805 */ /* 0x000fe2000001ff00 */
[----:B------:R-:W-:-:S02]  /*92f0*/  CS2R R28, SRZ ;  /* 0x00000000001c7805 */ /* 0x000fc4000001ff00 */
[----:B------:R-:W-:-:S05]  /*9300*/  @!P2 IMAD.X R9, R5, 0x1, R0, P4 ;  /* 0x000000010509a824 */ /* 0x000fca00020e0600 */
[----:B------:R3:W5:Y:S01]  /*9310*/  @!P2 LD.E.64 R28, [R8.64] ;  /* 0x00000008081ca980 */ /* 0x000762000c101b00 */
[----:B-1----:R-:W-:-:S05]  /*9320*/  @!P2 IADD3 R6, P0, R2, R12, RZ ;  /* 0x0000000c0206a210 */ /* 0x002fca0007f1e0ff */
[----:B------:R-:W-:Y:S02]  /*9330*/  @!P2 IMAD.X R7, R3, 0x1, R0, P0 ;  /* 0x000000010307a824 */ /* 0x000fe400000e0600 */
[----:B------:R-:W-:-:S03]  /*9340*/  @!P3 IMAD.SHL.U32 R0, R144, 0x2, RZ ;  /* 0x000000029000b824 */ /* 0x000fc600078e00ff */
[----:B------:R1:W5:Y:S02]  /*9350*/  @!P2 LD.E.64 R30, [R6.64] ;  /* 0x00000008061ea980 */ /* 0x000364000c101b00 */
[-C--:B------:R-:W-:Y:S02]  /*9360*/  @!P3 IADD3 R16, P0, R4, R0.reuse, RZ ;  /* 0x000000000410b210 */ /* 0x080fe40007f1e0ff */
[C---:B---3--:R-:W-:Y:S02]  /*9370*/  @!P1 SHF.L.U64.HI R8, R107.reuse, 0x1, R79 ;  /* 0x000000016b089819 */ /* 0x048fe4000001024f */
[----:B------:R-:W-:Y:S02]  /*9380*/  @!P3 IADD3 R14, P2, R2, R0, RZ ;  /* 0x00000000020eb210 */ /* 0x000fe40007f5e0ff */
[----:B-1----:R-:W-:Y:S01]  /*9390*/  @!P3 SHF.L.U64.HI R6, R144, 0x1, R80 ;  /* 0x000000019006b819 */ /* 0x002fe20000010250 */
[----:B------:R-:W-:-:S04]  /*93a0*/  @!P1 IMAD.SHL.U32 R7, R107, 0x2, RZ ;  /* 0x000000026b079824 */ /* 0x000fc800078e00ff */
[----:B------:R-:W-:Y:S01]  /*93b0*/  @!P3 IMAD.X R17, R5, 0x1, R6, P0 ;  /* 0x000000010511b824 */ /* 0x000fe200000e0606 */
[----:B------:R-:W-:-:S05]  /*93c0*/  @!P1 IADD3 R12, P0, R4, R7, RZ ;  /* 0x00000007040c9210 */ /* 0x000fca0007f1e0ff */
[----:B------:R-:W-:Y:S01]  /*93d0*/  @!P1 IMAD.X R13, R5, 0x1, R8, P0 ;  /* 0x00000001050d9824 */ /* 0x000fe200000e0608 */
[----:B--2---:R-:W-:Y:S01]  /*93e0*/  @!P1 IADD3 R10, P0, R2, R7, RZ ;  /* 0x00000007020a9210 */ /* 0x004fe20007f1e0ff */
[----:B------:R-:W-:Y:S01]  /*93f0*/  @!P3 IMAD.X R15, R3, 0x1, R6, P2 ;  /* 0x00000001030fb824 */ /* 0x000fe200010e0606 */
[----:B------:R-:W-:-:S03]  /*9400*/  ISETP.GE.AND P2, PT, R140, c[0x0][0x27c], PT ;  /* 0x00009f008c007a0c */ /* 0x000fc60003f46270 */
[----:B------:R-:W-:Y:S01]  /*9410*/  @!P1 IMAD.X R11, R3, 0x1, R8, P0 ;  /* 0x00000001030b9824 */ /* 0x000fe200000e0608 */
[----:B------:R-:W-:Y:S01]  /*9420*/  ISETP.GE.AND P0, PT, R143, c[0x0][0x27c], PT ;  /* 0x00009f008f007a0c */ /* 0x000fe20003f06270 */
[----:B------:R-:W-:Y:S01]  /*9430*/  CS2R R8, SRZ ;  /* 0x0000000000087805 */ /* 0x000fe2000001ff00 */
[----:B------:R-:W-:-:S07]  /*9440*/  CS2R R6, SRZ ;  /* 0x0000000000067805 */ /* 0x000fce000001ff00 */
[----:B------:R-:W-:-:S04]  /*9450*/  @!P2 IMAD.WIDE R22, R140, 0x2, R4 ;  /* 0x000000028c16a825 */ /* 0x000fc800078e0204 */
[----:B------:R-:W-:Y:S01]  /*9460*/  @!P2 IMAD.WIDE R20, R140, 0x2, R2 ;  /* 0x000000028c14a825 */ /* 0x000fe200078e0202 */
[----:B------:R1:W5:Y:S03]  /*9470*/  @!P2 LD.E.64 R8, [R22.64] ;  /* 0x000000081608a980 */ /* 0x000366000c101b00 */
[C---:B------:R-:W-:Y:S01]  /*9480*/  @!P0 IMAD.SHL.U32 R0, R143.reuse, 0x2, RZ ;  /* 0x000000028f008824 */ /* 0x040fe200078e00ff */
[----:B------:R2:W5:Y:S01]  /*9490*/  @!P2 LD.E.64 R6, [R20.64] ;  /* 0x000000081406a980 */ /* 0x000562000c101b00 */
[----:B------:R-:W-:-:S03]  /*94a0*/  @!P0 SHF.L.U64.HI R19, R143, 0x1, R74 ;  /* 0x000000018f138819 */ /* 0x000fc6000001024a */
[----:B------:R-:W-:-:S05]  /*94b0*/  @!P0 IADD3 R4, P2, R4, R0, RZ ;  /* 0x0000000004048210 */ /* 0x000fca0007f5e0ff */
[--C-:B------:R-:W-:Y:S01]  /*94c0*/  @!P0 IMAD.X R5, R5, 0x1, R19.reuse, P2 ;  /* 0x0000000105058824 */ /* 0x100fe200010e0613 */
[----:B------:R-:W-:Y:S01]  /*94d0*/  @!P0 IADD3 R2, P2, R2, R0, RZ ;  /* 0x0000000002028210 */ /* 0x000fe20007f5e0ff */
[----:B------:R-:W-:Y:S01]  /*94e0*/  CS2R R32, SRZ ;  /* 0x0000000000207805 */ /* 0x000fe2000001ff00 */
[----:B------:R-:W-:Y:S01]  /*94f0*/  CS2R R38, SRZ ;  /* 0x0000000000267805 */ /* 0x000fe2000001ff00 */
[----:B------:R-:W-:Y:S01]  /*9500*/  CS2R R40, SRZ ;  /* 0x0000000000287805 */ /* 0x000fe2000001ff00 */
[----:B------:R-:W-:Y:S01]  /*9510*/  CS2R R44, SRZ ;  /* 0x00000000002c7805 */ /* 0x000fe2000001ff00 */
[----:B------:R-:W-:Y:S01]  /*9520*/  CS2R R46, SRZ ;  /* 0x00000000002e7805 */ /* 0x000fe2000001ff00 */
[----:B------:R-:W-:Y:S01]  /*9530*/  @!P0 IMAD.X R3, R3, 0x1, R19, P2 ;  /* 0x0000000103038824 */ /* 0x000fe200010e0613 */
[----:B------:R2:W5:Y:S01]  /*9540*/  @!P3 LD.E.64 R32, [R14.64] ;  /* 0x000000080e20b980 */ /* 0x000562000c101b00 */
[----:B-1----:R-:W-:-:S03]  /*9550*/  CS2R R22, SRZ ;  /* 0x0000000000167805 */ /* 0x002fc6000001ff00 */
[----:B------:R2:W5:Y:S04]  /*9560*/  @!P1 LD.E.64 R38, [R12.64] ;  /* 0x000000080c269980 */ /* 0x000568000c101b00 */
[----:B------:R2:W5:Y:S04]  /*9570*/  @!P1 LD.E.64 R40, [R10.64] ;  /* 0x000000080a289980 */ /* 0x000568000c101b00 */
[----:B------:R2:W5:Y:S04]  /*9580*/  @!P3 LD.E.64 R22, [R16.64] ;  /* 0x000000081016b980 */ /* 0x000568000c101b00 */
[----:B------:R2:W5:Y:S04]  /*9590*/  @!P0 LD.E.64 R44, [R4.64] ;  /* 0x00000008042c8980 */ /* 0x000568000c101b00 */
[----:B------:R2:W5:Y:S02]  /*95a0*/  @!P0 LD.E.64 R46, [R2.64] ;  /* 0x00000008022e8980 */ /* 0x000564000c101b00 */
.L_x_1328:
[----:B--2---:R-:W-:Y:S05]  /*95b0*/  BSYNC B0 ;  /* 0x0000000000007941 */ /* 0x004fea0003800000 */
.L_x_1327:
[----:B------:R-:W-:Y:S01]  /*95c0*/  IADD3 R0, R18, 0x40, RZ ;  /* 0x0000004012007810 */ /* 0x000fe20007ffe0ff */
[----:B-----5:R-:W-:Y:S01]  /*95d0*/  IMAD.MOV.U32 R2, RZ, RZ, R38 ;  /* 0x000000ffff027224 */ /* 0x020fe200078e0026 */
[----:B------:R-:W-:Y:S01]  /*95e0*/  MOV R11, R25 ;  /* 0x00000019000b7202 */ /* 0x000fe20000000f00 */
[----:B-1----:R-:W-:Y:S01]  /*95f0*/  IMAD.MOV.U32 R3, RZ, RZ, R45 ;  /* 0x000000ffff037224 */ /* 0x002fe200078e002d */
[----:B------:R-:W-:Y:S01]  /*9600*/  ISETP.GE.AND P0, PT, R0, R36, PT ;  /* 0x000000240000720c */ /* 0x000fe20003f06270 */
[----:B------:R-:W-:Y:S01]  /*9610*/  IMAD.MOV.U32 R0, RZ, RZ, R39 ;  /* 0x000000ffff007224 */ /* 0x000fe200078e0027 */
[----:B------:R-:W-:Y:S01]  /*9620*/  PRMT R72, R72, 0x5410, R2 ;  /* 0x0000541048487816 */ /* 0x000fe20000000002 */
        /* <DEDUP_REMOVED lines=13> */
[----:B------:R-:W-:Y:S01]  /*9700*/  MOV R3, R27 ;  /* 0x0000001b00037202 */ /* 0x000fe20000000f00 */
[----:B------:R-:W-:Y:S01]  /*9710*/  IMAD.MOV.U32 R4, RZ, RZ, R26 ;  /* 0x000000ffff047224 */ /* 0x000fe200078e001a */
[----:B----4-:R-:W1:Y:S01]  /*9720*/  SHFL.IDX PT, R5, R35, 0x1, 0x1c1f ;  /* 0x003c1f0023057f89 */ /* 0x010e6200000e0000 */
        /* <DEDUP_REMOVED lines=26> */
[----:B------:R-:W-:Y:S01]  /*98d0*/  CS2R R18, SRZ ;  /* 0x0000000000127805 */ /* 0x000fe2000001ff00 */
[----:B------:R-:W-:Y:S01]  /*98e0*/  CS2R R54, SRZ ;  /* 0x0000000000367805 */ /* 0x000fe2000001ff00 */
[----:B------:R-:W-:Y:S01]  /*98f0*/  CS2R R48, SRZ ;  /* 0x0000000000307805 */ /* 0x000fe2000001ff00 */
[----:B------:R1:W3:Y:S01]  /*9900*/  SHFL.IDX PT, R3, R34, 0x1, 0x1c1f ;  /* 0x003c1f0022037f89 */ /* 0x0002e200000e0000 */
[----:B--2---:R-:W-:Y:S01]  /*9910*/  CS2R R42, SRZ ;  /* 0x00000000002a7805 */ /* 0x004fe2000001ff00 */
[----:B----4-:R-:W-:Y:S01]  /*9920*/  PRMT R37, R10, 0x5410, R0 ;  /* 0x000054100a257816 */ /* 0x010fe20000000000 */
[----:B-1----:R-:W-:Y:S01]  /*9930*/  CS2R R34, SRZ ;  /* 0x0000000000227805 */ /* 0x002fe2000001ff00 */
[----:B------:R-:W-:Y:S05]  /*9940*/  @P0 BRA `(.L_x_1330) ;  /* 0x000003e000000947 */ /* 0x000fea0003800000 */
[----:B---3--:R-:W-:Y:S01]  /*9950*/  ISETP.GE.AND P0, PT, R145, c[0x0][0x27c], PT ;  /* 0x00009f0091007a0c */ /* 0x008fe20003f06270 */
[----:B------:R-:W-:Y:S01]  /*9960*/  CS2R R50, SRZ ;  /* 0x0000000000327805 */ /* 0x000fe2000001ff00 */
[----:B------:R-:W-:-:S11]  /*9970*/  ISETP.GE.AND P2, PT, R142, c[0x0][0x27c], PT ;  /* 0x00009f008e007a0c */ /* 0x000fd60003f46270 */
[C---:B------:R-:W-:Y:S01]  /*9980*/  @!P0 IMAD.SHL.U32 R0, R145.reuse, 0x2, RZ ;  /* 0x0000000291008824 */ /* 0x040fe200078e00ff */
[----:B------:R-:W-:Y:S01]  /*9990*/  @!P0 SHF.L.U64.HI R12, R145, 0x1, R82 ;  /* 0x00000001910c8819 */ /* 0x000fe20000010252 */
[----:B------:R-:W-:Y:S01]  /*99a0*/  CS2R R48, SRZ ;  /* 0x0000000000307805 */ /* 0x000fe2000001ff00 */
[----:B------:R-:W-:Y:S02]  /*99b0*/  @!P2 IMAD.SHL.U32 R16, R142, 0x2, RZ ;  /* 0x000000028e10a824 */ /* 0x000fe400078e00ff */
[-C--:B------:R-:W-:Y:S02]  /*99c0*/  @!P0 IADD3 R10, P3, R4, R0.reuse, RZ ;  /* 0x00000000040a8210 */ /* 0x080fe40007f7e0ff */
[----:B------:R-:W-:-:S03]  /*99d0*/  @!P0 IADD3 R14, P1, R2, R0, RZ ;  /* 0x00000000020e8210 */ /* 0x000fc60007f3e0ff */
[--C-:B------:R-:W-:Y:S01]  /*99e0*/  @!P0 IMAD.X R11, R5, 0x1, R12.reuse, P3 ;  /* 0x00000001050b8824 */ /* 0x100fe200018e060c */
[----:B------:R-:W-:Y:S01]  /*99f0*/  ISETP.GE.AND P3, PT, R144, c[0x0][0x27c], PT ;  /* 0x00009f0090007a0c */ /* 0x000fe20003f66270 */
[----:B------:R-:W-:Y:S01]  /*9a00*/  @!P0 IMAD.X R15, R3, 0x1, R12, P1 ;  /* 0x00000001030f8824 */ /* 0x000fe200008e060c */
[----:B------:R-:W-:Y:S02]  /*9a10*/  ISETP.GE.AND P1, PT, R107, c[0x0][0x27c], PT ;  /* 0x00009f006b007a0c */ /* 0x000fe40003f26270 */
[----:B------:R1:W5:Y:S01]  /*9a20*/  @!P0 LD.E.64 R50, [R10.64] ;  /* 0x000000080a328980 */ /* 0x000362000c101b00 */
[----:B------:R-:W-:Y:S02]  /*9a30*/  @!P2 SHF.L.U64.HI R0, R142, 0x1, R81 ;  /* 0x000000018e00a819 */ /* 0x000fe40000010251 */
[----:B------:R-:W-:Y:S01]  /*9a40*/  @!P2 IADD3 R12, P4, R4, R16, RZ ;  /* 0x00000010040ca210 */ /* 0x000fe20007f9e0ff */
[----:B------:R2:W5:Y:S01]  /*9a50*/  @!P0 LD.E.64 R48, [R14.64] ;  /* 0x000000080e308980 */ /* 0x000562000c101b00 */
[----:B------:R-:W-:Y:S01]  /*9a60*/  CS2R R54, SRZ ;  /* 0x0000000000367805 */ /* 0x000fe2000001ff00 */
[----:B------:R-:W-:-:S02]  /*9a70*/  CS2R R52, SRZ ;  /* 0x0000000000347805 */ /* 0x000fc4000001ff00 */
[----:B------:R-:W-:-:S03]  /*9a80*/  @!P2 IMAD.X R13, R5, 0x1, R0, P4 ;  /* 0x00000001050da824 */ /* 0x000fc600020e0600 */
[----:B------:R-:W-:Y:S02]  /*9a90*/  @!P1 SHF.L.U64.HI R18, R107, 0x1, R79 ;  /* 0x000000016b129819 */ /* 0x000fe4000001024f */
[----:B------:R3:W5:Y:S01]  /*9aa0*/  @!P2 LD.E.64 R52, [R12.64] ;  /* 0x000000080c34a980 */ /* 0x000762000c101b00 */
[----:B-1----:R-:W-:-:S05]  /*9ab0*/  @!P2 IADD3 R10, P0, R2, R16, RZ ;  /* 0x00000010020aa210 */ /* 0x002fca0007f1e0ff */
[----:B------:R-:W-:Y:S02]  /*9ac0*/  @!P2 IMAD.X R11, R3, 0x1, R0, P0 ;  /* 0x00000001030ba824 */ /* 0x000fe400000e0600 */
[----:B------:R-:W-:-:S03]  /*9ad0*/  @!P3 IMAD.SHL.U32 R0, R144, 0x2, RZ ;  /* 0x000000029000b824 */ /* 0x000fc600078e00ff */
[----:B------:R1:W5:Y:S02]  /*9ae0*/  @!P2 LD.E.64 R54, [R10.64] ;  /* 0x000000080a36a980 */ /* 0x000364000c101b00 */
[-C--:B------:R-:W-:Y:S02]  /*9af0*/  @!P3 IADD3 R16, P0, R4, R0.reuse, RZ ;  /* 0x000000000410b210 */ /* 0x080fe40007f1e0ff */
[----:B--2---:R-:W-:Y:S02]  /*9b00*/  @!P3 IADD3 R14, P2, R2, R0, RZ ;  /* 0x00000000020eb210 */ /* 0x004fe40007f5e0ff */
[----:B-1----:R-:W-:Y:S01]  /*9b10*/  @!P3 SHF.L.U64.HI R11, R144, 0x1, R80 ;  /* 0x00000001900bb819 */ /* 0x002fe20000010250 */
[----:B------:R-:W-:-:S04]  /*9b20*/  @!P1 IMAD.SHL.U32 R10, R107, 0x2, RZ ;  /* 0x000000026b0a9824 */ /* 0x000fc800078e00ff */
[----:B------:R-:W-:Y:S01]  /*9b30*/  @!P3 IMAD.X R17, R5, 0x1, R11, P0 ;  /* 0x000000010511b824 */ /* 0x000fe200000e060b */
[----:B---3--:R-:W-:-:S05]  /*9b40*/  @!P1 IADD3 R12, P0, R4, R10, RZ ;  /* 0x0000000a040c9210 */ /* 0x008fca0007f1e0ff */
[----:B------:R-:W-:Y:S01]  /*9b50*/  @!P1 IMAD.X R13, R5, 0x1, R18, P0 ;  /* 0x00000001050d9824 */ /* 0x000fe200000e0612 */
[----:B------:R-:W-:Y:S01]  /*9b60*/  @!P1 IADD3 R10, P0, R2, R10, RZ ;  /* 0x0000000a020a9210 */ /* 0x000fe20007f1e0ff */
        /* <DEDUP_REMOVED lines=20> */
[----:B------:R-:W-:Y:S01]  /*9cb0*/  @!P0 IADD3 R2, P2, R2, R0, RZ ;  /* 0x0000000002028210 */ /* 0x000fe20007f5e0ff */
[----:B-1----:R-:W-:-:S03]  /*9cc0*/  CS2R R20, SRZ ;  /* 0x0000000000147805 */ /* 0x002fc6000001ff00 */
[----:B------:R3:W5:Y:S01]  /*9cd0*/  @!P0 LD.E.64 R62, [R4.64] ;  /* 0x00000008043e8980 */ /* 0x000762000c101b00 */
[----:B------:R-:W-:Y:S02]  /*9ce0*/  @!P0 IMAD.X R3, R3, 0x1, R18, P2 ;  /* 0x0000000103038824 */ /* 0x000fe400010e0612 */
[----:B------:R-:W-:Y:S01]  /*9cf0*/  CS2R R18, SRZ ;  /* 0x0000000000127805 */ /* 0x000fe2000001ff00 */
[----:B------:R3:W5:Y:S04]  /*9d00*/  @!P3 LD.E.64 R20, [R16.64] ;  /* 0x000000081014b980 */ /* 0x000768000c101b00 */
[----:B------:R3:W5:Y:S04]  /*9d10*/  @!P0 LD.E.64 R60, [R2.64] ;  /* 0x00000008023c8980 */ /* 0x000768000c101b00 */
[----:B------:R3:W5:Y:S02]  /*9d20*/  @!P3 LD.E.64 R18, [R14.64] ;  /* 0x000000080e12b980 */ /* 0x000764000c101b00 */
.L_x_1330:
[----:B---3--:R-:W-:Y:S05]  /*9d30*/  BSYNC B0 ;  /* 0x0000000000007941 */ /* 0x008fea0003800000 */
.L_x_1329:
[----:B-----5:R-:W-:Y:S01]  /*9d40*/  IMAD.MOV.U32 R2, RZ, RZ, R56 ;  /* 0x000000ffff027224 */ /* 0x020fe200078e0038 */
[----:B------:R-:W-:-:S04]  /*9d50*/  DEPBAR.LE SB0, 0x1 ;  /* 0x000080400000791a */ /* 0x000fc80000000000 */
        /* <DEDUP_REMOVED lines=9> */
[----:B------:R-:W-:-:S02]  /*9df0*/  MOV R4, R20 ;  /* 0x0000001400047202 */ /* 0x000fc40000000f00 */
        /* <DEDUP_REMOVED lines=10> */
[----:B------:R-:W-:Y:S01]  /*9ea0*/  IMAD.IADD R3, R36, 0x1, -R239 ;  /* 0x0000000124037824 */ /* 0x000fe200078e0aef */
[----:B------:R-:W-:Y:S01]  /*9eb0*/  PRMT R87, R2, 0x5410, R0 ;  /* 0x0000541002577816 */ /* 0x000fe20000000000 */
[----:B------:R-:W-:Y:S02]  /*9ec0*/  IMAD.MOV.U32 R2, RZ, RZ, R58 ;  /* 0x000000ffff027224 */ /* 0x000fe400078e003a */
[----:B------:R-:W-:Y:S01]  /*9ed0*/  IMAD.MOV.U32 R0, RZ, RZ, R59 ;  /* 0x000000ffff007224 */ /* 0x000fe200078e003b */
[----:B------:R-:W-:-:S04]  /*9ee0*/  IMNMX R36, R3, 0x80, PT ;  /* 0x0000008003247817 */ /* 0x000fc80003800200 */
[----:B------:R-:W-:Y:S01]  /*9ef0*/  PRMT R84, R2, 0x5410, R0 ;  /* 0x0000541002547816 */ /* 0x000fe20000000000 */
[----:B------:R-:W-:Y:S01]  /*9f00*/  IMAD.MOV.U32 R0, RZ, RZ, R19 ;  /* 0x000000ffff007224 */ /* 0x000fe200078e0013 */
[----:B------:R-:W-:Y:S01]  /*9f10*/  MOV R2, R18 ;  /* 0x0000001200027202 */ /* 0x000fe20000000f00 */
[----:B------:R-:W-:Y:S01]  /*9f20*/  BAR.SYNC.DEFER_BLOCKING 0x0 ;  /* 0x0000000000007b1d */ /* 0x000fe20000010000 */
[----:B------:R-:W-:Y:S02]  /*9f30*/  ISETP.GE.AND P0, PT, R215, R36, PT ;  /* 0x00000024d700720c */ /* 0x000fe40003f06270 */
[----:B------:R-:W-:Y:S01]  /*9f40*/  PRMT R82, R2, 0x5410, R0 ;  /* 0x0000541002527816 */ /* 0x000fe20000000000 */
[----:B------:R-:W-:Y:S01]  /*9f50*/  IMAD.MOV.U32 R2, RZ, RZ, R54 ;  /* 0x000000ffff027224 */ /* 0x000fe200078e0036 */
[----:B------:R-:W-:-:S04]  /*9f60*/  MOV R0, R55 ;  /* 0x0000003700007202 */ /* 0x000fc80000000f00 */
[----:B------:R-:W-:Y:S01]  /*9f70*/  PRMT R80, R2, 0x5410, R0 ;  /* 0x0000541002507816 */ /* 0x000fe20000000000 */
[----:B------:R-:W-:Y:S02]  /*9f80*/  IMAD.MOV.U32 R0, RZ, RZ, R49 ;  /* 0x000000ffff007224 */ /* 0x000fe400078e0031 */
[----:B------:R-:W-:-:S03]  /*9f90*/  IMAD.MOV.U32 R2, RZ, RZ, R48 ;  /* 0x000000ffff027224 */ /* 0x000fc600078e0030 */
[----:B------:R-:W-:Y:S01]  /*9fa0*/  PRMT R78, R0, 0x7610, R78 ;  /* 0x00007610004e7816 */ /* 0x000fe2000000004e */
[----:B------:R-:W-:Y:S01]  /*9fb0*/  IMAD.MOV.U32 R0, RZ, RZ, R43 ;  /* 0x000000ffff007224 */ /* 0x000fe200078e002b */
[----:B------:R-:W-:Y:S02]  /*9fc0*/  PRMT R77, R2, 0x7610, R77 ;  /* 0x00007610024d7816 */ /* 0x000fe4000000004d */
[----:B------:R-:W-:Y:S02]  /*9fd0*/  MOV R2, R42 ;  /* 0x0000002a00027202 */ /* 0x000fe40000000f00 */
[----:B------:R-:W-:Y:S02]  /*9fe0*/  PRMT R73, R0, 0x7610, R73 ;  /* 0x0000761000497816 */ /* 0x000fe40000000049 */
        /* <DEDUP_REMOVED lines=47> */
.L_x_1334:
[----:B------:R-:W-:Y:S05]  /*a2e0*/  BSYNC B0 ;  /* 0x0000000000007941 */ /* 0x000fea0003800000 */
.L_x_1333:
        /* <DEDUP_REMOVED lines=42> */
[----:B------:R-:W-:-:S05]  /*a590*/  FFMA.FTZ R3, R0, R9, R3 ;  /* 0x0000000900037223 */ /* 0x000fca0000010003 */
[----:B------:R-:W-:-:S05]  /*a5a0*/  F2FP.PACK_AB R5, R3, R2 ;  /* 0x000000020305723e */ /* 0x000fca00000000ff */
[----:B------:R1:W-:Y:S02]  /*a5b0*/  STS.128 [R210+0xc000], R4 ;  /* 0x00c00004d2007388 */ /* 0x0003e40000000c00 */
.L_x_1336:
[----:B------:R-:W-:Y:S05]  /*a5c0*/  BSYNC B0 ;  /* 0x0000000000007941 */ /* 0x000fea0003800000 */
.L_x_1335:
[----:B------:R-:W-:Y:S01]  /*a5d0*/  ISETP.GE.AND P0, PT, R142, c[0x0][0x27c], PT ;  /* 0x00009f008e007a0c */ /* 0x000fe20003f06270 */
[----:B------:R-:W-:-:S12]  /*a5e0*/  BSSY B0, `(.L_x_1337) ;  /* 0x000002c000007945 */ /* 0x000fd80003800000 */
[----:B------:R-:W-:Y:S05]  /*a5f0*/  @P0 BRA `(.L_x_1338) ;  /* 0x000002a000000947 */ /* 0x000fea0003800000 */
[----:B------:R-:W2:Y:S01]  /*a600*/  LDS.128 R8, [R209+0x10000] ;  /* 0x01000000d1087984 */ /* 0x000ea20000000c00 */
[----:B------:R-:W-:Y:S02]  /*a610*/  SHF.R.U32.HI R0, RZ, 0x10, R31 ;  /* 0x00000010ff007819 */ /* 0x000fe4000001161f */
[----:B------:R-:W-:Y:S02]  /*a620*/  SHF.R.U32.HI R2, RZ, 0x10, R29 ;  /* 0x00000010ff027819 */ /* 0x000fe4000001161d */
[----:B-1----:R-:W-:Y:S01]  /*a630*/  SHF.R.U64 R7, R30, 0x10, R31 ;  /* 0x000000101e077819 */ /* 0x002fe2000000121f */
[----:B------:R-:W-:Y:S01]  /*a640*/  HADD2.F32 R0, -RZ, R0.H0_H0 ;  /* 0x20000000ff007230 */ /* 0x000fe20000004100 */
[----:B------:R-:W-:Y:S01]  /*a650*/  SHF.R.U64 R12, R28, 0x10, R29 ;  /* 0x000000101c0c7819 */ /* 0x000fe2000000121d */
[----:B------:R-:W-:Y:S02]  /*a660*/  HADD2.F32 R2, -RZ, R2.H0_H0 ;  /* 0x20000002ff027230 */ /* 0x000fe40000004100 */
[----:B--2---:R-:W-:-:S02]  /*a670*/  HADD2.F32 R3, -RZ, R11.H1_H1 ;  /* 0x3000000bff037230 */ /* 0x004fc40000004100 */
[----:B------:R-:W-:Y:S02]  /*a680*/  HADD2.F32 R4, -RZ, R11.H0_H0 ;  /* 0x2000000bff047230 */ /* 0x000fe40000004100 */
[----:B------:R-:W-:Y:S01]  /*a690*/  HADD2.F32 R6, -RZ, R10.H1_H1 ;  /* 0x3000000aff067230 */ /* 0x000fe20000004100 */
[CC--:B------:R-:W-:Y:S02]  /*a6a0*/  FMUL.FTZ R5, R3.reuse, R0.reuse ;  /* 0x0000000003057220 */ /* 0x0c0fe40000410000 */
[C---:B------:R-:W-:Y:S02]  /*a6b0*/  FMUL.FTZ R0, R4.reuse, R0 ;  /* 0x0000000004007220 */ /* 0x040fe40000410000 */
[-C--:B------:R-:W-:Y:S01]  /*a6c0*/  FFMA.FTZ R15, R4, R2.reuse, -R5 ;  /* 0x00000002040f7223 */ /* 0x080fe20000010805 */
[----:B------:R-:W-:Y:S01]  /*a6d0*/  HADD2.F32 R4, -RZ, R8.H0_H0 ;  /* 0x20000008ff047230 */ /* 0x000fe20000004100 */
[----:B------:R-:W-:Y:S01]  /*a6e0*/  FFMA.FTZ R14, R3, R2, R0 ;  /* 0x00000002030e7223 */ /* 0x000fe20000010000 */
[----:B------:R-:W-:-:S02]  /*a6f0*/  HADD2.F32 R0, -RZ, R67.H0_H0 ;  /* 0x20000043ff007230 */ /* 0x000fc40000004100 */
[----:B------:R-:W-:Y:S02]  /*a700*/  HADD2.F32 R3, -RZ, R8.H1_H1 ;  /* 0x30000008ff037230 */ /* 0x000fe40000004100 */
[----:B------:R-:W-:-:S03]  /*a710*/  HADD2.F32 R2, -RZ, R68.H0_H0 ;  /* 0x20000044ff027230 */ /* 0x000fc60000004100 */
[CC--:B------:R-:W-:Y:S02]  /*a720*/  FMUL.FTZ R5, R3.reuse, R0.reuse ;  /* 0x0000000003057220 */ /* 0x0c0fe40000410000 */
[C---:B------:R-:W-:Y:S02]  /*a730*/  FMUL.FTZ R0, R4.reuse, R0 ;  /* 0x0000000004007220 */ /* 0x040fe40000410000 */
[-C--:B------:R-:W-:Y:S01]  /*a740*/  FFMA.FTZ R13, R4, R2.reuse, -R5 ;  /* 0x00000002040d7223 */ /* 0x080fe20000010805 */
[----:B------:R-:W-:Y:S01]  /*a750*/  HADD2.F32 R5, -RZ, R67.H1_H1 ;  /* 0x30000043ff057230 */ /* 0x000fe20000004100 */
[----:B------:R-:W-:Y:S01]  /*a760*/  FFMA.FTZ R11, R3, R2, R0 ;  /* 0x00000002030b7223 */ /* 0x000fe20000010000 */
[----:B------:R-:W-:Y:S02]  /*a770*/  HADD2.F32 R2, -RZ, R10.H0_H0 ;  /* 0x2000000aff027230 */ /* 0x000fe40000004100 */
[----:B------:R-:W-:Y:S02]  /*a780*/  HADD2.F32 R0, -RZ, R68.H1_H1 ;  /* 0x30000044ff007230 */ /* 0x000fe40000004100 */
[----:B------:R-:W-:Y:S01]  /*a790*/  HADD2.F32 R10, -RZ, R7.H0_H0 ;  /* 0x20000007ff0a7230 */ /* 0x000fe20000004100 */
[-C--:B------:R-:W-:Y:S01]  /*a7a0*/  FMUL.FTZ R7, R6, R5.reuse ;  /* 0x0000000506077220 */ /* 0x080fe20000410000 */
[--C-:B------:R-:W-:Y:S01]  /*a7b0*/  HADD2.F32 R3, -RZ, R9.reuse.H1_H1 ;  /* 0x30000009ff037230 */ /* 0x100fe20000004100 */
[C---:B------:R-:W-:Y:S01]  /*a7c0*/  FMUL.FTZ R5, R2.reuse, R5 ;  /* 0x0000000502057220 */ /* 0x040fe20000410000 */
[----:B------:R-:W-:Y:S01]  /*a7d0*/  HADD2.F32 R4, -RZ, R9.H0_H0 ;  /* 0x20000009ff047230 */ /* 0x000fe20000004100 */
[----:B------:R-:W-:Y:S01]  /*a7e0*/  FFMA.FTZ R8, R2, R0, -R7 ;  /* 0x0000000002087223 */ /* 0x000fe20000010807 */
[----:B------:R-:W-:Y:S01]  /*a7f0*/  HADD2.F32 R9, -RZ, R12.H0_H0 ;  /* 0x2000000cff097230 */ /* 0x000fe20000004100 */
[----:B------:R-:W-:-:S02]  /*a800*/  FMUL.FTZ R2, R3, R10 ;  /* 0x0000000a03027220 */ /* 0x000fc40000410000 */
[----:B------:R-:W-:Y:S02]  /*a810*/  FMUL.FTZ R7, R4, R10 ;  /* 0x0000000a04077220 */ /* 0x000fe40000410000 */
[----:B------:R-:W-:Y:S02]  /*a820*/  FFMA.FTZ R0, R6, R0, R5 ;  /* 0x0000000006007223 */ /* 0x000fe40000010005 */
[----:B------:R-:W-:Y:S01]  /*a830*/  FFMA.FTZ R2, R4, R9, -R2 ;  /* 0x0000000904027223 */ /* 0x000fe20000010802 */
[----:B------:R-:W-:Y:S01]  /*a840*/  F2FP.PACK_AB R4, R11, R13 ;  /* 0x0000000d0b04723e */ /* 0x000fe200000000ff */
[----:B------:R-:W-:Y:S01]  /*a850*/  FFMA.FTZ R3, R3, R9, R7 ;  /* 0x0000000903037223 */ /* 0x000fe20000010007 */
[----:B------:R-:W-:Y:S02]  /*a860*/  F2FP.PACK_AB R7, R14, R15 ;  /* 0x0000000f0e07723e */ /* 0x000fe400000000ff */
[----:B------:R-:W-:Y:S02]  /*a870*/  F2FP.PACK_AB R6, R0, R8 ;  /* 0x000000080006723e */ /* 0x000fe400000000ff */
[----:B------:R-:W-:-:S05]  /*a880*/  F2FP.PACK_AB R5, R3, R2 ;  /* 0x000000020305723e */ /* 0x000fca00000000ff */
[----:B------:R1:W-:Y:S02]  /*a890*/  STS.128 [R209+0x10000], R4 ;  /* 0x01000004d1007388 */ /* 0x0003e40000000c00 */
.L_x_1338:
[----:B------:R-:W-:Y:S05]  /*a8a0*/  BSYNC B0 ;  /* 0x0000000000007941 */ /* 0x000fea0003800000 */
.L_x_1337:
        /* <DEDUP_REMOVED lines=45> */
.L_x_1340:
[----:B------:R-:W-:Y:S05]  /*ab80*/  BSYNC B0 ;  /* 0x0000000000007941 */ /* 0x000fea0003800000 */
.L_x_1339:
        /* <DEDUP_REMOVED lines=45> */
.L_x_1342:
[----:B------:R-:W-:Y:S05]  /*ae60*/  BSYNC B0 ;  /* 0x0000000000007941 */ /* 0x000fea0003800000 */
.L_x_1341:
        /* <DEDUP_REMOVED lines=44> */
.L_x_1332:
[----:B------:R-:W-:Y:S05]  /*b130*/  BSYNC B1 ;  /* 0x0000000000017941 */ /* 0x000fea0003800000 */
.L_x_1331:
        /* <DEDUP_REMOVED lines=48> */
.L_x_1345:
[----:B------:R-:W-:Y:S05]  /*b440*/  BSYNC B0 ;  /* 0x0000000000007941 */ /* 0x000fea0003800000 */
.L_x_1344:
        /* <DEDUP_REMOVED lines=45> */
.L_x_1347:
[----:B------:R-:W-:Y:S05]  /*b720*/  BSYNC B0 ;  /* 0x0000000000007941 */ /* 0x000fea0003800000 */
.L_x_1346:
        /* <DEDUP_REMOVED lines=45> */
.L_x_1349:
[----:B------:R-:W-:Y:S05]  /*ba00*/  BSYNC B0 ;  /* 0x0000000000007941 */ /* 0x000fea0003800000 */
.L_x_1348:
        /* <DEDUP_REMOVED lines=45> */
.L_x_1351:
[----:B------:R-:W-:Y:S05]  /*bce0*/  BSYNC B0 ;  /* 0x0000000000007941 */ /* 0x000fea0003800000 */
.L_x_1350:
        /* <DEDUP_REMOVED lines=45> */
.L_x_1353:
[----:B------:R-:W-:Y:S05]  /*bfc0*/  BSYNC B0 ;  /* 0x0000000000007941 */ /* 0x000fea0003800000 */
.L_x_1352:
        /* <DEDUP_REMOVED lines=45> */
.L_x_1326:
        /* <DEDUP_REMOVED lines=44> */
[----:B------:R-:W-:Y:S01]  /*c560*/  ISETP.GE.AND P2, PT, R106, c[0x0][0x27c], PT ;  /* 0x00009f006a007a0c */ /* 0x000fe20003f46270 */
[----:B------:R-:W-:Y:S01]  /*c570*/  CS2R R30, SRZ ;  /* 0x00000000001e7805 */ /* 0x000fe2000001ff00 */
[----:B------:R-:W-:Y:S01]  /*c580*/  CS2R R28, SRZ ;  /* 0x00000000001c7805 */ /* 0x000fe2000001ff00 */
[----:B------:R-:W-:Y:S01]  /*c590*/  CS2R R46, SRZ ;  /* 0x00000000002e7805 */ /* 0x000fe2000001ff00 */
[----:B------:R-:W-:-:S05]  /*c5a0*/  CS2R R44, SRZ ;  /* 0x00000000002c7805 */ /* 0x000fca000001ff00 */
[C---:B------:R-:W-:Y:S01]  /*c5b0*/  @!P0 IMAD.SHL.U32 R0, R102.reuse, 0x2, RZ ;  /* 0x0000000266008824 */ /* 0x040fe200078e00ff */
[----:B------:R-:W-:-:S03]  /*c5c0*/  @!P0 SHF.L.U64.HI R5, R102, 0x1, R103 ;  /* 0x0000000166058819 */ /* 0x000fc60000010267 */
[----:B------:R-:W-:Y:S01]  /*c5d0*/  @!P2 IMAD.SHL.U32 R4, R225, 0x8, RZ ;  /* 0x00000008e104a824 */ /* 0x000fe200078e00ff */
[----:B------:R-:W-:-:S03]  /*c5e0*/  @!P0 IADD3 R16, P3, R12, R0, RZ ;  /* 0x000000000c108210 */ /* 0x000fc60007f7e0ff */
[----:B----4-:R-:W-:Y:S01]  /*c5f0*/  @!P2 IMAD.WIDE R10, R4, 0x2, R12 ;  /* 0x00000002040aa825 */ /* 0x010fe200078e020c */
[----:B------:R-:W-:Y:S02]  /*c600*/  @!P0 IADD3.X R17, R13, R5, RZ, P3, !PT ;  /* 0x000000050d118210 */ /* 0x000fe40001ffe4ff */
[----:B---3--:R-:W-:Y:S01]  /*c610*/  @!P0 IADD3 R14, P3, R2, R0, RZ ;  /* 0x00000000020e8210 */ /* 0x008fe20007f7e0ff */
[----:B-1----:R-:W-:Y:S01]  /*c620*/  @!P2 IMAD.WIDE R8, R4, 0x2, R2 ;  /* 0x000000020408a825 */ /* 0x002fe200078e0202 */
[----:B------:R-:W-:Y:S01]  /*c630*/  @!P1 SHF.L.U32 R0, R224, 0x3, RZ ;  /* 0x00000003e0009819 */ /* 0x000fe200000006ff */
[----:B------:R1:W5:Y:S01]  /*c640*/  @!P2 LD.E.128 R32, [R10.64] ;  /* 0x000000080a20a980 */ /* 0x000362000c101d00 */
[----:B------:R-:W-:Y:S01]  /*c650*/  CS2R R42, SRZ ;  /* 0x00000000002a7805 */ /* 0x000fe2000001ff00 */
[----:B------:R-:W-:Y:S02]  /*c660*/  @!P0 IMAD.X R15, R3, 0x1, R5, P3 ;  /* 0x00000001030f8824 */ /* 0x000fe400018e0605 */
[C---:B------:R-:W-:Y:S01]  /*c670*/  @!P1 IMAD.WIDE R6, R0.reuse, 0x2, R12 ;  /* 0x0000000200069825 */ /* 0x040fe200078e020c */
[----:B------:R2:W5:Y:S01]  /*c680*/  @!P2 LD.E.128 R28, [R8.64] ;  /* 0x00000008081ca980 */ /* 0x000562000c101d00 */
[----:B------:R-:W-:Y:S01]  /*c690*/  CS2R R40, SRZ ;  /* 0x0000000000287805 */ /* 0x000fe2000001ff00 */
[----:B------:R-:W-:Y:S01]  /*c6a0*/  CS2R R4, SRZ ;  /* 0x0000000000047805 */ /* 0x000fe2000001ff00 */
[----:B------:R-:W-:Y:S01]  /*c6b0*/  @!P1 IMAD.WIDE R12, R0, 0x2, R2 ;  /* 0x00000002000c9825 */ /* 0x000fe200078e0202 */
[----:B------:R3:W5:Y:S04]  /*c6c0*/  @!P1 LD.E.128 R44, [R6.64] ;  /* 0x00000008062c9980 */ /* 0x000768000c101d00 */
[----:B------:R4:W5:Y:S01]  /*c6d0*/  @!P1 LD.E.128 R40, [R12.64] ;  /* 0x000000080c289980 */ /* 0x000962000c101d00 */
[----:B-1----:R-:W-:Y:S01]  /*c6e0*/  CS2R R10, SRZ ;  /* 0x00000000000a7805 */ /* 0x002fe2000001ff00 */
[----:B--2---:R-:W-:Y:S01]  /*c6f0*/  CS2R R8, SRZ ;  /* 0x0000000000087805 */ /* 0x004fe2000001ff00 */
[----:B---3--:R-:W-:-:S05]  /*c700*/  CS2R R6, SRZ ;  /* 0x0000000000067805 */ /* 0x008fca000001ff00 */
[----:B------:R4:W5:Y:S04]  /*c710*/  @!P0 LD.E.128 R8, [R16.64] ;  /* 0x0000000810088980 */ /* 0x000968000c101d00 */
[----:B------:R4:W5:Y:S02]  /*c720*/  @!P0 LD.E.128 R4, [R14.64] ;  /* 0x000000080e048980 */ /* 0x000964000c101d00 */
.L_x_1355:
[----:B--2---:R-:W-:Y:S05]  /*c730*/  BSYNC B0 ;  /* 0x0000000000007941 */ /* 0x004fea0003800000 */
.L_x_1354:
[----:B------:R-:W-:Y:S01]  /*c740*/  IADD3 R0, R18, 0x40, RZ ;  /* 0x0000004012007810 */ /* 0x000fe20007ffe0ff */
[----:B---3-5:R-:W-:Y:S01]  /*c750*/  IMAD.MOV.U32 R2, RZ, RZ, R44 ;  /* 0x000000ffff027224 */ /* 0x028fe200078e002c */
[----:B----4-:R-:W-:Y:S01]  /*c760*/  MOV R16, R6 ;  /* 0x0000000600107202 */ /* 0x010fe20000000f00 */
[----:B------:R-:W-:Y:S01]  /*c770*/  IMAD.MOV.U32 R12, RZ, RZ, R46 ;  /* 0x000000ffff0c7224 */ /* 0x000fe200078e002e */
[----:B------:R-:W-:Y:S01]  /*c780*/  ISETP.GE.AND P0, PT, R0, R36, PT ;  /* 0x000000240000720c */ /* 0x000fe20003f06270 */
[----:B------:R-:W-:Y:S01]  /*c790*/  IMAD.MOV.U32 R0, RZ, RZ, R45 ;  /* 0x000000ffff007224 */ /* 0x000fe200078e002d */
[----:B------:R-:W-:Y:S01]  /*c7a0*/  PRMT R80, R80, 0x5410, R2 ;  /* 0x0000541050507816 */ /* 0x000fe20000000002 */
[----:B-1----:R-:W-:Y:S01]  /*c7b0*/  IMAD.MOV.U32 R3, RZ, RZ, R47 ;  /* 0x000000ffff037224 */ /* 0x002fe200078e002f */
[----:B------:R1:W2:Y:S01]  /*c7c0*/  SHFL.IDX PT, R13, R20, 0x1, 0x1c1f ;  /* 0x003c1f00140d7f89 */ /* 0x0002a200000e0000 */
        /* <DEDUP_REMOVED lines=9> */
[----:B------:R-:W-:Y:S01]  /*c860*/  BSSY B0, `(.L_x_1356) ;  /* 0x000004c000007945 */ /* 0x000fe20003800000 */
        /* <DEDUP_REMOVED lines=52> */
[----:B------:R-:W-:Y:S01]  /*cbb0*/  @!P0 SHF.L.U64.HI R18, R102, 0x1, R103 ;  /* 0x0000000166128819 */ /* 0x000fe20000010267 */
[----:B------:R-:W-:-:S03]  /*cbc0*/  @!P2 IMAD.SHL.U32 R15, R225, 0x8, RZ ;  /* 0x00000008e10fa824 */ /* 0x000fc600078e00ff */
[----:B----4-:R-:W-:Y:S01]  /*cbd0*/  @!P0 IADD3 R16, P3, R12, R0, RZ ;  /* 0x000000000c108210 */ /* 0x010fe20007f7e0ff */
[----:B------:R-:W-:-:S03]  /*cbe0*/  @!P2 IMAD.WIDE R24, R15, 0x2, R12 ;  /* 0x000000020f18a825 */ /* 0x000fc600078e020c */
[----:B------:R-:W-:Y:S01]  /*cbf0*/  @!P0 IADD3.X R17, R13, R18, RZ, P3, !PT ;  /* 0x000000120d118210 */ /* 0x000fe20001ffe4ff */
[----:B-1-3--:R-:W-:Y:S01]  /*cc00*/  @!P2 IMAD.WIDE R22, R15, 0x2, R2 ;  /* 0x000000020f16a825 */ /* 0x00afe200078e0202 */
[----:B------:R-:W-:Y:S01]  /*cc10*/  @!P0 IADD3 R14, P3, R2, R0, RZ ;  /* 0x00000000020e8210 */ /* 0x000fe20007f7e0ff */
[----:B------:R1:W5:Y:S01]  /*cc20*/  @!P2 LD.E.128 R52, [R24.64] ;  /* 0x000000081834a980 */ /* 0x000362000c101d00 */
[----:B------:R-:W-:Y:S01]  /*cc30*/  @!P1 SHF.L.U32 R0, R224, 0x3, RZ ;  /* 0x00000003e0009819 */ /* 0x000fe200000006ff */
[----:B------:R-:W-:Y:S01]  /*cc40*/  CS2R R66, SRZ ;  /* 0x0000000000427805 */ /* 0x000fe2000001ff00 */
[----:B------:R-:W-:Y:S01]  /*cc50*/  CS2R R64, SRZ ;  /* 0x0000000000407805 */ /* 0x000fe2000001ff00 */
[----:B------:R-:W-:Y:S01]  /*cc60*/  CS2R R26, SRZ ;  /* 0x00000000001a7805 */ /* 0x000fe2000001ff00 */
[----:B------:R-:W-:Y:S01]  /*cc70*/  CS2R R50, SRZ ;  /* 0x0000000000327805 */ /* 0x000fe2000001ff00 */
[C---:B------:R-:W-:Y:S01]  /*cc80*/  @!P1 IMAD.WIDE R20, R0.reuse, 0x2, R12 ;  /* 0x0000000200149825 */ /* 0x040fe200078e020c */
[----:B------:R-:W-:Y:S01]  /*cc90*/  CS2R R48, SRZ ;  /* 0x0000000000307805 */ /* 0x000fe2000001ff00 */
[----:B------:R2:W5:Y:S02]  /*cca0*/  @!P2 LD.E.128 R56, [R22.64] ;  /* 0x000000081638a980 */ /* 0x000564000c101d00 */
[----:B------:R-:W-:-:S02]  /*ccb0*/  @!P1 IMAD.WIDE R12, R0, 0x2, R2 ;  /* 0x00000002000c9825 */ /* 0x000fc400078e0202 */
[----:B------:R2:W5:Y:S02]  /*ccc0*/  @!P1 LD.E.128 R68, [R20.64] ;  /* 0x0000000814449980 */ /* 0x000564000c101d00 */
[----:B------:R-:W-:Y:S02]  /*ccd0*/  @!P0 IMAD.X R15, R3, 0x1, R18, P3 ;  /* 0x00000001030f8824 */ /* 0x000fe400018e0612 */
[----:B------:R2:W5:Y:S04]  /*cce0*/  @!P1 LD.E.128 R64, [R12.64] ;  /* 0x000000080c409980 */ /* 0x000568000c101d00 */
[----:B------:R2:W5:Y:S01]  /*ccf0*/  @!P0 LD.E.128 R48, [R14.64] ;  /* 0x000000080e308980 */ /* 0x000562000c101d00 */
[----:B-1----:R-:W-:-:S06]  /*cd00*/  CS2R R24, SRZ ;  /* 0x0000000000187805 */ /* 0x002fcc000001ff00 */
[----:B------:R2:W5:Y:S02]  /*cd10*/  @!P0 LD.E.128 R24, [R16.64] ;  /* 0x0000000810188980 */ /* 0x000564000c101d00 */
.L_x_1357:
[----:B--2---:R-:W-:Y:S05]  /*cd20*/  BSYNC B0 ;  /* 0x0000000000007941 */ /* 0x004fea0003800000 */
.L_x_1356:
[----:B-1---5:R-:W-:Y:S01]  /*cd30*/  IMAD.MOV.U32 R2, RZ, RZ, R68 ;  /* 0x000000ffff027224 */ /* 0x022fe200078e0044 */
[----:B------:R-:W-:-:S04]  /*cd40*/  DEPBAR.LE SB0, 0x1 ;  /* 0x000080400000791a */ /* 0x000fc80000000000 */
[----:B------:R-:W-:Y:S01]  /*cd50*/  IMAD.MOV.U32 R0, RZ, RZ, R69 ;  /* 0x000000ffff007224 */ /* 0x000fe200078e0045 */
[----:B------:R-:W-:Y:S01]  /*cd60*/  PRMT R93, R93, 0x5410, R2 ;  /* 0x000054105d5d7816 */ /* 0x000fe20000000002 */
[----:B----4-:R-:W-:Y:S01]  /*cd70*/  IMAD.MOV.U32 R12, RZ, RZ, R70 ;  /* 0x000000ffff0c7224 */ /* 0x010fe200078e0046 */
[----:B------:R-:W-:Y:S01]  /*cd80*/  MOV R2, R52 ;  /* 0x0000003400027202 */ /* 0x000fe20000000f00 */
[----:B---3--:R-:W-:Y:S01]  /*cd90*/  IMAD.MOV.U32 R3, RZ, RZ, R71 ;  /* 0x000000ffff037224 */ /* 0x008fe200078e0047 */
        /* <DEDUP_REMOVED lines=9> */
[----:B------:R-:W-:Y:S01]  /*ce30*/  BSSY B1, `(.L_x_1358) ;  /* 0x000014b000017945 */ /* 0x000fe20003800000 */
        /* <DEDUP_REMOVED lines=19> */
[----:B------:R-:W-:Y:S01]  /*cf70*/  PRMT R89, R0, 0x7610, R89 ;  /* 0x0000761000597816 */ /* 0x000fe20000000059 */
[----:B------:R-:W-:Y:S01]  /*cf80*/  IMAD.MOV.U32 R0, RZ, RZ, R57 ;  /* 0x000000ffff007224 */ /* 0x000fe200078e0039 */
[----:B------:R-:W-:Y:S01]  /*cf90*/  BAR.SYNC.DEFER_BLOCKING 0x0 ;  /* 0x0000000000007b1d */ /* 0x000fe20000010000 */
[----:B------:R-:W-:-:S03]  /*cfa0*/  ISETP.GE.AND P0, PT, R215, R72, PT ;  /* 0x00000048d700720c */ /* 0x000fc60003f06270 */
[----:B------:R-:W-:Y:S01]  /*cfb0*/  PRMT R87, R0, 0x5410, R2 ;  /* 0x0000541000577816 */ /* 0x000fe20000000002 */
[----:B------:R-:W-:Y:S01]  /*cfc0*/  IMAD.MOV.U32 R0, RZ, RZ, R51 ;  /* 0x000000ffff007224 */ /* 0x000fe200078e0033 */
[----:B------:R-:W-:-:S04]  /*cfd0*/  MOV R2, R50 ;  /* 0x0000003200027202 */ /* 0x000fc80000000f00 */
[----:B------:R-:W-:Y:S01]  /*cfe0*/  PRMT R83, R83, 0x5410, R2 ;  /* 0x0000541053537816 */ /* 0x000fe20000000002 */
[----:B------:R-:W-:Y:S01]  /*cff0*/  IMAD.MOV.U32 R2, RZ, RZ, R48 ;  /* 0x000000ffff027224 */ /* 0x000fe200078e0030 */
[----:B------:R-:W-:Y:S01]  /*d000*/  PRMT R84, R0, 0x7610, R84 ;  /* 0x0000761000547816 */ /* 0x000fe20000000054 */
[----:B------:R-:W-:-:S05]  /*d010*/  IMAD.MOV.U32 R0, RZ, RZ, R49 ;  /* 0x000000ffff007224 */ /* 0x000fca00078e0031 */
[----:B------:R-:W-:Y:S01]  /*d020*/  PRMT R82, R0, 0x5410, R2 ;  /* 0x0000541000527816 */ /* 0x000fe20000000002 */
[----:B------:R-:W-:Y:S05]  /*d030*/  @P0 BRA `(.L_x_1359) ;  /* 0x000012a000000947 */ /* 0x000fea0003800000 */
[----:B------:R-:W-:Y:S01]  /*d040*/  ISETP.GE.AND P0, PT, R102, c[0x0][0x27c], PT ;  /* 0x00009f0066007a0c */ /* 0x000fe20003f06270 */
[----:B------:R-:W-:-:S12]  /*d050*/  BSSY B0, `(.L_x_1360) ;  /* 0x0000062000007945 */ /* 0x000fd80003800000 */
[----:B------:R-:W-:Y:S05]  /*d060*/  @P0 BRA `(.L_x_1361) ;  /* 0x0000060000000947 */ /* 0x000fea0003800000 */
[----:B------:R-:W2:Y:S01]  /*d070*/  LDL R100, [R1+0x4c] ;  /* 0x00004c0001647983 */ /* 0x000ea20000100800 */
[----:B------:R-:W-:Y:S02]  /*d080*/  MOV R2, c[0x0][0x27c] ;  /* 0x00009f0000027a02 */ /* 0x000fe40000000f00 */
[----:B------:R-:W-:Y:S02]  /*d090*/  SHF.R.U64 R36, R8, 0x10, R9 ;  /* 0x0000001008247819 */ /* 0x000fe40000001209 */
[----:B------:R-:W-:Y:S02]  /*d0a0*/  LEA.HI R2, R2, R243, RZ, 0x1d ;  /* 0x000000f302027211 */ /* 0x000fe400078fe8ff */
[----:B------:R-:W-:Y:S02]  /*d0b0*/  SHF.R.U64 R8, R4, 0x10, R5 ;  /* 0x0000001004087819 */ /* 0x000fe40000001205 */
        /* <DEDUP_REMOVED lines=10> */
[----:B------:R-:W-:-:S04]  /*d160*/  HADD2.F32 R0, -RZ, R37.H0_H0 ;  /* 0x20000025ff007230 */ /* 0x000fc80000004100 */
[----:B------:R-:W1:Y:S02]  /*d170*/  LDS.128 R20, [R14+0xc100] ;  /* 0x00c100000e147984 */ /* 0x000e640000000c00 */
        /* <DEDUP_REMOVED lines=8> */
[----:B------:R-:W-:Y:S01]  /*d200*/  HADD2.F32 R2, -RZ, R17.H1_H1 ;  /* 0x30000011ff027230 */ /* 0x000fe20000004100 */
[----:B------:R-:W-:Y:S02]  /*d210*/  SHF.R.U32.HI R3, RZ, 0x10, R9 ;  /* 0x00000010ff037819 */ /* 0x000fe40000011609 */
[----:B------:R-:W-:Y:S01]  /*d220*/  SHF.R.U64 R9, R10, 0x10, R11 ;  /* 0x000000100a097819 */ /* 0x000fe2000000120b */
[----:B------:R-:W-:-:S02]  /*d230*/  HADD2.F32 R4, -RZ, R0.H0_H0 ;  /* 0x20000000ff047230 */ /* 0x000fc40000004100 */
[----:B------:R-:W-:Y:S02]  /*d240*/  HADD2.F32 R0, -RZ, R21.H1_H1 ;  /* 0x30000015ff007230 */ /* 0x000fe40000004100 */
[----:B------:R-:W-:Y:S01]  /*d250*/  HADD2.F32 R5, -RZ, R3.H0_H0 ;  /* 0x20000003ff057230 */ /* 0x000fe20000004100 */
[-C--:B------:R-:W-:Y:S01]  /*d260*/  FMUL.FTZ R3, R2, R4.reuse ;  /* 0x0000000402037220 */ /* 0x080fe20000410000 */
[----:B------:R-:W-:Y:S01]  /*d270*/  HADD2.F32 R9, -RZ, R9.H0_H0 ;  /* 0x20000009ff097230 */ /* 0x000fe20000004100 */
[C---:B------:R-:W-:Y:S02]  /*d280*/  FMUL.FTZ R4, R0.reuse, R4 ;  /* 0x0000000400047220 */ /* 0x040fe40000410000 */
[-C--:B------:R-:W-:Y:S01]  /*d290*/  FFMA.FTZ R37, R0, R5.reuse, R3 ;  /* 0x0000000500257223 */ /* 0x080fe20000010003 */
[----:B------:R-:W-:Y:S01]  /*d2a0*/  HADD2.F32 R0, -RZ, R39.H0_H0 ;  /* 0x20000027ff007230 */ /* 0x000fe20000004100 */
[----:B------:R-:W-:Y:S01]  /*d2b0*/  FFMA.FTZ R38, R2, R5, -R4 ;  /* 0x0000000502267223 */ /* 0x000fe20000010804 */
[----:B------:R-:W-:-:S02]  /*d2c0*/  HADD2.F32 R3, -RZ, R20.H0_H0 ;  /* 0x20000014ff037230 */ /* 0x000fc40000004100 */
        /* <DEDUP_REMOVED lines=8> */
[----:B------:R-:W-:Y:S02]  /*d350*/  HADD2.F32 R3, -RZ, R22.H0_H0 ;  /* 0x20000016ff037230 */ /* 0x000fe40000004100 */
[----:B------:R-:W-:-:S03]  /*d360*/  HADD2.F32 R2, -RZ, R63.H0_H0 ;  /* 0x2000003fff027230 */ /* 0x000fc60000004100 */
[CC--:B------:R-:W-:Y:S02]  /*d370*/  FMUL.FTZ R5, R3.reuse, R0.reuse ;  /* 0x0000000003057220 */ /* 0x0c0fe40000410000 */
[C---:B------:R-:W-:Y:S02]  /*d380*/  FMUL.FTZ R0, R4.reuse, R0 ;  /* 0x0000000004007220 */ /* 0x040fe40000410000 */
[-C--:B------:R-:W-:Y:S01]  /*d390*/  FFMA.FTZ R21, R4, R2.reuse, -R5 ;  /* 0x0000000204157223 */ /* 0x080fe20000010805 */
[----:B------:R-:W-:Y:S01]  /*d3a0*/  HADD2.F32 R4, -RZ, R19.H0_H0 ;  /* 0x20000013ff047230 */ /* 0x000fe20000004100 */
[----:B------:R-:W-:Y:S01]  /*d3b0*/  FFMA.FTZ R15, R3, R2, R0 ;  /* 0x00000002030f7223 */ /* 0x000fe20000010000 */
[----:B------:R-:W-:Y:S02]  /*d3c0*/  HADD2.F32 R0, -RZ, R62.H1_H1 ;  /* 0x3000003eff007230 */ /* 0x000fe40000004100 */
[----:B------:R-:W-:Y:S02]  /*d3d0*/  HADD2.F32 R3, -RZ, R23.H0_H0 ;  /* 0x20000017ff037230 */ /* 0x000fe40000004100 */
        /* <DEDUP_REMOVED lines=12> */
[----:B------:R-:W-:-:S03]  /*d4a0*/  HADD2.F32 R7, -RZ, R3.H0_H0 ;  /* 0x20000003ff077230 */ /* 0x000fc60000004100 */
[----:B------:R-:W-:-:S04]  /*d4b0*/  FMUL.FTZ R3, R0, R4 ;  /* 0x0000000400037220 */ /* 0x000fc80000410000 */
[CC--:B------:R-:W-:Y:S02]  /*d4c0*/  FFMA.FTZ R11, R2.reuse, R7.reuse, -R3 ;  /* 0x00000007020b7223 */ /* 0x0c0fe40000010803 */
[----:B------:R-:W-:Y:S01]  /*d4d0*/  FMUL.FTZ R2, R2, R4 ;  /* 0x0000000402027220 */ /* 0x000fe20000410000 */
[----:B------:R-:W-:Y:S02]  /*d4e0*/  HADD2.F32 R4, -RZ, R8.H0_H0 ;  /* 0x20000008ff047230 */ /* 0x000fe40000004100 */
[----:B------:R-:W-:Y:S01]  /*d4f0*/  HADD2.F32 R8, -RZ, R36.H0_H0 ;  /* 0x20000024ff087230 */ /* 0x000fe20000004100 */
[----:B------:R-:W-:Y:S01]  /*d500*/  FFMA.FTZ R7, R0, R7, R2 ;  /* 0x0000000700077223 */ /* 0x000fe20000010002 */
[----:B------:R-:W-:Y:S01]  /*d510*/  HADD2.F32 R2, -RZ, R16.H1_H1 ;  /* 0x30000010ff027230 */ /* 0x000fe20000004100 */
[----:B------:R-:W-:Y:S01]  /*d520*/  F2FP.PACK_AB R11, R11, R13 ;  /* 0x0000000d0b0b723e */ /* 0x000fe200000000ff */
[----:B------:R-:W-:Y:S02]  /*d530*/  HADD2.F32 R0, -RZ, R20.H1_H1 ;  /* 0x30000014ff007230 */ /* 0x000fe40000004100 */
[----:B------:R-:W-:Y:S01]  /*d540*/  F2FP.PACK_AB R7, R7, R12 ;  /* 0x0000000c0707723e */ /* 0x000fe200000000ff */
[----:B------:R-:W-:-:S02]  /*d550*/  FMUL.FTZ R3, R2, R4 ;  /* 0x0000000402037220 */ /* 0x000fc40000410000 */
[C---:B------:R-:W-:Y:S02]  /*d560*/  FMUL.FTZ R4, R0.reuse, R4 ;  /* 0x0000000400047220 */ /* 0x040fe40000410000 */
[-C--:B------:R-:W-:Y:S01]  /*d570*/  FFMA.FTZ R6, R0, R8.reuse, R3 ;  /* 0x0000000800067223 */ /* 0x080fe20000010003 */
[----:B------:R-:W-:Y:S01]  /*d580*/  HADD2.F32 R0, -RZ, R22.H1_H1 ;  /* 0x30000016ff007230 */ /* 0x000fe20000004100 */
[----:B------:R-:W-:Y:S01]  /*d590*/  FFMA.FTZ R8, R2, R8, -R4 ;  /* 0x0000000802087223 */ /* 0x000fe20000010804 */
[----:B------:R-:W-:-:S03]  /*d5a0*/  HADD2.F32 R2, -RZ, R18.H1_H1 ;  /* 0x30000012ff027230 */ /* 0x000fc60000004100 */
[----:B------:R-:W-:Y:S01]  /*d5b0*/  FMUL.FTZ R4, R0, R5 ;  /* 0x0000000500047220 */ /* 0x000fe20000410000 */
[----:B------:R-:W-:Y:S01]  /*d5c0*/  F2FP.PACK_AB R8, R8, R39 ;  /* 0x000000270808723e */ /* 0x000fe200000000ff */
[C---:B------:R-:W-:Y:S01]  /*d5d0*/  FMUL.FTZ R3, R2.reuse, R5 ;  /* 0x0000000502037220 */ /* 0x040fe20000410000 */
        /* <DEDUP_REMOVED lines=9> */
.L_x_1361:
[----:B------:R-:W-:Y:S05]  /*d670*/  BSYNC B0 ;  /* 0x0000000000007941 */ /* 0x000fea0003800000 */
.L_x_1360:
[----:B------:R-:W-:Y:S01]  /*d680*/  ISETP.GE.AND P0, PT, R106, c[0x0][0x27c], PT ;  /* 0x00009f006a007a0c */ /* 0x000fe20003f06270 */
[----:B------:R-:W-:-:S12]  /*d690*/  BSSY B0, `(.L_x_1362) ;  /* 0x0000062000007945 */ /* 0x000fd80003800000 */
[----:B------:R-:W-:Y:S05]  /*d6a0*/  @P0 BRA `(.L_x_1363) ;  /* 0x0000060000000947 */ /* 0x000fea0003800000 */
[----:B------:R-:W2:Y:S01]  /*d6b0*/  LDL R37, [R1+0x48] ;  /* 0x0000480001257983 */ /* 0x000ea20000100800 */
[----:B------:R-:W-:-:S04]  /*d6c0*/  MOV R0, c[0x0][0x27c] ;  /* 0x00009f0000007a02 */ /* 0x000fc80000000f00 */
        /* <DEDUP_REMOVED lines=12> */
[----:B-1----:R-:W1:Y:S02]  /*d790*/  LDS.128 R12, [R16+0xc100] ;  /* 0x00c10000100c7984 */ /* 0x002e640000000c00 */
        /* <DEDUP_REMOVED lines=47> */
[-C--:B------:R-:W-:Y:S02]  /*da90*/  FMUL.FTZ R5, R4, R0.reuse ;  /* 0x0000000004057220 */ /* 0x080fe40000410000 */
[C---:B------:R-:W-:Y:S02]  /*daa0*/  FMUL.FTZ R0, R3.reuse, R0 ;  /* 0x0000000003007220 */ /* 0x040fe40000410000 */
[-C--:B------:R-:W-:Y:S01]  /*dab0*/  FFMA.FTZ R7, R3, R2.reuse, R5 ;  /* 0x0000000203077223 */ /* 0x080fe20000010005 */
[----:B------:R-:W-:Y:S01]  /*dac0*/  SHF.R.U64 R3, R32, 0x10, R33 ;  /* 0x0000001020037819 */ /* 0x000fe20000001221 */
[----:B------:R-:W-:Y:S01]  /*dad0*/  FFMA.FTZ R11, R4, R2, -R0 ;  /* 0x00000002040b7223 */ /* 0x000fe20000010800 */
[----:B------:R-:W-:Y:S01]  /*dae0*/  SHF.R.U64 R0, R28, 0x10, R29 ;  /* 0x000000101c007819 */ /* 0x000fe2000000121d */
[----:B------:R-:W-:Y:S01]  /*daf0*/  HADD2.F32 R2, -RZ, R8.H1_H1 ;  /* 0x30000008ff027230 */ /* 0x000fe20000004100 */
[----:B------:R-:W-:Y:S01]  /*db00*/  SHF.R.U64 R5, R30, 0x10, R31 ;  /* 0x000000101e057819 */ /* 0x000fe2000000121f */
[----:B------:R-:W-:Y:S01]  /*db10*/  HADD2.F32 R8, -RZ, R3.H0_H0 ;  /* 0x20000003ff087230 */ /* 0x000fe20000004100 */
[----:B------:R-:W-:Y:S01]  /*db20*/  F2FP.PACK_AB R7, R7, R9 ;  /* 0x000000090707723e */ /* 0x000fe200000000ff */
[----:B------:R-:W-:Y:S01]  /*db30*/  HADD2.F32 R4, -RZ, R0.H0_H0 ;  /* 0x20000000ff047230 */ /* 0x000fe20000004100 */
[----:B------:R-:W-:Y:S01]  /*db40*/  F2FP.PACK_AB R11, R11, R13 ;  /* 0x0000000d0b0b723e */ /* 0x000fe200000000ff */
[----:B------:R-:W-:Y:S01]  /*db50*/  HADD2.F32 R0, -RZ, R12.H1_H1 ;  /* 0x3000000cff007230 */ /* 0x000fe20000004100 */
[----:B------:R-:W-:Y:S01]  /*db60*/  F2FP.PACK_AB R9, R22, R36 ;  /* 0x000000241609723e */ /* 0x000fe200000000ff */
[----:B------:R-:W-:Y:S01]  /*db70*/  HADD2.F32 R5, -RZ, R5.H0_H0 ;  /* 0x20000005ff057230 */ /* 0x000fe20000004100 */
[----:B------:R-:W-:-:S02]  /*db80*/  FMUL.FTZ R3, R2, R4 ;  /* 0x0000000402037220 */ /* 0x000fc40000410000 */
[C---:B------:R-:W-:Y:S02]  /*db90*/  FMUL.FTZ R4, R0.reuse, R4 ;  /* 0x0000000400047220 */ /* 0x040fe40000410000 */
[-C--:B------:R-:W-:Y:S01]  /*dba0*/  FFMA.FTZ R6, R0, R8.reuse, R3 ;  /* 0x0000000800067223 */ /* 0x080fe20000010003 */
[----:B------:R-:W-:Y:S01]  /*dbb0*/  SHF.R.U64 R3, R34, 0x10, R35 ;  /* 0x0000001022037819 */ /* 0x000fe20000001223 */
[----:B------:R-:W-:Y:S01]  /*dbc0*/  FFMA.FTZ R8, R2, R8, -R4 ;  /* 0x0000000802087223 */ /* 0x000fe20000010804 */
[----:B------:R-:W-:Y:S02]  /*dbd0*/  HADD2.F32 R0, -RZ, R14.H1_H1 ;  /* 0x3000000eff007230 */ /* 0x000fe40000004100 */
[----:B------:R-:W-:Y:S02]  /*dbe0*/  HADD2.F32 R2, -RZ, R10.H1_H1 ;  /* 0x3000000aff027230 */ /* 0x000fe40000004100 */
[----:B------:R-:W-:Y:S01]  /*dbf0*/  HADD2.F32 R10, -RZ, R3.H0_H0 ;  /* 0x20000003ff0a7230 */ /* 0x000fe20000004100 */
[-C--:B------:R-:W-:Y:S01]  /*dc00*/  FMUL.FTZ R4, R0, R5.reuse ;  /* 0x0000000500047220 */ /* 0x080fe20000410000 */
[----:B------:R-:W-:Y:S01]  /*dc10*/  F2FP.PACK_AB R8, R8, R20 ;  /* 0x000000140808723e */ /* 0x000fe200000000ff */
[C---:B------:R-:W-:Y:S01]  /*dc20*/  FMUL.FTZ R3, R2.reuse, R5 ;  /* 0x0000000502037220 */ /* 0x040fe20000410000 */
[----:B------:R-:W-:Y:S01]  /*dc30*/  F2FP.PACK_AB R5, R21, R23 ;  /* 0x000000171505723e */ /* 0x000fe200000000ff */
[-C--:B------:R-:W-:Y:S01]  /*dc40*/  FFMA.FTZ R2, R2, R10.reuse, -R4 ;  /* 0x0000000a02027223 */ /* 0x080fe20000010804 */
[----:B------:R-:W-:Y:S01]  /*dc50*/  F2FP.PACK_AB R4, R6, R19 ;  /* 0x000000130604723e */ /* 0x000fe200000000ff */
[----:B------:R-:W-:-:S03]  /*dc60*/  FFMA.FTZ R3, R0, R10, R3 ;  /* 0x0000000a00037223 */ /* 0x000fc60000010003 */
[----:B------:R-:W-:Y:S02]  /*dc70*/  F2FP.PACK_AB R10, R2, R17 ;  /* 0x00000011020a723e */ /* 0x000fe400000000ff */
[----:B------:R-:W-:-:S03]  /*dc80*/  F2FP.PACK_AB R6, R3, R18 ;  /* 0x000000120306723e */ /* 0x000fc600000000ff */
[----:B------:R1:W-:Y:S04]  /*dc90*/  STS.128 [R37], R8 ;  /* 0x0000000825007388 */ /* 0x0003e80000000c00 */
[----:B------:R1:W-:Y:S02]  /*dca0*/  STS.128 [R16+0xc100], R4 ;  /* 0x00c1000410007388 */ /* 0x0003e40000000c00 */
.L_x_1363:
[----:B------:R-:W-:Y:S05]  /*dcb0*/  BSYNC B0 ;  /* 0x0000000000007941 */ /* 0x000fea0003800000 */
.L_x_1362:
[----:B------:R-:W-:-:S13]  /*dcc0*/  ISETP.GE.AND P0, PT, R105, c[0x0][0x27c], PT ;  /* 0x00009f0069007a0c */ /* 0x000fda0003f06270 */
[----:B------:R-:W-:Y:S05]  /*dcd0*/  @P0 BRA `(.L_x_1359) ;  /* 0x0000060000000947 */ /* 0x000fea0003800000 */
[----:B------:R-:W2:Y:S01]  /*dce0*/  LDL R60, [R1+0x40] ;  /* 0x00004000013c7983 */ /* 0x000ea20000100800 */
[----:B------:R-:W-:Y:S01]  /*dcf0*/  MOV R0, c[0x0][0x27c] ;  /* 0x00009f0000007a02 */ /* 0x000fe20000000f00 */
[----:B-1----:R-:W-:Y:S01]  /*dd00*/  HADD2.F32 R4, -RZ, R79.H0_H0 ;  /* 0x2000004fff047230 */ /* 0x002fe20000004100 */
[----:B------:R-:W-:Y:S02]  /*dd10*/  SHF.R.U32.HI R7, RZ, 0x10, R45 ;  /* 0x00000010ff077819 */ /* 0x000fe4000001162d */
[----:B------:R-:W-:Y:S02]  /*dd20*/  LEA.HI R0, R0, R224, RZ, 0x1d ;  /* 0x000000e000007211 */ /* 0x000fe400078fe8ff */
[----:B------:R-:W-:Y:S02]  /*dd30*/  SHF.R.U64 R31, R40, 0x10, R41 ;  /* 0x00000010281f7819 */ /* 0x000fe40000001229 */
[----:B------:R-:W-:Y:S02]  /*dd40*/  SHF.R.S32.HI R2, RZ, 0x1f, R0 ;  /* 0x0000001fff027819 */ /* 0x000fe40000011400 */
[----:B------:R-:W-:-:S02]  /*dd50*/  SHF.L.U32 R3, R0, 0x3, RZ ;  /* 0x0000000300037819 */ /* 0x000fc400000006ff */
[----:B------:R-:W-:Y:S02]  /*dd60*/  LEA.HI R0, R2, R0, RZ, 0x3 ;  /* 0x0000000002007211 */ /* 0x000fe400078f18ff */
[----:B------:R-:W-:Y:S02]  /*dd70*/  LOP3.LUT R2, R226, 0x38, R3, 0xf8, !PT ;  /* 0x00000038e2027812 */ /* 0x000fe400078ef803 */
[----:B------:R-:W-:Y:S02]  /*dd80*/  SHF.L.U32 R0, R0, 0xa, RZ ;  /* 0x0000000a00007819 */ /* 0x000fe400000006ff */
[----:B------:R-:W-:Y:S02]  /*dd90*/  LOP3.LUT R2, R2, R227, RZ, 0x3c, !PT ;  /* 0x000000e302027212 */ /* 0x000fe400078e3cff */
[----:B------:R-:W-:Y:S02]  /*dda0*/  LOP3.LUT R0, R0, 0x7fffe000, RZ, 0xc0, !PT ;  /* 0x7fffe00000007812 */ /* 0x000fe400078ec0ff */
[----:B------:R-:W-:Y:S01]  /*ddb0*/  SHF.R.U32.HI R3, RZ, 0x10, R41 ;  /* 0x00000010ff037819 */ /* 0x000fe20000011629 */
[----:B------:R-:W-:Y:S01]  /*ddc0*/  HADD2.F32 R41, -RZ, R7.H0_H0 ;  /* 0x20000007ff297230 */ /* 0x000fe20000004100 */
[----:B------:R-:W-:-:S02]  /*ddd0*/  IADD3 R0, R2, R0, R228 ;  /* 0x0000000002007210 */ /* 0x000fc40007ffe0e4 */
[----:B------:R-:W-:Y:S02]  /*dde0*/  SHF.R.U32.HI R20, RZ, 0x10, R43 ;  /* 0x00000010ff147819 */ /* 0x000fe4000001162b */
[----:B------:R-:W-:Y:S01]  /*ddf0*/  SHF.L.U32 R19, R0, 0x1, RZ ;  /* 0x0000000100137819 */ /* 0x000fe200000006ff */
[----:B------:R-:W-:Y:S01]  /*de00*/  HADD2.F32 R0, -RZ, R78.H0_H0 ;  /* 0x2000004eff007230 */ /* 0x000fe20000004100 */
[----:B------:R-:W-:Y:S02]  /*de10*/  SHF.R.U32.HI R28, RZ, 0x10, R47 ;  /* 0x00000010ff1c7819 */ /* 0x000fe4000001162f */
[----:B------:R-:W-:Y:S01]  /*de20*/  SHF.R.U64 R37, R44, 0x10, R45 ;  /* 0x000000102c257819 */ /* 0x000fe2000000122d */
[----:B------:R-:W1:Y:S01]  /*de30*/  LDS.128 R8, [R19+0xc100] ;  /* 0x00c1000013087984 */ /* 0x000e620000000c00 */
[----:B------:R-:W-:Y:S01]  /*de40*/  SHF.R.U64 R32, R42, 0x10, R43 ;  /* 0x000000102a207819 */ /* 0x000fe2000000122b */
[----:B------:R-:W-:Y:S01]  /*de50*/  HADD2.F32 R40, -RZ, R28.H0_H0 ;  /* 0x2000001cff287230 */ /* 0x000fe20000004100 */
[----:B------:R-:W-:-:S05]  /*de60*/  SHF.R.U64 R38, R46, 0x10, R47 ;  /* 0x000000102e267819 */ /* 0x000fca000000122f */
[----:B------:R-:W-:Y:S02]  /*de70*/  HADD2.F32 R28, -RZ, R38.H0_H0 ;  /* 0x20000026ff1c7230 */ /* 0x000fe40000004100 */
[----:B-1----:R-:W-:-:S05]  /*de80*/  HADD2.F32 R2, -RZ, R9.H0_H0 ;  /* 0x20000009ff027230 */ /* 0x002fca0000004100 */
[CC--:B------:R-:W-:Y:S01]  /*de90*/  FMUL.FTZ R18, R2.reuse, R0.reuse ;  /* 0x0000000002127220 */ /* 0x0c0fe20000410000 */
[----:B--2---:R-:W1:Y:S02]  /*dea0*/  LDS.128 R12, [R60] ;  /* 0x000000003c0c7984 */ /* 0x004e640000000c00 */
[--C-:B-1----:R-:W-:Y:S02]  /*deb0*/  HADD2.F32 R5, -RZ, R13.reuse.H0_H0 ;  /* 0x2000000dff057230 */ /* 0x102fe40000004100 */
[----:B------:R-:W-:Y:S02]  /*dec0*/  HADD2.F32 R17, -RZ, R13.H1_H1 ;  /* 0x3000000dff117230 */ /* 0x000fe40000004100 */
[----:B------:R-:W-:Y:S01]  /*ded0*/  HADD2.F32 R13, -RZ, R3.H0_H0 ;  /* 0x20000003ff0d7230 */ /* 0x000fe20000004100 */
[C---:B------:R-:W-:Y:S01]  /*dee0*/  FMUL.FTZ R6, R5.reuse, R0 ;  /* 0x0000000005067220 */ /* 0x040fe20000410000 */
[----:B------:R-:W-:Y:S01]  /*def0*/  HADD2.F32 R0, -RZ, R9.H1_H1 ;  /* 0x30000009ff007230 */ /* 0x000fe20000004100 */
[-C--:B------:R-:W-:Y:S01]  /*df00*/  FFMA.FTZ R34, R5, R4.reuse, -R18 ;  /* 0x0000000405227223 */ /* 0x080fe20000010812 */
[----:B------:R-:W-:Y:S01]  /*df10*/  HADD2.F32 R16, -RZ, R12.H0_H0 ;  /* 0x2000000cff107230 */ /* 0x000fe20000004100 */
[----:B------:R-:W-:Y:S01]  /*df20*/  FFMA.FTZ R39, R2, R4, R6 ;  /* 0x0000000402277223 */ /* 0x000fe20000010006 */
[----:B------:R-:W-:Y:S01]  /*df30*/  HADD2.F32 R2, -RZ, R78.H1_H1 ;  /* 0x3000004eff027230 */ /* 0x000fe20000004100 */
[-C--:B------:R-:W-:Y:S01]  /*df40*/  FMUL.FTZ R3, R17, R13.reuse ;  /* 0x0000000d11037220 */ /* 0x080fe20000410000 */
[----:B------:R-:W-:Y:S01]  /*df50*/  HADD2.F32 R9, -RZ, R80.H1_H1 ;  /* 0x30000050ff097230 */ /* 0x000fe20000004100 */
[C---:B------:R-:W-:Y:S01]  /*df60*/  FMUL.FTZ R30, R0.reuse, R13 ;  /* 0x0000000d001e7220 */ /* 0x040fe20000410000 */
[----:B------:R-:W-:Y:S01]  /*df70*/  HADD2.F32 R13, -RZ, R14.H0_H0 ;  /* 0x2000000eff0d7230 */ /* 0x000fe20000004100 */
[----:B------:R-:W-:Y:S01]  /*df80*/  FFMA.FTZ R36, R0, R41, R3 ;  /* 0x0000002900247223 */ /* 0x000fe20000010003 */
[----:B------:R-:W-:Y:S01]  /*df90*/  HADD2.F32 R0, -RZ, R8.H0_H0 ;  /* 0x20000008ff007230 */ /* 0x000fe20000004100 */
[----:B------:R-:W-:Y:S01]  /*dfa0*/  FMUL.FTZ R6, R16, R2 ;  /* 0x0000000210067220 */ /* 0x000fe20000410000 */
[----:B------:R-:W-:-:S02]  /*dfb0*/  HADD2.F32 R3, -RZ, R79.H1_H1 ;  /* 0x3000004fff037230 */ /* 0x000fc40000004100 */
[----:B------:R-:W-:Y:S01]  /*dfc0*/  HADD2.F32 R7, -RZ, R15.H0_H0 ;  /* 0x2000000fff077230 */ /* 0x000fe20000004100 */
[C---:B------:R-:W-:Y:S01]  /*dfd0*/  FMUL.FTZ R29, R0.reuse, R2 ;  /* 0x00000002001d7220 */ /* 0x040fe20000410000 */
[----:B------:R-:W-:Y:S01]  /*dfe0*/  HADD2.F32 R2, -RZ, R80.H0_H0 ;  /* 0x20000050ff027230 */ /* 0x000fe20000004100 */
[----:B------:R-:W-:Y:S01]  /*dff0*/  FFMA.FTZ R35, R0, R9, R6 ;  /* 0x0000000900237223 */ /* 0x000fe20000010006 */
[----:B------:R-:W-:Y:S01]  /*e000*/  HADD2.F32 R0, -RZ, R10.H0_H0 ;  /* 0x2000000aff007230 */ /* 0x000fe20000004100 */
[-C--:B------:R-:W-:Y:S01]  /*e010*/  FMUL.FTZ R4, R13, R3.reuse ;  /* 0x000000030d047220 */ /* 0x080fe20000410000 */
[----:B------:R-:W-:Y:S02]  /*e020*/  HADD2.F32 R6, -RZ, R81.H0_H0 ;  /* 0x20000051ff067230 */ /* 0x000fe40000004100 */
[----:B------:R-:W-:Y:S01]  /*e030*/  HADD2.F32 R5, -RZ, R15.H1_H1 ;  /* 0x3000000fff057230 */ /* 0x000fe20000004100 */
[C---:B------:R-:W-:Y:S01]  /*e040*/  FMUL.FTZ R23, R0.reuse, R3 ;  /* 0x0000000300177220 */ /* 0x040fe20000410000 */
[----:B------:R-:W-:Y:S01]  /*e050*/  HADD2.F32 R15, -RZ, R20.H0_H0 ;  /* 0x20000014ff0f7230 */ /* 0x000fe20000004100 */
[----:B------:R-:W-:Y:S01]  /*e060*/  FFMA.FTZ R33, R0, R6, R4 ;  /* 0x0000000600217223 */ /* 0x000fe20000010004 */
[----:B------:R-:W-:Y:S01]  /*e070*/  HADD2.F32 R0, -RZ, R11.H0_H0 ;  /* 0x2000000bff007230 */ /* 0x000fe20000004100 */
[----:B------:R-:W-:Y:S01]  /*e080*/  FMUL.FTZ R3, R7, R2 ;  /* 0x0000000207037220 */ /* 0x000fe20000410000 */
[----:B------:R-:W-:Y:S01]  /*e090*/  HADD2.F32 R4, -RZ, R81.H1_H1 ;  /* 0x30000051ff047230 */ /* 0x000fe20000004100 */
[----:B------:R-:W-:-:S02]  /*e0a0*/  FFMA.FTZ R13, R13, R6, -R23 ;  /* 0x000000060d0d7223 */ /* 0x000fc40000010817 */
[C---:B------:R-:W-:Y:S02]  /*e0b0*/  FMUL.FTZ R21, R0.reuse, R2 ;  /* 0x0000000200157220 */ /* 0x040fe40000410000 */
[-C--:B------:R-:W-:Y:S01]  /*e0c0*/  FFMA.FTZ R22, R0, R4.reuse, R3 ;  /* 0x0000000400167223 */ /* 0x080fe20000010003 */
[----:B------:R-:W-:Y:S01]  /*e0d0*/  HADD2.F32 R0, -RZ, R11.H1_H1 ;  /* 0x3000000bff007230 */ /* 0x000fe20000004100 */
[-C--:B------:R-:W-:Y:S01]  /*e0e0*/  FMUL.FTZ R2, R5, R15.reuse ;  /* 0x0000000f05027220 */ /* 0x080fe20000410000 */
[----:B------:R-:W-:Y:S01]  /*e0f0*/  HADD2.F32 R3, -RZ, R12.H1_H1 ;  /* 0x3000000cff037230 */ /* 0x000fe20000004100 */
[----:B------:R-:W-:Y:S01]  /*e100*/  FFMA.FTZ R6, R7, R4, -R21 ;  /* 0x0000000407067223 */ /* 0x000fe20000010815 */
[----:B------:R-:W-:Y:S01]  /*e110*/  HADD2.F32 R11, -RZ, R31.H0_H0 ;  /* 0x2000001fff0b7230 */ /* 0x000fe20000004100 */
[C---:B------:R-:W-:Y:S01]  /*e120*/  FMUL.FTZ R15, R0.reuse, R15 ;  /* 0x0000000f000f7220 */ /* 0x040fe20000410000 */
[----:B------:R-:W-:Y:S01]  /*e130*/  HADD2.F32 R31, -RZ, R37.H0_H0 ;  /* 0x20000025ff1f7230 */ /* 0x000fe20000004100 */
[----:B------:R-:W-:Y:S01]  /*e140*/  FFMA.FTZ R18, R0, R40, R2 ;  /* 0x0000002800127223 */ /* 0x000fe20000010002 */
[----:B------:R-:W-:Y:S01]  /*e150*/  HADD2.F32 R0, -RZ, R8.H1_H1 ;  /* 0x30000008ff007230 */ /* 0x000fe20000004100 */
[----:B------:R-:W-:Y:S01]  /*e160*/  FMUL.FTZ R8, R3, R11 ;  /* 0x0000000b03087220 */ /* 0x000fe20000410000 */
[----:B------:R-:W-:-:S02]  /*e170*/  HADD2.F32 R2, -RZ, R14.H1_H1 ;  /* 0x3000000eff027230 */ /* 0x000fc40000004100 */
[----:B------:R-:W-:Y:S01]  /*e180*/  HADD2.F32 R12, -RZ, R32.H0_H0 ;  /* 0x20000020ff0c7230 */ /* 0x000fe20000004100 */
[----:B------:R-:W-:Y:S01]  /*e190*/  FMUL.FTZ R11, R0, R11 ;  /* 0x0000000b000b7220 */ /* 0x000fe20000410000 */
[----:B------:R-:W-:Y:S01]  /*e1a0*/  F2FP.PACK_AB R7, R18, R22 ;  /* 0x000000161207723e */ /* 0x000fe200000000ff */
[-C--:B------:R-:W-:Y:S01]  /*e1b0*/  FFMA.FTZ R14, R0, R31.reuse, R8 ;  /* 0x0000001f000e7223 */ /* 0x080fe20000010008 */
[----:B------:R-:W-:Y:S01]  /*e1c0*/  HADD2.F32 R0, -RZ, R10.H1_H1 ;  /* 0x3000000aff007230 */ /* 0x000fe20000004100 */
[-C--:B------:R-:W-:Y:S02]  /*e1d0*/  FMUL.FTZ R8, R2, R12.reuse ;  /* 0x0000000c02087220 */ /* 0x080fe40000410000 */
[----:B------:R-:W-:Y:S01]  /*e1e0*/  FFMA.FTZ R3, R3, R31, -R11 ;  /* 0x0000001f03037223 */ /* 0x000fe2000001080b */
[----:B------:R-:W-:Y:S01]  /*e1f0*/  F2FP.PACK_AB R4, R14, R35 ;  /* 0x000000230e04723e */ /* 0x000fe200000000ff */
[C---:B------:R-:W-:Y:S02]  /*e200*/  FMUL.FTZ R10, R0.reuse, R12 ;  /* 0x0000000c000a7220 */ /* 0x040fe40000410000 */
[----:B------:R-:W-:-:S02]  /*e210*/  FFMA.FTZ R20, R0, R28, R8 ;  /* 0x0000001c00147223 */ /* 0x000fc40000010008 */
[----:B------:R-:W-:Y:S02]  /*e220*/  FFMA.FTZ R12, R17, R41, -R30 ;  /* 0x00000029110c7223 */ /* 0x000fe4000001081e */
[----:B------:R-:W-:Y:S02]  /*e230*/  FFMA.FTZ R8, R16, R9, -R29 ;  /* 0x0000000910087223 */ /* 0x000fe4000001081d */
        /* <DEDUP_REMOVED lines=10> */
.L_x_1359:
[----:B------:R-:W-:Y:S05]  /*e2e0*/  BSYNC B1 ;  /* 0x0000000000017941 */ /* 0x000fea0003800000 */
.L_x_1358:
[----:B------:R-:W-:-:S04]  /*e2f0*/  IADD3 R0, R215, 0x40, RZ ;  /* 0x00000040d7007810 */ /* 0x000fc80007ffe0ff */
[----:B------:R-:W-:-:S13]  /*e300*/  ISETP.GE.AND P0, PT, R0, R72, PT ;  /* 0x000000480000720c */ /* 0x000fda0003f06270 */
[----:B------:R-:W-:Y:S05]  /*e310*/  @P0 BRA `(.L_x_1343) ;  /* 0x0000132000000947 */ /* 0x000fea0003800000 */
[----:B------:R2:W5:Y:S01]  /*e320*/  LDL R42, [R1+0x24] ;  /* 0x00002400012a7983 */ /* 0x0005620000100800 */
        /* <DEDUP_REMOVED lines=14> */
[----:B------:R-:W-:Y:S02]  /*e410*/  SHF.R.U64 R38, R24, 0x10, R25 ;  /* 0x0000001018267819 */ /* 0x000fe40000001219 */
        /* <DEDUP_REMOVED lines=10> */
[----:B------:R-:W-:Y:S01]  /*e4c0*/  SHF.R.U32.HI R25, RZ, 0x10, R51 ;  /* 0x00000010ff197819 */ /* 0x000fe20000011633 */
[----:B------:R-:W-:Y:S01]  /*e4d0*/  HADD2.F32 R40, -RZ, R24.H0_H0 ;  /* 0x20000018ff287230 */ /* 0x000fe20000004100 */
[----:B------:R-:W-:Y:S01]  /*e4e0*/  SHF.L.U32 R22, R0, 0x1, RZ ;  /* 0x0000000100167819 */ /* 0x000fe200000006ff */
[----:B------:R-:W-:Y:S01]  /*e4f0*/  HADD2.F32 R0, -RZ, R82.H0_H0 ;  /* 0x20000052ff007230 */ /* 0x000fe20000004100 */
[----:B------:R-:W-:-:S02]  /*e500*/  SHF.R.U64 R36, R48, 0x10, R49 ;  /* 0x0000001030247819 */ /* 0x000fc40000001231 */
[--C-:B-1----:R-:W-:Y:S01]  /*e510*/  SHF.R.U64 R37, R26, 0x10, R27.reuse ;  /* 0x000000101a257819 */ /* 0x102fe2000000121b */
[----:B------:R-:W1:Y:S01]  /*e520*/  LDS.128 R8, [R22+0xc100] ;  /* 0x00c1000016087984 */ /* 0x000e620000000c00 */
[----:B------:R-:W-:Y:S02]  /*e530*/  SHF.R.U32.HI R27, RZ, 0x10, R27 ;  /* 0x00000010ff1b7819 */ /* 0x000fe4000001161b */
[----:B------:R-:W-:-:S03]  /*e540*/  SHF.R.U64 R33, R50, 0x10, R51 ;  /* 0x0000001032217819 */ /* 0x000fc60000001233 */
[----:B------:R-:W-:Y:S02]  /*e550*/  HADD2.F32 R39, -RZ, R27.H0_H0 ;  /* 0x2000001bff277230 */ /* 0x000fe40000004100 */
[--C-:B-1----:R-:W-:Y:S02]  /*e560*/  HADD2.F32 R3, -RZ, R9.reuse.H0_H0 ;  /* 0x20000009ff037230 */ /* 0x102fe40000004100 */
[----:B------:R-:W-:Y:S02]  /*e570*/  HADD2.F32 R2, -RZ, R9.H1_H1 ;  /* 0x30000009ff027230 */ /* 0x000fe40000004100 */
[--C-:B------:R-:W-:Y:S01]  /*e580*/  HADD2.F32 R9, -RZ, R8.reuse.H0_H0 ;  /* 0x20000008ff097230 */ /* 0x100fe20000004100 */
[----:B------:R-:W-:Y:S01]  /*e590*/  FMUL.FTZ R30, R3, R0 ;  /* 0x00000000031e7220 */ /* 0x000fe20000410000 */
[----:B------:R-:W-:Y:S02]  /*e5a0*/  HADD2.F32 R13, -RZ, R8.H1_H1 ;  /* 0x30000008ff0d7230 */ /* 0x000fe40000004100 */
[----:B------:R-:W-:-:S02]  /*e5b0*/  HADD2.F32 R8, -RZ, R11.H0_H0 ;  /* 0x2000000bff087230 */ /* 0x000fc40000004100 */
[--C-:B------:R-:W-:Y:S02]  /*e5c0*/  HADD2.F32 R12, -RZ, R10.reuse.H0_H0 ;  /* 0x2000000aff0c7230 */ /* 0x100fe40000004100 */
[----:B------:R-:W-:Y:S01]  /*e5d0*/  HADD2.F32 R10, -RZ, R10.H1_H1 ;  /* 0x3000000aff0a7230 */ /* 0x000fe20000004100 */
[----:B---3--:R-:W1:Y:S02]  /*e5e0*/  LDS.128 R4, [R41] ;  /* 0x0000000029047984 */ /* 0x008e640000000c00 */
[----:B-1----:R-:W-:Y:S02]  /*e5f0*/  HADD2.F32 R20, -RZ, R5.H0_H0 ;  /* 0x20000005ff147230 */ /* 0x002fe40000004100 */
[--C-:B------:R-:W-:Y:S02]  /*e600*/  HADD2.F32 R15, -RZ, R7.reuse.H0_H0 ;  /* 0x20000007ff0f7230 */ /* 0x100fe40000004100 */
[----:B------:R-:W-:Y:S02]  /*e610*/  HADD2.F32 R14, -RZ, R7.H1_H1 ;  /* 0x30000007ff0e7230 */ /* 0x000fe40000004100 */
[----:B------:R-:W-:-:S02]  /*e620*/  HADD2.F32 R7, -RZ, R11.H1_H1 ;  /* 0x3000000bff077230 */ /* 0x000fc40000004100 */
        /* <DEDUP_REMOVED lines=58> */
.L_x_1365:
[----:B------:R-:W-:Y:S05]  /*e9d0*/  BSYNC B0 ;  /* 0x0000000000007941 */ /* 0x000fea0003800000 */
.L_x_1364:
        /* <DEDUP_REMOVED lines=99> */
.L_x_1367:
[----:B------:R-:W-:Y:S05]  /*f010*/  BSYNC B0 ;  /* 0x0000000000007941 */ /* 0x000fea0003800000 */
.L_x_1366:
        /* <DEDUP_REMOVED lines=98> */
.L_x_1343:
[----:B------:R-:W-:Y:S05]  /*f640*/  BSYNC B2 ;  /* 0x0000000000027941 */ /* 0x000fea0003800000 */
.L_x_1325:
[----:B------:R-:W-:Y:S01]  /*f650*/  IMAD R0, R96, c[0x0][0x208], RZ ;  /* 0x0000820060007a24 */ /* 0x000fe200078e02ff */
[----:B------:R-:W-:-:S04]  /*f660*/  DEPBAR.LE SB0, 0x0 ;  /* 0x000080000000791a */ /* 0x000fc80000000000 */
[C---:B------:R-:W-:Y:S01]  /*f670*/  IMAD.WIDE.U32 R2, R197.reuse, c[0x0][0x208], RZ ;  /* 0x00008200c5027a25 */ /* 0x040fe200078e00ff */
[----:B------:R-:W-:Y:S01]  /*f680*/  BAR.SYNC.DEFER_BLOCKING 0x0 ;  /* 0x0000000000007b1d */ /* 0x000fe20000010000 */
[C---:B------:R-:W-:Y:S02]  /*f690*/  SHF.L.U32 R84, R202.reuse, 0x1, RZ ;  /* 0x00000001ca547819 */ /* 0x040fe400000006ff */
[----:B------:R-:W-:Y:S01]  /*f6a0*/  IMAD R0, R197, c[0x0][0x20c], R0 ;  /* 0x00008300c5007a24 */ /* 0x000fe200078e0200 */
[----:B------:R-:W-:Y:S01]  /*f6b0*/  SHF.L.U64.HI R87, R202, 0x1, R203 ;  /* 0x00000001ca577819 */ /* 0x000fe200000102cb */
[----:B------:R-:W-:Y:S01]  /*f6c0*/  IMAD.WIDE.U32 R222, R85, c[0x0][0x210], RZ ;  /* 0x0000840055de7a25 */ /* 0x000fe200078e00ff */
[----:B------:R-:W-:Y:S01]  /*f6d0*/  SHF.L.U64.HI R88, R205, 0x1, R219 ;  /* 0x00000001cd587819 */ /* 0x000fe200000102db */
[----:B------:R-:W-:Y:S01]  /*f6e0*/  BSSY B0, `(.L_x_1368) ;  /* 0x0000157000007945 */ /* 0x000fe20003800000 */
[----:B------:R-:W-:Y:S01]  /*f6f0*/  IADD3 R3, R3, R0, RZ ;  /* 0x0000000003037210 */ /* 0x000fe20007ffe0ff */
[----:B------:R-:W-:Y:S01]  /*f700*/  IMAD R0, R97, c[0x0][0x218], RZ ;  /* 0x0000860061007a24 */ /* 0x000fe200078e02ff */
[----:B------:R-:W-:Y:S01]  /*f710*/  SHF.L.U32 R86, R206, 0x1, RZ ;  /* 0x00000001ce567819 */ /* 0x000fe200000006ff */
[----:B------:R-:W-:Y:S01]  /*f720*/  IMAD R221, R85, c[0x0][0x214], R223 ;  /* 0x0000850055dd7a24 */ /* 0x000fe200078e02df */
[----:B------:R-:W-:Y:S01]  /*f730*/  SHF.L.U32 R85, R205, 0x1, RZ ;  /* 0x00000001cd557819 */ /* 0x000fe200000006ff */
[----:B------:R-:W-:Y:S01]  /*f740*/  IMAD.WIDE.U32 R2, R195, c[0x0][0x218], R2 ;  /* 0x00008600c3027a25 */ /* 0x000fe200078e0002 */
[----:B------:R-:W-:-:S02]  /*f750*/  ISETP.GE.AND P4, PT, R202, c[0x0][0x1d4], PT ;  /* 0x00007500ca007a0c */ /* 0x000fc40003f86270 */
[----:B------:R-:W-:Y:S01]  /*f760*/  SHF.L.U64.HI R89, R206, 0x1, R218 ;  /* 0x00000001ce597819 */ /* 0x000fe200000102da */
[----:B-12---:R-:W-:Y:S01]  /*f770*/  IMAD R8, R195, c[0x0][0x21c], R0 ;  /* 0x00008700c3087a24 */ /* 0x006fe200078e0200 */
[----:B------:R-:W-:Y:S02]  /*f780*/  IADD3 R0, P0, R2, R222, RZ ;  /* 0x000000de02007210 */ /* 0x000fe40007f1e0ff */
[----:B------:R-:W-:Y:S02]  /*f790*/  ISETP.LT.OR P3, PT, R76, 0x1, P4 ;  /* 0x000000014c00780c */ /* 0x000fe40002761670 */
[----:B------:R-:W-:Y:S02]  /*f7a0*/  IADD3.X R3, R221, R3, R8, P0, !PT ;  /* 0x00000003dd037210 */ /* 0x000fe400007fe408 */
[C---:B------:R-:W-:Y:S01]  /*f7b0*/  LEA R2, P0, R0.reuse, c[0x0][0x1f8], 0x1 ;  /* 0x00007e0000027a11 */ /* 0x040fe200078008ff */
[----:B------:R-:W-:Y:S03]  /*f7c0*/  LDSM.16.M88.4 R4, [R177] ;  /* 0x00000000b104783b */ /* 0x000fe60000000200 */
[----:B------:R-:W-:Y:S01]  /*f7d0*/  LEA.HI.X R9, R0, c[0x0][0x1fc], R3, 0x1, P0 ;  /* 0x00007f0000097a11 */ /* 0x000fe200000f0c03 */
[----:B------:R-:W-:Y:S04]  /*f7e0*/  LDSM.16.M88.4 R12, [R146] ;  /* 0x00000000920c783b */ /* 0x000fe80000000200 */
[----:B------:R-:W1:Y:S04]  /*f7f0*/  SHFL.IDX PT, R3, R2, RZ, 0x181f ;  /* 0x00181fff02037589 */ /* 0x000e6800000e0000 */
[----:B------:R-:W2:Y:S04]  /*f800*/  SHFL.IDX PT, R8, R9, RZ, 0x181f ;  /* 0x00181fff09087589 */ /* 0x000ea800000e0000 */
[----:B------:R-:W3:Y:S04]  /*f810*/  SHFL.IDX PT, R0, R2, 0x1, 0x181f ;  /* 0x00381f0002007f89 */ /* 0x000ee800000e0000 */
[----:B------:R-:W4:Y:S04]  /*f820*/  SHFL.IDX PT, R2, R9, 0x1, 0x181f ;  /* 0x00381f0009027f89 */ /* 0x000f2800000e0000 */
[----:B------:R-:W4:Y:S04]  /*f830*/  LDSM.16.M88.4 R28, [R146+0x800] ;  /* 0x00080000921c783b */ /* 0x000f280000000200 */
[----:B------:R-:W4:Y:S01]  /*f840*/  LDSM.16.M88.4 R24, [R146+0x1000] ;  /* 0x001000009218783b */ /* 0x000f220000000200 */
[----:B-1----:R-:W-:-:S03]  /*f850*/  IADD3 R22, P1, R3, R84, RZ ;  /* 0x0000005403167210 */ /* 0x002fc60007f3e0ff */
[----:B------:R-:W1:Y:S01]  /*f860*/  LDSM.16.M88.4 R44, [R146+0x1800] ;  /* 0x00180000922c783b */ /* 0x000e620000000200 */
[C---:B------:R-:W-:Y:S02]  /*f870*/  IADD3 R20, P0, R3.reuse, R85, RZ ;  /* 0x0000005503147210 */ /* 0x040fe40007f1e0ff */
[----:B--2---:R-:W-:Y:S01]  /*f880*/  IADD3.X R23, R8, R87, RZ, P1, !PT ;  /* 0x0000005708177210 */ /* 0x004fe20000ffe4ff */
[----:B------:R-:W-:Y:S01]  /*f890*/  LDSM.16.M88.4 R36, [R181] ;  /* 0x00000000b524783b */ /* 0x000fe20000000200 */
[----:B------:R-:W-:Y:S02]  /*f8a0*/  IADD3 R18, P2, R3, R86, RZ ;  /* 0x0000005603127210 */ /* 0x000fe40007f5e0ff */
[----:B---3--:R-:W-:Y:S01]  /*f8b0*/  IADD3 R10, P1, R0, R85, RZ ;  /* 0x00000055000a7210 */ /* 0x008fe20007f3e0ff */
[----:B------:R-:W-:Y:S01]  /*f8c0*/  LDSM.16.M88.4 R32, [R192] ;  /* 0x00000000c020783b */ /* 0x000fe20000000200 */
[-C--:B------:R-:W-:Y:S02]  /*f8d0*/  IADD3.X R21, R8, R88.reuse, RZ, P0, !PT ;  /* 0x0000005808157210 */ /* 0x080fe400007fe4ff */
[----:B----4-:R-:W-:Y:S01]  /*f8e0*/  IADD3.X R11, R2, R88, RZ, P1, !PT ;  /* 0x00000058020b7210 */ /* 0x010fe20000ffe4ff */
[----:B------:R-:W-:Y:S01]  /*f8f0*/  HMMA.16816.F32 R56, R4, R12, RZ ;  /* 0x0000000c0438723c */ /* 0x000fe200000018ff */
[----:B------:R-:W-:Y:S01]  /*f900*/  ISETP.GE.AND P1, PT, R205, c[0x0][0x1d4], PT ;  /* 0x00007500cd007a0c */ /* 0x000fe20003f26270 */
[----:B------:R-:W-:Y:S01]  /*f910*/  LDSM.16.M88.4 R60, [R191] ;  /* 0x00000000bf3c783b */ /* 0x000fe20000000200 */
[----:B------:R-:W-:-:S02]  /*f920*/  IADD3 R16, P0, R0, R84, RZ ;  /* 0x0000005400107210 */ /* 0x000fc40007f1e0ff */
[----:B------:R-:W-:Y:S01]  /*f930*/  IADD3.X R19, R8, R89, RZ, P2, !PT ;  /* 0x0000005908137210 */ /* 0x000fe200017fe4ff */
[----:B------:R-:W-:Y:S01]  /*f940*/  LDSM.16.M88.4 R68, [R190] ;  /* 0x00000000be44783b */ /* 0x000fe20000000200 */
[----:B------:R-:W-:Y:S01]  /*f950*/  ISETP.LT.OR P2, PT, R76, 0x1, P1 ;  /* 0x000000014c00780c */ /* 0x000fe20000f41670 */
[----:B------:R-:W-:Y:S01]  /*f960*/  HMMA.16816.F32 R52, R4, R14, RZ ;  /* 0x0000000e0434723c */ /* 0x000fe200000018ff */
[----:B------:R-:W-:Y:S01]  /*f970*/  IADD3.X R17, R2, R87, RZ, P0, !PT ;  /* 0x0000005702117210 */ /* 0x000fe200007fe4ff */
[----:B------:R-:W2:Y:S01]  /*f980*/  LDSM.16.M88.4 R12, [R178] ;  /* 0x00000000b20c783b */ /* 0x000ea20000000200 */
[----:B------:R-:W-:Y:S02]  /*f990*/  IADD3 R8, P0, R0, R86, RZ ;  /* 0x0000005600087210 */ /* 0x000fe40007f1e0ff */
[----:B------:R-:W-:Y:S01]  /*f9a0*/  ISETP.LT.OR P1, PT, R76, 0x21, P1 ;  /* 0x000000214c00780c */ /* 0x000fe20000f21670 */
[----:B------:R-:W-:Y:S01]  /*f9b0*/  @!PT LDS RZ, [RZ] ;  /* 0x00000000fffff984 */ /* 0x000fe20000000800 */
[----:B------:R-:W-:Y:S01]  /*f9c0*/  @!PT LDS RZ, [RZ] ;  /* 0x00000000fffff984 */ /* 0x000fe20000000800 */
[----:B------:R-:W-:Y:S01]  /*f9d0*/  @!PT LDS RZ, [RZ] ;  /* 0x00000000fffff984 */ /* 0x000fe20000000800 */
[----:B------:R1:W-:Y:S01]  /*f9e0*/  LDGSTS.E.BYPASS.LTC128B.128 [R193+0x100], [R22.64], !P3 ;  /* 0x0010000016c17fae */ /* 0x0003e2000d901d48 */
[----:B------:R-:W-:-:S02]  /*f9f0*/  IADD3.X R9, R2, R89, RZ, P0, !PT ;  /* 0x0000005902097210 */ /* 0x000fc400007fe4ff */
[----:B------:R-:W-:Y:S01]  /*fa00*/  ISETP.GE.AND P0, PT, R206, c[0x0][0x1d4], PT ;  /* 0x00007500ce007a0c */ /* 0x000fe20003f06270 */
[C---:B------:R-:W-:Y:S02]  /*fa10*/  HMMA.16816.F32 R48, R4.reuse, R28, RZ ;  /* 0x0000001c0430723c */ /* 0x040fe400000018ff */
[----:B------:R1:W-:Y:S01]  /*fa20*/  LDGSTS.E.BYPASS.LTC128B.128 [R193+0x2100], [R20.64], !P2 ;  /* 0x0210000014c17fae */ /* 0x0003e2000d101d48 */
[C---:B------:R-:W-:Y:S02]  /*fa30*/  ISETP.LT.OR P3, PT, R76.reuse, 0x1, P0 ;  /* 0x000000014c00780c */ /* 0x040fe40000761670 */
[C---:B------:R-:W-:Y:S02]  /*fa40*/  ISETP.LT.OR P2, PT, R76.reuse, 0x21, P4 ;  /* 0x000000214c00780c */ /* 0x040fe40002741670 */
[----:B------:R-:W-:Y:S01]  /*fa50*/  ISETP.LT.OR P0, PT, R76, 0x21, P0 ;  /* 0x000000214c00780c */ /* 0x000fe20000701670 */
[C---:B-----5:R-:W-:Y:S08]  /*fa60*/  HMMA.16816.F32 R40, R4.reuse, R30, RZ ;  /* 0x0000001e0428723c */ /* 0x060ff000000018ff */
[----:B------:R3:W-:Y:S01]  /*fa70*/  LDGSTS.E.BYPASS.LTC128B.128 [R193+0x4100], [R18.64], !P3 ;  /* 0x0410000012c17fae */ /* 0x0007e2000d901d48 */
[C---:B------:R-:W-:Y:S03]  /*fa80*/  HMMA.16816.F32 R28, R4.reuse, R24, RZ ;  /* 0x00000018041c723c */ /* 0x040fe600000018ff */
[----:B------:R3:W-:Y:S04]  /*fa90*/  LDGSTS.E.BYPASS.LTC128B.128 [R193+0x1100], [R16.64], !P2 ;  /* 0x0110000010c17fae */ /* 0x0007e8000d101d48 */
[----:B------:R4:W-:Y:S01]  /*faa0*/  LDGSTS.E.BYPASS.LTC128B.128 [R193+0x3100], [R10.64], !P1 ;  /* 0x031000000ac17fae */ /* 0x0009e2000c901d48 */
[----:B------:R-:W-:Y:S03]  /*fab0*/  HMMA.16816.F32 R24, R4, R26, RZ ;  /* 0x0000001a0418723c */ /* 0x000fe600000018ff */
[----:B------:R4:W-:Y:S01]  /*fac0*/  LDGSTS.E.BYPASS.LTC128B.128 [R193+0x5100], [R8.64], !P0 ;  /* 0x0510000008c17fae */ /* 0x0009e2000c101d48 */
[----:B------:R-:W-:-:S03]  /*fad0*/  ISETP.GT.AND P0, PT, R95, R214, PT ;  /* 0x000000d65f00720c */ /* 0x000fc60003f04270 */
[----:B------:R-:W-:Y:S01]  /*fae0*/  LDSM.16.M88.4 R72, [R176] ;  /* 0x00000000b048783b */ /* 0x000fe20000000200 */
[C---:B-1----:R-:W-:Y:S03]  /*faf0*/  HMMA.16816.F32 R20, R4.reuse, R44, RZ ;  /* 0x0000002c0414723c */ /* 0x042fe600000018ff */
[----:B------:R-:W-:Y:S04]  /*fb00*/  LDSM.16.M88.4 R76, [R176+0x800] ;  /* 0x00080000b04c783b */ /* 0x000fe80000000200 */
[----:B------:R-:W-:Y:S01]  /*fb10*/  LDSM.16.M88.4 R80, [R146+0x3800] ;  /* 0x003800009250783b */ /* 0x000fe20000000200 */
[----:B------:R-:W-:Y:S03]  /*fb20*/  HMMA.16816.F32 R4, R4, R46, RZ ;  /* 0x0000002e0404723c */ /* 0x000fe600000018ff */
[----:B------:R-:W0:Y:S05]  /*fb30*/  LDGDEPBAR ;  /* 0x00000000000079af */ /* 0x000e2a0000000000 */
[C---:B--2---:R-:W-:Y:S01]  /*fb40*/  HMMA.16816.F32 R64, R12.reuse, R36, R56 ;  /* 0x000000240c40723c */ /* 0x044fe20000001838 */
[----:B----4-:R-:W1:Y:S07]  /*fb50*/  LDSM.16.M88.4 R8, [R180] ;  /* 0x00000000b408783b */ /* 0x010e6e0000000200 */
[C---:B---3--:R-:W-:Y:S08]  /*fb60*/  HMMA.16816.F32 R16, R12.reuse, R38, R52 ;  /* 0x000000260c10723c */ /* 0x048ff00000001834 */
[C---:B------:R-:W-:Y:S08]  /*fb70*/  HMMA.16816.F32 R56, R12.reuse, R32, R48 ;  /* 0x000000200c38723c */ /* 0x040ff00000001830 */
[C---:B------:R-:W-:Y:S01]  /*fb80*/  HMMA.16816.F32 R52, R12.reuse, R34, R40 ;  /* 0x000000220c34723c */ /* 0x040fe20000001828 */
[----:B------:R-:W2:Y:S04]  /*fb90*/  LDSM.16.M88.4 R40, [R176+0x1000] ;  /* 0x00100000b028783b */ /* 0x000ea80000000200 */
[----:B------:R-:W-:Y:S03]  /*fba0*/  LDSM.16.M88.4 R32, [R176+0x1800] ;  /* 0x00180000b020783b */ /* 0x000fe60000000200 */
[C---:B------:R-:W-:Y:S08]  /*fbb0*/  HMMA.16816.F32 R48, R12.reuse, R60, R28 ;  /* 0x0000003c0c30723c */ /* 0x040ff0000000181c */
[C---:B------:R-:W-:Y:S01]  /*fbc0*/  HMMA.16816.F32 R44, R12.reuse, R62, R24 ;  /* 0x0000003e0c2c723c */ /* 0x040fe20000001818 */
[----:B------:R-:W-:Y:S07]  /*fbd0*/  LDSM.16.M88.4 R24, [R173] ;  /* 0x00000000ad18783b */ /* 0x000fee0000000200 */
[C---:B------:R-:W-:Y:S01]  /*fbe0*/  HMMA.16816.F32 R28, R12.reuse, R70, R4 ;  /* 0x000000460c1c723c */ /* 0x040fe20000001804 */
[----:B------:R-:W3:Y:S07]  /*fbf0*/  LDSM.16.M88.4 R4, [R179] ;  /* 0x00000000b304783b */ /* 0x000eee0000000200 */
[----:B------:R-:W-:Y:S01]  /*fc00*/  HMMA.16816.F32 R36, R12, R68, R20 ;  /* 0x000000440c24723c */ /* 0x000fe20000001814 */
[----:B------:R-:W4:Y:S07]  /*fc10*/  LDSM.16.M88.4 R68, [R173+0x800] ;  /* 0x00080000ad44783b */ /* 0x000f2e0000000200 */
[C---:B-1----:R-:W-:Y:S08]  /*fc20*/  HMMA.16816.F32 R20, R8.reuse, R72, R64 ;  /* 0x000000480814723c */ /* 0x042ff00000001840 */
[C---:B------:R-:W-:Y:S01]  /*fc30*/  HMMA.16816.F32 R16, R8.reuse, R74, R16 ;  /* 0x0000004a0810723c */ /* 0x040fe20000001810 */
[----:B------:R-:W1:Y:S07]  /*fc40*/  LDSM.16.M88.4 R72, [R173+0x1000] ;  /* 0x00100000ad48783b */ /* 0x000e6e0000000200 */
[C---:B------:R-:W-:Y:S08]  /*fc50*/  HMMA.16816.F32 R12, R8.reuse, R76, R56 ;  /* 0x0000004c080c723c */ /* 0x040ff00000001838 */
[C---:B------:R-:W-:Y:S01]  /*fc60*/  HMMA.16816.F32 R64, R8.reuse, R78, R52 ;  /* 0x0000004e0840723c */ /* 0x040fe20000001834 */
[----:B------:R-:W1:Y:S07]  /*fc70*/  LDSM.16.M88.4 R76, [R173+0x1800] ;  /* 0x00180000ad4c783b */ /* 0x000e6e0000000200 */
[C---:B--2---:R-:W-:Y:S08]  /*fc80*/  HMMA.16816.F32 R60, R8.reuse, R40, R48 ;  /* 0x00000028083c723c */ /* 0x044ff00000001830 */
[----:B------:R-:W-:Y:S08]  /*fc90*/  HMMA.16816.F32 R56, R8, R42, R44 ;  /* 0x0000002a0838723c */ /* 0x000ff0000000182c */
[C---:B---3--:R-:W-:Y:S08]  /*fca0*/  HMMA.16816.F32 R44, R4.reuse, R24, R20 ;  /* 0x00000018042c723c */ /* 0x048ff00000001814 */
[----:B------:R-:W-:Y:S08]  /*fcb0*/  HMMA.16816.F32 R40, R4, R26, R16 ;  /* 0x0000001a0428723c */ /* 0x000ff00000001810 */
[----:B------:R-:W-:Y:S01]  /*fcc0*/  HMMA.16816.F32 R52, R8, R32, R36 ;  /* 0x000000200834723c */ /* 0x000fe20000001824 */
[----:B------:R-:W-:Y:S07]  /*fcd0*/  LDSM.16.M88.4 R36, [R146+0x2000] ;  /* 0x002000009224783b */ /* 0x000fee0000000200 */
[----:B----4-:R-:W-:Y:S01]  /*fce0*/  HMMA.16816.F32 R24, R4, R68, R12 ;  /* 0x000000440418723c */ /* 0x010fe2000000180c */
[----:B------:R-:W2:Y:S07]  /*fcf0*/  LDSM.16.M88.4 R12, [R177+0x4000] ;  /* 0x00400000b10c783b */ /* 0x000eae0000000200 */
[----:B------:R-:W-:Y:S01]  /*fd00*/  HMMA.16816.F32 R48, R8, R34, R28 ;  /* 0x000000220830723c */ /* 0x000fe2000000181c */
[----:B------:R-:W3:Y:S04]  /*fd10*/  LDSM.16.M88.4 R32, [R146+0x2800] ;  /* 0x002800009220783b */ /* 0x000ee80000000200 */
[----:B------:R-:W4:Y:S03]  /*fd20*/  LDSM.16.M88.4 R28, [R146+0x3000] ;  /* 0x00300000921c783b */ /* 0x000f260000000200 */
[C---:B------:R-:W-:Y:S01]  /*fd30*/  HMMA.16816.F32 R20, R4.reuse, R70, R64 ;  /* 0x000000460414723c */ /* 0x040fe20000001840 */
[----:B------:R-:W-:Y:S04]  /*fd40*/  LDSM.16.M88.4 R64, [R189] ;  /* 0x00000000bd40783b */ /* 0x000fe80000000200 */
[----:B------:R-:W-:Y:S03]  /*fd50*/  LDSM.16.M88.4 R68, [R188] ;  /* 0x00000000bc44783b */ /* 0x000fe60000000200 */
[C---:B-1----:R-:W-:Y:S08]  /*fd60*/  HMMA.16816.F32 R16, R4.reuse, R72, R60 ;  /* 0x000000480410723c */ /* 0x042ff0000000183c */
[C---:B------:R-:W-:Y:S01]  /*fd70*/  HMMA.16816.F32 R8, R4.reuse, R74, R56 ;  /* 0x0000004a0408723c */ /* 0x040fe20000001838 */
[----:B------:R-:W-:Y:S07]  /*fd80*/  LDSM.16.M88.4 R72, [R176+0x3000] ;  /* 0x00300000b048783b */ /* 0x000fee0000000200 */
[C---:B------:R-:W-:Y:S08]  /*fd90*/  HMMA.16816.F32 R52, R4.reuse, R76, R52 ;  /* 0x0000004c0434723c */ /* 0x040ff00000001834 */
[----:B------:R-:W-:Y:S01]  /*fda0*/  HMMA.16816.F32 R60, R4, R78, R48 ;  /* 0x0000004e043c723c */ /* 0x000fe20000001830 */
[----:B------:R-:W1:Y:S04]  /*fdb0*/  LDSM.16.M88.4 R4, [R178+0x4000] ;  /* 0x00400000b204783b */ /* 0x000e680000000200 */
[----:B------:R-:W-:Y:S03]  /*fdc0*/  LDSM.16.M88.4 R76, [R176+0x2000] ;  /* 0x00200000b04c783b */ /* 0x000fe60000000200 */
[C---:B--2---:R-:W-:Y:S08]  /*fdd0*/  HMMA.16816.F32 R56, R12.reuse, R36, R44 ;  /* 0x000000240c38723c */ /* 0x044ff0000000182c */
[C---:B------:R-:W-:Y:S08]  /*fde0*/  HMMA.16816.F32 R48, R12.reuse, R38, R40 ;  /* 0x000000260c30723c */ /* 0x040ff00000001828 */
[C---:B---3--:R-:W-:Y:S08]  /*fdf0*/  HMMA.16816.F32 R44, R12.reuse, R32, R24 ;  /* 0x000000200c2c723c */ /* 0x048ff00000001818 */
[C---:B------:R-:W-:Y:S01]  /*fe00*/  HMMA.16816.F32 R40, R12.reuse, R34, R20 ;  /* 0x000000220c28723c */ /* 0x040fe20000001814 */
[----:B------:R-:W2:Y:S07]  /*fe10*/  LDSM.16.M88.4 R32, [R187] ;  /* 0x00000000bb20783b */ /* 0x000eae0000000200 */
[C---:B----4-:R-:W-:Y:S08]  /*fe20*/  HMMA.16816.F32 R36, R12.reuse, R28, R16 ;  /* 0x0000001c0c24723c */ /* 0x050ff00000001810 */
[C---:B------:R-:W-:Y:S01]  /*fe30*/  HMMA.16816.F32 R24, R12.reuse, R30, R8 ;  /* 0x0000001e0c18723c */ /* 0x040fe20000001808 */
[----:B------:R-:W3:Y:S04]  /*fe40*/  LDSM.16.M88.4 R28, [R186] ;  /* 0x00000000ba1c783b */ /* 0x000ee80000000200 */
[----:B------:R-:W4:Y:S03]  /*fe50*/  LDSM.16.M88.4 R8, [R180+0x4000] ;  /* 0x00400000b408783b */ /* 0x000f260000000200 */
[C---:B------:R-:W-:Y:S08]  /*fe60*/  HMMA.16816.F32 R20, R12.reuse, R80, R52 ;  /* 0x000000500c14723c */ /* 0x040ff00000001834 */
[----:B------:R-:W-:Y:S01]  /*fe70*/  HMMA.16816.F32 R16, R12, R82, R60 ;  /* 0x000000520c10723c */ /* 0x000fe2000000183c */
[----:B------:R-:W-:Y:S07]  /*fe80*/  LDSM.16.M88.4 R80, [R176+0x3800] ;  /* 0x00380000b050783b */ /* 0x000fee0000000200 */
[C---:B-1----:R-:W-:Y:S08]  /*fe90*/  HMMA.16816.F32 R12, R4.reuse, R64, R56 ;  /* 0x00000040040c723c */ /* 0x042ff00000001838 */
[C---:B------:R-:W-:Y:S01]  /*fea0*/  HMMA.16816.F32 R60, R4.reuse, R66, R48 ;  /* 0x00000042043c723c */ /* 0x040fe20000001830 */
[----:B------:R-:W1:Y:S07]  /*feb0*/  LDSM.16.M88.4 R64, [R176+0x2800] ;  /* 0x00280000b040783b */ /* 0x000e6e0000000200 */
[C---:B------:R-:W-:Y:S08]  /*fec0*/  HMMA.16816.F32 R56, R4.reuse, R68, R44 ;  /* 0x000000440438723c */ /* 0x040ff0000000182c */
[C---:B------:R-:W-:Y:S01]  /*fed0*/  HMMA.16816.F32 R48, R4.reuse, R70, R40 ;  /* 0x000000460430723c */ /* 0x040fe20000001828 */
[----:B------:R-:W-:Y:S07]  /*fee0*/  LDSM.16.M88.4 R68, [R173+0x2800] ;  /* 0x00280000ad44783b */ /* 0x000fee0000000200 */
[C---:B--2---:R-:W-:Y:S08]  /*fef0*/  HMMA.16816.F32 R52, R4.reuse, R32, R36 ;  /* 0x000000200434723c */ /* 0x044ff00000001824 */
[C---:B------:R-:W-:Y:S01]  /*ff00*/  HMMA.16816.F32 R44, R4.reuse, R34, R24 ;  /* 0x00000022042c723c */ /* 0x040fe20000001818 */
[----:B------:R-:W-:Y:S07]  /*ff10*/  LDSM.16.M88.4 R24, [R173+0x2000] ;  /* 0x00200000ad18783b */ /* 0x000fee0000000200 */
[C---:B---3--:R-:W-:Y:S08]  /*ff20*/  HMMA.16816.F32 R40, R4.reuse, R28, R20 ;  /* 0x0000001c0428723c */ /* 0x048ff00000001814 */
[----:B------:R-:W-:Y:S01]  /*ff30*/  HMMA.16816.F32 R36, R4, R30, R16 ;  /* 0x0000001e0424723c */ /* 0x000fe20000001810 */
[----:B------:R-:W2:Y:S04]  /*ff40*/  LDSM.16.M88.4 R4, [R179+0x4000] ;  /* 0x00400000b304783b */ /* 0x000ea80000000200 */
[----:B------:R-:W-:Y:S03]  /*ff50*/  LDSM.16.M88.4 R16, [R177+0x8000] ;  /* 0x00800000b110783b */ /* 0x000fe60000000200 */
[C---:B----4-:R-:W-:Y:S08]  /*ff60*/  HMMA.16816.F32 R20, R8.reuse, R76, R12 ;  /* 0x0000004c0814723c */ /* 0x050ff0000000180c */
[C---:B------:R-:W-:Y:S01]  /*ff70*/  HMMA.16816.F32 R12, R8.reuse, R78, R60 ;  /* 0x0000004e080c723c */ /* 0x040fe2000000183c */
[----:B------:R-:W3:Y:S04]  /*ff80*/  LDSM.16.M88.4 R76, [R173+0x3000] ;  /* 0x00300000ad4c783b */ /* 0x000ee80000000200 */
[----:B------:R-:W-:Y:S03]  /*ff90*/  LDSM.16.M88.4 R60, [R173+0x3800] ;  /* 0x00380000ad3c783b */ /* 0x000fe60000000200 */
[C---:B-1----:R-:W-:Y:S08]  /*ffa0*/  HMMA.16816.F32 R32, R8.reuse, R64, R56 ;  /* 0x000000400820723c */ /* 0x042ff00000001838 */
[C---:B------:R-:W-:Y:S01]  /*ffb0*/  HMMA.16816.F32 R28, R8.reuse, R66, R48 ;  /* 0x00000042081c723c */ /* 0x040fe20000001830 */
[----:B------:R-:W1:Y:S07]  /*ffc0*/  LDSM.16.M88.4 R64, [R146+0x4000] ;  /* 0x004000009240783b */ /* 0x000e6e0000000200 */
[C---:B------:R-:W-:Y:S08]  /*ffd0*/  HMMA.16816.F32 R52, R8.reuse, R72, R52 ;  /* 0x000000480834723c */ /* 0x040ff00000001834 */
[----:B------:R-:W-:Y:S08]  /*ffe0*/  HMMA.16816.F32 R48, R8, R82, R36 ;  /* 0x000000520830723c */ /* 0x000ff00000001824 */
[----:B--2---:R-:W-:Y:S08]  /*fff0*/  HMMA.16816.F32 R36, R4, R24, R20 ;  /* 0x000000180424723c */ /* 0x004ff00000001814 */
[C---:B------:R-:W-:Y:S08]  /*10000*/  HMMA.16816.F32 R72, R8.reuse, R74, R44 ;  /* 0x0000004a0848723c */ /* 0x040ff0000000182c */
[----:B------:R-:W-:Y:S01]  /*10010*/  HMMA.16816.F32 R56, R8, R80, R40 ;  /* 0x000000500838723c */ /* 0x000fe20000001828 */
[----:B------:R-:W-:Y:S07]  /*10020*/  LDSM.16.M88.4 R40, [R185] ;  /* 0x00000000b928783b */ /* 0x000fee0000000200 */
[C---:B------:R-:W-:Y:S01]  /*10030*/  HMMA.16816.F32 R44, R4.reuse, R68, R32 ;  /* 0x00000044042c723c */ /* 0x040fe20000001820 */
[----:B------:R-:W2:Y:S07]  /*10040*/  LDSM.16.M88.4 R32, [R146+0x4800] ;  /* 0x004800009220783b */ /* 0x000eae0000000200 */
[C---:B------:R-:W-:Y:S01]  /*10050*/  HMMA.16816.F32 R8, R4.reuse, R26, R12 ;  /* 0x0000001a0408723c */ /* 0x040fe2000000180c */
[----:B------:R-:W4:Y:S07]  /*10060*/  LDSM.16.M88.4 R12, [R178+0x8000] ;  /* 0x00800000b20c783b */ /* 0x000f2e0000000200 */
[C---:B---3--:R-:W-:Y:S01]  /*10070*/  HMMA.16816.F32 R20, R4.reuse, R76, R52 ;  /* 0x0000004c0414723c */ /* 0x048fe20000001834 */
[----:B------:R-:W3:Y:S07]  /*10080*/  LDSM.16.M88.4 R52, [R146+0x5000] ;  /* 0x005000009234783b */ /* 0x000eee0000000200 */
[----:B------:R-:W-:Y:S08]  /*10090*/  HMMA.16816.F32 R28, R4, R70, R28 ;  /* 0x00000046041c723c */ /* 0x000ff0000000181c */
[----:B-1----:R-:W-:Y:S01]  /*100a0*/  HMMA.16816.F32 R24, R16, R64, R36 ;  /* 0x000000401018723c */ /* 0x002fe20000001824 */
[----:B------:R-:W-:Y:S07]  /*100b0*/  LDSM.16.M88.4 R36, [R176+0x4000] ;  /* 0x00400000b024783b */ /* 0x000fee0000000200 */
[C---:B------:R-:W-:Y:S08]  /*100c0*/  HMMA.16816.F32 R72, R4.reuse, R78, R72 ;  /* 0x0000004e0448723c */ /* 0x040ff00000001848 */
[C---:B------:R-:W-:Y:S08]  /*100d0*/  HMMA.16816.F32 R76, R4.reuse, R60, R56 ;  /* 0x0000003c044c723c */ /* 0x040ff00000001838 */
[----:B------:R-:W-:Y:S01]  /*100e0*/  HMMA.16816.F32 R80, R4, R62, R48 ;  /* 0x0000003e0450723c */ /* 0x000fe20000001830 */
[----:B------:R-:W-:Y:S04]  /*100f0*/  LDSM.16.M88.4 R48, [R183] ;  /* 0x00000000b730783b */ /* 0x000fe80000000200 */
[----:B------:R-:W-:Y:S03]  /*10100*/  LDSM.16.M88.4 R60, [R146+0x5800] ;  /* 0x00580000923c783b */ /* 0x000fe60000000200 */
[C---:B------:R-:W-:Y:S01]  /*10110*/  HMMA.16816.F32 R4, R16.reuse, R66, R8 ;  /* 0x000000421004723c */ /* 0x040fe20000001808 */
[----:B------:R-:W1:Y:S07]  /*10120*/  LDSM.16.M88.4 R8, [R180+0x8000] ;  /* 0x00800000b408783b */ /* 0x000e6e0000000200 */
[C---:B--2---:R-:W-:Y:S08]  /*10130*/  HMMA.16816.F32 R44, R16.reuse, R32, R44 ;  /* 0x00000020102c723c */ /* 0x044ff0000000182c */
[----:B------:R-:W-:Y:S01]  /*10140*/  HMMA.16816.F32 R56, R16, R34, R28 ;  /* 0x000000221038723c */ /* 0x000fe2000000181c */
[----:B------:R-:W2:Y:S07]  /*10150*/  LDSM.16.M88.4 R32, [R184] ;  /* 0x00000000b820783b */ /* 0x000eae0000000200 */
[----:B----4-:R-:W-:Y:S08]  /*10160*/  HMMA.16816.F32 R24, R12, R40, R24 ;  /* 0x000000280c18723c */ /* 0x010ff00000001818 */
[----:B---3--:R-:W-:Y:S08]  /*10170*/  HMMA.16816.F32 R68, R16, R52, R20 ;  /* 0x000000341044723c */ /* 0x008ff00000001814 */
[----:B------:R-:W-:Y:S01]  /*10180*/  HMMA.16816.F32 R20, R12, R42, R4 ;  /* 0x0000002a0c14723c */ /* 0x000fe20000001804 */
[----:B------:R-:W-:Y:S04]  /*10190*/  LDSM.16.M88.4 R4, [R179+0x8000] ;  /* 0x00800000b304783b */ /* 0x000fe80000000200 */
[----:B------:R-:W3:Y:S03]  /*101a0*/  LDSM.16.M88.4 R40, [R173+0x4000] ;  /* 0x00400000ad28783b */ /* 0x000ee60000000200 */
[----:B------:R-:W-:Y:S01]  /*101b0*/  HMMA.16816.F32 R64, R16, R54, R72 ;  /* 0x000000361040723c */ /* 0x000fe20000001848 */
[----:B------:R-:W4:Y:S07]  /*101c0*/  LDSM.16.M88.4 R52, [R176+0x4800] ;  /* 0x00480000b034783b */ /* 0x000f2e0000000200 */
[----:B-1----:R-:W-:Y:S08]  /*101d0*/  HMMA.16816.F32 R24, R8, R36, R24 ;  /* 0x000000240818723c */ /* 0x002ff00000001818 */
[----:B--2---:R-:W-:Y:S01]  /*101e0*/  HMMA.16816.F32 R28, R12, R32, R44 ;  /* 0x000000200c1c723c */ /* 0x004fe2000000182c */
[----:B------:R-:W1:Y:S07]  /*101f0*/  LDSM.16.M88.4 R44, [R173+0x4800] ;  /* 0x00480000ad2c783b */ /* 0x000e6e0000000200 */
[----:B------:R-:W-:Y:S08]  /*10200*/  HMMA.16816.F32 R20, R8, R38, R20 ;  /* 0x000000260814723c */ /* 0x000ff00000001814 */
[----:B------:R-:W-:Y:S08]  /*10210*/  HMMA.16816.F32 R76, R16, R60, R76 ;  /* 0x0000003c104c723c */ /* 0x000ff0000000184c */
[----:B---3--:R-:W-:Y:S08]  /*10220*/  HMMA.16816.F32 R36, R4, R40, R24 ;  /* 0x000000280424723c */ /* 0x008ff00000001818 */
[----:B------:R-:W-:Y:S01]  /*10230*/  HMMA.16816.F32 R24, R12, R34, R56 ;  /* 0x000000220c18723c */ /* 0x000fe20000001838 */
[----:B------:R-:W2:Y:S07]  /*10240*/  LDSM.16.M88.4 R56, [R176+0x5000] ;  /* 0x00500000b038783b */ /* 0x000eae0000000200 */
[----:B----4-:R-:W-:Y:S08]  /*10250*/  HMMA.16816.F32 R32, R8, R52, R28 ;  /* 0x000000340820723c */ /* 0x010ff0000000181c */
[----:B------:R-:W-:Y:S01]  /*10260*/  HMMA.16816.F32 R20, R4, R42, R20 ;  /* 0x0000002a0414723c */ /* 0x000fe20000001814 */
[----:B------:R-:W-:-:S04]  /*10270*/  FMUL.FTZ R0, R36, c[0x0][0x320] ;  /* 0x0000c80024007a20 */ /* 0x000fc80000410000 */
[----:B------:R3:W4:Y:S03]  /*10280*/  MUFU.TANH R73, R0 ;  /* 0x0000000000497308 */ /* 0x0007260000002400 */
[----:B------:R-:W-:Y:S08]  /*10290*/  HMMA.16816.F32 R28, R12, R48, R68 ;  /* 0x000000300c1c723c */ /* 0x000ff00000001844 */
[----:B------:R-:W-:Y:S01]  /*102a0*/  HMMA.16816.F32 R24, R8, R54, R24 ;  /* 0x000000360818723c */ /* 0x000fe20000001818 */
[----:B------:R-:W2:Y:S01]  /*102b0*/  LDSM.16.M88.4 R52, [R182] ;  /* 0x00000000b634783b */ /* 0x000ea20000000200 */
[----:B---3--:R-:W-:-:S06]  /*102c0*/  FMUL.FTZ R0, R37, c[0x0][0x320] ;  /* 0x0000c80025007a20 */ /* 0x008fcc0000410000 */
[----:B------:R-:W-:Y:S01]  /*102d0*/  HMMA.16816.F32 R40, R12, R50, R64 ;  /* 0x000000320c28723c */ /* 0x000fe20000001840 */
[----:B------:R3:W2:Y:S01]  /*102e0*/  MUFU.TANH R72, R0 ;  /* 0x0000000000487308 */ /* 0x0006a20000002400 */
[----:B------:R-:W-:Y:S06]  /*102f0*/  LDSM.16.M88.4 R48, [R173+0x5000] ;  /* 0x00500000ad30783b */ /* 0x000fec0000000200 */
[C---:B-1----:R-:W-:Y:S08]  /*10300*/  HMMA.16816.F32 R32, R4.reuse, R44, R32 ;  /* 0x0000002c0420723c */ /* 0x042ff00000001820 */
[----:B------:R-:W-:Y:S01]  /*10310*/  HMMA.16816.F32 R24, R4, R46, R24 ;  /* 0x0000002e0418723c */ /* 0x000fe20000001818 */
[----:B---3--:R-:W-:Y:S01]  /*10320*/  FMUL.FTZ R0, R38, c[0x0][0x320] ;  /* 0x0000c80026007a20 */ /* 0x008fe20000410000 */
[----:B------:R-:W1:Y:S03]  /*10330*/  LDSM.16.M88.4 R44, [R176+0x5800] ;  /* 0x00580000b02c783b */ /* 0x000e660000000200 */
[----:B------:R3:W1:Y:S03]  /*10340*/  MUFU.TANH R70, R0 ;  /* 0x0000000000467308 */ /* 0x0006660000002400 */
[----:B------:R-:W-:Y:S01]  /*10350*/  HMMA.16816.F32 R16, R16, R62, R80 ;  /* 0x0000003e1010723c */ /* 0x000fe20000001850 */
[----:B---3--:R-:W-:-:S07]  /*10360*/  FMUL.FTZ R0, R39, c[0x0][0x320] ;  /* 0x0000c80027007a20 */ /* 0x008fce0000410000 */
[C---:B--2---:R-:W-:Y:S01]  /*10370*/  HMMA.16816.F32 R36, R8.reuse, R56, R28 ;  /* 0x000000380824723c */ /* 0x044fe2000000181c */
[----:B------:R2:W3:Y:S07]  /*10380*/  MUFU.TANH R69, R0 ;  /* 0x0000000000457308 */ /* 0x0004ee0000002400 */
[----:B------:R-:W-:Y:S01]  /*10390*/  HMMA.16816.F32 R28, R8, R58, R40 ;  /* 0x0000003a081c723c */ /* 0x000fe20000001828 */
[----:B--2---:R-:W-:-:S04]  /*103a0*/  FMUL.FTZ R0, R20, c[0x0][0x320] ;  /* 0x0000c80014007a20 */ /* 0x004fc80000410000 */
[----:B------:R2:W1:Y:S02]  /*103b0*/  MUFU.TANH R68, R0 ;  /* 0x0000000000447308 */ /* 0x0004640000002400 */
[----:B--2---:R-:W-:-:S06]  /*103c0*/  FMUL.FTZ R0, R21, c[0x0][0x320] ;  /* 0x0000c80015007a20 */ /* 0x004fcc0000410000 */
[----:B------:R2:W1:Y:S02]  /*103d0*/  MUFU.TANH R60, R0 ;  /* 0x00000000003c7308 */ /* 0x0004640000002400 */
[----:B--2---:R-:W-:-:S06]  /*103e0*/  FMUL.FTZ R0, R22, c[0x0][0x320] ;  /* 0x0000c80016007a20 */ /* 0x004fcc0000410000 */
[----:B------:R2:W1:Y:S02]  /*103f0*/  MUFU.TANH R64, R0 ;  /* 0x0000000000407308 */ /* 0x0004640000002400 */
[----:B--2---:R-:W-:Y:S02]  /*10400*/  FMUL.FTZ R0, R23, c[0x0][0x320] ;  /* 0x0000c80017007a20 */ /* 0x004fe40000410000 */
[C---:B------:R-:W-:Y:S04]  /*10410*/  HMMA.16816.F32 R20, R12.reuse, R52, R76 ;  /* 0x000000340c14723c */ /* 0x040fe8000000184c */
[----:B------:R2:W1:Y:S04]  /*10420*/  MUFU.TANH R61, R0 ;  /* 0x00000000003d7308 */ /* 0x0004680000002400 */
[----:B------:R-:W-:Y:S01]  /*10430*/  HMMA.16816.F32 R12, R12, R54, R16 ;  /* 0x000000360c0c723c */ /* 0x000fe20000001810 */
[----:B--2---:R-:W-:-:S04]  /*10440*/  FMUL.FTZ R0, R32, c[0x0][0x320] ;  /* 0x0000c80020007a20 */ /* 0x004fc80000410000 */
[----:B------:R2:W2:Y:S11]  /*10450*/  MUFU.TANH R57, R0 ;  /* 0x0000000000397308 */ /* 0x0004b60000002400 */
[----:B-1----:R-:W-:Y:S08]  /*10460*/  HMMA.16816.F32 R16, R8, R44, R20 ;  /* 0x0000002c0810723c */ /* 0x002ff00000001814 */
[----:B------:R-:W-:Y:S01]  /*10470*/  HMMA.16816.F32 R20, R4, R50, R28 ;  /* 0x000000320414723c */ /* 0x000fe2000000181c */
[----:B--2---:R-:W-:-:S07]  /*10480*/  FMUL.FTZ R0, R33, c[0x0][0x320] ;  /* 0x0000c80021007a20 */ /* 0x004fce0000410000 */
[----:B------:R-:W-:Y:S01]  /*10490*/  HMMA.16816.F32 R8, R8, R46, R12 ;  /* 0x0000002e0808723c */ /* 0x000fe2000000180c */
        /* <DEDUP_REMOVED lines=8> */
[----:B--2---:R-:W-:-:S04]  /*10520*/  FMUL.FTZ R0, R24, c[0x0][0x320] ;  /* 0x0000c80018007a20 */ /* 0x004fc80000410000 */
[----:B------:R2:W1:Y:S02]  /*10530*/  MUFU.TANH R41, R0 ;  /* 0x0000000000297308 */ /* 0x0004640000002400 */
[----:B--2---:R-:W-:Y:S01]  /*10540*/  FMUL.FTZ R0, R25, c[0x0][0x320] ;  /* 0x0000c80019007a20 */ /* 0x004fe20000410000 */
[C---:B-1----:R-:W-:Y:S05]  /*10550*/  HMMA.16816.F32 R12, R4.reuse, R36, R16 ;  /* 0x00000024040c723c */ /* 0x042fea0000001810 */
[----:B------:R1:W2:Y:S03]  /*10560*/  MUFU.TANH R40, R0 ;  /* 0x0000000000287308 */ /* 0x0002a60000002400 */
        /* <DEDUP_REMOVED lines=39> */
[----:B--234-:R-:W-:Y:S01]  /*107e0*/  ISETP.NE.AND P5, PT, R99, 0x1, PT ;  /* 0x000000016300780c */ /* 0x01cfe20003fa5270 */
[----:B------:R-:W-:Y:S02]  /*107f0*/  IMAD R2, R95, 0x40, R238 ;  /* 0x000000405f027824 */ /* 0x000fe400078e02ee */
[----:B------:R-:W-:-:S03]  /*10800*/  IMAD.MOV.U32 R195, RZ, RZ, RZ ;  /* 0x000000ffffc37224 */ /* 0x000fc600078e00ff */
[----:B------:R-:W-:-:S05]  /*10810*/  IADD3 R2, R2, -0x40, R220 ;  /* 0xffffffc002027810 */ /* 0x000fca0007ffe0dc */
[----:B-1----:R-:W-:Y:S02]  /*10820*/  IMAD.MOV.U32 R0, RZ, RZ, R2 ;  /* 0x000000ffff007224 */ /* 0x002fe400078e0002 */
[----:B------:R-:W-:-:S05]  /*10830*/  @P5 IMAD.HI.U32 R3, R2, c[0x0][0x2bc], RZ ;  /* 0x0000af0002035a27 */ /* 0x000fca00078e00ff */
        /* <DEDUP_REMOVED lines=23> */
.L_x_1467:
        /* <DEDUP_REMOVED lines=21> */
.L_x_1468:
        /* <DEDUP_REMOVED lines=21> */
.L_x_1369:
[----:B--234-:R-:W-:Y:S05]  /*10c50*/  BSYNC B0 ;  /* 0x0000000000007941 */ /* 0x01cfea0003800000 */
.L_x_1368:
[----:B-1----:R-:W-:Y:S01]  /*10c60*/  IMAD.MOV.U32 R0, RZ, RZ, c[0x0][0x2c4] ;  /* 0x0000b100ff007624 */ /* 0x002fe200078e00ff */
[----:B------:R-:W0:Y:S01]  /*10c70*/  LDGDEPBAR ;  /* 0x00000000000079af */ /* 0x000e220000000000 */
[----:B------:R-:W-:Y:S01]  /*10c80*/  IMAD.MOV.U32 R2, RZ, RZ, 0x1 ;  /* 0x00000001ff027424 */ /* 0x000fe200078e00ff */
[----:B------:R-:W-:-:S02]  /*10c90*/  IADD3 R6, -R242, R98, RZ ;  /* 0x00000062f2067210 */ /* 0x000fc40007ffe1ff */
[----:B------:R-:W-:Y:S01]  /*10ca0*/  ISETP.NE.AND P0, PT, R0, 0x1, PT ;  /* 0x000000010000780c */ /* 0x000fe20003f05270 */
[----:B------:R-:W-:Y:S01]  /*10cb0*/  IMAD R2, R95, -0x40, R2 ;  /* 0xffffffc05f027824 */ /* 0x000fe200078e0202 */
[----:B------:R-:W-:-:S05]  /*10cc0*/  IADD3 R0, R248, R239, RZ ;  /* 0x000000eff8007210 */ /* 0x000fca0007ffe0ff */
[----:B------:R-:W-:-:S06]  /*10cd0*/  IMAD.MOV.U32 R4, RZ, RZ, R0 ;  /* 0x000000ffff047224 */ /* 0x000fcc00078e0000 */
[----:B------:R-:W-:Y:S01]  /*10ce0*/  @P0 IMAD.HI.U32 R3, R0, c[0x0][0x2c8], RZ ;  /* 0x0000b20000030a27 */ /* 0x000fe200078e00ff */
[----:B------:R-:W-:-:S04]  /*10cf0*/  IADD3 R0, -R242, R2, R240 ;  /* 0x00000002f2007210 */ /* 0x000fc80007ffe1f0 */
[----:B------:R-:W-:Y:S02]  /*10d00*/  @P0 SHF.R.U32.HI R4, RZ, c[0x0][0x2cc], R3 ;  /* 0x0000b300ff040a19 */ /* 0x000fe40000011603 */
[----:B------:R-:W-:Y:S01]  /*10d10*/  IADD3 R5, R0, -R241, RZ ;  /* 0x800000f100057210 */ /* 0x000fe20007ffe0ff */
[----:B------:R-:W-:Y:S05]  /*10d20*/  BRA.DIV ~URZ, `(.L_x_1372) ;  /* 0x0000daf27f007947 */ /* 0x000fea000b800000 */
[----:B------:R1:W2:Y:S02]  /*10d30*/  SHFL.IDX PT, R0, R4, RZ, 0x1c1f ;  /* 0x001c1fff04007589 */ /* 0x0002a400000e0000 */
.L_x_1469:
[----:B--2---:R-:W-:-:S05]  /*10d40*/  IMAD.IADD R0, R5, 0x1, R0 ;  /* 0x0000000105007824 */ /* 0x004fca00078e0200 */
[----:B------:R-:W-:-:S04]  /*10d50*/  IMNMX R0, R6, R0, PT ;  /* 0x0000000006007217 */ /* 0x000fc80003800200 */
[C---:B------:R-:W-:Y:S02]  /*10d60*/  ISETP.GT.AND P0, PT, R0.reuse, RZ, PT ;  /* 0x000000ff0000720c */ /* 0x040fe40003f04270 */
[C---:B------:R-:W-:Y:S02]  /*10d70*/  ISETP.GT.AND P2, PT, R0.reuse, 0x1, PT ;  /* 0x000000010000780c */ /* 0x040fe40003f44270 */
[----:B------:R-:W-:Y:S02]  /*10d80*/  FSEL R8, R73, -INF , P0 ;  /* 0xff80000049087808 */ /* 0x000fe40000000000 */
[C---:B------:R-:W-:Y:S02]  /*10d90*/  ISETP.GT.AND P3, PT, R0.reuse, 0x8, PT ;  /* 0x000000080000780c */ /* 0x040fe40003f64270 */
[C---:B------:R-:W-:Y:S02]  /*10da0*/  ISETP.GT.AND P4, PT, R0.reuse, 0x9, PT ;  /* 0x000000090000780c */ /* 0x040fe40003f84270 */
[----:B------:R-:W-:-:S02]  /*10db0*/  ISETP.GT.AND P1, PT, R0, 0x10, PT ;  /* 0x000000100000780c */ /* 0x000fc40003f24270 */
[----:B------:R-:W-:Y:S02]  /*10dc0*/  ISETP.GT.AND P0, PT, R0, 0x11, PT ;  /* 0x000000110000780c */ /* 0x000fe40003f04270 */
[----:B------:R-:W-:Y:S02]  /*10dd0*/  FSEL R9, R72, -INF , P2 ;  /* 0xff80000048097808 */ /* 0x000fe40001000000 */
[----:B------:R-:W-:Y:S02]  /*10de0*/  FSEL R10, R68, -INF , P3 ;  /* 0xff800000440a7808 */ /* 0x000fe40001800000 */
[----:B------:R-:W-:Y:S02]  /*10df0*/  FSEL R11, R60, -INF , P4 ;  /* 0xff8000003c0b7808 */ /* 0x000fe40002000000 */
[----:B------:R-:W-:Y:S02]  /*10e00*/  FSEL R14, R57, -INF , P1 ;  /* 0xff800000390e7808 */ /* 0x000fe40000800000 */
[----:B------:R-:W-:-:S02]  /*10e10*/  FSEL R15, R56, -INF , P0 ;  /* 0xff800000380f7808 */ /* 0x000fc40000000000 */
[C---:B------:R-:W-:Y:S02]  /*10e20*/  ISETP.GT.AND P3, PT, R0.reuse, 0x18, PT ;  /* 0x000000180000780c */ /* 0x040fe40003f64270 */
[C---:B------:R-:W-:Y:S02]  /*10e30*/  ISETP.GT.AND P4, PT, R0.reuse, 0x19, PT ;  /* 0x000000190000780c */ /* 0x040fe40003f84270 */
[C---:B------:R-:W-:Y:S02]  /*10e40*/  ISETP.GT.AND P2, PT, R0.reuse, 0x20, PT ;  /* 0x000000200000780c */ /* 0x040fe40003f44270 */
[C---:B------:R-:W-:Y:S02]  /*10e50*/  ISETP.GT.AND P1, PT, R0.reuse, 0x21, PT ;  /* 0x000000210000780c */ /* 0x040fe40003f24270 */
[----:B------:R-:W-:Y:S02]  /*10e60*/  ISETP.GT.AND P0, PT, R0, 0x28, PT ;  /* 0x000000280000780c */ /* 0x000fe40003f04270 */
[----:B------:R-:W-:-:S02]  /*10e70*/  FSEL R19, R41, -INF , P3 ;  /* 0xff80000029137808 */ /* 0x000fc40001800000 */
[----:B------:R-:W-:Y:S02]  /*10e80*/  FSEL R21, R40, -INF , P4 ;  /* 0xff80000028157808 */ /* 0x000fe40002000000 */
[----:B------:R-:W-:Y:S02]  /*10e90*/  FSEL R83, R28, -INF , P2 ;  /* 0xff8000001c537808 */ /* 0x000fe40001000000 */
[----:B------:R-:W-:Y:S02]  /*10ea0*/  FSEL R82, R27, -INF , P1 ;  /* 0xff8000001b527808 */ /* 0x000fe40000800000 */
[----:B------:R-:W-:Y:S02]  /*10eb0*/  FSEL R81, R24, -INF , P0 ;  /* 0xff80000018517808 */ /* 0x000fe40000000000 */
[C---:B------:R-:W-:Y:S02]  /*10ec0*/  ISETP.GT.AND P4, PT, R0.reuse, 0x29, PT ;  /* 0x000000290000780c */ /* 0x040fe40003f84270 */
[----:B------:R-:W-:-:S02]  /*10ed0*/  ISETP.GT.AND P3, PT, R0, 0x30, PT ;  /* 0x000000300000780c */ /* 0x000fc40003f64270 */
[C---:B------:R-:W-:Y:S02]  /*10ee0*/  ISETP.GT.AND P2, PT, R0.reuse, 0x31, PT ;  /* 0x000000310000780c */ /* 0x040fe40003f44270 */
[C---:B------:R-:W-:Y:S02]  /*10ef0*/  ISETP.GT.AND P1, PT, R0.reuse, 0x38, PT ;  /* 0x000000380000780c */ /* 0x040fe40003f24270 */
[----:B------:R-:W-:Y:S02]  /*10f00*/  ISETP.GT.AND P0, PT, R0, 0x39, PT ;  /* 0x000000390000780c */ /* 0x000fe40003f04270 */
[----:B------:R-:W-:Y:S02]  /*10f10*/  FSEL R80, R20, -INF , P4 ;  /* 0xff80000014507808 */ /* 0x000fe40002000000 */
        /* <DEDUP_REMOVED lines=27> */
[C---:B------:R-:W-:Y:S02]  /*110d0*/  ISETP.GT.AND P0, PT, R0.reuse, 0x11, PT ;  /* 0x000000110000780c */ /* 0x040fe40003f04270 */
        /* <DEDUP_REMOVED lines=43> */
[----:B-1----:R-:W1:Y:S01]  /*11390*/  SHFL.BFLY PT, R4, R2, 0x2, 0x1f ;  /* 0x0c401f0002047f89 */ /* 0x002e6200000e0000 */
[----:B--2---:R-:W-:-:S05]  /*113a0*/  FMNMX.FTZ R0, R3, R0, !PT ;  /* 0x0000000003007209 */ /* 0x004fca0007810000 */
[----:B------:R-:W2:Y:S01]  /*113b0*/  SHFL.BFLY PT, R3, R0, 0x1, 0x1f ;  /* 0x0c201f0000037f89 */ /* 0x000ea200000e0000 */
[----:B-1----:R-:W-:-:S05]  /*113c0*/  FMNMX.FTZ R4, R2, R4, !PT ;  /* 0x0000000402047209 */ /* 0x002fca0007810000 */
[----:B------:R1:W3:Y:S01]  /*113d0*/  SHFL.BFLY PT, R5, R4, 0x1, 0x1f ;  /* 0x0c201f0004057f89 */ /* 0x0002e200000e0000 */
[----:B--2---:R-:W-:-:S05]  /*113e0*/  FMNMX.FTZ R100, R0, R3, !PT ;  /* 0x0000000300647209 */ /* 0x004fca0007810000 */
.L_x_1470:
[C---:B------:R-:W-:Y:S01]  /*113f0*/  FMUL.FTZ R2, R100.reuse, c[0x0][0x2d0] ;  /* 0x0000b40064027a20 */ /* 0x040fe20000410000 */
[----:B------:R-:W-:Y:S01]  /*11400*/  FSETP.NEU.FTZ.AND P0, PT, R100, -INF , PT ;  /* 0xff8000006400780b */ /* 0x000fe20003f1d000 */
[----:B------:R-:W-:Y:S01]  /*11410*/  WARPSYNC 0xffffffff ;  /* 0xffffffff00007948 */ /* 0x000fe20003800000 */
[----:B---3--:R-:W-:Y:S01]  /*11420*/  FMNMX.FTZ R16, R5, R4, !PT ;  /* 0x0000000405107209 */ /* 0x008fe20007810000 */
        /* <DEDUP_REMOVED lines=11> */
[----:B------:R-:W-:Y:S04]  /*114e0*/  LDSM.16.MT88.4 R32, [R147+0x800] ;  /* 0x000800009320783b */ /* 0x000fe80000004200 */
        /* <DEDUP_REMOVED lines=39> */
[----:B------:R-:W-:-:S04]  /*11760*/  FFMA.FTZ R18, R81, c[0x0][0x2d0], -R2 ;  /* 0x0000b40051127a23 */ /* 0x000fc80000010802 */
[----:B------:R1:W-:Y:S02]  /*11770*/  MUFU.EX2 R94, R3 ;  /* 0x00000003005e7308 */ /* 0x0003e40000000800 */
[----:B-1----:R-:W-:Y:S02]  /*11780*/  FFMA.FTZ R3, R17, c[0x0][0x2d0], -R0 ;  /* 0x0000b40011037a23 */ /* 0x002fe40000010800 */
[----:B------:R-:W-:-:S04]  /*11790*/  FADD.FTZ R17, R87, R85 ;  /* 0x0000005557117221 */ /* 0x000fc80000010000 */
[----:B------:R1:W2:Y:S01]  /*117a0*/  MUFU.EX2 R97, R3 ;  /* 0x0000000300617308 */ /* 0x0002a20000000800 */
[----:B------:R-:W-:Y:S02]  /*117b0*/  FADD.FTZ R17, R89, R17 ;  /* 0x0000001159117221 */ /* 0x000fe40000010000 */
[--C-:B-1----:R-:W-:Y:S01]  /*117c0*/  FFMA.FTZ R3, R20, c[0x0][0x2d0], -R0.reuse ;  /* 0x0000b40014037a23 */ /* 0x102fe20000010800 */
[----:B--2---:R-:W-:Y:S01]  /*117d0*/  F2FP.PACK_AB R9, R97, R94 ;  /* 0x0000005e6109723e */ /* 0x004fe200000000ff */
[C---:B------:R-:W-:Y:S03]  /*117e0*/  HMMA.16816.F32 R20, R12.reuse, R6, RZ ;  /* 0x000000060c14723c */ /* 0x040fe600000018ff */
[----:B------:R1:W-:Y:S05]  /*117f0*/  MUFU.EX2 R98, R3 ;  /* 0x0000000300627308 */ /* 0x0003ea0000000800 */
        /* <DEDUP_REMOVED lines=10> */
[----:B------:R-:W-:Y:S02]  /*118a0*/  HMMA.16816.F32 R120, R8, R30, R20 ;  /* 0x0000001e0878723c */ /* 0x000fe40000001814 */
[----:B------:R-:W-:-:S06]  /*118b0*/  FADD.FTZ R3, R93, R3 ;  /* 0x000000035d037221 */ /* 0x000fcc0000010000 */
[C---:B------:R-:W-:Y:S08]  /*118c0*/  HMMA.16816.F32 R24, R12.reuse, R40, RZ ;  /* 0x000000280c18723c */ /* 0x040ff000000018ff */
[----:B------:R-:W-:Y:S01]  /*118d0*/  HMMA.16816.F32 R20, R12, R42, RZ ;  /* 0x0000002a0c14723c */ /* 0x000fe200000018ff */
[----:B------:R-:W2:Y:S07]  /*118e0*/  LDSM.16.MT88.4 R40, [R172+0x2000] ;  /* 0x00200000ac28783b */ /* 0x000eae0000004200 */
[C---:B------:R-:W-:Y:S01]  /*118f0*/  HMMA.16816.F32 R136, R8.reuse, R32, R44 ;  /* 0x000000200888723c */ /* 0x040fe2000000182c */
[----:B------:R-:W3:Y:S07]  /*11900*/  LDSM.16.MT88.4 R44, [R175+0x2000] ;  /* 0x00200000af2c783b */ /* 0x000eee0000004200 */
[C---:B------:R-:W-:Y:S01]  /*11910*/  HMMA.16816.F32 R128, R8.reuse, R34, R36 ;  /* 0x000000220880723c */ /* 0x040fe20000001824 */
[----:B------:R-:W4:Y:S04]  /*11920*/  LDSM.16.MT88.4 R32, [R172+0x2800] ;  /* 0x00280000ac20783b */ /* 0x000f280000004200 */
[----:B------:R-:W5:Y:S03]  /*11930*/  LDSM.16.MT88.4 R36, [R175+0x2800] ;  /* 0x00280000af24783b */ /* 0x000f660000004200 */
[----:B------:R-:W-:Y:S08]  /*11940*/  HMMA.16816.F32 R160, R8, R56, R4 ;  /* 0x0000003808a0723c */ /* 0x000ff00000001804 */
[C---:B------:R-:W-:Y:S08]  /*11950*/  HMMA.16816.F32 R4, R12.reuse, R60, RZ ;  /* 0x0000003c0c04723c */ /* 0x040ff000000018ff */
        /* <DEDUP_REMOVED lines=9> */
[----:B----4-:R-:W-:Y:S01]  /*119f0*/  HMMA.16816.F32 R56, R8, R32, R24 ;  /* 0x000000200838723c */ /* 0x010fe20000001818 */
[----:B------:R-:W2:Y:S06]  /*11a00*/  LDSM.16.MT88.4 R24, [R174+0x2800] ;  /* 0x00280000ae18783b */ /* 0x000eac0000004200 */
[--C-:B------:R-:W-:Y:S01]  /*11a10*/  FFMA.FTZ R32, R70, c[0x0][0x2d0], -R0.reuse ;  /* 0x0000b40046207a23 */ /* 0x100fe20000010800 */
[----:B------:R-:W-:Y:S01]  /*11a20*/  HMMA.16816.F32 R28, R12, R62, RZ ;  /* 0x0000003e0c1c723c */ /* 0x000fe200000018ff */
[----:B------:R-:W-:-:S07]  /*11a30*/  FFMA.FTZ R33, R68, c[0x0][0x2d0], -R0 ;  /* 0x0000b40044217a23 */ /* 0x000fce0000010800 */
[----:B-----5:R-:W-:Y:S07]  /*11a40*/  HMMA.16816.F32 R124, R8, R36, R4 ;  /* 0x00000024087c723c */ /* 0x020fee0000001804 */
        /* <DEDUP_REMOVED lines=93> */
[----:B------:R-:W-:-:S04]  /*12020*/  @P1 SHF.R.U32.HI R0, RZ, c[0x0][0x2cc], R2 ;  /* 0x0000b300ff001a19 */ /* 0x000fc80000011602 */
[----:B------:R-:W-:Y:S01]  /*12030*/  IADD3 R0, R0, R240, -R241 ;  /* 0x000000f000007210 */ /* 0x000fe20007ffe8f1 */
[----:B----4-:R-:W-:Y:S03]  /*12040*/  HMMA.16816.F32 R24, R12, R20, RZ ;  /* 0x000000140c18723c */ /* 0x010fe600000018ff */
[----:B------:R-:W-:-:S04]  /*12050*/  SHF.R.S32.HI R2, RZ, 0x1f, R0 ;  /* 0x0000001fff027819 */ /* 0x000fc80000011400 */
[----:B------:R-:W-:Y:S01]  /*12060*/  LEA.HI R0, R2, R0, RZ, 0x6 ;  /* 0x0000000002007211 */ /* 0x000fe200078f30ff */
[----:B------:R-:W-:Y:S01]  /*12070*/  HMMA.16816.F32 R12, R12, R22, RZ ;  /* 0x000000160c0c723c */ /* 0x000fe200000018ff */
[----:B------:R-:W1:Y:S02]  /*12080*/  LDSM.16.MT88.4 R20, [R174+0x4800] ;  /* 0x00480000ae14783b */ /* 0x000e640000004200 */
[----:B------:R-:W-:-:S04]  /*12090*/  SHF.R.S32.HI R0, RZ, 0x6, R0 ;  /* 0x00000006ff007819 */ /* 0x000fc80000011400 */
[----:B------:R-:W-:-:S04]  /*120a0*/  IMNMX R216, R214, R0, !PT ;  /* 0x00000000d6d87217 */ /* 0x000fc80007800200 */
[----:B------:R-:W-:-:S05]  /*120b0*/  ISETP.GE.AND P0, PT, R194, R216, PT ;  /* 0x000000d8c200720c */ /* 0x000fca0003f06270 */
        /* <DEDUP_REMOVED lines=74> */
[----:B------:R-:W-:Y:S01]  /*12560*/  @!UPT UIADD3 URZ, URZ, URZ, URZ ;  /* 0x0000003f3f3ff290 */ /* 0x000fe2000fffe03f */
[----:B------:R-:W-:Y:S11]  /*12570*/  @!P0 BRA `(.L_x_1374) ;  /* 0x000036b000008947 */ /* 0x000ff60003800000 */
[----:B------:R-:W-:Y:S02]  /*12580*/  MOV R104, R16 ;  /* 0x0000001000687202 */ /* 0x000fe40000000f00 */
[----:B------:R-:W-:-:S02]  /*12590*/  MOV R101, R100 ;  /* 0x0000006400657202 */ /* 0x000fc40000000f00 */
[----:B------:R-:W-:-:S07]  /*125a0*/  MOV R196, R194 ;  /* 0x000000c200c47202 */ /* 0x000fce0000000f00 */
.L_x_1385:
        /* <DEDUP_REMOVED lines=22> */
[C---:B------:R-:W-:Y:S01]  /*12710*/  SHF.L.U64.HI R21, R205.reuse, 0x1, R219 ;  /* 0x00000001cd157819 */ /* 0x040fe200000102db */
[----:B------:R-:W-:Y:S01]  /*12720*/  IMAD R4, R4, c[0x0][0x218], RZ ;  /* 0x0000860004047a24 */ /* 0x000fe200078e02ff */
[----:B------:R-:W-:Y:S01]  /*12730*/  SHF.L.U32 R20, R205, 0x1, RZ ;  /* 0x00000001cd147819 */ /* 0x000fe200000006ff */
[----:B------:R-:W-:Y:S01]  /*12740*/  IMAD R0, R197, c[0x0][0x20c], R0 ;  /* 0x00008300c5007a24 */ /* 0x000fe200078e0200 */
[C---:B------:R-:W-:Y:S01]  /*12750*/  SHF.L.U64.HI R15, R202.reuse, 0x1, R203 ;  /* 0x00000001ca0f7819 */ /* 0x040fe200000102cb */
        /* <DEDUP_REMOVED lines=10> */
.L_x_1471:
[----:B------:R-:W-:-:S05]  /*12800*/  BRA.DIV ~URZ, `(.L_x_1378) ;  /* 0x0000c6727f007947 */ /* 0x000fca000b800000 */
[----:B------:R-:W5:Y:S01]  /*12810*/  SHFL.IDX PT, R0, R13, RZ, 0x181f ;  /* 0x00181fff0d007589 */ /* 0x000f6200000e0000 */
[----:B------:R-:W-:Y:S02]  /*12820*/  ISETP.GE.AND P3, PT, R202, c[0x0][0x1d4], PT ;  /* 0x00007500ca007a0c */ /* 0x000fe40003f66270 */
[----:B------:R-:W-:Y:S04]  /*12830*/  ISETP.GE.AND P1, PT, R205, c[0x0][0x1d4], PT ;  /* 0x00007500cd007a0c */ /* 0x000fe80003f26270 */
[----:B------:R-:W-:Y:S02]  /*12840*/  SEL R12, RZ, 0x10, P1 ;  /* 0x00000010ff0c7807 */ /* 0x000fe40000800000 */
[----:B-----5:R-:W-:Y:S05]  /*12850*/  IADD3 R2, P0, R0, R14, RZ ;  /* 0x0000000e00027210 */ /* 0x020fea0007f1e0ff */
[----:B---3--:R-:W-:Y:S01]  /*12860*/  IMAD.X R3, R4, 0x1, R15, P0 ;  /* 0x0000000104037824 */ /* 0x008fe200000e060f */
[----:B------:R-:W-:Y:S04]  /*12870*/  ISETP.GE.AND P0, PT, R206, c[0x0][0x1d4], PT ;  /* 0x00007500ce007a0c */ /* 0x000fe80003f06270 */
[----:B------:R-:W-:Y:S01]  /*12880*/  @!PT LDS RZ, [RZ] ;  /* 0x00000000fffff984 */ /* 0x000fe20000000800 */
[----:B------:R-:W-:Y:S01]  /*12890*/  @!PT LDS RZ, [RZ] ;  /* 0x00000000fffff984 */ /* 0x000fe20000000800 */
[----:B------:R3:W-:Y:S02]  /*128a0*/  LDGSTS.E.BYPASS.LTC128B.128 [R193+0x100], [R2.64], !P3 ;  /* 0x0010000002c17fae */ /* 0x0007e4000d901d48 */
[----:B---3--:R-:W-:Y:S05]  /*128b0*/  IADD3 R2, P2, R0, R20, RZ ;  /* 0x0000001400027210 */ /* 0x008fea0007f5e0ff */
[----:B------:R-:W-:Y:S01]  /*128c0*/  IMAD.X R3, R4, 0x1, R21, P2 ;  /* 0x0000000104037824 */ /* 0x000fe200010e0615 */
[----:B------:R-:W-:Y:S02]  /*128d0*/  IADD3 R6, P2, R0, R22, RZ ;  /* 0x0000001600067210 */ /* 0x000fe40007f5e0ff */
[----:B------:R-:W3:Y:S03]  /*128e0*/  SHFL.IDX PT, R0, R13, 0x1, 0x181f ;  /* 0x00381f000d007f89 */ /* 0x000ee600000e0000 */
[----:B------:R-:W-:Y:S01]  /*128f0*/  IMAD.X R7, R4, 0x1, R23, P2 ;  /* 0x0000000104077824 */ /* 0x000fe200010e0617 */
[----:B------:R4:W-:Y:S04]  /*12900*/  LDGSTS.E.BYPASS.LTC128B.128 [R193+0x2100], [R2.64], !P1 ;  /* 0x0210000002c17fae */ /* 0x0009e8000c901d48 */
[----:B------:R5:W-:Y:S04]  /*12910*/  LDGSTS.E.BYPASS.LTC128B.128 [R193+0x4100], [R6.64], !P0 ;  /* 0x0410000006c17fae */ /* 0x000be8000c101d48 */
[----:B------:R2:W1:Y:S02]  /*12920*/  SHFL.IDX PT, R4, R5, 0x1, 0x181f ;  /* 0x00381f0005047f89 */ /* 0x00046400000e0000 */
[----:B--2-4-:R-:W-:Y:S02]  /*12930*/  SEL R5, RZ, 0x10, P3 ;  /* 0x00000010ff057807 */ /* 0x014fe40001800000 */
[----:B-----5:R-:W-:Y:S02]  /*12940*/  SEL R7, RZ, 0x10, P0 ;  /* 0x00000010ff077807 */ /* 0x020fe40000000000 */
.L_x_1472:
        /* <DEDUP_REMOVED lines=21> */
.L_x_1376:
[----:B------:R-:W-:Y:S05]  /*12aa0*/  BSYNC B0 ;  /* 0x0000000000007941 */ /* 0x000fea0003800000 */
.L_x_1375:
        /* <DEDUP_REMOVED lines=217> */
[----:B--2-4-:R-:W-:Y:S01]  /*13840*/  IMAD.MOV.U32 R198, RZ, RZ, c[0x0][0x2b8] ;  /* 0x0000ae00ffc67624 */ /* 0x014fe200078e00ff */
[----:B------:R-:W-:Y:S01]  /*13850*/  ISETP.GT.AND P1, PT, R220, 0x3f, PT ;  /* 0x0000003fdc00780c */ /* 0x000fe20003f24270 */
[----:B------:R-:W-:Y:S01]  /*13860*/  IMAD R2, R196, 0x40, R238 ;  /* 0x00000040c4027824 */ /* 0x000fe200078e02ee */
[----:B------:R-:W-:Y:S01]  /*13870*/  SHF.L.U64.HI R14, R206, 0x1, R218 ;  /* 0x00000001ce0e7819 */ /* 0x000fe200000102da */
[----:B------:R-:W-:Y:S01]  /*13880*/  IMAD.MOV.U32 R195, RZ, RZ, RZ ;  /* 0x000000ffffc37224 */ /* 0x000fe200078e00ff */
[----:B------:R-:W-:Y:S01]  /*13890*/  ISETP.NE.AND P2, PT, R198, 0x1, PT ;  /* 0x00000001c600780c */ /* 0x000fe20003f45270 */
[----:B------:R-:W-:Y:S01]  /*138a0*/  IMAD.SHL.U32 R13, R206, 0x2, RZ ;  /* 0x00000002ce0d7824 */ /* 0x000fe200078e00ff */
[----:B------:R-:W-:Y:S01]  /*138b0*/  IADD3 R2, R2, -0x40, R220 ;  /* 0xffffffc002027810 */ /* 0x000fe20007ffe0dc */
[C---:B------:R-:W-:Y:S01]  /*138c0*/  IMAD.SHL.U32 R11, R205.reuse, 0x2, RZ ;  /* 0x00000002cd0b7824 */ /* 0x040fe200078e00ff */
[----:B------:R-:W-:Y:S01]  /*138d0*/  SHF.L.U64.HI R12, R205, 0x1, R219 ;  /* 0x00000001cd0c7819 */ /* 0x000fe200000102db */
[C---:B------:R-:W-:Y:S01]  /*138e0*/  IMAD.SHL.U32 R9, R202.reuse, 0x2, RZ ;  /* 0x00000002ca097824 */ /* 0x040fe200078e00ff */
[----:B------:R-:W-:Y:S01]  /*138f0*/  SHF.L.U64.HI R10, R202, 0x1, R203 ;  /* 0x00000001ca0a7819 */ /* 0x000fe200000102cb */
[----:B---3--:R-:W-:Y:S06]  /*13900*/  IMAD.MOV.U32 R0, RZ, RZ, R2 ;  /* 0x000000ffff007224 */ /* 0x008fec00078e0002 */
        /* <DEDUP_REMOVED lines=24> */
.L_x_1473:
        /* <DEDUP_REMOVED lines=21> */
.L_x_1474:
        /* <DEDUP_REMOVED lines=21> */
.L_x_1380:
[----:B--2-4-:R-:W-:Y:S05]  /*13d30*/  BSYNC B0 ;  /* 0x0000000000007941 */ /* 0x014fea0003800000 */
.L_x_1379:
[----:B---3--:R-:W-:Y:S01]  /*13d40*/  IMAD.MOV.U32 R0, RZ, RZ, c[0x0][0x2c4] ;  /* 0x0000b100ff007624 */ /* 0x008fe200078e00ff */
[----:B------:R-:W0:Y:S01]  /*13d50*/  LDGDEPBAR ;  /* 0x00000000000079af */ /* 0x000e220000000000 */
[----:B------:R-:W-:Y:S03]  /*13d60*/  IMAD.IADD R4, R248, 0x1, R239 ;  /* 0x00000001f8047824 */ /* 0x000fe600078e02ef */
[----:B------:R-:W-:Y:S11]  /*13d70*/  ISETP.NE.AND P0, PT, R0, 0x1, PT ;  /* 0x000000010000780c */ /* 0x000ff60003f05270 */
[----:B------:R-:W-:Y:S02]  /*13d80*/  @!UPT UIADD3 URZ, URZ, URZ, URZ ;  /* 0x0000003f3f3ff290 */ /* 0x000fe4000fffe03f */
[----:B------:R-:W-:Y:S05]  /*13d90*/  @P0 IMAD.HI.U32 R0, R4, c[0x0][0x2c8], RZ ;  /* 0x0000b20004000a27 */ /* 0x000fea00078e00ff */
[----:B------:R-:W-:Y:S02]  /*13da0*/  @P0 SHF.R.U32.HI R4, RZ, c[0x0][0x2cc], R0 ;  /* 0x0000b300ff040a19 */ /* 0x000fe40000011600 */
[----:B------:R-:W-:Y:S05]  /*13db0*/  MOV R0, 0x1 ;  /* 0x0000000100007802 */ /* 0x000fea0000000f00 */
[----:B------:R-:W-:Y:S05]  /*13dc0*/  IMAD R0, R196, -0x40, R0 ;  /* 0xffffffc0c4007824 */ /* 0x000fea00078e0200 */
[----:B------:R-:W-:Y:S04]  /*13dd0*/  IADD3 R0, R240, R0, -R242 ;  /* 0x00000000f0007210 */ /* 0x000fe80007ffe8f2 */
[----:B------:R-:W-:Y:S01]  /*13de0*/  IADD3 R5, R0, -R241, RZ ;  /* 0x800000f100057210 */ /* 0x000fe20007ffe0ff */
[----:B------:R-:W-:-:S05]  /*13df0*/  BRA.DIV ~URZ, `(.L_x_1383) ;  /* 0x0000b5527f007947 */ /* 0x000fca000b800000 */
[----:B------:R2:W3:Y:S02]  /*13e00*/  SHFL.IDX PT, R0, R4, RZ, 0x1c1f ;  /* 0x001c1fff04007589 */ /* 0x0004e400000e0000 */
.L_x_1475:
[----:B---3--:R-:W-:Y:S05]  /*13e10*/  IMAD.IADD R0, R5, 0x1, R0 ;  /* 0x0000000105007824 */ /* 0x008fea00078e0200 */
[C---:B------:R-:W-:Y:S02]  /*13e20*/  ISETP.GT.AND P0, PT, R0.reuse, RZ, PT ;  /* 0x000000ff0000720c */ /* 0x040fe40003f04270 */
[C---:B------:R-:W-:Y:S02]  /*13e30*/  ISETP.GT.AND P2, PT, R0.reuse, 0x1, PT ;  /* 0x000000010000780c */ /* 0x040fe40003f44270 */
[C---:B------:R-:W-:Y:S02]  /*13e40*/  ISETP.GT.AND P3, PT, R0.reuse, 0x8, PT ;  /* 0x000000080000780c */ /* 0x040fe40003f64270 */
[----:B------:R-:W-:Y:S02]  /*13e50*/  ISETP.GT.AND P4, PT, R0, 0x9, PT ;  /* 0x000000090000780c */ /* 0x000fe40003f84270 */
[----:B-1----:R-:W-:Y:S02]  /*13e60*/  FSEL R6, R168, -INF , P0 ;  /* 0xff800000a8067808 */ /* 0x002fe40000000000 */
[C---:B------:R-:W-:Y:S02]  /*13e70*/  ISETP.GT.AND P1, PT, R0.reuse, 0x10, PT ;  /* 0x000000100000780c */ /* 0x040fe40003f24270 */
[----:B------:R-:W-:Y:S02]  /*13e80*/  ISETP.GT.AND P0, PT, R0, 0x11, PT ;  /* 0x000000110000780c */ /* 0x000fe40003f04270 */
[----:B------:R-:W-:Y:S02]  /*13e90*/  FSEL R25, R167, -INF , P2 ;  /* 0xff800000a7197808 */ /* 0x000fe40001000000 */
[----:B------:R-:W-:Y:S02]  /*13ea0*/  FSEL R24, R166, -INF , P3 ;  /* 0xff800000a6187808 */ /* 0x000fe40001800000 */
[C---:B------:R-:W-:Y:S02]  /*13eb0*/  ISETP.GT.AND P3, PT, R0.reuse, 0x18, PT ;  /* 0x000000180000780c */ /* 0x040fe40003f64270 */
[----:B------:R-:W-:Y:S02]  /*13ec0*/  FSEL R23, R163, -INF , P4 ;  /* 0xff800000a3177808 */ /* 0x000fe40002000000 */
[----:B------:R-:W-:Y:S02]  /*13ed0*/  ISETP.GT.AND P4, PT, R0, 0x19, PT ;  /* 0x000000190000780c */ /* 0x000fe40003f84270 */
[----:B------:R-:W-:Y:S02]  /*13ee0*/  FSEL R22, R160, -INF , P1 ;  /* 0xff800000a0167808 */ /* 0x000fe40000800000 */
[C---:B------:R-:W-:Y:S02]  /*13ef0*/  ISETP.GT.AND P2, PT, R0.reuse, 0x20, PT ;  /* 0x000000200000780c */ /* 0x040fe40003f44270 */
[----:B------:R-:W-:Y:S02]  /*13f00*/  FSEL R21, R159, -INF , P0 ;  /* 0xff8000009f157808 */ /* 0x000fe40000000000 */
[C---:B------:R-:W-:Y:S02]  /*13f10*/  ISETP.GT.AND P1, PT, R0.reuse, 0x21, PT ;  /* 0x000000210000780c */ /* 0x040fe40003f24270 */
[----:B------:R-:W-:Y:S02]  /*13f20*/  ISETP.GT.AND P0, PT, R0, 0x28, PT ;  /* 0x000000280000780c */ /* 0x000fe40003f04270 */
[----:B------:R-:W-:Y:S02]  /*13f30*/  FSEL R20, R158, -INF , P3 ;  /* 0xff8000009e147808 */ /* 0x000fe40001800000 */
        /* <DEDUP_REMOVED lines=8> */
[----:B------:R-:W-:Y:S02]  /*13fc0*/  ISETP.GT.AND P0, PT, R0, 0x39, PT ;  /* 0x000000390000780c */ /* 0x000fe40003f04270 */
[----:B------:R-:W-:Y:S02]  /*13fd0*/  FSEL R15, R15, -INF , P4 ;  /* 0xff8000000f0f7808 */ /* 0x000fe40002000000 */
[----:B------:R-:W-:Y:S02]  /*13fe0*/  FSEL R14, R100, -INF , P3 ;  /* 0xff800000640e7808 */ /* 0x000fe40001800000 */
[----:B------:R-:W-:Y:S02]  /*13ff0*/  FSEL R13, R28, -INF , P2 ;  /* 0xff8000001c0d7808 */ /* 0x000fe40001000000 */
[----:B------:R-:W-:Y:S02]  /*14000*/  FSEL R12, R27, -INF , P1 ;  /* 0xff8000001b0c7808 */ /* 0x000fe40000800000 */
[----:B------:R-:W-:Y:S01]  /*14010*/  FSEL R11, R26, -INF , P0 ;  /* 0xff8000001a0b7808 */ /* 0x000fe20000000000 */
[----:B------:R-:W-:-:S05]  /*14020*/  BRA.DIV ~URZ, `(.L_x_1384) ;  /* 0x0000b3827f007947 */ /* 0x000fca000b800000 */
[----:B------:R-:W1:Y:S02]  /*14030*/  SHFL.IDX PT, R0, R4, 0x1, 0x1c1f ;  /* 0x003c1f0004007f89 */ /* 0x000e6400000e0000 */
[----:B-1----:R-:W-:Y:S05]  /*14040*/  IMAD.IADD R0, R5, 0x1, R0 ;  /* 0x0000000105007824 */ /* 0x002fea00078e0200 */
[C---:B------:R-:W-:Y:S02]  /*14050*/  ISETP.GT.AND P0, PT, R0.reuse, RZ, PT ;  /* 0x000000ff0000720c */ /* 0x040fe40003f04270 */
[C---:B------:R-:W-:Y:S02]  /*14060*/  ISETP.GT.AND P2, PT, R0.reuse, 0x1, PT ;  /* 0x000000010000780c */ /* 0x040fe40003f44270 */
[C---:B------:R-:W-:Y:S02]  /*14070*/  ISETP.GT.AND P3, PT, R0.reuse, 0x8, PT ;  /* 0x000000080000780c */ /* 0x040fe40003f64270 */
[----:B------:R-:W-:Y:S02]  /*14080*/  ISETP.GT.AND P4, PT, R0, 0x9, PT ;  /* 0x000000090000780c */ /* 0x000fe40003f84270 */
[----:B------:R-:W-:Y:S02]  /*14090*/  FSEL R5, R194, -INF , P0 ;  /* 0xff800000c2057808 */ /* 0x000fe40000000000 */
[C---:B------:R-:W-:Y:S02]  /*140a0*/  ISETP.GT.AND P1, PT, R0.reuse, 0x10, PT ;  /* 0x000000100000780c */ /* 0x040fe40003f24270 */
[----:B------:R-:W-:Y:S02]  /*140b0*/  ISETP.GT.AND P0, PT, R0, 0x11, PT ;  /* 0x000000110000780c */ /* 0x000fe40003f04270 */
[----:B------:R-:W-:Y:S02]  /*140c0*/  FSEL R149, R171, -INF , P2 ;  /* 0xff800000ab957808 */ /* 0x000fe40001000000 */
[----:B------:R-:W-:Y:S02]  /*140d0*/  FSEL R35, R170, -INF , P3 ;  /* 0xff800000aa237808 */ /* 0x000fe40001800000 */
[C---:B------:R-:W-:Y:S02]  /*140e0*/  ISETP.GT.AND P3, PT, R0.reuse, 0x18, PT ;  /* 0x000000180000780c */ /* 0x040fe40003f64270 */
        /* <DEDUP_REMOVED lines=13> */
[C---:B------:R-:W-:Y:S02]  /*141c0*/  ISETP.GT.AND P2, PT, R0.reuse, 0x31, PT ;  /* 0x000000310000780c */ /* 0x040fe40003f44270 */
[----:B------:R-:W-:Y:S02]  /*141d0*/  FSEL R27, R153, -INF , P0 ;  /* 0xff800000991b7808 */ /* 0x000fe40000000000 */
[C---:B------:R-:W-:Y:S02]  /*141e0*/  ISETP.GT.AND P1, PT, R0.reuse, 0x38, PT ;  /* 0x000000380000780c */ /* 0x040fe40003f24270 */
[----:B------:R-:W-:Y:S02]  /*141f0*/  ISETP.GT.AND P0, PT, R0, 0x39, PT ;  /* 0x000000390000780c */ /* 0x000fe40003f04270 */
[----:B------:R-:W-:Y:S02]  /*14200*/  FMNMX.FTZ R0, R6, R101, !PT ;  /* 0x0000006506007209 */ /* 0x000fe40007810000 */
[----:B------:R-:W-:Y:S02]  /*14210*/  FSEL R26, R152, -INF , P4 ;  /* 0xff800000981a7808 */ /* 0x000fe40002000000 */
        /* <DEDUP_REMOVED lines=20> */
[----:B-1----:R-:W-:Y:S06]  /*14360*/  FMNMX.FTZ R0, R2, R0, !PT ;  /* 0x0000000002007209 */ /* 0x002fec0007810000 */
        /* <DEDUP_REMOVED lines=21> */
.L_x_1476:
        /* <DEDUP_REMOVED lines=8> */
[--C-:B------:R-:W-:Y:S02]  /*14540*/  FFMA.FTZ R6, R6, c[0x0][0x2d0], -R2.reuse ;  /* 0x0000b40006067a23 */ /* 0x100fe40000010802 */
[----:B------:R-:W-:Y:S02]  /*14550*/  FMUL.FTZ R0, R0, c[0x0][0x2d0] ;  /* 0x0000b40000007a20 */ /* 0x000fe40000410000 */
[--C-:B-1----:R-:W-:Y:S02]  /*14560*/  FFMA.FTZ R4, R25, c[0x0][0x2d0], -R2.reuse ;  /* 0x0000b40019047a23 */ /* 0x102fe40000010802 */
        /* <DEDUP_REMOVED lines=22> */
[----:B------:R-:W-:Y:S02]  /*146d0*/  FMUL.FTZ R17, R0, R125 ;  /* 0x0000007d00117220 */ /* 0x000fe40000410000 */
[----:B------:R-:W-:Y:S01]  /*146e0*/  FADD.FTZ R11, R4, R2 ;  /* 0x00000002040b7221 */ /* 0x000fe20000010000 */
[C---:B------:R-:W-:Y:S01]  /*146f0*/  FSEL R2, R3.reuse, RZ, P0 ;  /* 0x000000ff03027208 */ /* 0x040fe20000000000 */
[----:B------:R-:W-:Y:S02]  /*14700*/  FMUL.FTZ R4, R3, c[0x0][0x2d0] ;  /* 0x0000b40003047a20 */ /* 0x000fe40000410000 */
[----:B------:R-:W-:Y:S02]  /*14710*/  FMUL.FTZ R16, R0, R124 ;  /* 0x0000007c00107220 */ /* 0x000fe40000410000 */
[----:B------:R-:W-:Y:S01]  /*14720*/  FADD.FTZ R2, -R2, R104 ;  /* 0x0000006802027221 */ /* 0x000fe20000010100 */
[----:B------:R-:W-:Y:S01]  /*14730*/  FSEL R4, R4, RZ, P0 ;  /* 0x000000ff04047208 */ /* 0x000fe20000000000 */
[----:B------:R-:W-:Y:S01]  /*14740*/  FMUL.FTZ R21, R0, R121 ;  /* 0x0000007900157220 */ /* 0x000fe20000410000 */
[----:B------:R-:W-:Y:S01]  /*14750*/  MUFU.EX2 R124, R171 ;  /* 0x000000ab007c7308 */ /* 0x000fe20000000800 */
[----:B------:R-:W-:Y:S01]  /*14760*/  FMUL.FTZ R2, R2, c[0x0][0x2d0] ;  /* 0x0000b40002027a20 */ /* 0x000fe20000410000 */
[----:B------:R-:W-:Y:S01]  /*14770*/  ISETP.GT.AND P0, PT, R196, R216, PT ;  /* 0x000000d8c400720c */ /* 0x000fe20003f04270 */
[--C-:B------:R-:W-:Y:S02]  /*14780*/  FFMA.FTZ R101, R35, c[0x0][0x2d0], -R4.reuse ;  /* 0x0000b40023657a23 */ /* 0x100fe40000010804 */
[--C-:B------:R-:W-:Y:S02]  /*14790*/  FFMA.FTZ R104, R34, c[0x0][0x2d0], -R4.reuse ;  /* 0x0000b40022687a23 */ /* 0x100fe40000010804 */
[--C-:B------:R-:W-:Y:S02]  /*147a0*/  FFMA.FTZ R154, R33, c[0x0][0x2d0], -R4.reuse ;  /* 0x0000b400219a7a23 */ /* 0x100fe40000010804 */
[----:B------:R-:W-:Y:S01]  /*147b0*/  FMUL.FTZ R33, R0, R109 ;  /* 0x0000006d00217220 */ /* 0x000fe20000410000 */
[----:B------:R-:W1:Y:S01]  /*147c0*/  MUFU.EX2 R2, R2 ;  /* 0x0000000200027308 */ /* 0x000e620000000800 */
[--C-:B------:R-:W-:Y:S02]  /*147d0*/  FFMA.FTZ R153, R32, c[0x0][0x2d0], -R4.reuse ;  /* 0x0000b40020997a23 */ /* 0x100fe40000010804 */
[----:B------:R-:W-:Y:S02]  /*147e0*/  FMUL.FTZ R32, R0, R108 ;  /* 0x0000006c00207220 */ /* 0x000fe40000410000 */
        /* <DEDUP_REMOVED lines=12> */
[C---:B-1----:R-:W-:Y:S02]  /*148b0*/  FMUL.FTZ R34, R2.reuse, R110 ;  /* 0x0000006e02227220 */ /* 0x042fe40000410000 */
[C---:B------:R-:W-:Y:S02]  /*148c0*/  FMUL.FTZ R35, R2.reuse, R111 ;  /* 0x0000006f02237220 */ /* 0x040fe40000410000 */
[----:B------:R-:W1:Y:S01]  /*148d0*/  LDSM.16.MT88.4 R108, [R147] ;  /* 0x00000000936c783b */ /* 0x000e620000004200 */
[----:B------:R-:W-:Y:S01]  /*148e0*/  FMUL.FTZ R18, R2, R126 ;  /* 0x0000007e02127220 */ /* 0x000fe20000410000 */
[----:B------:R-:W3:Y:S01]  /*148f0*/  MUFU.EX2 R6, R6 ;  /* 0x0000000600067308 */ /* 0x000ee20000000800 */
[--C-:B------:R-:W-:Y:S02]  /*14900*/  FFMA.FTZ R170, R9, c[0x0][0x2d0], -R4.reuse ;  /* 0x0000b40009aa7a23 */ /* 0x100fe40000010804 */
[----:B------:R-:W-:Y:S02]  /*14910*/  FFMA.FTZ R198, R8, c[0x0][0x2d0], -R4 ;  /* 0x0000b40008c67a23 */ /* 0x000fe40000010804 */
[----:B------:R-:W-:Y:S02]  /*14920*/  FADD.FTZ R4, R13, R11 ;  /* 0x0000000b0d047221 */ /* 0x000fe40000010000 */
[----:B------:R-:W-:Y:S02]  /*14930*/  FMUL.FTZ R8, R0, R132 ;  /* 0x0000008400087220 */ /* 0x000fe40000410000 */
[----:B------:R-:W-:Y:S01]  /*14940*/  FADD.FTZ R152, R12, R4 ;  /* 0x000000040c987221 */ /* 0x000fe20000010000 */
[----:B------:R-:W4:Y:S01]  /*14950*/  MUFU.EX2 R126, R104 ;  /* 0x00000068007e7308 */ /* 0x000f220000000800 */
[----:B------:R-:W-:Y:S02]  /*14960*/  FMUL.FTZ R4, R0, R136 ;  /* 0x0000008800047220 */ /* 0x000fe40000410000 */
[----:B--2---:R-:W-:Y:S02]  /*14970*/  FFMA.FTZ R5, R2, R204, R7 ;  /* 0x000000cc02057223 */ /* 0x004fe40000010007 */
[----:B------:R-:W-:Y:S02]  /*14980*/  FMUL.FTZ R9, R0, R133 ;  /* 0x0000008500097220 */ /* 0x000fe40000410000 */
[C---:B------:R-:W-:Y:S02]  /*14990*/  FMUL.FTZ R10, R2.reuse, R134 ;  /* 0x00000086020a7220 */ /* 0x040fe40000410000 */
[----:B------:R-:W-:Y:S01]  /*149a0*/  FMUL.FTZ R11, R2, R135 ;  /* 0x00000087020b7220 */ /* 0x000fe20000410000 */
[----:B------:R-:W-:Y:S01]  /*149b0*/  MUFU.EX2 R104, R157 ;  /* 0x0000009d00687308 */ /* 0x000fe20000000800 */
[C---:B------:R-:W-:Y:S01]  /*149c0*/  FMUL.FTZ R12, R0.reuse, R128 ;  /* 0x00000080000c7220 */ /* 0x040fe20000410000 */
[----:B------:R-:W-:Y:S01]  /*149d0*/  LDSM.16.MT88.4 R132, [R147+0x1800] ;  /* 0x001800009384783b */ /* 0x000fe20000004200 */
[----:B------:R-:W-:Y:S01]  /*149e0*/  FMUL.FTZ R13, R0, R129 ;  /* 0x00000081000d7220 */ /* 0x000fe20000410000 */
[C---:B---3--:R-:W-:Y:S01]  /*149f0*/  F2FP.PACK_AB R149, R6.reuse, R7 ;  /* 0x000000070695723e */ /* 0x048fe200000000ff */
[----:B------:R-:W-:Y:S02]  /*14a00*/  FADD.FTZ R204, R6, R5 ;  /* 0x0000000506cc7221 */ /* 0x000fe40000010000 */
[----:B------:R-:W-:Y:S02]  /*14a10*/  FMUL.FTZ R5, R0, R137 ;  /* 0x0000008900057220 */ /* 0x000fe40000410000 */
[C---:B------:R-:W-:Y:S01]  /*14a20*/  FMUL.FTZ R6, R2.reuse, R138 ;  /* 0x0000008a02067220 */ /* 0x040fe20000410000 */
[----:B------:R-:W-:Y:S01]  /*14a30*/  MUFU.EX2 R157, R162 ;  /* 0x000000a2009d7308 */ /* 0x000fe20000000800 */
[C---:B------:R-:W-:Y:S02]  /*14a40*/  FMUL.FTZ R7, R2.reuse, R139 ;  /* 0x0000008b02077220 */ /* 0x040fe40000410000 */
[----:B------:R-:W-:Y:S01]  /*14a50*/  FMUL.FTZ R14, R2, R130 ;  /* 0x00000082020e7220 */ /* 0x000fe20000410000 */
[----:B----4-:R-:W-:Y:S01]  /*14a60*/  F2FP.PACK_AB R151, R126, R125 ;  /* 0x0000007d7e97723e */ /* 0x010fe200000000ff */
[C---:B------:R-:W-:Y:S02]  /*14a70*/  FMUL.FTZ R19, R2.reuse, R127 ;  /* 0x0000007f02137220 */ /* 0x040fe40000410000 */
[C---:B------:R-:W-:Y:S02]  /*14a80*/  FMUL.FTZ R22, R2.reuse, R122 ;  /* 0x0000007a02167220 */ /* 0x040fe40000410000 */
[----:B------:R-:W-:Y:S01]  /*14a90*/  FMUL.FTZ R23, R2, R123 ;  /* 0x0000007b02177220 */ /* 0x000fe20000410000 */
[----:B------:R-:W2:Y:S01]  /*14aa0*/  MUFU.EX2 R101, R160 ;  /* 0x000000a000657308 */ /* 0x000ea20000000800 */
[C---:B-1----:R-:W-:Y:S05]  /*14ab0*/  HMMA.16816.F32 R4, R148.reuse, R108, R4 ;  /* 0x0000006c9404723c */ /* 0x042fea0000001804 */
[----:B------:R-:W-:Y:S02]  /*14ac0*/  FMUL.FTZ R25, R0, R117 ;  /* 0x0000007500197220 */ /* 0x000fe40000410000 */
[C---:B------:R-:W-:Y:S01]  /*14ad0*/  FMUL.FTZ R26, R2.reuse, R118 ;  /* 0x00000076021a7220 */ /* 0x040fe20000410000 */
[C---:B------:R-:W-:Y:S01]  /*14ae0*/  HMMA.16816.F32 R8, R148.reuse, R110, R8 ;  /* 0x0000006e9408723c */ /* 0x040fe20000001808 */
[----:B------:R-:W1:Y:S01]  /*14af0*/  LDSM.16.MT88.4 R108, [R172] ;  /* 0x00000000ac6c783b */ /* 0x000e620000004200 */
[----:B------:R-:W-:Y:S02]  /*14b00*/  MUFU.EX2 R207, R154 ;  /* 0x0000009a00cf7308 */ /* 0x000fe40000000800 */
[C---:B------:R-:W-:Y:S02]  /*14b10*/  FMUL.FTZ R15, R2.reuse, R131 ;  /* 0x00000083020f7220 */ /* 0x040fe40000410000 */
[----:B------:R-:W-:Y:S02]  /*14b20*/  FMUL.FTZ R27, R2, R119 ;  /* 0x00000077021b7220 */ /* 0x000fe40000410000 */
[C---:B------:R-:W-:Y:S04]  /*14b30*/  FMUL.FTZ R28, R0.reuse, R112 ;  /* 0x00000070001c7220 */ /* 0x040fe80000410000 */
[----:B------:R-:W-:Y:S01]  /*14b40*/  FMUL.FTZ R29, R0, R113 ;  /* 0x00000071001d7220 */ /* 0x000fe20000410000 */
[----:B------:R-:W-:Y:S01]  /*14b50*/  MUFU.EX2 R154, R164 ;  /* 0x000000a4009a7308 */ /* 0x000fe20000000800 */
[C---:B------:R-:W-:Y:S02]  /*14b60*/  FMUL.FTZ R30, R2.reuse, R114 ;  /* 0x00000072021e7220 */ /* 0x040fe40000410000 */
[----:B------:R-:W-:Y:S02]  /*14b70*/  FMUL.FTZ R31, R2, R115 ;  /* 0x00000073021f7220 */ /* 0x000fe40000410000 */
[----:B------:R-:W-:Y:S01]  /*14b80*/  LDSM.16.MT88.4 R112, [R147+0x800] ;  /* 0x000800009370783b */ /* 0x000fe20000004200 */
[C---:B------:R-:W-:Y:S02]  /*14b90*/  FMUL.FTZ R20, R0.reuse, R120 ;  /* 0x0000007800147220 */ /* 0x040fe40000410000 */
[C---:B------:R-:W-:Y:S02]  /*14ba0*/  FMUL.FTZ R24, R0.reuse, R116 ;  /* 0x0000007400187220 */ /* 0x040fe40000410000 */
        /* <DEDUP_REMOVED lines=18> */
[C---:B------:R-:W-:Y:S01]  /*14cd0*/  FMUL.FTZ R48, R0.reuse, R48 ;  /* 0x0000003000307220 */ /* 0x040fe20000410000 */
[----:B------:R-:W-:Y:S01]  /*14ce0*/  MUFU.EX2 R158, R156 ;  /* 0x0000009c009e7308 */ /* 0x000fe20000000800 */
[----:B------:R-:W-:Y:S02]  /*14cf0*/  FMUL.FTZ R49, R0, R49 ;  /* 0x0000003100317220 */ /* 0x000fe40000410000 */
[C---:B------:R-:W-:Y:S04]  /*14d00*/  FMUL.FTZ R50, R2.reuse, R50 ;  /* 0x0000003202327220 */ /* 0x040fe80000410000 */
        /* <DEDUP_REMOVED lines=48> */
[C---:B------:R-:W-:Y:S02]  /*15010*/  FMUL.FTZ R91, R2.reuse, R91 ;  /* 0x0000005b025b7220 */ /* 0x040fe40000410000 */
[C---:B------:R-:W-:Y:S04]  /*15020*/  FMUL.FTZ R94, R2.reuse, R94 ;  /* 0x0000005e025e7220 */ /* 0x040fe80000410000 */
[C---:B------:R-:W-:Y:S02]  /*15030*/  FMUL.FTZ R95, R2.reuse, R95 ;  /* 0x0000005f025f7220 */ /* 0x040fe40000410000 */
[C---:B------:R-:W-:Y:S02]  /*15040*/  FMUL.FTZ R98, R2.reuse, R98 ;  /* 0x0000006202627220 */ /* 0x040fe40000410000 */
[----:B------:R-:W-:Y:S02]  /*15050*/  FMUL.FTZ R99, R2, R99 ;  /* 0x0000006302637220 */ /* 0x000fe40000410000 */
[----:B------:R-:W3:Y:S01]  /*15060*/  MUFU.EX2 R2, R159 ;  /* 0x0000009f00027308 */ /* 0x000ee20000000800 */
[C---:B------:R-:W-:Y:S02]  /*15070*/  FMUL.FTZ R92, R0.reuse, R92 ;  /* 0x0000005c005c7220 */ /* 0x040fe40000410000 */
[C---:B------:R-:W-:Y:S02]  /*15080*/  FMUL.FTZ R93, R0.reuse, R93 ;  /* 0x0000005d005d7220 */ /* 0x040fe40000410000 */
[C---:B------:R-:W-:Y:S02]  /*15090*/  FMUL.FTZ R96, R0.reuse, R96 ;  /* 0x0000006000607220 */ /* 0x040fe40000410000 */
[----:B------:R-:W-:Y:S02]  /*150a0*/  FMUL.FTZ R97, R0, R97 ;  /* 0x0000006100617220 */ /* 0x000fe40000410000 */
[----:B--2---:R-:W-:Y:S01]  /*150b0*/  FADD.FTZ R0, R101, R152 ;  /* 0x0000009865007221 */ /* 0x004fe20000010000 */
[----:B------:R-:W2:Y:S10]  /*150c0*/  MUFU.EX2 R159, R155 ;  /* 0x0000009b009f7308 */ /* 0x000eb40000000800 */
[----:B------:R-:W-:Y:S01]  /*150d0*/  MUFU.EX2 R155, R163 ;  /* 0x000000a3009b7308 */ /* 0x000fe20000000800 */
[C---:B-1----:R-:W-:Y:S03]  /*150e0*/  HMMA.16816.F32 R36, R148.reuse, R108, R36 ;  /* 0x0000006c9424723c */ /* 0x042fe60000001824 */
[----:B---3--:R-:W-:Y:S04]  /*150f0*/  FADD.FTZ R0, R2, R0 ;  /* 0x0000000002007221 */ /* 0x008fe80000010000 */
[----:B------:R-:W-:Y:S01]  /*15100*/  FADD.FTZ R0, R116, R0 ;  /* 0x0000000074007221 */ /* 0x000fe20000010000 */
[C---:B------:R-:W-:Y:S01]  /*15110*/  HMMA.16816.F32 R40, R148.reuse, R110, R40 ;  /* 0x0000006e9428723c */ /* 0x040fe20000001828 */
[----:B------:R-:W1:Y:S01]  /*15120*/  LDSM.16.MT88.4 R108, [R172+0x2000] ;  /* 0x00200000ac6c783b */ /* 0x000e620000004200 */
[----:B------:R-:W3:Y:S02]  /*15130*/  MUFU.EX2 R152, R170 ;  /* 0x000000aa00987308 */ /* 0x000ee40000000800 */
[----:B------:R-:W-:Y:S04]  /*15140*/  FADD.FTZ R0, R104, R0 ;  /* 0x0000000068007221 */ /* 0x000fe80000010000 */
        /* <DEDUP_REMOVED lines=24> */
[----:B------:R-:W4:Y:S02]  /*152d0*/  LDSM.16.MT88.4 R116, [R172+0x800] ;  /* 0x00080000ac74783b */ /* 0x000f240000004200 */
[----:B------:R-:W5:Y:S01]  /*152e0*/  MUFU.EX2 R2, R167 ;  /* 0x000000a700027308 */ /* 0x000f620000000800 */
[----:B--2---:R-:W-:Y:S02]  /*152f0*/  F2FP.PACK_AB R111, R158, R159 ;  /* 0x0000009f9e6f723e */ /* 0x004fe400000000ff */
[----:B---3--:R-:W-:Y:S05]  /*15300*/  F2FP.PACK_AB R149, R152, R153 ;  /* 0x000000999895723e */ /* 0x008fea00000000ff */
        /* <DEDUP_REMOVED lines=8> */
[C---:B----4-:R-:W-:Y:S03]  /*15390*/  HMMA.16816.F32 R12, R108.reuse, R116, R12 ;  /* 0x000000746c0c723c */ /* 0x050fe6000000180c */
        /* <DEDUP_REMOVED lines=46> */
[----:B------:R-:W-:Y:S01]  /*15680*/  FADD.FTZ R0, R2, R0 ;  /* 0x0000000002007221 */ /* 0x000fe20000010000 */
[----:B------:R-:W-:Y:S01]  /*15690*/  IADD3 R194, R196, -0x1, RZ ;  /* 0xffffffffc4c27810 */ /* 0x000fe20007ffe0ff */
[----:B------:R-:W-:Y:S01]  /*156a0*/  FADD.FTZ R2, R125, R204 ;  /* 0x000000cc7d027221 */ /* 0x000fe20000010000 */
[C---:B------:R-:W-:Y:S01]  /*156b0*/  HMMA.16816.F32 R16, R108.reuse, R118, R16 ;  /* 0x000000766c10723c */ /* 0x040fe20000001810 */
[----:B------:R-:W2:Y:S03]  /*156c0*/  LDSM.16.MT88.4 R116, [R147+0x3000] ;  /* 0x003000009374783b */ /* 0x000ea60000004200 */
[----:B------:R-:W-:Y:S01]  /*156d0*/  FADD.FTZ R0, R104, R0 ;  /* 0x0000000068007221 */ /* 0x000fe20000010000 */
[C---:B-1----:R-:W-:Y:S02]  /*156e0*/  F2FP.PACK_AB R150, R101.reuse, R104 ;  /* 0x000000686596723e */ /* 0x042fe400000000ff */
[----:B------:R-:W-:Y:S01]  /*156f0*/  MOV R196, R194 ;  /* 0x000000c200c47202 */ /* 0x000fe20000000f00 */
[C---:B---3--:R-:W-:Y:S04]  /*15700*/  HMMA.16816.F32 R20, R108.reuse, R120, R20 ;  /* 0x000000786c14723c */ /* 0x048fe80000001814 */
[----:B------:R-:W-:Y:S01]  /*15710*/  FADD.FTZ R208, R101, R0 ;  /* 0x0000000065d07221 */ /* 0x000fe20000010000 */
[----:B------:R-:W-:Y:S01]  /*15720*/  MOV R104, R3 ;  /* 0x0000000300687202 */ /* 0x000fe20000000f00 */
        /* <DEDUP_REMOVED lines=80> */
.L_x_1374:
[----:B------:R-:W-:-:S13]  /*15c30*/  ISETP.GE.AND P0, PT, R194, R214, PT ;  /* 0x000000d6c200720c */ /* 0x000fda0003f06270 */
[----:B------:R-:W-:Y:S05]  /*15c40*/  @!P0 BRA `(.L_x_1386) ;  /* 0x0000302000008947 */ /* 0x000fea0003800000 */
[----:B------:R-:W-:Y:S02]  /*15c50*/  MOV R104, R16 ;  /* 0x0000001000687202 */ /* 0x000fe40000000f00 */
[----:B------:R-:W-:Y:S02]  /*15c60*/  MOV R101, R100 ;  /* 0x0000006400657202 */ /* 0x000fe40000000f00 */
.L_x_1393:
[----:B------:R-:W-:Y:S04]  /*15c70*/  DEPBAR.LE SB0, 0x0 ;  /* 0x000080000000791a */ /* 0x000fe80000000000 */
[----:B------:R-:W-:Y:S01]  /*15c80*/  WARPSYNC 0xffffffff ;  /* 0xffffffff00007948 */ /* 0x000fe20003800000 */
[----:B------:R-:W-:Y:S01]  /*15c90*/  BAR.SYNC.DEFER_BLOCKING 0x0 ;  /* 0x0000000000007b1d */ /* 0x000fe20000010000 */
[----:B------:R-:W-:Y:S01]  /*15ca0*/  SHF.R.S32.HI R0, RZ, 0x1f, R197 ;  /* 0x0000001fff007819 */ /* 0x000fe200000114c5 */
[----:B------:R-:W-:Y:S01]  /*15cb0*/  IMAD.WIDE.U32 R2, R197, c[0x0][0x208], RZ ;  /* 0x00008200c5027a25 */ /* 0x000fe200078e00ff */
[----:B------:R-:W-:Y:S02]  /*15cc0*/  SHF.L.U64.HI R30, R206, 0x1, R218 ;  /* 0x00000001ce1e7819 */ /* 0x000fe400000102da */
[C---:B------:R-:W-:Y:S01]  /*15cd0*/  SHF.L.U64.HI R22, R205.reuse, 0x1, R219 ;  /* 0x00000001cd167819 */ /* 0x040fe200000102db */
        /* <DEDUP_REMOVED lines=8> */
[C---:B------:R-:W-:Y:S04]  /*15d60*/  IMAD.WIDE.U32 R2, R195.reuse, c[0x0][0x218], R2 ;  /* 0x00008600c3027a25 */ /* 0x040fe800078e0002 */
        /* <DEDUP_REMOVED lines=18> */
.L_x_1477:
[----:B------:R-:W5:Y:S01]  /*15e90*/  SHFL.IDX PT, R4, R5, RZ, 0x181f ;  /* 0x00181fff05047589 */ /* 0x000f6200000e0000 */
[----:B------:R-:W-:Y:S01]  /*15ea0*/  ISETP.GE.AND P0, PT, R202, c[0x0][0x1d4], PT ;  /* 0x00007500ca007a0c */ /* 0x000fe20003f06270 */
[----:B------:R-:W-:Y:S01]  /*15eb0*/  BSSY B0, `(.L_x_1388) ;  /* 0x0000140000007945 */ /* 0x000fe20003800000 */
[----:B------:R-:W-:Y:S02]  /*15ec0*/  ISETP.GE.AND P5, PT, R205, c[0x0][0x1d4], PT ;  /* 0x00007500cd007a0c */ /* 0x000fe40003fa6270 */
[----:B------:R-:W-:Y:S02]  /*15ed0*/  SEL R100, RZ, 0x10, P0 ;  /* 0x00000010ff647807 */ /* 0x000fe40000000000 */
[----:B------:R-:W-:Y:S01]  /*15ee0*/  ISETP.GE.AND P4, PT, R206, c[0x0][0x1d4], PT ;  /* 0x00007500ce007a0c */ /* 0x000fe20003f86270 */
[----:B------:R-:W-:Y:S03]  /*15ef0*/  SHFL.IDX PT, R3, R7, 0x1, 0x181f ;  /* 0x00381f0007037f89 */ /* 0x000fe600000e0000 */
[----:B------:R-:W-:Y:S05]  /*15f00*/  SEL R14, RZ, 0x10, P4 ;  /* 0x00000010ff0e7807 */ /* 0x000fea0002000000 */
[----:B------:R4:W3:Y:S02]  /*15f10*/  SHFL.IDX PT, R2, R5, 0x1, 0x181f ;  /* 0x00381f0005027f89 */ /* 0x0008e400000e0000 */
[----:B----4-:R-:W-:Y:S02]  /*15f20*/  SEL R5, RZ, 0x10, P5 ;  /* 0x00000010ff057807 */ /* 0x010fe40002800000 */
[----:B-----5:R-:W-:Y:S02]  /*15f30*/  IADD3 R6, P1, R4, R12, RZ ;  /* 0x0000000c04067210 */ /* 0x020fe40007f3e0ff */
[C---:B------:R-:W-:Y:S02]  /*15f40*/  ISETP.NE.U32.AND P6, PT, R5.reuse, RZ, PT ;  /* 0x000000ff0500720c */ /* 0x040fe40003fc5070 */
[----:B---3--:R-:W-:Y:S02]  /*15f50*/  IADD3.X R7, R0, R13, RZ, P1, !PT ;  /* 0x0000000d00077210 */ /* 0x008fe40000ffe4ff */
[----:B------:R-:W-:Y:S03]  /*15f60*/  IADD3 R5, -R5, 0x10, RZ ;  /* 0x0000001005057810 */ /* 0x000fe60007ffe1ff */
[----:B------:R3:W-:Y:S01]  /*15f70*/  LDGSTS.E.BYPASS.LTC128B.128 [R193+0x100], [R6.64], !P0 ;  /* 0x0010000006c17fae */ /* 0x0007e2000c101d48 */
[----:B------:R-:W-:Y:S02]  /*15f80*/  LOP3.LUT R5, R5, 0xf, RZ, 0xc0, !PT ;  /* 0x0000000f05057812 */ /* 0x000fe400078ec0ff */
[----:B---3--:R-:W-:Y:S04]  /*15f90*/  IADD3 R6, -R100, 0x10, RZ ;  /* 0x0000001064067810 */ /* 0x008fe80007ffe1ff */
[----:B------:R-:W-:Y:S04]  /*15fa0*/  LOP3.LUT R6, R6, 0xf, RZ, 0xc0, !PT ;  /* 0x0000000f06067812 */ /* 0x000fe800078ec0ff */
[-C--:B------:R-:W-:Y:S02]  /*15fb0*/  IADD3 R20, P1, P0, R6, R2.reuse, R12 ;  /* 0x0000000206147210 */ /* 0x080fe4000783e00c */
[----:B------:R-:W-:Y:S02]  /*15fc0*/  IADD3 R6, -R14, 0x10, RZ ;  /* 0x000000100e067810 */ /* 0x000fe40007ffe1ff */
[----:B------:R-:W-:Y:S02]  /*15fd0*/  IADD3.X R21, RZ, R3, R13, P1, P0 ;  /* 0x00000003ff157210 */ /* 0x000fe40000fe040d */
[----:B------:R-:W-:Y:S02]  /*15fe0*/  IADD3 R28, P1, P0, R5, R2, R15 ;  /* 0x00000002051c7210 */ /* 0x000fe4000783e00f */
[----:B------:R-:W-:Y:S02]  /*15ff0*/  LOP3.LUT R5, R6, 0xf, RZ, 0xc0, !PT ;  /* 0x0000000f06057812 */ /* 0x000fe400078ec0ff */
[C---:B------:R-:W-:Y:S02]  /*16000*/  IADD3 R6, P2, R4.reuse, R15, RZ ;  /* 0x0000000f04067210 */ /* 0x040fe40007f5e0ff */
[----:B------:R-:W-:Y:S02]  /*16010*/  IADD3 R12, P3, R4, R23, RZ ;  /* 0x00000017040c7210 */ /* 0x000fe40007f7e0ff */
[C---:B------:R-:W-:Y:S02]  /*16020*/  IADD3.X R7, R0.reuse, R22, RZ, P2, !PT ;  /* 0x0000001600077210 */ /* 0x040fe400017fe4ff */
[----:B------:R-:W-:Y:S02]  /*16030*/  IADD3.X R13, R0, R30, RZ, P3, !PT ;  /* 0x0000001e000d7210 */ /* 0x000fe40001ffe4ff */
[-C--:B------:R-:W-:Y:S01]  /*16040*/  IADD3.X R29, RZ, R3.reuse, R22, P1, P0 ;  /* 0x00000003ff1d7210 */ /* 0x080fe20000fe0416 */
[----:B------:R3:W-:Y:S01]  /*16050*/  LDGSTS.E.BYPASS.LTC128B.128 [R193+0x2100], [R6.64], !P5 ;  /* 0x0210000006c17fae */ /* 0x0007e2000e901d48 */
[----:B------:R-:W-:Y:S04]  /*16060*/  IADD3 R2, P1, P0, R5, R2, R23 ;  /* 0x0000000205027210 */ /* 0x000fe8000783e017 */
[----:B------:R-:W-:Y:S02]  /*16070*/  IADD3.X R3, RZ, R3, R30, P1, P0 ;  /* 0x00000003ff037210 */ /* 0x000fe40000fe041e */
[----:B------:R-:W-:Y:S01]  /*16080*/  ISETP.NE.U32.AND P1, PT, R100, RZ, PT ;  /* 0x000000ff6400720c */ /* 0x000fe20003f25070 */
[----:B------:R4:W-:Y:S01]  /*16090*/  LDGSTS.E.BYPASS.LTC128B.128 [R193+0x4100], [R12.64], !P4 ;  /* 0x041000000cc17fae */ /* 0x0009e2000e101d48 */
[----:B------:R-:W-:Y:S11]  /*160a0*/  ISETP.NE.U32.AND P0, PT, R14, RZ, PT ;  /* 0x000000ff0e00720c */ /* 0x000ff60003f05070 */
[----:B------:R5:W-:Y:S01]  /*160b0*/  LDGSTS.E.BYPASS.LTC128B.128.ZFILL [R193+0x1100], [R20.64], P1 ;  /* 0x0110000014c17fae */ /* 0x000be20008941d48 */
[C---:B--23--:R-:W-:Y:S07]  /*160c0*/  HMMA.16816.F32 R4, R32.reuse, R8, RZ ;  /* 0x000000082004723c */ /* 0x04cfee00000018ff */
[----:B------:R2:W-:Y:S01]  /*160d0*/  LDGSTS.E.BYPASS.LTC128B.128.ZFILL [R193+0x3100], [R28.64], P6 ;  /* 0x031000001cc17fae */ /* 0x0005e2000b141d48 */
[C---:B------:R-:W-:Y:S07]  /*160e0*/  HMMA.16816.F32 R8, R32.reuse, R10, RZ ;  /* 0x0000000a2008723c */ /* 0x040fee00000018ff */
[----:B------:R3:W-:Y:S01]  /*160f0*/  LDGSTS.E.BYPASS.LTC128B.128.ZFILL [R193+0x5100], [R2.64], P0 ;  /* 0x0510000002c17fae */ /* 0x0007e20008141d48 */
[----:B------:R-:W-:Y:S01]  /*16100*/  ISETP.GT.AND P0, PT, R194, R214, PT ;  /* 0x000000d6c200720c */ /* 0x000fe20003f04270 */
[C---:B----4-:R-:W-:Y:S06]  /*16110*/  HMMA.16816.F32 R12, R32.reuse, R16, RZ ;  /* 0x00000010200c723c */ /* 0x050fec00000018ff */
[----:B------:R-:W0:Y:S02]  /*16120*/  LDGDEPBAR ;  /* 0x00000000000079af */ /* 0x000e240000000000 */
[C---:B------:R-:W-:Y:S08]  /*16130*/  HMMA.16816.F32 R16, R32.reuse, R18, RZ ;  /* 0x000000122010723c */ /* 0x040ff000000018ff */
[C---:B-1---5:R-:W-:Y:S08]  /*16140*/  HMMA.16816.F32 R20, R32.reuse, R24, RZ ;  /* 0x000000182014723c */ /* 0x062ff000000018ff */
[C---:B------:R-:W-:Y:S08]  /*16150*/  HMMA.16816.F32 R24, R32.reuse, R26, RZ ;  /* 0x0000001a2018723c */ /* 0x040ff000000018ff */
[C---:B--2---:R-:W-:Y:S08]  /*16160*/  HMMA.16816.F32 R28, R32.reuse, R148, RZ ;  /* 0x00000094201c723c */ /* 0x044ff000000018ff */
        /* <DEDUP_REMOVED lines=17> */
[C---:B--2---:R-:W-:Y:S08]  /*16280*/  HMMA.16816.F32 R12, R148.reuse, R160, R12 ;  /* 0x000000a0940c723c */ /* 0x044ff0000000180c */
[C---:B------:R-:W-:Y:S01]  /*16290*/  HMMA.16816.F32 R16, R148.reuse, R162, R16 ;  /* 0x000000a29410723c */ /* 0x040fe20000001810 */
[----:B------:R-:W-:Y:S07]  /*162a0*/  LDSM.16.M88.4 R160, [R173+0x800] ;  /* 0x00080000ada0783b */ /* 0x000fee0000000200 */
[C---:B----4-:R-:W-:Y:S08]  /*162b0*/  HMMA.16816.F32 R20, R148.reuse, R152, R20 ;  /* 0x000000989414723c */ /* 0x050ff00000001814 */
[C---:B------:R-:W-:Y:S01]  /*162c0*/  HMMA.16816.F32 R24, R148.reuse, R154, R24 ;  /* 0x0000009a9418723c */ /* 0x040fe20000001818 */
[----:B------:R-:W1:Y:S07]  /*162d0*/  LDSM.16.M88.4 R152, [R179] ;  /* 0x00000000b398783b */ /* 0x000e6e0000000200 */
[C---:B------:R-:W-:Y:S08]  /*162e0*/  HMMA.16816.F32 R28, R148.reuse, R164, R28 ;  /* 0x000000a4941c723c */ /* 0x040ff0000000181c */
[----:B------:R-:W-:Y:S01]  /*162f0*/  HMMA.16816.F32 R32, R148, R166, R32 ;  /* 0x000000a69420723c */ /* 0x000fe20000001820 */
[----:B------:R-:W2:Y:S08]  /*16300*/  LDSM.16.M88.4 R148, [R173+0x1000] ;  /* 0x00100000ad94783b */ /* 0x000eb00000000200 */
[----:B------:R-:W4:Y:S01]  /*16310*/  LDSM.16.M88.4 R164, [R173+0x1800] ;  /* 0x00180000ada4783b */ /* 0x000f220000000200 */
        /* <DEDUP_REMOVED lines=83> */
[----:B------:R-:W4:Y:S07]  /*16850*/  LDSM.16.M88.4 R160, [R180+0x8000] ;  /* 0x00800000b4a0783b */ /* 0x000f2e0000000200 */
[C---:B--2---:R-:W-:Y:S08]  /*16860*/  HMMA.16816.F32 R20, R152.reuse, R148, R20 ;  /* 0x000000949814723c */ /* 0x044ff00000001814 */
[C---:B------:R-:W-:Y:S01]  /*16870*/  HMMA.16816.F32 R24, R152.reuse, R150, R24 ;  /* 0x000000969818723c */ /* 0x040fe20000001818 */
[----:B------:R-:W2:Y:S07]  /*16880*/  LDSM.16.M88.4 R148, [R176+0x4800] ;  /* 0x00480000b094783b */ /* 0x000eae0000000200 */
[C---:B-1----:R-:W-:Y:S08]  /*16890*/  HMMA.16816.F32 R28, R152.reuse, R156, R28 ;  /* 0x0000009c981c723c */ /* 0x042ff0000000181c */
[----:B------:R-:W-:Y:S01]  /*168a0*/  HMMA.16816.F32 R32, R152, R158, R32 ;  /* 0x0000009e9820723c */ /* 0x000fe20000001820 */
[----:B------:R-:W1:Y:S07]  /*168b0*/  LDSM.16.M88.4 R152, [R176+0x5000] ;  /* 0x00500000b098783b */ /* 0x000e6e0000000200 */
[C---:B----4-:R-:W-:Y:S01]  /*168c0*/  HMMA.16816.F32 R4, R160.reuse, R164, R4 ;  /* 0x000000a4a004723c */ /* 0x050fe20000001804 */
[----:B------:R-:W4:Y:S07]  /*168d0*/  LDSM.16.M88.4 R156, [R176+0x5800] ;  /* 0x00580000b09c783b */ /* 0x000f2e0000000200 */
        /* <DEDUP_REMOVED lines=8> */
[C---:B----4-:R-:W-:Y:S08]  /*16960*/  HMMA.16816.F32 R28, R160.reuse, R156, R28 ;  /* 0x0000009ca01c723c */ /* 0x050ff0000000181c */
        /* <DEDUP_REMOVED lines=8> */
[----:B---3--:R-:W-:Y:S04]  /*169f0*/  FMUL.FTZ R3, R11, c[0x0][0x320] ;  /* 0x0000c8000b037a20 */ /* 0x008fe80000410000 */
[----:B------:R-:W3:Y:S02]  /*16a00*/  MUFU.TANH R169, R10 ;  /* 0x0000000a00a97308 */ /* 0x000ee40000002400 */
        /* <DEDUP_REMOVED lines=68> */
[----:B--234-:R-:W-:Y:S01]  /*16e50*/  IMAD.MOV.U32 R196, RZ, RZ, c[0x0][0x2b8] ;  /* 0x0000ae00ffc47624 */ /* 0x01cfe200078e00ff */
        /* <DEDUP_REMOVED lines=11> */
[----:B-1----:R-:W-:Y:S06]  /*16f10*/  IMAD.MOV.U32 R0, RZ, RZ, R2 ;  /* 0x000000ffff007224 */ /* 0x002fec00078e0002 */
        /* <DEDUP_REMOVED lines=24> */
.L_x_1478:
        /* <DEDUP_REMOVED lines=18> */
.L_x_1479:
        /* <DEDUP_REMOVED lines=15> */
.L_x_1389:
[----:B--234-:R-:W-:Y:S05]  /*172b0*/  BSYNC B0 ;  /* 0x0000000000007941 */ /* 0x01cfea0003800000 */
.L_x_1388:
        /* <DEDUP_REMOVED lines=41> */
.L_x_1480:
        /* <DEDUP_REMOVED lines=370> */
.L_x_1386:
[----:B------:R-:W-:Y:S05]  /*18c70*/  BRA.DIV ~URZ, `(.L_x_1394) ;  /* 0x000070827f007947 */ /* 0x000fea000b800000 */
[----:B------:R1:W2:Y:S02]  /*18c80*/  SHFL.BFLY PT, R0, R208, 0x2, 0x1f ;  /* 0x0c401f00d0007f89 */ /* 0x0002a400000e0000 */
.L_x_1481:
[----:B--2---:R-:W-:Y:S01]  /*18c90*/  FADD.FTZ R5, R0, R208 ;  /* 0x000000d000057221 */ /* 0x004fe20000010000 */
[----:B------:R-:W-:Y:S05]  /*18ca0*/  BRA.DIV ~URZ, `(.L_x_1395) ;  /* 0x000070a27f007947 */ /* 0x000fea000b800000 */
[----:B------:R-:W2:Y:S02]  /*18cb0*/  SHFL.BFLY PT, R0, R204, 0x2, 0x1f ;  /* 0x0c401f00cc007f89 */ /* 0x000ea400000e0000 */
[----:B--2---:R-:W-:-:S02]  /*18cc0*/  FADD.FTZ R4, R0, R204 ;  /* 0x000000cc00047221 */ /* 0x004fc40000010000 */
[----:B------:R-:W2:Y:S04]  /*18cd0*/  SHFL.BFLY PT, R0, R5, 0x1, 0x1f ;  /* 0x0c201f0005007f89 */ /* 0x000ea800000e0000 */
[----:B------:R3:W4:Y:S01]  /*18ce0*/  SHFL.BFLY PT, R3, R4, 0x1, 0x1f ;  /* 0x0c201f0004037f89 */ /* 0x00072200000e0000 */
[----:B--2---:R-:W-:-:S05]  /*18cf0*/  FADD.FTZ R5, R5, R0 ;  /* 0x0000000005057221 */ /* 0x004fca0000010000 */
.L_x_1482:
[----:B------:R-:W-:Y:S01]  /*18d00*/  FSETP.NE.FTZ.AND P1, PT, R5, RZ, PT ;  /* 0x000000ff0500720b */ /* 0x000fe20003f35000 */
[----:B----4-:R-:W-:Y:S01]  /*18d10*/  FADD.FTZ R3, R3, R4 ;  /* 0x0000000403037221 */ /* 0x010fe20000010000 */
[----:B------:R-:W-:Y:S02]  /*18d20*/  MOV R2, RZ ;  /* 0x000000ff00027202 */ /* 0x000fe40000000f00 */
[----:B------:R-:W-:Y:S02]  /*18d30*/  MOV R15, 0xff800000 ;  /* 0xff800000000f7802 */ /* 0x000fe40000000f00 */
[----:B------:R-:W-:-:S02]  /*18d40*/  FSETP.NE.FTZ.AND P0, PT, R3, RZ, PT ;  /* 0x000000ff0300720b */ /* 0x000fc40003f15000 */
[----:B------:R-:W-:-:S05]  /*18d50*/  MOV R18, 0xff800000 ;  /* 0xff80000000127802 */ /* 0x000fca0000000f00 */
[----:B------:R-:W2:Y:S08]  /*18d60*/  @P1 MUFU.LG2 R0, R5 ;  /* 0x0000000500001308 */ /* 0x000eb00000000c00 */
[----:B------:R4:W5:Y:S01]  /*18d70*/  @P1 MUFU.RCP R2, R5 ;  /* 0x0000000500021308 */ /* 0x0009620000001000 */
[----:B--23--:R-:W-:Y:S01]  /*18d80*/  @P1 FMUL.FTZ R4, R0, 0.69314718246459960938 ;  /* 0x3f31721800041820 */ /* 0x00cfe20000410000 */
[----:B----4-:R-:W-:Y:S01]  /*18d90*/  @P1 MOV R5, 0x3f317218 ;  /* 0x3f31721800051802 */ /* 0x010fe20000000f00 */
[----:B-----5:R-:W-:-:S02]  /*18da0*/  FMUL.FTZ R34, R2, R116 ;  /* 0x0000007402227220 */ /* 0x020fc40000410000 */
[C---:B------:R-:W-:Y:S02]  /*18db0*/  FMUL.FTZ R35, R2.reuse, R117 ;  /* 0x0000007502237220 */ /* 0x040fe40000410000 */
[----:B------:R-:W-:Y:S01]  /*18dc0*/  @P1 FMUL.FTZ R0, R5, c[0x0][0x2d0] ;  /* 0x0000b40005001a20 */ /* 0x000fe20000410000 */
[----:B------:R-:W-:Y:S01]  /*18dd0*/  @P0 MOV R5, 0x3f317218 ;  /* 0x3f31721800050802 */ /* 0x000fe20000000f00 */
[----:B------:R-:W-:Y:S02]  /*18de0*/  FMUL.FTZ R101, R2, R113 ;  /* 0x0000007102657220 */ /* 0x000fe40000410000 */
[----:B------:R-:W-:Y:S01]  /*18df0*/  @P1 FFMA.FTZ R15, R0, R100, R4 ;  /* 0x00000064000f1223 */ /* 0x000fe20000010004 */
[----:B------:R-:W-:Y:S01]  /*18e00*/  MOV R0, RZ ;  /* 0x000000ff00007202 */ /* 0x000fe20000000f00 */
[----:B------:R-:W-:Y:S01]  /*18e10*/  @P0 MUFU.LG2 R4, R3 ;  /* 0x0000000300040308 */ /* 0x000fe20000000c00 */
[C---:B------:R-:W-:Y:S02]  /*18e20*/  FMUL.FTZ R100, R2.reuse, R112 ;  /* 0x0000007002647220 */ /* 0x040fe40000410000 */
[----:B------:R-:W-:-:S02]  /*18e30*/  FMUL.FTZ R116, R2, R88 ;  /* 0x0000005802747220 */ /* 0x000fc40000410000 */
[C---:B------:R-:W-:Y:S02]  /*18e40*/  FMUL.FTZ R117, R2.reuse, R89 ;  /* 0x0000005902757220 */ /* 0x040fe40000410000 */
[C---:B------:R-:W-:Y:S01]  /*18e50*/  FMUL.FTZ R112, R2.reuse, R68 ;  /* 0x0000004402707220 */ /* 0x040fe20000410000 */
[----:B------:R-:W2:Y:S01]  /*18e60*/  @P0 MUFU.RCP R0, R3 ;  /* 0x0000000300000308 */ /* 0x000ea20000001000 */
        /* <DEDUP_REMOVED lines=8> */
[C---:B--2---:R-:W-:Y:S02]  /*18ef0*/  FMUL.FTZ R88, R0.reuse, R122 ;  /* 0x0000007a00587220 */ /* 0x044fe40000410000 */
[----:B------:R-:W-:-:S02]  /*18f00*/  FMUL.FTZ R89, R0, R123 ;  /* 0x0000007b00597220 */ /* 0x000fc40000410000 */
[----:B------:R-:W-:Y:S02]  /*18f10*/  @P0 FMUL.FTZ R3, R4, 0.69314718246459960938 ;  /* 0x3f31721804030820 */ /* 0x000fe40000410000 */
[C---:B------:R-:W-:Y:S02]  /*18f20*/  FMUL.FTZ R122, R0.reuse, R38 ;  /* 0x00000026007a7220 */ /* 0x040fe40000410000 */
[----:B------:R-:W-:Y:S02]  /*18f30*/  FMUL.FTZ R123, R0, R39 ;  /* 0x00000027007b7220 */ /* 0x000fe40000410000 */
[----:B------:R-:W-:Y:S02]  /*18f40*/  @P0 FMUL.FTZ R4, R5, c[0x0][0x2d0] ;  /* 0x0000b40005040a20 */ /* 0x000fe40000410000 */
[C---:B------:R-:W-:Y:S02]  /*18f50*/  FMUL.FTZ R33, R2.reuse, R121 ;  /* 0x0000007902217220 */ /* 0x040fe40000410000 */
[----:B------:R-:W-:-:S02]  /*18f60*/  FMUL.FTZ R72, R2, R76 ;  /* 0x0000004c02487220 */ /* 0x000fc40000410000 */
[----:B------:R-:W-:Y:S02]  /*18f70*/  FMUL.FTZ R73, R2, R77 ;  /* 0x0000004d02497220 */ /* 0x000fe40000410000 */
[C---:B------:R-:W-:Y:S02]  /*18f80*/  FMUL.FTZ R96, R0.reuse, R110 ;  /* 0x0000006e00607220 */ /* 0x040fe40000410000 */
[C---:B------:R-:W-:Y:S02]  /*18f90*/  FMUL.FTZ R97, R0.reuse, R111 ;  /* 0x0000006f00617220 */ /* 0x040fe40000410000 */
[C---:B------:R-:W-:Y:S02]  /*18fa0*/  FMUL.FTZ R38, R0.reuse, R46 ;  /* 0x0000002e00267220 */ /* 0x040fe40000410000 */
[C---:B------:R-:W-:Y:S02]  /*18fb0*/  FMUL.FTZ R39, R0.reuse, R47 ;  /* 0x0000002f00277220 */ /* 0x040fe40000410000 */
[----:B------:R-:W-:-:S02]  /*18fc0*/  FMUL.FTZ R132, R0, R62 ;  /* 0x0000003e00847220 */ /* 0x000fc40000410000 */
[----:B------:R-:W-:Y:S02]  /*18fd0*/  FMUL.FTZ R133, R0, R63 ;  /* 0x0000003f00857220 */ /* 0x000fe40000410000 */
[C---:B------:R-:W-:Y:S02]  /*18fe0*/  FMUL.FTZ R30, R2.reuse, R124 ;  /* 0x0000007c021e7220 */ /* 0x040fe40000410000 */
[C---:B------:R-:W-:Y:S02]  /*18ff0*/  FMUL.FTZ R31, R2.reuse, R125 ;  /* 0x0000007d021f7220 */ /* 0x040fe40000410000 */
[C---:B------:R-:W-:Y:S02]  /*19000*/  FMUL.FTZ R76, R2.reuse, R80 ;  /* 0x00000050024c7220 */ /* 0x040fe40000410000 */
[----:B------:R-:W-:Y:S02]  /*19010*/  FMUL.FTZ R77, R2, R81 ;  /* 0x00000051024d7220 */ /* 0x000fe40000410000 */
        /* <DEDUP_REMOVED lines=41> */
[----:B------:R-:W-:Y:S01]  /*192b0*/  FMUL.FTZ R51, R0, R99 ;  /* 0x0000006300337220 */ /* 0x000fe20000410000 */
[----:B------:R-:W-:Y:S01]  /*192c0*/  MOV R0, 0x1 ;  /* 0x0000000100007802 */ /* 0x000fe20000000f00 */
[----:B------:R-:W-:-:S02]  /*192d0*/  @P0 FFMA.FTZ R18, R4, R16, R3 ;  /* 0x0000001004120223 */ /* 0x000fc40000010003 */
        /* <DEDUP_REMOVED lines=22> */
.L_x_1311:
        /* <DEDUP_REMOVED lines=17> */
.L_x_1397:
[----:B------:R-:W-:Y:S05]  /*19550*/  BSYNC B0 ;  /* 0x0000000000007941 */ /* 0x000fea0003800000 */
.L_x_1396:
        /* <DEDUP_REMOVED lines=8> */
[----:B------:R-:W3:Y:S04]  /*195e0*/  LDL R7, [R1+0xc] ;  /* 0x00000c0001077983 */ /* 0x000ee80000100800 */
[----:B------:R-:W3:Y:S04]  /*195f0*/  LDL R6, [R1+0x20] ;  /* 0x0000200001067983 */ /* 0x000ee80000100800 */
        /* <DEDUP_REMOVED lines=8> */
[----:B------:R-:W-:-:S04]  /*19680*/  ISETP.NE.U32.AND P0, PT, RZ, c[0x0][0x508], PT ;  /* 0x00014200ff007a0c */ /* 0x000fc80003f05070 */
[----:B------:R-:W-:Y:S02]  /*19690*/  ISETP.NE.AND.EX P1, PT, RZ, c[0x0][0x50c], PT, P0 ;  /* 0x00014300ff007a0c */ /* 0x000fe40003f25300 */
[----:B------:R-:W-:-:S04]  /*196a0*/  ISETP.NE.U32.AND P2, PT, RZ, c[0x0][0x500], PT ;  /* 0x00014000ff007a0c */ /* 0x000fc80003f45070 */
[----:B------:R-:W-:Y:S01]  /*196b0*/  ISETP.NE.AND.EX P2, PT, RZ, c[0x0][0x504], PT, P2 ;  /* 0x00014100ff007a0c */ /* 0x000fe20003f45320 */
[----:B--2---:R2:W-:Y:S04]  /*196c0*/  STS [R10], R2 ;  /* 0x000000020a007388 */ /* 0x0045e80000000800 */
[----:B------:R1:W-:Y:S01]  /*196d0*/  STS [R10+0x400], R0 ;  /* 0x000400000a007388 */ /* 0x0003e20000000800 */
[----:B--2---:R-:W-:Y:S02]  /*196e0*/  F2FP.PACK_AB R2, R25, R24 ;  /* 0x000000181902723e */ /* 0x004fe400000000ff */
[----:B-1----:R-:W-:-:S03]  /*196f0*/  F2FP.PACK_AB R0, R85, R84 ;  /* 0x000000545500723e */ /* 0x002fc600000000ff */
        /* <DEDUP_REMOVED lines=105> */
.L_x_1400:
[----:B------:R-:W2:Y:S01]  /*19d90*/  LDL R19, [R1] ;  /* 0x0000000001137983 */ /* 0x000ea20000100800 */
[----:B------:R-:W-:Y:S01]  /*19da0*/  IMAD.MOV.U32 R13, RZ, RZ, 0x368 ;  /* 0x00000368ff0d7424 */ /* 0x000fe200078e00ff */
[----:B------:R-:W-:Y:S02]  /*19db0*/  ISETP.GT.AND P2, PT, R0, 0x1, PT ;  /* 0x000000010000780c */ /* 0x000fe40003f44270 */
[----:B------:R-:W3:Y:S01]  /*19dc0*/  LDL R29, [R1+0x58] ;  /* 0x00005800011d7983 */ /* 0x000ee20000100800 */
[----:B------:R-:W-:-:S02]  /*19dd0*/  ISETP.NE.U32.AND P0, PT, RZ, c[0x0][0x500], PT ;  /* 0x00014000ff007a0c */ /* 0x000fc40003f05070 */
[----:B------:R-:W-:Y:S02]  /*19de0*/  SEL R13, R13, 0x328, P2 ;  /* 0x000003280d0d7807 */ /* 0x000fe40001000000 */
[----:B------:R-:W-:Y:S02]  /*19df0*/  ISETP.NE.AND.EX P0, PT, RZ, c[0x0][0x504], PT, P0 ;  /* 0x00014100ff007a0c */ /* 0x000fe40003f05300 */
[----:B------:R-:W4:Y:S01]  /*19e00*/  LDC.64 R6, c[0x0][R13+0x170] ;  /* 0x00005c000d067b82 */ /* 0x000f220000000a00 */
[----:B-1----:R-:W-:Y:S02]  /*19e10*/  LOP3.LUT R5, R246, 0xffff, RZ, 0xc0, !PT ;  /* 0x0000fffff6057812 */ /* 0x002fe400078ec0ff */
[----:B------:R-:W-:Y:S02]  /*19e20*/  SEL R0, R251, RZ, !P0 ;  /* 0x000000fffb007207 */ /* 0x000fe40004000000 */
[----:B------:R-:W-:-:S03]  /*19e30*/  SEL R4, R252, RZ, !P0 ;  /* 0x000000fffc047207 */ /* 0x000fc60004000000 */
[----:B------:R-:W1:Y:S08]  /*19e40*/  LDC.64 R10, c[0x0][R13+0x168] ;  /* 0x00005a000d0a7b82 */ /* 0x000e700000000a00 */
[----:B------:R-:W2:Y:S01]  /*19e50*/  LDC.64 R16, c[0x0][R13+0x178] ;  /* 0x00005e000d107b82 */ /* 0x000ea20000000a00 */
        /* <DEDUP_REMOVED lines=8> */
[----:B------:R-:W-:Y:S02]  /*19ee0*/  IMAD.IADD R9, R9, 0x1, R3 ;  /* 0x0000000109097824 */ /* 0x000fe400078e0203 */
[----:B------:R-:W-:-:S05]  /*19ef0*/  IMAD.MOV.U32 R3, RZ, RZ, c[0x0][0x4e8] ;  /* 0x00013a00ff037624 */ /* 0x000fca00078e00ff */
[----:B------:R-:W-:Y:S01]  /*19f00*/  ISETP.NE.AND P3, PT, R3, 0x1, PT ;  /* 0x000000010300780c */ /* 0x000fe20003f65270 */
[----:B------:R-:W-:Y:S01]  /*19f10*/  IMAD.IADD R3, R248, 0x1, R239 ;  /* 0x00000001f8037824 */ /* 0x000fe200078e02ef */
[----:B------:R-:W-:-:S03]  /*19f20*/  IADD3.X R11, R4, R9, R8, P1, P0 ;  /* 0x00000009040b7210 */ /* 0x000fc60000fe0408 */
[----:B------:R-:W-:-:S08]  /*19f30*/  IMAD.MOV.U32 R4, RZ, RZ, R3 ;  /* 0x000000ffff047224 */ /* 0x000fd000078e0003 */
[----:B------:R-:W-:-:S05]  /*19f40*/  @P3 IMAD.HI.U32 R9, R3, c[0x0][0x4ec], RZ ;  /* 0x00013b0003093a27 */ /* 0x000fca00078e00ff */
[----:B------:R-:W-:Y:S01]  /*19f50*/  @P3 SHF.R.U32.HI R4, RZ, c[0x0][0x4f0], R9 ;  /* 0x00013c00ff043a19 */ /* 0x000fe20000011609 */
[----:B------:R-:W1:Y:S01]  /*19f60*/  S2R R86, SR_TID.X ;  /* 0x0000000000567919 */ /* 0x000e620000002100 */
[----:B--2---:R-:W-:-:S05]  /*19f70*/  SEL R6, R19, RZ, P2 ;  /* 0x000000ff13067207 */ /* 0x004fca0001000000 */
[-C--:B------:R-:W-:Y:S02]  /*19f80*/  IMAD R10, R17, R6.reuse, RZ ;  /* 0x00000006110a7224 */ /* 0x080fe400078e02ff */
[----:B------:R-:W-:-:S04]  /*19f90*/  IMAD.WIDE.U32 R6, R16, R6, RZ ;  /* 0x0000000610067225 */ /* 0x000fc800078e00ff */
[----:B------:R-:W-:Y:S01]  /*19fa0*/  IMAD.IADD R10, R7, 0x1, R10 ;  /* 0x00000001070a7824 */ /* 0x000fe200078e020a */
        /* <DEDUP_REMOVED lines=72> */
[----:B------:R-:W5:Y:S01]  /*1a430*/  S2R R29, SR_TID.X ;  /* 0x00000000001d7919 */ /* 0x000f620000002100 */
[----:B------:R-:W-:Y:S01]  /*1a440*/  IADD3 R3, R3, R8, RZ ;  /* 0x0000000803037210 */ /* 0x000fe20007ffe0ff */
[----:B------:R-:W-:-:S04]  /*1a450*/  IMAD R5, R5, c[0x0][0x3d8], RZ ;  /* 0x0000f60005057a24 */ /* 0x000fc800078e02ff */
[----:B------:R-:W-:-:S04]  /*1a460*/  IMAD.WIDE.U32 R2, R0, c[0x0][0x3d8], R2 ;  /* 0x0000f60000027a25 */ /* 0x000fc800078e0002 */
[----:B------:R-:W-:Y:S01]  /*1a470*/  IMAD R0, R0, c[0x0][0x3dc], R5 ;  /* 0x0000f70000007a24 */ /* 0x000fe200078e0205 */
[----:B------:R-:W-:-:S04]  /*1a480*/  LEA R7, P0, R2, c[0x0][0x380], 0x1 ;  /* 0x0000e00002077a11 */ /* 0x000fc800078008ff */
[----:B------:R-:W-:-:S04]  /*1a490*/  IADD3 R0, R3, R0, RZ ;  /* 0x0000000003007210 */ /* 0x000fc80007ffe0ff */
[----:B------:R-:W-:Y:S02]  /*1a4a0*/  LEA.HI.X R6, R2, c[0x0][0x384], R0, 0x1, P0 ;  /* 0x0000e10002067a11 */ /* 0x000fe400000f0c00 */
[----:B-----5:R-:W-:-:S04]  /*1a4b0*/  SHF.R.S32.HI R14, RZ, 0x1f, R29 ;  /* 0x0000001fff0e7819 */ /* 0x020fc8000001141d */
[----:B------:R-:W-:-:S04]  /*1a4c0*/  LEA.HI R14, R14, R29, RZ, 0x3 ;  /* 0x0000001d0e0e7211 */ /* 0x000fc800078f18ff */
[----:B------:R-:W-:-:S04]  /*1a4d0*/  SHF.R.S32.HI R14, RZ, 0x3, R14 ;  /* 0x00000003ff0e7819 */ /* 0x000fc8000001140e */
[----:B------:R-:W-:Y:S01]  /*1a4e0*/  IADD3 R5, R14, R239, RZ ;  /* 0x000000ef0e057210 */ /* 0x000fe20007ffe0ff */
[----:B------:R-:W-:Y:S05]  /*1a4f0*/  BRA.DIV ~URZ, `(.L_x_1402) ;  /* 0x000059427f007947 */ /* 0x000fea000b800000 */
[----:B-1234-:R1:W2:Y:S02]  /*1a500*/  SHFL.IDX PT, R8, R6, RZ, 0x181f ;  /* 0x00181fff06087589 */ /* 0x01e2a400000e0000 */
.L_x_1483:
[----:B------:R-:W-:Y:S05]  /*1a510*/  BRA.DIV ~URZ, `(.L_x_1403) ;  /* 0x000059927f007947 */ /* 0x000fea000b800000 */
[----:B------:R3:W4:Y:S02]  /*1a520*/  SHFL.IDX PT, R0, R7, RZ, 0x181f ;  /* 0x00181fff07007589 */ /* 0x00072400000e0000 */
.L_x_1484:
[----:B------:R-:W-:Y:S01]  /*1a530*/  ISETP.GE.AND P0, PT, R5, R4, PT ;  /* 0x000000040500720c */ /* 0x000fe20003f06270 */
[----:B------:R-:W-:-:S12]  /*1a540*/  BSSY B0, `(.L_x_1404) ;  /* 0x000000e000007945 */ /* 0x000fd80003800000 */
        /* <DEDUP_REMOVED lines=10> */
[----:B------:R2:W-:Y:S04]  /*1a5f0*/  @!P2 ST.E.128 [R12.64], R24 ;  /* 0x000000180c00a985 */ /* 0x0005e8000c101d08 */
[----:B------:R2:W-:Y:S04]  /*1a600*/  @!P1 ST.E.128 [R10.64], R20 ;  /* 0x000000140a009985 */ /* 0x0005e8000c101d08 */
[----:B------:R2:W-:Y:S02]  /*1a610*/  @!P0 ST.E.128 [R2.64], R16 ;  /* 0x0000001002008985 */ /* 0x0005e4000c101d08 */
.L_x_1405:
[----:B------:R-:W-:Y:S05]  /*1a620*/  BSYNC B0 ;  /* 0x0000000000007941 */ /* 0x000fea0003800000 */
.L_x_1404:
[----:B------:R-:W-:Y:S05]  /*1a630*/  BRA.DIV ~URZ, `(.L_x_1406) ;  /* 0x000058d27f007947 */ /* 0x000fea000b800000 */
[----:B--2---:R2:W1:Y:S04]  /*1a640*/  SHFL.IDX PT, R8, R6, 0x1, 0x181f ;  /* 0x00381f0006087f89 */ /* 0x00446800000e0000 */
[----:B----4-:R2:W4:Y:S02]  /*1a650*/  SHFL.IDX PT, R0, R7, 0x1, 0x181f ;  /* 0x00381f0007007f89 */ /* 0x01052400000e0000 */
.L_x_1485:
        /* <DEDUP_REMOVED lines=13> */
[----:B------:R1:W-:Y:S04]  /*1a730*/  @!P2 ST.E.128 [R12.64], R40 ;  /* 0x000000280c00a985 */ /* 0x0003e8000c101d08 */
[----:B------:R1:W-:Y:S04]  /*1a740*/  @!P1 ST.E.128 [R10.64], R36 ;  /* 0x000000240a009985 */ /* 0x0003e8000c101d08 */
[----:B------:R1:W-:Y:S02]  /*1a750*/  @!P0 ST.E.128 [R2.64], R32 ;  /* 0x0000002002008985 */ /* 0x0003e4000c101d08 */
.L_x_1408:
[----:B------:R-:W-:Y:S05]  /*1a760*/  BSYNC B0 ;  /* 0x0000000000007941 */ /* 0x000fea0003800000 */
.L_x_1407:
[----:B------:R-:W-:Y:S05]  /*1a770*/  BRA.DIV ~URZ, `(.L_x_1409) ;  /* 0x000058527f007947 */ /* 0x000fea000b800000 */
[----:B-1----:R1:W2:Y:S02]  /*1a780*/  SHFL.IDX PT, R8, R6, 0x2, 0x181f ;  /* 0x00581f0006087f89 */ /* 0x0022a400000e0000 */
.L_x_1486:
[----:B------:R-:W-:Y:S05]  /*1a790*/  BRA.DIV ~URZ, `(.L_x_1410) ;  /* 0x000058a27f007947 */ /* 0x000fea000b800000 */
[----:B----4-:R4:W1:Y:S02]  /*1a7a0*/  SHFL.IDX PT, R0, R7, 0x2, 0x181f ;  /* 0x00581f0007007f89 */ /* 0x01086400000e0000 */
.L_x_1487:
        /* <DEDUP_REMOVED lines=16> */
.L_x_1412:
[----:B------:R-:W-:Y:S05]  /*1a8b0*/  BSYNC B0 ;  /* 0x0000000000007941 */ /* 0x000fea0003800000 */
.L_x_1411:
[----:B------:R-:W-:Y:S05]  /*1a8c0*/  BRA.DIV ~URZ, `(.L_x_1413) ;  /* 0x000057d27f007947 */ /* 0x000fea000b800000 */
[----:B-12---:R-:W1:Y:S04]  /*1a8d0*/  SHFL.IDX PT, R6, R6, 0x3, 0x181f ;  /* 0x00781f0006067f89 */ /* 0x006e6800000e0000 */
[----:B------:R2:W3:Y:S02]  /*1a8e0*/  SHFL.IDX PT, R0, R7, 0x3, 0x181f ;  /* 0x00781f0007007f89 */ /* 0x0004e400000e0000 */
.L_x_1488:
[----:B------:R-:W-:-:S04]  /*1a8f0*/  IADD3 R2, R5, 0x60, RZ ;  /* 0x0000006005027810 */ /* 0x000fc80007ffe0ff */
[----:B------:R-:W-:-:S13]  /*1a900*/  ISETP.GE.AND P0, PT, R2, R4, PT ;  /* 0x000000040200720c */ /* 0x000fda0003f06270 */
[----:B------:R-:W-:Y:S05]  /*1a910*/  @P0 BRA `(.L_x_1414) ;  /* 0x0000258000000947 */ /* 0x000fea0003800000 */
[----:B------:R-:W-:Y:S02]  /*1a920*/  ISETP.GE.AND P1, PT, R202, c[0x0][0x3c8], PT ;  /* 0x0000f200ca007a0c */ /* 0x000fe40003f26270 */
[----:B------:R-:W-:-:S11]  /*1a930*/  ISETP.GE.AND P0, PT, R205, c[0x0][0x3c8], PT ;  /* 0x0000f200cd007a0c */ /* 0x000fd60003f06270 */
[CC--:B---3--:R-:W-:Y:S02]  /*1a940*/  @!P1 LEA R4, P3, R202.reuse, R0.reuse, 0x1 ;  /* 0x00000000ca049211 */ /* 0x0c8fe400078608ff */
[C---:B------:R-:W-:Y:S02]  /*1a950*/  @!P0 LEA R2, P2, R205.reuse, R0, 0x1 ;  /* 0x00000000cd028211 */ /* 0x040fe400078408ff */
[-C--:B-1----:R-:W-:Y:S02]  /*1a960*/  @!P1 LEA.HI.X R5, R202, R6.reuse, R203, 0x1, P3 ;  /* 0x00000006ca059211 */ /* 0x082fe400018f0ccb */
[----:B------:R-:W-:-:S03]  /*1a970*/  @!P0 LEA.HI.X R3, R205, R6, R219, 0x1, P2 ;  /* 0x00000006cd038211 */ /* 0x000fc600010f0cdb */
[----:B------:R1:W-:Y:S04]  /*1a980*/  @!P1 ST.E.128 [R4.64], R60 ;  /* 0x0000003c04009985 */ /* 0x0003e8000c101d08 */
[----:B------:R1:W-:Y:S01]  /*1a990*/  @!P0 ST.E.128 [R2.64], R56 ;  /* 0x0000003802008985 */ /* 0x0003e2000c101d08 */
[----:B------:R-:W-:-:S13]  /*1a9a0*/  ISETP.GE.AND P0, PT, R206, c[0x0][0x3c8], PT ;  /* 0x0000f200ce007a0c */ /* 0x000fda0003f06270 */
[----:B------:R-:W-:Y:S05]  /*1a9b0*/  @P0 BRA `(.L_x_1414) ;  /* 0x000024e000000947 */ /* 0x000fea0003800000 */
[----:B-1----:R-:W-:-:S04]  /*1a9c0*/  LEA R2, P0, R206, R0, 0x1 ;  /* 0x00000000ce027211 */ /* 0x002fc800078008ff */
[----:B------:R-:W-:-:S05]  /*1a9d0*/  LEA.HI.X R3, R206, R6, R218, 0x1, P0 ;  /* 0x00000006ce037211 */ /* 0x000fca00000f0cda */
[----:B------:R1:W-:Y:S01]  /*1a9e0*/  ST.E.128 [R2.64], R64 ;  /* 0x0000004002007985 */ /* 0x0003e2000c101d08 */
[----:B------:R-:W-:Y:S05]  /*1a9f0*/  BRA `(.L_x_1414) ;  /* 0x000024a000007947 */ /* 0x000fea0003800000 */
.L_x_1401:
[----:B------:R-:W3:Y:S01]  /*1aa00*/  LDL.LU R9, [R1] ;  /* 0x0000000001097983 */ /* 0x000ee20000300800 */
        /* <DEDUP_REMOVED lines=13> */
[----:B------:R-:W-:-:S05]  /*1aae0*/  @P3 IMAD.HI.U32 R2, R3, c[0x0][0x4ec], RZ ;  /* 0x00013b0003023a27 */ /* 0x000fca00078e00ff */
[----:B------:R-:W-:-:S04]  /*1aaf0*/  @P3 SHF.R.U32.HI R0, RZ, c[0x0][0x4f0], R2 ;  /* 0x00013c00ff003a19 */ /* 0x000fc80000011602 */
[----:B------:R-:W-:-:S05]  /*1ab00*/  SHF.R.S32.HI R2, RZ, 0x1f, R0 ;  /* 0x0000001fff027819 */ /* 0x000fca0000011400 */
[----:B------:R-:W-:-:S04]  /*1ab10*/  IMAD R2, R2, c[0x0][0x430], RZ ;  /* 0x00010c0002027a24 */ /* 0x000fc800078e02ff */
[----:B------:R-:W-:Y:S02]  /*1ab20*/  IMAD R2, R0, c[0x0][0x434], R2 ;  /* 0x00010d0000027a24 */ /* 0x000fe400078e0202 */
[----:B---3--:R-:W-:-:S04]  /*1ab30*/  IMAD.WIDE.U32 R4, R9, c[0x0][0x448], R4 ;  /* 0x0001120009047a25 */ /* 0x008fc800078e0004 */
[----:B------:R-:W-:-:S04]  /*1ab40*/  IMAD R5, R9, c[0x0][0x44c], R5 ;  /* 0x0001130009057a24 */ /* 0x000fc800078e0205 */
[C---:B------:R-:W-:Y:S01]  /*1ab50*/  IMAD.WIDE.U32 R4, R0.reuse, c[0x0][0x430], R4 ;  /* 0x00010c0000047a25 */ /* 0x040fe200078e0004 */
        /* <DEDUP_REMOVED lines=13> */
.L_x_1489:
[----:B------:R-:W-:Y:S05]  /*1ac30*/  BRA.DIV ~URZ, `(.L_x_1416) ;  /* 0x000055927f007947 */ /* 0x000fea000b800000 */
[----:B------:R4:W1:Y:S02]  /*1ac40*/  SHFL.IDX PT, R0, R12, RZ, 0x1c1f ;  /* 0x001c1fff0c007589 */ /* 0x00086400000e0000 */
.L_x_1490:
        /* <DEDUP_REMOVED lines=12> */
[C---:B------:R-:W-:Y:S02]  /*1ad10*/  IADD3 R14, R242.reuse, 0x20, RZ ;  /* 0x00000020f20e7810 */ /* 0x040fe40007ffe0ff */
[C---:B--2---:R-:W-:Y:S01]  /*1ad20*/  IADD3 R10, R242.reuse, 0x30, RZ ;  /* 0x00000030f20a7810 */ /* 0x044fe20007ffe0ff */
[C---:B------:R-:W-:Y:S01]  /*1ad30*/  @!P0 IMAD.WIDE R2, R242.reuse, 0x4, R2 ;  /* 0x00000004f2028825 */ /* 0x040fe200078e0202 */
[----:B------:R-:W-:-:S02]  /*1ad40*/  IADD3 R15, R242, 0x20, RZ ;  /* 0x00000020f20f7810 */ /* 0x000fc40007ffe0ff */
[C---:B------:R-:W-:Y:S02]  /*1ad50*/  IADD3 R11, R242.reuse, 0x28, RZ ;  /* 0x00000028f20b7810 */ /* 0x040fe40007ffe0ff */
[----:B------:R1:W-:Y:S01]  /*1ad60*/  @!P0 ST.E.64 [R2.64], R22 ;  /* 0x0000001602008985 */ /* 0x0003e2000c101b08 */
[----:B------:R-:W-:Y:S02]  /*1ad70*/  SHF.R.S32.HI R15, RZ, 0x1f, R15 ;  /* 0x0000001fff0f7819 */ /* 0x000fe4000001140f */
[----:B------:R-:W-:Y:S02]  /*1ad80*/  SHF.R.S32.HI R11, RZ, 0x1f, R11 ;  /* 0x0000001fff0b7819 */ /* 0x000fe4000001140b */
[C---:B------:R-:W-:Y:S02]  /*1ad90*/  IADD3 R16, R242.reuse, 0x60, RZ ;  /* 0x00000060f2107810 */ /* 0x040fe40007ffe0ff */
[C---:B------:R-:W-:Y:S02]  /*1ada0*/  IADD3 R17, R242.reuse, 0x70, RZ ;  /* 0x00000070f2117810 */ /* 0x040fe40007ffe0ff */
[----:B------:R-:W-:-:S02]  /*1adb0*/  IADD3 R18, R242, 0x60, RZ ;  /* 0x00000060f2127810 */ /* 0x000fc40007ffe0ff */
[----:B------:R-:W-:Y:S02]  /*1adc0*/  IADD3 R19, R242, 0xa8, RZ ;  /* 0x000000a8f2137810 */ /* 0x000fe40007ffe0ff */
[----:B------:R-:W-:Y:S02]  /*1add0*/  SHF.R.S32.HI R18, RZ, 0x1f, R18 ;  /* 0x0000001fff127819 */ /* 0x000fe40000011412 */
        /* <DEDUP_REMOVED lines=8> */
[----:B------:R-:W-:-:S02]  /*1ae60*/  ISETP.GE.AND P3, PT, R9, c[0x0][0x3c8], PT ;  /* 0x0000f20009007a0c */ /* 0x000fc40003f66270 */
        /* <DEDUP_REMOVED lines=10> */
[----:B------:R-:W-:-:S03]  /*1af10*/  @!P3 LEA R6, P0, R9, R0, 0x2 ;  /* 0x000000000906b211 */ /* 0x000fc600078010ff */
[----:B------:R1:W-:Y:S01]  /*1af20*/  @!P1 ST.E.64 [R2.64], R30 ;  /* 0x0000001e02009985 */ /* 0x0003e2000c101b08 */
[----:B------:R-:W-:Y:S02]  /*1af30*/  ISETP.GE.AND P1, PT, R10, c[0x0][0x3c8], PT ;  /* 0x0000f2000a007a0c */ /* 0x000fe40003f26270 */
[----:B------:R-:W-:Y:S02]  /*1af40*/  @!P3 LEA.HI.X R7, R9, R4, R11, 0x2, P0 ;  /* 0x000000040907b211 */ /* 0x000fe400000f140b */
[C---:B------:R-:W-:Y:S02]  /*1af50*/  IADD3 R9, R242.reuse, 0x48, RZ ;  /* 0x00000048f2097810 */ /* 0x040fe40007ffe0ff */
        /* <DEDUP_REMOVED lines=8> */
[----:B------:R-:W-:Y:S01]  /*1afe0*/  SHF.R.S32.HI R15, RZ, 0x1f, R15 ;  /* 0x0000001fff0f7819 */ /* 0x000fe2000001140f */
[----:B------:R2:W-:Y:S01]  /*1aff0*/  @!P3 ST.E.64 [R6.64], R34 ;  /* 0x000000220600b985 */ /* 0x0005e2000c101b08 */
[----:B------:R-:W-:-:S02]  /*1b000*/  ISETP.GE.AND P3, PT, R9, c[0x0][0x3c8], PT ;  /* 0x0000f20009007a0c */ /* 0x000fc40003f66270 */
[-C--:B-1----:R-:W-:Y:S02]  /*1b010*/  @!P1 LEA R2, P5, R10, R0.reuse, 0x2 ;  /* 0x000000000a029211 */ /* 0x082fe400078a10ff */
[----:B--2---:R-:W-:Y:S02]  /*1b020*/  @!P4 LEA R6, P0, R8, R0, 0x2 ;  /* 0x000000000806c211 */ /* 0x004fe400078010ff */
[-C--:B------:R-:W-:Y:S02]  /*1b030*/  @!P1 LEA.HI.X R3, R10, R4.reuse, R15, 0x2, P5 ;  /* 0x000000040a039211 */ /* 0x080fe400028f140f */
[----:B------:R-:W-:Y:S02]  /*1b040*/  @!P4 LEA.HI.X R7, R8, R4, R11, 0x2, P0 ;  /* 0x000000040807c211 */ /* 0x000fe400000f140b */
[C---:B------:R-:W-:Y:S01]  /*1b050*/  IADD3 R10, R242.reuse, 0x50, RZ ;  /* 0x00000050f20a7810 */ /* 0x040fe20007ffe0ff */
[----:B------:R1:W-:Y:S01]  /*1b060*/  @!P1 ST.E.64 [R2.64], R100 ;  /* 0x0000006402009985 */ /* 0x0003e2000c101b08 */
[----:B------:R-:W-:-:S02]  /*1b070*/  IADD3 R8, R242, 0x58, RZ ;  /* 0x00000058f2087810 */ /* 0x000fc40007ffe0ff */
[C---:B------:R-:W-:Y:S01]  /*1b080*/  IADD3 R15, R242.reuse, 0x40, RZ ;  /* 0x00000040f20f7810 */ /* 0x040fe20007ffe0ff */
[----:B------:R2:W-:Y:S01]  /*1b090*/  @!P4 ST.E.64 [R6.64], R108 ;  /* 0x0000006c0600c985 */ /* 0x0005e2000c101b08 */
[----:B------:R-:W-:Y:S02]  /*1b0a0*/  IADD3 R11, R242, 0x48, RZ ;  /* 0x00000048f20b7810 */ /* 0x000fe40007ffe0ff */
[----:B------:R-:W-:Y:S02]  /*1b0b0*/  ISETP.GE.AND P1, PT, R10, c[0x0][0x3c8], PT ;  /* 0x0000f2000a007a0c */ /* 0x000fe40003f26270 */
[----:B------:R-:W-:Y:S02]  /*1b0c0*/  ISETP.GE.AND P4, PT, R8, c[0x0][0x3c8], PT ;  /* 0x0000f20008007a0c */ /* 0x000fe40003f86270 */
[----:B------:R-:W-:Y:S02]  /*1b0d0*/  SHF.R.S32.HI R15, RZ, 0x1f, R15 ;  /* 0x0000001fff0f7819 */ /* 0x000fe4000001140f */
[----:B------:R-:W-:-:S02]  /*1b0e0*/  SHF.R.S32.HI R11, RZ, 0x1f, R11 ;  /* 0x0000001fff0b7819 */ /* 0x000fc4000001140b */
[CC--:B-1----:R-:W-:Y:S02]  /*1b0f0*/  @!P2 LEA R2, P5, R14.reuse, R0.reuse, 0x2 ;  /* 0x000000000e02a211 */ /* 0x0c2fe400078a10ff */
[C---:B--2---:R-:W-:Y:S02]  /*1b100*/  @!P3 LEA R6, P0, R9.reuse, R0, 0x2 ;  /* 0x000000000906b211 */ /* 0x044fe400078010ff */
[-C--:B------:R-:W-:Y:S02]  /*1b110*/  @!P2 LEA.HI.X R3, R14, R4.reuse, R15, 0x2, P5 ;  /* 0x000000040e03a211 */ /* 0x080fe400028f140f */
[----:B------:R-:W-:Y:S02]  /*1b120*/  @!P3 LEA.HI.X R7, R9, R4, R11, 0x2, P0 ;  /* 0x000000040907b211 */ /* 0x000fe400000f140b */
[C---:B------:R-:W-:Y:S01]  /*1b130*/  IADD3 R11, R242.reuse, 0x68, RZ ;  /* 0x00000068f20b7810 */ /* 0x040fe20007ffe0ff */
[----:B------:R1:W-:Y:S01]  /*1b140*/  @!P2 ST.E.64 [R2.64], R36 ;  /* 0x000000240200a985 */ /* 0x0003e2000c101b08 */
[----:B------:R-:W-:-:S02]  /*1b150*/  IADD3 R14, R242, 0x50, RZ ;  /* 0x00000050f20e7810 */ /* 0x000fc40007ffe0ff */
[----:B------:R-:W-:Y:S01]  /*1b160*/  IADD3 R9, R242, 0x58, RZ ;  /* 0x00000058f2097810 */ /* 0x000fe20007ffe0ff */
[----:B------:R2:W-:Y:S01]  /*1b170*/  @!P3 ST.E.64 [R6.64], R40 ;  /* 0x000000280600b985 */ /* 0x0005e2000c101b08 */
[----:B------:R-:W-:Y:S02]  /*1b180*/  ISETP.GE.AND P2, PT, R16, c[0x0][0x3c8], PT ;  /* 0x0000f20010007a0c */ /* 0x000fe40003f46270 */
[----:B------:R-:W-:Y:S02]  /*1b190*/  ISETP.GE.AND P3, PT, R11, c[0x0][0x3c8], PT ;  /* 0x0000f2000b007a0c */ /* 0x000fe40003f66270 */
[----:B------:R-:W-:Y:S02]  /*1b1a0*/  SHF.R.S32.HI R14, RZ, 0x1f, R14 ;  /* 0x0000001fff0e7819 */ /* 0x000fe4000001140e */
[----:B------:R-:W-:Y:S02]  /*1b1b0*/  SHF.R.S32.HI R9, RZ, 0x1f, R9 ;  /* 0x0000001fff097819 */ /* 0x000fe40000011409 */
[----:B------:R-:W-:-:S02]  /*1b1c0*/  IADD3 R15, R242, 0x80, RZ ;  /* 0x00000080f20f7810 */ /* 0x000fc40007ffe0ff */
[-C--:B-1----:R-:W-:Y:S02]  /*1b1d0*/  @!P1 LEA R2, P5, R10, R0.reuse, 0x2 ;  /* 0x000000000a029211 */ /* 0x082fe400078a10ff */
[----:B--2---:R-:W-:Y:S02]  /*1b1e0*/  @!P4 LEA R6, P0, R8, R0, 0x2 ;  /* 0x000000000806c211 */ /* 0x004fe400078010ff */
[-C--:B------:R-:W-:Y:S02]  /*1b1f0*/  @!P1 LEA.HI.X R3, R10, R4.reuse, R14, 0x2, P5 ;  /* 0x000000040a039211 */ /* 0x080fe400028f140e */
[----:B------:R-:W-:Y:S02]  /*1b200*/  @!P4 LEA.HI.X R7, R8, R4, R9, 0x2, P0 ;  /* 0x000000040807c211 */ /* 0x000fe400000f1409 */
[C---:B------:R-:W-:Y:S01]  /*1b210*/  IADD3 R10, R242.reuse, 0x78, RZ ;  /* 0x00000078f20a7810 */ /* 0x040fe20007ffe0ff */
[----:B------:R1:W-:Y:S01]  /*1b220*/  @!P1 ST.E.64 [R2.64], R44 ;  /* 0x0000002c02009985 */ /* 0x0003e2000c101b08 */
[----:B------:R-:W-:-:S02]  /*1b230*/  IADD3 R14, R242, 0x68, RZ ;  /* 0x00000068f20e7810 */ /* 0x000fc40007ffe0ff */
[----:B------:R-:W-:Y:S01]  /*1b240*/  ISETP.GE.AND P0, PT, R17, c[0x0][0x3c8], PT ;  /* 0x0000f20011007a0c */ /* 0x000fe20003f06270 */
[----:B------:R2:W-:Y:S01]  /*1b250*/  @!P4 ST.E.64 [R6.64], R48 ;  /* 0x000000300600c985 */ /* 0x0005e2000c101b08 */
[----:B------:R-:W-:Y:S02]  /*1b260*/  ISETP.GE.AND P4, PT, R10, c[0x0][0x3c8], PT ;  /* 0x0000f2000a007a0c */ /* 0x000fe40003f86270 */
[----:B------:R-:W-:Y:S02]  /*1b270*/  SHF.R.S32.HI R14, RZ, 0x1f, R14 ;  /* 0x0000001fff0e7819 */ /* 0x000fe4000001140e */
[----:B------:R-:W-:-:S04]  /*1b280*/  @!P3 LEA R8, P1, R11, R0, 0x2 ;  /* 0x000000000b08b211 */ /* 0x000fc800078210ff */
[----:B------:R-:W-:Y:S02]  /*1b290*/  @!P3 LEA.HI.X R9, R11, R4, R14, 0x2, P1 ;  /* 0x000000040b09b211 */ /* 0x000fe400008f140e */
[C---:B------:R-:W-:Y:S02]  /*1b2a0*/  IADD3 R14, R242.reuse, 0x88, RZ ;  /* 0x00000088f20e7810 */ /* 0x040fe40007ffe0ff */
[----:B------:R-:W-:Y:S02]  /*1b2b0*/  IADD3 R11, R242, 0x90, RZ ;  /* 0x00000090f20b7810 */ /* 0x000fe40007ffe0ff */
[----:B------:R-:W-:Y:S02]  /*1b2c0*/  ISETP.GE.AND P1, PT, R14, c[0x0][0x3c8], PT ;  /* 0x0000f2000e007a0c */ /* 0x000fe40003f26270 */
        /* <DEDUP_REMOVED lines=9> */
[----:B------:R-:W-:-:S02]  /*1b360*/  SHF.R.S32.HI R18, RZ, 0x1f, R18 ;  /* 0x0000001fff127819 */ /* 0x000fc40000011412 */
[----:B------:R-:W-:Y:S02]  /*1b370*/  SHF.R.S32.HI R16, RZ, 0x1f, R16 ;  /* 0x0000001fff107819 */ /* 0x000fe40000011410 */
[----:B------:R-:W-:Y:S02]  /*1b380*/  @!P0 LEA.HI.X R7, R17, R4, R18, 0x2, P5 ;  /* 0x0000000411078211 */ /* 0x000fe400028f1412 */
[C---:B------:R-:W-:Y:S02]  /*1b390*/  IADD3 R17, R242.reuse, 0x80, RZ ;  /* 0x00000080f2117810 */ /* 0x040fe40007ffe0ff */
[----:B------:R-:W-:Y:S01]  /*1b3a0*/  IADD3 R18, R242, 0xa8, RZ ;  /* 0x000000a8f2127810 */ /* 0x000fe20007ffe0ff */
[----:B------:R3:W-:Y:S01]  /*1b3b0*/  @!P0 ST.E.64 [R6.64], R60 ;  /* 0x0000003c06008985 */ /* 0x0007e2000c101b08 */
[----:B------:R-:W-:Y:S02]  /*1b3c0*/  SHF.R.S32.HI R17, RZ, 0x1f, R17 ;  /* 0x0000001fff117819 */ /* 0x000fe40000011411 */
[----:B-1----:R-:W-:-:S04]  /*1b3d0*/  @!P4 LEA R2, P3, R10, R0, 0x2 ;  /* 0x000000000a02c211 */ /* 0x002fc800078610ff */
[----:B------:R-:W-:Y:S02]  /*1b3e0*/  @!P4 LEA.HI.X R3, R10, R4, R16, 0x2, P3 ;  /* 0x000000040a03c211 */ /* 0x000fe400018f1410 */
[C---:B------:R-:W-:Y:S02]  /*1b3f0*/  IADD3 R16, R242.reuse, 0x88, RZ ;  /* 0x00000088f2107810 */ /* 0x040fe40007ffe0ff */
[----:B------:R-:W-:Y:S01]  /*1b400*/  IADD3 R10, R242, 0x98, RZ ;  /* 0x00000098f20a7810 */ /* 0x000fe20007ffe0ff */
[----:B------:R1:W-:Y:S01]  /*1b410*/  @!P4 ST.E.64 [R2.64], R64 ;  /* 0x000000400200c985 */ /* 0x0003e2000c101b08 */
[----:B------:R-:W-:Y:S02]  /*1b420*/  SHF.R.S32.HI R16, RZ, 0x1f, R16 ;  /* 0x0000001fff107819 */ /* 0x000fe40000011410 */
[----:B--2---:R-:W-:Y:S02]  /*1b430*/  @!P2 LEA R8, P0, R15, R0, 0x2 ;  /* 0x000000000f08a211 */ /* 0x004fe400078010ff */
[----:B------:R-:W-:-:S02]  /*1b440*/  ISETP.GE.AND P5, PT, R10, c[0x0][0x3c8], PT ;  /* 0x0000f2000a007a0c */ /* 0x000fc40003fa6270 */
[----:B------:R-:W-:Y:S02]  /*1b450*/  @!P2 LEA.HI.X R9, R15, R4, R17, 0x2, P0 ;  /* 0x000000040f09a211 */ /* 0x000fe400000f1411 */
[----:B------:R-:W-:Y:S02]  /*1b460*/  IADD3 R15, R242, 0xa0, RZ ;  /* 0x000000a0f20f7810 */ /* 0x000fe40007ffe0ff */
[----:B---3--:R-:W-:Y:S01]  /*1b470*/  @!P6 LEA R6, P0, R11, R0, 0x2 ;  /* 0x000000000b06e211 */ /* 0x008fe200078010ff */
[----:B------:R-:W-:Y:S01]  /*1b480*/  @!P2 ST.E.64 [R8.64], R112 ;  /* 0x000000700800a985 */ /* 0x000fe2000c101b08 */
[----:B------:R-:W-:Y:S02]  /*1b490*/  ISETP.GE.AND P4, PT, R15, c[0x0][0x3c8], PT ;  /* 0x0000f2000f007a0c */ /* 0x000fe40003f86270 */
        /* <DEDUP_REMOVED lines=35> */
.L_x_1418:
[----:B------:R-:W-:Y:S05]  /*1b6d0*/  BSYNC B0 ;  /* 0x0000000000007941 */ /* 0x000fea0003800000 */
.L_x_1417:
[----:B------:R-:W-:Y:S05]  /*1b6e0*/  BRA.DIV ~URZ, `(.L_x_1419) ;  /* 0x00004b427f007947 */ /* 0x000fea000b800000 */
[----:B---3--:R3:W2:Y:S04]  /*1b6f0*/  SHFL.IDX PT, R4, R5, 0x1, 0x1c1f ;  /* 0x003c1f0005047f89 */ /* 0x0086a800000e0000 */
[----:B-1----:R3:W1:Y:S02]  /*1b700*/  SHFL.IDX PT, R0, R12, 0x1, 0x1c1f ;  /* 0x003c1f000c007f89 */ /* 0x00266400000e0000 */
.L_x_1491:
[----:B------:R-:W-:-:S13]  /*1b710*/  ISETP.NE.AND P0, PT, R13, RZ, PT ;  /* 0x000000ff0d00720c */ /* 0x000fda0003f05270 */
[----:B------:R-:W-:Y:S05]  /*1b720*/  @P0 BRA `(.L_x_1414) ;  /* 0x0000177000000947 */ /* 0x000fea0003800000 */
[C---:B------:R-:W-:Y:S02]  /*1b730*/  ISETP.GE.AND P4, PT, R242.reuse, c[0x0][0x3c8], PT ;  /* 0x0000f200f2007a0c */ /* 0x040fe40003f86270 */
[C---:B------:R-:W-:Y:S02]  /*1b740*/  IADD3 R15, R242.reuse, 0x18, RZ ;  /* 0x00000018f20f7810 */ /* 0x040fe40007ffe0ff */
[----:B------:R-:W-:Y:S02]  /*1b750*/  IADD3 R8, R242, 0x8, RZ ;  /* 0x00000008f2087810 */ /* 0x000fe40007ffe0ff */
[----:B------:R-:W-:Y:S02]  /*1b760*/  ISETP.GE.AND P1, PT, R15, c[0x0][0x3c8], PT ;  /* 0x0000f2000f007a0c */ /* 0x000fe40003f26270 */
[----:B------:R-:W-:Y:S02]  /*1b770*/  ISETP.GE.AND P3, PT, R8, c[0x0][0x3c8], PT ;  /* 0x0000f20008007a0c */ /* 0x000fe40003f66270 */
[----:B---3--:R-:W-:-:S02]  /*1b780*/  IADD3 R5, R242, 0x10, RZ ;  /* 0x00000010f2057810 */ /* 0x008fc40007ffe0ff */
[C---:B------:R-:W-:Y:S01]  /*1b790*/  IADD3 R9, R242.reuse, 0x8, RZ ;  /* 0x00000008f2097810 */ /* 0x040fe20007ffe0ff */
[----:B-1----:R-:W-:Y:S01]  /*1b7a0*/  @!P4 IMAD.MOV.U32 R6, RZ, RZ, R0 ;  /* 0x000000ffff06c224 */ /* 0x002fe200078e0000 */
[----:B------:R-:W-:Y:S01]  /*1b7b0*/  ISETP.GE.AND P2, PT, R5, c[0x0][0x3c8], PT ;  /* 0x0000f20005007a0c */ /* 0x000fe20003f46270 */
[----:B--2---:R-:W-:Y:S01]  /*1b7c0*/  @!P4 IMAD.MOV.U32 R7, RZ, RZ, R4 ;  /* 0x000000ffff07c224 */ /* 0x004fe200078e0004 */
        /* <DEDUP_REMOVED lines=170> */
.L_x_1399:
        /* <DEDUP_REMOVED lines=19> */
.L_x_1420:
        /* <DEDUP_REMOVED lines=12> */
[----:B------:R-:W2:Y:S01]  /*1c460*/  LDL.LU R22, [R1] ;  /* 0x0000000001167983 */ /* 0x000ea20000300800 */
[----:B------:R-:W-:Y:S01]  /*1c470*/  IMAD.MOV.U32 R2, RZ, RZ, 0x368 ;  /* 0x00000368ff027424 */ /* 0x000fe200078e00ff */
[----:B------:R-:W-:-:S04]  /*1c480*/  ISETP.GT.AND P2, PT, R19, 0x1, PT ;  /* 0x000000011300780c */ /* 0x000fc80003f44270 */
[----:B------:R-:W-:-:S04]  /*1c490*/  SEL R2, R2, 0x328, P2 ;  /* 0x0000032802027807 */ /* 0x000fc80001000000 */
[----:B------:R3:W4:Y:S08]  /*1c4a0*/  LDC.64 R10, c[0x0][R2+0x170] ;  /* 0x00005c00020a7b82 */ /* 0x0007300000000a00 */
[----:B------:R3:W5:Y:S08]  /*1c4b0*/  LDC.64 R8, c[0x0][R2+0x168] ;  /* 0x00005a0002087b82 */ /* 0x0007700000000a00 */
[----:B------:R3:W1:Y:S08]  /*1c4c0*/  LDC.64 R16, c[0x0][R2+0x178] ;  /* 0x00005e0002107b82 */ /* 0x0006700000000a00 */
[----:B------:R3:W1:Y:S02]  /*1c4d0*/  LDC.64 R12, c[0x0][R2+0x160] ;  /* 0x00005800020c7b82 */ /* 0x0006640000000a00 */
[----:B---3--:R-:W-:-:S02]  /*1c4e0*/  IMAD.MOV.U32 R2, RZ, RZ, c[0x0][0x4e8] ;  /* 0x00013a00ff027624 */ /* 0x008fc400078e00ff */
[-C--:B----4-:R-:W-:Y:S02]  /*1c4f0*/  IMAD R5, R11, R3.reuse, RZ ;  /* 0x000000030b057224 */ /* 0x090fe400078e02ff */
[----:B------:R-:W-:Y:S01]  /*1c500*/  IMAD.WIDE.U32 R6, R10, R3, RZ ;  /* 0x000000030a067225 */ /* 0x000fe200078e00ff */
[----:B------:R-:W-:Y:S02]  /*1c510*/  ISETP.NE.AND P0, PT, R2, 0x1, PT ;  /* 0x000000010200780c */ /* 0x000fe40003f05270 */
[----:B------:R-:W-:Y:S01]  /*1c520*/  MOV R2, R14 ;  /* 0x0000000e00027202 */ /* 0x000fe20000000f00 */
[----:B------:R-:W-:Y:S02]  /*1c530*/  IMAD R10, R10, R20, R5 ;  /* 0x000000140a0a7224 */ /* 0x000fe400078e0205 */
[-C--:B-----5:R-:W-:Y:S02]  /*1c540*/  IMAD R11, R9, R4.reuse, RZ ;  /* 0x00000004090b7224 */ /* 0x0a0fe400078e02ff */
[----:B------:R-:W-:Y:S01]  /*1c550*/  IMAD.WIDE.U32 R8, R8, R4, RZ ;  /* 0x0000000408087225 */ /* 0x000fe200078e00ff */
[----:B------:R-:W-:-:S03]  /*1c560*/  IADD3 R7, R7, R10, RZ ;  /* 0x0000000a07077210 */ /* 0x000fc60007ffe0ff */
[----:B------:R-:W-:Y:S02]  /*1c570*/  IMAD.IADD R11, R9, 0x1, R11 ;  /* 0x00000001090b7824 */ /* 0x000fe400078e020b */
[----:B------:R-:W-:-:S05]  /*1c580*/  @P0 IMAD.HI.U32 R21, R14, c[0x0][0x4ec], RZ ;  /* 0x00013b000e150a27 */ /* 0x000fca00078e00ff */
[----:B------:R-:W-:Y:S02]  /*1c590*/  @P0 SHF.R.U32.HI R2, RZ, c[0x0][0x4f0], R21 ;  /* 0x00013c00ff020a19 */ /* 0x000fe40000011615 */
[----:B------:R-:W-:-:S03]  /*1c5a0*/  IADD3 R21, P1, P0, R6, R8, R0 ;  /* 0x0000000806157210 */ /* 0x000fc6000783e000 */
[----:B------:R-:W-:Y:S01]  /*1c5b0*/  IMAD.MOV R6, RZ, RZ, -R2 ;  /* 0x000000ffff067224 */ /* 0x000fe200078e0a02 */
[----:B------:R-:W-:-:S03]  /*1c5c0*/  IADD3.X R11, R7, R11, R18, P1, P0 ;  /* 0x0000000b070b7210 */ /* 0x000fc60000fe0412 */
[----:B------:R-:W-:-:S05]  /*1c5d0*/  IMAD R6, R6, c[0x0][0x4e8], R14 ;  /* 0x00013a0006067a24 */ /* 0x000fca00078e020e */
[----:B------:R-:W-:Y:S02]  /*1c5e0*/  SHF.R.S32.HI R7, RZ, 0x1f, R6 ;  /* 0x0000001fff077819 */ /* 0x000fe40000011406 */
[----:B--2---:R-:W-:-:S05]  /*1c5f0*/  SEL R5, R22, RZ, P2 ;  /* 0x000000ff16057207 */ /* 0x004fca0001000000 */
[-C--:B-1----:R-:W-:Y:S02]  /*1c600*/  IMAD R10, R17, R5.reuse, RZ ;  /* 0x00000005110a7224 */ /* 0x082fe400078e02ff */
[----:B------:R-:W-:Y:S01]  /*1c610*/  IMAD.WIDE.U32 R8, R16, R5, RZ ;  /* 0x0000000510087225 */ /* 0x000fe200078e00ff */
[----:B------:R-:W-:-:S04]  /*1c620*/  SHF.R.S32.HI R5, RZ, 0x1f, R2 ;  /* 0x0000001fff057819 */ /* 0x000fc80000011402 */
[----:B------:R-:W-:Y:S01]  /*1c630*/  IADD3 R9, R9, R10, RZ ;  /* 0x0000000a09097210 */ /* 0x000fe20007ffe0ff */
[----:B------:R-:W-:Y:S01]  /*1c640*/  IMAD.MOV.U32 R10, RZ, RZ, c[0x0][0x4a8] ;  /* 0x00012a00ff0a7624 */ /* 0x000fe200078e00ff */
[----:B------:R-:W-:Y:S01]  /*1c650*/  IADD3 R8, P1, P0, R2, R21, R8 ;  /* 0x0000001502087210 */ /* 0x000fe2000783e008 */
[----:B------:R-:W-:-:S03]  /*1c660*/  IMAD R2, R13, R6, RZ ;  /* 0x000000060d027224 */ /* 0x000fc600078e02ff */
[----:B------:R-:W-:Y:S01]  /*1c670*/  IADD3.X R9, R5, R11, R9, P1, P0 ;  /* 0x0000000b05097210 */ /* 0x000fe20000fe0409 */
[----:B------:R-:W-:Y:S01]  /*1c680*/  IMAD R2, R12, R7, R2 ;  /* 0x000000070c027224 */ /* 0x000fe200078e0202 */
[----:B------:R-:W-:-:S03]  /*1c690*/  MOV R5, c[0x0][0x4ac] ;  /* 0x00012b0000057a02 */ /* 0x000fc60000000f00 */
[----:B------:R-:W-:Y:S01]  /*1c6a0*/  IMAD.WIDE.U32 R6, R12, R6, R8 ;  /* 0x000000060c067225 */ /* 0x000fe200078e0008 */
[----:B------:R-:W-:Y:S02]  /*1c6b0*/  SEL R8, R10, c[0x0][0x450], P2 ;  /* 0x000114000a087a07 */ /* 0x000fe40001000000 */
[----:B------:R-:W-:Y:S01]  /*1c6c0*/  SEL R5, R5, c[0x0][0x454], P2 ;  /* 0x0001150005057a07 */ /* 0x000fe20001000000 */
[----:B------:R-:W-:Y:S01]  /*1c6d0*/  IMAD.IADD R2, R7, 0x1, R2 ;  /* 0x0000000107027824 */ /* 0x000fe200078e0202 */
[----:B------:R-:W-:-:S04]  /*1c6e0*/  LEA R8, P0, R6, R8, 0x2 ;  /* 0x0000000806087211 */ /* 0x000fc800078010ff */
[----:B------:R-:W-:Y:S02]  /*1c6f0*/  LEA.HI.X R9, R6, R5, R2, 0x2, P0 ;  /* 0x0000000506097211 */ /* 0x000fe400000f1402 */
[----:B------:R-:W-:-:S05]  /*1c700*/  MOV R2, 0xff800000 ;  /* 0xff80000000027802 */ /* 0x000fca0000000f00 */
[----:B------:R1:W-:Y:S02]  /*1c710*/  STG.E [R8.64], R2 ;  /* 0x0000000208007986 */ /* 0x0003e4000c101908 */
.L_x_1422:
[----:B------:R-:W-:Y:S05]  /*1c720*/  BSYNC B0 ;  /* 0x0000000000007941 */ /* 0x000fea0003800000 */
.L_x_1421:
[----:B------:R-:W-:-:S13]  /*1c730*/  ISETP.GT.AND P0, PT, R19, 0x1, PT ;  /* 0x000000011300780c */ /* 0x000fda0003f04270 */
[----:B------:R-:W-:Y:S05]  /*1c740*/  @P0 BRA `(.L_x_1414) ;  /* 0x0000075000000947 */ /* 0x000fea0003800000 */
[----:B------:R-:W-:Y:S01]  /*1c750*/  MOV R5, c[0x0][0x4e8] ;  /* 0x00013a0000057a02 */ /* 0x000fe20000000f00 */
[----:B-1----:R-:W-:Y:S01]  /*1c760*/  IMAD R2, R18, c[0x0][0x3a0], RZ ;  /* 0x0000e80012027a24 */ /* 0x002fe200078e02ff */
[----:B------:R-:W1:Y:S01]  /*1c770*/  S2R R11, SR_TID.X ;  /* 0x00000000000b7919 */ /* 0x000e620000002100 */
        /* <DEDUP_REMOVED lines=12> */
[----:B------:R-:W-:Y:S01]  /*1c840*/  SHF.R.S32.HI R8, RZ, 0x1f, R0 ;  /* 0x0000001fff087819 */ /* 0x000fe20000011400 */
[----:B------:R-:W-:Y:S01]  /*1c850*/  IMAD.MOV.U32 R4, RZ, RZ, R6 ;  /* 0x000000ffff047224 */ /* 0x000fe200078e0006 */
[----:B-1----:R-:W-:-:S03]  /*1c860*/  SHF.R.S32.HI R10, RZ, 0x1f, R11 ;  /* 0x0000001fff0a7819 */ /* 0x002fc6000001140b */
[----:B------:R-:W-:Y:S01]  /*1c870*/  IMAD.WIDE.U32 R6, R3, c[0x0][0x3f0], R4 ;  /* 0x0000fc0003067a25 */ /* 0x000fe200078e0004 */
[----:B------:R-:W-:Y:S02]  /*1c880*/  IADD3 R4, -R0, RZ, RZ ;  /* 0x000000ff00047210 */ /* 0x000fe40007ffe1ff */
[----:B------:R-:W-:Y:S01]  /*1c890*/  LEA.HI R10, R10, R11, RZ, 0x3 ;  /* 0x0000000b0a0a7211 */ /* 0x000fe200078f18ff */
[----:B------:R-:W-:Y:S01]  /*1c8a0*/  IMAD R5, R8, c[0x0][0x3e0], RZ ;  /* 0x0000f80008057a24 */ /* 0x000fe200078e02ff */
[----:B------:R-:W-:Y:S01]  /*1c8b0*/  IADD3 R3, R7, R9, RZ ;  /* 0x0000000907037210 */ /* 0x000fe20007ffe0ff */
[----:B------:R-:W-:Y:S01]  /*1c8c0*/  IMAD R4, R4, c[0x0][0x4e8], R2 ;  /* 0x00013a0004047a24 */ /* 0x000fe200078e0202 */
[----:B------:R-:W-:Y:S01]  /*1c8d0*/  SHF.R.S32.HI R10, RZ, 0x3, R10 ;  /* 0x00000003ff0a7819 */ /* 0x000fe2000001140a */
[----:B------:R-:W-:Y:S02]  /*1c8e0*/  IMAD.MOV.U32 R2, RZ, RZ, R6 ;  /* 0x000000ffff027224 */ /* 0x000fe400078e0006 */
[----:B------:R-:W-:-:S02]  /*1c8f0*/  IMAD R5, R0, c[0x0][0x3e4], R5 ;  /* 0x0000f90000057a24 */ /* 0x000fc400078e0205 */
        /* <DEDUP_REMOVED lines=12> */
.L_x_1492:
[----:B------:R-:W-:Y:S05]  /*1c9c0*/  BRA.DIV ~URZ, `(.L_x_1424) ;  /* 0x000039927f007947 */ /* 0x000fea000b800000 */
[----:B------:R3:W4:Y:S02]  /*1c9d0*/  SHFL.IDX PT, R0, R7, RZ, 0x181f ;  /* 0x00181fff07007589 */ /* 0x00072400000e0000 */
.L_x_1493:
        /* <DEDUP_REMOVED lines=16> */
.L_x_1426:
[----:B------:R-:W-:Y:S05]  /*1cae0*/  BSYNC B0 ;  /* 0x0000000000007941 */ /* 0x000fea0003800000 */
.L_x_1425:
[----:B------:R-:W-:Y:S05]  /*1caf0*/  BRA.DIV ~URZ, `(.L_x_1427) ;  /* 0x000038c27f007947 */ /* 0x000fea000b800000 */
[----:B--2---:R2:W1:Y:S04]  /*1cb00*/  SHFL.IDX PT, R8, R6, 0x1, 0x181f ;  /* 0x00381f0006087f89 */ /* 0x00446800000e0000 */
[----:B----4-:R2:W4:Y:S02]  /*1cb10*/  SHFL.IDX PT, R0, R7, 0x1, 0x181f ;  /* 0x00381f0007007f89 */ /* 0x01052400000e0000 */
.L_x_1494:
        /* <DEDUP_REMOVED lines=16> */
.L_x_1429:
[----:B------:R-:W-:Y:S05]  /*1cc20*/  BSYNC B0 ;  /* 0x0000000000007941 */ /* 0x000fea0003800000 */
.L_x_1428:
[----:B------:R-:W-:Y:S05]  /*1cc30*/  BRA.DIV ~URZ, `(.L_x_1430) ;  /* 0x000038427f007947 */ /* 0x000fea000b800000 */
[----:B-1----:R1:W2:Y:S02]  /*1cc40*/  SHFL.IDX PT, R8, R6, 0x2, 0x181f ;  /* 0x00581f0006087f89 */ /* 0x0022a400000e0000 */
.L_x_1495:
[----:B------:R-:W-:Y:S05]  /*1cc50*/  BRA.DIV ~URZ, `(.L_x_1431) ;  /* 0x000038927f007947 */ /* 0x000fea000b800000 */
[----:B----4-:R4:W1:Y:S02]  /*1cc60*/  SHFL.IDX PT, R0, R7, 0x2, 0x181f ;  /* 0x00581f0007007f89 */ /* 0x01086400000e0000 */
.L_x_1496:
        /* <DEDUP_REMOVED lines=16> */
.L_x_1433:
[----:B------:R-:W-:Y:S05]  /*1cd70*/  BSYNC B0 ;  /* 0x0000000000007941 */ /* 0x000fea0003800000 */
.L_x_1432:
[----:B------:R-:W-:Y:S05]  /*1cd80*/  BRA.DIV ~URZ, `(.L_x_1434) ;  /* 0x000037c27f007947 */ /* 0x000fea000b800000 */
[----:B-12---:R-:W1:Y:S04]  /*1cd90*/  SHFL.IDX PT, R6, R6, 0x3, 0x181f ;  /* 0x00781f0006067f89 */ /* 0x006e6800000e0000 */
[----:B---34-:R-:W2:Y:S02]  /*1cda0*/  SHFL.IDX PT, R7, R7, 0x3, 0x181f ;  /* 0x00781f0007077f89 */ /* 0x018ea400000e0000 */
.L_x_1497:
[----:B------:R-:W-:-:S04]  /*1cdb0*/  IADD3 R4, R4, 0x60, RZ ;  /* 0x0000006004047810 */ /* 0x000fc80007ffe0ff */
        /* <DEDUP_REMOVED lines=14> */
.L_x_1414:
[----:B------:R-:W-:Y:S05]  /*1cea0*/  BSYNC B1 ;  /* 0x0000000000017941 */ /* 0x000fea0003800000 */
.L_x_1398:
[----:B-1-3--:R-:W3:Y:S02]  /*1ceb0*/  LDL R0, [R1+0x54] ;  /* 0x0000540001007983 */ /* 0x00aee40000100800 */
[----:B---3--:R-:W-:-:S13]  /*1cec0*/  ISETP.NE.AND P0, PT, R0, RZ, PT ;  /* 0x000000ff0000720c */ /* 0x008fda0003f05270 */
[----:B------:R-:W-:Y:S01]  /*1ced0*/  @P0 WARPSYNC 0xffffffff ;  /* 0xffffffff00000948 */ /* 0x000fe20003800000 */
[----:B------:R-:W-:Y:S06]  /*1cee0*/  @P0 BAR.SYNC.DEFER_BLOCKING 0x5, 0x100 ;  /* 0x0144000000000b1d */ /* 0x000fec0000010000 */
[----:B------:R-:W1:Y:S04]  /*1cef0*/  @P0 LDS.128 R244, [0x18100] ;  /* 0x01810000fff40984 */ /* 0x000e680000000c00 */
[----:B------:R-:W-:Y:S06]  /*1cf00*/  @P0 BAR.ARV 0x4, 0x100 ;  /* 0x0104000000000b1d */ /* 0x000fec0000002000 */
[----:B------:R-:W-:Y:S05]  /*1cf10*/  @P0 BRA `(.L_x_1435) ;  /* 0x00000f6000000947 */ /* 0x000fea0003800000 */
[----:B------:R-:W3:Y:S01]  /*1cf20*/  S2R R0, SR_TID.X ;  /* 0x0000000000007919 */ /* 0x000ee20000002100 */
[----:B------:R-:W-:Y:S01]  /*1cf30*/  IMAD.MOV.U32 R8, RZ, RZ, RZ ;  /* 0x000000ffff087224 */ /* 0x000fe200078e00ff */
[----:B---3--:R-:W-:-:S04]  /*1cf40*/  LOP3.LUT R13, R0, 0x1f, RZ, 0xc0, !PT ;  /* 0x0000001f000d7812 */ /* 0x008fc800078ec0ff */
[----:B------:R-:W-:Y:S01]  /*1cf50*/  ISETP.NE.AND P6, PT, R13, 0x1f, PT ;  /* 0x0000001f0d00780c */ /* 0x000fe20003fc5270 */
[----:B------:R-:W-:Y:S10]  /*1cf60*/  BRA.DIV ~URZ, `(.L_x_1436) ;  /* 0x000036b27f007947 */ /* 0x000ff4000b800000 */
[----:B------:R3:W4:Y:S02]  /*1cf70*/  SHFL.IDX PT, R9, R28, RZ, 0x1f ;  /* 0x00001fff1c097589 */ /* 0x00072400000e0000 */
.L_x_1498:
[----:B------:R-:W-:Y:S05]  /*1cf80*/  BRA.DIV ~URZ, `(.L_x_1437) ;  /* 0x000037027f007947 */ /* 0x000fea000b800000 */
[----:B------:R3:W4:Y:S02]  /*1cf90*/  SHFL.IDX PT, R6, R28, 0x1, 0x1f ;  /* 0x00201f001c067f89 */ /* 0x00072400000e0000 */
.L_x_1499:
[----:B-1----:R-:W-:Y:S02]  /*1cfa0*/  IMAD.IADD R0, R247, 0x1, R13 ;  /* 0x00000001f7007824 */ /* 0x002fe400078e020d */
[----:B--2-4-:R-:W-:-:S03]  /*1cfb0*/  IMAD.MOV.U32 R7, RZ, RZ, RZ ;  /* 0x000000ffff077224 */ /* 0x014fc600078e00ff */
[----:B------:R-:W-:-:S13]  /*1cfc0*/  ISETP.GE.OR P0, PT, R0, c[0x0][0x53c], !P6 ;  /* 0x00014f0000007a0c */ /* 0x000fda0007706670 */
[----:B------:R-:W-:Y:S01]  /*1cfd0*/  @!P0 MOV R2, 0x4 ;  /* 0x0000000400028802 */ /* 0x000fe20000000f00 */
[----:B------:R-:W-:-:S04]  /*1cfe0*/  @!P0 IMAD.MOV.U32 R4, RZ, RZ, 0x4 ;  /* 0x00000004ff048424 */ /* 0x000fc800078e00ff */
[----:B------:R-:W-:-:S04]  /*1cff0*/  @!P0 IMAD.WIDE R4, R0, R4, c[0x0][0x580] ;  /* 0x0001600000048625 */ /* 0x000fc800078e0204 */
[----:B------:R-:W-:Y:S01]  /*1d000*/  @!P0 IMAD.WIDE R2, R0, R2, c[0x0][0x578] ;  /* 0x00015e0000028625 */ /* 0x000fe200078e0202 */
[----:B------:R-:W2:Y:S04]  /*1d010*/  @!P0 LDG.E R7, [R4.64] ;  /* 0x0000000804078981 */ /* 0x000ea8000c1e1900 */
[----:B------:R-:W2:Y:S01]  /*1d020*/  @!P0 LDG.E R8, [R2.64] ;  /* 0x0000000802088981 */ /* 0x000ea2000c1e1900 */
[C---:B------:R-:W-:Y:S02]  /*1d030*/  ISETP.GE.U32.AND P4, PT, R13.reuse, 0x10, PT ;  /* 0x000000100d00780c */ /* 0x040fe40003f86070 */
[C---:B------:R-:W-:Y:S02]  /*1d040*/  ISETP.GE.U32.AND P3, PT, R13.reuse, 0x8, PT ;  /* 0x000000080d00780c */ /* 0x040fe40003f66070 */
[----:B------:R-:W-:-:S02]  /*1d050*/  ISETP.GE.U32.AND P2, PT, R13, 0x4, PT ;  /* 0x000000040d00780c */ /* 0x000fc40003f46070 */
[C---:B------:R-:W-:Y:S02]  /*1d060*/  ISETP.GE.U32.AND P1, PT, R13.reuse, 0x2, PT ;  /* 0x000000020d00780c */ /* 0x040fe40003f26070 */
[----:B------:R-:W-:Y:S02]  /*1d070*/  ISETP.NE.AND P5, PT, R13, RZ, PT ;  /* 0x000000ff0d00720c */ /* 0x000fe40003fa5270 */
[----:B------:R-:W-:Y:S01]  /*1d080*/  MOV R12, RZ ;  /* 0x000000ff000c7202 */ /* 0x000fe20000000f00 */
[----:B--2---:R-:W-:Y:S01]  /*1d090*/  IMAD R0, R8, R7, RZ ;  /* 0x0000000708007224 */ /* 0x004fe200078e02ff */
[----:B------:R-:W-:Y:S07]  /*1d0a0*/  BRA.DIV ~URZ, `(.L_x_1438) ;  /* 0x000036527f007947 */ /* 0x000fee000b800000 */
[----:B------:R1:W2:Y:S02]  /*1d0b0*/  SHFL.UP PT, R4, R0, 0x1, RZ ;  /* 0x0420000000047989 */ /* 0x0002a400000e00ff */
.L_x_1500:
        /* <DEDUP_REMOVED lines=16> */
.L_x_1501:
[----:B--2---:R-:W-:Y:S01]  /*1d1c0*/  IMAD R0, R0, c[0x0][0x538], RZ ;  /* 0x00014e0000007a24 */ /* 0x004fe200078e02ff */
[----:B------:R-:W-:Y:S04]  /*1d1d0*/  BSSY B1, `(.L_x_1440) ;  /* 0x00000c5000017945 */ /* 0x000fe80003800000 */
[----:B------:R-:W-:-:S04]  /*1d1e0*/  IADD3 R6, R0, R6, RZ ;  /* 0x0000000600067210 */ /* 0x000fc80007ffe0ff */
[----:B------:R-:W-:-:S13]  /*1d1f0*/  ISETP.GT.AND P0, PT, R6, R9, PT ;  /* 0x000000090600720c */ /* 0x000fda0003f04270 */
[----:B------:R-:W-:Y:S05]  /*1d200*/  @P0 BRA `(.L_x_1441) ;  /* 0x0000025000000947 */ /* 0x000fea0003800000 */
.L_x_1445:
        /* <DEDUP_REMOVED lines=17> */
.L_x_1502:
        /* <DEDUP_REMOVED lines=16> */
.L_x_1503:
[----:B--2---:R-:W-:-:S05]  /*1d420*/  IMAD R0, R0, c[0x0][0x538], RZ ;  /* 0x00014e0000007a24 */ /* 0x004fca00078e02ff */
[----:B------:R-:W-:-:S04]  /*1d430*/  IADD3 R6, R0, R6, RZ ;  /* 0x0000000600067210 */ /* 0x000fc80007ffe0ff */
[----:B------:R-:W-:-:S13]  /*1d440*/  ISETP.GT.AND P0, PT, R6, R9, PT ;  /* 0x000000090600720c */ /* 0x000fda0003f04270 */
[----:B-1-3--:R-:W-:Y:S05]  /*1d450*/  @!P0 BRA `(.L_x_1445) ;  /* 0xfffffdb000008947 */ /* 0x00afea000383ffff */
.L_x_1441:
[----:B------:R-:W-:-:S05]  /*1d460*/  IADD3 R11, -R0, R6, RZ ;  /* 0x00000006000b7210 */ /* 0x000fca0007ffe1ff */
[----:B------:R-:W-:-:S05]  /*1d470*/  IMAD R0, R4, c[0x0][0x538], R11 ;  /* 0x00014e0004007a24 */ /* 0x000fca00078e020b */
[----:B------:R-:W-:Y:S01]  /*1d480*/  ISETP.GT.AND P0, PT, R0, R9, PT ;  /* 0x000000090000720c */ /* 0x000fe20003f04270 */
[----:B------:R-:W-:-:S12]  /*1d490*/  BRA.DIV ~URZ, `(.L_x_1446) ;  /* 0x000036327f007947 */ /* 0x000fd8000b800000 */
[----:B------:R-:W-:-:S04]  /*1d4a0*/  VOTE.ANY R10, PT, !P0 ;  /* 0x00000000000a7806 */ /* 0x000fc800040e0100 */
.L_x_1504:
[----:B------:R-:W2:Y:S02]  /*1d4b0*/  POPC R6, R10 ;  /* 0x0000000a00067309 */ /* 0x000ea40000000000 */
[----:B--2---:R-:W-:Y:S01]  /*1d4c0*/  IADD3 R247, R6, R247, RZ ;  /* 0x000000f706f77210 */ /* 0x004fe20007ffe0ff */
[----:B------:R-:W-:Y:S05]  /*1d4d0*/  BRA.DIV ~URZ, `(.L_x_1447) ;  /* 0x000036427f007947 */ /* 0x000fea000b800000 */
[----:B------:R2:W4:Y:S04]  /*1d4e0*/  SHFL.IDX PT, R7, R7, R6, 0x1f ;  /* 0x00001f0607077589 */ /* 0x00052800000e0000 */
[----:B------:R2:W1:Y:S02]  /*1d4f0*/  SHFL.IDX PT, R5, R8, R6, 0x1f ;  /* 0x00001f0608057589 */ /* 0x00046400000e0000 */
.L_x_1505:
[----:B------:R-:W-:Y:S01]  /*1d500*/  ISETP.NE.AND P0, PT, R10, RZ, PT ;  /* 0x000000ff0a00720c */ /* 0x000fe20003f05270 */
[----:B------:R-:W-:-:S12]  /*1d510*/  BSSY B0, `(.L_x_1448) ;  /* 0x0000005000007945 */ /* 0x000fd80003800000 */
[----:B------:R-:W-:Y:S05]  /*1d520*/  @!P0 BRA `(.L_x_1449) ;  /* 0x0000003000008947 */ /* 0x000fea0003800000 */
[----:B--2---:R-:W-:Y:S01]  /*1d530*/  IADD3 R6, R6, -0x1, RZ ;  /* 0xffffffff06067810 */ /* 0x004fe20007ffe0ff */
[----:B------:R-:W-:Y:S05]  /*1d540*/  BRA.DIV ~URZ, `(.L_x_1450) ;  /* 0x000036a27f007947 */ /* 0x000fea000b800000 */
[----:B------:R2:W3:Y:S02]  /*1d550*/  SHFL.IDX PT, R12, R4, R6, 0x1f ;  /* 0x00001f06040c7589 */ /* 0x0004e400000e0000 */
.L_x_1449:
[----:B------:R-:W-:Y:S05]  /*1d560*/  BSYNC B0 ;  /* 0x0000000000007941 */ /* 0x000fea0003800000 */
.L_x_1448:
        /* <DEDUP_REMOVED lines=67> */
.L_x_1452:
        /* <DEDUP_REMOVED lines=64> */
.L_x_1453:
[----:B------:R-:W-:Y:S05]  /*1dda0*/  BSYNC B0 ;  /* 0x0000000000007941 */ /* 0x000fea0003800000 */
.L_x_1451:
[----:B------:R-:W-:-:S04]  /*1ddb0*/  LOP3.LUT R2, RZ, R2, RZ, 0x33, !PT ;  /* 0x00000002ff027212 */ /* 0x000fc800078e33ff */
[----:B------:R-:W-:Y:S01]  /*1ddc0*/  IADD3 R245, R2, R7, RZ ;  /* 0x0000000702f57210 */ /* 0x000fe20007ffe0ff */
[----:B------:R-:W-:Y:S05]  /*1ddd0*/  BRA `(.L_x_1454) ;  /* 0x0000004000007947 */ /* 0x000fea0003800000 */
.L_x_1442:
[----:B------:R-:W-:Y:S01]  /*1dde0*/  IMAD.MOV.U32 R244, RZ, RZ, R9 ;  /* 0x000000fffff47224 */ /* 0x000fe200078e0009 */
[----:B------:R-:W-:Y:S01]  /*1ddf0*/  MOV R246, RZ ;  /* 0x000000ff00f67202 */ /* 0x000fe20000000f00 */
[----:B------:R-:W-:Y:S01]  /*1de00*/  IMAD.MOV.U32 R245, RZ, RZ, RZ ;  /* 0x000000fffff57224 */ /* 0x000fe200078e00ff */
[----:B------:R-:W-:Y:S02]  /*1de10*/  MOV R247, c[0x0][0x53c] ;  /* 0x00014f0000f77a02 */ /* 0x000fe40000000f00 */
.L_x_1454:
[----:B------:R-:W-:Y:S05]  /*1de20*/  BSYNC B1 ;  /* 0x0000000000017941 */ /* 0x000fea0003800000 */
.L_x_1440:
[----:B------:R-:W-:Y:S01]  /*1de30*/  WARPSYNC 0xffffffff ;  /* 0xffffffff00007948 */ /* 0x000fe20003800000 */
[----:B------:R-:W-:Y:S01]  /*1de40*/  BAR.SYNC.DEFER_BLOCKING 0x4, 0x100 ;  /* 0x0104000000007b1d */ /* 0x000fe20000010000 */
[----:B------:R-:W-:-:S13]  /*1de50*/  ISETP.NE.AND P0, PT, R13, RZ, PT ;  /* 0x000000ff0d00720c */ /* 0x000fda0003f05270 */
[----:B------:R2:W-:Y:S04]  /*1de60*/  @!P0 STS.128 [0x18100], R244 ;  /* 0x018100f4ff008388 */ /* 0x0005e80000000c00 */
[----:B------:R-:W-:Y:S06]  /*1de70*/  BAR.ARV 0x5, 0x100 ;  /* 0x0144000000007b1d */ /* 0x000fec0000002000 */
.L_x_1435:
[----:B-1----:R-:W-:-:S13]  /*1de80*/  ISETP.GE.AND P0, PT, R247, c[0x0][0x53c], PT ;  /* 0x00014f00f7007a0c */ /* 0x002fda0003f06270 */
[----:B--234-:R-:W-:Y:S01]  /*1de90*/  @P0 CALL.REL.NOINC `(.L_x_1455) ;  /* 0x0000001000000944 */ /* 0x01cfe20003c00000 */
[----:B------:R-:W-:Y:S05]  /*1dea0*/  BRA `(.L_x_1456) ;  /* 0xfffe420000007947 */ /* 0x000fea000383ffff */
.L_x_1455:
[----:B------:R-:W-:Y:S05]  /*1deb0*/  EXIT ;  /* 0x000000000000794d */ /* 0x000fea0003800000 */
.L_x_1266:
[----:B------:R-:W-:Y:S01]  /*1dec0*/  IMAD.MOV.U32 R0, RZ, RZ, R5 ;  /* 0x000000ffff007224 */ /* 0x000fe200078e0005 */
[----:B------:R-:W-:Y:S02]  /*1ded0*/  MOV R3, 0x1 ;  /* 0x0000000100037802 */ /* 0x000fe40000000f00 */
[----:B------:R-:W-:Y:S02]  /*1dee0*/  MOV R2, 0x1df00 ;  /* 0x0001df0000027802 */ /* 0x000fe40000000f00 */
[----:B--2---:R-:W-:Y:S05]  /*1def0*/  CALL.REL.NOINC `($__internal_24_$__cuda_sm70_shflsync_up_p) ;  /* 0x00002e1000007944 */ /* 0x004fea0003c00000 */
[----:B------:R-:W-:Y:S01]  /*1df00*/  MOV R0, R4 ;  /* 0x0000000400007202 */ /* 0x000fe20000000f00 */
[----:B------:R-:W-:Y:S05]  /*1df10*/  BRA `(.L_x_1457) ;  /* 0xfffe252000007947 */ /* 0x000fea000383ffff */
.L_x_1267:
[----:B------:R-:W-:Y:S01]  /*1df20*/  IMAD.MOV.U32 R0, RZ, RZ, R5 ;  /* 0x000000ffff007224 */ /* 0x000fe200078e0005 */
[----:B------:R-:W-:Y:S02]  /*1df30*/  MOV R3, 0x2 ;  /* 0x0000000200037802 */ /* 0x000fe40000000f00 */
[----:B------:R-:W-:Y:S02]  /*1df40*/  MOV R2, 0x1df60 ;  /* 0x0001df6000027802 */ /* 0x000fe40000000f00 */
[----:B--2---:R-:W-:Y:S05]  /*1df50*/  CALL.REL.NOINC `($__internal_24_$__cuda_sm70_shflsync_up_p) ;  /* 0x00002db000007944 */ /* 0x004fea0003c00000 */
[----:B------:R-:W-:Y:S01]  /*1df60*/  SEL R4, R4, RZ, P4 ;  /* 0x000000ff04047207 */ /* 0x000fe20002000000 */
[----:B------:R-:W-:Y:S01]  /*1df70*/  IMAD.MOV.U32 R3, RZ, RZ, 0x4 ;  /* 0x00000004ff037424 */ /* 0x000fe200078e00ff */
[----:B------:R-:W-:-:S03]  /*1df80*/  MOV R2, 0x1dfb0 ;  /* 0x0001dfb000027802 */ /* 0x000fc60000000f00 */
[----:B------:R-:W-:Y:S02]  /*1df90*/  IMAD.IADD R0, R5, 0x1, R4 ;  /* 0x0000000105007824 */ /* 0x000fe400078e0204 */
[----:B------:R-:W-:Y:S05]  /*1dfa0*/  CALL.REL.NOINC `($__internal_24_$__cuda_sm70_shflsync_up_p) ;  /* 0x00002d6000007944 */ /* 0x000fea0003c00000 */
        /* <DEDUP_REMOVED lines=10> */
[----:B------:R-:W-:Y:S02]  /*1e050*/  SEL R4, R4, RZ, P1 ;  /* 0x000000ff04047207 */ /* 0x000fe40000800000 */
[----:B------:R-:W-:Y:S02]  /*1e060*/  MOV R3, 0x1f ;  /* 0x0000001f00037802 */ /* 0x000fe40000000f00 */
[----:B------:R-:W-:Y:S01]  /*1e070*/  MOV R2, 0x1e0c0 ;  /* 0x0001e0c000027802 */ /* 0x000fe20000000f00 */
[----:B------:R-:W-:Y:S02]  /*1e080*/  IMAD.IADD R4, R0, 0x1, R4 ;  /* 0x0000000100047824 */ /* 0x000fe400078e0204 */
[----:B------:R-:W-:Y:S02]  /*1e090*/  IMAD.MOV.U32 R0, RZ, RZ, 0x1f ;  /* 0x0000001fff007424 */ /* 0x000fe400078e00ff */
[----:B------:R-:W-:Y:S02]  /*1e0a0*/  IMAD.MOV.U32 R29, RZ, RZ, R4 ;  /* 0x000000ffff1d7224 */ /* 0x000fe400078e0004 */
[----:B------:R-:W-:Y:S05]  /*1e0b0*/  CALL.REL.NOINC `($__internal_23_$__cuda_sm70_shflsync_idx_p) ;  /* 0x00002c0000007944 */ /* 0x000fea0003c00000 */
[----:B------:R-:W-:Y:S05]  /*1e0c0*/  BRA `(.L_x_1458) ;  /* 0xfffe247000007947 */ /* 0x000fea000383ffff */
.L_x_1269:
[----:B------:R-:W-:Y:S02]  /*1e0d0*/  SEL R0, RZ, 0x1, P0 ;  /* 0x00000001ff007807 */ /* 0x000fe40000000000 */
[----:B------:R-:W-:-:S02]  /*1e0e0*/  MOV R2, 0x1e100 ;  /* 0x0001e10000027802 */ /* 0x000fc40000000f00 */
[----:B--2---:R-:W-:Y:S05]  /*1e0f0*/  CALL.REL.NOINC `($__internal_25_$__cuda_sm70_votesync_ballot) ;  /* 0x00002c7000007944 */ /* 0x004fea0003c00000 */
[----:B------:R-:W-:Y:S01]  /*1e100*/  MOV R10, R0 ;  /* 0x00000000000a7202 */ /* 0x000fe20000000f00 */
[----:B------:R-:W-:Y:S05]  /*1e110*/  BRA `(.L_x_1459) ;  /* 0xfffe24b000007947 */ /* 0x000fea000383ffff */
.L_x_1270:
[----:B------:R-:W-:Y:S01]  /*1e120*/  IMAD.MOV.U32 R29, RZ, RZ, R9 ;  /* 0x000000ffff1d7224 */ /* 0x000fe200078e0009 */
[----:B------:R-:W-:Y:S01]  /*1e130*/  MOV R0, R5 ;  /* 0x0000000500007202 */ /* 0x000fe20000000f00 */
[----:B------:R-:W-:Y:S01]  /*1e140*/  IMAD.MOV.U32 R3, RZ, RZ, 0x1f ;  /* 0x0000001fff037424 */ /* 0x000fe200078e00ff */
[----:B------:R-:W-:-:S02]  /*1e150*/  MOV R2, 0x1e170 ;  /* 0x0001e17000027802 */ /* 0x000fc40000000f00 */
[----:B------:R-:W-:Y:S05]  /*1e160*/  CALL.REL.NOINC `($__internal_23_$__cuda_sm70_shflsync_idx_p) ;  /* 0x00002b5000007944 */ /* 0x000fea0003c00000 */
[----:B------:R-:W-:Y:S01]  /*1e170*/  IMAD.MOV.U32 R12, RZ, RZ, R0 ;  /* 0x000000ffff0c7224 */ /* 0x000fe200078e0000 */
[----:B------:R-:W-:Y:S01]  /*1e180*/  MOV R29, R8 ;  /* 0x00000008001d7202 */ /* 0x000fe20000000f00 */
[----:B------:R-:W-:Y:S01]  /*1e190*/  IMAD.MOV.U32 R6, RZ, RZ, RZ ;  /* 0x000000ffff067224 */ /* 0x000fe200078e00ff */
[----:B------:R-:W-:Y:S01]  /*1e1a0*/  MOV R0, R5 ;  /* 0x0000000500007202 */ /* 0x000fe20000000f00 */
[----:B------:R-:W-:Y:S01]  /*1e1b0*/  IMAD.MOV.U32 R3, RZ, RZ, 0x1f ;  /* 0x0000001fff037424 */ /* 0x000fe200078e00ff */
[----:B------:R-:W-:-:S02]  /*1e1c0*/  MOV R2, 0x1e1e0 ;  /* 0x0001e1e000027802 */ /* 0x000fc40000000f00 */
[----:B------:R-:W-:Y:S05]  /*1e1d0*/  CALL.REL.NOINC `($__internal_23_$__cuda_sm70_shflsync_idx_p) ;  /* 0x00002ae000007944 */ /* 0x000fea0003c00000 */
[----:B------:R-:W-:Y:S01]  /*1e1e0*/  MOV R9, R0 ;  /* 0x0000000000097202 */ /* 0x000fe20000000f00 */
[----:B------:R-:W-:Y:S05]  /*1e1f0*/  BRA `(.L_x_1460) ;  /* 0xfffe243000007947 */ /* 0x000fea000383ffff */
.L_x_1273:
[----:B------:R-:W-:Y:S01]  /*1e200*/  IMAD.MOV.U32 R29, RZ, RZ, R4 ;  /* 0x000000ffff1d7224 */ /* 0x000fe200078e0004 */
[----:B------:R-:W-:-:S02]  /*1e210*/  MOV R3, 0x1f ;  /* 0x0000001f00037802 */ /* 0x000fc40000000f00 */
[----:B------:R-:W-:Y:S02]  /*1e220*/  MOV R2, 0x1e240 ;  /* 0x0001e24000027802 */ /* 0x000fe40000000f00 */
[----:B-123--:R-:W-:Y:S05]  /*1e230*/  CALL.REL.NOINC `($__internal_23_$__cuda_sm70_shflsync_idx_p) ;  /* 0x00002a8000007944 */ /* 0x00efea0003c00000 */
[----:B------:R-:W-:Y:S01]  /*1e240*/  MOV R6, R0 ;  /* 0x0000000000067202 */ /* 0x000fe20000000f00 */
[----:B------:R-:W-:Y:S05]  /*1e250*/  BRA `(.L_x_1272) ;  /* 0xfffe243000007947 */ /* 0x000fea000383ffff */
.L_x_1312:
[----:B------:R-:W-:Y:S01]  /*1e260*/  IMAD.MOV.U32 R29, RZ, RZ, R5 ;  /* 0x000000ffff1d7224 */ /* 0x000fe200078e0005 */
[----:B------:R-:W-:Y:S01]  /*1e270*/  MOV R0, RZ ;  /* 0x000000ff00007202 */ /* 0x000fe20000000f00 */
[----:B------:R-:W-:Y:S01]  /*1e280*/  IMAD.MOV.U32 R3, RZ, RZ, 0x181f ;  /* 0x0000181fff037424 */ /* 0x000fe200078e00ff */
[----:B------:R-:W-:Y:S02]  /*1e290*/  MOV R2, 0x1e2b0 ;  /* 0x0001e2b000027802 */ /* 0x000fe40000000f00 */
[----:B-----5:R-:W-:Y:S05]  /*1e2a0*/  CALL.REL.NOINC `($__internal_23_$__cuda_sm70_shflsync_idx_p) ;  /* 0x00002a1000007944 */ /* 0x020fea0003c00000 */
[----:B------:R-:W-:Y:S01]  /*1e2b0*/  MOV R6, R0 ;  /* 0x0000000000067202 */ /* 0x000fe20000000f00 */
[----:B------:R-:W-:Y:S05]  /*1e2c0*/  BRA `(.L_x_1461) ;  /* 0xfffea11000007947 */ /* 0x000fea000383ffff */
.L_x_1313:
[----:B------:R-:W-:Y:S01]  /*1e2d0*/  IMAD.MOV.U32 R29, RZ, RZ, R7 ;  /* 0x000000ffff1d7224 */ /* 0x000fe200078e0007 */
[----:B------:R-:W-:Y:S01]  /*1e2e0*/  MOV R0, RZ ;  /* 0x000000ff00007202 */ /* 0x000fe20000000f00 */
[----:B------:R-:W-:Y:S01]  /*1e2f0*/  IMAD.MOV.U32 R3, RZ, RZ, 0x181f ;  /* 0x0000181fff037424 */ /* 0x000fe200078e00ff */
[----:B------:R-:W-:Y:S02]  /*1e300*/  MOV R2, 0x1e320 ;  /* 0x0001e32000027802 */ /* 0x000fe40000000f00 */
[----:B-12--5:R-:W-:Y:S05]  /*1e310*/  CALL.REL.NOINC `($__internal_23_$__cuda_sm70_shflsync_idx_p) ;  /* 0x000029a000007944 */ /* 0x026fea0003c00000 */
[----:B------:R-:W-:Y:S05]  /*1e320*/  BRA `(.L_x_1462) ;  /* 0xfffea0d000007947 */ /* 0x000fea000383ffff */
.L_x_1316:
[----:B------:R-:W-:Y:S01]  /*1e330*/  IMAD.MOV.U32 R29, RZ, RZ, R5 ;  /* 0x000000ffff1d7224 */ /* 0x000fe200078e0005 */
[----:B----4-:R-:W-:Y:S01]  /*1e340*/  MOV R0, 0x1 ;  /* 0x0000000100007802 */ /* 0x010fe20000000f00 */
[----:B--2---:R-:W-:Y:S01]  /*1e350*/  IMAD.MOV.U32 R3, RZ, RZ, 0x181f ;  /* 0x0000181fff037424 */ /* 0x004fe200078e00ff */
[----:B------:R-:W-:-:S02]  /*1e360*/  MOV R2, 0x1e380 ;  /* 0x0001e38000027802 */ /* 0x000fc40000000f00 */
[----:B-1-3-5:R-:W-:Y:S05]  /*1e370*/  CALL.REL.NOINC `($__internal_23_$__cuda_sm70_shflsync_idx_p) ;  /* 0x0000294000007944 */ /* 0x02afea0003c00000 */
[----:B------:R-:W-:Y:S01]  /*1e380*/  IMAD.MOV.U32 R6, RZ, RZ, R0 ;  /* 0x000000ffff067224 */ /* 0x000fe200078e0000 */
[----:B------:R-:W-:Y:S01]  /*1e390*/  MOV R0, 0x1 ;  /* 0x0000000100007802 */ /* 0x000fe20000000f00 */
[----:B------:R-:W-:Y:S01]  /*1e3a0*/  IMAD.MOV.U32 R29, RZ, RZ, R7 ;  /* 0x000000ffff1d7224 */ /* 0x000fe200078e0007 */
[----:B------:R-:W-:-:S02]  /*1e3b0*/  MOV R3, 0x181f ;  /* 0x0000181f00037802 */ /* 0x000fc40000000f00 */
[----:B------:R-:W-:Y:S02]  /*1e3c0*/  MOV R2, 0x1e3e0 ;  /* 0x0001e3e000027802 */ /* 0x000fe40000000f00 */
[----:B------:R-:W-:Y:S05]  /*1e3d0*/  CALL.REL.NOINC `($__internal_23_$__cuda_sm70_shflsync_idx_p) ;  /* 0x000028e000007944 */ /* 0x000fea0003c00000 */
[----:B------:R-:W-:Y:S05]  /*1e3e0*/  BRA `(.L_x_1463) ;  /* 0xfffea15000007947 */ /* 0x000fea000383ffff */
.L_x_1319:
[----:B------:R-:W-:Y:S01]  /*1e3f0*/  IMAD.MOV.U32 R29, RZ, RZ, R5 ;  /* 0x000000ffff1d7224 */ /* 0x000fe200078e0005 */
[----:B----4-:R-:W-:Y:S01]  /*1e400*/  MOV R0, 0x2 ;  /* 0x0000000200007802 */ /* 0x010fe20000000f00 */
[----:B-1----:R-:W-:Y:S01]  /*1e410*/  IMAD.MOV.U32 R3, RZ, RZ, 0x181f ;  /* 0x0000181fff037424 */ /* 0x002fe200078e00ff */
[----:B------:R-:W-:Y:S02]  /*1e420*/  MOV R2, 0x1e440 ;  /* 0x0001e44000027802 */ /* 0x000fe40000000f00 */
[----:B--23-5:R-:W-:Y:S05]  /*1e430*/  CALL.REL.NOINC `($__internal_23_$__cuda_sm70_shflsync_idx_p) ;  /* 0x0000288000007944 */ /* 0x02cfea0003c00000 */
[----:B------:R-:W-:Y:S01]  /*1e440*/  MOV R6, R0 ;  /* 0x0000000000067202 */ /* 0x000fe20000000f00 */
[----:B------:R-:W-:Y:S05]  /*1e450*/  BRA `(.L_x_1464) ;  /* 0xfffea21000007947 */ /* 0x000fea000383ffff */
.L_x_1320:
[----:B------:R-:W-:Y:S01]  /*1e460*/  IMAD.MOV.U32 R29, RZ, RZ, R7 ;  /* 0x000000ffff1d7224 */ /* 0x000fe200078e0007 */
[----:B----4-:R-:W-:Y:S01]  /*1e470*/  MOV R0, 0x2 ;  /* 0x0000000200007802 */ /* 0x010fe20000000f00 */
[----:B------:R-:W-:Y:S01]  /*1e480*/  IMAD.MOV.U32 R3, RZ, RZ, 0x181f ;  /* 0x0000181fff037424 */ /* 0x000fe200078e00ff */
[----:B------:R-:W-:Y:S02]  /*1e490*/  MOV R2, 0x1e4b0 ;  /* 0x0001e4b000027802 */ /* 0x000fe40000000f00 */
[----:B-123-5:R-:W-:Y:S05]  /*1e4a0*/  CALL.REL.NOINC `($__internal_23_$__cuda_sm70_shflsync_idx_p) ;  /* 0x0000281000007944 */ /* 0x02efea0003c00000 */
[----:B------:R-:W-:Y:S05]  /*1e4b0*/  BRA `(.L_x_1465) ;  /* 0xfffea1d000007947 */ /* 0x000fea000383ffff */
.L_x_1323:
[----:B------:R-:W-:Y:S01]  /*1e4c0*/  IMAD.MOV.U32 R29, RZ, RZ, R5 ;  /* 0x000000ffff1d7224 */ /* 0x000fe200078e0005 */
[----:B-1----:R-:W-:Y:S01]  /*1e4d0*/  MOV R0, 0x3 ;  /* 0x0000000300007802 */ /* 0x002fe20000000f00 */
[----:B------:R-:W-:Y:S01]  /*1e4e0*/  IMAD.MOV.U32 R3, RZ, RZ, 0x181f ;  /* 0x0000181fff037424 */ /* 0x000fe200078e00ff */
[----:B------:R-:W-:-:S02]  /*1e4f0*/  MOV R2, 0x1e510 ;  /* 0x0001e51000027802 */ /* 0x000fc40000000f00 */
[----:B--2345:R-:W-:Y:S05]  /*1e500*/  CALL.REL.NOINC `($__internal_23_$__cuda_sm70_shflsync_idx_p) ;  /* 0x000027b000007944 */ /* 0x03cfea0003c00000 */
[----:B------:R-:W-:Y:S01]  /*1e510*/  IMAD.MOV.U32 R5, RZ, RZ, R0 ;  /* 0x000000ffff057224 */ /* 0x000fe200078e0000 */
[----:B------:R-:W-:Y:S01]  /*1e520*/  MOV R0, 0x3 ;  /* 0x0000000300007802 */ /* 0x000fe20000000f00 */
[----:B------:R-:W-:Y:S01]  /*1e530*/  IMAD.MOV.U32 R29, RZ, RZ, R7 ;  /* 0x000000ffff1d7224 */ /* 0x000fe200078e0007 */
[----:B------:R-:W-:-:S02]  /*1e540*/  MOV R3, 0x181f ;  /* 0x0000181f00037802 */ /* 0x000fc40000000f00 */
[----:B------:R-:W-:Y:S02]  /*1e550*/  MOV R2, 0x1e570 ;  /* 0x0001e57000027802 */ /* 0x000fe40000000f00 */
[----:B------:R-:W-:Y:S05]  /*1e560*/  CALL.REL.NOINC `($__internal_23_$__cuda_sm70_shflsync_idx_p) ;  /* 0x0000275000007944 */ /* 0x000fea0003c00000 */
[----:B------:R-:W-:Y:S05]  /*1e570*/  BRA `(.L_x_1466) ;  /* 0xfffea25000007947 */ /* 0x000fea000383ffff */
.L_x_1370:
[----:B------:R-:W-:Y:S01]  /*1e580*/  IMAD.MOV.U32 R29, RZ, RZ, R5 ;  /* 0x000000ffff1d7224 */ /* 0x000fe200078e0005 */
[----:B------:R-:W-:Y:S01]  /*1e590*/  MOV R0, RZ ;  /* 0x000000ff00007202 */ /* 0x000fe20000000f00 */
[----:B------:R-:W-:Y:S01]  /*1e5a0*/  IMAD.MOV.U32 R3, RZ, RZ, 0x181f ;  /* 0x0000181fff037424 */ /* 0x000fe200078e00ff */
[----:B------:R-:W-:Y:S02]  /*1e5b0*/  MOV R2, 0x1e5d0 ;  /* 0x0001e5d000027802 */ /* 0x000fe40000000f00 */
[----:B------:R-:W-:Y:S05]  /*1e5c0*/  CALL.REL.NOINC `($__internal_23_$__cuda_sm70_shflsync_idx_p) ;  /* 0x000026f000007944 */ /* 0x000fea0003c00000 */
[----:B------:R-:W-:Y:S01]  /*1e5d0*/  MOV R4, R0 ;  /* 0x0000000000047202 */ /* 0x000fe20000000f00 */
[----:B------:R-:W-:Y:S05]  /*1e5e0*/  BRA `(.L_x_1467) ;  /* 0xffff23c000007947 */ /* 0x000fea000383ffff */
.L_x_1371:
[----:B------:R-:W-:Y:S01]  /*1e5f0*/  IMAD.MOV.U32 R29, RZ, RZ, R12 ;  /* 0x000000ffff1d7224 */ /* 0x000fe200078e000c */
[----:B------:R-:W-:Y:S01]  /*1e600*/  MOV R0, RZ ;  /* 0x000000ff00007202 */ /* 0x000fe20000000f00 */
[----:B------:R-:W-:Y:S01]  /*1e610*/  IMAD.MOV.U32 R3, RZ, RZ, 0x181f ;  /* 0x0000181fff037424 */ /* 0x000fe200078e00ff */
[----:B------:R-:W-:Y:S02]  /*1e620*/  MOV R2, 0x1e640 ;  /* 0x0001e64000027802 */ /* 0x000fe40000000f00 */
[----:B-12---:R-:W-:Y:S05]  /*1e630*/  CALL.REL.NOINC `($__internal_23_$__cuda_sm70_shflsync_idx_p) ;  /* 0x0000268000007944 */ /* 0x006fea0003c00000 */
[----:B------:R-:W-:Y:S01]  /*1e640*/  ISETP.GE.AND P2, PT, R202, c[0x0][0x1d4], PT ;  /* 0x00007500ca007a0c */ /* 0x000fe20003f46270 */
[----:B------:R-:W-:Y:S01]  /*1e650*/  IMAD.MOV.U32 R29, RZ, RZ, R5 ;  /* 0x000000ffff1d7224 */ /* 0x000fe200078e0005 */
[----:B------:R-:W-:Y:S02]  /*1e660*/  IADD3 R2, P0, R0, R84, RZ ;  /* 0x0000005400027210 */ /* 0x000fe40007f1e0ff */
[----:B------:R-:W-:-:S02]  /*1e670*/  ISETP.GE.AND P1, PT, R205, c[0x0][0x1d4], PT ;  /* 0x00007500cd007a0c */ /* 0x000fc40003f26270 */
[----:B------:R-:W-:Y:S01]  /*1e680*/  SEL R11, RZ, 0x10, P2 ;  /* 0x00000010ff0b7807 */ /* 0x000fe20001000000 */
[----:B------:R-:W-:Y:S01]  /*1e690*/  IMAD.X R3, R4, 0x1, R87, P0 ;  /* 0x0000000104037824 */ /* 0x000fe200000e0657 */
[----:B------:R-:W-:-:S05]  /*1e6a0*/  SEL R10, RZ, 0x10, P1 ;  /* 0x00000010ff0a7807 */ /* 0x000fca0000800000 */
[----:B------:R-:W-:Y:S01]  /*1e6b0*/  @!PT LDS RZ, [RZ] ;  /* 0x00000000fffff984 */ /* 0x000fe20000000800 */
[----:B------:R-:W-:Y:S01]  /*1e6c0*/  @!PT LDS RZ, [RZ] ;  /* 0x00000000fffff984 */ /* 0x000fe20000000800 */
[----:B------:R-:W-:Y:S01]  /*1e6d0*/  @!PT LDS RZ, [RZ] ;  /* 0x00000000fffff984 */ /* 0x000fe20000000800 */
[----:B------:R1:W-:Y:S02]  /*1e6e0*/  LDGSTS.E.BYPASS.LTC128B.128 [R193+0x6100], [R2.64], !P2 ;  /* 0x0610000002c17fae */ /* 0x0003e4000d101d48 */
[----:B-1----:R-:W-:-:S05]  /*1e6f0*/  IADD3 R2, P0, R0, R85, RZ ;  /* 0x0000005500027210 */ /* 0x002fca0007f1e0ff */
[----:B------:R-:W-:Y:S01]  /*1e700*/  IMAD.X R3, R4, 0x1, R88, P0 ;  /* 0x0000000104037824 */ /* 0x000fe200000e0658 */
[----:B------:R-:W-:-:S04]  /*1e710*/  ISETP.GE.AND P0, PT, R206, c[0x0][0x1d4], PT ;  /* 0x00007500ce007a0c */ /* 0x000fc80003f06270 */
[----:B------:R1:W-:Y:S01]  /*1e720*/  LDGSTS.E.BYPASS.LTC128B.128 [R193+0x8100], [R2.64], !P1 ;  /* 0x0810000002c17fae */ /* 0x0003e2000c901d48 */
[----:B------:R-:W-:Y:S02]  /*1e730*/  SEL R5, RZ, 0x10, P0 ;  /* 0x00000010ff057807 */ /* 0x000fe40000000000 */
[----:B-1----:R-:W-:Y:S01]  /*1e740*/  IADD3 R2, P3, R0, R86, RZ ;  /* 0x0000005600027210 */ /* 0x002fe20007f7e0ff */
[----:B------:R-:W-:-:S04]  /*1e750*/  IMAD.MOV.U32 R0, RZ, RZ, 0x1 ;  /* 0x00000001ff007424 */ /* 0x000fc800078e00ff */
[----:B------:R-:W-:-:S05]  /*1e760*/  IMAD.X R3, R4, 0x1, R89, P3 ;  /* 0x0000000104037824 */ /* 0x000fca00018e0659 */
[----:B------:R1:W-:Y:S02]  /*1e770*/  LDGSTS.E.BYPASS.LTC128B.128 [R193+0xa100], [R2.64], !P0 ;  /* 0x0a10000002c17fae */ /* 0x0003e4000c101d48 */
[----:B-1----:R-:W-:Y:S01]  /*1e780*/  IMAD.MOV.U32 R3, RZ, RZ, 0x181f ;  /* 0x0000181fff037424 */ /* 0x002fe200078e00ff */
[----:B------:R-:W-:Y:S02]  /*1e790*/  MOV R2, 0x1e7b0 ;  /* 0x0001e7b000027802 */ /* 0x000fe40000000f00 */
[----:B------:R-:W-:Y:S05]  /*1e7a0*/  CALL.REL.NOINC `($__internal_23_$__cuda_sm70_shflsync_idx_p) ;  /* 0x0000251000007944 */ /* 0x000fea0003c00000 */
[----:B------:R-:W-:Y:S01]  /*1e7b0*/  IMAD.MOV.U32 R4, RZ, RZ, R0 ;  /* 0x000000ffff047224 */ /* 0x000fe200078e0000 */
[----:B------:R-:W-:Y:S01]  /*1e7c0*/  MOV R0, 0x1 ;  /* 0x0000000100007802 */ /* 0x000fe20000000f00 */
[----:B------:R-:W-:Y:S01]  /*1e7d0*/  IMAD.MOV.U32 R29, RZ, RZ, R12 ;  /* 0x000000ffff1d7224 */ /* 0x000fe200078e000c */
[----:B------:R-:W-:Y:S02]  /*1e7e0*/  MOV R3, 0x181f ;  /* 0x0000181f00037802 */ /* 0x000fe40000000f00 */
[----:B------:R-:W-:Y:S02]  /*1e7f0*/  MOV R2, 0x1e810 ;  /* 0x0001e81000027802 */ /* 0x000fe40000000f00 */
[----:B------:R-:W-:Y:S05]  /*1e800*/  CALL.REL.NOINC `($__internal_23_$__cuda_sm70_shflsync_idx_p) ;  /* 0x000024b000007944 */ /* 0x000fea0003c00000 */
[----:B------:R-:W-:Y:S05]  /*1e810*/  BRA `(.L_x_1468) ;  /* 0xffff22e000007947 */ /* 0x000fea000383ffff */
.L_x_1372:
[----:B------:R-:W-:Y:S01]  /*1e820*/  IMAD.MOV.U32 R29, RZ, RZ, R4 ;  /* 0x000000ffff1d7224 */ /* 0x000fe200078e0004 */
[----:B------:R-:W-:Y:S01]  /*1e830*/  MOV R0, RZ ;  /* 0x000000ff00007202 */ /* 0x000fe20000000f00 */
[----:B------:R-:W-:Y:S01]  /*1e840*/  IMAD.MOV.U32 R3, RZ, RZ, 0x1c1f ;  /* 0x00001c1fff037424 */ /* 0x000fe200078e00ff */
[----:B------:R-:W-:-:S02]  /*1e850*/  MOV R2, 0x1e870 ;  /* 0x0001e87000027802 */ /* 0x000fc40000000f00 */
[----:B------:R-:W-:Y:S05]  /*1e860*/  CALL.REL.NOINC `($__internal_23_$__cuda_sm70_shflsync_idx_p) ;  /* 0x0000245000007944 */ /* 0x000fea0003c00000 */
[----:B------:R-:W-:Y:S05]  /*1e870*/  BRA `(.L_x_1469) ;  /* 0xffff24c000007947 */ /* 0x000fea000383ffff */
.L_x_1373:
[----:B------:R-:W-:Y:S01]  /*1e880*/  IMAD.MOV.U32 R29, RZ, RZ, R4 ;  /* 0x000000ffff1d7224 */ /* 0x000fe200078e0004 */
[----:B------:R-:W-:Y:S01]  /*1e890*/  MOV R0, 0x1 ;  /* 0x0000000100007802 */ /* 0x000fe20000000f00 */
[----:B------:R-:W-:Y:S01]  /*1e8a0*/  IMAD.MOV.U32 R3, RZ, RZ, 0x1c1f ;  /* 0x00001c1fff037424 */ /* 0x000fe200078e00ff */
[----:B------:R-:W-:-:S02]  /*1e8b0*/  MOV R2, 0x1e8d0 ;  /* 0x0001e8d000027802 */ /* 0x000fc40000000f00 */
[----:B-1----:R-:W-:Y:S05]  /*1e8c0*/  CALL.REL.NOINC `($__internal_23_$__cuda_sm70_shflsync_idx_p) ;  /* 0x000023f000007944 */ /* 0x002fea0003c00000 */
[----:B------:R-:W-:Y:S01]  /*1e8d0*/  IMAD.IADD R0, R5, 0x1, R0 ;  /* 0x0000000105007824 */ /* 0x000fe200078e0200 */
[----:B------:R-:W-:-:S04]  /*1e8e0*/  FMNMX.FTZ R3, R8, R9, !PT ;  /* 0x0000000908037209 */ /* 0x000fc80007810000 */
[----:B------:R-:W-:Y:S02]  /*1e8f0*/  IMNMX R0, R6, R0, PT ;  /* 0x0000000006007217 */ /* 0x000fe40003800200 */
[----:B------:R-:W-:Y:S02]  /*1e900*/  FMNMX.FTZ R3, R10, R3, !PT ;  /* 0x000000030a037209 */ /* 0x000fe40007810000 */
[C---:B------:R-:W-:Y:S02]  /*1e910*/  ISETP.GT.AND P0, PT, R0.reuse, RZ, PT ;  /* 0x000000ff0000720c */ /* 0x040fe40003f04270 */
[----:B------:R-:W-:Y:S02]  /*1e920*/  ISETP.GT.AND P2, PT, R0, 0x1, PT ;  /* 0x000000010000780c */ /* 0x000fe40003f44270 */
[----:B------:R-:W-:Y:S02]  /*1e930*/  FSEL R6, R70, -INF , P0 ;  /* 0xff80000046067808 */ /* 0x000fe40000000000 */
        /* <DEDUP_REMOVED lines=24> */
[----:B------:R-:W-:-:S02]  /*1eac0*/  FMNMX.FTZ R0, R6, R7, !PT ;  /* 0x0000000706007209 */ /* 0x000fc40007810000 */
[----:B------:R-:W-:Y:S02]  /*1ead0*/  FMNMX.FTZ R3, R11, R3, !PT ;  /* 0x000000030b037209 */ /* 0x000fe40007810000 */
[----:B------:R-:W-:Y:S02]  /*1eae0*/  FMNMX.FTZ R0, R12, R0, !PT ;  /* 0x000000000c007209 */ /* 0x000fe40007810000 */
[----:B------:R-:W-:Y:S02]  /*1eaf0*/  FMNMX.FTZ R3, R14, R3, !PT ;  /* 0x000000030e037209 */ /* 0x000fe40007810000 */
[----:B------:R-:W-:Y:S02]  /*1eb00*/  FMNMX.FTZ R0, R13, R0, !PT ;  /* 0x000000000d007209 */ /* 0x000fe40007810000 */
[----:B------:R-:W-:Y:S02]  /*1eb10*/  FMNMX.FTZ R3, R15, R3, !PT ;  /* 0x000000030f037209 */ /* 0x000fe40007810000 */
        /* <DEDUP_REMOVED lines=9> */
[----:B------:R-:W-:Y:S02]  /*1ebb0*/  FSEL R72, R30, -INF , P4 ;  /* 0xff8000001e487808 */ /* 0x000fe40002000000 */
[----:B------:R-:W-:Y:S02]  /*1ebc0*/  FMNMX.FTZ R2, R74, R0, !PT ;  /* 0x000000004a027209 */ /* 0x000fe40007810000 */
[----:B------:R-:W-:Y:S02]  /*1ebd0*/  FMNMX.FTZ R0, R81, R3, !PT ;  /* 0x0000000351007209 */ /* 0x000fe40007810000 */
[----:B------:R-:W-:-:S02]  /*1ebe0*/  FMNMX.FTZ R2, R73, R2, !PT ;  /* 0x0000000249027209 */ /* 0x000fc40007810000 */
[----:B------:R-:W-:Y:S02]  /*1ebf0*/  FMNMX.FTZ R0, R80, R0, !PT ;  /* 0x0000000050007209 */ /* 0x000fe40007810000 */
[----:B------:R-:W-:Y:S02]  /*1ec00*/  FSEL R71, R26, -INF , P3 ;  /* 0xff8000001a477808 */ /* 0x000fe40001800000 */
[----:B------:R-:W-:Y:S02]  /*1ec10*/  FMNMX.FTZ R0, R79, R0, !PT ;  /* 0x000000004f007209 */ /* 0x000fe40007810000 */
[----:B------:R-:W-:Y:S02]  /*1ec20*/  FMNMX.FTZ R5, R72, R2, !PT ;  /* 0x0000000248057209 */ /* 0x000fe40007810000 */
[----:B------:R-:W-:Y:S02]  /*1ec30*/  FMNMX.FTZ R0, R78, R0, !PT ;  /* 0x000000004e007209 */ /* 0x000fe40007810000 */
[----:B------:R-:W-:-:S02]  /*1ec40*/  FSEL R70, R25, -INF , P2 ;  /* 0xff80000019467808 */ /* 0x000fc40001000000 */
[----:B------:R-:W-:Y:S02]  /*1ec50*/  FMNMX.FTZ R5, R71, R5, !PT ;  /* 0x0000000547057209 */ /* 0x000fe40007810000 */
[----:B------:R-:W-:Y:S02]  /*1ec60*/  FMNMX.FTZ R0, R77, R0, !PT ;  /* 0x000000004d007209 */ /* 0x000fe40007810000 */
[----:B------:R-:W-:Y:S02]  /*1ec70*/  FSEL R69, R23, -INF , P1 ;  /* 0xff80000017457808 */ /* 0x000fe40000800000 */
[----:B------:R-:W-:Y:S02]  /*1ec80*/  FMNMX.FTZ R5, R70, R5, !PT ;  /* 0x0000000546057209 */ /* 0x000fe40007810000 */
[----:B------:R-:W-:Y:S01]  /*1ec90*/  FMNMX.FTZ R100, R76, R0, !PT ;  /* 0x000000004c647209 */ /* 0x000fe20007810000 */
[----:B------:R-:W-:Y:S01]  /*1eca0*/  IMAD.MOV.U32 R0, RZ, RZ, 0x2 ;  /* 0x00000002ff007424 */ /* 0x000fe200078e00ff */
[----:B------:R-:W-:-:S02]  /*1ecb0*/  FSEL R68, R22, -INF , P0 ;  /* 0xff80000016447808 */ /* 0x000fc40000000000 */
[----:B------:R-:W-:Y:S01]  /*1ecc0*/  FMNMX.FTZ R5, R69, R5, !PT ;  /* 0x0000000545057209 */ /* 0x000fe20007810000 */
[----:B------:R-:W-:Y:S01]  /*1ecd0*/  IMAD.MOV.U32 R4, RZ, RZ, R100 ;  /* 0x000000ffff047224 */ /* 0x000fe200078e0064 */
[----:B------:R-:W-:Y:S02]  /*1ece0*/  MOV R2, 0x1ed10 ;  /* 0x0001ed1000027802 */ /* 0x000fe40000000f00 */
[----:B------:R-:W-:Y:S02]  /*1ecf0*/  FMNMX.FTZ R5, R68, R5, !PT ;  /* 0x0000000544057209 */ /* 0x000fe40007810000 */
[----:B------:R-:W-:Y:S05]  /*1ed00*/  CALL.REL.NOINC `($__internal_22_$__cuda_sm70_shflsync_bfly_p) ;  /* 0x00001f5000007944 */ /* 0x000fea0003c00000 */
[----:B------:R-:W-:Y:S01]  /*1ed10*/  FMNMX.FTZ R100, R100, R0, !PT ;  /* 0x0000000064647209 */ /* 0x000fe20007810000 */
[----:B------:R-:W-:Y:S01]  /*1ed20*/  IMAD.MOV.U32 R0, RZ, RZ, 0x1 ;  /* 0x00000001ff007424 */ /* 0x000fe200078e00ff */
[----:B------:R-:W-:-:S03]  /*1ed30*/  MOV R2, 0x1ed60 ;  /* 0x0001ed6000027802 */ /* 0x000fc60000000f00 */
[----:B------:R-:W-:Y:S02]  /*1ed40*/  IMAD.MOV.U32 R4, RZ, RZ, R100 ;  /* 0x000000ffff047224 */ /* 0x000fe400078e0064 */
[----:B------:R-:W-:Y:S05]  /*1ed50*/  CALL.REL.NOINC `($__internal_22_$__cuda_sm70_shflsync_bfly_p) ;  /* 0x00001f0000007944 */ /* 0x000fea0003c00000 */
[----:B------:R-:W-:Y:S01]  /*1ed60*/  FMNMX.FTZ R100, R100, R0, !PT ;  /* 0x0000000064647209 */ /* 0x000fe20007810000 */
[----:B------:R-:W-:Y:S01]  /*1ed70*/  IMAD.MOV.U32 R4, RZ, RZ, R5 ;  /* 0x000000ffff047224 */ /* 0x000fe200078e0005 */
[----:B------:R-:W-:Y:S01]  /*1ed80*/  MOV R2, 0x1edb0 ;  /* 0x0001edb000027802 */ /* 0x000fe20000000f00 */
[----:B------:R-:W-:Y:S02]  /*1ed90*/  IMAD.MOV.U32 R0, RZ, RZ, 0x2 ;  /* 0x00000002ff007424 */ /* 0x000fe400078e00ff */
[----:B------:R-:W-:Y:S05]  /*1eda0*/  CALL.REL.NOINC `($__internal_22_$__cuda_sm70_shflsync_bfly_p) ;  /* 0x00001eb000007944 */ /* 0x000fea0003c00000 */
[----:B------:R-:W-:Y:S01]  /*1edb0*/  FMNMX.FTZ R4, R5, R0, !PT ;  /* 0x0000000005047209 */ /* 0x000fe20007810000 */
[----:B------:R-:W-:Y:S01]  /*1edc0*/  IMAD.MOV.U32 R0, RZ, RZ, 0x1 ;  /* 0x00000001ff007424 */ /* 0x000fe200078e00ff */
[----:B------:R-:W-:Y:S02]  /*1edd0*/  MOV R2, 0x1edf0 ;  /* 0x0001edf000027802 */ /* 0x000fe40000000f00 */
[----:B------:R-:W-:Y:S05]  /*1ede0*/  CALL.REL.NOINC `($__internal_22_$__cuda_sm70_shflsync_bfly_p) ;  /* 0x00001e7000007944 */ /* 0x000fea0003c00000 */
[----:B------:R-:W-:Y:S01]  /*1edf0*/  MOV R5, R0 ;  /* 0x0000000000057202 */ /* 0x000fe20000000f00 */
[----:B------:R-:W-:Y:S05]  /*1ee00*/  BRA `(.L_x_1470) ;  /* 0xffff25e000007947 */ /* 0x000fea000383ffff */
.L_x_1377:
[----:B------:R-:W-:Y:S01]  /*1ee10*/  MOV R0, RZ ;  /* 0x000000ff00007202 */ /* 0x000fe20000000f00 */
[----:B------:R-:W-:Y:S01]  /*1ee20*/  IMAD.MOV.U32 R29, RZ, RZ, R5 ;  /* 0x000000ffff1d7224 */ /* 0x000fe200078e0005 */
[----:B------:R-:W-:Y:S01]  /*1ee30*/  MOV R2, 0x1ee60 ;  /* 0x0001ee6000027802 */ /* 0x000fe20000000f00 */
[----:B------:R-:W-:Y:S02]  /*1ee40*/  IMAD.MOV.U32 R3, RZ, RZ, 0x181f ;  /* 0x0000181fff037424 */ /* 0x000fe400078e00ff */
[----:B-1234-:R-:W-:Y:S05]  /*1ee50*/  CALL.REL.NOINC `($__internal_23_$__cuda_sm70_shflsync_idx_p) ;  /* 0x00001e6000007944 */ /* 0x01efea0003c00000 */
[----:B------:R-:W-:Y:S01]  /*1ee60*/  MOV R4, R0 ;  /* 0x0000000000047202 */ /* 0x000fe20000000f00 */
[----:B------:R-:W-:-:S05]  /*1ee70*/  BRA `(.L_x_1471) ;  /* 0xffff398000007947 */ /* 0x000fca000383ffff */
.L_x_1378:
[----:B------:R-:W-:Y:S01]  /*1ee80*/  MOV R0, RZ ;  /* 0x000000ff00007202 */ /* 0x000fe20000000f00 */
[----:B------:R-:W-:Y:S01]  /*1ee90*/  IMAD.MOV.U32 R29, RZ, RZ, R13 ;  /* 0x000000ffff1d7224 */ /* 0x000fe200078e000d */
[----:B------:R-:W-:Y:S01]  /*1eea0*/  MOV R2, 0x1eed0 ;  /* 0x0001eed000027802 */ /* 0x000fe20000000f00 */
[----:B------:R-:W-:Y:S02]  /*1eeb0*/  IMAD.MOV.U32 R3, RZ, RZ, 0x181f ;  /* 0x0000181fff037424 */ /* 0x000fe400078e00ff */
[----:B-1234-:R-:W-:Y:S05]  /*1eec0*/  CALL.REL.NOINC `($__internal_23_$__cuda_sm70_shflsync_idx_p) ;  /* 0x00001df000007944 */ /* 0x01efea0003c00000 */
[----:B------:R-:W-:Y:S01]  /*1eed0*/  ISETP.GE.AND P2, PT, R202, c[0x0][0x1d4], PT ;  /* 0x00007500ca007a0c */ /* 0x000fe20003f46270 */
[----:B------:R-:W-:Y:S01]  /*1eee0*/  IMAD.MOV.U32 R29, RZ, RZ, R5 ;  /* 0x000000ffff1d7224 */ /* 0x000fe200078e0005 */
[C---:B------:R-:W-:Y:S02]  /*1eef0*/  IADD3 R2, P0, R0.reuse, R14, RZ ;  /* 0x0000000e00027210 */ /* 0x040fe40007f1e0ff */
[----:B------:R-:W-:Y:S02]  /*1ef00*/  ISETP.GE.AND P1, PT, R205, c[0x0][0x1d4], PT ;  /* 0x00007500cd007a0c */ /* 0x000fe40003f26270 */
[----:B------:R-:W-:Y:S01]  /*1ef10*/  IADD3 R6, P3, R0, R20, RZ ;  /* 0x0000001400067210 */ /* 0x000fe20007f7e0ff */
[----:B------:R-:W-:Y:S01]  /*1ef20*/  IMAD.X R3, R4, 0x1, R15, P0 ;  /* 0x0000000104037824 */ /* 0x000fe200000e060f */
[----:B------:R-:W-:Y:S02]  /*1ef30*/  ISETP.GE.AND P0, PT, R206, c[0x0][0x1d4], PT ;  /* 0x00007500ce007a0c */ /* 0x000fe40003f06270 */
[----:B------:R-:W-:Y:S01]  /*1ef40*/  SEL R5, RZ, 0x10, P2 ;  /* 0x00000010ff057807 */ /* 0x000fe20001000000 */
[----:B------:R-:W-:Y:S01]  /*1ef50*/  IMAD.X R7, R4, 0x1, R21, P3 ;  /* 0x0000000104077824 */ /* 0x000fe200018e0615 */
[----:B------:R-:W-:Y:S01]  /*1ef60*/  SEL R12, RZ, 0x10, P1 ;  /* 0x00000010ff0c7807 */ /* 0x000fe20000800000 */
        /* <DEDUP_REMOVED lines=8> */
[----:B------:R-:W-:Y:S05]  /*1eff0*/  IMAD.X R3, R4, 0x1, R23, P3 ;  /* 0x0000000104037824 */ /* 0x000fea00018e0617 */
[----:B------:R1:W-:Y:S02]  /*1f000*/  LDGSTS.E.BYPASS.LTC128B.128 [R193+0x4100], [R2.64], !P0 ;  /* 0x0410000002c17fae */ /* 0x0003e4000c101d48 */
[----:B-1----:R-:W-:Y:S01]  /*1f010*/  MOV R2, 0x1f040 ;  /* 0x0001f04000027802 */ /* 0x002fe20000000f00 */
[----:B------:R-:W-:Y:S02]  /*1f020*/  IMAD.MOV.U32 R3, RZ, RZ, 0x181f ;  /* 0x0000181fff037424 */ /* 0x000fe400078e00ff */
[----:B------:R-:W-:Y:S05]  /*1f030*/  CALL.REL.NOINC `($__internal_23_$__cuda_sm70_shflsync_idx_p) ;  /* 0x00001c8000007944 */ /* 0x000fea0003c00000 */
[----:B------:R-:W-:Y:S01]  /*1f040*/  MOV R3, 0x181f ;  /* 0x0000181f00037802 */ /* 0x000fe20000000f00 */
[----:B------:R-:W-:Y:S01]  /*1f050*/  IMAD.MOV.U32 R4, RZ, RZ, R0 ;  /* 0x000000ffff047224 */ /* 0x000fe200078e0000 */
[----:B------:R-:W-:Y:S01]  /*1f060*/  MOV R0, 0x1 ;  /* 0x0000000100007802 */ /* 0x000fe20000000f00 */
[----:B------:R-:W-:Y:S01]  /*1f070*/  IMAD.MOV.U32 R29, RZ, RZ, R13 ;  /* 0x000000ffff1d7224 */ /* 0x000fe200078e000d */
[----:B------:R-:W-:Y:S02]  /*1f080*/  MOV R2, 0x1f0a0 ;  /* 0x0001f0a000027802 */ /* 0x000fe40000000f00 */
[----:B------:R-:W-:Y:S05]  /*1f090*/  CALL.REL.NOINC `($__internal_23_$__cuda_sm70_shflsync_idx_p) ;  /* 0x00001c2000007944 */ /* 0x000fea0003c00000 */
[----:B------:R-:W-:-:S05]  /*1f0a0*/  BRA `(.L_x_1472) ;  /* 0xffff38a000007947 */ /* 0x000fca000383ffff */
.L_x_1381:
[----:B------:R-:W-:Y:S01]  /*1f0b0*/  MOV R0, RZ ;  /* 0x000000ff00007202 */ /* 0x000fe20000000f00 */
[----:B------:R-:W-:Y:S01]  /*1f0c0*/  IMAD.MOV.U32 R29, RZ, RZ, R5 ;  /* 0x000000ffff1d7224 */ /* 0x000fe200078e0005 */
[----:B------:R-:W-:Y:S01]  /*1f0d0*/  MOV R2, 0x1f100 ;  /* 0x0001f10000027802 */ /* 0x000fe20000000f00 */
[----:B------:R-:W-:Y:S02]  /*1f0e0*/  IMAD.MOV.U32 R3, RZ, RZ, 0x181f ;  /* 0x0000181fff037424 */ /* 0x000fe400078e00ff */
[----:B-1----:R-:W-:Y:S05]  /*1f0f0*/  CALL.REL.NOINC `($__internal_23_$__cuda_sm70_shflsync_idx_p) ;  /* 0x00001bc000007944 */ /* 0x002fea0003c00000 */
[----:B------:R-:W-:Y:S01]  /*1f100*/  MOV R4, R0 ;  /* 0x0000000000047202 */ /* 0x000fe20000000f00 */
[----:B------:R-:W-:-:S05]  /*1f110*/  BRA `(.L_x_1473) ;  /* 0xffff497000007947 */ /* 0x000fca000383ffff */
.L_x_1382:
[----:B------:R-:W-:Y:S01]  /*1f120*/  MOV R0, RZ ;  /* 0x000000ff00007202 */ /* 0x000fe20000000f00 */
[----:B------:R-:W-:Y:S01]  /*1f130*/  IMAD.MOV.U32 R29, RZ, RZ, R8 ;  /* 0x000000ffff1d7224 */ /* 0x000fe200078e0008 */
[----:B------:R-:W-:Y:S01]  /*1f140*/  MOV R2, 0x1f170 ;  /* 0x0001f17000027802 */ /* 0x000fe20000000f00 */
[----:B------:R-:W-:Y:S02]  /*1f150*/  IMAD.MOV.U32 R3, RZ, RZ, 0x181f ;  /* 0x0000181fff037424 */ /* 0x000fe400078e00ff */
[----:B-123--:R-:W-:Y:S05]  /*1f160*/  CALL.REL.NOINC `($__internal_23_$__cuda_sm70_shflsync_idx_p) ;  /* 0x00001b5000007944 */ /* 0x00efea0003c00000 */
        /* <DEDUP_REMOVED lines=30> */
.L_x_1383:
[----:B------:R-:W-:Y:S01]  /*1f350*/  MOV R0, RZ ;  /* 0x000000ff00007202 */ /* 0x000fe20000000f00 */
[----:B------:R-:W-:Y:S01]  /*1f360*/  IMAD.MOV.U32 R29, RZ, RZ, R4 ;  /* 0x000000ffff1d7224 */ /* 0x000fe200078e0004 */
[----:B-1----:R-:W-:Y:S01]  /*1f370*/  MOV R2, 0x1f3a0 ;  /* 0x0001f3a000027802 */ /* 0x002fe20000000f00 */
[----:B------:R-:W-:Y:S02]  /*1f380*/  IMAD.MOV.U32 R3, RZ, RZ, 0x1c1f ;  /* 0x00001c1fff037424 */ /* 0x000fe400078e00ff */
[----:B------:R-:W-:Y:S05]  /*1f390*/  CALL.REL.NOINC `($__internal_23_$__cuda_sm70_shflsync_idx_p) ;  /* 0x0000192000007944 */ /* 0x000fea0003c00000 */
[----:B------:R-:W-:-:S05]  /*1f3a0*/  BRA `(.L_x_1475) ;  /* 0xffff4a6000007947 */ /* 0x000fca000383ffff */
.L_x_1384:
[----:B------:R-:W-:Y:S01]  /*1f3b0*/  MOV R0, 0x1 ;  /* 0x0000000100007802 */ /* 0x000fe20000000f00 */
[----:B------:R-:W-:Y:S01]  /*1f3c0*/  IMAD.MOV.U32 R29, RZ, RZ, R4 ;  /* 0x000000ffff1d7224 */ /* 0x000fe200078e0004 */
[----:B------:R-:W-:Y:S01]  /*1f3d0*/  MOV R2, 0x1f400 ;  /* 0x0001f40000027802 */ /* 0x000fe20000000f00 */
[----:B------:R-:W-:Y:S02]  /*1f3e0*/  IMAD.MOV.U32 R3, RZ, RZ, 0x1c1f ;  /* 0x00001c1fff037424 */ /* 0x000fe400078e00ff */
[----:B--2---:R-:W-:Y:S05]  /*1f3f0*/  CALL.REL.NOINC `($__internal_23_$__cuda_sm70_shflsync_idx_p) ;  /* 0x000018c000007944 */ /* 0x004fea0003c00000 */
[----:B------:R-:W-:Y:S05]  /*1f400*/  IMAD.IADD R0, R5, 0x1, R0 ;  /* 0x0000000105007824 */ /* 0x000fea00078e0200 */
        /* <DEDUP_REMOVED lines=66> */
[----:B------:R-:W-:Y:S05]  /*1f830*/  CALL.REL.NOINC `($__internal_22_$__cuda_sm70_shflsync_bfly_p) ;  /* 0x0000142000007944 */ /* 0x000fea0003c00000 */
[----:B------:R-:W-:Y:S01]  /*1f840*/  FMNMX.FTZ R4, R4, R0, !PT ;  /* 0x0000000004047209 */ /* 0x000fe20007810000 */
[----:B------:R-:W-:Y:S01]  /*1f850*/  IMAD.MOV.U32 R0, RZ, RZ, 0x1 ;  /* 0x00000001ff007424 */ /* 0x000fe200078e00ff */
[----:B------:R-:W-:Y:S02]  /*1f860*/  MOV R2, 0x1f880 ;  /* 0x0001f88000027802 */ /* 0x000fe40000000f00 */
        /* <DEDUP_REMOVED lines=10> */
[----:B------:R-:W-:-:S05]  /*1f910*/  BRA `(.L_x_1476) ;  /* 0xffff4ba000007947 */ /* 0x000fca000383ffff */
.L_x_1387:
[----:B------:R-:W-:Y:S01]  /*1f920*/  MOV R0, RZ ;  /* 0x000000ff00007202 */ /* 0x000fe20000000f00 */
[----:B------:R-:W-:Y:S01]  /*1f930*/  IMAD.MOV.U32 R29, RZ, RZ, R7 ;  /* 0x000000ffff1d7224 */ /* 0x000fe200078e0007 */
[----:B------:R-:W-:Y:S01]  /*1f940*/  MOV R2, 0x1f970 ;  /* 0x0001f97000027802 */ /* 0x000fe20000000f00 */
[----:B------:R-:W-:Y:S02]  /*1f950*/  IMAD.MOV.U32 R3, RZ, RZ, 0x181f ;  /* 0x0000181fff037424 */ /* 0x000fe400078e00ff */
[----:B-1234-:R-:W-:Y:S05]  /*1f960*/  CALL.REL.NOINC `($__internal_23_$__cuda_sm70_shflsync_idx_p) ;  /* 0x0000135000007944 */ /* 0x01efea0003c00000 */
[----:B------:R-:W-:-:S05]  /*1f970*/  BRA `(.L_x_1477) ;  /* 0xffff651000007947 */ /* 0x000fca000383ffff */
.L_x_1390:
[----:B------:R-:W-:Y:S01]  /*1f980*/  MOV R0, RZ ;  /* 0x000000ff00007202 */ /* 0x000fe20000000f00 */
[----:B------:R-:W-:Y:S01]  /*1f990*/  IMAD.MOV.U32 R29, RZ, RZ, R5 ;  /* 0x000000ffff1d7224 */ /* 0x000fe200078e0005 */
[----:B------:R-:W-:Y:S01]  /*1f9a0*/  MOV R2, 0x1f9d0 ;  /* 0x0001f9d000027802 */ /* 0x000fe20000000f00 */
[----:B------:R-:W-:Y:S02]  /*1f9b0*/  IMAD.MOV.U32 R3, RZ, RZ, 0x181f ;  /* 0x0000181fff037424 */ /* 0x000fe400078e00ff */
[----:B------:R-:W-:Y:S05]  /*1f9c0*/  CALL.REL.NOINC `($__internal_23_$__cuda_sm70_shflsync_idx_p) ;  /* 0x000012f000007944 */ /* 0x000fea0003c00000 */
[----:B------:R-:W-:Y:S01]  /*1f9d0*/  MOV R4, R0 ;  /* 0x0000000000047202 */ /* 0x000fe20000000f00 */
[----:B------:R-:W-:-:S05]  /*1f9e0*/  BRA `(.L_x_1478) ;  /* 0xffff76b000007947 */ /* 0x000fca000383ffff */
.L_x_1391:
[----:B------:R-:W-:Y:S01]  /*1f9f0*/  MOV R0, RZ ;  /* 0x000000ff00007202 */ /* 0x000fe20000000f00 */
[----:B------:R-:W-:Y:S01]  /*1fa00*/  IMAD.MOV.U32 R29, RZ, RZ, R8 ;  /* 0x000000ffff1d7224 */ /* 0x000fe200078e0008 */
[----:B------:R-:W-:Y:S01]  /*1fa10*/  MOV R2, 0x1fa40 ;  /* 0x0001fa4000027802 */ /* 0x000fe20000000f00 */
[----:B------:R-:W-:Y:S02]  /*1fa20*/  IMAD.MOV.U32 R3, RZ, RZ, 0x181f ;  /* 0x0000181fff037424 */ /* 0x000fe400078e00ff */
[----:B-12---:R-:W-:Y:S05]  /*1fa30*/  CALL.REL.NOINC `($__internal_23_$__cuda_sm70_shflsync_idx_p) ;  /* 0x0000128000007944 */ /* 0x006fea0003c00000 */
        /* <DEDUP_REMOVED lines=19> */
[----:B--2---:R-:W-:Y:S05]  /*1fb70*/  CALL.REL.NOINC `($__internal_23_$__cuda_sm70_shflsync_idx_p) ;  /* 0x0000114000007944 */ /* 0x004fea0003c00000 */
[----:B------:R-:W-:Y:S01]  /*1fb80*/  MOV R3, 0x181f ;  /* 0x0000181f00037802 */ /* 0x000fe20000000f00 */
[----:B------:R-:W-:Y:S01]  /*1fb90*/  IMAD.MOV.U32 R4, RZ, RZ, R0 ;  /* 0x000000ffff047224 */ /* 0x000fe200078e0000 */
[----:B------:R-:W-:Y:S01]  /*1fba0*/  MOV R0, 0x1 ;  /* 0x0000000100007802 */ /* 0x000fe20000000f00 */
[----:B------:R-:W-:Y:S01]  /*1fbb0*/  IMAD.MOV.U32 R29, RZ, RZ, R8 ;  /* 0x000000ffff1d7224 */ /* 0x000fe200078e0008 */
[----:B------:R-:W-:Y:S02]  /*1fbc0*/  MOV R2, 0x1fbe0 ;  /* 0x0001fbe000027802 */ /* 0x000fe40000000f00 */
[----:B------:R-:W-:Y:S05]  /*1fbd0*/  CALL.REL.NOINC `($__internal_23_$__cuda_sm70_shflsync_idx_p) ;  /* 0x000010e000007944 */ /* 0x000fea0003c00000 */
[----:B------:R-:W-:-:S05]  /*1fbe0*/  BRA `(.L_x_1479) ;  /* 0xffff75d000007947 */ /* 0x000fca000383ffff */
.L_x_1392:
[----:B------:R-:W-:Y:S02]  /*1fbf0*/  MOV R0, 0x2 ;  /* 0x0000000200007802 */ /* 0x000fe40000000f00 */
        /* <DEDUP_REMOVED lines=16> */
.L_x_1394:
[----:B------:R-:W-:Y:S01]  /*1fd00*/  IMAD.MOV.U32 R4, RZ, RZ, R208 ;  /* 0x000000ffff047224 */ /* 0x000fe200078e00d0 */
[----:B------:R-:W-:-:S02]  /*1fd10*/  MOV R0, 0x2 ;  /* 0x0000000200007802 */ /* 0x000fc40000000f00 */
[----:B------:R-:W-:Y:S02]  /*1fd20*/  MOV R2, 0x1fd40 ;  /* 0x0001fd4000027802 */ /* 0x000fe40000000f00 */
[----:B------:R-:W-:Y:S05]  /*1fd30*/  CALL.REL.NOINC `($__internal_22_$__cuda_sm70_shflsync_bfly_p) ;  /* 0x00000f2000007944 */ /* 0x000fea0003c00000 */
[----:B------:R-:W-:Y:S05]  /*1fd40*/  BRA `(.L_x_1481) ;  /* 0xffff8f4000007947 */ /* 0x000fea000383ffff */
.L_x_1395:
[----:B------:R-:W-:Y:S01]  /*1fd50*/  IMAD.MOV.U32 R4, RZ, RZ, R5 ;  /* 0x000000ffff047224 */ /* 0x000fe200078e0005 */
[----:B------:R-:W-:Y:S02]  /*1fd60*/  MOV R0, 0x1 ;  /* 0x0000000100007802 */ /* 0x000fe40000000f00 */
[----:B------:R-:W-:Y:S02]  /*1fd70*/  MOV R2, 0x1fd90 ;  /* 0x0001fd9000027802 */ /* 0x000fe40000000f00 */
[----:B-1----:R-:W-:Y:S05]  /*1fd80*/  CALL.REL.NOINC `($__internal_22_$__cuda_sm70_shflsync_bfly_p) ;  /* 0x00000ed000007944 */ /* 0x002fea0003c00000 */
[----:B------:R-:W-:Y:S01]  /*1fd90*/  FADD.FTZ R5, R5, R0 ;  /* 0x0000000005057221 */ /* 0x000fe20000010000 */
[----:B------:R-:W-:Y:S02]  /*1fda0*/  MOV R4, R204 ;  /* 0x000000cc00047202 */ /* 0x000fe40000000f00 */
[----:B------:R-:W-:Y:S02]  /*1fdb0*/  MOV R0, 0x2 ;  /* 0x0000000200007802 */ /* 0x000fe40000000f00 */
[----:B------:R-:W-:Y:S02]  /*1fdc0*/  MOV R2, 0x1fde0 ;  /* 0x0001fde000027802 */ /* 0x000fe40000000f00 */
[----:B------:R-:W-:Y:S05]  /*1fdd0*/  CALL.REL.NOINC `($__internal_22_$__cuda_sm70_shflsync_bfly_p) ;  /* 0x00000e8000007944 */ /* 0x000fea0003c00000 */
[----:B------:R-:W-:Y:S01]  /*1fde0*/  FADD.FTZ R4, R204, R0 ;  /* 0x00000000cc047221 */ /* 0x000fe20000010000 */
[----:B------:R-:W-:Y:S02]  /*1fdf0*/  MOV R0, 0x1 ;  /* 0x0000000100007802 */ /* 0x000fe40000000f00 */
[----:B------:R-:W-:-:S02]  /*1fe00*/  MOV R2, 0x1fe20 ;  /* 0x0001fe2000027802 */ /* 0x000fc40000000f00 */
[----:B------:R-:W-:Y:S05]  /*1fe10*/  CALL.REL.NOINC `($__internal_22_$__cuda_sm70_shflsync_bfly_p) ;  /* 0x00000e4000007944 */ /* 0x000fea0003c00000 */
[----:B------:R-:W-:Y:S01]  /*1fe20*/  MOV R3, R0 ;  /* 0x0000000000037202 */ /* 0x000fe20000000f00 */
[----:B------:R-:W-:Y:S05]  /*1fe30*/  BRA `(.L_x_1482) ;  /* 0xffff8ec000007947 */ /* 0x000fea000383ffff */
.L_x_1402:
[----:B-1234-:R-:W-:Y:S01]  /*1fe40*/  IMAD.MOV.U32 R29, RZ, RZ, R6 ;  /* 0x000000ffff1d7224 */ /* 0x01efe200078e0006 */
[----:B------:R-:W-:Y:S01]  /*1fe50*/  MOV R0, RZ ;  /* 0x000000ff00007202 */ /* 0x000fe20000000f00 */
[----:B------:R-:W-:Y:S01]  /*1fe60*/  IMAD.MOV.U32 R3, RZ, RZ, 0x181f ;  /* 0x0000181fff037424 */ /* 0x000fe200078e00ff */
[----:B------:R-:W-:-:S02]  /*1fe70*/  MOV R2, 0x1fe90 ;  /* 0x0001fe9000027802 */ /* 0x000fc40000000f00 */
[----:B------:R-:W-:Y:S05]  /*1fe80*/  CALL.REL.NOINC `($__internal_23_$__cuda_sm70_shflsync_idx_p) ;  /* 0x00000e3000007944 */ /* 0x000fea0003c00000 */
[----:B------:R-:W-:Y:S01]  /*1fe90*/  MOV R8, R0 ;  /* 0x0000000000087202 */ /* 0x000fe20000000f00 */
[----:B------:R-:W-:Y:S05]  /*1fea0*/  BRA `(.L_x_1483) ;  /* 0xffffa66000007947 */ /* 0x000fea000383ffff */
.L_x_1403:
[----:B------:R-:W-:Y:S01]  /*1feb0*/  IMAD.MOV.U32 R29, RZ, RZ, R7 ;  /* 0x000000ffff1d7224 */ /* 0x000fe200078e0007 */
[----:B------:R-:W-:Y:S01]  /*1fec0*/  MOV R0, RZ ;  /* 0x000000ff00007202 */ /* 0x000fe20000000f00 */
[----:B------:R-:W-:Y:S01]  /*1fed0*/  IMAD.MOV.U32 R3, RZ, RZ, 0x181f ;  /* 0x0000181fff037424 */ /* 0x000fe200078e00ff */
[----:B------:R-:W-:-:S02]  /*1fee0*/  MOV R2, 0x1ff00 ;  /* 0x0001ff0000027802 */ /* 0x000fc40000000f00 */
[----:B-12---:R-:W-:Y:S05]  /*1fef0*/  CALL.REL.NOINC `($__internal_23_$__cuda_sm70_shflsync_idx_p) ;  /* 0x00000dc000007944 */ /* 0x006fea0003c00000 */
[----:B------:R-:W-:Y:S05]  /*1ff00*/  BRA `(.L_x_1484) ;  /* 0xffffa62000007947 */ /* 0x000fea000383ffff */
.L_x_1406:
[----:B------:R-:W-:Y:S01]  /*1ff10*/  IMAD.MOV.U32 R29, RZ, RZ, R6 ;  /* 0x000000ffff1d7224 */ /* 0x000fe200078e0006 */
[----:B----4-:R-:W-:Y:S01]  /*1ff20*/  MOV R0, 0x1 ;  /* 0x0000000100007802 */ /* 0x010fe20000000f00 */
[----:B--2---:R-:W-:Y:S01]  /*1ff30*/  IMAD.MOV.U32 R3, RZ, RZ, 0x181f ;  /* 0x0000181fff037424 */ /* 0x004fe200078e00ff */
[----:B------:R-:W-:-:S02]  /*1ff40*/  MOV R2, 0x1ff60 ;  /* 0x0001ff6000027802 */ /* 0x000fc40000000f00 */
[----:B-1-3--:R-:W-:Y:S05]  /*1ff50*/  CALL.REL.NOINC `($__internal_23_$__cuda_sm70_shflsync_idx_p) ;  /* 0x00000d6000007944 */ /* 0x00afea0003c00000 */
[----:B------:R-:W-:Y:S01]  /*1ff60*/  IMAD.MOV.U32 R8, RZ, RZ, R0 ;  /* 0x000000ffff087224 */ /* 0x000fe200078e0000 */
[----:B------:R-:W-:Y:S01]  /*1ff70*/  MOV R0, 0x1 ;  /* 0x0000000100007802 */ /* 0x000fe20000000f00 */
[----:B------:R-:W-:Y:S01]  /*1ff80*/  IMAD.MOV.U32 R29, RZ, RZ, R7 ;  /* 0x000000ffff1d7224 */ /* 0x000fe200078e0007 */
[----:B------:R-:W-:-:S02]  /*1ff90*/  MOV R3, 0x181f ;  /* 0x0000181f00037802 */ /* 0x000fc40000000f00 */
[----:B------:R-:W-:Y:S02]  /*1ffa0*/  MOV R2, 0x1ffc0 ;  /* 0x0001ffc000027802 */ /* 0x000fe40000000f00 */
[----:B------:R-:W-:Y:S05]  /*1ffb0*/  CALL.REL.NOINC `($__internal_23_$__cuda_sm70_shflsync_idx_p) ;  /* 0x00000d0000007944 */ /* 0x000fea0003c00000 */
[----:B------:R-:W-:Y:S05]  /*1ffc0*/  BRA `(.L_x_1485) ;  /* 0xffffa69000007947 */ /* 0x000fea000383ffff */
.L_x_1409:
[----:B------:R-:W-:Y:S01]  /*1ffd0*/  IMAD.MOV.U32 R29, RZ, RZ, R6 ;  /* 0x000000ffff1d7224 */ /* 0x000fe200078e0006 */
[----:B----4-:R-:W-:Y:S01]  /*1ffe0*/  MOV R0, 0x2 ;  /* 0x0000000200007802 */ /* 0x010fe20000000f00 */
[----:B-1----:R-:W-:Y:S01]  /*1fff0*/  IMAD.MOV.U32 R3, RZ, RZ, 0x181f ;  /* 0x0000181fff037424 */ /* 0x002fe200078e00ff */
[----:B------:R-:W-:Y:S02]  /*20000*/  MOV R2, 0x20020 ;  /* 0x0002002000027802 */ /* 0x000fe40000000f00 */
[----:B--23--:R-:W-:Y:S05]  /*20010*/  CALL.REL.NOINC `($__internal_23_$__cuda_sm70_shflsync_idx_p) ;  /* 0x00000ca000007944 */ /* 0x00cfea0003c00000 */
[----:B------:R-:W-:Y:S01]  /*20020*/  MOV R8, R0 ;  /* 0x0000000000087202 */ /* 0x000fe20000000f00 */
[----:B------:R-:W-:Y:S05]  /*20030*/  BRA `(.L_x_1486) ;  /* 0xffffa75000007947 */ /* 0x000fea000383ffff */
.L_x_1410:
[----:B------:R-:W-:Y:S01]  /*20040*/  IMAD.MOV.U32 R29, RZ, RZ, R7 ;  /* 0x000000ffff1d7224 */ /* 0x000fe200078e0007 */
[----:B----4-:R-:W-:Y:S01]  /*20050*/  MOV R0, 0x2 ;  /* 0x0000000200007802 */ /* 0x010fe20000000f00 */
[----:B------:R-:W-:Y:S01]  /*20060*/  IMAD.MOV.U32 R3, RZ, RZ, 0x181f ;  /* 0x0000181fff037424 */ /* 0x000fe200078e00ff */
[----:B------:R-:W-:Y:S02]  /*20070*/  MOV R2, 0x20090 ;  /* 0x0002009000027802 */ /* 0x000fe40000000f00 */
[----:B-123--:R-:W-:Y:S05]  /*20080*/  CALL.REL.NOINC `($__internal_23_$__cuda_sm70_shflsync_idx_p) ;  /* 0x00000c3000007944 */ /* 0x00efea0003c00000 */
[----:B------:R-:W-:Y:S05]  /*20090*/  BRA `(.L_x_1487) ;  /* 0xffffa71000007947 */ /* 0x000fea000383ffff */
.L_x_1413:
[----:B------:R-:W-:Y:S01]  /*200a0*/  IMAD.MOV.U32 R29, RZ, RZ, R6 ;  /* 0x000000ffff1d7224 */ /* 0x000fe200078e0006 */
[----:B-1----:R-:W-:Y:S01]  /*200b0*/  MOV R0, 0x3 ;  /* 0x0000000300007802 */ /* 0x002fe20000000f00 */
[----:B------:R-:W-:Y:S01]  /*200c0*/  IMAD.MOV.U32 R3, RZ, RZ, 0x181f ;  /* 0x0000181fff037424 */ /* 0x000fe200078e00ff */
[----:B------:R-:W-:-:S02]  /*200d0*/  MOV R2, 0x200f0 ;  /* 0x000200f000027802 */ /* 0x000fc40000000f00 */
[----:B--234-:R-:W-:Y:S05]  /*200e0*/  CALL.REL.NOINC `($__internal_23_$__cuda_sm70_shflsync_idx_p) ;  /* 0x00000bd000007944 */ /* 0x01cfea0003c00000 */
[----:B------:R-:W-:Y:S01]  /*200f0*/  IMAD.MOV.U32 R6, RZ, RZ, R0 ;  /* 0x000000ffff067224 */ /* 0x000fe200078e0000 */
[----:B------:R-:W-:Y:S01]  /*20100*/  MOV R0, 0x3 ;  /* 0x0000000300007802 */ /* 0x000fe20000000f00 */
[----:B------:R-:W-:Y:S01]  /*20110*/  IMAD.MOV.U32 R29, RZ, RZ, R7 ;  /* 0x000000ffff1d7224 */ /* 0x000fe200078e0007 */
[----:B------:R-:W-:-:S02]  /*20120*/  MOV R3, 0x181f ;  /* 0x0000181f00037802 */ /* 0x000fc40000000f00 */
[----:B------:R-:W-:Y:S02]  /*20130*/  MOV R2, 0x20150 ;  /* 0x0002015000027802 */ /* 0x000fe40000000f00 */
[----:B------:R-:W-:Y:S05]  /*20140*/  CALL.REL.NOINC `($__internal_23_$__cuda_sm70_shflsync_idx_p) ;  /* 0x00000b7000007944 */ /* 0x000fea0003c00000 */
[----:B------:R-:W-:Y:S05]  /*20150*/  BRA `(.L_x_1488) ;  /* 0xffffa79000007947 */ /* 0x000fea000383ffff */
.L_x_1415:
[----:B------:R-:W-:Y:S01]  /*20160*/  IMAD.MOV.U32 R29, RZ, RZ, R5 ;  /* 0x000000ffff1d7224 */ /* 0x000fe200078e0005 */
[----:B------:R-:W-:Y:S01]  /*20170*/  MOV R0, RZ ;  /* 0x000000ff00007202 */ /* 0x000fe20000000f00 */
[----:B------:R-:W-:Y:S01]  /*20180*/  IMAD.MOV.U32 R3, RZ, RZ, 0x1c1f ;  /* 0x00001c1fff037424 */ /* 0x000fe200078e00ff */
[----:B------:R-:W-:Y:S02]  /*20190*/  MOV R2, 0x201b0 ;  /* 0x000201b000027802 */ /* 0x000fe40000000f00 */
[----:B--2---:R-:W-:Y:S05]  /*201a0*/  CALL.REL.NOINC `($__internal_23_$__cuda_sm70_shflsync_idx_p) ;  /* 0x00000b1000007944 */ /* 0x004fea0003c00000 */
[----:B------:R-:W-:Y:S01]  /*201b0*/  MOV R4, R0 ;  /* 0x0000000000047202 */ /* 0x000fe20000000f00 */
[----:B------:R-:W-:Y:S05]  /*201c0*/  BRA `(.L_x_1489) ;  /* 0xffffaa6000007947 */ /* 0x000fea000383ffff */
.L_x_1416:
[----:B------:R-:W-:Y:S01]  /*201d0*/  IMAD.MOV.U32 R29, RZ, RZ, R12 ;  /* 0x000000ffff1d7224 */ /* 0x000fe200078e000c */
[----:B------:R-:W-:Y:S01]  /*201e0*/  MOV R0, RZ ;  /* 0x000000ff00007202 */ /* 0x000fe20000000f00 */
[----:B------:R-:W-:Y:S01]  /*201f0*/  IMAD.MOV.U32 R3, RZ, RZ, 0x1c1f ;  /* 0x00001c1fff037424 */ /* 0x000fe200078e00ff */
[----:B------:R-:W-:Y:S02]  /*20200*/  MOV R2, 0x20220 ;  /* 0x0002022000027802 */ /* 0x000fe40000000f00 */
[----:B-123--:R-:W-:Y:S05]  /*20210*/  CALL.REL.NOINC `($__internal_23_$__cuda_sm70_shflsync_idx_p) ;  /* 0x00000aa000007944 */ /* 0x00efea0003c00000 */
[----:B------:R-:W-:Y:S05]  /*20220*/  BRA `(.L_x_1490) ;  /* 0xffffaa2000007947 */ /* 0x000fea000383ffff */
.L_x_1419:
[----:B------:R-:W-:Y:S01]  /*20230*/  IMAD.MOV.U32 R29, RZ, RZ, R5 ;  /* 0x000000ffff1d7224 */ /* 0x000fe200078e0005 */
[----:B-1----:R-:W-:Y:S01]  /*20240*/  MOV R0, 0x1 ;  /* 0x0000000100007802 */ /* 0x002fe20000000f00 */
[----:B---3--:R-:W-:Y:S01]  /*20250*/  IMAD.MOV.U32 R3, RZ, RZ, 0x1c1f ;  /* 0x00001c1fff037424 */ /* 0x008fe200078e00ff */
[----:B------:R-:W-:-:S02]  /*20260*/  MOV R2, 0x20280 ;  /* 0x0002028000027802 */ /* 0x000fc40000000f00 */
[----:B--2-4-:R-:W-:Y:S05]  /*20270*/  CALL.REL.NOINC `($__internal_23_$__cuda_sm70_shflsync_idx_p) ;  /* 0x00000a4000007944 */ /* 0x014fea0003c00000 */
[----:B------:R-:W-:Y:S01]  /*20280*/  IMAD.MOV.U32 R4, RZ, RZ, R0 ;  /* 0x000000ffff047224 */ /* 0x000fe200078e0000 */
[----:B------:R-:W-:Y:S01]  /*20290*/  MOV R0, 0x1 ;  /* 0x0000000100007802 */ /* 0x000fe20000000f00 */
[----:B------:R-:W-:Y:S01]  /*202a0*/  IMAD.MOV.U32 R29, RZ, RZ, R12 ;  /* 0x000000ffff1d7224 */ /* 0x000fe200078e000c */
[----:B------:R-:W-:-:S02]  /*202b0*/  MOV R3, 0x1c1f ;  /* 0x00001c1f00037802 */ /* 0x000fc40000000f00 */
[----:B------:R-:W-:Y:S02]  /*202c0*/  MOV R2, 0x202e0 ;  /* 0x000202e000027802 */ /* 0x000fe40000000f00 */
[----:B------:R-:W-:Y:S05]  /*202d0*/  CALL.REL.NOINC `($__internal_23_$__cuda_sm70_shflsync_idx_p) ;  /* 0x000009e000007944 */ /* 0x000fea0003c00000 */
[----:B------:R-:W-:Y:S05]  /*202e0*/  BRA `(.L_x_1491) ;  /* 0xffffb42000007947 */ /* 0x000fea000383ffff */
.L_x_1423:
[----:B------:R-:W-:Y:S01]  /*202f0*/  IMAD.MOV.U32 R29, RZ, RZ, R6 ;  /* 0x000000ffff1d7224 */ /* 0x000fe200078e0006 */
[----:B------:R-:W-:Y:S01]  /*20300*/  MOV R0, RZ ;  /* 0x000000ff00007202 */ /* 0x000fe20000000f00 */
[----:B------:R-:W-:Y:S01]  /*20310*/  IMAD.MOV.U32 R3, RZ, RZ, 0x181f ;  /* 0x0000181fff037424 */ /* 0x000fe200078e00ff */
[----:B------:R-:W-:Y:S02]  /*20320*/  MOV R2, 0x20340 ;  /* 0x0002034000027802 */ /* 0x000fe40000000f00 */
[----:B------:R-:W-:Y:S05]  /*20330*/  CALL.REL.NOINC `($__internal_23_$__cuda_sm70_shflsync_idx_p) ;  /* 0x0000098000007944 */ /* 0x000fea0003c00000 */
[----:B------:R-:W-:Y:S01]  /*20340*/  MOV R8, R0 ;  /* 0x0000000000087202 */ /* 0x000fe20000000f00 */
[----:B------:R-:W-:Y:S05]  /*20350*/  BRA `(.L_x_1492) ;  /* 0xffffc66000007947 */ /* 0x000fea000383ffff */
.L_x_1424:
[----:B------:R-:W-:Y:S01]  /*20360*/  IMAD.MOV.U32 R29, RZ, RZ, R7 ;  /* 0x000000ffff1d7224 */ /* 0x000fe200078e0007 */
[----:B------:R-:W-:Y:S01]  /*20370*/  MOV R0, RZ ;  /* 0x000000ff00007202 */ /* 0x000fe20000000f00 */
[----:B------:R-:W-:Y:S01]  /*20380*/  IMAD.MOV.U32 R3, RZ, RZ, 0x181f ;  /* 0x0000181fff037424 */ /* 0x000fe200078e00ff */
[----:B------:R-:W-:Y:S02]  /*20390*/  MOV R2, 0x203b0 ;  /* 0x000203b000027802 */ /* 0x000fe40000000f00 */
[----:B-12---:R-:W-:Y:S05]  /*203a0*/  CALL.REL.NOINC `($__internal_23_$__cuda_sm70_shflsync_idx_p) ;  /* 0x0000091000007944 */ /* 0x006fea0003c00000 */
[----:B------:R-:W-:Y:S05]  /*203b0*/  BRA `(.L_x_1493) ;  /* 0xffffc62000007947 */ /* 0x000fea000383ffff */
.L_x_1427:
        /* <DEDUP_REMOVED lines=12> */
.L_x_1430:
[----:B------:R-:W-:Y:S01]  /*20480*/  IMAD.MOV.U32 R29, RZ, RZ, R6 ;  /* 0x000000ffff1d7224 */ /* 0x000fe200078e0006 */
[----:B----4-:R-:W-:Y:S01]  /*20490*/  MOV R0, 0x2 ;  /* 0x0000000200007802 */ /* 0x010fe20000000f00 */
[----:B-1----:R-:W-:Y:S01]  /*204a0*/  IMAD.MOV.U32 R3, RZ, RZ, 0x181f ;  /* 0x0000181fff037424 */ /* 0x002fe200078e00ff */
[----:B------:R-:W-:Y:S02]  /*204b0*/  MOV R2, 0x204d0 ;  /* 0x000204d000027802 */ /* 0x000fe40000000f00 */
[----:B--23--:R-:W-:Y:S05]  /*204c0*/  CALL.REL.NOINC `($__internal_23_$__cuda_sm70_shflsync_idx_p) ;  /* 0x000007f000007944 */ /* 0x00cfea0003c00000 */
[----:B------:R-:W-:Y:S01]  /*204d0*/  MOV R8, R0 ;  /* 0x0000000000087202 */ /* 0x000fe20000000f00 */
[----:B------:R-:W-:Y:S05]  /*204e0*/  BRA `(.L_x_1495) ;  /* 0xffffc76000007947 */ /* 0x000fea000383ffff */
.L_x_1431:
[----:B------:R-:W-:Y:S01]  /*204f0*/  IMAD.MOV.U32 R29, RZ, RZ, R7 ;  /* 0x000000ffff1d7224 */ /* 0x000fe200078e0007 */
[----:B----4-:R-:W-:Y:S01]  /*20500*/  MOV R0, 0x2 ;  /* 0x0000000200007802 */ /* 0x010fe20000000f00 */
[----:B------:R-:W-:Y:S01]  /*20510*/  IMAD.MOV.U32 R3, RZ, RZ, 0x181f ;  /* 0x0000181fff037424 */ /* 0x000fe200078e00ff */
[----:B------:R-:W-:Y:S02]  /*20520*/  MOV R2, 0x20540 ;  /* 0x0002054000027802 */ /* 0x000fe40000000f00 */
[----:B-123--:R-:W-:Y:S05]  /*20530*/  CALL.REL.NOINC `($__internal_23_$__cuda_sm70_shflsync_idx_p) ;  /* 0x0000078000007944 */ /* 0x00efea0003c00000 */
[----:B------:R-:W-:Y:S05]  /*20540*/  BRA `(.L_x_1496) ;  /* 0xffffc72000007947 */ /* 0x000fea000383ffff */
.L_x_1434:
        /* <DEDUP_REMOVED lines=11> */
[----:B------:R-:W-:Y:S01]  /*20600*/  MOV R7, R0 ;  /* 0x0000000000077202 */ /* 0x000fe20000000f00 */
[----:B------:R-:W-:Y:S05]  /*20610*/  BRA `(.L_x_1497) ;  /* 0xffffc79000007947 */ /* 0x000fea000383ffff */
.L_x_1436:
[----:B------:R-:W-:Y:S01]  /*20620*/  IMAD.MOV.U32 R29, RZ, RZ, R28 ;  /* 0x000000ffff1d7224 */ /* 0x000fe200078e001c */
[----:B------:R-:W-:Y:S01]  /*20630*/  MOV R0, RZ ;  /* 0x000000ff00007202 */ /* 0x000fe20000000f00 */
[----:B------:R-:W-:Y:S01]  /*20640*/  IMAD.MOV.U32 R3, RZ, RZ, 0x1f ;  /* 0x0000001fff037424 */ /* 0x000fe200078e00ff */
[----:B------:R-:W-:Y:S02]  /*20650*/  MOV R2, 0x20670 ;  /* 0x0002067000027802 */ /* 0x000fe40000000f00 */
[----:B-12-4-:R-:W-:Y:S05]  /*20660*/  CALL.REL.NOINC `($__internal_23_$__cuda_sm70_shflsync_idx_p) ;  /* 0x0000065000007944 */ /* 0x016fea0003c00000 */
[----:B------:R-:W-:Y:S01]  /*20670*/  MOV R9, R0 ;  /* 0x0000000000097202 */ /* 0x000fe20000000f00 */
[----:B------:R-:W-:Y:S05]  /*20680*/  BRA `(.L_x_1498) ;  /* 0xffffc8f000007947 */ /* 0x000fea000383ffff */
.L_x_1437:
[----:B------:R-:W-:Y:S01]  /*20690*/  IMAD.MOV.U32 R29, RZ, RZ, R28 ;  /* 0x000000ffff1d7224 */ /* 0x000fe200078e001c */
[----:B------:R-:W-:Y:S01]  /*206a0*/  MOV R0, 0x1 ;  /* 0x0000000100007802 */ /* 0x000fe20000000f00 */
[----:B------:R-:W-:Y:S01]  /*206b0*/  IMAD.MOV.U32 R3, RZ, RZ, 0x1f ;  /* 0x0000001fff037424 */ /* 0x000fe200078e00ff */
[----:B------:R-:W-:Y:S02]  /*206c0*/  MOV R2, 0x206e0 ;  /* 0x000206e000027802 */ /* 0x000fe40000000f00 */
[----:B-1234-:R-:W-:Y:S05]  /*206d0*/  CALL.REL.NOINC `($__internal_23_$__cuda_sm70_shflsync_idx_p) ;  /* 0x000005e000007944 */ /* 0x01efea0003c00000 */
[----:B------:R-:W-:Y:S01]  /*206e0*/  MOV R6, R0 ;  /* 0x0000000000067202 */ /* 0x000fe20000000f00 */
[----:B------:R-:W-:Y:S05]  /*206f0*/  BRA `(.L_x_1499) ;  /* 0xffffc8a000007947 */ /* 0x000fea000383ffff */
.L_x_1438:
[----:B------:R-:W-:Y:S02]  /*20700*/  MOV R3, 0x1 ;  /* 0x0000000100037802 */ /* 0x000fe40000000f00 */
[----:B------:R-:W-:-:S02]  /*20710*/  MOV R2, 0x20730 ;  /* 0x0002073000027802 */ /* 0x000fc40000000f00 */
[----:B---3--:R-:W-:Y:S05]  /*20720*/  CALL.REL.NOINC `($__internal_24_$__cuda_sm70_shflsync_up_p) ;  /* 0x000005e000007944 */ /* 0x008fea0003c00000 */
[----:B------:R-:W-:Y:S05]  /*20730*/  BRA `(.L_x_1500) ;  /* 0xffffc98000007947 */ /* 0x000fea000383ffff */
.L_x_1439:
[----:B------:R-:W-:Y:S02]  /*20740*/  MOV R3, 0x2 ;  /* 0x0000000200037802 */ /* 0x000fe40000000f00 */
[----:B------:R-:W-:-:S02]  /*20750*/  MOV R2, 0x20770 ;  /* 0x0002077000027802 */ /* 0x000fc40000000f00 */
[----:B---3--:R-:W-:Y:S05]  /*20760*/  CALL.REL.NOINC `($__internal_24_$__cuda_sm70_shflsync_up_p) ;  /* 0x000005a000007944 */ /* 0x008fea0003c00000 */
        /* <DEDUP_REMOVED lines=23> */
.L_x_1443:
[----:B------:R-:W-:Y:S02]  /*208e0*/  MOV R3, 0x1 ;  /* 0x0000000100037802 */ /* 0x000fe40000000f00 */
[----:B------:R-:W-:-:S02]  /*208f0*/  MOV R2, 0x20910 ;  /* 0x0002091000027802 */ /* 0x000fc40000000f00 */
[----:B---3--:R-:W-:Y:S05]  /*20900*/  CALL.REL.NOINC `($__internal_24_$__cuda_sm70_shflsync_up_p) ;  /* 0x0000040000007944 */ /* 0x008fea0003c00000 */
[----:B------:R-:W-:Y:S01]  /*20910*/  MOV R2, R4 ;  /* 0x0000000400027202 */ /* 0x000fe20000000f00 */
[----:B------:R-:W-:Y:S05]  /*20920*/  BRA `(.L_x_1502) ;  /* 0xffffc9f000007947 */ /* 0x000fea000383ffff */
.L_x_1444:
        /* <DEDUP_REMOVED lines=26> */
.L_x_1446:
[----:B------:R-:W-:Y:S02]  /*20ad0*/  SEL R0, RZ, 0x1, P0 ;  /* 0x00000001ff007807 */ /* 0x000fe40000000000 */
[----:B------:R-:W-:-:S02]  /*20ae0*/  MOV R2, 0x20b00 ;  /* 0x00020b0000027802 */ /* 0x000fc40000000f00 */
[----:B-1-3--:R-:W-:Y:S05]  /*20af0*/  CALL.REL.NOINC `($__internal_25_$__cuda_sm70_votesync_ballot) ;  /* 0x0000027000007944 */ /* 0x00afea0003c00000 */
[----:B------:R-:W-:Y:S01]  /*20b00*/  MOV R10, R0 ;  /* 0x00000000000a7202 */ /* 0x000fe20000000f00 */
[----:B------:R-:W-:Y:S05]  /*20b10*/  BRA `(.L_x_1504) ;  /* 0xffffc99000007947 */ /* 0x000fea000383ffff */
.L_x_1447:
[----:B------:R-:W-:Y:S01]  /*20b20*/  IMAD.MOV.U32 R29, RZ, RZ, R7 ;  /* 0x000000ffff1d7224 */ /* 0x000fe200078e0007 */
[----:B------:R-:W-:Y:S01]  /*20b30*/  MOV R0, R6 ;  /* 0x0000000600007202 */ /* 0x000fe20000000f00 */
[----:B------:R-:W-:Y:S01]  /*20b40*/  IMAD.MOV.U32 R3, RZ, RZ, 0x1f ;  /* 0x0000001fff037424 */ /* 0x000fe200078e00ff */
[----:B------:R-:W-:-:S02]  /*20b50*/  MOV R2, 0x20b70 ;  /* 0x00020b7000027802 */ /* 0x000fc40000000f00 */
[----:B-1-3--:R-:W-:Y:S05]  /*20b60*/  CALL.REL.NOINC `($__internal_23_$__cuda_sm70_shflsync_idx_p) ;  /* 0x0000015000007944 */ /* 0x00afea0003c00000 */
[----:B------:R-:W-:Y:S01]  /*20b70*/  IMAD.MOV.U32 R7, RZ, RZ, R0 ;  /* 0x000000ffff077224 */ /* 0x000fe200078e0000 */
[----:B------:R-:W-:Y:S01]  /*20b80*/  MOV R0, R6 ;  /* 0x0000000600007202 */ /* 0x000fe20000000f00 */
[----:B------:R-:W-:Y:S01]  /*20b90*/  IMAD.MOV.U32 R29, RZ, RZ, R8 ;  /* 0x000000ffff1d7224 */ /* 0x000fe200078e0008 */
[----:B------:R-:W-:-:S02]  /*20ba0*/  MOV R3, 0x1f ;  /* 0x0000001f00037802 */ /* 0x000fc40000000f00 */
[----:B------:R-:W-:Y:S02]  /*20bb0*/  MOV R2, 0x20bd0 ;  /* 0x00020bd000027802 */ /* 0x000fe40000000f00 */
[----:B------:R-:W-:Y:S05]  /*20bc0*/  CALL.REL.NOINC `($__internal_23_$__cuda_sm70_shflsync_idx_p) ;  /* 0x000000f000007944 */ /* 0x000fea0003c00000 */
[----:B------:R-:W-:Y:S01]  /*20bd0*/  MOV R5, R0 ;  /* 0x0000000000057202 */ /* 0x000fe20000000f00 */
[----:B------:R-:W-:Y:S05]  /*20be0*/  BRA `(.L_x_1505) ;  /* 0xffffc91000007947 */ /* 0x000fea000383ffff */
.L_x_1450:
[----:B------:R-:W-:Y:S01]  /*20bf0*/  IMAD.MOV.U32 R29, RZ, RZ, R4 ;  /* 0x000000ffff1d7224 */ /* 0x000fe200078e0004 */
[----:B------:R-:W-:Y:S01]  /*20c00*/  MOV R0, R6 ;  /* 0x0000000600007202 */ /* 0x000fe20000000f00 */
[----:B------:R-:W-:Y:S01]  /*20c10*/  IMAD.MOV.U32 R3, RZ, RZ, 0x1f ;  /* 0x0000001fff037424 */ /* 0x000fe200078e00ff */
[----:B------:R-:W-:Y:S02]  /*20c20*/  MOV R2, 0x20c40 ;  /* 0x00020c4000027802 */ /* 0x000fe40000000f00 */
[----:B-1-34-:R-:W-:Y:S05]  /*20c30*/  CALL.REL.NOINC `($__internal_23_$__cuda_sm70_shflsync_idx_p) ;  /* 0x0000008000007944 */ /* 0x01afea0003c00000 */
[----:B------:R-:W-:Y:S01]  /*20c40*/  MOV R12, R0 ;  /* 0x00000000000c7202 */ /* 0x000fe20000000f00 */
[----:B------:R-:W-:Y:S05]  /*20c50*/  BRA `(.L_x_1449) ;  /* 0xffffc90000007947 */ /* 0x000fea000383ffff */
        .weak           $__internal_22_$__cuda_sm70_shflsync_bfly_p
        .type           $__internal_22_$__cuda_sm70_shflsync_bfly_p,@function
        .size           $__internal_22_$__cuda_sm70_shflsync_bfly_p,($__internal_23_$__cuda_sm70_shflsync_idx_p - $__internal_22_$__cuda_sm70_shflsync_bfly_p)
$__internal_22_$__cuda_sm70_shflsync_bfly_p:
[----:B------:R-:W-:Y:S02]  /*20c60*/  MOV R150, 0xffffffff ;  /* 0xffffffff00967802 */ /* 0x000fe40000000f00 */
[----:B------:R-:W-:Y:S02]  /*20c70*/  MOV R3, 0x1f ;  /* 0x0000001f00037802 */ /* 0x000fe40000000f00 */
[----:B------:R-:W-:Y:S04]  /*20c80*/  WARPSYNC R150 ;  /* 0x0000009600007348 */ /* 0x000fe80003800000 */
[----:B------:R1:W2:Y:S02]  /*20c90*/  SHFL.BFLY PT, R0, R4, R0, R3 ;  /* 0x0c00000004007389 */ /* 0x0002a400000e0003 */
[----:B-1----:R-:W-:-:S04]  /*20ca0*/  MOV R3, 0x0 ;  /* 0x0000000000037802 */ /* 0x002fc80000000f00 */
[----:B--2---:R-:W-:Y:S05]  /*20cb0*/  RET.REL.NODEC R2 `(_ZN7cutlass13device_kernelIN5flash19enable_sm80_to_sm89INS1_16FlashAttnFwdSm80INS1_25CollectiveMainloopFwdSm80ILi8ELi1ELb0EN4cute5tupleIJNS5_1CILi128EEENS7_ILi64EEENS7_ILi192EEEEEELi192ENS_6half_tEfNS_4arch4Sm80ELb1ELb0ELb1ELb1ELb1ELb1ELb1ELb1EEENS1_21CollectiveEpilogueFwdINS6_IJS8_SA_S9_EEENS6_IJNS7_ILi1EEESI_SI_EEESC_SE_Li256ELb1ELb1ELb1ELb0EEENS1_36VarlenDynamicPersistentTileSchedulerILi128ELi64ELi256ELi256ELb1ELb1ELb0ELb1ELb1ELb1EEEEEEEEEvNT_6ParamsE) ;  /* 0xfffdf34002007950 */ /* 0x004fea0003c3ffff */
        .weak           $__internal_23_$__cuda_sm70_shflsync_idx_p
        .type           $__internal_23_$__cuda_sm70_shflsync_idx_p,@function
        .size           $__internal_23_$__cuda_sm70_shflsync_idx_p,($__internal_24_$__cuda_sm70_shflsync_up_p - $__internal_23_$__cuda_sm70_shflsync_idx_p)
$__internal_23_$__cuda_sm70_shflsync_idx_p:
[----:B------:R-:W-:-:S04]  /*20cc0*/  MOV R198, 0xffffffff ;  /* 0xffffffff00c67802 */ /* 0x000fc80000000f00 */
[----:B------:R-:W-:Y:S04]  /*20cd0*/  WARPSYNC R198 ;  /* 0x000000c600007348 */ /* 0x000fe80003800000 */
[----:B------:R1:W2:Y:S02]  /*20ce0*/  SHFL.IDX PT, R0, R29, R0, R3 ;  /* 0x000000001d007389 */ /* 0x0002a400000e0003 */
[----:B-1----:R-:W-:-:S04]  /*20cf0*/  MOV R3, 0x0 ;  /* 0x0000000000037802 */ /* 0x002fc80000000f00 */
[----:B--2---:R-:W-:Y:S05]  /*20d00*/  RET.REL.NODEC R2 `(_ZN7cutlass13device_kernelIN5flash19enable_sm80_to_sm89INS1_16FlashAttnFwdSm80INS1_25CollectiveMainloopFwdSm80ILi8ELi1ELb0EN4cute5tupleIJNS5_1CILi128EEENS7_ILi64EEENS7_ILi192EEEEEELi192ENS_6half_tEfNS_4arch4Sm80ELb1ELb0ELb1ELb1ELb1ELb1ELb1ELb1EEENS1_21CollectiveEpilogueFwdINS6_IJS8_SA_S9_EEENS6_IJNS7_ILi1EEESI_SI_EEESC_SE_Li256ELb1ELb1ELb1ELb0EEENS1_36VarlenDynamicPersistentTileSchedulerILi128ELi64ELi256ELi256ELb1ELb1ELb0ELb1ELb1ELb1EEEEEEEEEvNT_6ParamsE) ;  /* 0xfffdf2f002007950 */ /* 0x004fea0003c3ffff */
        .weak           $__internal_24_$__cuda_sm70_shflsync_up_p
        .type           $__internal_24_$__cuda_sm70_shflsync_up_p,@function
        .size           $__internal_24_$__cuda_sm70_shflsync_up_p,($__internal_25_$__cuda_sm70_votesync_ballot - $__internal_24_$__cuda_sm70_shflsync_up_p)
$__internal_24_$__cuda_sm70_shflsync_up_p:
[----:B------:R-:W-:Y:S02]  /*20d10*/  MOV R4, RZ ;  /* 0x000000ff00047202 */ /* 0x000fe40000000f00 */
[----:B------:R-:W-:-:S04]  /*20d20*/  MOV R10, 0xffffffff ;  /* 0xffffffff000a7802 */ /* 0x000fc80000000f00 */
[----:B------:R-:W-:Y:S04]  /*20d30*/  WARPSYNC R10 ;  /* 0x0000000a00007348 */ /* 0x000fe80003800000 */
[----:B------:R1:W2:Y:S02]  /*20d40*/  SHFL.UP PT, R4, R0, R3, R4 ;  /* 0x0400000300047389 */ /* 0x0002a400000e0004 */
[----:B-1----:R-:W-:-:S04]  /*20d50*/  MOV R3, 0x0 ;  /* 0x0000000000037802 */ /* 0x002fc80000000f00 */
[----:B--2---:R-:W-:Y:S05]  /*20d60*/  RET.REL.NODEC R2 `(_ZN7cutlass13device_kernelIN5flash19enable_sm80_to_sm89INS1_16FlashAttnFwdSm80INS1_25CollectiveMainloopFwdSm80ILi8ELi1ELb0EN4cute5tupleIJNS5_1CILi128EEENS7_ILi64EEENS7_ILi192EEEEEELi192ENS_6half_tEfNS_4arch4Sm80ELb1ELb0ELb1ELb1ELb1ELb1ELb1ELb1EEENS1_21CollectiveEpilogueFwdINS6_IJS8_SA_S9_EEENS6_IJNS7_ILi1EEESI_SI_EEESC_SE_Li256ELb1ELb1ELb1ELb0EEENS1_36VarlenDynamicPersistentTileSchedulerILi128ELi64ELi256ELi256ELb1ELb1ELb0ELb1ELb1ELb1EEEEEEEEEvNT_6ParamsE) ;  /* 0xfffdf29002007950 */ /* 0x004fea0003c3ffff */
        .weak           $__internal_25_$__cuda_sm70_votesync_ballot
        .type           $__internal_25_$__cuda_sm70_votesync_ballot,@function
        .size           $__internal_25_$__cuda_sm70_votesync_ballot,(.L_x_6200 - $__internal_25_$__cuda_sm70_votesync_ballot)
$__internal_25_$__cuda_sm70_votesync_ballot:
[----:B------:R-:W-:Y:S01]  /*20d70*/  ISETP.NE.U32.AND P0, PT, R0, 0x1, PT ;  /* 0x000000010000780c */ /* 0x000fe20003f05070 */
[----:B------:R-:W-:-:S04]  /*20d80*/  IMAD.MOV.U32 R3, RZ, RZ, -0x1 ;  /* 0xffffffffff037424 */ /* 0x000fc800078e00ff */
[----:B------:R-:W-:Y:S08]  /*20d90*/  WARPSYNC R3 ;  /* 0x0000000300007348 */ /* 0x000ff00003800000 */
[----:B------:R-:W-:-:S04]  /*20da0*/  VOTE.ANY R0, PT, !P0 ;  /* 0x0000000000007806 */ /* 0x000fc800040e0100 */
[----:B------:R-:W-:Y:S01]  /*20db0*/  LOP3.LUT R0, R0, R3, RZ, 0xc0, !PT ;  /* 0x0000000300007212 */ /* 0x000fe200078ec0ff */
[----:B------:R-:W-:-:S04]  /*20dc0*/  IMAD.MOV.U32 R3, RZ, RZ, 0x0 ;  /* 0x00000000ff037424 */ /* 0x000fc800078e00ff */
[----:B------:R-:W-:Y:S05]  /*20dd0*/  RET.REL.NODEC R2 `(_ZN7cutlass13device_kernelIN5flash19enable_sm80_to_sm89INS1_16FlashAttnFwdSm80INS1_25CollectiveMainloopFwdSm80ILi8ELi1ELb0EN4cute5tupleIJNS5_1CILi128EEENS7_ILi64EEENS7_ILi192EEEEEELi192ENS_6half_tEfNS_4arch4Sm80ELb1ELb0ELb1ELb1ELb1ELb1ELb1ELb1EEENS1_21CollectiveEpilogueFwdINS6_IJS8_SA_S9_EEENS6_IJNS7_ILi1EEESI_SI_EEESC_SE_Li256ELb1ELb1ELb1ELb0EEENS1_36VarlenDynamicPersistentTileSchedulerILi128ELi64ELi256ELi256ELb1ELb1ELb0ELb1ELb1ELb1EEEEEEEEEvNT_6ParamsE) ;  /* 0xfffdf22002007950 */ /* 0x000fea0003c3ffff */
.L_x_1506:
        /* <DEDUP_REMOVED lines=10> */
.L_x_6200:


//--------------------- .text._ZN7cutlass13device_kernelIN5flash19enable_sm80_to_sm89INS1_16FlashAttnFwdSm80INS1_25CollectiveMainloopFwdSm80ILi8ELi2ELb0EN4cute5tupleIJNS5_1CILi128EEENS7_ILi64EEENS7_ILi192EEEEEELi192ENS_6half_tEfNS_4arch4Sm80ELb0ELb0ELb1ELb0ELb1ELb0ELb1ELb1EEENS1_21CollectiveEpilogueFwdINS6_IJS8_SA_S9_EEENS6_IJNS7_ILi1EEESI_SI_EEESC_SE_Li256ELb0ELb1ELb1ELb0EEENS1_19SingleTileSchedulerILb0ELb1ELb1ELi128EEEEEEEEEvNT_6ParamsE --------------------------
	.section	.text._ZN7cutlass13device_kernelIN5flash19enable_sm80_to_sm89INS1_16FlashAttnFwdSm80INS1_25CollectiveMainloopFwdSm80ILi8ELi2ELb0EN4cute5tupleIJNS5_1CILi128EEENS7_ILi64EEENS7_ILi192EEEEEELi192ENS_6half_tEfNS_4arch4Sm80ELb0ELb0ELb1ELb0ELb1ELb0ELb1ELb1EEENS1_21CollectiveEpilogueFwdINS6_IJS8_SA_S9_EEENS6_IJNS7_ILi1EEESI_SI_EEESC_SE_Li256ELb0ELb1ELb1ELb0EEENS1_19SingleTileSchedulerILb0ELb1ELb1ELi128EEEEEEEEEvNT_6ParamsE,"ax",@progbits
	.sectioninfo	@"SHI_REGISTERS=242"
	.align	128
.text._ZN7cutlass13device_kernelIN5flash19enable_sm80_to_sm89INS1_16FlashAttnFwdSm80INS1_25CollectiveMainloopFwdSm80ILi8ELi2ELb0EN4cute5tupleIJNS5_1CILi128EEENS7_ILi64EEENS7_ILi192EEEEEELi192ENS_6half_tEfNS_4arch4Sm80ELb0ELb0ELb1ELb0ELb1ELb0ELb1ELb1EEENS1_21CollectiveEpilogueFwdINS6_IJS8_SA_S9_EEENS6_IJNS7_ILi1EEESI_SI_EEESC_SE_Li256ELb0ELb1ELb1ELb0EEENS1_19SingleTileSchedulerILb0ELb1ELb1ELi128EEEEEEEEEvNT_6ParamsE:
        .type           _ZN7cutlass13device_kernelIN5flash19enable_sm80_to_sm89INS1_16FlashAttnFwdSm80INS1_25CollectiveMainloopFwdSm80ILi8ELi2ELb0EN4cute5tupleIJNS5_1CILi128EEENS7_ILi64EEENS7_ILi192EEEEEELi192ENS_6half_tEfNS_4arch4Sm80ELb0ELb0ELb1ELb0ELb1ELb0ELb1ELb1EEENS1_21CollectiveEpilogueFwdINS6_IJS8_SA_S9_EEENS6_IJNS7_ILi1EEESI_SI_EEESC_SE_Li256ELb0ELb1ELb1ELb0EEENS1_19SingleTileSchedulerILb0ELb1ELb1ELi128EEEEEEEEEvNT_6ParamsE,@function
        .size           _ZN7cutlass13device_kernelIN5flash19enable_sm80_to_sm89INS1_16FlashAttnFwdSm80INS1_25CollectiveMainloopFwdSm80ILi8ELi2ELb0EN4cute5tupleIJNS5_1CILi128EEENS7_ILi64EEENS7_ILi192EEEEEELi192ENS_6half_tEfNS_4arch4Sm80ELb0ELb0ELb1ELb0ELb1ELb0ELb1ELb1EEENS1_21CollectiveEpilogueFwdINS6_IJS8_SA_S9_EEENS6_IJNS7_ILi1EEESI_SI_EEESC_SE_Li256ELb0ELb1ELb1ELb0EEENS1_19SingleTileSchedulerILb0ELb1ELb1ELi128EEEEEEEEEvNT_6ParamsE,(.L_x_6205 - _ZN7cutlass13device_kernelIN5flash19enable_sm80_to_sm89INS1_16FlashAttnFwdSm80INS1_25CollectiveMainloopFwdSm80ILi8ELi2ELb0EN4cute5tupleIJNS5_1CILi128EEENS7_ILi64EEENS7_ILi192EEEEEELi192ENS_6half_tEfNS_4arch4Sm80ELb0ELb0ELb1ELb0ELb1ELb0ELb1ELb1EEENS1_21CollectiveEpilogueFwdINS6_IJS8_SA_S9_EEENS6_IJNS7_ILi1EEESI_SI_EEESC_SE_Li256ELb0ELb1ELb1ELb0EEENS1_19SingleTileSchedulerILb0ELb1ELb1ELi128EEEEEEEEEvNT_6ParamsE)
        .other          _ZN7cutlass13device_kernelIN5flash19enable_sm80_to_sm89INS1_16FlashAttnFwdSm80INS1_25CollectiveMainloopFwdSm80ILi8ELi2ELb0EN4cute5tupleIJNS5_1CILi128EEENS7_ILi64EEENS7_ILi192EEEEEELi192ENS_6half_tEfNS_4arch4Sm80ELb0ELb0ELb1ELb0ELb1ELb0ELb1ELb1EEENS1_21CollectiveEpilogueFwdINS6_IJS8_SA_S9_EEENS6_IJNS7_ILi1EEESI_SI_EEESC_SE_Li256ELb0ELb1ELb1ELb0EEENS1_19SingleTileSchedulerILb0ELb1ELb1ELi128EEEEEEEEEvNT_6ParamsE,@"STO_CUDA_ENTRY STV_DEFAULT"
_ZN7cutlass13device_kernelIN5flash19enable_sm80_to_sm89INS1_16FlashAttnFwdSm80INS1_25CollectiveMainloopFwdSm80ILi8ELi2ELb0EN4cute5tupleIJNS5_1CILi128EEENS7_ILi64EEENS7_ILi192EEEEEELi192ENS_6half_tEfNS_4arch4Sm80ELb0ELb0ELb1ELb0ELb1ELb0ELb1ELb1EEENS1_21CollectiveEpilogueFwdINS6_IJS8_SA_S9_EEENS6_IJNS7_ILi1EEESI_SI_EEESC_SE_Li256ELb0ELb1ELb1ELb0EEENS1_19SingleTileSchedulerILb0ELb1ELb1ELi128EEEEEEEEEvNT_6ParamsE:
[----:B------:R-:W-:Y:S02]  /*0000*/  MOV R1, c[0x0][0x28] ;  /* 0x00000a0000017a02 */ /* 0x000fe40000000f00 */
[----:B------:R-:W1:Y:S04]  /*0010*/  S2R R6, SR_TID.X ;  /* 0x0000000000067919 */ /* 0x000e680000002100 */
[----:B------:R-:W2:Y:S04]  /*0020*/  S2R R3, SR_CTAID.Y ;  /* 0x0000000000037919 */ /* 0x000ea80000002600 */
[----:B------:R-:W3:Y:S01]  /*0030*/  S2R R0, SR_CTAID.Z ;  /* 0x0000000000007919 */ /* 0x000ee20000002700 */
[----:B-1----:R-:W-:-:S06]  /*0040*/  SHF.R.U32.HI R2, RZ, 0x5, R6 ;  /* 0x00000005ff027819 */ /* 0x002fcc0000011606 */
[----:B------:R-:W1:Y:S02]  /*0050*/  SHFL.IDX PT, R2, R2, RZ, 0x1f ;  /* 0x00001fff02027589 */ /* 0x000e6400000e0000 */
[----:B-1----:R-:W-:-:S13]  /*0060*/  ISETP.NE.AND P0, PT, R2, RZ, PT ;  /* 0x000000ff0200720c */ /* 0x002fda0003f05270 */
[----:B------:R-:W-:Y:S05]  /*0070*/  @!P0 BRA `(.L_x_1507) ;  /* 0x0000007000008947 */ /* 0x000fea0003800000 */
[----:B--23--:R-:W-:Y:S01]  /*0080*/  IMAD.MOV.U32 R2, RZ, RZ, c[0x0][0x550] ;  /* 0x00015400ff027624 */ /* 0x00cfe200078e00ff */
[----:B------:R-:W-:-:S04]  /*0090*/  MOV R204, R3 ;  /* 0x0000000300cc7202 */ /* 0x000fc80000000f00 */
[----:B------:R-:W-:-:S13]  /*00a0*/  ISETP.NE.AND P0, PT, R2, 0x1, PT ;  /* 0x000000010200780c */ /* 0x000fda0003f05270 */
[----:B------:R-:W-:Y:S05]  /*00b0*/  @!P0 BRA `(.L_x_1508) ;  /* 0x0000008000008947 */ /* 0x000fea0003800000 */
[----:B------:R-:W-:-:S05]  /*00c0*/  IMAD.HI.U32 R204, R3, c[0x0][0x554], RZ ;  /* 0x0001550003cc7a27 */ /* 0x000fca00078e00ff */
[----:B------:R-:W-:Y:S01]  /*00d0*/  SHF.R.U32.HI R204, RZ, c[0x0][0x558], R204 ;  /* 0x00015600ffcc7a19 */ /* 0x000fe200000116cc */
[----:B------:R-:W-:Y:S05]  /*00e0*/  BRA `(.L_x_1508) ;  /* 0x0000005000007947 */ /* 0x000fea0003800000 */
.L_x_1507:
[----:B--23--:R-:W-:Y:S01]  /*00f0*/  IMAD.MOV.U32 R2, RZ, RZ, c[0x0][0x550] ;  /* 0x00015400ff027624 */ /* 0x00cfe200078e00ff */
[----:B------:R-:W-:-:S04]  /*0100*/  MOV R204, R3 ;  /* 0x0000000300cc7202 */ /* 0x000fc80000000f00 */
[----:B------:R-:W-:-:S13]  /*0110*/  ISETP.NE.AND P0, PT, R2, 0x1, PT ;  /* 0x000000010200780c */ /* 0x000fda0003f05270 */
[----:B------:R-:W-:-:S05]  /*0120*/  @P0 IMAD.HI.U32 R2, R3, c[0x0][0x554], RZ ;  /* 0x0001550003020a27 */ /* 0x000fca00078e00ff */
[----:B------:R-:W-:Y:S02]  /*0130*/  @P0 SHF.R.U32.HI R204, RZ, c[0x0][0x558], R2 ;  /* 0x00015600ffcc0a19 */ /* 0x000fe40000011602 */
.L_x_1508:
[----:B------:R-:W-:Y:S02]  /*0140*/  ISETP.GE.AND P0, PT, R0, RZ, PT ;  /* 0x000000ff0000720c */ /* 0x000fe40003f06270 */
[----:B------:R-:W-:-:S05]  /*0150*/  IADD3 R2, -R204, RZ, RZ ;  /* 0x000000ffcc027210 */ /* 0x000fca0007ffe1ff */
[----:B------:R-:W-:-:S06]  /*0160*/  IMAD R5, R2, c[0x0][0x550], R3 ;  /* 0x0001540002057a24 */ /* 0x000fcc00078e0203 */
[----:B------:R-:W-:Y:S05]  /*0170*/  @!P0 EXIT ;  /* 0x000000000000894d */ /* 0x000fea0003800000 */
[----:B------:R-:W-:Y:S01]  /*0180*/  ISETP.NE.U32.AND P0, PT, RZ, c[0x0][0x370], PT ;  /* 0x0000dc00ff007a0c */ /* 0x000fe20003f05070 */
[----:B------:R-:W-:Y:S01]  /*0190*/  IMAD.MOV.U32 R203, RZ, RZ, RZ ;  /* 0x000000ffffcb7224 */ /* 0x000fe200078e00ff */
[----:B------:R-:W-:Y:S02]  /*01a0*/  ULDC.64 UR6, c[0x0][0x118] ;  /* 0x0000460000067ab9 */ /* 0x000fe40000000a00 */
[----:B------:R-:W-:-:S13]  /*01b0*/  ISETP.NE.AND.EX P0, PT, RZ, c[0x0][0x374], PT, P0 ;  /* 0x0000dd00ff007a0c */ /* 0x000fda0003f05300 */
[----:B------:R-:W-:-:S04]  /*01c0*/  @P0 IMAD.MOV.U32 R3, RZ, RZ, 0x4 ;  /* 0x00000004ff030424 */ /* 0x000fc800078e00ff */
[----:B------:R-:W-:-:S04]  /*01d0*/  @P0 IMAD.WIDE R8, R0, R3, c[0x0][0x370] ;  /* 0x0000dc0000080625 */ /* 0x000fc800078e0203 */
[----:B------:R-:W-:Y:S01]  /*01e0*/  IMAD.MOV.U32 R3, RZ, RZ, c[0x0][0x2ac] ;  /* 0x0000ab00ff037624 */ /* 0x000fe200078e00ff */
[----:B------:R1:W5:Y:S01]  /*01f0*/  @P0 LDG.E R203, [R8.64] ;  /* 0x0000000608cb0981 */ /* 0x000362000c1e1900 */
[----:B------:R-:W-:Y:S02]  /*0200*/  IMAD.MOV.U32 R7, RZ, RZ, RZ ;  /* 0x000000ffff077224 */ /* 0x000fe400078e00ff */
[----:B------:R-:W-:-:S05]  /*0210*/  IMAD R3, R3, c[0x0][0x1d0], RZ ;  /* 0x0000740003037a24 */ /* 0x000fca00078e02ff */
[C---:B------:R-:W-:Y:S02]  /*0220*/  ISETP.GE.AND P0, PT, R3.reuse, 0x1, PT ;  /* 0x000000010300780c */ /* 0x040fe40003f06270 */
[----:B------:R-:W-:-:S04]  /*0230*/  IADD3 R2, R3, 0x3f, RZ ;  /* 0x0000003f03027810 */ /* 0x000fc80007ffe0ff */
[----:B------:R-:W-:-:S04]  /*0240*/  SHF.R.S32.HI R147, RZ, 0x1f, R2 ;  /* 0x0000001fff937819 */ /* 0x000fc80000011402 */
[----:B------:R-:W-:-:S04]  /*0250*/  LEA.HI R147, R147, R2, RZ, 0x6 ;  /* 0x0000000293937211 */ /* 0x000fc800078f30ff */
[----:B------:R-:W-:Y:S01]  /*0260*/  SHF.R.S32.HI R147, RZ, 0x6, R147 ;  /* 0x00000006ff937819 */ /* 0x000fe20000011493 */
[----:B------:R-:W-:Y:S05]  /*0270*/  @!P0 BRA `(.L_x_1509) ;  /* 0x000001c000008947 */ /* 0x000fea0003800000 */
[----:B-1----:R-:W-:-:S04]  /*0280*/  SHF.R.U32.HI R8, RZ, 0x10, R5 ;  /* 0x00000010ff087819 */ /* 0x002fc80000011605 */
[----:B------:R-:W-:-:S04]  /*0290*/  ISETP.NE.AND P0, PT, R8, RZ, PT ;  /* 0x000000ff0800720c */ /* 0x000fc80003f05270 */
[----:B------:R-:W-:-:S04]  /*02a0*/  SEL R8, R8, c[0x0][0x338], P0 ;  /* 0x0000ce0008087a07 */ /* 0x000fc80000000000 */
[-C--:B------:R-:W-:Y:S02]  /*02b0*/  IABS R9, R8.reuse ;  /* 0x0000000800097213 */ /* 0x080fe40000000000 */
[----:B------:R-:W-:Y:S02]  /*02c0*/  IADD3 R11, R147, -0x1, R8 ;  /* 0xffffffff930b7810 */ /* 0x000fe40007ffe008 */
[----:B------:R-:W1:Y:S01]  /*02d0*/  I2F.RP R10, R9 ;  /* 0x00000009000a7306 */ /* 0x000e620000209400 */
[----:B------:R-:W-:-:S05]  /*02e0*/  IABS R2, R8 ;  /* 0x0000000800027213 */ /* 0x000fca0000000000 */
[----:B------:R-:W-:Y:S02]  /*02f0*/  IMAD.MOV R2, RZ, RZ, -R2 ;  /* 0x000000ffff027224 */ /* 0x000fe400078e0a02 */
[----:B-1----:R-:W1:Y:S02]  /*0300*/  MUFU.RCP R12, R10 ;  /* 0x0000000a000c7308 */ /* 0x002e640000001000 */
[----:B-1----:R-:W-:-:S06]  /*0310*/  IADD3 R12, R12, 0xffffffe, RZ ;  /* 0x0ffffffe0c0c7810 */ /* 0x002fcc0007ffe0ff */
[----:B------:R-:W1:Y:S02]  /*0320*/  F2I.FTZ.U32.TRUNC.NTZ R13, R12 ;  /* 0x0000000c000d7305 */ /* 0x000e64000021f000 */
[--C-:B-1----:R-:W-:Y:S02]  /*0330*/  IMAD.MOV R4, RZ, RZ, -R13.reuse ;  /* 0x000000ffff047224 */ /* 0x102fe400078e0a0d */
[----:B------:R-:W-:Y:S02]  /*0340*/  IMAD.MOV.U32 R12, RZ, RZ, RZ ;  /* 0x000000ffff0c7224 */ /* 0x000fe400078e00ff */
[----:B------:R-:W-:Y:S01]  /*0350*/  IMAD R7, R4, R9, RZ ;  /* 0x0000000904077224 */ /* 0x000fe200078e02ff */
[----:B------:R-:W-:Y:S02]  /*0360*/  IABS R4, R11 ;  /* 0x0000000b00047213 */ /* 0x000fe40000000000 */
[----:B------:R-:W-:Y:S01]  /*0370*/  LOP3.LUT R11, R11, R8, RZ, 0x3c, !PT ;  /* 0x000000080b0b7212 */ /* 0x000fe200078e3cff */
[----:B------:R-:W-:-:S03]  /*0380*/  IMAD.HI.U32 R7, R13, R7, R12 ;  /* 0x000000070d077227 */ /* 0x000fc600078e000c */
[----:B------:R-:W-:-:S03]  /*0390*/  ISETP.GE.AND P1, PT, R11, RZ, PT ;  /* 0x000000ff0b00720c */ /* 0x000fc60003f26270 */
        /* <DEDUP_REMOVED lines=10> */
.L_x_1509:
[----:B------:R-:W-:Y:S01]  /*0440*/  LOP3.LUT R196, R5, 0xffff, RZ, 0xc0, !PT ;  /* 0x0000ffff05c47812 */ /* 0x000fe200078ec0ff */
[----:B------:R-:W-:Y:S01]  /*0450*/  IMAD.MOV.U32 R5, RZ, RZ, RZ ;  /* 0x000000ffff057224 */ /* 0x000fe200078e00ff */
[----:B------:R-:W-:Y:S01]  /*0460*/  PLOP3.LUT P2, PT, PT, PT, PT, 0x80, 0x0 ;  /* 0x000000000000781c */ /* 0x000fe20003f4f070 */
[----:B------:R-:W-:Y:S01]  /*0470*/  CS2R R96, SRZ ;  /* 0x0000000000607805 */ /* 0x000fe2000001ff00 */
[----:B------:R-:W-:Y:S01]  /*0480*/  CS2R R94, SRZ ;  /* 0x00000000005e7805 */ /* 0x000fe2000001ff00 */
[----:B------:R-:W-:Y:S01]  /*0490*/  IMAD R196, R196, R7, RZ ;  /* 0x00000007c4c47224 */ /* 0x000fe200078e02ff */
[----:B------:R-:W-:Y:S01]  /*04a0*/  CS2R R92, SRZ ;  /* 0x00000000005c7805 */ /* 0x000fe2000001ff00 */
        /* <DEDUP_REMOVED lines=8> */
[----:B------:R-:W-:Y:S01]  /*0530*/  IMAD.MOV.U32 R2, RZ, RZ, RZ ;  /* 0x000000ffff027224 */ /* 0x000fe200078e00ff */
        /* <DEDUP_REMOVED lines=44> */
[----:B------:R-:W-:-:S06]  /*0800*/  @P2 IMAD.WIDE R210, R0, R5, c[0x0][0x340] ;  /* 0x0000d00000d22625 */ /* 0x000fcc00078e0205 */
[----:B------:R2:W5:Y:S01]  /*0810*/  @P2 LDG.E R210, [R210.64] ;  /* 0x00000006d2d22981 */ /* 0x000562000c1e1900 */
[----:B------:R-:W-:Y:S01]  /*0820*/  SHF.R.S32.HI R11, RZ, 0x1f, R6 ;  /* 0x0000001fff0b7819 */ /* 0x000fe20000011406 */
[----:B------:R-:W-:Y:S01]  /*0830*/  IMAD.MOV.U32 R2, RZ, RZ, c[0x0][0x2c4] ;  /* 0x0000b100ff027624 */ /* 0x000fe200078e00ff */
[----:B------:R-:W-:Y:S01]  /*0840*/  SHF.R.S32.HI R7, RZ, 0x1f, R204 ;  /* 0x0000001fff077819 */ /* 0x000fe200000114cc */
[----:B-1----:R-:W1:Y:S01]  /*0850*/  S2R R9, SR_CTAID.X ;  /* 0x0000000000097919 */ /* 0x002e620000002500 */
[-C--:B------:R-:W-:Y:S01]  /*0860*/  LEA.HI R4, R11, R6.reuse, RZ, 0x3 ;  /* 0x000000060b047211 */ /* 0x080fe200078f18ff */
[----:B------:R-:W-:Y:S01]  /*0870*/  IMAD.WIDE.U32 R14, R204, c[0x0][0x1b8], RZ ;  /* 0x00006e00cc0e7a25 */ /* 0x000fe200078e00ff */
[----:B------:R-:W-:Y:S01]  /*0880*/  ISETP.NE.AND P0, PT, R2, 0x1, PT ;  /* 0x000000010200780c */ /* 0x000fe20003f05270 */
[----:B------:R-:W-:Y:S01]  /*0890*/  ULDC UR5, c[0x0][0x2c4] ;  /* 0x0000b10000057ab9 */ /* 0x000fe20000000800 */
[----:B------:R-:W-:Y:S01]  /*08a0*/  LOP3.LUT R5, R4, 0xfffffff8, RZ, 0xc0, !PT ;  /* 0xfffffff804057812 */ /* 0x000fe200078ec0ff */
[----:B------:R-:W-:Y:S01]  /*08b0*/  IMAD R7, R7, c[0x0][0x1b8], RZ ;  /* 0x00006e0007077a24 */ /* 0x000fe200078e02ff */
[----:B------:R-:W-:Y:S01]  /*08c0*/  SHF.R.S32.HI R4, RZ, 0x3, R4 ;  /* 0x00000003ff047819 */ /* 0x000fe20000011404 */
[----:B------:R-:W-:Y:S01]  /*08d0*/  ULDC UR4, c[0x0][0x168] ;  /* 0x00005a0000047ab9 */ /* 0x000fe20000000800 */
[----:B------:R-:W-:Y:S01]  /*08e0*/  LEA.HI R18, R11, R6, RZ, 0x6 ;  /* 0x000000060b127211 */ /* 0x000fe200078f30ff */
[----:B------:R-:W-:Y:S01]  /*08f0*/  IMAD.IADD R8, R6, 0x1, -R5 ;  /* 0x0000000106087824 */ /* 0x000fe200078e0a05 */
[----:B------:R-:W-:Y:S01]  /*0900*/  SHF.R.S32.HI R5, RZ, 0x1f, R0 ;  /* 0x0000001fff057819 */ /* 0x000fe20000011400 */
[----:B------:R-:W-:Y:S01]  /*0910*/  IMAD R7, R204, c[0x0][0x1bc], R7 ;  /* 0x00006f00cc077a24 */ /* 0x000fe200078e0207 */
[----:B------:R-:W-:Y:S01]  /*0920*/  UIMAD UR4, UR5, UR4, URZ ;  /* 0x00000004050472a4 */ /* 0x000fe2000f8e023f */
[----:B------:R-:W-:Y:S01]  /*0930*/  IMAD R202, R8, 0x20, R4 ;  /* 0x0000002008ca7824 */ /* 0x000fe200078e0204 */
[----:B------:R-:W-:Y:S01]  /*0940*/  BSSY B0, `(.L_x_1511) ;  /* 0x0000041000007945 */ /* 0x000fe20003800000 */
[----:B------:R-:W-:-:S02]  /*0950*/  IMAD.IADD R15, R15, 0x1, R7 ;  /* 0x000000010f0f7824 */ /* 0x000fc400078e0207 */
[----:B------:R-:W-:Y:S02]  /*0960*/  IMAD R5, R5, c[0x0][0x1c0], RZ ;  /* 0x0000700005057a24 */ /* 0x000fe400078e02ff */
[----:B------:R-:W-:-:S04]  /*0970*/  IMAD.WIDE.U32 R14, R0, c[0x0][0x1c0], R14 ;  /* 0x00007000000e7a25 */ /* 0x000fc800078e000e */
[C---:B-1----:R-:W-:Y:S01]  /*0980*/  IMAD R13, R9.reuse, 0x80, R202 ;  /* 0x00000080090d7824 */ /* 0x042fe200078e02ca */
[----:B------:R-:W-:Y:S01]  /*0990*/  LEA R9, R9, R4, 0x7 ;  /* 0x0000000409097211 */ /* 0x000fe200078e38ff */
[----:B------:R-:W-:Y:S02]  /*09a0*/  IMAD R5, R0, c[0x0][0x1c4], R5 ;  /* 0x0000710000057a24 */ /* 0x000fe400078e0205 */
[----:B------:R-:W-:Y:S01]  /*09b0*/  @P0 IMAD.HI.U32 R2, R13, c[0x0][0x2c8], RZ ;  /* 0x0000b2000d020a27 */ /* 0x000fe200078e00ff */
[----:B------:R-:W-:-:S03]  /*09c0*/  ISETP.GE.AND P1, PT, R9, UR4, PT ;  /* 0x0000000409007c0c */ /* 0x000fc6000bf26270 */
[----:B------:R-:W-:Y:S01]  /*09d0*/  IMAD.MOV.U32 R10, RZ, RZ, R13 ;  /* 0x000000ffff0a7224 */ /* 0x000fe200078e000d */
[----:B------:R-:W-:Y:S01]  /*09e0*/  @P0 SHF.R.U32.HI R10, RZ, c[0x0][0x2cc], R2 ;  /* 0x0000b300ff0a0a19 */ /* 0x000fe20000011602 */
[----:B------:R-:W-:Y:S02]  /*09f0*/  IMAD.IADD R15, R15, 0x1, R5 ;  /* 0x000000010f0f7824 */ /* 0x000fe400078e0205 */
[----:B------:R-:W-:Y:S01]  /*0a00*/  IMAD.SHL.U32 R16, R4, 0x40, RZ ;  /* 0x0000004004107824 */ /* 0x000fe200078e00ff */
[--C-:B------:R-:W-:Y:S01]  /*0a10*/  SHF.R.S32.HI R7, RZ, 0x1f, R10.reuse ;  /* 0x0000001fff077819 */ /* 0x100fe2000001140a */
[----:B------:R-:W-:Y:S02]  /*0a20*/  IMAD.MOV R2, RZ, RZ, -R10 ;  /* 0x000000ffff027224 */ /* 0x000fe400078e0a0a */
[----:B------:R-:W-:Y:S01]  /*0a30*/  IMAD.WIDE.U32 R14, R10, c[0x0][0x1b0], R14 ;  /* 0x00006c000a0e7a25 */ /* 0x000fe200078e000e */
[----:B------:R-:W-:-:S03]  /*0a40*/  LOP3.LUT R16, R16, 0x1c0, RZ, 0xc0, !PT ;  /* 0x000001c010107812 */ /* 0x000fc600078ec0ff */
[----:B------:R-:W-:Y:S02]  /*0a50*/  IMAD R7, R7, c[0x0][0x1b0], RZ ;  /* 0x00006c0007077a24 */ /* 0x000fe400078e02ff */
[----:B------:R-:W-:Y:S02]  /*0a60*/  IMAD R2, R2, c[0x0][0x2c4], R13 ;  /* 0x0000b10002027a24 */ /* 0x000fe400078e020d */
[----:B------:R-:W-:Y:S01]  /*0a70*/  IMAD R7, R10, c[0x0][0x1b4], R7 ;  /* 0x00006d000a077a24 */ /* 0x000fe200078e0207 */
[----:B------:R-:W-:Y:S01]  /*0a80*/  LEA.HI R10, R11, R6, RZ, 0x4 ;  /* 0x000000060b0a7211 */ /* 0x000fe200078f20ff */
[----:B------:R-:W-:Y:S01]  /*0a90*/  IMAD.SHL.U32 R149, R8, 0x8, RZ ;  /* 0x0000000808957824 */ /* 0x000fe200078e00ff */
[----:B------:R-:W-:Y:S01]  /*0aa0*/  SHF.R.S32.HI R5, RZ, 0x1f, R2 ;  /* 0x0000001fff057819 */ /* 0x000fe20000011402 */
[----:B------:R-:W-:Y:S01]  /*0ab0*/  IMAD.SHL.U32 R18, R18, 0x8, RZ ;  /* 0x0000000812127824 */ /* 0x000fe200078e00ff */
[----:B------:R-:W-:Y:S02]  /*0ac0*/  IADD3 R15, R15, R7, RZ ;  /* 0x000000070f0f7210 */ /* 0x000fe40007ffe0ff */
[----:B------:R-:W-:Y:S01]  /*0ad0*/  LOP3.LUT R201, R16, 0x38, R149, 0xf8, !PT ;  /* 0x0000003810c97812 */ /* 0x000fe200078ef895 */
[----:B------:R-:W-:Y:S01]  /*0ae0*/  IMAD R5, R5, c[0x0][0x1a8], RZ ;  /* 0x00006a0005057a24 */ /* 0x000fe200078e02ff */
[----:B------:R-:W-:Y:S01]  /*0af0*/  ISETP.GE.AND P5, PT, R149, c[0x0][0x198], PT ;  /* 0x0000660095007a0c */ /* 0x000fe20003fa6270 */
[----:B------:R-:W-:-:S04]  /*0b00*/  IMAD.WIDE.U32 R12, R2, c[0x0][0x1a8], R14 ;  /* 0x00006a00020c7a25 */ /* 0x000fc800078e000e */
[----:B------:R-:W-:Y:S01]  /*0b10*/  IMAD R5, R2, c[0x0][0x1ac], R5 ;  /* 0x00006b0002057a24 */ /* 0x000fe200078e0205 */
[----:B------:R-:W-:-:S03]  /*0b20*/  LEA R14, P0, R12, c[0x0][0x160], 0x1 ;  /* 0x000058000c0e7a11 */ /* 0x000fc600078008ff */
[----:B------:R-:W-:Y:S01]  /*0b30*/  IMAD.IADD R5, R13, 0x1, R5 ;  /* 0x000000010d057824 */ /* 0x000fe200078e0205 */
[----:B------:R-:W-:-:S04]  /*0b40*/  IADD3 R13, R149, 0x40, RZ ;  /* 0x00000040950d7810 */ /* 0x000fc80007ffe0ff */
[----:B------:R-:W-:Y:S02]  /*0b50*/  LEA.HI.X R2, R12, c[0x0][0x164], R5, 0x1, P0 ;  /* 0x000059000c027a11 */ /* 0x000fe400000f0c05 */
[----:B------:R-:W-:Y:S02]  /*0b60*/  LOP3.LUT R5, R10, 0xfffffff0, RZ, 0xc0, !PT ;  /* 0xfffffff00a057812 */ /* 0x000fe400078ec0ff */
[----:B------:R-:W-:Y:S01]  /*0b70*/  SHF.R.U32.HI R12, RZ, 0x3, R16 ;  /* 0x00000003ff0c7819 */ /* 0x000fe20000011610 */
[----:B------:R2:W1:Y:S01]  /*0b80*/  SHFL.IDX PT, R17, R2, RZ, 0x181f ;  /* 0x00181fff02117589 */ /* 0x00046200000e0000 */
[----:B------:R-:W-:Y:S01]  /*0b90*/  LOP3.LUT P0, RZ, R8, 0x2, RZ, 0xc0, !PT ;  /* 0x0000000208ff7812 */ /* 0x000fe2000780c0ff */
[----:B------:R-:W-:Y:S01]  /*0ba0*/  IMAD.IADD R20, R6, 0x1, -R5 ;  /* 0x0000000106147824 */ /* 0x000fe200078e0a05 */
[----:B------:R-:W-:Y:S01]  /*0bb0*/  LOP3.LUT R201, R201, R12, RZ, 0x3c, !PT ;  /* 0x0000000cc9c97212 */ /* 0x000fe200078e3cff */
[----:B------:R2:W3:Y:S01]  /*0bc0*/  SHFL.IDX PT, R16, R14, RZ, 0x181f ;  /* 0x00181fff0e107589 */ /* 0x0004e200000e0000 */
[----:B------:R-:W-:-:S02]  /*0bd0*/  IADD3 R12, R149, 0x80, RZ ;  /* 0x00000080950c7810 */ /* 0x000fc40007ffe0ff */
[----:B------:R-:W-:Y:S02]  /*0be0*/  SHF.R.S32.HI R7, RZ, 0x1f, R20 ;  /* 0x0000001fff077819 */ /* 0x000fe40000011414 */
[----:B------:R-:W-:Y:S02]  /*0bf0*/  ISETP.GE.AND P4, PT, R13, c[0x0][0x198], PT ;  /* 0x000066000d007a0c */ /* 0x000fe40003f86270 */
[----:B------:R-:W-:Y:S02]  /*0c00*/  LEA.HI R7, R7, R20, RZ, 0x3 ;  /* 0x0000001407077211 */ /* 0x000fe400078f18ff */
[----:B------:R-:W-:Y:S02]  /*0c10*/  ISETP.GE.AND P3, PT, R12, c[0x0][0x198], PT ;  /* 0x000066000c007a0c */ /* 0x000fe40003f66270 */
[----:B------:R-:W-:Y:S02]  /*0c20*/  LOP3.LUT R5, R7, 0xfffffff8, RZ, 0xc0, !PT ;  /* 0xfffffff807057812 */ /* 0x000fe400078ec0ff */
[----:B------:R-:W-:-:S03]  /*0c30*/  LOP3.LUT R201, R201, 0xfffffe00, R18, 0xf8, !PT ;  /* 0xfffffe00c9c97812 */ /* 0x000fc600078ef812 */
[----:B------:R-:W-:Y:S02]  /*0c40*/  IMAD.IADD R5, R20, 0x1, -R5 ;  /* 0x0000000114057824 */ /* 0x000fe400078e0a05 */
[----:B------:R-:W-:Y:S01]  /*0c50*/  @!P2 IMAD.MOV.U32 R210, RZ, RZ, R0 ;  /* 0x000000ffffd2a224 */ /* 0x000fe200078e0000 */
        /* <DEDUP_REMOVED lines=15> */
.L_x_1512:
[----:B-123--:R-:W-:Y:S05]  /*0d50*/  BSYNC B0 ;  /* 0x0000000000007941 */ /* 0x00efea0003800000 */
.L_x_1511:
        /* <DEDUP_REMOVED lines=20> */
.L_x_1514:
[----:B------:R-:W-:Y:S05]  /*0ea0*/  BSYNC B0 ;  /* 0x0000000000007941 */ /* 0x000fea0003800000 */
.L_x_1513:
[----:B------:R-:W-:Y:S01]  /*0eb0*/  IADD3 R0, R9, 0x40, RZ ;  /* 0x0000004009007810 */ /* 0x000fe20007ffe0ff */
[----:B--2---:R2:W4:Y:S01]  /*0ec0*/  SHFL.IDX PT, R19, R2, 0x2, 0x181f ;  /* 0x00581f0002137f89 */ /* 0x00452200000e0000 */
        /* <DEDUP_REMOVED lines=18> */
.L_x_1516:
[----:B------:R-:W-:Y:S05]  /*0ff0*/  BSYNC B0 ;  /* 0x0000000000007941 */ /* 0x000fea0003800000 */
.L_x_1515:
[----:B------:R-:W-:Y:S01]  /*1000*/  IMAD.MOV.U32 R197, RZ, RZ, c[0x0][0x2b8] ;  /* 0x0000ae00ffc57624 */ /* 0x000fe200078e00ff */
[----:B------:R-:W-:Y:S01]  /*1010*/  IADD3 R0, R147, -0x1, RZ ;  /* 0xffffffff93007810 */ /* 0x000fe20007ffe0ff */
[----:B---3--:R3:W-:Y:S01]  /*1020*/  SHFL.IDX PT, R22, R14, 0x3, 0x181f ;  /* 0x00781f000e167f89 */ /* 0x0087e200000e0000 */
[----:B------:R-:W-:Y:S01]  /*1030*/  IADD3 R9, R9, 0x60, RZ ;  /* 0x0000006009097810 */ /* 0x000fe20007ffe0ff */
[----:B------:R-:W-:Y:S01]  /*1040*/  IMAD.MOV.U32 R199, RZ, RZ, RZ ;  /* 0x000000ffffc77224 */ /* 0x000fe200078e00ff */
[----:B------:R-:W-:Y:S01]  /*1050*/  ISETP.NE.AND P6, PT, R197, 0x1, PT ;  /* 0x00000001c500780c */ /* 0x000fe20003fc5270 */
[----:B------:R1:W2:Y:S01]  /*1060*/  SHFL.IDX PT, R23, R2, 0x3, 0x181f ;  /* 0x00781f0002177f89 */ /* 0x0002a200000e0000 */
[----:B------:R-:W-:Y:S01]  /*1070*/  IMAD R200, R0, 0x40, R202 ;  /* 0x0000004000c87824 */ /* 0x000fe200078e02ca */
[----:B------:R-:W-:Y:S01]  /*1080*/  ISETP.GE.AND P1, PT, R9, UR4, PT ;  /* 0x0000000409007c0c */ /* 0x000fe2000bf26270 */
[----:B------:R-:W-:Y:S01]  /*1090*/  IMAD.SHL.U32 R9, R201, 0x2, RZ ;  /* 0x00000002c9097824 */ /* 0x000fe200078e00ff */
[----:B------:R-:W-:-:S02]  /*10a0*/  SHF.R.S32.HI R134, RZ, 0x1f, R13 ;  /* 0x0000001fff867819 */ /* 0x000fc4000001140d */
[C---:B------:R-:W-:Y:S01]  /*10b0*/  ISETP.GE.AND P2, PT, R200.reuse, R3, PT ;  /* 0x00000003c800720c */ /* 0x040fe20003f46270 */
[----:B-----5:R-:W-:Y:S01]  /*10c0*/  IMAD.IADD R200, R200, 0x1, R203 ;  /* 0x00000001c8c87824 */ /* 0x020fe200078e02cb */
[----:B------:R-:W-:Y:S02]  /*10d0*/  SHF.R.S32.HI R15, RZ, 0x1f, R12 ;  /* 0x0000001fff0f7819 */ /* 0x000fe4000001140c */
[----:B------:R-:W-:Y:S02]  /*10e0*/  LEA.HI R134, R134, R13, RZ, 0x3 ;  /* 0x0000000d86867211 */ /* 0x000fe400078f18ff */
[----:B------:R-:W-:Y:S02]  /*10f0*/  SHF.R.S32.HI R195, RZ, 0x1f, R210 ;  /* 0x0000001fffc37819 */ /* 0x000fe400000114d2 */
[----:B------:R-:W-:Y:S02]  /*1100*/  LOP3.LUT R134, R134, 0xfffffff8, RZ, 0xc0, !PT ;  /* 0xfffffff886867812 */ /* 0x000fe400078ec0ff */
[----:B------:R-:W-:Y:S01]  /*1110*/  ISETP.GT.OR P2, PT, R202, 0x3f, P2 ;  /* 0x0000003fca00780c */ /* 0x000fe20001744670 */
[----:B------:R-:W-:-:S02]  /*1120*/  IMAD R195, R195, c[0x0][0x2b0], RZ ;  /* 0x0000ac00c3c37a24 */ /* 0x000fc400078e02ff */
[----:B-123--:R-:W-:Y:S02]  /*1130*/  IMAD.MOV.U32 R14, RZ, RZ, R200 ;  /* 0x000000ffff0e7224 */ /* 0x00efe400078e00c8 */
[----:B------:R-:W-:Y:S01]  /*1140*/  IMAD R195, R210, c[0x0][0x2b4], R195 ;  /* 0x0000ad00d2c37a24 */ /* 0x000fe200078e02c3 */
[----:B------:R-:W-:Y:S01]  /*1150*/  P2R R2, PR, RZ, 0x40 ;  /* 0x00000040ff027803 */ /* 0x000fe20000000000 */
[----:B------:R-:W-:-:S04]  /*1160*/  @!P1 IMAD.WIDE R24, R149, 0x2, R22 ;  /* 0x0000000295189825 */ /* 0x000fc800078e0216 */
[----:B------:R-:W-:Y:S01]  /*1170*/  @P6 IMAD.HI.U32 R2, R200, c[0x0][0x2bc], RZ ;  /* 0x0000af00c8026a27 */ /* 0x000fe200078e00ff */
[----:B------:R-:W-:Y:S01]  /*1180*/  @!PT LDS RZ, [RZ] ;  /* 0x00000000fffff984 */ /* 0x000fe20000000800 */
[----:B------:R1:W-:Y:S03]  /*1190*/  @!P1 LDGSTS.E.BYPASS.LTC128B.128 [R9+0x1b100], [R24.64], !P5 ;  /* 0x1b10000018099fae */ /* 0x0003e6000e901d46 */
[----:B----4-:R-:W-:Y:S01]  /*11a0*/  @!P1 IMAD.WIDE R18, R134, 0x2, R22 ;  /* 0x0000000286129825 */ /* 0x010fe200078e0216 */
[----:B------:R-:W-:Y:S02]  /*11b0*/  @P6 SHF.R.U32.HI R14, RZ, c[0x0][0x2c0], R2 ;  /* 0x0000b000ff0e6a19 */ /* 0x000fe40000011602 */
[----:B------:R-:W-:Y:S01]  /*11c0*/  LEA.HI R2, R15, R12, RZ, 0x3 ;  /* 0x0000000c0f027211 */ /* 0x000fe200078f18ff */
[----:B------:R-:W-:Y:S01]  /*11d0*/  IMAD.WIDE.U32 R210, R210, c[0x0][0x2b0], RZ ;  /* 0x0000ac00d2d27a25 */ /* 0x000fe200078e00ff */
[----:B------:R2:W-:Y:S02]  /*11e0*/  @!P1 LDGSTS.E.BYPASS.LTC128B.128 [R9+0x1f100], [R18.64], !P4 ;  /* 0x1f10000012099fae */ /* 0x0005e4000e101d46 */
[----:B------:R-:W-:Y:S01]  /*11f0*/  LOP3.LUT R2, R2, 0xfffffff8, RZ, 0xc0, !PT ;  /* 0xfffffff802027812 */ /* 0x000fe200078ec0ff */
[----:B------:R-:W-:Y:S01]  /*1200*/  IMAD.IADD R195, R211, 0x1, R195 ;  /* 0x00000001d3c37824 */ /* 0x000fe200078e02c3 */
[----:B------:R-:W-:-:S03]  /*1210*/  @!P2 IADD3 R16, P5, R14, R210, RZ ;  /* 0x000000d20e10a210 */ /* 0x000fc60007fbe0ff */
[----:B------:R-:W-:Y:S01]  /*1220*/  @!P1 IMAD.WIDE R22, R2, 0x2, R22 ;  /* 0x0000000202169825 */ /* 0x000fe200078e0216 */
[----:B------:R-:W-:Y:S02]  /*1230*/  @!P2 LEA.HI.X.SX32 R15, R14, R195, 0x1, P5 ;  /* 0x000000c30e0fa211 */ /* 0x000fe400028f0eff */
[C---:B------:R-:W-:Y:S02]  /*1240*/  @!P2 LEA R20, P4, R16.reuse, c[0x0][0x2a0], 0x2 ;  /* 0x0000a8001014aa11 */ /* 0x040fe400078810ff */
[----:B------:R3:W-:Y:S02]  /*1250*/  @!P1 LDGSTS.E.BYPASS.LTC128B.128 [R9+0x23100], [R22.64], !P3 ;  /* 0x2310000016099fae */ /* 0x0007e4000d901d46 */
[----:B------:R-:W-:Y:S02]  /*1260*/  @!P2 LEA.HI.X R21, R16, c[0x0][0x2a4], R15, 0x2, P4 ;  /* 0x0000a9001015aa11 */ /* 0x000fe400020f140f */
[----:B------:R-:W0:Y:S04]  /*1270*/  LDGDEPBAR ;  /* 0x00000000000079af */ /* 0x000e280000000000 */
[----:B------:R-:W-:Y:S06]  /*1280*/  BAR.SYNC.DEFER_BLOCKING 0x0 ;  /* 0x0000000000007b1d */ /* 0x000fec0000010000 */
[----:B------:R4:W3:Y:S01]  /*1290*/  @!P2 LDG.E R199, [R20.64] ;  /* 0x0000000614c7a981 */ /* 0x0008e2000c1e1900 */
[----:B------:R-:W-:Y:S01]  /*12a0*/  IMAD.MOV R15, RZ, RZ, -R14 ;  /* 0x000000ffff0f7224 */ /* 0x000fe200078e0a0e */
[----:B------:R-:W-:Y:S01]  /*12b0*/  SHF.R.S32.HI R193, RZ, 0x1f, R204 ;  /* 0x0000001fffc17819 */ /* 0x000fe200000114cc */
[----:B------:R-:W-:Y:S01]  /*12c0*/  IMAD.WIDE.U32 R208, R204, c[0x0][0x1e8], RZ ;  /* 0x00007a00ccd07a25 */ /* 0x000fe200078e00ff */
[----:B------:R-:W-:-:S02]  /*12d0*/  ISETP.GE.AND P5, PT, R149, c[0x0][0x1d4], PT ;  /* 0x0000750095007a0c */ /* 0x000fc40003fa6270 */
[----:B------:R-:W-:Y:S01]  /*12e0*/  ISETP.GE.AND P4, PT, R13, c[0x0][0x1d4], PT ;  /* 0x000075000d007a0c */ /* 0x000fe20003f86270 */
[----:B------:R-:W-:Y:S01]  /*12f0*/  IMAD R200, R15, c[0x0][0x2b8], R200 ;  /* 0x0000ae000fc87a24 */ /* 0x000fe200078e02c8 */
[----:B------:R-:W-:Y:S01]  /*1300*/  ISETP.GE.AND P6, PT, R12, c[0x0][0x1d4], PT ;  /* 0x000075000c007a0c */ /* 0x000fe20003fc6270 */
[----:B------:R-:W-:Y:S01]  /*1310*/  IMAD.WIDE.U32 R206, R204, c[0x0][0x210], RZ ;  /* 0x00008400ccce7a25 */ /* 0x000fe200078e00ff */
[----:B------:R-:W-:Y:S02]  /*1320*/  ISETP.GE.AND P3, PT, R149, c[0x0][0x1d4], PT ;  /* 0x0000750095007a0c */ /* 0x000fe40003f66270 */
[----:B------:R-:W-:Y:S01]  /*1330*/  SHF.R.S32.HI R17, RZ, 0x1f, R200 ;  /* 0x0000001fff117819 */ /* 0x000fe200000114c8 */
[C---:B------:R-:W-:Y:S01]  /*1340*/  IMAD.WIDE.U32 R14, R200.reuse, c[0x0][0x1e0], RZ ;  /* 0x00007800c80e7a25 */ /* 0x040fe200078e00ff */
[----:B------:R-:W-:Y:S02]  /*1350*/  SHF.R.S32.HI R144, RZ, 0x1f, R149 ;  /* 0x0000001fff907819 */ /* 0x000fe40000011495 */
[----:B------:R-:W-:Y:S01]  /*1360*/  SEL R146, RZ, 0x10, P6 ;  /* 0x00000010ff927807 */ /* 0x000fe20003000000 */
[----:B--2---:R-:W-:Y:S01]  /*1370*/  IMAD R19, R17, c[0x0][0x1e0], RZ ;  /* 0x0000780011137a24 */ /* 0x004fe200078e02ff */
[----:B------:R-:W-:Y:S01]  /*1380*/  IADD3 R198, R9, 0x100, RZ ;  /* 0x0000010009c67810 */ /* 0x000fe20007ffe0ff */
[----:B------:R-:W-:Y:S01]  /*1390*/  IMAD R17, R17, c[0x0][0x208], RZ ;  /* 0x0000820011117a24 */ /* 0x000fe200078e02ff */
[----:B------:R-:W-:Y:S01]  /*13a0*/  SHF.R.S32.HI R145, RZ, 0x1f, R134 ;  /* 0x0000001fff917819 */ /* 0x000fe20000011486 */
[C---:B------:R-:W-:Y:S01]  /*13b0*/  IMAD R18, R200.reuse, c[0x0][0x1e4], R19 ;  /* 0x00007900c8127a24 */ /* 0x040fe200078e0213 */
[----:B------:R-:W-:Y:S01]  /*13c0*/  SHF.R.S32.HI R133, RZ, 0x1f, R2 ;  /* 0x0000001fff857819 */ /* 0x000fe20000011402 */
[----:B------:R-:W-:-:S02]  /*13d0*/  IMAD R26, R200, c[0x0][0x20c], R17 ;  /* 0x00008300c81a7a24 */ /* 0x000fc400078e0211 */
[----:B------:R-:W-:Y:S02]  /*13e0*/  IMAD.IADD R19, R15, 0x1, R18 ;  /* 0x000000010f137824 */ /* 0x000fe400078e0212 */
[----:B------:R-:W-:Y:S02]  /*13f0*/  IMAD R15, R193, c[0x0][0x1e8], RZ ;  /* 0x00007a00c10f7a24 */ /* 0x000fe400078e02ff */
[----:B------:R-:W-:Y:S02]  /*1400*/  IMAD.MOV.U32 R18, RZ, RZ, R14 ;  /* 0x000000ffff127224 */ /* 0x000fe400078e000e */
[----:B------:R-:W-:Y:S02]  /*1410*/  IMAD R15, R204, c[0x0][0x1ec], R15 ;  /* 0x00007b00cc0f7a24 */ /* 0x000fe400078e020f */
[----:B----4-:R-:W-:-:S04]  /*1420*/  IMAD.WIDE.U32 R20, R200, c[0x0][0x208], RZ ;  /* 0x00008200c8147a25 */ /* 0x010fc800078e00ff */
[----:B------:R-:W-:Y:S02]  /*1430*/  IMAD.IADD R194, R209, 0x1, R15 ;  /* 0x00000001d1c27824 */ /* 0x000fe400078e020f */
[----:B------:R-:W-:Y:S02]  /*1440*/  IMAD.IADD R27, R21, 0x1, R26 ;  /* 0x00000001151b7824 */ /* 0x000fe400078e021a */
[----:B------:R-:W-:Y:S02]  /*1450*/  IMAD.MOV.U32 R26, RZ, RZ, R20 ;  /* 0x000000ffff1a7224 */ /* 0x000fe400078e0014 */
[----:B------:R-:W-:Y:S02]  /*1460*/  IMAD R193, R193, c[0x0][0x210], RZ ;  /* 0x00008400c1c17a24 */ /* 0x000fe400078e02ff */
[----:B------:R-:W-:Y:S02]  /*1470*/  IMAD R3, R0, -0x40, R3 ;  /* 0xffffffc000037824 */ /* 0x000fe400078e0203 */
[----:B------:R-:W-:-:S02]  /*1480*/  IMAD R193, R204, c[0x0][0x214], R193 ;  /* 0x00008500ccc17a24 */ /* 0x000fc400078e02c1 */
[----:B------:R-:W-:-:S04]  /*1490*/  IMAD.WIDE R212, R149, 0x2, RZ ;  /* 0x0000000295d47825 */ /* 0x000fc800078e02ff */
[----:B------:R-:W-:Y:S02]  /*14a0*/  IMAD.IADD R193, R207, 0x1, R193 ;  /* 0x00000001cfc17824 */ /* 0x000fe400078e02c1 */
[----:B------:R-:W-:Y:S01]  /*14b0*/  IMAD.MOV.U32 R189, RZ, RZ, 0x10 ;  /* 0x00000010ffbd7424 */ /* 0x000fe200078e00ff */
[----:B---3--:R-:W-:Y:S01]  /*14c0*/  SHF.R.S32.HI R16, RZ, 0x1f, R199 ;  /* 0x0000001fff107819 */ /* 0x008fe200000114c7 */
[----:B------:R-:W-:-:S04]  /*14d0*/  IMAD.WIDE.U32 R18, R199, c[0x0][0x1f0], R18 ;  /* 0x00007c00c7127a25 */ /* 0x000fc800078e0012 */
[----:B------:R-:W-:Y:S01]  /*14e0*/  IMAD R14, R16, c[0x0][0x1f0], RZ ;  /* 0x00007c00100e7a24 */ /* 0x000fe200078e02ff */
[----:B------:R-:W-:Y:S01]  /*14f0*/  IADD3 R15, P1, R208, R18, RZ ;  /* 0x00000012d00f7210 */ /* 0x000fe20007f3e0ff */
[----:B------:R-:W-:Y:S02]  /*1500*/  IMAD R16, R16, c[0x0][0x218], RZ ;  /* 0x0000860010107a24 */ /* 0x000fe400078e02ff */
[C---:B------:R-:W-:Y:S02]  /*1510*/  IMAD R17, R199.reuse, c[0x0][0x1f4], R14 ;  /* 0x00007d00c7117a24 */ /* 0x040fe400078e020e */
[----:B------:R-:W-:-:S03]  /*1520*/  IMAD.WIDE.U32 R26, R199, c[0x0][0x218], R26 ;  /* 0x00008600c71a7a25 */ /* 0x000fc600078e001a */
[----:B------:R-:W-:Y:S01]  /*1530*/  IADD3.X R18, R194, R19, R17, P1, !PT ;  /* 0x00000013c2127210 */ /* 0x000fe20000ffe411 */
[----:B------:R-:W-:Y:S01]  /*1540*/  IMAD R16, R199, c[0x0][0x21c], R16 ;  /* 0x00008700c7107a24 */ /* 0x000fe200078e0210 */
[----:B-1----:R-:W-:Y:S01]  /*1550*/  LEA R24, P1, R15, c[0x0][0x1c8], 0x1 ;  /* 0x000072000f187a11 */ /* 0x002fe200078208ff */
[----:B------:R-:W-:-:S03]  /*1560*/  IMAD.IADD R14, R3, 0x1, -R4 ;  /* 0x00000001030e7824 */ /* 0x000fc600078e0a04 */
[----:B------:R-:W-:Y:S01]  /*1570*/  LEA.HI.X R18, R15, c[0x0][0x1cc], R18, 0x1, P1 ;  /* 0x000073000f127a11 */ /* 0x000fe200008f0c12 */
[----:B------:R-:W-:Y:S01]  /*1580*/  SHFL.IDX PT, R22, R24, RZ, 0x181f ;  /* 0x00181fff18167589 */ /* 0x000fe200000e0000 */
[----:B------:R-:W-:Y:S02]  /*1590*/  IADD3 R15, P1, R206, R26, RZ ;  /* 0x0000001ace0f7210 */ /* 0x000fe40007f3e0ff */
[C---:B------:R-:W-:Y:S01]  /*15a0*/  ISETP.GE.AND P2, PT, R14.reuse, 0x1, PT ;  /* 0x000000010e00780c */ /* 0x040fe20003f46270 */
[----:B------:R-:W1:Y:S01]  /*15b0*/  SHFL.IDX PT, R23, R18, RZ, 0x181f ;  /* 0x00181fff12177589 */ /* 0x000e6200000e0000 */
[----:B------:R-:W-:Y:S02]  /*15c0*/  IADD3.X R26, R193, R27, R16, P1, !PT ;  /* 0x0000001bc11a7210 */ /* 0x000fe40000ffe410 */
[C---:B------:R-:W-:Y:S01]  /*15d0*/  LEA R16, P1, R15.reuse, c[0x0][0x1f8], 0x1 ;  /* 0x00007e000f107a11 */ /* 0x040fe200078208ff */
[----:B------:R-:W-:Y:S03]  /*15e0*/  SHFL.IDX PT, R20, R24, 0x1, 0x181f ;  /* 0x00381f0018147f89 */ /* 0x000fe600000e0000 */
[----:B------:R-:W-:Y:S01]  /*15f0*/  LEA.HI.X R15, R15, c[0x0][0x1fc], R26, 0x1, P1 ;  /* 0x00007f000f0f7a11 */ /* 0x000fe200008f0c1a */
[----:B------:R-:W2:Y:S01]  /*1600*/  SHFL.IDX PT, R21, R18, 0x1, 0x181f ;  /* 0x00381f0012157f89 */ /* 0x000ea200000e0000 */
[----:B------:R-:W-:-:S03]  /*1610*/  ISETP.GT.AND P1, PT, R14, 0x20, PT ;  /* 0x000000200e00780c */ /* 0x000fc60003f24270 */
[----:B------:R-:W3:Y:S04]  /*1620*/  SHFL.IDX PT, R17, R16, RZ, 0x181f ;  /* 0x00181fff10117589 */ /* 0x000ee800000e0000 */
[----:B------:R-:W4:Y:S04]  /*1630*/  SHFL.IDX PT, R19, R15, RZ, 0x181f ;  /* 0x00181fff0f137589 */ /* 0x000f2800000e0000 */
[----:B------:R-:W-:Y:S01]  /*1640*/  SHFL.IDX PT, R15, R15, 0x1, 0x181f ;  /* 0x00381f000f0f7f89 */ /* 0x000fe200000e0000 */
[----:B-1----:R-:W-:-:S04]  /*1650*/  @P2 IMAD.WIDE R34, R149, 0x2, R22 ;  /* 0x0000000295222825 */ /* 0x002fc800078e0216 */
[--C-:B------:R-:W-:Y:S01]  /*1660*/  @P2 IMAD.WIDE R32, R134, 0x2, R22.reuse ;  /* 0x0000000286202825 */ /* 0x100fe200078e0216 */
[----:B------:R1:W-:Y:S03]  /*1670*/  @P2 LDGSTS.E.BYPASS.LTC128B.128 [R9+0xc100], [R34.64], !P5 ;  /* 0x0c10000022092fae */ /* 0x0003e6000e901d46 */
[----:B------:R-:W-:Y:S01]  /*1680*/  @P2 IMAD.WIDE R26, R2, 0x2, R22 ;  /* 0x00000002021a2825 */ /* 0x000fe200078e0216 */
[----:B------:R1:W-:Y:S03]  /*1690*/  @P2 LDGSTS.E.BYPASS.LTC128B.128 [R9+0xe100], [R32.64], !P4 ;  /* 0x0e10000020092fae */ /* 0x0003e6000e101d46 */
[----:B--2---:R-:W-:Y:S01]  /*16a0*/  @P1 IMAD.WIDE R24, R149, 0x2, R20 ;  /* 0x0000000295181825 */ /* 0x004fe200078e0214 */
[----:B------:R2:W-:Y:S01]  /*16b0*/  @P2 LDGSTS.E.BYPASS.LTC128B.128 [R9+0x10100], [R26.64], !P6 ;  /* 0x101000001a092fae */ /* 0x0005e2000f101d46 */
[----:B---3--:R-:W-:-:S02]  /*16c0*/  IADD3 R30, P2, R17, R212, RZ ;  /* 0x000000d4111e7210 */ /* 0x008fc40007f5e0ff */
[--C-:B------:R-:W-:Y:S01]  /*16d0*/  @P1 IMAD.WIDE R22, R134, 0x2, R20.reuse ;  /* 0x0000000286161825 */ /* 0x100fe200078e0214 */
[----:B------:R3:W-:Y:S03]  /*16e0*/  @P1 LDGSTS.E.BYPASS.LTC128B.128 [R9+0xd100], [R24.64], !P5 ;  /* 0x0d10000018091fae */ /* 0x0007e6000e901d46 */
[----:B------:R-:W-:Y:S01]  /*16f0*/  @P1 IMAD.WIDE R28, R2, 0x2, R20 ;  /* 0x00000002021c1825 */ /* 0x000fe200078e0214 */
[----:B------:R2:W-:Y:S03]  /*1700*/  @P1 LDGSTS.E.BYPASS.LTC128B.128 [R9+0xf100], [R22.64], !P4 ;  /* 0x0f10000016091fae */ /* 0x0005e6000e101d46 */
[----:B----4-:R-:W-:Y:S01]  /*1710*/  IMAD.X R31, R19, 0x1, R213, P2 ;  /* 0x00000001131f7824 */ /* 0x010fe200010e06d5 */
[----:B------:R4:W-:Y:S01]  /*1720*/  @P1 LDGSTS.E.BYPASS.LTC128B.128 [R9+0x11100], [R28.64], !P6 ;  /* 0x111000001c091fae */ /* 0x0009e2000f101d46 */
[----:B------:R-:W-:-:S02]  /*1730*/  ISETP.LT.OR P1, PT, R14, 0x1, P3 ;  /* 0x000000010e00780c */ /* 0x000fc40001f21670 */
[----:B------:R-:W-:Y:S01]  /*1740*/  ISETP.GE.AND P3, PT, R13, c[0x0][0x1d4], PT ;  /* 0x000075000d007a0c */ /* 0x000fe20003f66270 */
[----:B------:R-:W4:Y:S04]  /*1750*/  SHFL.IDX PT, R21, R16, 0x1, 0x181f ;  /* 0x00381f0010157f89 */ /* 0x000f2800000e0000 */
[----:B------:R-:W0:Y:S01]  /*1760*/  LDGDEPBAR ;  /* 0x00000000000079af */ /* 0x000e220000000000 */
[----:B-1----:R-:W-:-:S05]  /*1770*/  IMAD.WIDE R32, R134, 0x2, RZ ;  /* 0x0000000286207825 */ /* 0x002fca00078e02ff */
[----:B------:R1:W-:Y:S01]  /*1780*/  LDGSTS.E.BYPASS.LTC128B.128 [R9+0x100], [R30.64], !P1 ;  /* 0x001000001e097fae */ /* 0x0003e2000c901d46 */
[----:B---3--:R-:W-:Y:S01]  /*1790*/  IMAD.WIDE R24, R2, 0x2, RZ ;  /* 0x0000000202187825 */ /* 0x008fe200078e02ff */
[----:B--2---:R-:W-:-:S05]  /*17a0*/  IADD3 R22, P1, R17, R32, RZ ;  /* 0x0000002011167210 */ /* 0x004fca0007f3e0ff */
[----:B------:R-:W-:Y:S01]  /*17b0*/  IMAD.X R23, R19, 0x1, R33, P1 ;  /* 0x0000000113177824 */ /* 0x000fe200008e0621 */
[----:B------:R-:W-:-:S05]  /*17c0*/  IADD3 R18, P1, R17, R24, RZ ;  /* 0x0000001811127210 */ /* 0x000fca0007f3e0ff */
[----:B------:R-:W-:Y:S01]  /*17d0*/  IMAD.X R19, R19, 0x1, R25, P1 ;  /* 0x0000000113137824 */ /* 0x000fe200008e0619 */
[----:B----4-:R-:W-:-:S05]  /*17e0*/  IADD3 R26, P1, R32, R21, RZ ;  /* 0x00000015201a7210 */ /* 0x010fca0007f3e0ff */
[----:B------:R-:W-:Y:S01]  /*17f0*/  IMAD.X R27, R33, 0x1, R15, P1 ;  /* 0x00000001211b7824 */ /* 0x000fe200008e060f */
[----:B------:R-:W-:-:S05]  /*1800*/  IADD3 R16, P1, R24, R21, RZ ;  /* 0x0000001518107210 */ /* 0x000fca0007f3e0ff */
[----:B------:R-:W-:Y:S01]  /*1810*/  IMAD.X R17, R25, 0x1, R15, P1 ;  /* 0x0000000119117824 */ /* 0x000fe200008e060f */
[----:B------:R-:W-:-:S13]  /*1820*/  ISETP.LT.OR P1, PT, R14, 0x1, P3 ;  /* 0x000000010e00780c */ /* 0x000fda0001f21670 */
[----:B------:R1:W-:Y:S01]  /*1830*/  LDGSTS.E.BYPASS.LTC128B.128 [R9+0x2100], [R22.64], !P1 ;  /* 0x0210000016097fae */ /* 0x0003e2000c901d46 */
[----:B------:R-:W-:-:S04]  /*1840*/  ISETP.GE.AND P1, PT, R12, c[0x0][0x1d4], PT ;  /* 0x000075000c007a0c */ /* 0x000fc80003f26270 */
[C---:B------:R-:W-:Y:S02]  /*1850*/  ISETP.LT.OR P2, PT, R14.reuse, 0x1, P1 ;  /* 0x000000010e00780c */ /* 0x040fe40000f41670 */
[----:B------:R-:W-:-:S11]  /*1860*/  ISETP.LT.OR P1, PT, R14, 0x21, P1 ;  /* 0x000000210e00780c */ /* 0x000fd60000f21670 */
[----:B------:R1:W-:Y:S01]  /*1870*/  LDGSTS.E.BYPASS.LTC128B.128 [R9+0x4100], [R18.64], !P2 ;  /* 0x0410000012097fae */ /* 0x0003e2000d101d46 */
[----:B------:R-:W-:-:S05]  /*1880*/  IADD3 R12, P2, R212, R21, RZ ;  /* 0x00000015d40c7210 */ /* 0x000fca0007f5e0ff */
[----:B------:R-:W-:Y:S01]  /*1890*/  IMAD.X R13, R213, 0x1, R15, P2 ;  /* 0x00000001d50d7824 */ /* 0x000fe200010e060f */
[----:B------:R-:W-:-:S04]  /*18a0*/  ISETP.GE.AND P2, PT, R149, c[0x0][0x1d4], PT ;  /* 0x0000750095007a0c */ /* 0x000fc80003f46270 */
[----:B------:R-:W-:-:S13]  /*18b0*/  ISETP.LT.OR P2, PT, R14, 0x21, P2 ;  /* 0x000000210e00780c */ /* 0x000fda0001741670 */
[----:B------:R1:W-:Y:S01]  /*18c0*/  LDGSTS.E.BYPASS.LTC128B.128 [R9+0x1100], [R12.64], !P2 ;  /* 0x011000000c097fae */ /* 0x0003e2000d101d46 */
[----:B------:R-:W-:Y:S02]  /*18d0*/  ISETP.LT.OR P2, PT, R14, 0x21, P3 ;  /* 0x000000210e00780c */ /* 0x000fe40001f41670 */
[----:B------:R-:W-:-:S11]  /*18e0*/  ISETP.GT.AND P3, PT, R202, 0x3f, PT ;  /* 0x0000003fca00780c */ /* 0x000fd60003f64270 */
[----:B------:R1:W-:Y:S01]  /*18f0*/  LDGSTS.E.BYPASS.LTC128B.128 [R9+0x3100], [R26.64], !P2 ;  /* 0x031000001a097fae */ /* 0x0003e2000d101d46 */
[----:B------:R-:W-:-:S03]  /*1900*/  ISETP.GT.AND P2, PT, R0, R196, PT ;  /* 0x000000c40000720c */ /* 0x000fc60003f44270 */
[----:B------:R1:W-:Y:S01]  /*1910*/  LDGSTS.E.BYPASS.LTC128B.128 [R9+0x5100], [R16.64], !P1 ;  /* 0x0510000010097fae */ /* 0x0003e2000c901d46 */
[----:B------:R-:W-:Y:S02]  /*1920*/  LOP3.LUT P1, RZ, R5, 0x2, RZ, 0xc0, !PT ;  /* 0x0000000205ff7812 */ /* 0x000fe4000782c0ff */
[----:B------:R-:W-:Y:S01]  /*1930*/  P2R R24, PR, RZ, 0x4 ;  /* 0x00000004ff187803 */ /* 0x000fe20000000000 */
[----:B------:R-:W0:Y:S01]  /*1940*/  LDGDEPBAR ;  /* 0x00000000000079af */ /* 0x000e220000000000 */
[----:B------:R-:W-:-:S05]  /*1950*/  SEL R189, R189, 0xfffffff0, !P1 ;  /* 0xfffffff0bdbd7807 */ /* 0x000fca0004800000 */
[----:B------:R-:W-:Y:S05]  /*1960*/  @!P2 BRA `(.L_x_1517) ;  /* 0x000004200000a947 */ /* 0x000fea0003800000 */
[----:B------:R-:W-:Y:S01]  /*1970*/  ISETP.NE.AND P2, PT, R197, 0x1, PT ;  /* 0x00000001c500780c */ /* 0x000fe20003f45270 */
[----:B-1----:R-:W-:Y:S02]  /*1980*/  IMAD R13, R0, 0x40, R203 ;  /* 0x00000040000d7824 */ /* 0x002fe400078e02cb */
[----:B------:R-:W-:-:S03]  /*1990*/  IMAD.MOV.U32 R199, RZ, RZ, RZ ;  /* 0x000000ffffc77224 */ /* 0x000fc600078e00ff */
[----:B------:R-:W-:-:S05]  /*19a0*/  IADD3 R200, R13, -0x40, R202 ;  /* 0xffffffc00dc87810 */ /* 0x000fca0007ffe0ca */
[----:B------:R-:W-:Y:S02]  /*19b0*/  IMAD.MOV.U32 R0, RZ, RZ, R200 ;  /* 0x000000ffff007224 */ /* 0x000fe400078e00c8 */
[----:B------:R-:W-:-:S05]  /*19c0*/  @P2 IMAD.HI.U32 R12, R200, c[0x0][0x2bc], RZ ;  /* 0x0000af00c80c2a27 */ /* 0x000fca00078e00ff */
[----:B------:R-:W-:-:S04]  /*19d0*/  @P2 SHF.R.U32.HI R0, RZ, c[0x0][0x2c0], R12 ;  /* 0x0000b000ff002a19 */ /* 0x000fc8000001160c */
[----:B------:R-:W-:-:S04]  /*19e0*/  @!P3 IADD3 R13, P1, R0, R210, RZ ;  /* 0x000000d2000db210 */ /* 0x000fc80007f3e0ff */
[----:B------:R-:W-:Y:S02]  /*19f0*/  @!P3 LEA.HI.X.SX32 R12, R0, R195, 0x1, P1 ;  /* 0x000000c3000cb211 */ /* 0x000fe400008f0eff */
[----:B------:R-:W-:-:S04]  /*1a00*/  @!P3 LEA R16, P1, R13, c[0x0][0x2a0], 0x2 ;  /* 0x0000a8000d10ba11 */ /* 0x000fc800078210ff */
[----:B------:R-:W-:-:S05]  /*1a10*/  @!P3 LEA.HI.X R17, R13, c[0x0][0x2a4], R12, 0x2, P1 ;  /* 0x0000a9000d11ba11 */ /* 0x000fca00008f140c */
[----:B------:R1:W2:Y:S01]  /*1a20*/  @!P3 LDG.E R199, [R16.64] ;  /* 0x0000000610c7b981 */ /* 0x0002a2000c1e1900 */
[----:B------:R-:W-:Y:S01]  /*1a30*/  IMAD.MOV R13, RZ, RZ, -R0 ;  /* 0x000000ffff0d7224 */ /* 0x000fe200078e0a00 */
[----:B------:R-:W-:Y:S02]  /*1a40*/  SHF.L.U64.HI R18, R149, 0x1, R144 ;  /* 0x0000000195127819 */ /* 0x000fe40000010290 */
[----:B------:R-:W-:Y:S01]  /*1a50*/  IADD3 R21, -R146, 0x10, RZ ;  /* 0x0000001092157810 */ /* 0x000fe20007ffe1ff */
[----:B------:R-:W-:-:S03]  /*1a60*/  IMAD R200, R13, c[0x0][0x2b8], R200 ;  /* 0x0000ae000dc87a24 */ /* 0x000fc600078e02c8 */
[----:B------:R-:W-:Y:S01]  /*1a70*/  LOP3.LUT R21, R21, 0xf, RZ, 0xc0, !PT ;  /* 0x0000000f15157812 */ /* 0x000fe200078ec0ff */
[----:B------:R-:W-:Y:S01]  /*1a80*/  IMAD.WIDE.U32 R14, R200, c[0x0][0x1e0], RZ ;  /* 0x00007800c80e7a25 */ /* 0x000fe200078e00ff */
[----:B------:R-:W-:-:S05]  /*1a90*/  SHF.R.S32.HI R0, RZ, 0x1f, R200 ;  /* 0x0000001fff007819 */ /* 0x000fca00000114c8 */
[----:B------:R-:W-:-:S04]  /*1aa0*/  IMAD R13, R0, c[0x0][0x1e0], RZ ;  /* 0x00007800000d7a24 */ /* 0x000fc800078e02ff */
[----:B------:R-:W-:-:S04]  /*1ab0*/  IMAD R0, R200, c[0x0][0x1e4], R13 ;  /* 0x00007900c8007a24 */ /* 0x000fc800078e020d */
[----:B------:R-:W-:Y:S01]  /*1ac0*/  IMAD.IADD R15, R15, 0x1, R0 ;  /* 0x000000010f0f7824 */ /* 0x000fe200078e0200 */
[----:B-1----:R-:W-:Y:S01]  /*1ad0*/  SEL R16, RZ, 0x10, P5 ;  /* 0x00000010ff107807 */ /* 0x002fe20002800000 */
[----:B------:R-:W-:-:S03]  /*1ae0*/  IMAD.SHL.U32 R17, R149, 0x2, RZ ;  /* 0x0000000295117824 */ /* 0x000fc600078e00ff */
[----:B------:R-:W-:-:S04]  /*1af0*/  IADD3 R28, -R16, 0x10, RZ ;  /* 0x00000010101c7810 */ /* 0x000fc80007ffe1ff */
[----:B------:R-:W-:Y:S02]  /*1b00*/  LOP3.LUT R28, R28, 0xf, RZ, 0xc0, !PT ;  /* 0x0000000f1c1c7812 */ /* 0x000fe400078ec0ff */
[----:B--2---:R-:W-:Y:S01]  /*1b10*/  SHF.R.S32.HI R0, RZ, 0x1f, R199 ;  /* 0x0000001fff007819 */ /* 0x004fe200000114c7 */
[----:B------:R-:W-:Y:S01]  /*1b20*/  IMAD.WIDE.U32 R12, R199, c[0x0][0x1f0], R14 ;  /* 0x00007c00c70c7a25 */ /* 0x000fe200078e000e */
[----:B------:R-:W-:-:S03]  /*1b30*/  SHF.L.U64.HI R15, R134, 0x1, R145 ;  /* 0x00000001860f7819 */ /* 0x000fc60000010291 */
[----:B------:R-:W-:Y:S02]  /*1b40*/  IMAD R0, R0, c[0x0][0x1f0], RZ ;  /* 0x00007c0000007a24 */ /* 0x000fe400078e02ff */
[----:B------:R-:W-:Y:S02]  /*1b50*/  IMAD.SHL.U32 R14, R134, 0x2, RZ ;  /* 0x00000002860e7824 */ /* 0x000fe400078e00ff */
[----:B------:R-:W-:Y:S01]  /*1b60*/  IMAD R19, R199, c[0x0][0x1f4], R0 ;  /* 0x00007d00c7137a24 */ /* 0x000fe200078e0200 */
[----:B------:R-:W-:Y:S02]  /*1b70*/  IADD3 R0, P1, R208, R12, RZ ;  /* 0x0000000cd0007210 */ /* 0x000fe40007f3e0ff */
[----:B------:R-:W-:Y:S02]  /*1b80*/  SHF.L.U64.HI R12, R2, 0x1, R133 ;  /* 0x00000001020c7819 */ /* 0x000fe40000010285 */
[----:B------:R-:W-:Y:S02]  /*1b90*/  IADD3.X R19, R194, R13, R19, P1, !PT ;  /* 0x0000000dc2137210 */ /* 0x000fe40000ffe413 */
[----:B------:R-:W-:-:S02]  /*1ba0*/  LEA R20, P1, R0, c[0x0][0x1c8], 0x1 ;  /* 0x0000720000147a11 */ /* 0x000fc400078208ff */
[----:B------:R-:W-:Y:S02]  /*1bb0*/  SEL R13, RZ, 0x10, P4 ;  /* 0x00000010ff0d7807 */ /* 0x000fe40002000000 */
[----:B------:R-:W-:Y:S01]  /*1bc0*/  LEA.HI.X R19, R0, c[0x0][0x1cc], R19, 0x1, P1 ;  /* 0x0000730000137a11 */ /* 0x000fe200008f0c13 */
[----:B------:R-:W1:Y:S01]  /*1bd0*/  SHFL.IDX PT, R22, R20, 0x1, 0x181f ;  /* 0x00381f0014167f89 */ /* 0x000e6200000e0000 */
[----:B------:R-:W-:Y:S01]  /*1be0*/  IADD3 R27, -R13, 0x10, RZ ;  /* 0x000000100d1b7810 */ /* 0x000fe20007ffe1ff */
[----:B------:R-:W-:Y:S02]  /*1bf0*/  IMAD.SHL.U32 R0, R2, 0x2, RZ ;  /* 0x0000000202007824 */ /* 0x000fe400078e00ff */
[----:B------:R-:W2:Y:S01]  /*1c00*/  SHFL.IDX PT, R23, R19, 0x1, 0x181f ;  /* 0x00381f0013177f89 */ /* 0x000ea200000e0000 */
[----:B------:R-:W-:-:S03]  /*1c10*/  LOP3.LUT R27, R27, 0xf, RZ, 0xc0, !PT ;  /* 0x0000000f1b1b7812 */ /* 0x000fc600078ec0ff */
[----:B------:R-:W-:Y:S01]  /*1c20*/  SHFL.IDX PT, R19, R19, RZ, 0x181f ;  /* 0x00181fff13137589 */ /* 0x000fe200000e0000 */
[----:B-1----:R-:W-:-:S04]  /*1c30*/  IADD3 R28, P2, P1, R28, R22, R17 ;  /* 0x000000161c1c7210 */ /* 0x002fc8000795e011 */
[----:B--2---:R-:W-:Y:S02]  /*1c40*/  IADD3.X R29, RZ, R23, R18, P2, P1 ;  /* 0x00000017ff1d7210 */ /* 0x004fe400017e2412 */
[----:B------:R-:W-:-:S04]  /*1c50*/  IADD3 R26, P2, P1, R27, R22, R14 ;  /* 0x000000161b1a7210 */ /* 0x000fc8000795e00e */
[-C--:B------:R-:W-:Y:S02]  /*1c60*/  IADD3.X R27, RZ, R23.reuse, R15, P2, P1 ;  /* 0x00000017ff1b7210 */ /* 0x080fe400017e240f */
[----:B------:R-:W-:Y:S02]  /*1c70*/  IADD3 R22, P2, P1, R21, R22, R0 ;  /* 0x0000001615167210 */ /* 0x000fe4000795e000 */
[----:B------:R-:W1:Y:S02]  /*1c80*/  SHFL.IDX PT, R21, R20, RZ, 0x181f ;  /* 0x00181fff14157589 */ /* 0x000e6400000e0000 */
[----:B------:R-:W-:Y:S02]  /*1c90*/  IADD3.X R23, RZ, R23, R12, P2, P1 ;  /* 0x00000017ff177210 */ /* 0x000fe400017e240c */
[----:B-1----:R-:W-:-:S05]  /*1ca0*/  IADD3 R30, P1, R21, R17, RZ ;  /* 0x00000011151e7210 */ /* 0x002fca0007f3e0ff */
[----:B------:R-:W-:Y:S01]  /*1cb0*/  IMAD.X R31, R19, 0x1, R18, P1 ;  /* 0x00000001131f7824 */ /* 0x000fe200008e0612 */
[----:B------:R-:W-:-:S04]  /*1cc0*/  IADD3 R14, P1, R21, R14, RZ ;  /* 0x0000000e150e7210 */ /* 0x000fc80007f3e0ff */
[----:B------:R1:W-:Y:S01]  /*1cd0*/  LDGSTS.E.BYPASS.LTC128B.128 [R9+0x12100], [R30.64], !P5 ;  /* 0x121000001e097fae */ /* 0x0003e2000e901d46 */
[----:B------:R-:W-:Y:S01]  /*1ce0*/  IMAD.X R15, R19, 0x1, R15, P1 ;  /* 0x00000001130f7824 */ /* 0x000fe200008e060f */
[----:B------:R-:W-:-:S04]  /*1cf0*/  IADD3 R32, P1, R21, R0, RZ ;  /* 0x0000000015207210 */ /* 0x000fc80007f3e0ff */
[----:B------:R1:W-:Y:S01]  /*1d00*/  LDGSTS.E.BYPASS.LTC128B.128 [R9+0x14100], [R14.64], !P4 ;  /* 0x141000000e097fae */ /* 0x0003e2000e101d46 */
[----:B------:R-:W-:Y:S01]  /*1d10*/  IMAD.X R33, R19, 0x1, R12, P1 ;  /* 0x0000000113217824 */ /* 0x000fe200008e060c */
[----:B------:R-:W-:-:S04]  /*1d20*/  ISETP.NE.U32.AND P1, PT, R16, RZ, PT ;  /* 0x000000ff1000720c */ /* 0x000fc80003f25070 */
[----:B------:R1:W-:Y:S09]  /*1d30*/  LDGSTS.E.BYPASS.LTC128B.128 [R9+0x16100], [R32.64], !P6 ;  /* 0x1610000020097fae */ /* 0x0003f2000f101d46 */
[----:B------:R1:W-:Y:S01]  /*1d40*/  LDGSTS.E.BYPASS.LTC128B.128.ZFILL [R9+0x13100], [R28.64], P1 ;  /* 0x131000001c097fae */ /* 0x0003e20008941d46 */
[----:B------:R-:W-:-:S13]  /*1d50*/  ISETP.NE.U32.AND P1, PT, R13, RZ, PT ;  /* 0x000000ff0d00720c */ /* 0x000fda0003f25070 */
[----:B------:R1:W-:Y:S01]  /*1d60*/  LDGSTS.E.BYPASS.LTC128B.128.ZFILL [R9+0x15100], [R26.64], P1 ;  /* 0x151000001a097fae */ /* 0x0003e20008941d46 */
[----:B------:R-:W-:-:S13]  /*1d70*/  ISETP.NE.U32.AND P1, PT, R146, RZ, PT ;  /* 0x000000ff9200720c */ /* 0x000fda0003f25070 */
[----:B------:R1:W-:Y:S02]  /*1d80*/  LDGSTS.E.BYPASS.LTC128B.128.ZFILL [R9+0x17100], [R22.64], P1 ;  /* 0x1710000016097fae */ /* 0x0003e40008941d46 */
.L_x_1517:
[----:B------:R-:W0:Y:S01]  /*1d90*/  LDGDEPBAR ;  /* 0x00000000000079af */ /* 0x000e220000000000 */
[----:B-1----:R-:W-:Y:S01]  /*1da0*/  SHF.R.S32.HI R13, RZ, 0x4, R10 ;  /* 0x00000004ff0d7819 */ /* 0x002fe2000001140a */
[----:B------:R-:W-:Y:S01]  /*1db0*/  IMAD.SHL.U32 R0, R8, 0x40, RZ ;  /* 0x0000004008007824 */ /* 0x000fe200078e00ff */
[----:B------:R-:W-:Y:S01]  /*1dc0*/  LEA.HI R96, R11, R6, RZ, 0x5 ;  /* 0x000000060b607211 */ /* 0x000fe200078f28ff */
[----:B------:R-:W-:Y:S01]  /*1dd0*/  IMAD.SHL.U32 R4, R4, 0x8, RZ ;  /* 0x0000000804047824 */ /* 0x000fe200078e00ff */
[----:B------:R-:W-:Y:S01]  /*1de0*/  LEA.HI R12, R10, R13, RZ, 0x1 ;  /* 0x0000000d0a0c7211 */ /* 0x000fe200078f08ff */
[----:B------:R-:W-:Y:S01]  /*1df0*/  IMAD.SHL.U32 R10, R5, 0x40, RZ ;  /* 0x00000040050a7824 */ /* 0x000fe200078e00ff */
[----:B------:R-:W-:Y:S01]  /*1e00*/  LOP3.LUT R15, R0, 0x1c0, RZ, 0xc0, !PT ;  /* 0x000001c0000f7812 */ /* 0x000fe200078ec0ff */
[----:B------:R-:W-:Y:S01]  /*1e10*/  IMAD.SHL.U32 R7, R7, 0x40, RZ ;  /* 0x0000004007077824 */ /* 0x000fe200078e00ff */
[----:B------:R-:W-:Y:S01]  /*1e20*/  LOP3.LUT R12, R12, 0xfffffffe, RZ, 0xc0, !PT ;  /* 0xfffffffe0c0c7812 */ /* 0x000fe200078ec0ff */
[----:B------:R-:W-:Y:S01]  /*1e30*/  IMAD.SHL.U32 R0, R96, 0x20, RZ ;  /* 0x0000002060007824 */ /* 0x000fe200078e00ff */
[----:B------:R-:W-:Y:S01]  /*1e40*/  LOP3.LUT R4, R15, 0x8, R4, 0xf8, !PT ;  /* 0x000000080f047812 */ /* 0x000fe200078ef804 */
[----:B------:R-:W-:Y:S01]  /*1e50*/  IMAD.MOV.U32 R11, RZ, RZ, 0x20 ;  /* 0x00000020ff0b7424 */ /* 0x000fe200078e00ff */
[----:B------:R-:W-:Y:S01]  /*1e60*/  SHF.R.U32.HI R15, RZ, 0x3, R15 ;  /* 0x00000003ff0f7819 */ /* 0x000fe2000001160f */
[----:B------:R-:W-:Y:S01]  /*1e70*/  IMAD.IADD R12, R13, 0x1, -R12 ;  /* 0x000000010d0c7824 */ /* 0x000fe200078e0a0c */
[----:B------:R-:W-:Y:S01]  /*1e80*/  LOP3.LUT R10, R10, 0x1c0, RZ, 0xc0, !PT ;  /* 0x000001c00a0a7812 */ /* 0x000fe200078ec0ff */
[----:B------:R-:W-:Y:S01]  /*1e90*/  IMAD.SHL.U32 R189, R189, 0x2, RZ ;  /* 0x00000002bdbd7824 */ /* 0x000fe200078e00ff */
[----:B------:R-:W-:Y:S01]  /*1ea0*/  LOP3.LUT R15, R4, R15, RZ, 0x3c, !PT ;  /* 0x0000000f040f7212 */ /* 0x000fe200078e3cff */
[----:B------:R-:W-:Y:S01]  /*1eb0*/  IMAD.SHL.U32 R13, R12, 0x8, RZ ;  /* 0x000000080c0d7824 */ /* 0x000fe200078e00ff */
[----:B------:R-:W-:-:S02]  /*1ec0*/  LOP3.LUT R7, R7, 0xfffffe00, RZ, 0xc0, !PT ;  /* 0xfffffe0007077812 */ /* 0x000fc400078ec0ff */
[----:B------:R-:W-:Y:S01]  /*1ed0*/  LOP3.LUT R0, R0, 0x7ffffc00, RZ, 0xc0, !PT ;  /* 0x7ffffc0000007812 */ /* 0x000fe200078ec0ff */
[----:B------:R-:W-:Y:S01]  /*1ee0*/  IMAD R190, R12, 0x200, R15 ;  /* 0x000002000cbe7824 */ /* 0x000fe200078e020f */
[----:B------:R-:W-:Y:S01]  /*1ef0*/  LOP3.LUT R4, R10, 0x8, R13, 0xf8, !PT ;  /* 0x000000080a047812 */ /* 0x000fe200078ef80d */
[----:B------:R-:W-:-:S04]  /*1f00*/  DEPBAR.LE SB0, 0x3 ;  /* 0x000080c00000791a */ /* 0x000fc80000000000 */
[----:B------:R-:W-:-:S04]  /*1f10*/  DEPBAR.LE SB0, 0x2 ;  /* 0x000080800000791a */ /* 0x000fc80000000000 */
[----:B------:R-:W-:Y:S01]  /*1f20*/  SHF.R.U32.HI R13, RZ, 0x3, R10 ;  /* 0x00000003ff0d7819 */ /* 0x000fe2000001160a */
[----:B------:R-:W-:Y:S01]  /*1f30*/  IMAD.SHL.U32 R190, R190, 0x2, RZ ;  /* 0x00000002bebe7824 */ /* 0x000fe200078e00ff */
[----:B------:R-:W-:Y:S01]  /*1f40*/  BAR.SYNC.DEFER_BLOCKING 0x0 ;  /* 0x0000000000007b1d */ /* 0x000fe20000010000 */
[----:B------:R-:W-:Y:S02]  /*1f50*/  ISETP.NE.AND P1, PT, R24, RZ, PT ;  /* 0x000000ff1800720c */ /* 0x000fe40003f25270 */
[----:B------:R-:W-:Y:S02]  /*1f60*/  LOP3.LUT R4, R4, R13, RZ, 0x3c, !PT ;  /* 0x0000000d04047212 */ /* 0x000fe400078e3cff */
[----:B------:R-:W-:Y:S02]  /*1f70*/  SEL R11, R11, 0xffffffe0, !P0 ;  /* 0xffffffe00b0b7807 */ /* 0x000fe40004000000 */
[----:B------:R-:W-:-:S03]  /*1f80*/  IADD3 R0, R4, R7, R0 ;  /* 0x0000000704007210 */ /* 0x000fc60007ffe000 */
[----:B------:R-:W-:Y:S01]  /*1f90*/  IMAD.IADD R98, R190, 0x1, R11 ;  /* 0x00000001be627824 */ /* 0x000fe200078e020b */
[C---:B------:R-:W-:Y:S01]  /*1fa0*/  LEA R192, R0.reuse, 0x18100, 0x1 ;  /* 0x0001810000c07811 */ /* 0x040fe200078e08ff */
[----:B------:R-:W-:-:S04]  /*1fb0*/  IMAD.SHL.U32 R48, R0, 0x2, RZ ;  /* 0x0000000200307824 */ /* 0x000fc800078e00ff */
[----:B------:R-:W-:Y:S01]  /*1fc0*/  IMAD.IADD R188, R192, 0x1, R189 ;  /* 0x00000001c0bc7824 */ /* 0x000fe200078e02bd */
[----:B------:R1:W2:Y:S04]  /*1fd0*/  LDSM.16.M88.4 R16, [R190+0xc100] ;  /* 0x00c10000be10783b */ /* 0x0002a80000000200 */
[----:B------:R1:W3:Y:S04]  /*1fe0*/  LDSM.16.M88.4 R44, [R190+0xc900] ;  /* 0x00c90000be2c783b */ /* 0x0002e80000000200 */
[----:B------:R1:W4:Y:S04]  /*1ff0*/  LDSM.16.M88.4 R60, [R190+0xd100] ;  /* 0x00d10000be3c783b */ /* 0x0003280000000200 */
[----:B------:R1:W1:Y:S04]  /*2000*/  LDSM.16.M88.4 R68, [R190+0xd900] ;  /* 0x00d90000be44783b */ /* 0x0002680000000200 */
[----:B------:R1:W1:Y:S04]  /*2010*/  LDSM.16.M88.4 R24, [R98+0xc100] ;  /* 0x00c100006218783b */ /* 0x0002680000000200 */
[----:B------:R1:W1:Y:S04]  /*2020*/  LDSM.16.M88.4 R12, [R98+0xc900] ;  /* 0x00c90000620c783b */ /* 0x0002680000000200 */
[----:B------:R1:W1:Y:S04]  /*2030*/  LDSM.16.M88.4 R28, [R98+0xd100] ;  /* 0x00d10000621c783b */ /* 0x0002680000000200 */
[----:B------:R1:W1:Y:S04]  /*2040*/  LDSM.16.M88.4 R72, [R98+0xd900] ;  /* 0x00d900006248783b */ /* 0x0002680000000200 */
[----:B------:R-:W1:Y:S04]  /*2050*/  LDSM.16.M88.4 R48, [R48+0x18100] ;  /* 0x018100003030783b */ /* 0x000e680000000200 */
[----:B------:R1:W1:Y:S01]  /*2060*/  LDSM.16.M88.4 R76, [R188] ;  /* 0x00000000bc4c783b */ /* 0x0002620000000200 */
[----:B------:R-:W-:Y:S05]  /*2070*/  @!P1 BRA `(.L_x_1518) ;  /* 0x0000034000009947 */ /* 0x000fea0003800000 */
[----:B------:R-:W-:Y:S01]  /*2080*/  SHF.R.S32.HI R0, RZ, 0x1f, R200 ;  /* 0x0000001fff007819 */ /* 0x000fe200000114c8 */
[----:B------:R-:W-:Y:S01]  /*2090*/  IMAD.WIDE.U32 R20, R200, c[0x0][0x208], RZ ;  /* 0x00008200c8147a25 */ /* 0x000fe200078e00ff */
[----:B------:R-:W-:-:S02]  /*20a0*/  SEL R22, RZ, 0x10, P5 ;  /* 0x00000010ff167807 */ /* 0x000fc40002800000 */
[C---:B------:R-:W-:Y:S01]  /*20b0*/  SHF.L.U64.HI R32, R149.reuse, 0x1, R144 ;  /* 0x0000000195207819 */ /* 0x040fe20000010290 */
[----:B------:R-:W-:Y:S01]  /*20c0*/  IMAD R11, R0, c[0x0][0x208], RZ ;  /* 0x00008200000b7a24 */ /* 0x000fe200078e02ff */
[----:B------:R-:W-:Y:S01]  /*20d0*/  SHF.R.S32.HI R0, RZ, 0x1f, R199 ;  /* 0x0000001fff007819 */ /* 0x000fe200000114c7 */
[----:B------:R-:W-:Y:S01]  /*20e0*/  IMAD.SHL.U32 R23, R149, 0x2, RZ ;  /* 0x0000000295177824 */ /* 0x000fe200078e00ff */
[----:B------:R-:W-:Y:S01]  /*20f0*/  IADD3 R40, -R22, 0x10, RZ ;  /* 0x0000001016287810 */ /* 0x000fe20007ffe1ff */
[----:B------:R-:W-:Y:S01]  /*2100*/  IMAD R10, R200, c[0x0][0x20c], R11 ;  /* 0x00008300c80a7a24 */ /* 0x000fe200078e020b */
[----:B------:R-:W-:Y:S01]  /*2110*/  SEL R11, RZ, 0x10, P4 ;  /* 0x00000010ff0b7807 */ /* 0x000fe20002000000 */
[----:B------:R-:W-:Y:S01]  /*2120*/  IMAD R0, R0, c[0x0][0x218], RZ ;  /* 0x0000860000007a24 */ /* 0x000fe200078e02ff */
[----:B------:R-:W-:Y:S01]  /*2130*/  LOP3.LUT R40, R40, 0xf, RZ, 0xc0, !PT ;  /* 0x0000000f28287812 */ /* 0x000fe200078ec0ff */
[----:B------:R-:W-:Y:S01]  /*2140*/  IMAD.IADD R21, R21, 0x1, R10 ;  /* 0x0000000115157824 */ /* 0x000fe200078e020a */
[----:B------:R-:W-:Y:S01]  /*2150*/  IADD3 R39, -R11, 0x10, RZ ;  /* 0x000000100b277810 */ /* 0x000fe20007ffe1ff */
[C---:B------:R-:W-:Y:S01]  /*2160*/  IMAD R10, R199.reuse, c[0x0][0x21c], R0 ;  /* 0x00008700c70a7a24 */ /* 0x040fe200078e0200 */
[----:B------:R-:W-:Y:S01]  /*2170*/  IADD3 R35, -R146, 0x10, RZ ;  /* 0x0000001092237810 */ /* 0x000fe20007ffe1ff */
[----:B------:R-:W-:Y:S01]  /*2180*/  IMAD.WIDE.U32 R20, R199, c[0x0][0x218], R20 ;  /* 0x00008600c7147a25 */ /* 0x000fe200078e0014 */
[----:B------:R-:W-:-:S02]  /*2190*/  LOP3.LUT R39, R39, 0xf, RZ, 0xc0, !PT ;  /* 0x0000000f27277812 */ /* 0x000fc400078ec0ff */
[----:B------:R-:W-:Y:S02]  /*21a0*/  LOP3.LUT R35, R35, 0xf, RZ, 0xc0, !PT ;  /* 0x0000000f23237812 */ /* 0x000fe400078ec0ff */
[----:B------:R-:W-:Y:S01]  /*21b0*/  IADD3 R0, P1, R206, R20, RZ ;  /* 0x00000014ce007210 */ /* 0x000fe20007f3e0ff */
[----:B------:R-:W-:-:S03]  /*21c0*/  IMAD.SHL.U32 R20, R134, 0x2, RZ ;  /* 0x0000000286147824 */ /* 0x000fc600078e00ff */
[----:B------:R-:W-:Y:S02]  /*21d0*/  IADD3.X R33, R193, R21, R10, P1, !PT ;  /* 0x00000015c1217210 */ /* 0x000fe40000ffe40a */
[----:B------:R-:W-:Y:S02]  /*21e0*/  LEA R34, P1, R0, c[0x0][0x1f8], 0x1 ;  /* 0x00007e0000227a11 */ /* 0x000fe400078208ff */
[----:B------:R-:W-:Y:S02]  /*21f0*/  SHF.L.U64.HI R21, R134, 0x1, R145 ;  /* 0x0000000186157819 */ /* 0x000fe40000010291 */
[----:B------:R-:W-:Y:S01]  /*2200*/  LEA.HI.X R33, R0, c[0x0][0x1fc], R33, 0x1, P1 ;  /* 0x00007f0000217a11 */ /* 0x000fe200008f0c21 */
[----:B------:R-:W5:Y:S01]  /*2210*/  SHFL.IDX PT, R36, R34, 0x1, 0x181f ;  /* 0x00381f0022247f89 */ /* 0x000f6200000e0000 */
[C---:B------:R-:W-:Y:S01]  /*2220*/  IMAD.SHL.U32 R0, R2.reuse, 0x2, RZ ;  /* 0x0000000202007824 */ /* 0x040fe200078e00ff */
[----:B------:R-:W-:Y:S02]  /*2230*/  SHF.L.U64.HI R10, R2, 0x1, R133 ;  /* 0x00000001020a7819 */ /* 0x000fe40000010285 */
[----:B------:R-:W4:Y:S04]  /*2240*/  SHFL.IDX PT, R37, R33, 0x1, 0x181f ;  /* 0x00381f0021257f89 */ /* 0x000f2800000e0000 */
[----:B------:R-:W-:Y:S01]  /*2250*/  SHFL.IDX PT, R33, R33, RZ, 0x181f ;  /* 0x00181fff21217589 */ /* 0x000fe200000e0000 */
[----:B-----5:R-:W-:-:S04]  /*2260*/  IADD3 R40, P2, P1, R40, R36, R23 ;  /* 0x0000002428287210 */ /* 0x020fc8000795e017 */
[----:B----4-:R-:W-:Y:S02]  /*2270*/  IADD3.X R41, RZ, R37, R32, P2, P1 ;  /* 0x00000025ff297210 */ /* 0x010fe400017e2420 */
[----:B------:R-:W-:-:S04]  /*2280*/  IADD3 R38, P2, P1, R39, R36, R20 ;  /* 0x0000002427267210 */ /* 0x000fc8000795e014 */
[-C--:B------:R-:W-:Y:S02]  /*2290*/  IADD3.X R39, RZ, R37.reuse, R21, P2, P1 ;  /* 0x00000025ff277210 */ /* 0x080fe400017e2415 */
[----:B------:R-:W-:Y:S02]  /*22a0*/  IADD3 R36, P2, P1, R35, R36, R0 ;  /* 0x0000002423247210 */ /* 0x000fe4000795e000 */
[----:B------:R-:W4:Y:S02]  /*22b0*/  SHFL.IDX PT, R35, R34, RZ, 0x181f ;  /* 0x00181fff22237589 */ /* 0x000f2400000e0000 */
[----:B------:R-:W-:Y:S02]  /*22c0*/  IADD3.X R37, RZ, R37, R10, P2, P1 ;  /* 0x00000025ff257210 */ /* 0x000fe400017e240a */
[----:B----4-:R-:W-:-:S05]  /*22d0*/  IADD3 R42, P1, R35, R23, RZ ;  /* 0x00000017232a7210 */ /* 0x010fca0007f3e0ff */
        /* <DEDUP_REMOVED lines=14> */
.L_x_1518:
[----:B------:R-:W-:Y:S01]  /*23c0*/  IMAD.MOV.U32 R0, RZ, RZ, 0x40 ;  /* 0x00000040ff007424 */ /* 0x000fe200078e00ff */
[----:B------:R-:W-:Y:S01]  /*23d0*/  LOP3.LUT P1, RZ, R5, 0x4, RZ, 0xc0, !PT ;  /* 0x0000000405ff7812 */ /* 0x000fe2000782c0ff */
[C---:B-12-4-:R-:W-:Y:S01]  /*23e0*/  HMMA.16816.F32 R20, R48.reuse, R16, RZ ;  /* 0x000000103014723c */ /* 0x056fe200000018ff */
[----:B------:R-:W-:Y:S01]  /*23f0*/  LDSM.16.M88.4 R84, [R190+0x10900] ;  /* 0x01090000be54783b */ /* 0x000fe20000000200 */
[----:B------:R-:W-:Y:S01]  /*2400*/  IMAD.IADD R184, R7, 0x1, R4 ;  /* 0x0000000107b87824 */ /* 0x000fe200078e0204 */
[----:B------:R-:W-:Y:S02]  /*2410*/  SEL R5, R0, 0xffffffc0, !P1 ;  /* 0xffffffc000057807 */ /* 0x000fe40004800000 */
[----:B------:R-:W-:Y:S01]  /*2420*/  LOP3.LUT P1, RZ, R8, 0x4, RZ, 0xc0, !PT ;  /* 0x0000000408ff7812 */ /* 0x000fe2000782c0ff */
[----:B------:R-:W0:Y:S01]  /*2430*/  LDGDEPBAR ;  /* 0x00000000000079af */ /* 0x000e220000000000 */
[----:B------:R-:W-:Y:S01]  /*2440*/  IMAD.SHL.U32 R184, R184, 0x2, RZ ;  /* 0x00000002b8b87824 */ /* 0x000fe200078e00ff */
[----:B------:R-:W-:Y:S01]  /*2450*/  HMMA.16816.F32 R16, R48, R18, RZ ;  /* 0x000000123010723c */ /* 0x000fe200000018ff */
[----:B------:R-:W-:Y:S01]  /*2460*/  SEL R187, R0, 0xffffffc0, !P1 ;  /* 0xffffffc000bb7807 */ /* 0x000fe20004800000 */
[----:B------:R-:W-:-:S02]  /*2470*/  IMAD.IADD R186, R192, 0x1, R5 ;  /* 0x00000001c0ba7824 */ /* 0x000fc400078e0205 */
[----:B------:R-:W-:Y:S02]  /*2480*/  IMAD.IADD R185, R188, 0x1, R5 ;  /* 0x00000001bcb97824 */ /* 0x000fe400078e0205 */
[----:B------:R-:W-:Y:S01]  /*2490*/  IMAD.IADD R97, R190, 0x1, R187 ;  /* 0x00000001be617824 */ /* 0x000fe200078e02bb */
[----:B------:R-:W-:Y:S01]  /*24a0*/  LDSM.16.M88.4 R52, [R186] ;  /* 0x00000000ba34783b */ /* 0x000fe20000000200 */
[C---:B---3--:R-:W-:Y:S01]  /*24b0*/  HMMA.16816.F32 R32, R48.reuse, R44, RZ ;  /* 0x0000002c3020723c */ /* 0x048fe200000018ff */
[----:B------:R-:W-:Y:S02]  /*24c0*/  IMAD.IADD R0, R187, 0x1, R98 ;  /* 0x00000001bb007824 */ /* 0x000fe400078e0262 */
[----:B------:R-:W1:Y:S01]  /*24d0*/  LDSM.16.M88.4 R36, [R97+0xc100] ;  /* 0x00c100006124783b */ /* 0x000e620000000200 */
[--C-:B------:R-:W-:Y:S02]  /*24e0*/  IMAD.IADD R135, R5, 0x1, R184.reuse ;  /* 0x0000000105877824 */ /* 0x100fe400078e02b8 */
[C---:B------:R-:W-:Y:S01]  /*24f0*/  IMAD.IADD R172, R189.reuse, 0x1, R184 ;  /* 0x00000001bdac7824 */ /* 0x040fe200078e02b8 */
[----:B------:R-:W2:Y:S01]  /*2500*/  LDSM.16.M88.4 R8, [R97+0xc900] ;  /* 0x00c900006108783b */ /* 0x000ea20000000200 */
[----:B------:R-:W-:Y:S01]  /*2510*/  HMMA.16816.F32 R44, R48, R46, RZ ;  /* 0x0000002e302c723c */ /* 0x000fe200000018ff */
[----:B------:R-:W-:-:S02]  /*2520*/  IMAD.IADD R162, R189, 0x1, R135 ;  /* 0x00000001bda27824 */ /* 0x000fc400078e0287 */
[----:B------:R-:W-:Y:S01]  /*2530*/  LDSM.16.M88.4 R40, [R97+0xd100] ;  /* 0x00d100006128783b */ /* 0x000fe20000000200 */
[----:B------:R-:W-:-:S03]  /*2540*/  IMAD.IADD R5, R5, 0x1, R172 ;  /* 0x0000000105057824 */ /* 0x000fc600078e02ac */
[----:B------:R-:W-:Y:S01]  /*2550*/  LDSM.16.M88.4 R80, [R97+0xd900] ;  /* 0x00d900006150783b */ /* 0x000fe20000000200 */
[C---:B------:R-:W-:Y:S03]  /*2560*/  HMMA.16816.F32 R20, R76.reuse, R24, R20 ;  /* 0x000000184c14723c */ /* 0x040fe60000001814 */
[----:B------:R-:W-:Y:S04]  /*2570*/  LDSM.16.M88.4 R92, [R0+0xe900] ;  /* 0x00e90000005c783b */ /* 0x000fe80000000200 */
[----:B------:R-:W-:Y:S01]  /*2580*/  LDSM.16.M88.4 R88, [R97+0xf900] ;  /* 0x00f900006158783b */ /* 0x000fe20000000200 */
[----:B------:R-:W-:Y:S03]  /*2590*/  HMMA.16816.F32 R16, R76, R26, R16 ;  /* 0x0000001a4c10723c */ /* 0x000fe60000001810 */
[----:B------:R-:W-:Y:S05]  /*25a0*/  LDSM.16.M88.4 R24, [R0+0xc100] ;  /* 0x00c100000018783b */ /* 0x000fea0000000200 */
[C---:B------:R-:W-:Y:S08]  /*25b0*/  HMMA.16816.F32 R64, R48.reuse, R60, RZ ;  /* 0x0000003c3040723c */ /* 0x040ff000000018ff */
[C---:B------:R-:W-:Y:S08]  /*25c0*/  HMMA.16816.F32 R60, R48.reuse, R62, RZ ;  /* 0x0000003e303c723c */ /* 0x040ff000000018ff */
[C---:B------:R-:W-:Y:S08]  /*25d0*/  HMMA.16816.F32 R56, R48.reuse, R68, RZ ;  /* 0x000000443038723c */ /* 0x040ff000000018ff */
[----:B------:R-:W-:Y:S01]  /*25e0*/  HMMA.16816.F32 R48, R48, R70, RZ ;  /* 0x000000463030723c */ /* 0x000fe200000018ff */
[----:B------:R-:W3:Y:S07]  /*25f0*/  LDSM.16.M88.4 R68, [R185] ;  /* 0x00000000b944783b */ /* 0x000eee0000000200 */
[C---:B------:R-:W-:Y:S08]  /*2600*/  HMMA.16816.F32 R32, R76.reuse, R12, R32 ;  /* 0x0000000c4c20723c */ /* 0x040ff00000001820 */
[----:B------:R-:W-:Y:S01]  /*2610*/  HMMA.16816.F32 R44, R76, R14, R44 ;  /* 0x0000000e4c2c723c */ /* 0x000fe2000000182c */
[----:B------:R-:W4:Y:S07]  /*2620*/  LDSM.16.M88.4 R12, [R0+0xc900] ;  /* 0x00c90000000c783b */ /* 0x000f2e0000000200 */
[C---:B-1----:R-:W-:Y:S08]  /*2630*/  HMMA.16816.F32 R20, R52.reuse, R36, R20 ;  /* 0x000000243414723c */ /* 0x042ff00000001814 */
[----:B------:R-:W-:Y:S01]  /*2640*/  HMMA.16816.F32 R16, R52, R38, R16 ;  /* 0x000000263410723c */ /* 0x000fe20000001810 */
[----:B------:R-:W-:Y:S07]  /*2650*/  LDSM.16.M88.4 R36, [R190+0xe100] ;  /* 0x00e10000be24783b */ /* 0x000fee0000000200 */
[C---:B------:R-:W-:Y:S08]  /*2660*/  HMMA.16816.F32 R64, R76.reuse, R28, R64 ;  /* 0x0000001c4c40723c */ /* 0x040ff00000001840 */
[C---:B------:R-:W-:Y:S01]  /*2670*/  HMMA.16816.F32 R60, R76.reuse, R30, R60 ;  /* 0x0000001e4c3c723c */ /* 0x040fe2000000183c */
[----:B------:R-:W-:Y:S07]  /*2680*/  LDSM.16.M88.4 R28, [R0+0xd100] ;  /* 0x00d10000001c783b */ /* 0x000fee0000000200 */
[C---:B------:R-:W-:Y:S08]  /*2690*/  HMMA.16816.F32 R56, R76.reuse, R72, R56 ;  /* 0x000000484c38723c */ /* 0x040ff00000001838 */
[----:B------:R-:W-:Y:S01]  /*26a0*/  HMMA.16816.F32 R76, R76, R74, R48 ;  /* 0x0000004a4c4c723c */ /* 0x000fe20000001830 */
[----:B------:R-:W1:Y:S04]  /*26b0*/  LDSM.16.M88.4 R48, [R192+0x4000] ;  /* 0x00400000c030783b */ /* 0x000e680000000200 */
[----:B------:R-:W-:Y:S03]  /*26c0*/  LDSM.16.M88.4 R72, [R0+0xd900] ;  /* 0x00d900000048783b */ /* 0x000fe60000000200 */
[C---:B--2---:R-:W-:Y:S08]  /*26d0*/  HMMA.16816.F32 R32, R52.reuse, R8, R32 ;  /* 0x000000083420723c */ /* 0x044ff00000001820 */
[----:B------:R-:W-:Y:S01]  /*26e0*/  HMMA.16816.F32 R44, R52, R10, R44 ;  /* 0x0000000a342c723c */ /* 0x000fe2000000182c */
[----:B------:R-:W2:Y:S07]  /*26f0*/  LDSM.16.M88.4 R8, [R190+0xe900] ;  /* 0x00e90000be08783b */ /* 0x000eae0000000200 */
[C---:B---3--:R-:W-:Y:S08]  /*2700*/  HMMA.16816.F32 R20, R68.reuse, R24, R20 ;  /* 0x000000184414723c */ /* 0x048ff00000001814 */
[----:B------:R-:W-:Y:S01]  /*2710*/  HMMA.16816.F32 R16, R68, R26, R16 ;  /* 0x0000001a4410723c */ /* 0x000fe20000001810 */
[----:B------:R-:W-:Y:S07]  /*2720*/  LDSM.16.M88.4 R24, [R98+0xe100] ;  /* 0x00e100006218783b */ /* 0x000fee0000000200 */
[C---:B------:R-:W-:Y:S08]  /*2730*/  HMMA.16816.F32 R64, R52.reuse, R40, R64 ;  /* 0x000000283440723c */ /* 0x040ff00000001840 */
[----:B------:R-:W-:Y:S01]  /*2740*/  HMMA.16816.F32 R60, R52, R42, R60 ;  /* 0x0000002a343c723c */ /* 0x000fe2000000183c */
[----:B------:R-:W-:Y:S07]  /*2750*/  LDSM.16.M88.4 R40, [R190+0xf100] ;  /* 0x00f10000be28783b */ /* 0x000fee0000000200 */
[C---:B----4-:R-:W-:Y:S08]  /*2760*/  HMMA.16816.F32 R32, R68.reuse, R12, R32 ;  /* 0x0000000c4420723c */ /* 0x050ff00000001820 */
[----:B------:R-:W-:Y:S01]  /*2770*/  HMMA.16816.F32 R44, R68, R14, R44 ;  /* 0x0000000e442c723c */ /* 0x000fe2000000182c */
[----:B------:R-:W3:Y:S07]  /*2780*/  LDSM.16.M88.4 R12, [R188+0x4000] ;  /* 0x00400000bc0c783b */ /* 0x000eee0000000200 */
[C---:B------:R-:W-:Y:S08]  /*2790*/  HMMA.16816.F32 R56, R52.reuse, R80, R56 ;  /* 0x000000503438723c */ /* 0x040ff00000001838 */
[----:B------:R-:W-:Y:S01]  /*27a0*/  HMMA.16816.F32 R76, R52, R82, R76 ;  /* 0x00000052344c723c */ /* 0x000fe2000000184c */
[----:B------:R-:W4:Y:S04]  /*27b0*/  LDSM.16.M88.4 R52, [R190+0xf900] ;  /* 0x00f90000be34783b */ /* 0x000f280000000200 */
[----:B------:R-:W-:Y:S03]  /*27c0*/  LDSM.16.M88.4 R80, [R186+0x4000] ;  /* 0x00400000ba50783b */ /* 0x000fe60000000200 */
[C---:B-1----:R-:W-:Y:S08]  /*27d0*/  HMMA.16816.F32 R20, R48.reuse, R36, R20 ;  /* 0x000000243014723c */ /* 0x042ff00000001814 */
[----:B------:R-:W-:Y:S01]  /*27e0*/  HMMA.16816.F32 R16, R48, R38, R16 ;  /* 0x000000263010723c */ /* 0x000fe20000001810 */
[----:B------:R-:W-:Y:S07]  /*27f0*/  LDSM.16.M88.4 R36, [R97+0xe100] ;  /* 0x00e100006124783b */ /* 0x000fee0000000200 */
[C---:B------:R-:W-:Y:S08]  /*2800*/  HMMA.16816.F32 R64, R68.reuse, R28, R64 ;  /* 0x0000001c4440723c */ /* 0x040ff00000001840 */
[----:B------:R-:W-:Y:S01]  /*2810*/  HMMA.16816.F32 R60, R68, R30, R60 ;  /* 0x0000001e443c723c */ /* 0x000fe2000000183c */
[----:B------:R-:W1:Y:S07]  /*2820*/  LDSM.16.M88.4 R28, [R98+0xe900] ;  /* 0x00e90000621c783b */ /* 0x000e6e0000000200 */
[C---:B--2---:R-:W-:Y:S08]  /*2830*/  HMMA.16816.F32 R32, R48.reuse, R8, R32 ;  /* 0x000000083020723c */ /* 0x044ff00000001820 */
[----:B------:R-:W-:Y:S01]  /*2840*/  HMMA.16816.F32 R44, R48, R10, R44 ;  /* 0x0000000a302c723c */ /* 0x000fe2000000182c */
[----:B------:R-:W2:Y:S07]  /*2850*/  LDSM.16.M88.4 R8, [R98+0xf100] ;  /* 0x00f100006208783b */ /* 0x000eae0000000200 */
[C---:B------:R-:W-:Y:S08]  /*2860*/  HMMA.16816.F32 R56, R68.reuse, R72, R56 ;  /* 0x000000484438723c */ /* 0x040ff00000001838 */
[----:B------:R-:W-:Y:S01]  /*2870*/  HMMA.16816.F32 R76, R68, R74, R76 ;  /* 0x0000004a444c723c */ /* 0x000fe2000000184c */
[----:B------:R-:W-:Y:S04]  /*2880*/  LDSM.16.M88.4 R72, [R185+0x4000] ;  /* 0x00400000b948783b */ /* 0x000fe80000000200 */
[----:B------:R-:W-:Y:S03]  /*2890*/  LDSM.16.M88.4 R68, [R0+0xf100] ;  /* 0x00f100000044783b */ /* 0x000fe60000000200 */
[C---:B---3--:R-:W-:Y:S08]  /*28a0*/  HMMA.16816.F32 R20, R12.reuse, R24, R20 ;  /* 0x000000180c14723c */ /* 0x048ff00000001814 */
[----:B------:R-:W-:Y:S01]  /*28b0*/  HMMA.16816.F32 R16, R12, R26, R16 ;  /* 0x0000001a0c10723c */ /* 0x000fe20000001810 */
[----:B------:R-:W-:Y:S07]  /*28c0*/  LDSM.16.M88.4 R24, [R0+0xe100] ;  /* 0x00e100000018783b */ /* 0x000fee0000000200 */
[C---:B------:R-:W-:Y:S08]  /*28d0*/  HMMA.16816.F32 R64, R48.reuse, R40, R64 ;  /* 0x000000283040723c */ /* 0x040ff00000001840 */
[C---:B------:R-:W-:Y:S01]  /*28e0*/  HMMA.16816.F32 R60, R48.reuse, R42, R60 ;  /* 0x0000002a303c723c */ /* 0x040fe2000000183c */
[----:B------:R-:W3:Y:S07]  /*28f0*/  LDSM.16.M88.4 R40, [R98+0xf900] ;  /* 0x00f900006228783b */ /* 0x000eee0000000200 */
[C---:B----4-:R-:W-:Y:S08]  /*2900*/  HMMA.16816.F32 R56, R48.reuse, R52, R56 ;  /* 0x000000343038723c */ /* 0x050ff00000001838 */
[----:B------:R-:W-:Y:S01]  /*2910*/  HMMA.16816.F32 R76, R48, R54, R76 ;  /* 0x00000036304c723c */ /* 0x000fe2000000184c */
[----:B------:R-:W-:Y:S04]  /*2920*/  LDSM.16.M88.4 R52, [R192+0x8000] ;  /* 0x00800000c034783b */ /* 0x000fe80000000200 */
[----:B------:R-:W-:Y:S03]  /*2930*/  LDSM.16.M88.4 R48, [R98+0x10100] ;  /* 0x010100006230783b */ /* 0x000fe60000000200 */
[C---:B-1----:R-:W-:Y:S08]  /*2940*/  HMMA.16816.F32 R32, R12.reuse, R28, R32 ;  /* 0x0000001c0c20723c */ /* 0x042ff00000001820 */
[----:B------:R-:W-:Y:S01]  /*2950*/  HMMA.16816.F32 R44, R12, R30, R44 ;  /* 0x0000001e0c2c723c */ /* 0x000fe2000000182c */
[----:B------:R-:W1:Y:S07]  /*2960*/  LDSM.16.M88.4 R28, [R97+0xe900] ;  /* 0x00e90000611c783b */ /* 0x000e6e0000000200 */
[C---:B------:R-:W-:Y:S08]  /*2970*/  HMMA.16816.F32 R20, R80.reuse, R36, R20 ;  /* 0x000000245014723c */ /* 0x040ff00000001814 */
[----:B------:R-:W-:Y:S01]  /*2980*/  HMMA.16816.F32 R16, R80, R38, R16 ;  /* 0x000000265010723c */ /* 0x000fe20000001810 */
[----:B------:R-:W-:Y:S07]  /*2990*/  LDSM.16.M88.4 R36, [R98+0x10900] ;  /* 0x010900006224783b */ /* 0x000fee0000000200 */
[C---:B--2---:R-:W-:Y:S08]  /*29a0*/  HMMA.16816.F32 R64, R12.reuse, R8, R64 ;  /* 0x000000080c40723c */ /* 0x044ff00000001840 */
[C---:B------:R-:W-:Y:S01]  /*29b0*/  HMMA.16816.F32 R60, R12.reuse, R10, R60 ;  /* 0x0000000a0c3c723c */ /* 0x040fe2000000183c */
[----:B------:R-:W2:Y:S07]  /*29c0*/  LDSM.16.M88.4 R8, [R190+0x10100] ;  /* 0x01010000be08783b */ /* 0x000eae0000000200 */
[C---:B---3--:R-:W-:Y:S08]  /*29d0*/  HMMA.16816.F32 R56, R12.reuse, R40, R56 ;  /* 0x000000280c38723c */ /* 0x048ff00000001838 */
[----:B------:R-:W-:Y:S01]  /*29e0*/  HMMA.16816.F32 R76, R12, R42, R76 ;  /* 0x0000002a0c4c723c */ /* 0x000fe2000000184c */
[----:B------:R-:W3:Y:S04]  /*29f0*/  LDSM.16.M88.4 R12, [R97+0xf100] ;  /* 0x00f10000610c783b */ /* 0x000ee80000000200 */
[----:B------:R-:W4:Y:S03]  /*2a00*/  LDSM.16.M88.4 R40, [R188+0x8000] ;  /* 0x00800000bc28783b */ /* 0x000f260000000200 */
[C---:B------:R-:W-:Y:S08]  /*2a10*/  HMMA.16816.F32 R20, R72.reuse, R24, R20 ;  /* 0x000000184814723c */ /* 0x040ff00000001814 */
[----:B------:R-:W-:Y:S01]  /*2a20*/  HMMA.16816.F32 R16, R72, R26, R16 ;  /* 0x0000001a4810723c */ /* 0x000fe20000001810 */
[----:B------:R-:W-:Y:S07]  /*2a30*/  LDSM.16.M88.4 R24, [R97+0x10100] ;  /* 0x010100006118783b */ /* 0x000fee0000000200 */
[C---:B-1----:R-:W-:Y:S08]  /*2a40*/  HMMA.16816.F32 R32, R80.reuse, R28, R32 ;  /* 0x0000001c5020723c */ /* 0x042ff00000001820 */
[----:B------:R-:W-:Y:S01]  /*2a50*/  HMMA.16816.F32 R44, R80, R30, R44 ;  /* 0x0000001e502c723c */ /* 0x000fe2000000182c */
[----:B------:R-:W1:Y:S07]  /*2a60*/  LDSM.16.M88.4 R28, [R186+0x8000] ;  /* 0x00800000ba1c783b */ /* 0x000e6e0000000200 */
[C---:B--2---:R-:W-:Y:S08]  /*2a70*/  HMMA.16816.F32 R20, R52.reuse, R8, R20 ;  /* 0x000000083414723c */ /* 0x044ff00000001814 */
[----:B------:R-:W-:Y:S01]  /*2a80*/  HMMA.16816.F32 R16, R52, R10, R16 ;  /* 0x0000000a3410723c */ /* 0x000fe20000001810 */
[----:B------:R-:W-:Y:S07]  /*2a90*/  LDSM.16.M88.4 R8, [R0+0x10100] ;  /* 0x010100000008783b */ /* 0x000fee0000000200 */
[C---:B---3--:R-:W-:Y:S08]  /*2aa0*/  HMMA.16816.F32 R64, R80.reuse, R12, R64 ;  /* 0x0000000c5040723c */ /* 0x048ff00000001840 */
[----:B------:R-:W-:Y:S01]  /*2ab0*/  HMMA.16816.F32 R60, R80, R14, R60 ;  /* 0x0000000e503c723c */ /* 0x000fe2000000183c */
[----:B------:R-:W-:Y:S07]  /*2ac0*/  LDSM.16.M88.4 R12, [R185+0x8000] ;  /* 0x00800000b90c783b */ /* 0x000fee0000000200 */
[C---:B------:R-:W-:Y:S08]  /*2ad0*/  HMMA.16816.F32 R32, R72.reuse, R92, R32 ;  /* 0x0000005c4820723c */ /* 0x040ff00000001820 */
[----:B------:R-:W-:Y:S08]  /*2ae0*/  HMMA.16816.F32 R44, R72, R94, R44 ;  /* 0x0000005e482c723c */ /* 0x000ff0000000182c */
[C---:B----4-:R-:W-:Y:S08]  /*2af0*/  HMMA.16816.F32 R20, R40.reuse, R48, R20 ;  /* 0x000000302814723c */ /* 0x050ff00000001814 */
[----:B------:R-:W-:Y:S01]  /*2b00*/  HMMA.16816.F32 R16, R40, R50, R16 ;  /* 0x000000322810723c */ /* 0x000fe20000001810 */
[----:B------:R-:W2:Y:S07]  /*2b10*/  LDSM.16.M88.4 R48, [R190+0x11100] ;  /* 0x01110000be30783b */ /* 0x000eae0000000200 */
[----:B------:R-:W-:Y:S08]  /*2b20*/  HMMA.16816.F32 R64, R72, R68, R64 ;  /* 0x000000444840723c */ /* 0x000ff00000001840 */
[C---:B------:R-:W-:Y:S08]  /*2b30*/  HMMA.16816.F32 R32, R52.reuse, R84, R32 ;  /* 0x000000543420723c */ /* 0x040ff00000001820 */
[----:B------:R-:W-:Y:S01]  /*2b40*/  HMMA.16816.F32 R44, R52, R86, R44 ;  /* 0x00000056342c723c */ /* 0x000fe2000000182c */
[----:B------:R-:W3:Y:S07]  /*2b50*/  LDSM.16.M88.4 R84, [R0+0xf900] ;  /* 0x00f900000054783b */ /* 0x000eee0000000200 */
[----:B------:R-:W-:Y:S01]  /*2b60*/  HMMA.16816.F32 R68, R72, R70, R60 ;  /* 0x000000464844723c */ /* 0x000fe2000000183c */
[----:B------:R-:W-:Y:S07]  /*2b70*/  LDSM.16.M88.4 R60, [R0+0x10900] ;  /* 0x01090000003c783b */ /* 0x000fee0000000200 */
[C---:B-1----:R-:W-:Y:S08]  /*2b80*/  HMMA.16816.F32 R20, R28.reuse, R24, R20 ;  /* 0x000000181c14723c */ /* 0x042ff00000001814 */
[----:B------:R-:W-:Y:S01]  /*2b90*/  HMMA.16816.F32 R16, R28, R26, R16 ;  /* 0x0000001a1c10723c */ /* 0x000fe20000001810 */
[----:B------:R-:W1:Y:S07]  /*2ba0*/  LDSM.16.M88.4 R24, [R98+0x11100] ;  /* 0x011100006218783b */ /* 0x000e6e0000000200 */
[C---:B------:R-:W-:Y:S08]  /*2bb0*/  HMMA.16816.F32 R56, R80.reuse, R88, R56 ;  /* 0x000000585038723c */ /* 0x040ff00000001838 */
[----:B------:R-:W-:Y:S01]  /*2bc0*/  HMMA.16816.F32 R80, R80, R90, R76 ;  /* 0x0000005a5050723c */ /* 0x000fe2000000184c */
[----:B------:R-:W4:Y:S07]  /*2bd0*/  LDSM.16.M88.4 R76, [R97+0x10900] ;  /* 0x01090000614c783b */ /* 0x000f2e0000000200 */
[----:B------:R-:W-:Y:S08]  /*2be0*/  HMMA.16816.F32 R32, R40, R36, R32 ;  /* 0x000000242820723c */ /* 0x000ff00000001820 */
[----:B--2---:R-:W-:Y:S08]  /*2bf0*/  HMMA.16816.F32 R64, R52, R48, R64 ;  /* 0x000000303440723c */ /* 0x004ff00000001840 */
[----:B------:R-:W-:Y:S01]  /*2c00*/  HMMA.16816.F32 R44, R40, R38, R44 ;  /* 0x00000026282c723c */ /* 0x000fe2000000182c */
[----:B------:R-:W2:Y:S07]  /*2c10*/  LDSM.16.M88.4 R36, [R190+0x11900] ;  /* 0x01190000be24783b */ /* 0x000eae0000000200 */
[----:B------:R-:W-:Y:S08]  /*2c20*/  HMMA.16816.F32 R68, R52, R50, R68 ;  /* 0x000000323444723c */ /* 0x000ff00000001844 */
[----:B---3--:R-:W-:Y:S08]  /*2c30*/  HMMA.16816.F32 R56, R72, R84, R56 ;  /* 0x000000544838723c */ /* 0x008ff00000001838 */
[----:B------:R-:W-:Y:S08]  /*2c40*/  HMMA.16816.F32 R16, R12, R10, R16 ;  /* 0x0000000a0c10723c */ /* 0x000ff00000001810 */
[C---:B-1----:R-:W-:Y:S08]  /*2c50*/  HMMA.16816.F32 R64, R40.reuse, R24, R64 ;  /* 0x000000182840723c */ /* 0x042ff00000001840 */
[----:B------:R-:W-:Y:S01]  /*2c60*/  HMMA.16816.F32 R68, R40, R26, R68 ;  /* 0x0000001a2844723c */ /* 0x000fe20000001844 */
[----:B------:R-:W1:Y:S07]  /*2c70*/  LDSM.16.M88.4 R24, [R98+0x11900] ;  /* 0x011900006218783b */ /* 0x000e6e0000000200 */
[----:B------:R-:W-:Y:S01]  /*2c80*/  HMMA.16816.F32 R80, R72, R86, R80 ;  /* 0x000000564850723c */ /* 0x000fe20000001850 */
[----:B------:R-:W-:-:S02]  /*2c90*/  FMUL.FTZ R16, R16, c[0x0][0x320] ;  /* 0x0000c80010107a20 */ /* 0x000fc40000410000 */
[----:B------:R-:W-:Y:S02]  /*2ca0*/  FMUL.FTZ R17, R17, c[0x0][0x320] ;  /* 0x0000c80011117a20 */ /* 0x000fe40000410000 */
[----:B------:R-:W-:-:S03]  /*2cb0*/  FMUL.FTZ R18, R18, c[0x0][0x320] ;  /* 0x0000c80012127a20 */ /* 0x000fc60000410000 */
[----:B------:R-:W-:Y:S01]  /*2cc0*/  HMMA.16816.F32 R20, R12, R8, R20 ;  /* 0x000000080c14723c */ /* 0x000fe20000001814 */
[----:B------:R-:W3:Y:S07]  /*2cd0*/  LDSM.16.M88.4 R8, [R97+0x11100] ;  /* 0x011100006108783b */ /* 0x000eee0000000200 */
[----:B----4-:R-:W-:Y:S01]  /*2ce0*/  HMMA.16816.F32 R32, R28, R76, R32 ;  /* 0x0000004c1c20723c */ /* 0x010fe20000001820 */
[----:B------:R-:W-:Y:S06]  /*2cf0*/  MUFU.TANH R76, R18 ;  /* 0x00000012004c7308 */ /* 0x000fec0000002400 */
[----:B------:R-:W-:Y:S01]  /*2d00*/  FMUL.FTZ R77, R19, c[0x0][0x320] ;  /* 0x0000c800134d7a20 */ /* 0x000fe20000410000 */
[C---:B--2---:R-:W-:Y:S05]  /*2d10*/  HMMA.16816.F32 R56, R52.reuse, R36, R56 ;  /* 0x000000243438723c */ /* 0x044fea0000001838 */
[----:B------:R-:W-:Y:S03]  /*2d20*/  MUFU.TANH R77, R77 ;  /* 0x0000004d004d7308 */ /* 0x000fe60000002400 */
[----:B------:R-:W-:Y:S01]  /*2d30*/  HMMA.16816.F32 R80, R52, R38, R80 ;  /* 0x000000263450723c */ /* 0x000fe20000001850 */
[----:B------:R-:W-:-:S02]  /*2d40*/  FMUL.FTZ R20, R20, c[0x0][0x320] ;  /* 0x0000c80014147a20 */ /* 0x000fc40000410000 */
[----:B------:R-:W-:Y:S02]  /*2d50*/  FMUL.FTZ R21, R21, c[0x0][0x320] ;  /* 0x0000c80015157a20 */ /* 0x000fe40000410000 */
[----:B------:R-:W-:Y:S01]  /*2d60*/  MUFU.TANH R48, R20 ;  /* 0x0000001400307308 */ /* 0x000fe20000002400 */
[----:B------:R-:W-:Y:S02]  /*2d70*/  FMUL.FTZ R50, R22, c[0x0][0x320] ;  /* 0x0000c80016327a20 */ /* 0x000fe40000410000 */
[----:B------:R-:W-:Y:S01]  /*2d80*/  HMMA.16816.F32 R32, R12, R60, R32 ;  /* 0x0000003c0c20723c */ /* 0x000fe20000001820 */
[----:B------:R-:W-:-:S04]  /*2d90*/  FMUL.FTZ R51, R23, c[0x0][0x320] ;  /* 0x0000c80017337a20 */ /* 0x000fc80000410000 */
[----:B------:R-:W-:Y:S03]  /*2da0*/  MUFU.TANH R60, R16 ;  /* 0x00000010003c7308 */ /* 0x000fe60000002400 */
[----:B------:R-:W-:Y:S05]  /*2db0*/  HMMA.16816.F32 R44, R28, R78, R44 ;  /* 0x0000004e1c2c723c */ /* 0x000fea000000182c */
[----:B------:R2:W-:Y:S03]  /*2dc0*/  MUFU.TANH R61, R17 ;  /* 0x00000011003d7308 */ /* 0x0005e60000002400 */
[C---:B-1----:R-:W-:Y:S05]  /*2dd0*/  HMMA.16816.F32 R56, R40.reuse, R24, R56 ;  /* 0x000000182838723c */ /* 0x042fea0000001838 */
[----:B------:R1:W-:Y:S02]  /*2de0*/  MUFU.TANH R49, R21 ;  /* 0x0000001500317308 */ /* 0x0003e40000002400 */
[----:B------:R-:W-:Y:S01]  /*2df0*/  LOP3.LUT R25, R96, 0xffffffe0, RZ, 0xc0, !PT ;  /* 0xffffffe060197812 */ /* 0x000fe200078ec0ff */
[----:B------:R-:W-:Y:S01]  /*2e00*/  HMMA.16816.F32 R80, R40, R26, R80 ;  /* 0x0000001a2850723c */ /* 0x000fe20000001850 */
[----:B------:R-:W-:-:S02]  /*2e10*/  FMUL.FTZ R32, R32, c[0x0][0x320] ;  /* 0x0000c80020207a20 */ /* 0x000fc40000410000 */
[----:B------:R-:W-:Y:S01]  /*2e20*/  FMUL.FTZ R34, R34, c[0x0][0x320] ;  /* 0x0000c80022227a20 */ /* 0x000fe20000410000 */
[----:B--2---:R-:W2:Y:S01]  /*2e30*/  LDSM.16.M88.4 R16, [R97+0x11900] ;  /* 0x011900006110783b */ /* 0x004ea20000000200 */
[----:B------:R-:W-:Y:S01]  /*2e40*/  IMAD.IADD R25, R6, 0x1, -R25 ;  /* 0x0000000106197824 */ /* 0x000fe200078e0a19 */
[----:B------:R-:W4:Y:S02]  /*2e50*/  MUFU.TANH R50, R50 ;  /* 0x0000003200327308 */ /* 0x000f240000002400 */
[C---:B---3--:R-:W-:Y:S01]  /*2e60*/  HMMA.16816.F32 R64, R28.reuse, R8, R64 ;  /* 0x000000081c40723c */ /* 0x048fe20000001840 */
[----:B------:R-:W-:Y:S01]  /*2e70*/  FMUL.FTZ R33, R33, c[0x0][0x320] ;  /* 0x0000c80021217a20 */ /* 0x000fe20000410000 */
[----:B------:R-:W-:Y:S01]  /*2e80*/  SHF.R.S32.HI R6, RZ, 0x1f, R25 ;  /* 0x0000001fff067819 */ /* 0x000fe20000011419 */
[----:B------:R-:W-:Y:S01]  /*2e90*/  FMUL.FTZ R35, R35, c[0x0][0x320] ;  /* 0x0000c80023237a20 */ /* 0x000fe20000410000 */
[----:B-1----:R-:W1:Y:S02]  /*2ea0*/  LDSM.16.M88.4 R20, [R0+0x11100] ;  /* 0x011100000014783b */ /* 0x002e640000000200 */
[----:B------:R-:W3:Y:S02]  /*2eb0*/  MUFU.TANH R51, R51 ;  /* 0x0000003300337308 */ /* 0x000ee40000002400 */
[----:B------:R-:W-:Y:S01]  /*2ec0*/  HMMA.16816.F32 R68, R28, R10, R68 ;  /* 0x0000000a1c44723c */ /* 0x000fe20000001844 */
[----:B------:R5:W1:Y:S01]  /*2ed0*/  LDSM.16.M88.4 R8, [R0+0x11900] ;  /* 0x011900000008783b */ /* 0x000a620000000200 */
[----:B------:R-:W-:-:S04]  /*2ee0*/  DEPBAR.LE SB0, 0x2 ;  /* 0x000080800000791a */ /* 0x000fc80000000000 */
[----:B------:R-:W-:Y:S02]  /*2ef0*/  BAR.SYNC.DEFER_BLOCKING 0x0 ;  /* 0x0000000000007b1d */ /* 0x000fe40000010000 */
[----:B------:R-:W-:Y:S04]  /*2f00*/  HMMA.16816.F32 R44, R12, R62, R44 ;  /* 0x0000003e0c2c723c */ /* 0x000fe8000000182c */
[----:B------:R-:W-:Y:S08]  /*2f10*/  MUFU.TANH R32, R32 ;  /* 0x0000002000207308 */ /* 0x000ff00000002400 */
[----:B------:R-:W1:Y:S01]  /*2f20*/  MUFU.TANH R34, R34 ;  /* 0x0000002200227308 */ /* 0x000e620000002400 */
[----:B-----5:R-:W-:-:S04]  /*2f30*/  LEA.HI R0, R6, R25, RZ, 0x2 ;  /* 0x0000001906007211 */ /* 0x020fc800078f10ff */
[----:B------:R-:W-:Y:S01]  /*2f40*/  LOP3.LUT R0, R0, 0x7ffffffc, RZ, 0xc0, !PT ;  /* 0x7ffffffc00007812 */ /* 0x000fe200078ec0ff */
[C---:B--2---:R-:W-:Y:S02]  /*2f50*/  HMMA.16816.F32 R56, R28.reuse, R16, R56 ;  /* 0x000000101c38723c */ /* 0x044fe40000001838 */
[----:B------:R-:W-:Y:S01]  /*2f60*/  MUFU.TANH R33, R33 ;  /* 0x0000002100217308 */ /* 0x000fe20000002400 */
[----:B------:R-:W-:Y:S03]  /*2f70*/  LDSM.16.MT88.4 R40, [R184+0x2100] ;  /* 0x00210000b828783b */ /* 0x000fe60000004200 */
[----:B------:R-:W-:Y:S02]  /*2f80*/  FMUL.FTZ R24, R46, c[0x0][0x320] ;  /* 0x0000c8002e187a20 */ /* 0x000fe40000410000 */
[----:B------:R-:W-:Y:S01]  /*2f90*/  IMAD.IADD R0, R25, 0x1, -R0 ;  /* 0x0000000119007824 */ /* 0x000fe200078e0a00 */
[----:B------:R-:W-:Y:S01]  /*2fa0*/  LDSM.16.MT88.4 R124, [R184+0x100] ;  /* 0x00010000b87c783b */ /* 0x000fe20000004200 */
[----:B------:R-:W-:Y:S01]  /*2fb0*/  FMUL.FTZ R47, R47, c[0x0][0x320] ;  /* 0x0000c8002f2f7a20 */ /* 0x000fe20000410000 */
[----:B------:R-:W-:Y:S01]  /*2fc0*/  HMMA.16816.F32 R80, R28, R18, R80 ;  /* 0x000000121c50723c */ /* 0x000fe20000001850 */
[----:B------:R-:W-:Y:S01]  /*2fd0*/  IMAD R3, R0, -0x2, R3 ;  /* 0xfffffffe00037824 */ /* 0x000fe200078e0203 */
[----:B------:R-:W2:Y:S01]  /*2fe0*/  MUFU.TANH R35, R35 ;  /* 0x0000002300237308 */ /* 0x000ea20000002400 */
[----:B------:R-:W-:Y:S03]  /*2ff0*/  LDSM.16.MT88.4 R116, [R172+0x100] ;  /* 0x00010000ac74783b */ /* 0x000fe60000004200 */
[----:B------:R-:W-:Y:S01]  /*3000*/  ISETP.GT.AND P1, PT, R3, RZ, PT ;  /* 0x000000ff0300720c */ /* 0x000fe20003f24270 */
[----:B------:R-:W-:Y:S01]  /*3010*/  LDSM.16.MT88.4 R108, [R135+0x100] ;  /* 0x00010000876c783b */ /* 0x000fe20000004200 */
[C---:B-1----:R-:W-:Y:S02]  /*3020*/  HMMA.16816.F32 R64, R12.reuse, R20, R64 ;  /* 0x000000140c40723c */ /* 0x042fe40000001840 */
[----:B----4-:R-:W-:Y:S01]  /*3030*/  FSEL R50, R50, -INF , P1 ;  /* 0xff80000032327808 */ /* 0x010fe20000800000 */
[----:B------:R-:W1:Y:S01]  /*3040*/  MUFU.TANH R24, R24 ;  /* 0x0000001800187308 */ /* 0x000e620000002400 */
[----:B------:R-:W-:Y:S03]  /*3050*/  LDSM.16.MT88.4 R100, [R5+0x100] ;  /* 0x000100000564783b */ /* 0x000fe60000004200 */
[----:B------:R-:W-:Y:S01]  /*3060*/  FMUL.FTZ R20, R44, c[0x0][0x320] ;  /* 0x0000c8002c147a20 */ /* 0x000fe20000410000 */
[C---:B------:R-:W-:Y:S01]  /*3070*/  HMMA.16816.F32 R68, R12.reuse, R22, R68 ;  /* 0x000000160c44723c */ /* 0x040fe20000001844 */
[----:B------:R-:W-:Y:S01]  /*3080*/  FMUL.FTZ R21, R45, c[0x0][0x320] ;  /* 0x0000c8002d157a20 */ /* 0x000fe20000410000 */
[----:B------:R-:W-:Y:S01]  /*3090*/  LDSM.16.MT88.4 R72, [R184+0x4100] ;  /* 0x00410000b848783b */ /* 0x000fe20000004200 */
[----:B------:R-:W-:Y:S03]  /*30a0*/  MUFU.TANH R22, R47 ;  /* 0x0000002f00167308 */ /* 0x000fe60000002400 */
[----:B------:R-:W-:Y:S01]  /*30b0*/  LDSM.16.MT88.4 R88, [R135+0x4100] ;  /* 0x004100008758783b */ /* 0x000fe20000004200 */
[----:B------:R-:W-:Y:S01]  /*30c0*/  FSEL R23, R48, -INF , P1 ;  /* 0xff80000030177808 */ /* 0x000fe20000800000 */
[C---:B------:R-:W-:Y:S01]  /*30d0*/  HMMA.16816.F32 R56, R12.reuse, R8, R56 ;  /* 0x000000080c38723c */ /* 0x040fe20000001838 */
[----:B------:R-:W-:Y:S01]  /*30e0*/  ISETP.GT.AND P1, PT, R3, 0x1, PT ;  /* 0x000000010300780c */ /* 0x000fe20003f24270 */
[----:B------:R-:W-:Y:S01]  /*30f0*/  LDSM.16.MT88.4 R136, [R172+0x900] ;  /* 0x00090000ac88783b */ /* 0x000fe20000004200 */
[----:B------:R-:W4:Y:S02]  /*3100*/  MUFU.TANH R20, R20 ;  /* 0x0000001400147308 */ /* 0x000f240000002400 */
[----:B---3--:R-:W-:Y:S01]  /*3110*/  FSEL R26, R51, -INF , P1 ;  /* 0xff800000331a7808 */ /* 0x008fe20000800000 */
[----:B------:R-:W-:Y:S01]  /*3120*/  LDSM.16.MT88.4 R28, [R162+0x900] ;  /* 0x00090000a21c783b */ /* 0x000fe20000004200 */
[----:B------:R-:W-:Y:S01]  /*3130*/  FSEL R49, R49, -INF , P1 ;  /* 0xff80000031317808 */ /* 0x000fe20000800000 */
[----:B------:R-:W-:Y:S01]  /*3140*/  HMMA.16816.F32 R8, R12, R10, R80 ;  /* 0x0000000a0c08723c */ /* 0x000fe20000001850 */
[----:B------:R-:W-:Y:S01]  /*3150*/  ISETP.GT.AND P1, PT, R3, 0x8, PT ;  /* 0x000000080300780c */ /* 0x000fe20003f24270 */
[----:B------:R-:W-:Y:S01]  /*3160*/  FMUL.FTZ R64, R64, c[0x0][0x320] ;  /* 0x0000c80040407a20 */ /* 0x000fe20000410000 */
[----:B------:R-:W3:Y:S01]  /*3170*/  MUFU.TANH R21, R21 ;  /* 0x0000001500157308 */ /* 0x000ee20000002400 */
[----:B------:R-:W-:Y:S01]  /*3180*/  FMUL.FTZ R66, R66, c[0x0][0x320] ;  /* 0x0000c80042427a20 */ /* 0x000fe20000410000 */
[----:B------:R-:W-:Y:S01]  /*3190*/  FSEL R76, R76, -INF , P1 ;  /* 0xff8000004c4c7808 */ /* 0x000fe20000800000 */
[----:B------:R-:W-:Y:S01]  /*31a0*/  FMUL.FTZ R65, R65, c[0x0][0x320] ;  /* 0x0000c80041417a20 */ /* 0x000fe20000410000 */
[----:B------:R-:W-:Y:S01]  /*31b0*/  FSEL R25, R60, -INF , P1 ;  /* 0xff8000003c197808 */ /* 0x000fe20000800000 */
[----:B------:R-:W-:Y:S01]  /*31c0*/  FMUL.FTZ R67, R67, c[0x0][0x320] ;  /* 0x0000c80043437a20 */ /* 0x000fe20000410000 */
[----:B------:R-:W-:Y:S01]  /*31d0*/  ISETP.GT.AND P1, PT, R3, 0x9, PT ;  /* 0x000000090300780c */ /* 0x000fe20003f24270 */
[----:B------:R-:W-:Y:S01]  /*31e0*/  FMUL.FTZ R68, R68, c[0x0][0x320] ;  /* 0x0000c80044447a20 */ /* 0x000fe20000410000 */
[----:B------:R-:W-:Y:S01]  /*31f0*/  MUFU.TANH R175, R64 ;  /* 0x0000004000af7308 */ /* 0x000fe20000002400 */
[----:B------:R-:W-:Y:S01]  /*3200*/  FMUL.FTZ R70, R70, c[0x0][0x320] ;  /* 0x0000c80046467a20 */ /* 0x000fe20000410000 */
[----:B------:R-:W-:Y:S01]  /*3210*/  FSEL R6, R77, -INF , P1 ;  /* 0xff8000004d067808 */ /* 0x000fe20000800000 */
[----:B------:R-:W-:Y:S01]  /*3220*/  FMUL.FTZ R69, R69, c[0x0][0x320] ;  /* 0x0000c80045457a20 */ /* 0x000fe20000410000 */
[----:B------:R-:W-:Y:S01]  /*3230*/  FSEL R61, R61, -INF , P1 ;  /* 0xff8000003d3d7808 */ /* 0x000fe20000800000 */
[----:B------:R-:W-:Y:S01]  /*3240*/  FMUL.FTZ R71, R71, c[0x0][0x320] ;  /* 0x0000c80047477a20 */ /* 0x000fe20000410000 */
[----:B------:R-:W-:Y:S01]  /*3250*/  ISETP.GT.AND P1, PT, R3, 0x10, PT ;  /* 0x000000100300780c */ /* 0x000fe20003f24270 */
[----:B------:R-:W-:Y:S01]  /*3260*/  FMUL.FTZ R56, R56, c[0x0][0x320] ;  /* 0x0000c80038387a20 */ /* 0x000fe20000410000 */
[----:B------:R-:W5:Y:S01]  /*3270*/  MUFU.TANH R170, R66 ;  /* 0x0000004200aa7308 */ /* 0x000f620000002400 */
[----:B------:R-:W-:Y:S01]  /*3280*/  FMNMX.FTZ R14, R23, R49, !PT ;  /* 0x00000031170e7209 */ /* 0x000fe20007810000 */
[----:B------:R-:W-:Y:S01]  /*3290*/  FMUL.FTZ R58, R58, c[0x0][0x320] ;  /* 0x0000c8003a3a7a20 */ /* 0x000fe20000410000 */
[----:B------:R-:W-:Y:S01]  /*32a0*/  FSEL R18, R34, -INF , P1 ;  /* 0xff80000022127808 */ /* 0x000fe20000800000 */
[----:B------:R-:W-:Y:S01]  /*32b0*/  FMUL.FTZ R57, R57, c[0x0][0x320] ;  /* 0x0000c80039397a20 */ /* 0x000fe20000410000 */
[----:B------:R-:W-:Y:S01]  /*32c0*/  FSEL R19, R32, -INF , P1 ;  /* 0xff80000020137808 */ /* 0x000fe20000800000 */
[----:B------:R-:W-:Y:S01]  /*32d0*/  FMUL.FTZ R141, R9, c[0x0][0x320] ;  /* 0x0000c800098d7a20 */ /* 0x000fe20000410000 */
[----:B------:R-:W-:Y:S01]  /*32e0*/  ISETP.GT.AND P1, PT, R3, 0x11, PT ;  /* 0x000000110300780c */ /* 0x000fe20003f24270 */
[----:B------:R-:W-:Y:S01]  /*32f0*/  MUFU.TANH R167, R65 ;  /* 0x0000004100a77308 */ /* 0x000fe20000002400 */
[----:B------:R-:W-:Y:S01]  /*3300*/  FMNMX.FTZ R14, R25, R14, !PT ;  /* 0x0000000e190e7209 */ /* 0x000fe20007810000 */
[----:B------:R-:W-:Y:S01]  /*3310*/  FMUL.FTZ R59, R59, c[0x0][0x320] ;  /* 0x0000c8003b3b7a20 */ /* 0x000fe20000410000 */
[----:B--2---:R-:W-:Y:S01]  /*3320*/  FSEL R16, R35, -INF , P1 ;  /* 0xff80000023107808 */ /* 0x004fe20000800000 */
[----:B------:R-:W-:Y:S01]  /*3330*/  FMUL.FTZ R143, R8, c[0x0][0x320] ;  /* 0x0000c800088f7a20 */ /* 0x000fe20000410000 */
[----:B------:R-:W-:Y:S01]  /*3340*/  FSEL R17, R33, -INF , P1 ;  /* 0xff80000021117808 */ /* 0x000fe20000800000 */
[----:B------:R-:W-:Y:S01]  /*3350*/  FMUL.FTZ R10, R10, c[0x0][0x320] ;  /* 0x0000c8000a0a7a20 */ /* 0x000fe20000410000 */
[----:B------:R-:W-:Y:S01]  /*3360*/  ISETP.GT.AND P1, PT, R3, 0x18, PT ;  /* 0x000000180300780c */ /* 0x000fe20003f24270 */
[----:B------:R2:W2:Y:S01]  /*3370*/  MUFU.TANH R182, R67 ;  /* 0x0000004300b67308 */ /* 0x0004a20000002400 */
[----:B------:R-:W-:Y:S01]  /*3380*/  FMNMX.FTZ R9, R50, R26, !PT ;  /* 0x0000001a32097209 */ /* 0x000fe20007810000 */
[----:B------:R-:W-:Y:S01]  /*3390*/  LDSM.16.MT88.4 R80, [R172+0x4100] ;  /* 0x00410000ac50783b */ /* 0x000fe20000004200 */
[----:B-1----:R-:W-:-:S02]  /*33a0*/  FSEL R12, R24, -INF , P1 ;  /* 0xff800000180c7808 */ /* 0x002fc40000800000 */
[----:B----4-:R-:W-:Y:S01]  /*33b0*/  FSEL R15, R20, -INF , P1 ;  /* 0xff800000140f7808 */ /* 0x010fe20000800000 */
[----:B------:R-:W-:Y:S01]  /*33c0*/  LDSM.16.MT88.4 R32, [R135+0x900] ;  /* 0x000900008720783b */ /* 0x000fe20000004200 */
[----:B------:R-:W-:Y:S01]  /*33d0*/  ISETP.GT.AND P1, PT, R3, 0x19, PT ;  /* 0x000000190300780c */ /* 0x000fe20003f24270 */
[----:B------:R-:W-:Y:S01]  /*33e0*/  MUFU.TANH R173, R68 ;  /* 0x0000004400ad7308 */ /* 0x000fe20000002400 */
[----:B------:R-:W-:Y:S02]  /*33f0*/  FMNMX.FTZ R14, R61, R14, !PT ;  /* 0x0000000e3d0e7209 */ /* 0x000fe40007810000 */
[----:B------:R-:W-:Y:S02]  /*3400*/  FSEL R0, R22, -INF , P1 ;  /* 0xff80000016007808 */ /* 0x000fe40000800000 */
[----:B---3--:R-:W-:Y:S02]  /*3410*/  FSEL R13, R21, -INF , P1 ;  /* 0xff800000150d7808 */ /* 0x008fe40000800000 */
[----:B------:R-:W-:Y:S01]  /*3420*/  ISETP.GT.AND P1, PT, R3, 0x20, PT ;  /* 0x000000200300780c */ /* 0x000fe20003f24270 */
[----:B------:R-:W1:Y:S01]  /*3430*/  MUFU.TANH R174, R70 ;  /* 0x0000004600ae7308 */ /* 0x000e620000002400 */
[----:B------:R-:W-:Y:S01]  /*3440*/  FMNMX.FTZ R9, R76, R9, !PT ;  /* 0x000000094c097209 */ /* 0x000fe20007810000 */
[----:B--2---:R-:W-:Y:S01]  /*3450*/  LDSM.16.MT88.4 R64, [R162+0x2100] ;  /* 0x00210000a240783b */ /* 0x004fe20000004200 */
[----:B-----5:R-:W-:-:S02]  /*3460*/  FSEL R170, R170, -INF , P1 ;  /* 0xff800000aaaa7808 */ /* 0x020fc40000800000 */
[----:B------:R-:W-:Y:S02]  /*3470*/  FSEL R175, R175, -INF , P1 ;  /* 0xff800000afaf7808 */ /* 0x000fe40000800000 */
[----:B------:R-:W-:Y:S01]  /*3480*/  ISETP.GT.AND P1, PT, R3, 0x21, PT ;  /* 0x000000210300780c */ /* 0x000fe20003f24270 */
[----:B------:R-:W2:Y:S01]  /*3490*/  MUFU.TANH R169, R69 ;  /* 0x0000004500a97308 */ /* 0x000ea20000002400 */
[----:B------:R-:W-:Y:S01]  /*34a0*/  FMNMX.FTZ R8, R19, R14, !PT ;  /* 0x0000000e13087209 */ /* 0x000fe20007810000 */
[----:B------:R-:W-:Y:S01]  /*34b0*/  FMUL.FTZ R14, R11, c[0x0][0x320] ;  /* 0x0000c8000b0e7a20 */ /* 0x000fe20000410000 */
[----:B------:R-:W-:Y:S02]  /*34c0*/  FSEL R182, R182, -INF , P1 ;  /* 0xff800000b6b67808 */ /* 0x000fe40000800000 */
[----:B------:R-:W-:Y:S02]  /*34d0*/  FSEL R167, R167, -INF , P1 ;  /* 0xff800000a7a77808 */ /* 0x000fe40000800000 */
[----:B------:R-:W-:Y:S01]  /*34e0*/  ISETP.GT.AND P1, PT, R3, 0x28, PT ;  /* 0x000000280300780c */ /* 0x000fe20003f24270 */
[----:B------:R-:W3:Y:S01]  /*34f0*/  MUFU.TANH R180, R71 ;  /* 0x0000004700b47308 */ /* 0x000ee20000002400 */
[----:B------:R-:W-:-:S02]  /*3500*/  FMNMX.FTZ R9, R6, R9, !PT ;  /* 0x0000000906097209 */ /* 0x000fc40007810000 */
[----:B-1----:R-:W-:Y:S02]  /*3510*/  FSEL R174, R174, -INF , P1 ;  /* 0xff800000aeae7808 */ /* 0x002fe40000800000 */
[----:B------:R-:W-:Y:S02]  /*3520*/  FSEL R173, R173, -INF , P1 ;  /* 0xff800000adad7808 */ /* 0x000fe40000800000 */
[----:B------:R-:W-:Y:S01]  /*3530*/  ISETP.GT.AND P1, PT, R3, 0x29, PT ;  /* 0x000000290300780c */ /* 0x000fe20003f24270 */
[----:B------:R-:W1:Y:S01]  /*3540*/  MUFU.TANH R179, R56 ;  /* 0x0000003800b37308 */ /* 0x000e620000002400 */
[----:B------:R-:W-:Y:S02]  /*3550*/  FMNMX.FTZ R8, R17, R8, !PT ;  /* 0x0000000811087209 */ /* 0x000fe40007810000 */
[----:B--2---:R-:W-:Y:S02]  /*3560*/  FSEL R169, R169, -INF , P1 ;  /* 0xff800000a9a97808 */ /* 0x004fe40000800000 */
[----:B------:R-:W-:-:S02]  /*3570*/  FMNMX.FTZ R9, R18, R9, !PT ;  /* 0x0000000912097209 */ /* 0x000fc40007810000 */
[----:B------:R-:W-:Y:S01]  /*3580*/  FMNMX.FTZ R8, R15, R8, !PT ;  /* 0x000000080f087209 */ /* 0x000fe20007810000 */
[----:B------:R-:W2:Y:S01]  /*3590*/  MUFU.TANH R176, R58 ;  /* 0x0000003a00b07308 */ /* 0x000ea20000002400 */
[----:B---3--:R-:W-:Y:S02]  /*35a0*/  FSEL R180, R180, -INF , P1 ;  /* 0xff800000b4b47808 */ /* 0x008fe40000800000 */
[----:B------:R-:W-:Y:S02]  /*35b0*/  ISETP.GT.AND P1, PT, R3, 0x30, PT ;  /* 0x000000300300780c */ /* 0x000fe40003f24270 */
[----:B------:R-:W-:Y:S02]  /*35c0*/  FMNMX.FTZ R9, R16, R9, !PT ;  /* 0x0000000910097209 */ /* 0x000fe40007810000 */
[----:B------:R-:W-:Y:S01]  /*35d0*/  FMNMX.FTZ R8, R13, R8, !PT ;  /* 0x000000080d087209 */ /* 0x000fe20007810000 */
[----:B------:R-:W3:Y:S01]  /*35e0*/  MUFU.TANH R177, R57 ;  /* 0x0000003900b17308 */ /* 0x000ee20000002400 */
[----:B-1----:R-:W-:-:S02]  /*35f0*/  FSEL R179, R179, -INF , P1 ;  /* 0xff800000b3b37808 */ /* 0x002fc40000800000 */
[----:B------:R-:W-:Y:S02]  /*3600*/  FMNMX.FTZ R9, R12, R9, !PT ;  /* 0x000000090c097209 */ /* 0x000fe40007810000 */
[----:B------:R-:W-:Y:S02]  /*3610*/  FMNMX.FTZ R8, R175, R8, !PT ;  /* 0x00000008af087209 */ /* 0x000fe40007810000 */
[----:B------:R-:W-:Y:S01]  /*3620*/  FMNMX.FTZ R9, R0, R9, !PT ;  /* 0x0000000900097209 */ /* 0x000fe20007810000 */
[----:B------:R-:W1:Y:S01]  /*3630*/  MUFU.TANH R142, R59 ;  /* 0x0000003b008e7308 */ /* 0x000e620000002400 */
[----:B--2---:R-:W-:Y:S02]  /*3640*/  FSEL R176, R176, -INF , P1 ;  /* 0xff800000b0b07808 */ /* 0x004fe40000800000 */
[----:B------:R-:W-:Y:S02]  /*3650*/  ISETP.GT.AND P1, PT, R3, 0x31, PT ;  /* 0x000000310300780c */ /* 0x000fe40003f24270 */
[----:B------:R-:W-:-:S03]  /*3660*/  FMNMX.FTZ R8, R167, R8, !PT ;  /* 0x00000008a7087209 */ /* 0x000fc60007810000 */
[----:B------:R-:W2:Y:S01]  /*3670*/  MUFU.TANH R143, R143 ;  /* 0x0000008f008f7308 */ /* 0x000ea20000002400 */
[----:B---3--:R-:W-:Y:S02]  /*3680*/  FSEL R177, R177, -INF , P1 ;  /* 0xff800000b1b17808 */ /* 0x008fe40000800000 */
[----:B------:R-:W-:-:S04]  /*3690*/  FMNMX.FTZ R8, R173, R8, !PT ;  /* 0x00000008ad087209 */ /* 0x000fc80007810000 */
[----:B------:R-:W-:Y:S01]  /*36a0*/  FMNMX.FTZ R8, R169, R8, !PT ;  /* 0x00000008a9087209 */ /* 0x000fe20007810000 */
[----:B------:R-:W3:Y:S01]  /*36b0*/  MUFU.TANH R140, R10 ;  /* 0x0000000a008c7308 */ /* 0x000ee20000002400 */
[----:B-1----:R-:W-:Y:S01]  /*36c0*/  FSEL R142, R142, -INF , P1 ;  /* 0xff8000008e8e7808 */ /* 0x002fe20000800000 */
[----:B------:R-:W-:Y:S01]  /*36d0*/  LDSM.16.MT88.4 R56, [R135+0x2100] ;  /* 0x002100008738783b */ /* 0x000fe20000004200 */
[----:B------:R-:W-:Y:S02]  /*36e0*/  ISETP.GT.AND P1, PT, R3, 0x38, PT ;  /* 0x000000380300780c */ /* 0x000fe40003f24270 */
[----:B------:R-:W-:Y:S02]  /*36f0*/  FMNMX.FTZ R8, R179, R8, !PT ;  /* 0x00000008b3087209 */ /* 0x000fe40007810000 */
[----:B--2---:R-:W-:Y:S01]  /*3700*/  FSEL R143, R143, -INF , P1 ;  /* 0xff8000008f8f7808 */ /* 0x004fe20000800000 */
[----:B------:R-:W1:Y:S01]  /*3710*/  MUFU.TANH R141, R141 ;  /* 0x0000008d008d7308 */ /* 0x000e620000002400 */
[----:B------:R-:W-:-:S04]  /*3720*/  FMNMX.FTZ R8, R177, R8, !PT ;  /* 0x00000008b1087209 */ /* 0x000fc80007810000 */
[----:B------:R-:W-:Y:S02]  /*3730*/  FMNMX.FTZ R8, R143, R8, !PT ;  /* 0x000000088f087209 */ /* 0x000fe40007810000 */
[----:B---3--:R-:W-:Y:S01]  /*3740*/  FSEL R140, R140, -INF , P1 ;  /* 0xff8000008c8c7808 */ /* 0x008fe20000800000 */
[----:B------:R-:W2:Y:S01]  /*3750*/  MUFU.TANH R168, R14 ;  /* 0x0000000e00a87308 */ /* 0x000ea20000002400 */
[----:B------:R-:W-:Y:S02]  /*3760*/  ISETP.GT.AND P1, PT, R3, 0x39, PT ;  /* 0x000000390300780c */ /* 0x000fe40003f24270 */
[----:B------:R-:W-:-:S04]  /*3770*/  FMNMX.FTZ R3, R170, R9, !PT ;  /* 0x00000009aa037209 */ /* 0x000fc80007810000 */
[----:B------:R-:W-:Y:S02]  /*3780*/  FMNMX.FTZ R3, R182, R3, !PT ;  /* 0x00000003b6037209 */ /* 0x000fe40007810000 */
[----:B-1----:R-:W-:Y:S02]  /*3790*/  FSEL R141, R141, -INF , P1 ;  /* 0xff8000008d8d7808 */ /* 0x002fe40000800000 */
[----:B------:R-:W-:Y:S02]  /*37a0*/  FMNMX.FTZ R3, R174, R3, !PT ;  /* 0x00000003ae037209 */ /* 0x000fe40007810000 */
[----:B------:R-:W-:Y:S02]  /*37b0*/  FMNMX.FTZ R11, R141, R8, !PT ;  /* 0x000000088d0b7209 */ /* 0x000fe40007810000 */
[----:B------:R-:W-:Y:S02]  /*37c0*/  FMNMX.FTZ R3, R180, R3, !PT ;  /* 0x00000003b4037209 */ /* 0x000fe40007810000 */
[----:B--2---:R-:W-:Y:S01]  /*37d0*/  FSEL R168, R168, -INF , P1 ;  /* 0xff800000a8a87808 */ /* 0x004fe20000800000 */
[----:B------:R-:W1:Y:S01]  /*37e0*/  SHFL.BFLY PT, R8, R11, 0x2, 0x1f ;  /* 0x0c401f000b087f89 */ /* 0x000e6200000e0000 */
[----:B------:R-:W-:-:S04]  /*37f0*/  FMNMX.FTZ R3, R176, R3, !PT ;  /* 0x00000003b0037209 */ /* 0x000fc80007810000 */
[----:B------:R-:W-:-:S04]  /*3800*/  FMNMX.FTZ R3, R142, R3, !PT ;  /* 0x000000038e037209 */ /* 0x000fc80007810000 */
[----:B------:R-:W-:-:S04]  /*3810*/  FMNMX.FTZ R3, R140, R3, !PT ;  /* 0x000000038c037209 */ /* 0x000fc80007810000 */
        /* <DEDUP_REMOVED lines=8> */
[----:B------:R-:W-:-:S05]  /*38a0*/  FMUL.FTZ R178, R132, c[0x0][0x2d0] ;  /* 0x0000b40084b27a20 */ /* 0x000fca0000410000 */
[----:B------:R-:W-:-:S05]  /*38b0*/  FSEL R178, R178, RZ, P1 ;  /* 0x000000ffb2b27208 */ /* 0x000fca0000800000 */
[--C-:B------:R-:W-:Y:S02]  /*38c0*/  FFMA.FTZ R161, R23, c[0x0][0x2d0], -R178.reuse ;  /* 0x0000b40017a17a23 */ /* 0x100fe400000108b2 */
[--C-:B------:R-:W-:Y:S01]  /*38d0*/  FFMA.FTZ R158, R49, c[0x0][0x2d0], -R178.reuse ;  /* 0x0000b400319e7a23 */ /* 0x100fe200000108b2 */
[----:B--2---:R-:W-:Y:S01]  /*38e0*/  FMNMX.FTZ R3, R8, R3, !PT ;  /* 0x0000000308037209 */ /* 0x004fe20007810000 */
[--C-:B------:R-:W-:Y:S01]  /*38f0*/  FFMA.FTZ R159, R25, c[0x0][0x2d0], -R178.reuse ;  /* 0x0000b400199f7a23 */ /* 0x100fe200000108b2 */
[----:B------:R-:W-:Y:S01]  /*3900*/  LDSM.16.MT88.4 R8, [R184+0x2900] ;  /* 0x00290000b808783b */ /* 0x000fe20000004200 */
[--C-:B------:R-:W-:Y:S01]  /*3910*/  FFMA.FTZ R154, R61, c[0x0][0x2d0], -R178.reuse ;  /* 0x0000b4003d9a7a23 */ /* 0x100fe200000108b2 */
[C---:B------:R-:W-:Y:S01]  /*3920*/  FSETP.NEU.FTZ.AND P1, PT, R3.reuse, -INF , PT ;  /* 0xff8000000300780b */ /* 0x040fe20003f3d000 */
[----:B------:R-:W-:Y:S01]  /*3930*/  FMUL.FTZ R171, R3, c[0x0][0x2d0] ;  /* 0x0000b40003ab7a20 */ /* 0x000fe20000410000 */
[----:B------:R-:W-:Y:S01]  /*3940*/  MUFU.EX2 R161, R161 ;  /* 0x000000a100a17308 */ /* 0x000fe20000000800 */
[--C-:B------:R-:W-:Y:S01]  /*3950*/  FFMA.FTZ R157, R19, c[0x0][0x2d0], -R178.reuse ;  /* 0x0000b400139d7a23 */ /* 0x100fe200000108b2 */
[----:B------:R-:W-:Y:S01]  /*3960*/  LDSM.16.MT88.4 R20, [R184+0x900] ;  /* 0x00090000b814783b */ /* 0x000fe20000004200 */
[--C-:B------:R-:W-:Y:S01]  /*3970*/  FFMA.FTZ R152, R17, c[0x0][0x2d0], -R178.reuse ;  /* 0x0000b40011987a23 */ /* 0x100fe200000108b2 */
[----:B------:R-:W-:Y:S01]  /*3980*/  FSEL R171, R171, RZ, P1 ;  /* 0x000000ffabab7208 */ /* 0x000fe20000800000 */
[----:B------:R-:W-:-:S02]  /*3990*/  FFMA.FTZ R153, R15, c[0x0][0x2d0], -R178 ;  /* 0x0000b4000f997a23 */ /* 0x000fc400000108b2 */
[----:B------:R-:W-:Y:S01]  /*39a0*/  FFMA.FTZ R148, R13, c[0x0][0x2d0], -R178 ;  /* 0x0000b4000d947a23 */ /* 0x000fe200000108b2 */
[----:B------:R-:W1:Y:S01]  /*39b0*/  MUFU.EX2 R158, R158 ;  /* 0x0000009e009e7308 */ /* 0x000e620000000800 */
[--C-:B------:R-:W-:Y:S02]  /*39c0*/  FFMA.FTZ R163, R50, c[0x0][0x2d0], -R171.reuse ;  /* 0x0000b40032a37a23 */ /* 0x100fe400000108ab */
[--C-:B------:R-:W-:Y:S01]  /*39d0*/  FFMA.FTZ R160, R26, c[0x0][0x2d0], -R171.reuse ;  /* 0x0000b4001aa07a23 */ /* 0x100fe200000108ab */
[----:B------:R-:W2:Y:S01]  /*39e0*/  LDSM.16.MT88.4 R48, [R172+0x2100] ;  /* 0x00210000ac30783b */ /* 0x000ea20000004200 */
[--C-:B------:R-:W-:Y:S02]  /*39f0*/  FFMA.FTZ R165, R76, c[0x0][0x2d0], -R171.reuse ;  /* 0x0000b4004ca57a23 */ /* 0x100fe400000108ab */
[--C-:B------:R-:W-:Y:S01]  /*3a00*/  FFMA.FTZ R156, R6, c[0x0][0x2d0], -R171.reuse ;  /* 0x0000b400069c7a23 */ /* 0x100fe200000108ab */
[----:B------:R-:W-:Y:S01]  /*3a10*/  MUFU.EX2 R159, R159 ;  /* 0x0000009f009f7308 */ /* 0x000fe20000000800 */
[----:B------:R-:W3:Y:S01]  /*3a20*/  LDSM.16.MT88.4 R4, [R5+0x4100] ;  /* 0x004100000504783b */ /* 0x000ee20000004200 */
[----:B------:R-:W-:-:S02]  /*3a30*/  FFMA.FTZ R155, R18, c[0x0][0x2d0], -R171 ;  /* 0x0000b400129b7a23 */ /* 0x000fc400000108ab */
[--C-:B------:R-:W-:Y:S01]  /*3a40*/  FFMA.FTZ R150, R16, c[0x0][0x2d0], -R171.reuse ;  /* 0x0000b40010967a23 */ /* 0x100fe200000108ab */
[----:B------:R-:W-:Y:S01]  /*3a50*/  LDSM.16.MT88.4 R24, [R172+0x2900] ;  /* 0x00290000ac18783b */ /* 0x000fe20000004200 */
[--C-:B------:R-:W-:Y:S02]  /*3a60*/  FFMA.FTZ R151, R12, c[0x0][0x2d0], -R171.reuse ;  /* 0x0000b4000c977a23 */ /* 0x100fe400000108ab */
[----:B------:R-:W4:Y:S01]  /*3a70*/  MUFU.EX2 R154, R154 ;  /* 0x0000009a009a7308 */ /* 0x000f220000000800 */
[----:B------:R-:W5:Y:S01]  /*3a80*/  LDSM.16.MT88.4 R16, [R135+0x2900] ;  /* 0x002900008710783b */ /* 0x000f620000004200 */
[----:B-1----:R-:W-:Y:S01]  /*3a90*/  F2FP.PACK_AB R96, R158, R161 ;  /* 0x000000a19e60723e */ /* 0x002fe200000000ff */
[----:B------:R-:W-:Y:S02]  /*3aa0*/  FFMA.FTZ R0, R0, c[0x0][0x2d0], -R171 ;  /* 0x0000b40000007a23 */ /* 0x000fe400000108ab */
[----:B------:R-:W1:Y:S01]  /*3ab0*/  LDSM.16.MT88.4 R12, [R162+0x2900] ;  /* 0x00290000a20c783b */ /* 0x000e620000004200 */
[----:B------:R-:W-:-:S02]  /*3ac0*/  FFMA.FTZ R164, R175, c[0x0][0x2d0], -R178 ;  /* 0x0000b400afa47a23 */ /* 0x000fc400000108b2 */
[----:B------:R-:W-:Y:S01]  /*3ad0*/  MUFU.EX2 R163, R163 ;  /* 0x000000a300a37308 */ /* 0x000fe20000000800 */
[--C-:B------:R-:W-:Y:S02]  /*3ae0*/  FFMA.FTZ R166, R173, c[0x0][0x2d0], -R178.reuse ;  /* 0x0000b400ada67a23 */ /* 0x100fe400000108b2 */
[--C-:B------:R-:W-:Y:S02]  /*3af0*/  FFMA.FTZ R167, R167, c[0x0][0x2d0], -R178.reuse ;  /* 0x0000b400a7a77a23 */ /* 0x100fe400000108b2 */
[----:B------:R-:W-:Y:S02]  /*3b00*/  FFMA.FTZ R169, R169, c[0x0][0x2d0], -R178 ;  /* 0x0000b400a9a97a23 */ /* 0x000fe400000108b2 */
[--C-:B------:R-:W-:Y:S01]  /*3b10*/  FFMA.FTZ R170, R170, c[0x0][0x2d0], -R171.reuse ;  /* 0x0000b400aaaa7a23 */ /* 0x100fe200000108ab */
[----:B------:R-:W2:Y:S01]  /*3b20*/  MUFU.EX2 R160, R160 ;  /* 0x000000a000a07308 */ /* 0x000ea20000000800 */
[----:B----4-:R-:W-:Y:S01]  /*3b30*/  F2FP.PACK_AB R98, R154, R159 ;  /* 0x0000009f9a62723e */ /* 0x010fe200000000ff */
[----:B------:R-:W-:-:S02]  /*3b40*/  FFMA.FTZ R173, R182, c[0x0][0x2d0], -R171 ;  /* 0x0000b400b6ad7a23 */ /* 0x000fc400000108ab */
[--C-:B------:R-:W-:Y:S02]  /*3b50*/  FFMA.FTZ R174, R174, c[0x0][0x2d0], -R171.reuse ;  /* 0x0000b400aeae7a23 */ /* 0x100fe400000108ab */
[--C-:B------:R-:W-:Y:S02]  /*3b60*/  FFMA.FTZ R175, R180, c[0x0][0x2d0], -R171.reuse ;  /* 0x0000b400b4af7a23 */ /* 0x100fe400000108ab */
[----:B------:R-:W-:Y:S01]  /*3b70*/  MUFU.EX2 R165, R165 ;  /* 0x000000a500a57308 */ /* 0x000fe20000000800 */
[--C-:B------:R-:W-:Y:S02]  /*3b80*/  FFMA.FTZ R180, R177, c[0x0][0x2d0], -R178.reuse ;  /* 0x0000b400b1b47a23 */ /* 0x100fe400000108b2 */
[--C-:B------:R-:W-:Y:S02]  /*3b90*/  FFMA.FTZ R179, R179, c[0x0][0x2d0], -R178.reuse ;  /* 0x0000b400b3b37a23 */ /* 0x100fe400000108b2 */
[--C-:B------:R-:W-:Y:S02]  /*3ba0*/  FFMA.FTZ R177, R143, c[0x0][0x2d0], -R178.reuse ;  /* 0x0000b4008fb17a23 */ /* 0x100fe400000108b2 */
[----:B------:R-:W-:Y:S01]  /*3bb0*/  FFMA.FTZ R178, R141, c[0x0][0x2d0], -R178 ;  /* 0x0000b4008db27a23 */ /* 0x000fe200000108b2 */
[----:B------:R-:W4:Y:S01]  /*3bc0*/  MUFU.EX2 R156, R156 ;  /* 0x0000009c009c7308 */ /* 0x000f220000000800 */
[----:B--2---:R-:W-:Y:S01]  /*3bd0*/  F2FP.PACK_AB R97, R160, R163 ;  /* 0x000000a3a061723e */ /* 0x004fe200000000ff */
[----:B------:R-:W-:-:S02]  /*3be0*/  FFMA.FTZ R176, R176, c[0x0][0x2d0], -R171 ;  /* 0x0000b400b0b07a23 */ /* 0x000fc400000108ab */
[--C-:B------:R-:W-:Y:S02]  /*3bf0*/  FFMA.FTZ R181, R142, c[0x0][0x2d0], -R171.reuse ;  /* 0x0000b4008eb57a23 */ /* 0x100fe400000108ab */
[--C-:B------:R-:W-:Y:S02]  /*3c00*/  FFMA.FTZ R182, R140, c[0x0][0x2d0], -R171.reuse ;  /* 0x0000b4008cb67a23 */ /* 0x100fe400000108ab */
[----:B------:R-:W-:Y:S01]  /*3c10*/  MUFU.EX2 R157, R157 ;  /* 0x0000009d009d7308 */ /* 0x000fe20000000800 */
[----:B------:R-:W-:Y:S01]  /*3c20*/  FFMA.FTZ R221, R168, c[0x0][0x2d0], -R171 ;  /* 0x0000b400a8dd7a23 */ /* 0x000fe200000108ab */
[----:B------:R-:W-:Y:S01]  /*3c30*/  LDSM.16.MT88.4 R140, [R172+0x3900] ;  /* 0x00390000ac8c783b */ /* 0x000fe20000004200 */
[----:B------:R-:W-:Y:S02]  /*3c40*/  FADD.FTZ R158, R161, R158 ;  /* 0x0000009ea19e7221 */ /* 0x000fe40000010000 */
[----:B------:R-:W-:Y:S02]  /*3c50*/  FADD.FTZ R160, R163, R160 ;  /* 0x000000a0a3a07221 */ /* 0x000fe40000010000 */
[----:B------:R-:W-:Y:S01]  /*3c60*/  FADD.FTZ R159, R159, R158 ;  /* 0x0000009e9f9f7221 */ /* 0x000fe20000010000 */
[----:B----4-:R-:W-:Y:S01]  /*3c70*/  F2FP.PACK_AB R99, R156, R165 ;  /* 0x000000a59c63723e */ /* 0x010fe200000000ff */
[----:B------:R-:W2:Y:S01]  /*3c80*/  MUFU.EX2 R152, R152 ;  /* 0x0000009800987308 */ /* 0x000ea20000000800 */
        /* <DEDUP_REMOVED lines=10> */
[----:B------:R-:W4:Y:S06]  /*3d30*/  MUFU.EX2 R150, R150 ;  /* 0x0000009600967308 */ /* 0x000f2c0000000800 */
        /* <DEDUP_REMOVED lines=11> */
[----:B------:R-:W-:Y:S06]  /*3df0*/  MUFU.EX2 R169, R169 ;  /* 0x000000a900a97308 */ /* 0x000fec0000000800 */
        /* <DEDUP_REMOVED lines=24> */
[C---:B---3--:R-:W-:Y:S07]  /*3f80*/  HMMA.16816.F32 R92, R96.reuse, R4, RZ ;  /* 0x00000004605c723c */ /* 0x048fee00000018ff */
[----:B--2---:R-:W-:Y:S01]  /*3f90*/  F2FP.PACK_AB R4, R152, R157 ;  /* 0x0000009d9804723e */ /* 0x004fe200000000ff */
[----:B------:R-:W-:Y:S01]  /*3fa0*/  HMMA.16816.F32 R96, R96, R6, RZ ;  /* 0x000000066060723c */ /* 0x000fe200000018ff */
[----:B----4-:R-:W-:Y:S01]  /*3fb0*/  F2FP.PACK_AB R5, R150, R155 ;  /* 0x0000009b9605723e */ /* 0x010fe200000000ff */
[----:B------:R-:W-:-:S02]  /*3fc0*/  FADD.FTZ R157, R157, R154 ;  /* 0x0000009a9d9d7221 */ /* 0x000fc40000010000 */
[----:B------:R-:W-:Y:S02]  /*3fd0*/  FADD.FTZ R155, R155, R156 ;  /* 0x0000009c9b9b7221 */ /* 0x000fe40000010000 */
[----:B------:R-:W-:Y:S01]  /*3fe0*/  FADD.FTZ R152, R152, R157 ;  /* 0x0000009d98987221 */ /* 0x000fe20000010000 */
[----:B------:R-:W-:Y:S01]  /*3ff0*/  F2FP.PACK_AB R6, R148, R153 ;  /* 0x000000999406723e */ /* 0x000fe200000000ff */
[----:B------:R-:W-:Y:S01]  /*4000*/  FADD.FTZ R150, R150, R155 ;  /* 0x0000009b96967221 */ /* 0x000fe20000010000 */
[----:B-1----:R-:W-:Y:S01]  /*4010*/  F2FP.PACK_AB R7, R0, R151 ;  /* 0x000000970007723e */ /* 0x002fe200000000ff */
[----:B------:R-:W-:Y:S02]  /*4020*/  FADD.FTZ R153, R153, R152 ;  /* 0x0000009899997221 */ /* 0x000fe40000010000 */
[----:B------:R-:W-:Y:S02]  /*4030*/  FADD.FTZ R151, R151, R150 ;  /* 0x0000009697977221 */ /* 0x000fe40000010000 */
[----:B------:R-:W-:-:S02]  /*4040*/  FADD.FTZ R153, R148, R153 ;  /* 0x0000009994997221 */ /* 0x000fc40000010000 */
[----:B------:R-:W-:Y:S01]  /*4050*/  HMMA.16816.F32 R36, R4, R8, R36 ;  /* 0x000000080424723c */ /* 0x000fe20000001824 */
[----:B------:R-:W-:-:S07]  /*4060*/  FADD.FTZ R151, R0, R151 ;  /* 0x0000009700977221 */ /* 0x000fce0000010000 */
[C---:B------:R-:W-:Y:S01]  /*4070*/  HMMA.16816.F32 R40, R4.reuse, R10, R40 ;  /* 0x0000000a0428723c */ /* 0x040fe20000001828 */
[----:B------:R-:W1:Y:S07]  /*4080*/  LDSM.16.MT88.4 R8, [R172+0x4900] ;  /* 0x00490000ac08783b */ /* 0x000e6e0000004200 */
[C---:B-----5:R-:W-:Y:S08]  /*4090*/  HMMA.16816.F32 R52, R4.reuse, R16, R52 ;  /* 0x000000100434723c */ /* 0x060ff00000001834 */
[C---:B------:R-:W-:Y:S01]  /*40a0*/  HMMA.16816.F32 R56, R4.reuse, R18, R56 ;  /* 0x000000120438723c */ /* 0x040fe20000001838 */
[----:B------:R-:W2:Y:S07]  /*40b0*/  LDSM.16.MT88.4 R16, [R135+0x4900] ;  /* 0x004900008710783b */ /* 0x000eae0000004200 */
[C---:B------:R-:W-:Y:S08]  /*40c0*/  HMMA.16816.F32 R128, R4.reuse, R20, R128 ;  /* 0x000000140480723c */ /* 0x040ff00000001880 */
[C---:B------:R-:W-:Y:S01]  /*40d0*/  HMMA.16816.F32 R124, R4.reuse, R22, R124 ;  /* 0x00000016047c723c */ /* 0x040fe2000000187c */
[----:B------:R-:W3:Y:S07]  /*40e0*/  LDSM.16.MT88.4 R20, [R184+0x4900] ;  /* 0x00490000b814783b */ /* 0x000eee0000004200 */
[C---:B------:R-:W-:Y:S08]  /*40f0*/  HMMA.16816.F32 R60, R4.reuse, R12, R60 ;  /* 0x0000000c043c723c */ /* 0x040ff0000000183c */
[C---:B------:R-:W-:Y:S01]  /*4100*/  HMMA.16816.F32 R64, R4.reuse, R14, R64 ;  /* 0x0000000e0440723c */ /* 0x040fe20000001840 */
[----:B------:R-:W4:Y:S07]  /*4110*/  LDSM.16.MT88.4 R12, [R162+0x4900] ;  /* 0x00490000a20c783b */ /* 0x000f2e0000004200 */
        /* <DEDUP_REMOVED lines=20> */
[----:B------:R-:W-:Y:S07]  /*4260*/  LDSM.16.MT88.4 R20, [R184+0x5100] ;  /* 0x00510000b814783b */ /* 0x000fee0000004200 */
[C---:B----4-:R-:W-:Y:S08]  /*4270*/  HMMA.16816.F32 R92, R4.reuse, R12, R92 ;  /* 0x0000000c045c723c */ /* 0x050ff0000000185c */
[----:B------:R-:W-:Y:S01]  /*4280*/  HMMA.16816.F32 R96, R4, R14, R96 ;  /* 0x0000000e0460723c */ /* 0x000fe20000001860 */
[----:B------:R-:W3:Y:S06]  /*4290*/  LDSM.16.MT88.4 R12, [R184+0x3100] ;  /* 0x00310000b80c783b */ /* 0x000eec0000004200 */
[----:B------:R-:W-:Y:S01]  /*42a0*/  F2FP.PACK_AB R4, R167, R164 ;  /* 0x000000a4a704723e */ /* 0x000fe200000000ff */
[----:B------:R-:W-:Y:S01]  /*42b0*/  FADD.FTZ R164, R164, R153 ;  /* 0x00000099a4a47221 */ /* 0x000fe20000010000 */
[----:B------:R-:W-:Y:S01]  /*42c0*/  F2FP.PACK_AB R5, R173, R170 ;  /* 0x000000aaad05723e */ /* 0x000fe200000000ff */
[----:B------:R-:W-:Y:S01]  /*42d0*/  FADD.FTZ R170, R170, R151 ;  /* 0x00000097aaaa7221 */ /* 0x000fe20000010000 */
[----:B------:R-:W-:Y:S01]  /*42e0*/  F2FP.PACK_AB R6, R169, R166 ;  /* 0x000000a6a906723e */ /* 0x000fe200000000ff */
[----:B------:R-:W-:Y:S01]  /*42f0*/  FADD.FTZ R167, R167, R164 ;  /* 0x000000a4a7a77221 */ /* 0x000fe20000010000 */
[----:B------:R-:W-:Y:S01]  /*4300*/  F2FP.PACK_AB R7, R175, R174 ;  /* 0x000000aeaf07723e */ /* 0x000fe200000000ff */
[----:B------:R-:W-:-:S02]  /*4310*/  FADD.FTZ R173, R173, R170 ;  /* 0x000000aaadad7221 */ /* 0x000fc40000010000 */
[----:B------:R-:W-:Y:S02]  /*4320*/  FADD.FTZ R166, R166, R167 ;  /* 0x000000a7a6a67221 */ /* 0x000fe40000010000 */
[----:B------:R-:W-:Y:S02]  /*4330*/  FADD.FTZ R174, R174, R173 ;  /* 0x000000adaeae7221 */ /* 0x000fe40000010000 */
[----:B-1----:R-:W-:Y:S01]  /*4340*/  HMMA.16816.F32 R128, R4, R8, R128 ;  /* 0x000000080480723c */ /* 0x002fe20000001880 */
[----:B------:R-:W-:Y:S02]  /*4350*/  FADD.FTZ R166, R169, R166 ;  /* 0x000000a6a9a67221 */ /* 0x000fe40000010000 */
[----:B------:R-:W-:-:S05]  /*4360*/  FADD.FTZ R175, R175, R174 ;  /* 0x000000aeafaf7221 */ /* 0x000fca0000010000 */
        /* <DEDUP_REMOVED lines=34> */
[----:B------:R-:W2:Y:S06]  /*4590*/  LDSM.16.MT88.4 R20, [R135+0x3900] ;  /* 0x003900008714783b */ /* 0x000eac0000004200 */
        /* <DEDUP_REMOVED lines=10> */
[----:B---3--:R-:W-:Y:S01]  /*4640*/  HMMA.16816.F32 R120, R4, R12, R120 ;  /* 0x0000000c0478723c */ /* 0x008fe20000001878 */
[----:B------:R-:W-:Y:S02]  /*4650*/  FADD.FTZ R223, R178, R177 ;  /* 0x000000b1b2df7221 */ /* 0x000fe40000010000 */
[----:B------:R-:W-:-:S05]  /*4660*/  FADD.FTZ R221, R221, R182 ;  /* 0x000000b6dddd7221 */ /* 0x000fca0000010000 */
        /* <DEDUP_REMOVED lines=8> */
[C---:B------:R-:W-:Y:S08]  /*46f0*/  HMMA.16816.F32 R44, R4.reuse, R140, R44 ;  /* 0x0000008c042c723c */ /* 0x040ff0000000182c */
[C---:B------:R-:W-:Y:S08]  /*4700*/  HMMA.16816.F32 R48, R4.reuse, R142, R48 ;  /* 0x0000008e0430723c */ /* 0x040ff00000001830 */
        /* <DEDUP_REMOVED lines=10> */
[C---:B---3--:R-:W-:Y:S08]  /*47b0*/  HMMA.16816.F32 R68, R4.reuse, R12, R68 ;  /* 0x0000000c0444723c */ /* 0x048ff00000001844 */
[C---:B------:R-:W-:Y:S08]  /*47c0*/  HMMA.16816.F32 R72, R4.reuse, R14, R72 ;  /* 0x0000000e0448723c */ /* 0x040ff00000001848 */
[C---:B-1----:R-:W-:Y:S08]  /*47d0*/  HMMA.16816.F32 R84, R4.reuse, R8, R84 ;  /* 0x000000080454723c */ /* 0x042ff00000001854 */
[C---:B------:R-:W-:Y:S08]  /*47e0*/  HMMA.16816.F32 R88, R4.reuse, R10, R88 ;  /* 0x0000000a0458723c */ /* 0x040ff00000001858 */
[C---:B--2---:R-:W-:Y:S08]  /*47f0*/  HMMA.16816.F32 R92, R4.reuse, R16, R92 ;  /* 0x00000010045c723c */ /* 0x044ff0000000185c */
[----:B------:R-:W-:Y:S07]  /*4800*/  HMMA.16816.F32 R96, R4, R18, R96 ;  /* 0x000000120460723c */ /* 0x000fee0000001860 */
[----:B------:R-:W-:-:S04]  /*4810*/  IADD3 R5, R147, -0x3, RZ ;  /* 0xfffffffd93057810 */ /* 0x000fc80007ffe0ff */
[----:B------:R-:W-:-:S13]  /*4820*/  ISETP.GE.AND P1, PT, R5, R196, PT ;  /* 0x000000c40500720c */ /* 0x000fda0003f26270 */
[----:B------:R-:W-:Y:S05]  /*4830*/  @!P1 BRA `(.L_x_1519) ;  /* 0x0000044000009947 */ /* 0x000fea0003800000 */
[----:B------:R-:W-:Y:S01]  /*4840*/  IADD3 R0, R147, -0x1, RZ ;  /* 0xffffffff93007810 */ /* 0x000fe20007ffe0ff */
[----:B------:R-:W-:Y:S01]  /*4850*/  IMAD.MOV.U32 R199, RZ, RZ, RZ ;  /* 0x000000ffffc77224 */ /* 0x000fe200078e00ff */
[----:B------:R-:W-:-:S03]  /*4860*/  ISETP.NE.AND P2, PT, R197, 0x1, PT ;  /* 0x00000001c500780c */ /* 0x000fc60003f45270 */
[----:B------:R-:W-:-:S05]  /*4870*/  IMAD R5, R0, 0x40, R203 ;  /* 0x0000004000057824 */ /* 0x000fca00078e02cb */
[----:B------:R-:W-:-:S05]  /*4880*/  IADD3 R200, R5, -0x80, R202 ;  /* 0xffffff8005c87810 */ /* 0x000fca0007ffe0ca */
[----:B------:R-:W-:-:S04]  /*4890*/  @P2 IMAD.HI.U32 R4, R200, c[0x0][0x2bc], RZ ;  /* 0x0000af00c8042a27 */ /* 0x000fc800078e00ff */
[----:B------:R-:W-:Y:S01]  /*48a0*/  IMAD.MOV.U32 R0, RZ, RZ, R200 ;  /* 0x000000ffff007224 */ /* 0x000fe200078e00c8 */
[----:B------:R-:W-:-:S04]  /*48b0*/  @P2 SHF.R.U32.HI R0, RZ, c[0x0][0x2c0], R4 ;  /* 0x0000b000ff002a19 */ /* 0x000fc80000011604 */
[----:B------:R-:W-:-:S04]  /*48c0*/  @!P3 IADD3 R5, P1, R0, R210, RZ ;  /* 0x000000d20005b210 */ /* 0x000fc80007f3e0ff */
[----:B------:R-:W-:Y:S02]  /*48d0*/  @!P3 LEA.HI.X.SX32 R4, R0, R195, 0x1, P1 ;  /* 0x000000c30004b211 */ /* 0x000fe400008f0eff */
[----:B------:R-:W-:-:S04]  /*48e0*/  @!P3 LEA R8, P1, R5, c[0x0][0x2a0], 0x2 ;  /* 0x0000a8000508ba11 */ /* 0x000fc800078210ff */
[----:B------:R-:W-:-:S05]  /*48f0*/  @!P3 LEA.HI.X R9, R5, c[0x0][0x2a4], R4, 0x2, P1 ;  /* 0x0000a9000509ba11 */ /* 0x000fca00008f1404 */
[----:B------:R1:W2:Y:S01]  /*4900*/  @!P3 LDG.E R199, [R8.64] ;  /* 0x0000000608c7b981 */ /* 0x0002a2000c1e1900 */
[----:B------:R-:W-:Y:S01]  /*4910*/  IMAD.MOV R5, RZ, RZ, -R0 ;  /* 0x000000ffff057224 */ /* 0x000fe200078e0a00 */
[----:B------:R-:W-:Y:S01]  /*4920*/  SEL R11, RZ, 0x10, P4 ;  /* 0x00000010ff0b7807 */ /* 0x000fe20002000000 */
[C---:B------:R-:W-:Y:S01]  /*4930*/  IMAD.SHL.U32 R4, R149.reuse, 0x2, RZ ;  /* 0x0000000295047824 */ /* 0x040fe200078e00ff */
[----:B------:R-:W-:Y:S01]  /*4940*/  SHF.L.U64.HI R149, R149, 0x1, R144 ;  /* 0x0000000195957819 */ /* 0x000fe20000010290 */
[----:B------:R-:W-:Y:S01]  /*4950*/  IMAD R200, R5, c[0x0][0x2b8], R200 ;  /* 0x0000ae0005c87a24 */ /* 0x000fe200078e02c8 */
[----:B------:R-:W-:Y:S01]  /*4960*/  IADD3 R16, -R11, 0x10, RZ ;  /* 0x000000100b107810 */ /* 0x000fe20007ffe1ff */
[----:B------:R-:W-:Y:S01]  /*4970*/  IMAD.SHL.U32 R12, R134, 0x2, RZ ;  /* 0x00000002860c7824 */ /* 0x000fe200078e00ff */
[----:B------:R-:W-:Y:S01]  /*4980*/  IADD3 R14, -R146, 0x10, RZ ;  /* 0x00000010920e7810 */ /* 0x000fe20007ffe1ff */
[----:B------:R-:W-:Y:S01]  /*4990*/  IMAD.WIDE.U32 R6, R200, c[0x0][0x1e0], RZ ;  /* 0x00007800c8067a25 */ /* 0x000fe200078e00ff */
[----:B------:R-:W-:-:S02]  /*49a0*/  SHF.R.S32.HI R5, RZ, 0x1f, R200 ;  /* 0x0000001fff057819 */ /* 0x000fc400000114c8 */
[----:B------:R-:W-:Y:S01]  /*49b0*/  LOP3.LUT R16, R16, 0xf, RZ, 0xc0, !PT ;  /* 0x0000000f10107812 */ /* 0x000fe200078ec0ff */
[----:B------:R-:W-:Y:S01]  /*49c0*/  IMAD.SHL.U32 R10, R2, 0x2, RZ ;  /* 0x00000002020a7824 */ /* 0x000fe200078e00ff */
[----:B------:R-:W-:Y:S01]  /*49d0*/  SHF.L.U64.HI R13, R134, 0x1, R145 ;  /* 0x00000001860d7819 */ /* 0x000fe20000010291 */
[----:B------:R-:W-:Y:S01]  /*49e0*/  IMAD R5, R5, c[0x0][0x1e0], RZ ;  /* 0x0000780005057a24 */ /* 0x000fe200078e02ff */
[----:B------:R-:W-:-:S03]  /*49f0*/  LOP3.LUT R14, R14, 0xf, RZ, 0xc0, !PT ;  /* 0x0000000f0e0e7812 */ /* 0x000fc600078ec0ff */
[----:B------:R-:W-:-:S04]  /*4a00*/  IMAD R0, R200, c[0x0][0x1e4], R5 ;  /* 0x00007900c8007a24 */ /* 0x000fc800078e0205 */
[----:B------:R-:W-:Y:S01]  /*4a10*/  IMAD.IADD R7, R7, 0x1, R0 ;  /* 0x0000000107077824 */ /* 0x000fe200078e0200 */
[----:B-1----:R-:W-:Y:S02]  /*4a20*/  SHF.L.U64.HI R9, R2, 0x1, R133 ;  /* 0x0000000102097819 */ /* 0x002fe40000010285 */
[----:B--2---:R-:W-:Y:S01]  /*4a30*/  SHF.R.S32.HI R0, RZ, 0x1f, R199 ;  /* 0x0000001fff007819 */ /* 0x004fe200000114c7 */
[----:B------:R-:W-:-:S04]  /*4a40*/  IMAD.WIDE.U32 R6, R199, c[0x0][0x1f0], R6 ;  /* 0x00007c00c7067a25 */ /* 0x000fc800078e0006 */
[----:B------:R-:W-:-:S04]  /*4a50*/  IMAD R0, R0, c[0x0][0x1f0], RZ ;  /* 0x00007c0000007a24 */ /* 0x000fc800078e02ff */
[----:B------:R-:W-:Y:S01]  /*4a60*/  IMAD R5, R199, c[0x0][0x1f4], R0 ;  /* 0x00007d00c7057a24 */ /* 0x000fe200078e0200 */
[----:B------:R-:W-:-:S04]  /*4a70*/  IADD3 R0, P1, R208, R6, RZ ;  /* 0x00000006d0007210 */ /* 0x000fc80007f3e0ff */
[----:B------:R-:W-:Y:S02]  /*4a80*/  IADD3.X R5, R194, R7, R5, P1, !PT ;  /* 0x00000007c2057210 */ /* 0x000fe40000ffe405 */
[----:B------:R-:W-:-:S04]  /*4a90*/  LEA R6, P1, R0, c[0x0][0x1c8], 0x1 ;  /* 0x0000720000067a11 */ /* 0x000fc800078208ff */
[----:B------:R-:W-:Y:S01]  /*4aa0*/  LEA.HI.X R5, R0, c[0x0][0x1cc], R5, 0x1, P1 ;  /* 0x0000730000057a11 */ /* 0x000fe200008f0c05 */
[----:B------:R-:W1:Y:S01]  /*4ab0*/  SHFL.IDX PT, R7, R6, 0x1, 0x181f ;  /* 0x00381f0006077f89 */ /* 0x000e6200000e0000 */
[----:B------:R-:W-:-:S03]  /*4ac0*/  SEL R0, RZ, 0x10, P5 ;  /* 0x00000010ff007807 */ /* 0x000fc60002800000 */
[----:B------:R-:W2:Y:S01]  /*4ad0*/  SHFL.IDX PT, R8, R5, 0x1, 0x181f ;  /* 0x00381f0005087f89 */ /* 0x000ea200000e0000 */
[----:B------:R-:W-:-:S04]  /*4ae0*/  IADD3 R18, -R0, 0x10, RZ ;  /* 0x0000001000127810 */ /* 0x000fc80007ffe1ff */
[----:B------:R-:W-:-:S04]  /*4af0*/  LOP3.LUT R18, R18, 0xf, RZ, 0xc0, !PT ;  /* 0x0000000f12127812 */ /* 0x000fc800078ec0ff */
[----:B-1----:R-:W-:-:S04]  /*4b00*/  IADD3 R18, P2, P1, R18, R7, R4 ;  /* 0x0000000712127210 */ /* 0x002fc8000795e004 */
[----:B--2---:R-:W-:Y:S02]  /*4b10*/  IADD3.X R19, RZ, R8, R149, P2, P1 ;  /* 0x00000008ff137210 */ /* 0x004fe400017e2495 */
[----:B------:R-:W-:-:S04]  /*4b20*/  IADD3 R16, P2, P1, R16, R7, R12 ;  /* 0x0000000710107210 */ /* 0x000fc8000795e00c */
[-C--:B------:R-:W-:Y:S02]  /*4b30*/  IADD3.X R17, RZ, R8.reuse, R13, P2, P1 ;  /* 0x00000008ff117210 */ /* 0x080fe400017e240d */
[----:B------:R-:W-:Y:S02]  /*4b40*/  IADD3 R14, P2, P1, R14, R7, R10 ;  /* 0x000000070e0e7210 */ /* 0x000fe4000795e00a */
[----:B------:R-:W1:Y:S02]  /*4b50*/  SHFL.IDX PT, R7, R6, RZ, 0x181f ;  /* 0x00181fff06077589 */ /* 0x000e6400000e0000 */
[----:B------:R-:W-:Y:S02]  /*4b60*/  IADD3.X R15, RZ, R8, R9, P2, P1 ;  /* 0x00000008ff0f7210 */ /* 0x000fe400017e2409 */
[----:B------:R-:W2:Y:S01]  /*4b70*/  SHFL.IDX PT, R8, R5, RZ, 0x181f ;  /* 0x00181fff05087589 */ /* 0x000ea200000e0000 */
[----:B-1----:R-:W-:-:S05]  /*4b80*/  IADD3 R20, P1, R7, R4, RZ ;  /* 0x0000000407147210 */ /* 0x002fca0007f3e0ff */
[----:B--2---:R-:W-:Y:S01]  /*4b90*/  IMAD.X R21, R8, 0x1, R149, P1 ;  /* 0x0000000108157824 */ /* 0x004fe200008e0695 */
[----:B------:R-:W-:-:S05]  /*4ba0*/  IADD3 R12, P1, R7, R12, RZ ;  /* 0x0000000c070c7210 */ /* 0x000fca0007f3e0ff */
[----:B------:R-:W-:Y:S01]  /*4bb0*/  IMAD.X R13, R8, 0x1, R13, P1 ;  /* 0x00000001080d7824 */ /* 0x000fe200008e060d */
[----:B------:R-:W-:Y:S01]  /*4bc0*/  IADD3 R22, P1, R7, R10, RZ ;  /* 0x0000000a07167210 */ /* 0x000fe20007f3e0ff */
[----:B------:R-:W-:-:S04]  /*4bd0*/  IMAD.SHL.U32 R7, R201, 0x2, RZ ;  /* 0x00000002c9077824 */ /* 0x000fc800078e00ff */
[----:B------:R-:W-:Y:S01]  /*4be0*/  IMAD.X R23, R8, 0x1, R9, P1 ;  /* 0x0000000108177824 */ /* 0x000fe200008e0609 */
[----:B------:R-:W-:Y:S01]  /*4bf0*/  ISETP.NE.U32.AND P1, PT, R0, RZ, PT ;  /* 0x000000ff0000720c */ /* 0x000fe20003f25070 */
[----:B------:R1:W-:Y:S04]  /*4c00*/  LDGSTS.E.BYPASS.LTC128B.128 [R7+0xc100], [R20.64], !P5 ;  /* 0x0c10000014077fae */ /* 0x0003e8000e901d46 */
[----:B------:R1:W-:Y:S04]  /*4c10*/  LDGSTS.E.BYPASS.LTC128B.128 [R7+0xe100], [R12.64], !P4 ;  /* 0x0e1000000c077fae */ /* 0x0003e8000e101d46 */
[----:B------:R1:W-:Y:S04]  /*4c20*/  LDGSTS.E.BYPASS.LTC128B.128 [R7+0x10100], [R22.64], !P6 ;  /* 0x1010000016077fae */ /* 0x0003e8000f101d46 */
[----:B------:R1:W-:Y:S01]  /*4c30*/  LDGSTS.E.BYPASS.LTC128B.128.ZFILL [R7+0xd100], [R18.64], P1 ;  /* 0x0d10000012077fae */ /* 0x0003e20008941d46 */
[----:B------:R-:W-:-:S13]  /*4c40*/  ISETP.NE.U32.AND P1, PT, R11, RZ, PT ;  /* 0x000000ff0b00720c */ /* 0x000fda0003f25070 */
[----:B------:R1:W-:Y:S01]  /*4c50*/  LDGSTS.E.BYPASS.LTC128B.128.ZFILL [R7+0xf100], [R16.64], P1 ;  /* 0x0f10000010077fae */ /* 0x0003e20008941d46 */
[----:B------:R-:W-:-:S13]  /*4c60*/  ISETP.NE.U32.AND P1, PT, R146, RZ, PT ;  /* 0x000000ff9200720c */ /* 0x000fda0003f25070 */
[----:B------:R1:W-:Y:S02]  /*4c70*/  LDGSTS.E.BYPASS.LTC128B.128.ZFILL [R7+0x11100], [R14.64], P1 ;  /* 0x111000000e077fae */ /* 0x0003e40008941d46 */
.L_x_1519:
[----:B------:R-:W-:Y:S01]  /*4c80*/  IADD3 R219, R147, -0x2, RZ ;  /* 0xfffffffe93db7810 */ /* 0x000fe20007ffe0ff */
[----:B------:R-:W0:Y:S03]  /*4c90*/  LDGDEPBAR ;  /* 0x00000000000079af */ /* 0x000e260000000000 */
[----:B------:R-:W-:-:S13]  /*4ca0*/  ISETP.GE.AND P1, PT, R219, R196, PT ;  /* 0x000000c4db00720c */ /* 0x000fda0003f26270 */
[----:B------:R-:W-:Y:S05]  /*4cb0*/  @!P1 BRA `(.L_x_1520) ;  /* 0x0000305000009947 */ /* 0x000fea0003800000 */
[C---:B------:R-:W-:Y:S01]  /*4cc0*/  SHF.L.U64.HI R216, R134.reuse, 0x1, R145 ;  /* 0x0000000186d87819 */ /* 0x040fe20000010291 */
[----:B------:R-:W-:Y:S01]  /*4cd0*/  IMAD.SHL.U32 R215, R134, 0x2, RZ ;  /* 0x0000000286d77824 */ /* 0x000fe200078e00ff */
[----:B------:R-:W-:Y:S01]  /*4ce0*/  MOV R134, 0x20 ;  /* 0x0000002000867802 */ /* 0x000fe20000000f00 */
[C---:B------:R-:W-:Y:S01]  /*4cf0*/  IMAD.SHL.U32 R205, R2.reuse, 0x2, RZ ;  /* 0x0000000202cd7824 */ /* 0x040fe200078e00ff */
[----:B------:R-:W-:Y:S01]  /*4d00*/  SHF.L.U64.HI R214, R2, 0x1, R133 ;  /* 0x0000000102d67819 */ /* 0x000fe20000010285 */
[----:B------:R-:W-:Y:S01]  /*4d10*/  IMAD.MOV.U32 R0, RZ, RZ, R3 ;  /* 0x000000ffff007224 */ /* 0x000fe200078e0003 */
[----:B------:R-:W-:Y:S01]  /*4d20*/  MOV R133, R132 ;  /* 0x0000008400857202 */ /* 0x000fe20000000f00 */
[----:B------:R-:W-:Y:S01]  /*4d30*/  IMAD.MOV.U32 R217, RZ, RZ, RZ ;  /* 0x000000ffffd97224 */ /* 0x000fe200078e00ff */
[----:B------:R-:W-:Y:S01]  /*4d40*/  SEL R134, R134, 0xffffffe0, !P0 ;  /* 0xffffffe086867807 */ /* 0x000fe20004000000 */
[----:B------:R-:W-:Y:S02]  /*4d50*/  UMOV UR5, 0x1 ;  /* 0x0000000100057882 */ /* 0x000fe40000000000 */
.L_x_1523:
[----:B------:R-:W-:Y:S04]  /*4d60*/  DEPBAR.LE SB0, 0x2 ;  /* 0x000080800000791a */ /* 0x000fe80000000000 */
[----:B------:R-:W-:Y:S01]  /*4d70*/  BAR.SYNC.DEFER_BLOCKING 0x0 ;  /* 0x0000000000007b1d */ /* 0x000fe20000010000 */
[----:B------:R-:W-:Y:S01]  /*4d80*/  UIMAD UR4, UR5, 0x6000, URZ ;  /* 0x00006000050478a4 */ /* 0x000fe2000f8e023f */
[----:B------:R-:W-:Y:S05]  /*4d90*/  ISETP.GE.AND P0, PT, R196, R219, PT ;  /* 0x000000dbc400720c */ /* 0x000fea0003f06270 */
[----:B------:R-:W-:Y:S05]  /*4da0*/  IADD3 R180, R190, UR4, RZ ;  /* 0x00000004beb47c10 */ /* 0x000fea000fffe0ff */
[----:B------:R-:W-:Y:S01]  /*4db0*/  IMAD.IADD R132, R134, 0x1, R180 ;  /* 0x0000000186847824 */ /* 0x000fe200078e02b4 */
[----:B------:R2:W3:Y:S04]  /*4dc0*/  LDSM.16.M88.4 R136, [R192] ;  /* 0x00000000c088783b */ /* 0x0004e80000000200 */
[----:B------:R2:W4:Y:S04]  /*4dd0*/  LDSM.16.M88.4 R140, [R190+UR4+0xc100] ;  /* 0x00c10004be8c783b */ /* 0x0005280008000200 */
[----:B-1----:R2:W1:Y:S04]  /*4de0*/  LDSM.16.M88.4 R144, [R190+UR4+0xc900] ;  /* 0x00c90004be90783b */ /* 0x0024680008000200 */
[----:B------:R2:W1:Y:S04]  /*4df0*/  LDSM.16.M88.4 R148, [R190+UR4+0xd100] ;  /* 0x00d10004be94783b */ /* 0x0004680008000200 */
[----:B------:R2:W1:Y:S04]  /*4e00*/  LDSM.16.M88.4 R152, [R190+UR4+0xd900] ;  /* 0x00d90004be98783b */ /* 0x0004680008000200 */
[----:B------:R2:W1:Y:S04]  /*4e10*/  LDSM.16.M88.4 R156, [R188] ;  /* 0x00000000bc9c783b */ /* 0x0004680000000200 */
[----:B------:R2:W1:Y:S04]  /*4e20*/  LDSM.16.M88.4 R160, [R132+0xc100] ;  /* 0x00c1000084a0783b */ /* 0x0004680000000200 */
[----:B------:R2:W1:Y:S04]  /*4e30*/  LDSM.16.M88.4 R164, [R132+0xc900] ;  /* 0x00c9000084a4783b */ /* 0x0004680000000200 */
[----:B------:R2:W1:Y:S04]  /*4e40*/  LDSM.16.M88.4 R168, [R132+0xd100] ;  /* 0x00d1000084a8783b */ /* 0x0004680000000200 */
[----:B------:R2:W1:Y:S01]  /*4e50*/  LDSM.16.M88.4 R172, [R132+0xd900] ;  /* 0x00d9000084ac783b */ /* 0x0004620000000200 */
[----:B------:R-:W-:-:S05]  /*4e60*/  @P0 BRA `(.L_x_1521) ;  /* 0x0000030000000947 */ /* 0x000fca0003800000 */
[----:B------:R-:W-:Y:S01]  /*4e70*/  SHF.R.S32.HI R3, RZ, 0x1f, R200 ;  /* 0x0000001fff037819 */ /* 0x000fe200000114c8 */
[----:B------:R-:W-:Y:S01]  /*4e80*/  IMAD.WIDE.U32 R4, R200, c[0x0][0x208], RZ ;  /* 0x00008200c8047a25 */ /* 0x000fe200078e00ff */
[----:B------:R-:W-:Y:S03]  /*4e90*/  SHF.R.S32.HI R2, RZ, 0x1f, R199 ;  /* 0x0000001fff027819 */ /* 0x000fe600000114c7 */
[----:B------:R-:W-:Y:S02]  /*4ea0*/  IMAD R3, R3, c[0x0][0x208], RZ ;  /* 0x0000820003037a24 */ /* 0x000fe400078e02ff */
[----:B------:R-:W-:Y:S02]  /*4eb0*/  IMAD R2, R2, c[0x0][0x218], RZ ;  /* 0x0000860002027a24 */ /* 0x000fe400078e02ff */
[----:B------:R-:W-:Y:S02]  /*4ec0*/  IMAD R3, R200, c[0x0][0x20c], R3 ;  /* 0x00008300c8037a24 */ /* 0x000fe400078e0203 */
[----:B------:R-:W-:Y:S02]  /*4ed0*/  IMAD R2, R199, c[0x0][0x21c], R2 ;  /* 0x00008700c7027a24 */ /* 0x000fe400078e0202 */
[----:B------:R-:W-:Y:S04]  /*4ee0*/  IMAD.IADD R5, R5, 0x1, R3 ;  /* 0x0000000105057824 */ /* 0x000fe800078e0203 */
[----:B------:R-:W-:Y:S05]  /*4ef0*/  IMAD.WIDE.U32 R4, R199, c[0x0][0x218], R4 ;  /* 0x00008600c7047a25 */ /* 0x000fea00078e0004 */
[----:B------:R-:W-:Y:S02]  /*4f00*/  IADD3 R3, P0, R206, R4, RZ ;  /* 0x00000004ce037210 */ /* 0x000fe40007f1e0ff */
[----:B------:R-:W-:Y:S02]  /*4f10*/  SEL R4, RZ, 0x10, P5 ;  /* 0x00000010ff047807 */ /* 0x000fe40002800000 */
[----:B------:R-:W-:Y:S02]  /*4f20*/  IADD3.X R2, R193, R5, R2, P0, !PT ;  /* 0x00000005c1027210 */ /* 0x000fe400007fe402 */
[C---:B-1----:R-:W-:Y:S02]  /*4f30*/  LEA R14, P0, R3.reuse, c[0x0][0x1f8], 0x1 ;  /* 0x00007e00030e7a11 */ /* 0x042fe400078008ff */
[C---:B------:R-:W-:Y:S02]  /*4f40*/  IADD3 R5, -R4.reuse, 0x10, RZ ;  /* 0x0000001004057810 */ /* 0x040fe40007ffe1ff */
[----:B------:R-:W-:Y:S01]  /*4f50*/  LEA.HI.X R10, R3, c[0x0][0x1fc], R2, 0x1, P0 ;  /* 0x00007f00030a7a11 */ /* 0x000fe200000f0c02 */
[----:B------:R-:W1:Y:S01]  /*4f60*/  SHFL.IDX PT, R7, R14, 0x1, 0x181f ;  /* 0x00381f000e077f89 */ /* 0x000e6200000e0000 */
[----:B------:R-:W-:Y:S02]  /*4f70*/  SEL R3, RZ, 0x10, P4 ;  /* 0x00000010ff037807 */ /* 0x000fe40002000000 */
[----:B------:R-:W-:Y:S01]  /*4f80*/  ISETP.NE.U32.AND P2, PT, R4, RZ, PT ;  /* 0x000000ff0400720c */ /* 0x000fe20003f45070 */
[----:B------:R-:W5:Y:S01]  /*4f90*/  SHFL.IDX PT, R9, R10, 0x1, 0x181f ;  /* 0x00381f000a097f89 */ /* 0x000f6200000e0000 */
[----:B------:R-:W-:Y:S02]  /*4fa0*/  LOP3.LUT R5, R5, 0xf, RZ, 0xc0, !PT ;  /* 0x0000000f05057812 */ /* 0x000fe400078ec0ff */
[----:B------:R-:W-:Y:S01]  /*4fb0*/  SEL R2, RZ, 0x10, P6 ;  /* 0x00000010ff027807 */ /* 0x000fe20003000000 */
[----:B------:R2:W4:Y:S01]  /*4fc0*/  SHFL.IDX PT, R8, R14, RZ, 0x181f ;  /* 0x00181fff0e087589 */ /* 0x00052200000e0000 */
[----:B------:R-:W-:Y:S03]  /*4fd0*/  IADD3 R6, -R3, 0x10, RZ ;  /* 0x0000001003067810 */ /* 0x000fe60007ffe1ff */
[----:B------:R-:W3:Y:S01]  /*4fe0*/  SHFL.IDX PT, R11, R10, RZ, 0x181f ;  /* 0x00181fff0a0b7589 */ /* 0x000ee200000e0000 */
[----:B------:R-:W-:Y:S02]  /*4ff0*/  LOP3.LUT R6, R6, 0xf, RZ, 0xc0, !PT ;  /* 0x0000000f06067812 */ /* 0x000fe400078ec0ff */
[----:B-1----:R-:W-:Y:S02]  /*5000*/  IADD3 R12, P1, P0, R5, R7, R212 ;  /* 0x00000007050c7210 */ /* 0x002fe4000783e0d4 */
[----:B------:R-:W-:Y:S02]  /*5010*/  IADD3 R5, -R2, 0x10, RZ ;  /* 0x0000001002057810 */ /* 0x000fe40007ffe1ff */
[----:B-----5:R-:W-:Y:S02]  /*5020*/  IADD3.X R13, RZ, R9, R213, P1, P0 ;  /* 0x00000009ff0d7210 */ /* 0x020fe40000fe04d5 */
[----:B--2---:R-:W-:Y:S02]  /*5030*/  IADD3 R14, P1, P0, R6, R7, R215 ;  /* 0x00000007060e7210 */ /* 0x004fe4000783e0d7 */
[----:B------:R-:W-:Y:S01]  /*5040*/  LOP3.LUT R6, R5, 0xf, RZ, 0xc0, !PT ;  /* 0x0000000f05067812 */ /* 0x000fe200078ec0ff */
[----:B------:R-:W-:Y:S01]  /*5050*/  IMAD R5, R217, 0x6000, R198 ;  /* 0x00006000d9057824 */ /* 0x000fe200078e02c6 */
[----:B------:R-:W-:Y:S02]  /*5060*/  IADD3.X R15, RZ, R9, R216, P1, P0 ;  /* 0x00000009ff0f7210 */ /* 0x000fe40000fe04d8 */
[----:B------:R-:W-:Y:S04]  /*5070*/  IADD3 R6, P1, P0, R6, R7, R205 ;  /* 0x0000000706067210 */ /* 0x000fe8000783e0cd */
[----:B------:R-:W-:Y:S02]  /*5080*/  IADD3.X R7, RZ, R9, R214, P1, P0 ;  /* 0x00000009ff077210 */ /* 0x000fe40000fe04d6 */
[----:B----4-:R-:W-:Y:S02]  /*5090*/  IADD3 R18, P1, R212, R8, RZ ;  /* 0x00000008d4127210 */ /* 0x010fe40007f3e0ff */
[C---:B------:R-:W-:Y:S03]  /*50a0*/  IADD3 R16, P0, R8.reuse, R215, RZ ;  /* 0x000000d708107210 */ /* 0x040fe60007f1e0ff */
[----:B---3--:R-:W-:Y:S01]  /*50b0*/  IMAD.X R19, R213, 0x1, R11, P1 ;  /* 0x00000001d5137824 */ /* 0x008fe200008e060b */
[----:B------:R-:W-:Y:S01]  /*50c0*/  ISETP.NE.U32.AND P1, PT, R3, RZ, PT ;  /* 0x000000ff0300720c */ /* 0x000fe20003f25070 */
[C---:B------:R-:W-:Y:S01]  /*50d0*/  IMAD.X R17, R11.reuse, 0x1, R216, P0 ;  /* 0x000000010b117824 */ /* 0x040fe200000e06d8 */
[----:B------:R-:W-:Y:S02]  /*50e0*/  IADD3 R8, P0, R8, R205, RZ ;  /* 0x000000cd08087210 */ /* 0x000fe40007f1e0ff */
[----:B------:R1:W-:Y:S03]  /*50f0*/  LDGSTS.E.BYPASS.LTC128B.128 [R5], [R18.64], !P5 ;  /* 0x0000000012057fae */ /* 0x0003e6000e901d46 */
[----:B------:R-:W-:Y:S01]  /*5100*/  IMAD.X R9, R11, 0x1, R214, P0 ;  /* 0x000000010b097824 */ /* 0x000fe200000e06d6 */
[----:B------:R1:W-:Y:S01]  /*5110*/  LDGSTS.E.BYPASS.LTC128B.128 [R5+0x2000], [R16.64], !P4 ;  /* 0x0200000010057fae */ /* 0x0003e2000e101d46 */
[----:B------:R-:W-:Y:S03]  /*5120*/  ISETP.NE.U32.AND P0, PT, R2, RZ, PT ;  /* 0x000000ff0200720c */ /* 0x000fe60003f05070 */
[----:B------:R1:W-:Y:S04]  /*5130*/  LDGSTS.E.BYPASS.LTC128B.128 [R5+0x4000], [R8.64], !P6 ;  /* 0x0400000008057fae */ /* 0x0003e8000f101d46 */
[----:B------:R1:W-:Y:S04]  /*5140*/  LDGSTS.E.BYPASS.LTC128B.128.ZFILL [R5+0x1000], [R12.64], P2 ;  /* 0x010000000c057fae */ /* 0x0003e80009141d46 */
[----:B------:R1:W-:Y:S04]  /*5150*/  LDGSTS.E.BYPASS.LTC128B.128.ZFILL [R5+0x3000], [R14.64], P1 ;  /* 0x030000000e057fae */ /* 0x0003e80008941d46 */
[----:B------:R1:W-:Y:S02]  /*5160*/  LDGSTS.E.BYPASS.LTC128B.128.ZFILL [R5+0x5000], [R6.64], P0 ;  /* 0x0500000006057fae */ /* 0x0003e40008141d46 */
.L_x_1521:
[C---:B-1-34-:R-:W-:Y:S01]  /*5170*/  HMMA.16816.F32 R4, R136.reuse, R140, RZ ;  /* 0x0000008c8804723c */ /* 0x05afe200000018ff */
[----:B------:R-:W0:Y:S02]  /*5180*/  LDGDEPBAR ;  /* 0x00000000000079af */ /* 0x000e240000000000 */
[----:B------:R-:W-:Y:S02]  /*5190*/  ISETP.GE.AND P1, PT, R217, 0x1, PT ;  /* 0x00000001d900780c */ /* 0x000fe40003f26270 */
[C---:B------:R-:W-:Y:S02]  /*51a0*/  IADD3 R191, R187.reuse, R180, RZ ;  /* 0x000000b4bbbf7210 */ /* 0x040fe40007ffe0ff */
[----:B------:R-:W-:Y:S01]  /*51b0*/  IADD3 R2, R187, R132, RZ ;  /* 0x00000084bb027210 */ /* 0x000fe20007ffe0ff */
[C---:B------:R-:W-:Y:S01]  /*51c0*/  HMMA.16816.F32 R8, R136.reuse, R142, RZ ;  /* 0x0000008e8808723c */ /* 0x040fe200000018ff */
[----:B------:R-:W-:Y:S03]  /*51d0*/  LDSM.16.M88.4 R140, [R186] ;  /* 0x00000000ba8c783b */ /* 0x000fe60000000200 */
[----:B------:R-:W-:Y:S02]  /*51e0*/  IADD3 R3, R134, R180, R187 ;  /* 0x000000b486037210 */ /* 0x000fe40007ffe0bb */
[----:B------:R-:W-:Y:S02]  /*51f0*/  IADD3 R217, R217, 0x1, RZ ;  /* 0x00000001d9d97810 */ /* 0x000fe40007ffe0ff */
[C---:B------:R-:W-:Y:S01]  /*5200*/  HMMA.16816.F32 R12, R136.reuse, R144, RZ ;  /* 0x00000090880c723c */ /* 0x040fe200000018ff */
[----:B------:R-:W-:Y:S03]  /*5210*/  LDSM.16.M88.4 R176, [R191+0xe100] ;  /* 0x00e10000bfb0783b */ /* 0x000fe60000000200 */
[----:B------:R-:W-:Y:S04]  /*5220*/  SEL R217, R217, RZ, !P1 ;  /* 0x000000ffd9d97207 */ /* 0x000fe80004800000 */
[C---:B------:R-:W-:Y:S01]  /*5230*/  HMMA.16816.F32 R16, R136.reuse, R146, RZ ;  /* 0x000000928810723c */ /* 0x040fe200000018ff */
[----:B------:R-:W1:Y:S07]  /*5240*/  LDSM.16.M88.4 R144, [R191+0xc100] ;  /* 0x00c10000bf90783b */ /* 0x000e6e0000000200 */
[C---:B------:R-:W-:Y:S01]  /*5250*/  HMMA.16816.F32 R20, R136.reuse, R148, RZ ;  /* 0x000000948814723c */ /* 0x040fe200000018ff */
[----:B------:R-:W-:Y:S07]  /*5260*/  LDSM.16.M88.4 R180, [R190+UR4+0x10100] ;  /* 0x01010004beb4783b */ /* 0x000fee0008000200 */
[C---:B------:R-:W-:Y:S01]  /*5270*/  HMMA.16816.F32 R24, R136.reuse, R150, RZ ;  /* 0x000000968818723c */ /* 0x040fe200000018ff */
[----:B------:R-:W-:Y:S07]  /*5280*/  LDSM.16.M88.4 R148, [R191+0xd100] ;  /* 0x00d10000bf94783b */ /* 0x000fee0000000200 */
[C---:B------:R-:W-:Y:S08]  /*5290*/  HMMA.16816.F32 R28, R136.reuse, R152, RZ ;  /* 0x00000098881c723c */ /* 0x040ff000000018ff */
[----:B------:R-:W-:Y:S01]  /*52a0*/  HMMA.16816.F32 R32, R136, R154, RZ ;  /* 0x0000009a8820723c */ /* 0x000fe200000018ff */
[----:B------:R-:W3:Y:S07]  /*52b0*/  LDSM.16.M88.4 R136, [R191+0xc900] ;  /* 0x00c90000bf88783b */ /* 0x000eee0000000200 */
[C---:B------:R-:W-:Y:S01]  /*52c0*/  HMMA.16816.F32 R4, R156.reuse, R160, R4 ;  /* 0x000000a09c04723c */ /* 0x040fe20000001804 */
[----:B------:R-:W4:Y:S07]  /*52d0*/  LDSM.16.M88.4 R152, [R191+0xd900] ;  /* 0x00d90000bf98783b */ /* 0x000f2e0000000200 */
[C---:B------:R-:W-:Y:S01]  /*52e0*/  HMMA.16816.F32 R8, R156.reuse, R162, R8 ;  /* 0x000000a29c08723c */ /* 0x040fe20000001808 */
[----:B------:R-:W-:Y:S07]  /*52f0*/  LDSM.16.M88.4 R160, [R185] ;  /* 0x00000000b9a0783b */ /* 0x000fee0000000200 */
[C---:B------:R-:W-:Y:S08]  /*5300*/  HMMA.16816.F32 R12, R156.reuse, R164, R12 ;  /* 0x000000a49c0c723c */ /* 0x040ff0000000180c */
[C---:B------:R-:W-:Y:S01]  /*5310*/  HMMA.16816.F32 R16, R156.reuse, R166, R16 ;  /* 0x000000a69c10723c */ /* 0x040fe20000001810 */
[----:B------:R-:W5:Y:S07]  /*5320*/  LDSM.16.M88.4 R164, [R2+0xc100] ;  /* 0x00c1000002a4783b */ /* 0x000f6e0000000200 */
[C---:B------:R-:W-:Y:S08]  /*5330*/  HMMA.16816.F32 R20, R156.reuse, R168, R20 ;  /* 0x000000a89c14723c */ /* 0x040ff00000001814 */
[C---:B------:R-:W-:Y:S01]  /*5340*/  HMMA.16816.F32 R24, R156.reuse, R170, R24 ;  /* 0x000000aa9c18723c */ /* 0x040fe20000001818 */
[----:B------:R-:W-:Y:S07]  /*5350*/  LDSM.16.M88.4 R168, [R132+0xe100] ;  /* 0x00e1000084a8783b */ /* 0x000fee0000000200 */
[C---:B------:R-:W-:Y:S08]  /*5360*/  HMMA.16816.F32 R28, R156.reuse, R172, R28 ;  /* 0x000000ac9c1c723c */ /* 0x040ff0000000181c */
[----:B------:R-:W-:Y:S01]  /*5370*/  HMMA.16816.F32 R32, R156, R174, R32 ;  /* 0x000000ae9c20723c */ /* 0x000fe20000001820 */
[----:B------:R-:W2:Y:S07]  /*5380*/  LDSM.16.M88.4 R156, [R2+0xc900] ;  /* 0x00c90000029c783b */ /* 0x000eae0000000200 */
[C---:B-1----:R-:W-:Y:S01]  /*5390*/  HMMA.16816.F32 R4, R140.reuse, R144, R4 ;  /* 0x000000908c04723c */ /* 0x042fe20000001804 */
[----:B------:R-:W-:Y:S07]  /*53a0*/  LDSM.16.M88.4 R172, [R132+0xe900] ;  /* 0x00e9000084ac783b */ /* 0x000fee0000000200 */
[C---:B------:R-:W-:Y:S01]  /*53b0*/  HMMA.16816.F32 R8, R140.reuse, R146, R8 ;  /* 0x000000928c08723c */ /* 0x040fe20000001808 */
[----:B------:R-:W1:Y:S07]  /*53c0*/  LDSM.16.M88.4 R144, [R2+0xd100] ;  /* 0x00d100000290783b */ /* 0x000e6e0000000200 */
[C---:B---3--:R-:W-:Y:S08]  /*53d0*/  HMMA.16816.F32 R12, R140.reuse, R136, R12 ;  /* 0x000000888c0c723c */ /* 0x048ff0000000180c */
[C---:B------:R-:W-:Y:S01]  /*53e0*/  HMMA.16816.F32 R16, R140.reuse, R138, R16 ;  /* 0x0000008a8c10723c */ /* 0x040fe20000001810 */
[----:B------:R-:W3:Y:S07]  /*53f0*/  LDSM.16.M88.4 R136, [R2+0xd900] ;  /* 0x00d900000288783b */ /* 0x000eee0000000200 */
[C---:B------:R-:W-:Y:S08]  /*5400*/  HMMA.16816.F32 R20, R140.reuse, R148, R20 ;  /* 0x000000948c14723c */ /* 0x040ff00000001814 */
[C---:B------:R-:W-:Y:S01]  /*5410*/  HMMA.16816.F32 R24, R140.reuse, R150, R24 ;  /* 0x000000968c18723c */ /* 0x040fe20000001818 */
[----:B------:R-:W-:Y:S07]  /*5420*/  LDSM.16.M88.4 R148, [R190+UR4+0xe100] ;  /* 0x00e10004be94783b */ /* 0x000fee0008000200 */
[C---:B----4-:R-:W-:Y:S08]  /*5430*/  HMMA.16816.F32 R28, R140.reuse, R152, R28 ;  /* 0x000000988c1c723c */ /* 0x050ff0000000181c */
[----:B------:R-:W-:Y:S01]  /*5440*/  HMMA.16816.F32 R32, R140, R154, R32 ;  /* 0x0000009a8c20723c */ /* 0x000fe20000001820 */
[----:B------:R-:W4:Y:S07]  /*5450*/  LDSM.16.M88.4 R140, [R192+0x4000] ;  /* 0x00400000c08c783b */ /* 0x000f2e0000000200 */
[C---:B-----5:R-:W-:Y:S01]  /*5460*/  HMMA.16816.F32 R4, R160.reuse, R164, R4 ;  /* 0x000000a4a004723c */ /* 0x060fe20000001804 */
[----:B------:R-:W5:Y:S07]  /*5470*/  LDSM.16.M88.4 R152, [R190+UR4+0xe900] ;  /* 0x00e90004be98783b */ /* 0x000f6e0008000200 */
[C---:B------:R-:W-:Y:S01]  /*5480*/  HMMA.16816.F32 R8, R160.reuse, R166, R8 ;  /* 0x000000a6a008723c */ /* 0x040fe20000001808 */
[----:B------:R-:W-:Y:S07]  /*5490*/  LDSM.16.M88.4 R164, [R190+UR4+0xf900] ;  /* 0x00f90004bea4783b */ /* 0x000fee0008000200 */
[C---:B--2---:R-:W-:Y:S08]  /*54a0*/  HMMA.16816.F32 R12, R160.reuse, R156, R12 ;  /* 0x0000009ca00c723c */ /* 0x044ff0000000180c */
[C---:B------:R-:W-:Y:S01]  /*54b0*/  HMMA.16816.F32 R16, R160.reuse, R158, R16 ;  /* 0x0000009ea010723c */ /* 0x040fe20000001810 */
[----:B------:R-:W2:Y:S07]  /*54c0*/  LDSM.16.M88.4 R156, [R190+UR4+0xf100] ;  /* 0x00f10004be9c783b */ /* 0x000eae0008000200 */
[C---:B-1----:R-:W-:Y:S08]  /*54d0*/  HMMA.16816.F32 R20, R160.reuse, R144, R20 ;  /* 0x00000090a014723c */ /* 0x042ff00000001814 */
[C---:B------:R-:W-:Y:S01]  /*54e0*/  HMMA.16816.F32 R24, R160.reuse, R146, R24 ;  /* 0x00000092a018723c */ /* 0x040fe20000001818 */
[----:B------:R-:W1:Y:S07]  /*54f0*/  LDSM.16.M88.4 R144, [R188+0x4000] ;  /* 0x00400000bc90783b */ /* 0x000e6e0000000200 */
[C---:B---3--:R-:W-:Y:S08]  /*5500*/  HMMA.16816.F32 R28, R160.reuse, R136, R28 ;  /* 0x00000088a01c723c */ /* 0x048ff0000000181c */
[----:B------:R-:W-:Y:S01]  /*5510*/  HMMA.16816.F32 R32, R160, R138, R32 ;  /* 0x0000008aa020723c */ /* 0x000fe20000001820 */
[----:B------:R-:W3:Y:S07]  /*5520*/  LDSM.16.M88.4 R136, [R132+0xf100] ;  /* 0x00f100008488783b */ /* 0x000eee0000000200 */
[C---:B----4-:R-:W-:Y:S01]  /*5530*/  HMMA.16816.F32 R4, R140.reuse, R148, R4 ;  /* 0x000000948c04723c */ /* 0x050fe20000001804 */
[----:B------:R-:W-:Y:S07]  /*5540*/  LDSM.16.M88.4 R160, [R186+0x4000] ;  /* 0x00400000baa0783b */ /* 0x000fee0000000200 */
[C---:B------:R-:W-:Y:S01]  /*5550*/  HMMA.16816.F32 R8, R140.reuse, R150, R8 ;  /* 0x000000968c08723c */ /* 0x040fe20000001808 */
[----:B------:R-:W4:Y:S07]  /*5560*/  LDSM.16.M88.4 R148, [R132+0xf900] ;  /* 0x00f900008494783b */ /* 0x000f2e0000000200 */
[C---:B-----5:R-:W-:Y:S08]  /*5570*/  HMMA.16816.F32 R12, R140.reuse, R152, R12 ;  /* 0x000000988c0c723c */ /* 0x060ff0000000180c */
[C---:B------:R-:W-:Y:S01]  /*5580*/  HMMA.16816.F32 R16, R140.reuse, R154, R16 ;  /* 0x0000009a8c10723c */ /* 0x040fe20000001810 */
[----:B------:R-:W-:Y:S07]  /*5590*/  LDSM.16.M88.4 R152, [R191+0xf100] ;  /* 0x00f10000bf98783b */ /* 0x000fee0000000200 */
[C---:B--2---:R-:W-:Y:S08]  /*55a0*/  HMMA.16816.F32 R20, R140.reuse, R156, R20 ;  /* 0x0000009c8c14723c */ /* 0x044ff00000001814 */
        /* <DEDUP_REMOVED lines=9> */
[C---:B------:R-:W-:Y:S08]  /*5640*/  HMMA.16816.F32 R12, R144.reuse, R172, R12 ;  /* 0x000000ac900c723c */ /* 0x040ff0000000180c */
[C---:B------:R-:W-:Y:S01]  /*5650*/  HMMA.16816.F32 R16, R144.reuse, R174, R16 ;  /* 0x000000ae9010723c */ /* 0x040fe20000001810 */
[----:B------:R-:W-:Y:S07]  /*5660*/  LDSM.16.M88.4 R172, [R192+0x8000] ;  /* 0x00800000c0ac783b */ /* 0x000fee0000000200 */
[C---:B---3--:R-:W-:Y:S08]  /*5670*/  HMMA.16816.F32 R20, R144.reuse, R136, R20 ;  /* 0x000000889014723c */ /* 0x048ff00000001814 */
[C---:B------:R-:W-:Y:S01]  /*5680*/  HMMA.16816.F32 R24, R144.reuse, R138, R24 ;  /* 0x0000008a9018723c */ /* 0x040fe20000001818 */
[----:B------:R-:W3:Y:S07]  /*5690*/  LDSM.16.M88.4 R136, [R3+0xe900] ;  /* 0x00e900000388783b */ /* 0x000eee0000000200 */
[C---:B----4-:R-:W-:Y:S08]  /*56a0*/  HMMA.16816.F32 R28, R144.reuse, R148, R28 ;  /* 0x00000094901c723c */ /* 0x050ff0000000181c */
[----:B------:R-:W-:Y:S01]  /*56b0*/  HMMA.16816.F32 R32, R144, R150, R32 ;  /* 0x000000969020723c */ /* 0x000fe20000001820 */
[----:B------:R-:W4:Y:S07]  /*56c0*/  LDSM.16.M88.4 R144, [R3+0xf100] ;  /* 0x00f100000390783b */ /* 0x000f2e0000000200 */
[C---:B------:R-:W-:Y:S01]  /*56d0*/  HMMA.16816.F32 R4, R160.reuse, R176, R4 ;  /* 0x000000b0a004723c */ /* 0x040fe20000001804 */
[----:B------:R-:W5:Y:S07]  /*56e0*/  LDSM.16.M88.4 R148, [R3+0xf900] ;  /* 0x00f900000394783b */ /* 0x000f6e0000000200 */
[C---:B------:R-:W-:Y:S01]  /*56f0*/  HMMA.16816.F32 R8, R160.reuse, R178, R8 ;  /* 0x000000b2a008723c */ /* 0x040fe20000001808 */
[----:B------:R-:W-:Y:S07]  /*5700*/  LDSM.16.M88.4 R176, [R132+0x10100] ;  /* 0x0101000084b0783b */ /* 0x000fee0000000200 */
[C---:B--2---:R-:W-:Y:S08]  /*5710*/  HMMA.16816.F32 R12, R160.reuse, R140, R12 ;  /* 0x0000008ca00c723c */ /* 0x044ff0000000180c */
[C---:B------:R-:W-:Y:S01]  /*5720*/  HMMA.16816.F32 R16, R160.reuse, R142, R16 ;  /* 0x0000008ea010723c */ /* 0x040fe20000001810 */
[----:B------:R-:W2:Y:S07]  /*5730*/  LDSM.16.M88.4 R140, [R190+UR4+0x10900] ;  /* 0x01090004be8c783b */ /* 0x000eae0008000200 */
[C---:B------:R-:W-:Y:S08]  /*5740*/  HMMA.16816.F32 R20, R160.reuse, R152, R20 ;  /* 0x00000098a014723c */ /* 0x040ff00000001814 */
[C---:B------:R-:W-:Y:S01]  /*5750*/  HMMA.16816.F32 R24, R160.reuse, R154, R24 ;  /* 0x0000009aa018723c */ /* 0x040fe20000001818 */
[----:B------:R-:W2:Y:S07]  /*5760*/  LDSM.16.M88.4 R152, [R190+UR4+0x11100] ;  /* 0x01110004be98783b */ /* 0x000eae0008000200 */
[C---:B------:R-:W-:Y:S08]  /*5770*/  HMMA.16816.F32 R28, R160.reuse, R156, R28 ;  /* 0x0000009ca01c723c */ /* 0x040ff0000000181c */
[----:B------:R-:W-:Y:S01]  /*5780*/  HMMA.16816.F32 R32, R160, R158, R32 ;  /* 0x0000009ea020723c */ /* 0x000fe20000001820 */
[----:B------:R-:W2:Y:S07]  /*5790*/  LDSM.16.M88.4 R156, [R190+UR4+0x11900] ;  /* 0x01190004be9c783b */ /* 0x000eae0008000200 */
[C---:B-1----:R-:W-:Y:S01]  /*57a0*/  HMMA.16816.F32 R4, R164.reuse, R168, R4 ;  /* 0x000000a8a404723c */ /* 0x042fe20000001804 */
[----:B------:R-:W1:Y:S07]  /*57b0*/  LDSM.16.M88.4 R160, [R188+0x8000] ;  /* 0x00800000bca0783b */ /* 0x000e6e0000000200 */
[C---:B------:R-:W-:Y:S01]  /*57c0*/  HMMA.16816.F32 R8, R164.reuse, R170, R8 ;  /* 0x000000aaa408723c */ /* 0x040fe20000001808 */
[----:B------:R-:W-:Y:S07]  /*57d0*/  LDSM.16.M88.4 R168, [R191+0x10100] ;  /* 0x01010000bfa8783b */ /* 0x000fee0000000200 */
[C---:B---3--:R-:W-:Y:S08]  /*57e0*/  HMMA.16816.F32 R12, R164.reuse, R136, R12 ;  /* 0x00000088a40c723c */ /* 0x048ff0000000180c */
[C---:B------:R-:W-:Y:S01]  /*57f0*/  HMMA.16816.F32 R16, R164.reuse, R138, R16 ;  /* 0x0000008aa410723c */ /* 0x040fe20000001810 */
[----:B------:R-:W3:Y:S07]  /*5800*/  LDSM.16.M88.4 R136, [R132+0x10900] ;  /* 0x010900008488783b */ /* 0x000eee0000000200 */
        /* <DEDUP_REMOVED lines=10> */
[C---:B--2---:R-:W-:Y:S08]  /*58b0*/  HMMA.16816.F32 R12, R172.reuse, R140, R12 ;  /* 0x0000008cac0c723c */ /* 0x044ff0000000180c */
[C---:B------:R-:W-:Y:S01]  /*58c0*/  HMMA.16816.F32 R16, R172.reuse, R142, R16 ;  /* 0x0000008eac10723c */ /* 0x040fe20000001810 */
[----:B------:R-:W2:Y:S07]  /*58d0*/  LDSM.16.M88.4 R140, [R191+0x10900] ;  /* 0x01090000bf8c783b */ /* 0x000eae0000000200 */
[C---:B------:R-:W-:Y:S08]  /*58e0*/  HMMA.16816.F32 R20, R172.reuse, R152, R20 ;  /* 0x00000098ac14723c */ /* 0x040ff00000001814 */
[C---:B------:R-:W-:Y:S01]  /*58f0*/  HMMA.16816.F32 R24, R172.reuse, R154, R24 ;  /* 0x0000009aac18723c */ /* 0x040fe20000001818 */
[----:B------:R-:W2:Y:S07]  /*5900*/  LDSM.16.M88.4 R152, [R191+0x11100] ;  /* 0x01110000bf98783b */ /* 0x000eae0000000200 */
[C---:B------:R-:W-:Y:S08]  /*5910*/  HMMA.16816.F32 R28, R172.reuse, R156, R28 ;  /* 0x0000009cac1c723c */ /* 0x040ff0000000181c */
[----:B------:R-:W-:Y:S01]  /*5920*/  HMMA.16816.F32 R32, R172, R158, R32 ;  /* 0x0000009eac20723c */ /* 0x000fe20000001820 */
[----:B------:R-:W2:Y:S07]  /*5930*/  LDSM.16.M88.4 R156, [R191+0x11900] ;  /* 0x01190000bf9c783b */ /* 0x000eae0000000200 */
[C---:B-1----:R-:W-:Y:S01]  /*5940*/  HMMA.16816.F32 R4, R160.reuse, R176, R4 ;  /* 0x000000b0a004723c */ /* 0x042fe20000001804 */
[----:B------:R-:W1:Y:S07]  /*5950*/  LDSM.16.M88.4 R172, [R185+0x8000] ;  /* 0x00800000b9ac783b */ /* 0x000e6e0000000200 */
[C---:B------:R-:W-:Y:S08]  /*5960*/  HMMA.16816.F32 R8, R160.reuse, R178, R8 ;  /* 0x000000b2a008723c */ /* 0x040ff00000001808 */
[C---:B---3--:R-:W-:Y:S08]  /*5970*/  HMMA.16816.F32 R12, R160.reuse, R136, R12 ;  /* 0x00000088a00c723c */ /* 0x048ff0000000180c */
[C---:B------:R-:W-:Y:S01]  /*5980*/  HMMA.16816.F32 R16, R160.reuse, R138, R16 ;  /* 0x0000008aa010723c */ /* 0x040fe20000001810 */
[----:B------:R-:W3:Y:S07]  /*5990*/  LDSM.16.M88.4 R136, [R3+0x10900] ;  /* 0x010900000388783b */ /* 0x000eee0000000200 */
[C---:B----4-:R-:W-:Y:S08]  /*59a0*/  HMMA.16816.F32 R20, R160.reuse, R144, R20 ;  /* 0x00000090a014723c */ /* 0x050ff00000001814 */
[C---:B------:R-:W-:Y:S08]  /*59b0*/  HMMA.16816.F32 R24, R160.reuse, R146, R24 ;  /* 0x00000092a018723c */ /* 0x040ff00000001818 */
[C---:B-----5:R-:W-:Y:S08]  /*59c0*/  HMMA.16816.F32 R28, R160.reuse, R148, R28 ;  /* 0x00000094a01c723c */ /* 0x060ff0000000181c */
[----:B------:R-:W-:Y:S08]  /*59d0*/  HMMA.16816.F32 R32, R160, R150, R32 ;  /* 0x00000096a020723c */ /* 0x000ff00000001820 */
[C---:B------:R-:W-:Y:S08]  /*59e0*/  HMMA.16816.F32 R4, R164.reuse, R168, R4 ;  /* 0x000000a8a404723c */ /* 0x040ff00000001804 */
[C---:B------:R-:W-:Y:S08]  /*59f0*/  HMMA.16816.F32 R8, R164.reuse, R170, R8 ;  /* 0x000000aaa408723c */ /* 0x040ff00000001808 */
[C---:B--2---:R-:W-:Y:S08]  /*5a00*/  HMMA.16816.F32 R12, R164.reuse, R140, R12 ;  /* 0x0000008ca40c723c */ /* 0x044ff0000000180c */
[C---:B------:R-:W-:Y:S01]  /*5a10*/  HMMA.16816.F32 R16, R164.reuse, R142, R16 ;  /* 0x0000008ea410723c */ /* 0x040fe20000001810 */
[----:B------:R-:W2:Y:S07]  /*5a20*/  LDSM.16.M88.4 R140, [R3+0x11100] ;  /* 0x01110000038c783b */ /* 0x000eae0000000200 */
        /* <DEDUP_REMOVED lines=8> */
[----:B------:R-:W1:Y:S01]  /*5ab0*/  LDSM.16.M88.4 R136, [R3+0x11900] ;  /* 0x011900000388783b */ /* 0x000e620000000200 */
[----:B------:R-:W-:Y:S04]  /*5ac0*/  DEPBAR.LE SB0, 0x2 ;  /* 0x000080800000791a */ /* 0x000fe80000000000 */
[----:B------:R-:W-:Y:S02]  /*5ad0*/  FMUL.FTZ R170, R4, c[0x0][0x320] ;  /* 0x0000c80004aa7a20 */ /* 0x000fe40000410000 */
[C---:B--2---:R-:W-:Y:S04]  /*5ae0*/  HMMA.16816.F32 R20, R172.reuse, R140, R20 ;  /* 0x0000008cac14723c */ /* 0x044fe80000001814 */
[----:B------:R-:W2:Y:S01]  /*5af0*/  MUFU.TANH R170, R170 ;  /* 0x000000aa00aa7308 */ /* 0x000ea20000002400 */
[----:B------:R-:W-:Y:S01]  /*5b00*/  FMUL.FTZ R155, R5, c[0x0][0x320] ;  /* 0x0000c800059b7a20 */ /* 0x000fe20000410000 */
[----:B------:R-:W-:Y:S01]  /*5b10*/  BAR.SYNC.DEFER_BLOCKING 0x0 ;  /* 0x0000000000007b1d */ /* 0x000fe20000010000 */
[----:B------:R-:W-:Y:S01]  /*5b20*/  FMUL.FTZ R169, R6, c[0x0][0x320] ;  /* 0x0000c80006a97a20 */ /* 0x000fe20000410000 */
[C---:B------:R-:W-:Y:S04]  /*5b30*/  HMMA.16816.F32 R24, R172.reuse, R142, R24 ;  /* 0x0000008eac18723c */ /* 0x040fe80000001818 */
[----:B------:R-:W-:Y:S02]  /*5b40*/  FMUL.FTZ R171, R8, c[0x0][0x320] ;  /* 0x0000c80008ab7a20 */ /* 0x000fe40000410000 */
[----:B------:R-:W-:Y:S02]  /*5b50*/  FMUL.FTZ R168, R7, c[0x0][0x320] ;  /* 0x0000c80007a87a20 */ /* 0x000fe40000410000 */
[----:B------:R-:W-:Y:S04]  /*5b60*/  FMUL.FTZ R229, R9, c[0x0][0x320] ;  /* 0x0000c80009e57a20 */ /* 0x000fe80000410000 */
[----:B------:R-:W-:Y:S02]  /*5b70*/  FMUL.FTZ R228, R10, c[0x0][0x320] ;  /* 0x0000c8000ae47a20 */ /* 0x000fe40000410000 */
[----:B------:R-:W-:Y:S02]  /*5b80*/  FMUL.FTZ R178, R11, c[0x0][0x320] ;  /* 0x0000c8000bb27a20 */ /* 0x000fe40000410000 */
[----:B------:R-:W-:Y:S02]  /*5b90*/  FMUL.FTZ R177, R12, c[0x0][0x320] ;  /* 0x0000c8000cb17a20 */ /* 0x000fe40000410000 */
[----:B------:R-:W-:Y:S02]  /*5ba0*/  FMUL.FTZ R179, R13, c[0x0][0x320] ;  /* 0x0000c8000db37a20 */ /* 0x000fe40000410000 */
[----:B------:R-:W-:Y:S01]  /*5bb0*/  FMUL.FTZ R218, R14, c[0x0][0x320] ;  /* 0x0000c8000eda7a20 */ /* 0x000fe20000410000 */
[----:B--2---:R-:W-:Y:S01]  /*5bc0*/  FMNMX.FTZ R2, R170, R133, !PT ;  /* 0x00000085aa027209 */ /* 0x004fe20007810000 */
[----:B------:R-:W2:Y:S01]  /*5bd0*/  MUFU.TANH R155, R155 ;  /* 0x0000009b009b7308 */ /* 0x000ea20000002400 */
[----:B------:R-:W-:Y:S01]  /*5be0*/  LDSM.16.MT88.4 R140, [R135+UR4+0x2900] ;  /* 0x00290004878c783b */ /* 0x000fe20008004200 */
[----:B------:R-:W-:Y:S01]  /*5bf0*/  FMUL.FTZ R182, R15, c[0x0][0x320] ;  /* 0x0000c8000fb67a20 */ /* 0x000fe20000410000 */
[C---:B-1----:R-:W-:Y:S03]  /*5c00*/  HMMA.16816.F32 R28, R172.reuse, R136, R28 ;  /* 0x00000088ac1c723c */ /* 0x042fe6000000181c */
[----:B------:R-:W-:Y:S02]  /*5c10*/  FMUL.FTZ R181, R16, c[0x0][0x320] ;  /* 0x0000c80010b57a20 */ /* 0x000fe40000410000 */
[----:B------:R-:W-:Y:S01]  /*5c20*/  FMUL.FTZ R183, R17, c[0x0][0x320] ;  /* 0x0000c80011b77a20 */ /* 0x000fe20000410000 */
[----:B------:R-:W-:Y:S01]  /*5c30*/  LDSM.16.MT88.4 R144, [R184+UR4+0x3900] ;  /* 0x00390004b890783b */ /* 0x000fe20008004200 */
[----:B------:R-:W1:Y:S01]  /*5c40*/  MUFU.TANH R169, R169 ;  /* 0x000000a900a97308 */ /* 0x000e620000002400 */
[----:B------:R-:W-:Y:S04]  /*5c50*/  HMMA.16816.F32 R32, R172, R138, R32 ;  /* 0x0000008aac20723c */ /* 0x000fe80000001820 */
[----:B------:R-:W-:Y:S01]  /*5c60*/  FMUL.FTZ R226, R18, c[0x0][0x320] ;  /* 0x0000c80012e27a20 */ /* 0x000fe20000410000 */
[----:B------:R-:W-:Y:S01]  /*5c70*/  IADD3 R136, R184, UR4, RZ ;  /* 0x00000004b8887c10 */ /* 0x000fe2000fffe0ff */
[----:B------:R-:W-:Y:S02]  /*5c80*/  FMUL.FTZ R220, R19, c[0x0][0x320] ;  /* 0x0000c80013dc7a20 */ /* 0x000fe40000410000 */
[----:B------:R-:W-:Y:S01]  /*5c90*/  FMUL.FTZ R227, R20, c[0x0][0x320] ;  /* 0x0000c80014e37a20 */ /* 0x000fe20000410000 */
[----:B------:R-:W3:Y:S03]  /*5ca0*/  MUFU.TANH R168, R168 ;  /* 0x000000a800a87308 */ /* 0x000ee60000002400 */
[----:B------:R-:W-:Y:S01]  /*5cb0*/  FMUL.FTZ R225, R21, c[0x0][0x320] ;  /* 0x0000c80015e17a20 */ /* 0x000fe20000410000 */
[----:B--2---:R-:W-:Y:S01]  /*5cc0*/  FMNMX.FTZ R2, R155, R2, !PT ;  /* 0x000000029b027209 */ /* 0x004fe20007810000 */
[----:B------:R-:W-:Y:S02]  /*5cd0*/  FMUL.FTZ R224, R22, c[0x0][0x320] ;  /* 0x0000c80016e07a20 */ /* 0x000fe40000410000 */
[----:B------:R-:W-:Y:S02]  /*5ce0*/  FMUL.FTZ R222, R23, c[0x0][0x320] ;  /* 0x0000c80017de7a20 */ /* 0x000fe40000410000 */
[----:B------:R-:W-:Y:S01]  /*5cf0*/  FMUL.FTZ R167, R24, c[0x0][0x320] ;  /* 0x0000c80018a77a20 */ /* 0x000fe20000410000 */
[----:B------:R-:W2:Y:S01]  /*5d00*/  MUFU.TANH R171, R171 ;  /* 0x000000ab00ab7308 */ /* 0x000ea20000002400 */
[----:B------:R-:W-:Y:S02]  /*5d10*/  FMUL.FTZ R165, R25, c[0x0][0x320] ;  /* 0x0000c80019a57a20 */ /* 0x000fe40000410000 */
[----:B------:R-:W-:Y:S01]  /*5d20*/  FMUL.FTZ R166, R26, c[0x0][0x320] ;  /* 0x0000c8001aa67a20 */ /* 0x000fe20000410000 */
[----:B-1----:R-:W-:Y:S01]  /*5d30*/  FMNMX.FTZ R3, R169, R0, !PT ;  /* 0x00000000a9037209 */ /* 0x002fe20007810000 */
[----:B------:R-:W-:Y:S02]  /*5d40*/  FMUL.FTZ R164, R27, c[0x0][0x320] ;  /* 0x0000c8001ba47a20 */ /* 0x000fe40000410000 */
[----:B------:R-:W-:Y:S02]  /*5d50*/  FMUL.FTZ R163, R28, c[0x0][0x320] ;  /* 0x0000c8001ca37a20 */ /* 0x000fe40000410000 */
[----:B------:R-:W-:Y:S01]  /*5d60*/  FMUL.FTZ R161, R29, c[0x0][0x320] ;  /* 0x0000c8001da17a20 */ /* 0x000fe20000410000 */
[----:B------:R-:W1:Y:S01]  /*5d70*/  MUFU.TANH R229, R229 ;  /* 0x000000e500e57308 */ /* 0x000e620000002400 */
[----:B------:R-:W-:Y:S02]  /*5d80*/  FMUL.FTZ R162, R30, c[0x0][0x320] ;  /* 0x0000c8001ea27a20 */ /* 0x000fe40000410000 */
[----:B------:R-:W-:Y:S01]  /*5d90*/  FMUL.FTZ R160, R31, c[0x0][0x320] ;  /* 0x0000c8001fa07a20 */ /* 0x000fe20000410000 */
[----:B---3--:R-:W-:Y:S01]  /*5da0*/  FMNMX.FTZ R3, R168, R3, !PT ;  /* 0x00000003a8037209 */ /* 0x008fe20007810000 */
[----:B------:R-:W-:Y:S02]  /*5db0*/  FMUL.FTZ R32, R32, c[0x0][0x320] ;  /* 0x0000c80020207a20 */ /* 0x000fe40000410000 */
[----:B------:R-:W-:Y:S02]  /*5dc0*/  FMUL.FTZ R33, R33, c[0x0][0x320] ;  /* 0x0000c80021217a20 */ /* 0x000fe40000410000 */
[----:B------:R-:W-:Y:S01]  /*5dd0*/  FMUL.FTZ R34, R34, c[0x0][0x320] ;  /* 0x0000c80022227a20 */ /* 0x000fe20000410000 */
[----:B------:R-:W3:Y:S01]  /*5de0*/  MUFU.TANH R228, R228 ;  /* 0x000000e400e47308 */ /* 0x000ee20000002400 */
[----:B------:R-:W-:Y:S01]  /*5df0*/  FMUL.FTZ R154, R35, c[0x0][0x320] ;  /* 0x0000c800239a7a20 */ /* 0x000fe20000410000 */
[----:B--2---:R-:W-:Y:S08]  /*5e00*/  FMNMX.FTZ R2, R171, R2, !PT ;  /* 0x00000002ab027209 */ /* 0x004ff00007810000 */
[----:B------:R-:W2:Y:S01]  /*5e10*/  MUFU.TANH R178, R178 ;  /* 0x000000b200b27308 */ /* 0x000ea20000002400 */
[----:B-1----:R-:W-:Y:S09]  /*5e20*/  FMNMX.FTZ R2, R229, R2, !PT ;  /* 0x00000002e5027209 */ /* 0x002ff20007810000 */
[----:B------:R-:W1:Y:S01]  /*5e30*/  MUFU.TANH R177, R177 ;  /* 0x000000b100b17308 */ /* 0x000e620000002400 */
[----:B---3--:R-:W-:Y:S09]  /*5e40*/  FMNMX.FTZ R3, R228, R3, !PT ;  /* 0x00000003e4037209 */ /* 0x008ff20007810000 */
[----:B------:R-:W3:Y:S01]  /*5e50*/  MUFU.TANH R179, R179 ;  /* 0x000000b300b37308 */ /* 0x000ee20000002400 */
[----:B--2---:R-:W-:Y:S09]  /*5e60*/  FMNMX.FTZ R3, R178, R3, !PT ;  /* 0x00000003b2037209 */ /* 0x004ff20007810000 */
        /* <DEDUP_REMOVED lines=43> */
[----:B-1----:R-:W-:Y:S05]  /*6120*/  FMNMX.FTZ R35, R157, R2, !PT ;  /* 0x000000029d237209 */ /* 0x002fea0007810000 */
[----:B------:R-:W1:Y:S01]  /*6130*/  SHFL.BFLY PT, R2, R35, 0x2, 0x1f ;  /* 0x0c401f0023027f89 */ /* 0x000e6200000e0000 */
[----:B---3--:R-:W-:Y:S04]  /*6140*/  FMNMX.FTZ R3, R156, R3, !PT ;  /* 0x000000039c037209 */ /* 0x008fe80007810000 */
[----:B--2---:R-:W-:Y:S05]  /*6150*/  FMNMX.FTZ R34, R154, R3, !PT ;  /* 0x000000039a227209 */ /* 0x004fea0007810000 */
[----:B------:R-:W2:Y:S01]  /*6160*/  SHFL.BFLY PT, R3, R34, 0x2, 0x1f ;  /* 0x0c401f0022037f89 */ /* 0x000ea200000e0000 */
[----:B-1----:R-:W-:Y:S07]  /*6170*/  FMNMX.FTZ R33, R35, R2, !PT ;  /* 0x0000000223217209 */ /* 0x002fee0007810000 */
[----:B------:R-:W1:Y:S01]  /*6180*/  SHFL.BFLY PT, R132, R33, 0x1, 0x1f ;  /* 0x0c201f0021847f89 */ /* 0x000e6200000e0000 */
[----:B--2---:R-:W-:Y:S07]  /*6190*/  FMNMX.FTZ R32, R34, R3, !PT ;  /* 0x0000000322207209 */ /* 0x004fee0007810000 */
[----:B------:R-:W2:Y:S01]  /*61a0*/  SHFL.BFLY PT, R3, R32, 0x1, 0x1f ;  /* 0x0c201f0020037f89 */ /* 0x000ea200000e0000 */
[----:B-1----:R-:W-:Y:S05]  /*61b0*/  FMNMX.FTZ R132, R33, R132, !PT ;  /* 0x0000008421847209 */ /* 0x002fea0007810000 */
[C---:B------:R-:W-:Y:S01]  /*61c0*/  FADD.FTZ R4, -R132.reuse, R133 ;  /* 0x0000008584047221 */ /* 0x040fe20000010100 */
[----:B------:R-:W-:Y:S01]  /*61d0*/  IADD3 R133, R189, R136, RZ ;  /* 0x00000088bd857210 */ /* 0x000fe20007ffe0ff */
[----:B------:R-:W-:Y:S02]  /*61e0*/  FMUL.FTZ R158, R132, c[0x0][0x2d0] ;  /* 0x0000b400849e7a20 */ /* 0x000fe40000410000 */
[----:B------:R-:W-:Y:S02]  /*61f0*/  FMUL.FTZ R2, R4, c[0x0][0x2d0] ;  /* 0x0000b40004027a20 */ /* 0x000fe40000410000 */
[--C-:B------:R-:W-:Y:S01]  /*6200*/  FFMA.FTZ R175, R155, c[0x0][0x2d0], -R158.reuse ;  /* 0x0000b4009baf7a23 */ /* 0x100fe2000001089e */
[----:B------:R-:W-:Y:S01]  /*6210*/  LDSM.16.MT88.4 R136, [R133+0x100] ;  /* 0x000100008588783b */ /* 0x000fe20000004200 */
[--C-:B------:R-:W-:Y:S02]  /*6220*/  FFMA.FTZ R176, R170, c[0x0][0x2d0], -R158.reuse ;  /* 0x0000b400aab07a23 */ /* 0x100fe4000001089e */
[--C-:B------:R-:W-:Y:S01]  /*6230*/  FFMA.FTZ R174, R171, c[0x0][0x2d0], -R158.reuse ;  /* 0x0000b400abae7a23 */ /* 0x100fe2000001089e */
[----:B------:R-:W1:Y:S01]  /*6240*/  MUFU.EX2 R2, R2 ;  /* 0x0000000200027308 */ /* 0x000e620000000800 */
[--C-:B------:R-:W-:Y:S02]  /*6250*/  FFMA.FTZ R173, R229, c[0x0][0x2d0], -R158.reuse ;  /* 0x0000b400e5ad7a23 */ /* 0x100fe4000001089e */
[--C-:B------:R-:W-:Y:S01]  /*6260*/  FFMA.FTZ R229, R165, c[0x0][0x2d0], -R158.reuse ;  /* 0x0000b400a5e57a23 */ /* 0x100fe2000001089e */
[----:B--2---:R-:W-:Y:S01]  /*6270*/  FMNMX.FTZ R3, R32, R3, !PT ;  /* 0x0000000320037209 */ /* 0x004fe20007810000 */
[----:B------:R-:W-:Y:S01]  /*6280*/  LDSM.16.MT88.4 R148, [R133+0x3900] ;  /* 0x003900008594783b */ /* 0x000fe20000004200 */
[--C-:B------:R-:W-:Y:S02]  /*6290*/  FFMA.FTZ R230, R163, c[0x0][0x2d0], -R158.reuse ;  /* 0x0000b400a3e67a23 */ /* 0x100fe4000001089e */
[----:B------:R-:W-:Y:S02]  /*62a0*/  FFMA.FTZ R233, R161, c[0x0][0x2d0], -R158 ;  /* 0x0000b400a1e97a23 */ /* 0x000fe4000001089e */
[C---:B------:R-:W-:Y:S01]  /*62b0*/  FMUL.FTZ R155, R3.reuse, c[0x0][0x2d0] ;  /* 0x0000b400039b7a20 */ /* 0x040fe20000410000 */
[----:B------:R-:W-:Y:S01]  /*62c0*/  MUFU.EX2 R176, R176 ;  /* 0x000000b000b07308 */ /* 0x000fe20000000800 */
[----:B------:R-:W-:Y:S01]  /*62d0*/  FADD.FTZ R4, -R3, R0 ;  /* 0x0000000003047221 */ /* 0x000fe20000010100 */
[----:B------:R-:W2:Y:S01]  /*62e0*/  LDSM.16.MT88.4 R32, [R184+UR4+0x100] ;  /* 0x00010004b820783b */ /* 0x000ea20008004200 */
[--C-:B------:R-:W-:Y:S02]  /*62f0*/  FFMA.FTZ R172, R169, c[0x0][0x2d0], -R155.reuse ;  /* 0x0000b400a9ac7a23 */ /* 0x100fe4000001089b */
[--C-:B------:R-:W-:Y:S02]  /*6300*/  FFMA.FTZ R171, R168, c[0x0][0x2d0], -R155.reuse ;  /* 0x0000b400a8ab7a23 */ /* 0x100fe4000001089b */
[--C-:B------:R-:W-:Y:S02]  /*6310*/  FFMA.FTZ R170, R228, c[0x0][0x2d0], -R155.reuse ;  /* 0x0000b400e4aa7a23 */ /* 0x100fe4000001089b */
[--C-:B------:R-:W-:Y:S01]  /*6320*/  FFMA.FTZ R169, R178, c[0x0][0x2d0], -R155.reuse ;  /* 0x0000b400b2a97a23 */ /* 0x100fe2000001089b */
[----:B------:R-:W3:Y:S01]  /*6330*/  MUFU.EX2 R175, R175 ;  /* 0x000000af00af7308 */ /* 0x000ee20000000800 */
[----:B------:R-:W-:Y:S02]  /*6340*/  FMUL.FTZ R0, R4, c[0x0][0x2d0] ;  /* 0x0000b40004007a20 */ /* 0x000fe40000410000 */
[C---:B-1----:R-:W-:Y:S02]  /*6350*/  FMUL.FTZ R4, R2.reuse, R128 ;  /* 0x0000008002047220 */ /* 0x042fe40000410000 */
        /* <DEDUP_REMOVED lines=15> */
[----:B------:R-:W-:Y:S01]  /*6450*/  FMUL.FTZ R29, R2, R105 ;  /* 0x00000069021d7220 */ /* 0x000fe20000410000 */
[----:B------:R-:W3:Y:S01]  /*6460*/  MUFU.EX2 R173, R173 ;  /* 0x000000ad00ad7308 */ /* 0x000ee20000000800 */
[--C-:B------:R-:W-:Y:S02]  /*6470*/  FFMA.FTZ R228, R166, c[0x0][0x2d0], -R155.reuse ;  /* 0x0000b400a6e47a23 */ /* 0x100fe4000001089b */
[--C-:B------:R-:W-:Y:S02]  /*6480*/  FFMA.FTZ R231, R164, c[0x0][0x2d0], -R155.reuse ;  /* 0x0000b400a4e77a23 */ /* 0x100fe4000001089b */
[C---:B-1----:R-:W-:Y:S02]  /*6490*/  FMUL.FTZ R6, R0.reuse, R130 ;  /* 0x0000008200067220 */ /* 0x042fe40000410000 */
[C---:B------:R-:W-:Y:S02]  /*64a0*/  FMUL.FTZ R7, R0.reuse, R131 ;  /* 0x0000008300077220 */ /* 0x040fe40000410000 */
[C---:B------:R-:W-:Y:S01]  /*64b0*/  FMUL.FTZ R10, R0.reuse, R126 ;  /* 0x0000007e000a7220 */ /* 0x040fe20000410000 */
[----:B------:R-:W-:Y:S01]  /*64c0*/  MUFU.EX2 R172, R172 ;  /* 0x000000ac00ac7308 */ /* 0x000fe20000000800 */
[C---:B------:R-:W-:Y:S02]  /*64d0*/  FMUL.FTZ R11, R0.reuse, R127 ;  /* 0x0000007f000b7220 */ /* 0x040fe40000410000 */
[----:B------:R-:W1:Y:S01]  /*64e0*/  LDSM.16.MT88.4 R124, [R135+UR4+0x100] ;  /* 0x00010004877c783b */ /* 0x000e620008004200 */
[C---:B------:R-:W-:Y:S02]  /*64f0*/  FMUL.FTZ R14, R0.reuse, R122 ;  /* 0x0000007a000e7220 */ /* 0x040fe40000410000 */
[C---:B------:R-:W-:Y:S02]  /*6500*/  FMUL.FTZ R15, R0.reuse, R123 ;  /* 0x0000007b000f7220 */ /* 0x040fe40000410000 */
[C---:B------:R-:W-:Y:S02]  /*6510*/  FMUL.FTZ R18, R0.reuse, R118 ;  /* 0x0000007600127220 */ /* 0x040fe40000410000 */
[----:B------:R-:W4:Y:S01]  /*6520*/  MUFU.EX2 R171, R171 ;  /* 0x000000ab00ab7308 */ /* 0x000f220000000800 */
[C---:B------:R-:W-:Y:S02]  /*6530*/  FMUL.FTZ R19, R0.reuse, R119 ;  /* 0x0000007700137220 */ /* 0x040fe40000410000 */
[----:B------:R-:W-:Y:S01]  /*6540*/  LDSM.16.MT88.4 R116, [R135+UR4+0x900] ;  /* 0x000900048774783b */ /* 0x000fe20008004200 */
[----:B---3--:R-:W-:Y:S01]  /*6550*/  F2FP.PACK_AB R130, R173, R174 ;  /* 0x000000aead82723e */ /* 0x008fe200000000ff */
[C---:B------:R-:W-:Y:S02]  /*6560*/  FMUL.FTZ R22, R0.reuse, R114 ;  /* 0x0000007200167220 */ /* 0x040fe40000410000 */
[C---:B------:R-:W-:Y:S02]  /*6570*/  FMUL.FTZ R23, R0.reuse, R115 ;  /* 0x0000007300177220 */ /* 0x040fe40000410000 */
[C---:B------:R-:W-:Y:S01]  /*6580*/  FMUL.FTZ R26, R0.reuse, R110 ;  /* 0x0000006e001a7220 */ /* 0x040fe20000410000 */
[----:B------:R-:W-:Y:S01]  /*6590*/  MUFU.EX2 R170, R170 ;  /* 0x000000aa00aa7308 */ /* 0x000fe20000000800 */
[----:B------:R-:W-:Y:S01]  /*65a0*/  LDSM.16.MT88.4 R112, [R184+UR4+0x2100] ;  /* 0x00210004b870783b */ /* 0x000fe20008004200 */
[C---:B------:R-:W-:Y:S02]  /*65b0*/  FMUL.FTZ R27, R0.reuse, R111 ;  /* 0x0000006f001b7220 */ /* 0x040fe40000410000 */
[C---:B------:R-:W-:Y:S02]  /*65c0*/  FMUL.FTZ R30, R0.reuse, R106 ;  /* 0x0000006a001e7220 */ /* 0x040fe40000410000 */
[----:B------:R-:W-:Y:S02]  /*65d0*/  FMUL.FTZ R31, R0, R107 ;  /* 0x0000006b001f7220 */ /* 0x000fe40000410000 */
[--C-:B------:R-:W-:Y:S01]  /*65e0*/  FFMA.FTZ R232, R162, c[0x0][0x2d0], -R155.reuse ;  /* 0x0000b400a2e87a23 */ /* 0x100fe2000001089b */
[----:B------:R-:W-:Y:S01]  /*65f0*/  LDSM.16.MT88.4 R104, [R133+0x2100] ;  /* 0x002100008568783b */ /* 0x000fe20000004200 */
[----:B------:R-:W3:Y:S01]  /*6600*/  MUFU.EX2 R169, R169 ;  /* 0x000000a900a97308 */ /* 0x000ee20000000800 */
[--C-:B------:R-:W-:Y:S02]  /*6610*/  FFMA.FTZ R235, R160, c[0x0][0x2d0], -R155.reuse ;  /* 0x0000b400a0eb7a23 */ /* 0x100fe4000001089b */
[--C-:B------:R-:W-:Y:S01]  /*6620*/  FFMA.FTZ R234, R159, c[0x0][0x2d0], -R158.reuse ;  /* 0x0000b4009fea7a23 */ /* 0x100fe2000001089e */
[----:B----4-:R-:W-:Y:S01]  /*6630*/  F2FP.PACK_AB R129, R171, R172 ;  /* 0x000000acab81723e */ /* 0x010fe200000000ff */
[--C-:B------:R-:W-:Y:S02]  /*6640*/  FFMA.FTZ R236, R156, c[0x0][0x2d0], -R155.reuse ;  /* 0x0000b4009cec7a23 */ /* 0x100fe4000001089b */
[----:B------:R-:W-:Y:S01]  /*6650*/  LDSM.16.MT88.4 R160, [R184+UR4+0x5900] ;  /* 0x00590004b8a0783b */ /* 0x000fe20008004200 */
        /* <DEDUP_REMOVED lines=10> */
[----:B---3--:R-:W-:Y:S01]  /*6700*/  F2FP.PACK_AB R131, R169, R170 ;  /* 0x000000aaa983723e */ /* 0x008fe200000000ff */
[C---:B------:R-:W-:Y:S02]  /*6710*/  FMUL.FTZ R44, R2.reuse, R44 ;  /* 0x0000002c022c7220 */ /* 0x040fe40000410000 */
[----:B------:R-:W-:Y:S02]  /*6720*/  FMUL.FTZ R45, R2, R45 ;  /* 0x0000002d022d7220 */ /* 0x000fe40000410000 */
[C---:B------:R-:W-:Y:S02]  /*6730*/  FMUL.FTZ R46, R0.reuse, R46 ;  /* 0x0000002e002e7220 */ /* 0x040fe40000410000 */
[C---:B--2---:R-:W-:Y:S01]  /*6740*/  HMMA.16816.F32 R4, R128.reuse, R32, R4 ;  /* 0x000000208004723c */ /* 0x044fe20000001804 */
[----:B------:R-:W-:Y:S04]  /*6750*/  MUFU.EX2 R231, R231 ;  /* 0x000000e700e77308 */ /* 0x000fe80000000800 */
[----:B------:R-:W-:Y:S02]  /*6760*/  FMUL.FTZ R47, R0, R47 ;  /* 0x0000002f002f7220 */ /* 0x000fe40000410000 */
[----:B------:R-:W-:Y:S01]  /*6770*/  IADD3 R32, R135, UR4, RZ ;  /* 0x0000000487207c10 */ /* 0x000fe2000fffe0ff */
[C---:B------:R-:W-:Y:S03]  /*6780*/  HMMA.16816.F32 R8, R128.reuse, R34, R8 ;  /* 0x000000228008723c */ /* 0x040fe60000001808 */
[----:B------:R-:W-:Y:S01]  /*6790*/  MUFU.EX2 R230, R230 ;  /* 0x000000e600e67308 */ /* 0x000fe20000000800 */
[----:B------:R-:W-:Y:S01]  /*67a0*/  IADD3 R168, R189, R32, RZ ;  /* 0x00000020bda87210 */ /* 0x000fe20007ffe0ff */
[C---:B------:R-:W-:Y:S02]  /*67b0*/  FMUL.FTZ R32, R2.reuse, R100 ;  /* 0x0000006402207220 */ /* 0x040fe40000410000 */
[----:B------:R-:W-:Y:S01]  /*67c0*/  FMUL.FTZ R33, R2, R101 ;  /* 0x0000006502217220 */ /* 0x000fe20000410000 */
[C---:B------:R-:W-:Y:S01]  /*67d0*/  HMMA.16816.F32 R12, R128.reuse, R136, R12 ;  /* 0x00000088800c723c */ /* 0x040fe2000000180c */
[----:B------:R-:W2:Y:S03]  /*67e0*/  LDSM.16.MT88.4 R120, [R168+0x100] ;  /* 0x00010000a878783b */ /* 0x000ea60000004200 */
[C---:B------:R-:W-:Y:S01]  /*67f0*/  FMUL.FTZ R34, R0.reuse, R102 ;  /* 0x0000006600227220 */ /* 0x040fe20000410000 */
[----:B------:R-:W-:Y:S01]  /*6800*/  MUFU.EX2 R233, R233 ;  /* 0x000000e900e97308 */ /* 0x000fe20000000800 */
[----:B------:R-:W-:Y:S02]  /*6810*/  FMUL.FTZ R35, R0, R103 ;  /* 0x0000006700237220 */ /* 0x000fe40000410000 */
[C---:B------:R-:W-:Y:S01]  /*6820*/  HMMA.16816.F32 R16, R128.reuse, R138, R16 ;  /* 0x0000008a8010723c */ /* 0x040fe20000001810 */
[----:B------:R-:W3:Y:S03]  /*6830*/  LDSM.16.MT88.4 R100, [R135+UR4+0x2100] ;  /* 0x002100048764783b */ /* 0x000ee60008004200 */
[C---:B------:R-:W-:Y:S02]  /*6840*/  FMUL.FTZ R48, R2.reuse, R48 ;  /* 0x0000003002307220 */ /* 0x040fe40000410000 */
[----:B------:R-:W-:Y:S01]  /*6850*/  FMUL.FTZ R49, R2, R49 ;  /* 0x0000003102317220 */ /* 0x000fe20000410000 */
[----:B------:R-:W-:Y:S01]  /*6860*/  MUFU.EX2 R232, R232 ;  /* 0x000000e800e87308 */ /* 0x000fe20000000800 */
[C---:B-1----:R-:W-:Y:S01]  /*6870*/  HMMA.16816.F32 R20, R128.reuse, R124, R20 ;  /* 0x0000007c8014723c */ /* 0x042fe20000001814 */
[----:B------:R-:W1:Y:S03]  /*6880*/  LDSM.16.MT88.4 R108, [R168+0x2100] ;  /* 0x00210000a86c783b */ /* 0x000e660000004200 */
[C---:B------:R-:W-:Y:S02]  /*6890*/  FMUL.FTZ R50, R0.reuse, R50 ;  /* 0x0000003200327220 */ /* 0x040fe40000410000 */
[----:B------:R-:W-:Y:S02]  /*68a0*/  FMUL.FTZ R51, R0, R51 ;  /* 0x0000003300337220 */ /* 0x000fe40000410000 */
[C---:B------:R-:W-:Y:S01]  /*68b0*/  HMMA.16816.F32 R24, R128.reuse, R126, R24 ;  /* 0x0000007e8018723c */ /* 0x040fe20000001818 */
[----:B------:R-:W-:Y:S01]  /*68c0*/  LDSM.16.MT88.4 R124, [R184+UR4+0x2900] ;  /* 0x00290004b87c783b */ /* 0x000fe20008004200 */
[----:B------:R-:W-:Y:S02]  /*68d0*/  MUFU.EX2 R235, R235 ;  /* 0x000000eb00eb7308 */ /* 0x000fe40000000800 */
[C---:B------:R-:W-:Y:S02]  /*68e0*/  FMUL.FTZ R52, R2.reuse, R52 ;  /* 0x0000003402347220 */ /* 0x040fe40000410000 */
[----:B------:R-:W-:Y:S02]  /*68f0*/  FMUL.FTZ R53, R2, R53 ;  /* 0x0000003502357220 */ /* 0x000fe40000410000 */
[C---:B------:R-:W-:Y:S01]  /*6900*/  FMUL.FTZ R54, R0.reuse, R54 ;  /* 0x0000003600367220 */ /* 0x040fe20000410000 */
[----:B------:R-:W-:Y:S03]  /*6910*/  LDSM.16.MT88.4 R136, [R133+0x2900] ;  /* 0x002900008588783b */ /* 0x000fe60000004200 */
[----:B------:R-:W-:Y:S01]  /*6920*/  FMUL.FTZ R55, R0, R55 ;  /* 0x0000003700377220 */ /* 0x000fe20000410000 */
[----:B------:R-:W-:Y:S01]  /*6930*/  MUFU.EX2 R234, R234 ;  /* 0x000000ea00ea7308 */ /* 0x000fe20000000800 */
[C---:B------:R-:W-:Y:S02]  /*6940*/  FMUL.FTZ R56, R2.reuse, R56 ;  /* 0x0000003802387220 */ /* 0x040fe40000410000 */
[----:B------:R-:W-:Y:S01]  /*6950*/  FMUL.FTZ R57, R2, R57 ;  /* 0x0000003902397220 */ /* 0x000fe20000410000 */
[C---:B--2---:R-:W-:Y:S03]  /*6960*/  HMMA.16816.F32 R28, R128.reuse, R120, R28 ;  /* 0x00000078801c723c */ /* 0x044fe6000000181c */
[C---:B------:R-:W-:Y:S02]  /*6970*/  FMUL.FTZ R58, R0.reuse, R58 ;  /* 0x0000003a003a7220 */ /* 0x040fe40000410000 */
[----:B------:R-:W-:Y:S01]  /*6980*/  FMUL.FTZ R59, R0, R59 ;  /* 0x0000003b003b7220 */ /* 0x000fe20000410000 */
[----:B------:R-:W-:Y:S01]  /*6990*/  MUFU.EX2 R236, R236 ;  /* 0x000000ec00ec7308 */ /* 0x000fe20000000800 */
[C---:B------:R-:W-:Y:S01]  /*69a0*/  FMUL.FTZ R60, R2.reuse, R60 ;  /* 0x0000003c023c7220 */ /* 0x040fe20000410000 */
[C---:B------:R-:W-:Y:S01]  /*69b0*/  HMMA.16816.F32 R32, R128.reuse, R122, R32 ;  /* 0x0000007a8020723c */ /* 0x040fe20000001820 */
[----:B------:R-:W-:Y:S03]  /*69c0*/  LDSM.16.MT88.4 R120, [R168+0x900] ;  /* 0x00090000a878783b */ /* 0x000fe60000004200 */
[----:B------:R-:W-:Y:S02]  /*69d0*/  FMUL.FTZ R61, R2, R61 ;  /* 0x0000003d023d7220 */ /* 0x000fe40000410000 */
[C---:B------:R-:W-:Y:S02]  /*69e0*/  FMUL.FTZ R62, R0.reuse, R62 ;  /* 0x0000003e003e7220 */ /* 0x040fe40000410000 */
[C---:B------:R-:W-:Y:S04]  /*69f0*/  HMMA.16816.F32 R36, R128.reuse, R112, R36 ;  /* 0x000000708024723c */ /* 0x040fe80000001824 */
[----:B------:R-:W-:Y:S02]  /*6a00*/  FMUL.FTZ R63, R0, R63 ;  /* 0x0000003f003f7220 */ /* 0x000fe40000410000 */
[C---:B------:R-:W-:Y:S02]  /*6a10*/  FMUL.FTZ R64, R2.reuse, R64 ;  /* 0x0000004002407220 */ /* 0x040fe40000410000 */
[C---:B------:R-:W-:Y:S01]  /*6a20*/  HMMA.16816.F32 R40, R128.reuse, R114, R40 ;  /* 0x000000728028723c */ /* 0x040fe20000001828 */
[----:B------:R-:W-:Y:S03]  /*6a30*/  LDSM.16.MT88.4 R112, [R184+UR4+0x900] ;  /* 0x00090004b870783b */ /* 0x000fe60008004200 */
[----:B------:R-:W-:Y:S02]  /*6a40*/  FMUL.FTZ R65, R2, R65 ;  /* 0x0000004102417220 */ /* 0x000fe40000410000 */
[C---:B------:R-:W-:Y:S02]  /*6a50*/  FMUL.FTZ R66, R0.reuse, R66 ;  /* 0x0000004200427220 */ /* 0x040fe40000410000 */
[C---:B------:R-:W-:Y:S04]  /*6a60*/  HMMA.16816.F32 R44, R128.reuse, R104, R44 ;  /* 0x00000068802c723c */ /* 0x040fe8000000182c */
[----:B------:R-:W-:Y:S02]  /*6a70*/  FMUL.FTZ R67, R0, R67 ;  /* 0x0000004300437220 */ /* 0x000fe40000410000 */
[C---:B------:R-:W-:Y:S02]  /*6a80*/  FMUL.FTZ R68, R2.reuse, R68 ;  /* 0x0000004402447220 */ /* 0x040fe40000410000 */
[C---:B------:R-:W-:Y:S01]  /*6a90*/  HMMA.16816.F32 R48, R128.reuse, R106, R48 ;  /* 0x0000006a8030723c */ /* 0x040fe20000001830 */
[----:B------:R-:W2:Y:S03]  /*6aa0*/  LDSM.16.MT88.4 R104, [R184+UR4+0x4100] ;  /* 0x00410004b868783b */ /* 0x000ea60008004200 */
[----:B------:R-:W-:Y:S02]  /*6ab0*/  FMUL.FTZ R69, R2, R69 ;  /* 0x0000004502457220 */ /* 0x000fe40000410000 */
[C---:B------:R-:W-:Y:S02]  /*6ac0*/  FMUL.FTZ R70, R0.reuse, R70 ;  /* 0x0000004600467220 */ /* 0x040fe40000410000 */
[C---:B---3--:R-:W-:Y:S04]  /*6ad0*/  HMMA.16816.F32 R52, R128.reuse, R100, R52 ;  /* 0x000000648034723c */ /* 0x048fe80000001834 */
[----:B------:R-:W-:Y:S02]  /*6ae0*/  FMUL.FTZ R71, R0, R71 ;  /* 0x0000004700477220 */ /* 0x000fe40000410000 */
[C---:B------:R-:W-:Y:S02]  /*6af0*/  FMUL.FTZ R72, R2.reuse, R72 ;  /* 0x0000004802487220 */ /* 0x040fe40000410000 */
[C---:B------:R-:W-:Y:S01]  /*6b00*/  HMMA.16816.F32 R56, R128.reuse, R102, R56 ;  /* 0x000000668038723c */ /* 0x040fe20000001838 */
[----:B------:R-:W3:Y:S03]  /*6b10*/  LDSM.16.MT88.4 R100, [R133+0x4100] ;  /* 0x004100008564783b */ /* 0x000ee60000004200 */
[----:B------:R-:W-:Y:S02]  /*6b20*/  FMUL.FTZ R73, R2, R73 ;  /* 0x0000004902497220 */ /* 0x000fe40000410000 */
[C---:B------:R-:W-:Y:S02]  /*6b30*/  FMUL.FTZ R74, R0.reuse, R74 ;  /* 0x0000004a004a7220 */ /* 0x040fe40000410000 */
[C---:B-1----:R-:W-:Y:S04]  /*6b40*/  HMMA.16816.F32 R60, R128.reuse, R108, R60 ;  /* 0x0000006c803c723c */ /* 0x042fe8000000183c */
[----:B------:R-:W-:Y:S02]  /*6b50*/  FMUL.FTZ R75, R0, R75 ;  /* 0x0000004b004b7220 */ /* 0x000fe40000410000 */
[C---:B------:R-:W-:Y:S02]  /*6b60*/  FMUL.FTZ R84, R2.reuse, R84 ;  /* 0x0000005402547220 */ /* 0x040fe40000410000 */
[C---:B------:R-:W-:Y:S01]  /*6b70*/  HMMA.16816.F32 R64, R128.reuse, R110, R64 ;  /* 0x0000006e8040723c */ /* 0x040fe20000001840 */
[----:B------:R-:W1:Y:S03]  /*6b80*/  LDSM.16.MT88.4 R108, [R135+UR4+0x4100] ;  /* 0x00410004876c783b */ /* 0x000e660008004200 */
[----:B------:R-:W-:Y:S02]  /*6b90*/  FMUL.FTZ R85, R2, R85 ;  /* 0x0000005502557220 */ /* 0x000fe40000410000 */
[C---:B------:R-:W-:Y:S02]  /*6ba0*/  FMUL.FTZ R86, R0.reuse, R86 ;  /* 0x0000005600567220 */ /* 0x040fe40000410000 */
[----:B------:R-:W-:Y:S01]  /*6bb0*/  FMUL.FTZ R87, R0, R87 ;  /* 0x0000005700577220 */ /* 0x000fe20000410000 */
[C---:B--2---:R-:W-:Y:S03]  /*6bc0*/  HMMA.16816.F32 R68, R128.reuse, R104, R68 ;  /* 0x000000688044723c */ /* 0x044fe60000001844 */
[--C-:B------:R-:W-:Y:S02]  /*6bd0*/  FFMA.FTZ R177, R177, c[0x0][0x2d0], -R158.reuse ;  /* 0x0000b400b1b17a23 */ /* 0x100fe4000001089e */
[--C-:B------:R-:W-:Y:S02]  /*6be0*/  FFMA.FTZ R178, R179, c[0x0][0x2d0], -R158.reuse ;  /* 0x0000b400b3b27a23 */ /* 0x100fe4000001089e */
[--C-:B------:R-:W-:Y:S01]  /*6bf0*/  FFMA.FTZ R179, R218, c[0x0][0x2d0], -R155.reuse ;  /* 0x0000b400dab37a23 */ /* 0x100fe2000001089b */
[C---:B------:R-:W-:Y:S01]  /*6c00*/  HMMA.16816.F32 R72, R128.reuse, R106, R72 ;  /* 0x0000006a8048723c */ /* 0x040fe20000001848 */
[----:B------:R-:W2:Y:S01]  /*6c10*/  LDSM.16.MT88.4 R104, [R168+0x4100] ;  /* 0x00410000a868783b */ /* 0x000ea20000004200 */
[----:B------:R-:W-:Y:S02]  /*6c20*/  MUFU.EX2 R177, R177 ;  /* 0x000000b100b17308 */ /* 0x000fe40000000800 */
[C---:B------:R-:W-:Y:S02]  /*6c30*/  FMUL.FTZ R76, R2.reuse, R76 ;  /* 0x0000004c024c7220 */ /* 0x040fe40000410000 */
[----:B------:R-:W-:Y:S02]  /*6c40*/  FMUL.FTZ R77, R2, R77 ;  /* 0x0000004d024d7220 */ /* 0x000fe40000410000 */
[C---:B------:R-:W-:Y:S04]  /*6c50*/  FMUL.FTZ R78, R0.reuse, R78 ;  /* 0x0000004e004e7220 */ /* 0x040fe80000410000 */
[----:B------:R-:W-:Y:S01]  /*6c60*/  FMUL.FTZ R79, R0, R79 ;  /* 0x0000004f004f7220 */ /* 0x000fe20000410000 */
[----:B------:R-:W4:Y:S01]  /*6c70*/  MUFU.EX2 R178, R178 ;  /* 0x000000b200b27308 */ /* 0x000f220000000800 */
[--C-:B------:R-:W-:Y:S02]  /*6c80*/  FFMA.FTZ R182, R182, c[0x0][0x2d0], -R155.reuse ;  /* 0x0000b400b6b67a23 */ /* 0x100fe4000001089b */
[--C-:B------:R-:W-:Y:S02]  /*6c90*/  FFMA.FTZ R181, R181, c[0x0][0x2d0], -R158.reuse ;  /* 0x0000b400b5b57a23 */ /* 0x100fe4000001089e */
[--C-:B------:R-:W-:Y:S01]  /*6ca0*/  FFMA.FTZ R218, R183, c[0x0][0x2d0], -R158.reuse ;  /* 0x0000b400b7da7a23 */ /* 0x100fe2000001089e */
[C---:B---3--:R-:W-:Y:S03]  /*6cb0*/  HMMA.16816.F32 R76, R128.reuse, R100, R76 ;  /* 0x00000064804c723c */ /* 0x048fe6000000184c */
[C---:B------:R-:W-:Y:S01]  /*6cc0*/  FMUL.FTZ R80, R2.reuse, R80 ;  /* 0x0000005002507220 */ /* 0x040fe20000410000 */
[----:B------:R-:W-:Y:S01]  /*6cd0*/  MUFU.EX2 R179, R179 ;  /* 0x000000b300b37308 */ /* 0x000fe20000000800 */
[----:B------:R-:W-:Y:S02]  /*6ce0*/  FMUL.FTZ R81, R2, R81 ;  /* 0x0000005102517220 */ /* 0x000fe40000410000 */
[C---:B------:R-:W-:Y:S02]  /*6cf0*/  FMUL.FTZ R82, R0.reuse, R82 ;  /* 0x0000005200527220 */ /* 0x040fe40000410000 */
[----:B------:R-:W-:Y:S03]  /*6d00*/  FMUL.FTZ R83, R0, R83 ;  /* 0x0000005300537220 */ /* 0x000fe60000410000 */
[--C-:B------:R-:W-:Y:S02]  /*6d10*/  FFMA.FTZ R183, R226, c[0x0][0x2d0], -R155.reuse ;  /* 0x0000b400e2b77a23 */ /* 0x100fe4000001089b */
[--C-:B------:R-:W-:Y:S01]  /*6d20*/  FFMA.FTZ R220, R220, c[0x0][0x2d0], -R155.reuse ;  /* 0x0000b400dcdc7a23 */ /* 0x100fe2000001089b */
[----:B------:R-:W3:Y:S01]  /*6d30*/  MUFU.EX2 R182, R182 ;  /* 0x000000b600b67308 */ /* 0x000ee20000000800 */
[C---:B------:R-:W-:Y:S03]  /*6d40*/  HMMA.16816.F32 R80, R128.reuse, R102, R80 ;  /* 0x000000668050723c */ /* 0x040fe60000001850 */
[----:B------:R-:W-:Y:S01]  /*6d50*/  FMUL.FTZ R88, R2, R88 ;  /* 0x0000005802587220 */ /* 0x000fe20000410000 */
[----:B----4-:R-:W-:Y:S01]  /*6d60*/  F2FP.PACK_AB R100, R178, R177 ;  /* 0x000000b1b264723e */ /* 0x010fe200000000ff */
[----:B------:R-:W-:Y:S02]  /*6d70*/  FMUL.FTZ R89, R2, R89 ;  /* 0x0000005902597220 */ /* 0x000fe40000410000 */
[C---:B------:R-:W-:Y:S01]  /*6d80*/  FMUL.FTZ R90, R0.reuse, R90 ;  /* 0x0000005a005a7220 */ /* 0x040fe20000410000 */
[C---:B-1----:R-:W-:Y:S01]  /*6d90*/  HMMA.16816.F32 R84, R128.reuse, R108, R84 ;  /* 0x0000006c8054723c */ /* 0x042fe20000001854 */
[----:B------:R-:W-:Y:S03]  /*6da0*/  MUFU.EX2 R181, R181 ;  /* 0x000000b500b57308 */ /* 0x000fe60000000800 */
[----:B------:R-:W-:Y:S02]  /*6db0*/  FMUL.FTZ R91, R0, R91 ;  /* 0x0000005b005b7220 */ /* 0x000fe40000410000 */
[C---:B------:R-:W-:Y:S02]  /*6dc0*/  FMUL.FTZ R92, R2.reuse, R92 ;  /* 0x0000005c025c7220 */ /* 0x040fe40000410000 */
[----:B------:R-:W-:Y:S03]  /*6dd0*/  FMUL.FTZ R93, R2, R93 ;  /* 0x0000005d025d7220 */ /* 0x000fe60000410000 */
[C---:B------:R-:W-:Y:S01]  /*6de0*/  HMMA.16816.F32 R88, R128.reuse, R110, R88 ;  /* 0x0000006e8058723c */ /* 0x040fe20000001858 */
[----:B------:R-:W1:Y:S01]  /*6df0*/  MUFU.EX2 R218, R218 ;  /* 0x000000da00da7308 */ /* 0x000e620000000800 */
[----:B------:R-:W4:Y:S01]  /*6e00*/  LDSM.16.MT88.4 R108, [R133+0x900] ;  /* 0x00090000856c783b */ /* 0x000f220000004200 */
[----:B------:R-:W-:Y:S01]  /*6e10*/  FMUL.FTZ R94, R0, R94 ;  /* 0x0000005e005e7220 */ /* 0x000fe20000410000 */
[----:B---3--:R-:W-:Y:S01]  /*6e20*/  F2FP.PACK_AB R101, R182, R179 ;  /* 0x000000b3b665723e */ /* 0x008fe200000000ff */
[----:B------:R-:W-:Y:S02]  /*6e30*/  FMUL.FTZ R95, R0, R95 ;  /* 0x0000005f005f7220 */ /* 0x000fe40000410000 */
[C---:B------:R-:W-:Y:S02]  /*6e40*/  FMUL.FTZ R96, R2.reuse, R96 ;  /* 0x0000006002607220 */ /* 0x040fe40000410000 */
[----:B------:R-:W-:Y:S02]  /*6e50*/  FMUL.FTZ R97, R2, R97 ;  /* 0x0000006102617220 */ /* 0x000fe40000410000 */
[----:B------:R-:W-:Y:S01]  /*6e60*/  MUFU.EX2 R183, R183 ;  /* 0x000000b700b77308 */ /* 0x000fe20000000800 */
[C---:B--2---:R-:W-:Y:S03]  /*6e70*/  HMMA.16816.F32 R92, R128.reuse, R104, R92 ;  /* 0x00000068805c723c */ /* 0x044fe6000000185c */
[C---:B------:R-:W-:Y:S02]  /*6e80*/  FMUL.FTZ R98, R0.reuse, R98 ;  /* 0x0000006200627220 */ /* 0x040fe40000410000 */
[----:B------:R-:W-:Y:S02]  /*6e90*/  FMUL.FTZ R99, R0, R99 ;  /* 0x0000006300637220 */ /* 0x000fe40000410000 */
[--C-:B------:R-:W-:Y:S02]  /*6ea0*/  FFMA.FTZ R226, R227, c[0x0][0x2d0], -R158.reuse ;  /* 0x0000b400e3e27a23 */ /* 0x100fe4000001089e */
[----:B------:R-:W2:Y:S03]  /*6eb0*/  MUFU.EX2 R220, R220 ;  /* 0x000000dc00dc7308 */ /* 0x000ea60000000800 */
[----:B------:R-:W-:Y:S01]  /*6ec0*/  HMMA.16816.F32 R96, R128, R106, R96 ;  /* 0x0000006a8060723c */ /* 0x000fe20000001860 */
[----:B------:R-:W3:Y:S02]  /*6ed0*/  LDSM.16.MT88.4 R104, [R168+0x2900] ;  /* 0x00290000a868783b */ /* 0x000ee40000004200 */
[----:B-1----:R-:W-:Y:S01]  /*6ee0*/  F2FP.PACK_AB R102, R218, R181 ;  /* 0x000000b5da66723e */ /* 0x002fe200000000ff */
[--C-:B------:R-:W-:Y:S02]  /*6ef0*/  FFMA.FTZ R225, R225, c[0x0][0x2d0], -R158.reuse ;  /* 0x0000b400e1e17a23 */ /* 0x100fe4000001089e */
[--C-:B------:R-:W-:Y:S01]  /*6f00*/  FFMA.FTZ R224, R224, c[0x0][0x2d0], -R155.reuse ;  /* 0x0000b400e0e07a23 */ /* 0x100fe2000001089b */
[----:B------:R-:W-:Y:S01]  /*6f10*/  MUFU.EX2 R226, R226 ;  /* 0x000000e200e27308 */ /* 0x000fe20000000800 */
[--C-:B------:R-:W-:Y:S04]  /*6f20*/  FFMA.FTZ R227, R222, c[0x0][0x2d0], -R155.reuse ;  /* 0x0000b400dee37a23 */ /* 0x100fe8000001089b */
[--C-:B------:R-:W-:Y:S02]  /*6f30*/  FFMA.FTZ R222, R167, c[0x0][0x2d0], -R158.reuse ;  /* 0x0000b400a7de7a23 */ /* 0x100fe4000001089e */
[----:B------:R-:W-:Y:S01]  /*6f40*/  LDSM.16.MT88.4 R164, [R133+0x5900] ;  /* 0x0059000085a4783b */ /* 0x000fe20000004200 */
[----:B------:R-:W-:Y:S02]  /*6f50*/  FFMA.FTZ R158, R157, c[0x0][0x2d0], -R158 ;  /* 0x0000b4009d9e7a23 */ /* 0x000fe4000001089e */
[----:B------:R-:W-:Y:S01]  /*6f60*/  FFMA.FTZ R155, R154, c[0x0][0x2d0], -R155 ;  /* 0x0000b4009a9b7a23 */ /* 0x000fe2000001089b */
[----:B------:R-:W-:Y:S01]  /*6f70*/  MUFU.EX2 R225, R225 ;  /* 0x000000e100e17308 */ /* 0x000fe20000000800 */
[----:B------:R-:W-:Y:S01]  /*6f80*/  FFMA.FTZ R176, R2, R223, R176 ;  /* 0x000000df02b07223 */ /* 0x000fe200000100b0 */
[----:B--2---:R-:W-:Y:S01]  /*6f90*/  F2FP.PACK_AB R103, R220, R183 ;  /* 0x000000b7dc67723e */ /* 0x004fe200000000ff */
[----:B------:R-:W-:Y:S02]  /*6fa0*/  FFMA.FTZ R172, R0, R221, R172 ;  /* 0x000000dd00ac7223 */ /* 0x000fe400000100ac */
[----:B------:R-:W-:Y:S02]  /*6fb0*/  FADD.FTZ R175, R175, R176 ;  /* 0x000000b0afaf7221 */ /* 0x000fe40000010000 */
[----:B------:R-:W-:Y:S02]  /*6fc0*/  FADD.FTZ R171, R171, R172 ;  /* 0x000000acabab7221 */ /* 0x000fe40000010000 */
[C---:B------:R-:W-:Y:S01]  /*6fd0*/  HMMA.16816.F32 R4, R100.reuse, R112, R4 ;  /* 0x000000706404723c */ /* 0x040fe20000001804 */
[----:B------:R1:W2:Y:S04]  /*6fe0*/  MUFU.EX2 R237, R158 ;  /* 0x0000009e00ed7308 */ /* 0x0002a80000000800 */
[----:B------:R-:W-:Y:S02]  /*6ff0*/  FADD.FTZ R0, R174, R175 ;  /* 0x000000afae007221 */ /* 0x000fe40000010000 */
[----:B------:R-:W-:Y:S01]  /*7000*/  FADD.FTZ R2, R170, R171 ;  /* 0x000000abaa027221 */ /* 0x000fe20000010000 */
[C---:B------:R-:W-:Y:S01]  /*7010*/  HMMA.16816.F32 R8, R100.reuse, R114, R8 ;  /* 0x000000726408723c */ /* 0x040fe20000001808 */
[----:B------:R-:W-:Y:S02]  /*7020*/  LDSM.16.MT88.4 R112, [R133+0x4900] ;  /* 0x004900008570783b */ /* 0x000fe40000004200 */
[----:B------:R5:W2:Y:S01]  /*7030*/  MUFU.EX2 R239, R155 ;  /* 0x0000009b00ef7308 */ /* 0x000aa20000000800 */
[----:B------:R-:W-:Y:S02]  /*7040*/  FADD.FTZ R0, R173, R0 ;  /* 0x00000000ad007221 */ /* 0x000fe40000010000 */
[----:B------:R-:W-:Y:S02]  /*7050*/  FADD.FTZ R2, R169, R2 ;  /* 0x00000002a9027221 */ /* 0x000fe40000010000 */
[C---:B----4-:R-:W-:Y:S04]  /*7060*/  HMMA.16816.F32 R12, R100.reuse, R108, R12 ;  /* 0x0000006c640c723c */ /* 0x050fe8000000180c */
[----:B------:R-:W-:Y:S01]  /*7070*/  FADD.FTZ R177, R177, R0 ;  /* 0x00000000b1b17221 */ /* 0x000fe20000010000 */
[----:B------:R-:W-:Y:S01]  /*7080*/  MUFU.EX2 R224, R224 ;  /* 0x000000e000e07308 */ /* 0x000fe20000000800 */
[----:B------:R-:W-:Y:S02]  /*7090*/  FADD.FTZ R179, R179, R2 ;  /* 0x00000002b3b37221 */ /* 0x000fe40000010000 */
[C---:B------:R-:W-:Y:S01]  /*70a0*/  HMMA.16816.F32 R16, R100.reuse, R110, R16 ;  /* 0x0000006e6410723c */ /* 0x040fe20000001810 */
[----:B------:R-:W4:Y:S03]  /*70b0*/  LDSM.16.MT88.4 R108, [R184+UR4+0x4900] ;  /* 0x00490004b86c783b */ /* 0x000f260008004200 */
[----:B------:R-:W-:Y:S02]  /*70c0*/  FADD.FTZ R178, R178, R177 ;  /* 0x000000b1b2b27221 */ /* 0x000fe40000010000 */
[----:B------:R-:W-:Y:S01]  /*70d0*/  FADD.FTZ R182, R182, R179 ;  /* 0x000000b3b6b67221 */ /* 0x000fe20000010000 */
[----:B------:R-:W2:Y:S01]  /*70e0*/  MUFU.EX2 R227, R227 ;  /* 0x000000e300e37308 */ /* 0x000ea20000000800 */
[C---:B------:R-:W-:Y:S01]  /*70f0*/  HMMA.16816.F32 R20, R100.reuse, R116, R20 ;  /* 0x000000746414723c */ /* 0x040fe20000001814 */
[----:B-1----:R-:W-:Y:S07]  /*7100*/  LDSM.16.MT88.4 R156, [R168+0x3900] ;  /* 0x00390000a89c783b */ /* 0x002fee0000004200 */
[C---:B------:R-:W-:Y:S01]  /*7110*/  HMMA.16816.F32 R24, R100.reuse, R118, R24 ;  /* 0x000000766418723c */ /* 0x040fe20000001818 */
[----:B------:R-:W-:Y:S01]  /*7120*/  LDSM.16.MT88.4 R116, [R168+0x4900] ;  /* 0x00490000a874783b */ /* 0x000fe20000004200 */
[----:B------:R-:W1:Y:S06]  /*7130*/  MUFU.EX2 R222, R222 ;  /* 0x000000de00de7308 */ /* 0x000e6c0000000800 */
[C---:B------:R-:W-:Y:S01]  /*7140*/  HMMA.16816.F32 R28, R100.reuse, R120, R28 ;  /* 0x00000078641c723c */ /* 0x040fe2000000181c */
[----:B-----5:R-:W-:Y:S07]  /*7150*/  LDSM.16.MT88.4 R152, [R135+UR4+0x3900] ;  /* 0x003900048798783b */ /* 0x020fee0008004200 */
[C---:B------:R-:W-:Y:S01]  /*7160*/  HMMA.16816.F32 R32, R100.reuse, R122, R32 ;  /* 0x0000007a6420723c */ /* 0x040fe20000001820 */
[----:B------:R-:W-:Y:S07]  /*7170*/  LDSM.16.MT88.4 R120, [R133+0x1100] ;  /* 0x001100008578783b */ /* 0x000fee0000004200 */
[C---:B------:R-:W-:Y:S08]  /*7180*/  HMMA.16816.F32 R36, R100.reuse, R124, R36 ;  /* 0x0000007c6424723c */ /* 0x040ff00000001824 */
[C---:B------:R-:W-:Y:S01]  /*7190*/  HMMA.16816.F32 R40, R100.reuse, R126, R40 ;  /* 0x0000007e6428723c */ /* 0x040fe20000001828 */
[----:B------:R-:W-:Y:S07]  /*71a0*/  LDSM.16.MT88.4 R124, [R168+0x1100] ;  /* 0x00110000a87c783b */ /* 0x000fee0000004200 */
[C---:B------:R-:W-:Y:S07]  /*71b0*/  HMMA.16816.F32 R44, R100.reuse, R136, R44 ;  /* 0x00000088642c723c */ /* 0x040fee000000182c */
[----:B------:R-:W-:Y:S01]  /*71c0*/  F2FP.PACK_AB R136, R233, R230 ;  /* 0x000000e6e988723e */ /* 0x000fe200000000ff */
[C---:B------:R-:W-:Y:S04]  /*71d0*/  HMMA.16816.F32 R48, R100.reuse, R138, R48 ;  /* 0x0000008a6430723c */ /* 0x040fe80000001830 */
[----:B------:R-:W-:Y:S03]  /*71e0*/  F2FP.PACK_AB R137, R235, R232 ;  /* 0x000000e8eb89723e */ /* 0x000fe600000000ff */
[----:B--2---:R-:W-:Y:S01]  /*71f0*/  F2FP.PACK_AB R138, R237, R234 ;  /* 0x000000eaed8a723e */ /* 0x004fe200000000ff */
[C---:B------:R-:W-:Y:S04]  /*7200*/  HMMA.16816.F32 R52, R100.reuse, R140, R52 ;  /* 0x0000008c6434723c */ /* 0x040fe80000001834 */
[----:B------:R-:W-:Y:S04]  /*7210*/  F2FP.PACK_AB R139, R239, R236 ;  /* 0x000000ecef8b723e */ /* 0x000fe800000000ff */
[C---:B------:R-:W-:Y:S01]  /*7220*/  HMMA.16816.F32 R56, R100.reuse, R142, R56 ;  /* 0x0000008e6438723c */ /* 0x040fe20000001838 */
[----:B------:R-:W-:Y:S07]  /*7230*/  LDSM.16.MT88.4 R140, [R168+0x1900] ;  /* 0x00190000a88c783b */ /* 0x000fee0000004200 */
[C---:B---3--:R-:W-:Y:S08]  /*7240*/  HMMA.16816.F32 R60, R100.reuse, R104, R60 ;  /* 0x00000068643c723c */ /* 0x048ff0000000183c */
[C---:B------:R-:W-:Y:S01]  /*7250*/  HMMA.16816.F32 R64, R100.reuse, R106, R64 ;  /* 0x0000006a6440723c */ /* 0x040fe20000001840 */
[----:B------:R-:W2:Y:S07]  /*7260*/  LDSM.16.MT88.4 R104, [R135+UR4+0x4900] ;  /* 0x004900048768783b */ /* 0x000eae0008004200 */
[C---:B----4-:R-:W-:Y:S08]  /*7270*/  HMMA.16816.F32 R68, R100.reuse, R108, R68 ;  /* 0x0000006c6444723c */ /* 0x050ff00000001844 */
[C---:B------:R-:W-:Y:S01]  /*7280*/  HMMA.16816.F32 R72, R100.reuse, R110, R72 ;  /* 0x0000006e6448723c */ /* 0x040fe20000001848 */
[----:B------:R-:W3:Y:S07]  /*7290*/  LDSM.16.MT88.4 R108, [R184+UR4+0x1100] ;  /* 0x00110004b86c783b */ /* 0x000eee0008004200 */
[C---:B------:R-:W-:Y:S08]  /*72a0*/  HMMA.16816.F32 R76, R100.reuse, R112, R76 ;  /* 0x00000070644c723c */ /* 0x040ff0000000184c */
[C---:B------:R-:W-:Y:S01]  /*72b0*/  HMMA.16816.F32 R80, R100.reuse, R114, R80 ;  /* 0x000000726450723c */ /* 0x040fe20000001850 */
[----:B------:R-:W4:Y:S07]  /*72c0*/  LDSM.16.MT88.4 R112, [R135+UR4+0x1100] ;  /* 0x001100048770783b */ /* 0x000f2e0008004200 */
[C---:B--2---:R-:W-:Y:S08]  /*72d0*/  HMMA.16816.F32 R84, R100.reuse, R104, R84 ;  /* 0x000000686454723c */ /* 0x044ff00000001854 */
[C---:B------:R-:W-:Y:S01]  /*72e0*/  HMMA.16816.F32 R88, R100.reuse, R106, R88 ;  /* 0x0000006a6458723c */ /* 0x040fe20000001858 */
[----:B------:R-:W2:Y:S07]  /*72f0*/  LDSM.16.MT88.4 R104, [R184+UR4+0x3100] ;  /* 0x00310004b868783b */ /* 0x000eae0008004200 */
[C---:B------:R-:W-:Y:S08]  /*7300*/  HMMA.16816.F32 R92, R100.reuse, R116, R92 ;  /* 0x00000074645c723c */ /* 0x040ff0000000185c */
[----:B------:R-:W-:Y:S01]  /*7310*/  HMMA.16816.F32 R96, R100, R118, R96 ;  /* 0x000000766460723c */ /* 0x000fe20000001860 */
[----:B------:R-:W5:Y:S06]  /*7320*/  LDSM.16.MT88.4 R116, [R133+0x3100] ;  /* 0x003100008574783b */ /* 0x000f6c0000004200 */
[----:B------:R-:W-:Y:S02]  /*7330*/  F2FP.PACK_AB R100, R225, R226 ;  /* 0x000000e2e164723e */ /* 0x000fe400000000ff */
[----:B------:R-:W-:Y:S03]  /*7340*/  F2FP.PACK_AB R101, R227, R224 ;  /* 0x000000e0e365723e */ /* 0x000fe600000000ff */
[----:B-1----:R-:W-:Y:S02]  /*7350*/  F2FP.PACK_AB R102, R229, R222 ;  /* 0x000000dee566723e */ /* 0x002fe400000000ff */
[----:B------:R-:W-:Y:S07]  /*7360*/  F2FP.PACK_AB R103, R231, R228 ;  /* 0x000000e4e767723e */ /* 0x000fee00000000ff */
[C---:B---3--:R-:W-:Y:S08]  /*7370*/  HMMA.16816.F32 R4, R100.reuse, R108, R4 ;  /* 0x0000006c6404723c */ /* 0x048ff00000001804 */
[C---:B------:R-:W-:Y:S01]  /*7380*/  HMMA.16816.F32 R8, R100.reuse, R110, R8 ;  /* 0x0000006e6408723c */ /* 0x040fe20000001808 */
[----:B------:R-:W1:Y:S07]  /*7390*/  LDSM.16.MT88.4 R108, [R135+UR4+0x3100] ;  /* 0x00310004876c783b */ /* 0x000e6e0008004200 */
[C---:B------:R-:W-:Y:S08]  /*73a0*/  HMMA.16816.F32 R12, R100.reuse, R120, R12 ;  /* 0x00000078640c723c */ /* 0x040ff0000000180c */
[C---:B------:R-:W-:Y:S08]  /*73b0*/  HMMA.16816.F32 R16, R100.reuse, R122, R16 ;  /* 0x0000007a6410723c */ /* 0x040ff00000001810 */
[C---:B----4-:R-:W-:Y:S08]  /*73c0*/  HMMA.16816.F32 R20, R100.reuse, R112, R20 ;  /* 0x000000706414723c */ /* 0x050ff00000001814 */
[C---:B------:R-:W-:Y:S01]  /*73d0*/  HMMA.16816.F32 R24, R100.reuse, R114, R24 ;  /* 0x000000726418723c */ /* 0x040fe20000001818 */
[----:B------:R-:W3:Y:S07]  /*73e0*/  LDSM.16.MT88.4 R112, [R168+0x3100] ;  /* 0x00310000a870783b */ /* 0x000eee0000004200 */
[C---:B------:R-:W-:Y:S08]  /*73f0*/  HMMA.16816.F32 R28, R100.reuse, R124, R28 ;  /* 0x0000007c641c723c */ /* 0x040ff0000000181c */
[C---:B------:R-:W-:Y:S01]  /*7400*/  HMMA.16816.F32 R32, R100.reuse, R126, R32 ;  /* 0x0000007e6420723c */ /* 0x040fe20000001820 */
[----:B------:R-:W-:Y:S07]  /*7410*/  LDSM.16.MT88.4 R124, [R184+UR4+0x1900] ;  /* 0x00190004b87c783b */ /* 0x000fee0008004200 */
[C---:B--2---:R-:W-:Y:S08]  /*7420*/  HMMA.16816.F32 R36, R100.reuse, R104, R36 ;  /* 0x000000686424723c */ /* 0x044ff00000001824 */
[C---:B------:R-:W-:Y:S01]  /*7430*/  HMMA.16816.F32 R40, R100.reuse, R106, R40 ;  /* 0x0000006a6428723c */ /* 0x040fe20000001828 */
[----:B------:R-:W2:Y:S07]  /*7440*/  LDSM.16.MT88.4 R104, [R184+UR4+0x5100] ;  /* 0x00510004b868783b */ /* 0x000eae0008004200 */
[C---:B-----5:R-:W-:Y:S08]  /*7450*/  HMMA.16816.F32 R44, R100.reuse, R116, R44 ;  /* 0x00000074642c723c */ /* 0x060ff0000000182c */
[C---:B------:R-:W-:Y:S01]  /*7460*/  HMMA.16816.F32 R48, R100.reuse, R118, R48 ;  /* 0x000000766430723c */ /* 0x040fe20000001830 */
[----:B------:R-:W4:Y:S07]  /*7470*/  LDSM.16.MT88.4 R116, [R133+0x5100] ;  /* 0x005100008574783b */ /* 0x000f2e0000004200 */
[C---:B-1----:R-:W-:Y:S08]  /*7480*/  HMMA.16816.F32 R52, R100.reuse, R108, R52 ;  /* 0x0000006c6434723c */ /* 0x042ff00000001834 */
[C---:B------:R-:W-:Y:S01]  /*7490*/  HMMA.16816.F32 R56, R100.reuse, R110, R56 ;  /* 0x0000006e6438723c */ /* 0x040fe20000001838 */
[----:B------:R-:W1:Y:S07]  /*74a0*/  LDSM.16.MT88.4 R108, [R135+UR4+0x5100] ;  /* 0x00510004876c783b */ /* 0x000e6e0008004200 */
[C---:B---3--:R-:W-:Y:S08]  /*74b0*/  HMMA.16816.F32 R60, R100.reuse, R112, R60 ;  /* 0x00000070643c723c */ /* 0x048ff0000000183c */
[C---:B------:R-:W-:Y:S01]  /*74c0*/  HMMA.16816.F32 R64, R100.reuse, R114, R64 ;  /* 0x000000726440723c */ /* 0x040fe20000001840 */
[----:B------:R-:W3:Y:S07]  /*74d0*/  LDSM.16.MT88.4 R112, [R168+0x5100] ;  /* 0x00510000a870783b */ /* 0x000eee0000004200 */
[C---:B--2---:R-:W-:Y:S08]  /*74e0*/  HMMA.16816.F32 R68, R100.reuse, R104, R68 ;  /* 0x000000686444723c */ /* 0x044ff00000001844 */
[C---:B------:R-:W-:Y:S01]  /*74f0*/  HMMA.16816.F32 R72, R100.reuse, R106, R72 ;  /* 0x0000006a6448723c */ /* 0x040fe20000001848 */
[----:B------:R-:W-:Y:S07]  /*7500*/  LDSM.16.MT88.4 R104, [R135+UR4+0x1900] ;  /* 0x001900048768783b */ /* 0x000fee0008004200 */
[C---:B----4-:R-:W-:Y:S08]  /*7510*/  HMMA.16816.F32 R76, R100.reuse, R116, R76 ;  /* 0x00000074644c723c */ /* 0x050ff0000000184c */
[C---:B------:R-:W-:Y:S01]  /*7520*/  HMMA.16816.F32 R80, R100.reuse, R118, R80 ;  /* 0x000000766450723c */ /* 0x040fe20000001850 */
[----:B------:R2:W4:Y:S07]  /*7530*/  LDSM.16.MT88.4 R116, [R133+0x1900] ;  /* 0x001900008574783b */ /* 0x00052e0000004200 */
[C---:B-1----:R-:W-:Y:S08]  /*7540*/  HMMA.16816.F32 R84, R100.reuse, R108, R84 ;  /* 0x0000006c6454723c */ /* 0x042ff00000001854 */
[C---:B------:R-:W-:Y:S08]  /*7550*/  HMMA.16816.F32 R88, R100.reuse, R110, R88 ;  /* 0x0000006e6458723c */ /* 0x040ff00000001858 */
[C---:B---3--:R-:W-:Y:S04]  /*7560*/  HMMA.16816.F32 R92, R100.reuse, R112, R92 ;  /* 0x00000070645c723c */ /* 0x048fe8000000185c */
[----:B--2---:R-:W-:Y:S04]  /*7570*/  FADD.FTZ R133, R183, R182 ;  /* 0x000000b6b7857221 */ /* 0x004fe80000010000 */
[----:B------:R-:W-:Y:S04]  /*7580*/  HMMA.16816.F32 R96, R100, R114, R96 ;  /* 0x000000726460723c */ /* 0x000fe80000001860 */
[----:B------:R-:W-:Y:S04]  /*7590*/  FADD.FTZ R133, R220, R133 ;  /* 0x00000085dc857221 */ /* 0x000fe80000010000 */
[C---:B------:R-:W-:Y:S05]  /*75a0*/  HMMA.16816.F32 R128, R136.reuse, R124, R4 ;  /* 0x0000007c8880723c */ /* 0x040fea0000001804 */
[----:B------:R-:W-:Y:S03]  /*75b0*/  FADD.FTZ R224, R224, R133 ;  /* 0x00000085e0e07221 */ /* 0x000fe60000010000 */
[C---:B------:R-:W-:Y:S04]  /*75c0*/  HMMA.16816.F32 R124, R136.reuse, R126, R8 ;  /* 0x0000007e887c723c */ /* 0x040fe80000001808 */
[----:B------:R-:W-:Y:S04]  /*75d0*/  FADD.FTZ R227, R227, R224 ;  /* 0x000000e0e3e37221 */ /* 0x000fe80000010000 */
[C---:B----4-:R-:W-:Y:S04]  /*75e0*/  HMMA.16816.F32 R120, R136.reuse, R116, R12 ;  /* 0x000000748878723c */ /* 0x050fe8000000180c */
[----:B------:R-:W-:Y:S04]  /*75f0*/  FADD.FTZ R228, R228, R227 ;  /* 0x000000e3e4e47221 */ /* 0x000fe80000010000 */
[C---:B------:R-:W-:Y:S04]  /*7600*/  HMMA.16816.F32 R116, R136.reuse, R118, R16 ;  /* 0x000000768874723c */ /* 0x040fe80000001810 */
[----:B------:R-:W-:Y:S04]  /*7610*/  FADD.FTZ R231, R231, R228 ;  /* 0x000000e4e7e77221 */ /* 0x000fe80000010000 */
[C---:B------:R-:W-:Y:S04]  /*7620*/  HMMA.16816.F32 R112, R136.reuse, R104, R20 ;  /* 0x000000688870723c */ /* 0x040fe80000001814 */
[----:B------:R-:W-:Y:S04]  /*7630*/  FADD.FTZ R232, R232, R231 ;  /* 0x000000e7e8e87221 */ /* 0x000fe80000010000 */
[C---:B------:R-:W-:Y:S04]  /*7640*/  HMMA.16816.F32 R108, R136.reuse, R106, R24 ;  /* 0x0000006a886c723c */ /* 0x040fe80000001818 */
[----:B------:R-:W-:Y:S04]  /*7650*/  FADD.FTZ R235, R235, R232 ;  /* 0x000000e8ebeb7221 */ /* 0x000fe80000010000 */
[C---:B------:R-:W-:Y:S04]  /*7660*/  HMMA.16816.F32 R104, R136.reuse, R140, R28 ;  /* 0x0000008c8868723c */ /* 0x040fe8000000181c */
[----:B------:R-:W-:Y:S04]  /*7670*/  FADD.FTZ R236, R236, R235 ;  /* 0x000000ebecec7221 */ /* 0x000fe80000010000 */
[C---:B------:R-:W-:Y:S01]  /*7680*/  HMMA.16816.F32 R100, R136.reuse, R142, R32 ;  /* 0x0000008e8864723c */ /* 0x040fe20000001820 */
[----:B------:R-:W1:Y:S03]  /*7690*/  LDSM.16.MT88.4 R32, [R135+UR4+0x5900] ;  /* 0x005900048720783b */ /* 0x000e660008004200 */
[----:B------:R-:W-:Y:S04]  /*76a0*/  FADD.FTZ R221, R239, R236 ;  /* 0x000000ecefdd7221 */ /* 0x000fe80000010000 */
        /* <DEDUP_REMOVED lines=13> */
[C---:B-1----:R-:W-:Y:S07]  /*7780*/  HMMA.16816.F32 R84, R136.reuse, R32, R84 ;  /* 0x000000208854723c */ /* 0x042fee0000001854 */
[----:B------:R-:W-:Y:S01]  /*7790*/  FADD.FTZ R33, R181, R178 ;  /* 0x000000b2b5217221 */ /* 0x000fe20000010000 */
[C---:B------:R-:W-:Y:S04]  /*77a0*/  HMMA.16816.F32 R88, R136.reuse, R34, R88 ;  /* 0x000000228858723c */ /* 0x040fe80000001858 */
[----:B------:R-:W-:Y:S04]  /*77b0*/  FADD.FTZ R33, R218, R33 ;  /* 0x00000021da217221 */ /* 0x000fe80000010000 */
[C---:B--2---:R-:W-:Y:S04]  /*77c0*/  HMMA.16816.F32 R92, R136.reuse, R140, R92 ;  /* 0x0000008c885c723c */ /* 0x044fe8000000185c */
[----:B------:R-:W-:Y:S01]  /*77d0*/  FADD.FTZ R226, R226, R33 ;  /* 0x00000021e2e27221 */ /* 0x000fe20000010000 */
[----:B------:R-:W-:Y:S03]  /*77e0*/  IADD3 R33, R219, -0x2, RZ ;  /* 0xfffffffedb217810 */ /* 0x000fe60007ffe0ff */
[----:B------:R-:W-:Y:S01]  /*77f0*/  FADD.FTZ R225, R225, R226 ;  /* 0x000000e2e1e17221 */ /* 0x000fe20000010000 */
[----:B------:R-:W-:Y:S03]  /*7800*/  HMMA.16816.F32 R96, R136, R142, R96 ;  /* 0x0000008e8860723c */ /* 0x000fe60000001860 */
[----:B------:R-:W-:Y:S01]  /*7810*/  FADD.FTZ R222, R222, R225 ;  /* 0x000000e1dede7221 */ /* 0x000fe20000010000 */
[----:B------:R-:W-:Y:S03]  /*7820*/  ISETP.GE.AND P0, PT, R33, R196, PT ;  /* 0x000000c42100720c */ /* 0x000fe60003f06270 */
[----:B------:R-:W-:Y:S05]  /*7830*/  FADD.FTZ R229, R229, R222 ;  /* 0x000000dee5e57221 */ /* 0x000fea0000010000 */
[----:B------:R-:W-:Y:S04]  /*7840*/  FADD.FTZ R230, R230, R229 ;  /* 0x000000e5e6e67221 */ /* 0x000fe80000010000 */
[----:B------:R-:W-:Y:S04]  /*7850*/  FADD.FTZ R233, R233, R230 ;  /* 0x000000e6e9e97221 */ /* 0x000fe80000010000 */
[----:B------:R-:W-:Y:S04]  /*7860*/  FADD.FTZ R234, R234, R233 ;  /* 0x000000e9eaea7221 */ /* 0x000fe80000010000 */
[----:B------:R-:W-:Y:S01]  /*7870*/  FADD.FTZ R223, R237, R234 ;  /* 0x000000eaeddf7221 */ /* 0x000fe20000010000 */
[----:B------:R-:W-:-:S05]  /*7880*/  @!P0 BRA `(.L_x_1522) ;  /* 0x000003f000008947 */ /* 0x000fca0003800000 */
[----:B------:R-:W-:Y:S01]  /*7890*/  ISETP.NE.AND P2, PT, R197, 0x1, PT ;  /* 0x00000001c500780c */ /* 0x000fe20003f45270 */
[----:B------:R-:W-:Y:S01]  /*78a0*/  IMAD R5, R219, 0x40, R203 ;  /* 0x00000040db057824 */ /* 0x000fe200078e02cb */
[----:B------:R-:W-:Y:S01]  /*78b0*/  SEL R4, RZ, 0x10, P5 ;  /* 0x00000010ff047807 */ /* 0x000fe20002800000 */
[----:B------:R-:W-:Y:S03]  /*78c0*/  IMAD.MOV.U32 R199, RZ, RZ, RZ ;  /* 0x000000ffffc77224 */ /* 0x000fe600078e00ff */
[----:B------:R-:W-:Y:S05]  /*78d0*/  IADD3 R200, R5, -0x80, R202 ;  /* 0xffffff8005c87810 */ /* 0x000fea0007ffe0ca */
[----:B------:R-:W-:Y:S02]  /*78e0*/  IMAD.MOV.U32 R0, RZ, RZ, R200 ;  /* 0x000000ffff007224 */ /* 0x000fe400078e00c8 */
[----:B------:R-:W-:Y:S05]  /*78f0*/  @P2 IMAD.HI.U32 R2, R200, c[0x0][0x2bc], RZ ;  /* 0x0000af00c8022a27 */ /* 0x000fea00078e00ff */
[----:B------:R-:W-:Y:S02]  /*7900*/  @P2 SHF.R.U32.HI R0, RZ, c[0x0][0x2c0], R2 ;  /* 0x0000b000ff002a19 */ /* 0x000fe40000011602 */
[----:B------:R-:W-:Y:S02]  /*7910*/  ISETP.NE.U32.AND P2, PT, R4, RZ, PT ;  /* 0x000000ff0400720c */ /* 0x000fe40003f45070 */
[C---:B------:R-:W-:Y:S04]  /*7920*/  @!P3 IADD3 R5, P0, R0.reuse, R210, RZ ;  /* 0x000000d20005b210 */ /* 0x040fe80007f1e0ff */
[----:B------:R-:W-:Y:S02]  /*7930*/  @!P3 LEA.HI.X.SX32 R2, R0, R195, 0x1, P0 ;  /* 0x000000c30002b211 */ /* 0x000fe400000f0eff */
[C---:B------:R-:W-:Y:S04]  /*7940*/  @!P3 LEA R10, P0, R5.reuse, c[0x0][0x2a0], 0x2 ;  /* 0x0000a800050aba11 */ /* 0x040fe800078010ff */
[----:B------:R-:W-:Y:S01]  /*7950*/  @!P3 LEA.HI.X R11, R5, c[0x0][0x2a4], R2, 0x2, P0 ;  /* 0x0000a900050bba11 */ /* 0x000fe200000f1402 */
[----:B------:R-:W-:Y:S01]  /*7960*/  IMAD.MOV R5, RZ, RZ, -R0 ;  /* 0x000000ffff057224 */ /* 0x000fe200078e0a00 */
[----:B------:R-:W-:Y:S03]  /*7970*/  SEL R2, RZ, 0x10, P4 ;  /* 0x00000010ff027807 */ /* 0x000fe60002000000 */
[----:B------:R-:W2:Y:S01]  /*7980*/  @!P3 LDG.E R199, [R10.64] ;  /* 0x000000060ac7b981 */ /* 0x000ea2000c1e1900 */
[----:B------:R-:W-:Y:S01]  /*7990*/  IADD3 R6, -R2, 0x10, RZ ;  /* 0x0000001002067810 */ /* 0x000fe20007ffe1ff */
[----:B------:R-:W-:Y:S03]  /*79a0*/  IMAD R200, R5, c[0x0][0x2b8], R200 ;  /* 0x0000ae0005c87a24 */ /* 0x000fe600078e02c8 */
[----:B------:R-:W-:Y:S01]  /*79b0*/  LOP3.LUT R6, R6, 0xf, RZ, 0xc0, !PT ;  /* 0x0000000f06067812 */ /* 0x000fe200078ec0ff */
[----:B------:R-:W-:Y:S01]  /*79c0*/  IMAD.WIDE.U32 R8, R200, c[0x0][0x1e0], RZ ;  /* 0x00007800c8087a25 */ /* 0x000fe200078e00ff */
[----:B------:R-:W-:Y:S05]  /*79d0*/  SHF.R.S32.HI R0, RZ, 0x1f, R200 ;  /* 0x0000001fff007819 */ /* 0x000fea00000114c8 */
        /* <DEDUP_REMOVED lines=11> */
[----:B------:R-:W1:Y:S01]  /*7a90*/  SHFL.IDX PT, R7, R14, 0x1, 0x181f ;  /* 0x00381f000e077f89 */ /* 0x000e6200000e0000 */
[----:B------:R-:W-:Y:S02]  /*7aa0*/  SEL R0, RZ, 0x10, P6 ;  /* 0x00000010ff007807 */ /* 0x000fe40003000000 */
[----:B------:R-:W-:Y:S01]  /*7ab0*/  IADD3 R5, -R4, 0x10, RZ ;  /* 0x0000001004057810 */ /* 0x000fe20007ffe1ff */
[----:B------:R-:W2:Y:S03]  /*7ac0*/  SHFL.IDX PT, R9, R10, 0x1, 0x181f ;  /* 0x00381f000a097f89 */ /* 0x000ea600000e0000 */
[----:B------:R-:W-:Y:S01]  /*7ad0*/  LOP3.LUT R5, R5, 0xf, RZ, 0xc0, !PT ;  /* 0x0000000f05057812 */ /* 0x000fe200078ec0ff */
[----:B------:R3:W4:Y:S04]  /*7ae0*/  SHFL.IDX PT, R8, R14, RZ, 0x181f ;  /* 0x00181fff0e087589 */ /* 0x00072800000e0000 */
[----:B------:R-:W5:Y:S01]  /*7af0*/  SHFL.IDX PT, R11, R10, RZ, 0x181f ;  /* 0x00181fff0a0b7589 */ /* 0x000f6200000e0000 */
[----:B-1----:R-:W-:Y:S02]  /*7b00*/  IADD3 R12, P1, P0, R5, R7, R212 ;  /* 0x00000007050c7210 */ /* 0x002fe4000783e0d4 */
[----:B------:R-:W-:Y:S02]  /*7b10*/  IADD3 R5, -R0, 0x10, RZ ;  /* 0x0000001000057810 */ /* 0x000fe40007ffe1ff */
[----:B--2---:R-:W-:Y:S02]  /*7b20*/  IADD3.X R13, RZ, R9, R213, P1, P0 ;  /* 0x00000009ff0d7210 */ /* 0x004fe40000fe04d5 */
[----:B---3--:R-:W-:Y:S02]  /*7b30*/  IADD3 R14, P1, P0, R6, R7, R215 ;  /* 0x00000007060e7210 */ /* 0x008fe4000783e0d7 */
[----:B------:R-:W-:Y:S01]  /*7b40*/  LOP3.LUT R6, R5, 0xf, RZ, 0xc0, !PT ;  /* 0x0000000f05067812 */ /* 0x000fe200078ec0ff */
[----:B------:R-:W-:Y:S01]  /*7b50*/  IMAD R5, R217, 0x3000, R201 ;  /* 0x00003000d9057824 */ /* 0x000fe200078e02c9 */
[----:B------:R-:W-:Y:S02]  /*7b60*/  IADD3.X R15, RZ, R9, R216, P1, P0 ;  /* 0x00000009ff0f7210 */ /* 0x000fe40000fe04d8 */
[----:B------:R-:W-:Y:S01]  /*7b70*/  IADD3 R16, P1, P0, R6, R7, R205 ;  /* 0x0000000706107210 */ /* 0x000fe2000783e0cd */
[----:B------:R-:W-:Y:S03]  /*7b80*/  IMAD.SHL.U32 R7, R5, 0x2, RZ ;  /* 0x0000000205077824 */ /* 0x000fe600078e00ff */
[----:B------:R-:W-:Y:S02]  /*7b90*/  IADD3.X R17, RZ, R9, R214, P1, P0 ;  /* 0x00000009ff117210 */ /* 0x000fe40000fe04d6 */
[----:B----4-:R-:W-:Y:S02]  /*7ba0*/  IADD3 R20, P1, R212, R8, RZ ;  /* 0x00000008d4147210 */ /* 0x010fe40007f3e0ff */
[----:B------:R-:W-:Y:S03]  /*7bb0*/  IADD3 R18, P0, R8, R215, RZ ;  /* 0x000000d708127210 */ /* 0x000fe60007f1e0ff */
[----:B-----5:R-:W-:Y:S01]  /*7bc0*/  IMAD.X R21, R213, 0x1, R11, P1 ;  /* 0x00000001d5157824 */ /* 0x020fe200008e060b */
[----:B------:R-:W-:Y:S01]  /*7bd0*/  ISETP.NE.U32.AND P1, PT, R2, RZ, PT ;  /* 0x000000ff0200720c */ /* 0x000fe20003f25070 */
[C---:B------:R-:W-:Y:S01]  /*7be0*/  IMAD.X R19, R11.reuse, 0x1, R216, P0 ;  /* 0x000000010b137824 */ /* 0x040fe200000e06d8 */
[----:B------:R-:W-:Y:S02]  /*7bf0*/  IADD3 R8, P0, R8, R205, RZ ;  /* 0x000000cd08087210 */ /* 0x000fe40007f1e0ff */
[----:B------:R1:W-:Y:S03]  /*7c00*/  LDGSTS.E.BYPASS.LTC128B.128 [R7+0xc100], [R20.64], !P5 ;  /* 0x0c10000014077fae */ /* 0x0003e6000e901d46 */
[----:B------:R-:W-:Y:S01]  /*7c10*/  IMAD.X R9, R11, 0x1, R214, P0 ;  /* 0x000000010b097824 */ /* 0x000fe200000e06d6 */
[----:B------:R1:W-:Y:S01]  /*7c20*/  LDGSTS.E.BYPASS.LTC128B.128 [R7+0xe100], [R18.64], !P4 ;  /* 0x0e10000012077fae */ /* 0x0003e2000e101d46 */
[----:B------:R-:W-:Y:S03]  /*7c30*/  ISETP.NE.U32.AND P0, PT, R0, RZ, PT ;  /* 0x000000ff0000720c */ /* 0x000fe60003f05070 */
[----:B------:R1:W-:Y:S04]  /*7c40*/  LDGSTS.E.BYPASS.LTC128B.128 [R7+0x10100], [R8.64], !P6 ;  /* 0x1010000008077fae */ /* 0x0003e8000f101d46 */
[----:B------:R1:W-:Y:S04]  /*7c50*/  LDGSTS.E.BYPASS.LTC128B.128.ZFILL [R7+0xd100], [R12.64], P2 ;  /* 0x0d1000000c077fae */ /* 0x0003e80009141d46 */
[----:B------:R1:W-:Y:S04]  /*7c60*/  LDGSTS.E.BYPASS.LTC128B.128.ZFILL [R7+0xf100], [R14.64], P1 ;  /* 0x0f1000000e077fae */ /* 0x0003e80008941d46 */
[----:B------:R1:W-:Y:S02]  /*7c70*/  LDGSTS.E.BYPASS.LTC128B.128.ZFILL [R7+0x11100], [R16.64], P0 ;  /* 0x1110000010077fae */ /* 0x0003e40008141d46 */
.L_x_1522:
[----:B------:R-:W-:Y:S01]  /*7c80*/  UIADD3 UR4, UR5, 0x1, URZ ;  /* 0x0000000105047890 */ /* 0x000fe2000fffe03f */
[----:B------:R-:W0:Y:S01]  /*7c90*/  LDGDEPBAR ;  /* 0x00000000000079af */ /* 0x000e220000000000 */
[----:B------:R-:W-:Y:S01]  /*7ca0*/  UISETP.GE.AND UP0, UPT, UR5, 0x1, UPT ;  /* 0x000000010500788c */ /* 0x000fe2000bf06270 */
[----:B------:R-:W-:Y:S01]  /*7cb0*/  ISETP.GE.AND P0, PT, R196, R219, PT ;  /* 0x000000dbc400720c */ /* 0x000fe20003f06270 */
[----:B------:R-:W-:Y:S01]  /*7cc0*/  IMAD.MOV.U32 R0, RZ, RZ, R3 ;  /* 0x000000ffff007224 */ /* 0x000fe200078e0003 */
[----:B------:R-:W-:Y:S01]  /*7cd0*/  IADD3 R219, R219, -0x1, RZ ;  /* 0xffffffffdbdb7810 */ /* 0x000fe20007ffe0ff */
[----:B------:R-:W-:Y:S01]  /*7ce0*/  USEL UR5, UR4, URZ, !UP0 ;  /* 0x0000003f04057287 */ /* 0x000fe2000c000000 */
[----:B------:R-:W-:Y:S09]  /*7cf0*/  IMAD.MOV.U32 R133, RZ, RZ, R132 ;  /* 0x000000ffff857224 */ /* 0x000ff200078e0084 */
[----:B------:R-:W-:-:S05]  /*7d00*/  @!P0 BRA `(.L_x_1523) ;  /* 0xffffd05000008947 */ /* 0x000fca000383ffff */
.L_x_1520:
[----:B------:R-:W2:Y:S01]  /*7d10*/  SHFL.BFLY PT, R6, R223, 0x2, 0x1f ;  /* 0x0c401f00df067f89 */ /* 0x000ea200000e0000 */
[----:B------:R-:W-:-:S03]  /*7d20*/  PLOP3.LUT P2, PT, PT, PT, PT, 0x8, 0x0 ;  /* 0x000000000000781c */ /* 0x000fc60003f4e170 */
[----:B------:R-:W3:Y:S01]  /*7d30*/  SHFL.BFLY PT, R0, R221, 0x2, 0x1f ;  /* 0x0c401f00dd007f89 */ /* 0x000ee200000e0000 */
[----:B--2---:R-:W-:Y:S02]  /*7d40*/  FADD.FTZ R6, R6, R223 ;  /* 0x000000df06067221 */ /* 0x004fe40000010000 */
[----:B-1-3--:R-:W-:-:S03]  /*7d50*/  FADD.FTZ R7, R0, R221 ;  /* 0x000000dd00077221 */ /* 0x00afc60000010000 */
        /* <DEDUP_REMOVED lines=118> */
.L_x_1510:
[----:B------:R-:W-:Y:S05]  /*84c0*/  @P2 BRA `(.L_x_1524) ;  /* 0x000018f000002947 */ /* 0x000fea0003800000 */
[----:B-1----:R-:W1:Y:S01]  /*84d0*/  S2R R9, SR_TID.X ;  /* 0x0000000000097919 */ /* 0x002e620000002100 */
[----:B------:R-:W-:Y:S01]  /*84e0*/  SHF.R.S32.HI R11, RZ, 0x1f, R204 ;  /* 0x0000001fff0b7819 */ /* 0x000fe200000114cc */
[----:B------:R-:W-:Y:S01]  /*84f0*/  IMAD.WIDE.U32 R14, R204, c[0x0][0x4d0], RZ ;  /* 0x00013400cc0e7a25 */ /* 0x000fe200078e00ff */
[----:B------:R-:W-:Y:S01]  /*8500*/  MOV R12, c[0x0][0x4e8] ;  /* 0x00013a00000c7a02 */ /* 0x000fe20000000f00 */
[----:B------:R-:W2:Y:S01]  /*8510*/  S2R R3, SR_CTAID.Y ;  /* 0x0000000000037919 */ /* 0x000ea20000002600 */
[----:B------:R-:W-:Y:S01]  /*8520*/  BSSY B0, `(.L_x_1525) ;  /* 0x00000f6000007945 */ /* 0x000fe20003800000 */
[----:B------:R-:W-:-:S02]  /*8530*/  IMAD R13, R11, c[0x0][0x4d0], RZ ;  /* 0x000134000b0d7a24 */ /* 0x000fc400078e02ff */
[----:B------:R-:W-:Y:S01]  /*8540*/  BAR.SYNC.DEFER_BLOCKING 0x1, 0x100 ;  /* 0x0044000000007b1d */ /* 0x000fe20000010000 */
[----:B------:R-:W-:Y:S01]  /*8550*/  IMAD.MOV R6, RZ, RZ, -R204 ;  /* 0x000000ffff067224 */ /* 0x000fe200078e0acc */
[----:B------:R-:W-:Y:S01]  /*8560*/  ISETP.NE.AND P1, PT, R12, 0x1, PT ;  /* 0x000000010c00780c */ /* 0x000fe20003f25270 */
[----:B------:R-:W-:Y:S02]  /*8570*/  IMAD R13, R204, c[0x0][0x4d4], R13 ;  /* 0x00013500cc0d7a24 */ /* 0x000fe400078e020d */
[----:B------:R-:W-:Y:S01]  /*8580*/  IMAD R11, R11, c[0x0][0x438], RZ ;  /* 0x00010e000b0b7a24 */ /* 0x000fe200078e02ff */
[----:B------:R-:W3:Y:S01]  /*8590*/  S2R R7, SR_CTAID.Z ;  /* 0x0000000000077919 */ /* 0x000ee20000002700 */
[----:B------:R-:W-:-:S03]  /*85a0*/  IMAD.IADD R15, R15, 0x1, R13 ;  /* 0x000000010f0f7824 */ /* 0x000fc600078e020d */
[----:B------:R-:W4:Y:S01]  /*85b0*/  S2R R0, SR_CTAID.X ;  /* 0x0000000000007919 */ /* 0x000f220000002500 */
[----:B-1----:R-:W-:-:S04]  /*85c0*/  SHF.R.S32.HI R8, RZ, 0x1f, R9 ;  /* 0x0000001fff087819 */ /* 0x002fc80000011409 */
[-C--:B------:R-:W-:Y:S01]  /*85d0*/  LEA.HI R4, R8, R9.reuse, RZ, 0x5 ;  /* 0x0000000908047211 */ /* 0x080fe200078f28ff */
[----:B--2---:R-:W-:Y:S01]  /*85e0*/  IMAD R6, R6, c[0x0][0x550], R3 ;  /* 0x0001540006067a24 */ /* 0x004fe200078e0203 */
[-C--:B------:R-:W-:Y:S02]  /*85f0*/  LEA.HI R8, R8, R9.reuse, RZ, 0x2 ;  /* 0x0000000908087211 */ /* 0x080fe400078f10ff */
[--C-:B------:R-:W-:Y:S02]  /*8600*/  SHF.R.S32.HI R13, RZ, 0x5, R4.reuse ;  /* 0x00000005ff0d7819 */ /* 0x100fe40000011404 */
[----:B------:R-:W-:Y:S02]  /*8610*/  SHF.R.S32.HI R10, RZ, 0x1f, R4 ;  /* 0x0000001fff0a7819 */ /* 0x000fe40000011404 */
[----:B------:R-:W-:Y:S02]  /*8620*/  LOP3.LUT R4, R4, 0xffffffe0, RZ, 0xc0, !PT ;  /* 0xffffffe004047812 */ /* 0x000fe400078ec0ff */
[----:B------:R-:W-:Y:S01]  /*8630*/  LOP3.LUT R8, R8, 0xfffffffc, RZ, 0xc0, !PT ;  /* 0xfffffffc08087812 */ /* 0x000fe200078ec0ff */
[----:B---3--:R-:W-:Y:S01]  /*8640*/  IMAD.WIDE.U32 R14, R7, c[0x0][0x4d8], R14 ;  /* 0x00013600070e7a25 */ /* 0x008fe200078e000e */
[----:B------:R-:W-:-:S02]  /*8650*/  IADD3 R4, -R4, R9, RZ ;  /* 0x0000000904047210 */ /* 0x000fc40007ffe1ff */
[----:B------:R-:W-:Y:S01]  /*8660*/  LEA.HI R10, R10, R13, RZ, 0x3 ;  /* 0x0000000d0a0a7211 */ /* 0x000fe200078f18ff */
[----:B------:R-:W-:Y:S01]  /*8670*/  IMAD.IADD R9, R9, 0x1, -R8 ;  /* 0x0000000109097824 */ /* 0x000fe200078e0a08 */
[----:B------:R-:W-:Y:S01]  /*8680*/  SHF.R.S32.HI R3, RZ, 0x1f, R4 ;  /* 0x0000001fff037819 */ /* 0x000fe20000011404 */
[----:B------:R-:W-:Y:S01]  /*8690*/  IMAD R8, R204, c[0x0][0x43c], R11 ;  /* 0x00010f00cc087a24 */ /* 0x000fe200078e020b */
[----:B------:R-:W-:Y:S01]  /*86a0*/  LOP3.LUT R10, R10, 0xffffff8, RZ, 0xc0, !PT ;  /* 0x0ffffff80a0a7812 */ /* 0x000fe200078ec0ff */
[----:B------:R-:W-:Y:S01]  /*86b0*/  IMAD.WIDE.U32 R204, R204, c[0x0][0x438], RZ ;  /* 0x00010e00cccc7a25 */ /* 0x000fe200078e00ff */
[----:B------:R-:W-:Y:S02]  /*86c0*/  LEA.HI R3, R3, R4, RZ, 0x2 ;  /* 0x0000000403037211 */ /* 0x000fe400078f10ff */
[----:B------:R-:W-:Y:S01]  /*86d0*/  LEA.HI R16, R9, R9, RZ, 0x1 ;  /* 0x0000000909107211 */ /* 0x000fe200078f08ff */
[----:B------:R-:W-:Y:S01]  /*86e0*/  IMAD.IADD R10, R13, 0x1, -R10 ;  /* 0x000000010d0a7824 */ /* 0x000fe200078e0a0a */
[----:B------:R-:W-:Y:S01]  /*86f0*/  SHF.R.S32.HI R13, RZ, 0x2, R3 ;  /* 0x00000002ff0d7819 */ /* 0x000fe20000011403 */
[----:B------:R-:W-:Y:S01]  /*8700*/  IMAD.IADD R205, R205, 0x1, R8 ;  /* 0x00000001cdcd7824 */ /* 0x000fe200078e0208 */
[----:B------:R-:W-:-:S02]  /*8710*/  LOP3.LUT R16, R16, 0x1ffffffe, RZ, 0xc0, !PT ;  /* 0x1ffffffe10107812 */ /* 0x000fc400078ec0ff */
[----:B------:R-:W-:Y:S01]  /*8720*/  SHF.R.S32.HI R11, RZ, 0x1f, R7 ;  /* 0x0000001fff0b7819 */ /* 0x000fe20000011407 */
[----:B------:R-:W-:Y:S01]  /*8730*/  IMAD R13, R10, 0x10, R13 ;  /* 0x000000100a0d7824 */ /* 0x000fe200078e020d */
[----:B------:R-:W-:Y:S01]  /*8740*/  IADD3 R16, R9, -R16, RZ ;  /* 0x8000001009107210 */ /* 0x000fe20007ffe0ff */
[----:B------:R-:W-:Y:S01]  /*8750*/  IMAD.WIDE.U32 R204, R7, c[0x0][0x440], R204 ;  /* 0x0001100007cc7a25 */ /* 0x000fe200078e00cc */
[----:B------:R-:W-:Y:S02]  /*8760*/  LOP3.LUT R3, R3, 0x7ffffffc, RZ, 0xc0, !PT ;  /* 0x7ffffffc03037812 */ /* 0x000fe400078ec0ff */
[----:B------:R-:W-:Y:S01]  /*8770*/  LEA R9, R16, R13, 0x3 ;  /* 0x0000000d10097211 */ /* 0x000fe200078e18ff */
[C---:B------:R-:W-:Y:S02]  /*8780*/  IMAD R8, R11.reuse, c[0x0][0x4d8], RZ ;  /* 0x000136000b087a24 */ /* 0x040fe400078e02ff */
[----:B------:R-:W-:Y:S02]  /*8790*/  IMAD R10, R11, c[0x0][0x440], RZ ;  /* 0x000110000b0a7a24 */ /* 0x000fe400078e02ff */
[----:B------:R-:W-:-:S02]  /*87a0*/  IMAD R8, R7, c[0x0][0x4dc], R8 ;  /* 0x0001370007087a24 */ /* 0x000fc400078e0208 */
[C---:B----4-:R-:W-:Y:S01]  /*87b0*/  IMAD R9, R0.reuse, 0x80, R9 ;  /* 0x0000008000097824 */ /* 0x050fe200078e0209 */
[----:B------:R-:W-:Y:S01]  /*87c0*/  LEA R0, R0, R13, 0x7 ;  /* 0x0000000d00007211 */ /* 0x000fe200078e38ff */
[----:B------:R-:W-:Y:S01]  /*87d0*/  IMAD R10, R7, c[0x0][0x444], R10 ;  /* 0x00011100070a7a24 */ /* 0x000fe200078e020a */
[----:B------:R-:W-:Y:S01]  /*87e0*/  IADD3 R15, R15, R8, RZ ;  /* 0x000000080f0f7210 */ /* 0x000fe20007ffe0ff */
[----:B------:R-:W-:Y:S01]  /*87f0*/  @P1 IMAD.HI.U32 R8, R9, c[0x0][0x4ec], RZ ;  /* 0x00013b0009081a27 */ /* 0x000fe200078e00ff */
[----:B------:R-:W-:-:S03]  /*8800*/  SHF.R.S32.HI R7, RZ, 0x1f, R6 ;  /* 0x0000001fff077819 */ /* 0x000fc60000011406 */
[----:B------:R-:W-:Y:S01]  /*8810*/  IMAD.IADD R205, R205, 0x1, R10 ;  /* 0x00000001cdcd7824 */ /* 0x000fe200078e020a */
[----:B------:R-:W-:Y:S01]  /*8820*/  MOV R10, R9 ;  /* 0x00000009000a7202 */ /* 0x000fe20000000f00 */
[C---:B------:R-:W-:Y:S01]  /*8830*/  IMAD R11, R7.reuse, c[0x0][0x4e0], RZ ;  /* 0x00013800070b7a24 */ /* 0x040fe200078e02ff */
[----:B------:R-:W-:Y:S01]  /*8840*/  @P1 SHF.R.U32.HI R10, RZ, c[0x0][0x4f0], R8 ;  /* 0x00013c00ff0a1a19 */ /* 0x000fe20000011608 */
[----:B------:R-:W-:Y:S02]  /*8850*/  IMAD R7, R7, c[0x0][0x448], RZ ;  /* 0x0001120007077a24 */ /* 0x000fe400078e02ff */
[C---:B------:R-:W-:Y:S02]  /*8860*/  IMAD R11, R6.reuse, c[0x0][0x4e4], R11 ;  /* 0x00013900060b7a24 */ /* 0x040fe400078e020b */
[----:B------:R-:W-:Y:S02]  /*8870*/  IMAD.MOV R8, RZ, RZ, -R10 ;  /* 0x000000ffff087224 */ /* 0x000fe400078e0a0a */
[----:B------:R-:W-:-:S02]  /*8880*/  IMAD R7, R6, c[0x0][0x44c], R7 ;  /* 0x0001130006077a24 */ /* 0x000fc400078e0207 */
[----:B------:R-:W-:-:S04]  /*8890*/  IMAD.WIDE.U32 R204, R6, c[0x0][0x448], R204 ;  /* 0x0001120006cc7a25 */ /* 0x000fc800078e00cc */
[----:B------:R-:W-:Y:S01]  /*88a0*/  IMAD.WIDE.U32 R16, R6, c[0x0][0x4e0], R14 ;  /* 0x0001380006107a25 */ /* 0x000fe200078e000e */
[----:B------:R-:W-:-:S03]  /*88b0*/  MOV R14, R9 ;  /* 0x00000009000e7202 */ /* 0x000fc60000000f00 */
[----:B------:R-:W-:-:S04]  /*88c0*/  @P1 IMAD.HI.U32 R6, R9, c[0x0][0x4ec], RZ ;  /* 0x00013b0009061a27 */ /* 0x000fc800078e00ff */
[----:B------:R-:W-:Y:S01]  /*88d0*/  IMAD R8, R8, c[0x0][0x4e8], R9 ;  /* 0x00013a0008087a24 */ /* 0x000fe200078e0209 */
[----:B------:R-:W-:Y:S01]  /*88e0*/  @P1 SHF.R.U32.HI R14, RZ, c[0x0][0x4f0], R6 ;  /* 0x00013c00ff0e1a19 */ /* 0x000fe20000011606 */
[----:B------:R-:W-:Y:S01]  /*88f0*/  IMAD.IADD R205, R205, 0x1, R7 ;  /* 0x00000001cdcd7824 */ /* 0x000fe200078e0207 */
[----:B------:R-:W-:Y:S01]  /*8900*/  SHF.R.S32.HI R7, RZ, 0x1f, R10 ;  /* 0x0000001fff077819 */ /* 0x000fe2000001140a */
[----:B------:R-:W-:Y:S01]  /*8910*/  IMAD R13, R12, c[0x0][0x388], RZ ;  /* 0x0000e2000c0d7a24 */ /* 0x000fe200078e02ff */
[----:B------:R-:W-:Y:S01]  /*8920*/  IADD3 R10, P0, R10, R16, RZ ;  /* 0x000000100a0a7210 */ /* 0x000fe20007f1e0ff */
[----:B------:R-:W-:Y:S01]  /*8930*/  IMAD.WIDE.U32 R204, R14, c[0x0][0x430], R204 ;  /* 0x00010c000ecc7a25 */ /* 0x000fe200078e00cc */
[----:B------:R-:W-:Y:S02]  /*8940*/  SHF.R.S32.HI R6, RZ, 0x1f, R8 ;  /* 0x0000001fff067819 */ /* 0x000fe40000011408 */
[----:B------:R-:W-:Y:S01]  /*8950*/  IADD3.X R11, R7, R17, R11, P0, !PT ;  /* 0x00000011070b7210 */ /* 0x000fe200007fe40b */
[----:B------:R-:W-:Y:S01]  /*8960*/  IMAD.IADD R3, R4, 0x1, -R3 ;  /* 0x0000000104037824 */ /* 0x000fe200078e0a03 */
[----:B------:R-:W-:Y:S01]  /*8970*/  IADD3 R16, -R14, RZ, RZ ;  /* 0x000000ff0e107210 */ /* 0x000fe20007ffe1ff */
[----:B------:R-:W-:Y:S01]  /*8980*/  IMAD R7, R6, c[0x0][0x4c8], RZ ;  /* 0x0001320006077a24 */ /* 0x000fe200078e02ff */
[----:B------:R-:W-:Y:S01]  /*8990*/  SHF.R.S32.HI R6, RZ, 0x1f, R14 ;  /* 0x0000001fff067819 */ /* 0x000fe2000001140e */
[----:B------:R-:W-:-:S04]  /*89a0*/  IMAD.WIDE.U32 R10, R8, c[0x0][0x4c8], R10 ;  /* 0x00013200080a7a25 */ /* 0x000fc800078e000a */
[----:B------:R-:W-:Y:S02]  /*89b0*/  IMAD R7, R8, c[0x0][0x4cc], R7 ;  /* 0x0001330008077a24 */ /* 0x000fe400078e0207 */
[----:B------:R-:W-:Y:S02]  /*89c0*/  IMAD R16, R16, c[0x0][0x4e8], R9 ;  /* 0x00013a0010107a24 */ /* 0x000fe400078e0209 */
[----:B------:R-:W-:Y:S01]  /*89d0*/  IMAD R9, R6, c[0x0][0x430], RZ ;  /* 0x00010c0006097a24 */ /* 0x000fe200078e02ff */
[----:B------:R-:W-:Y:S01]  /*89e0*/  LEA R6, P0, R10, c[0x0][0x4a8], 0x2 ;  /* 0x00012a000a067a11 */ /* 0x000fe200078010ff */
[----:B------:R-:W-:Y:S01]  /*89f0*/  IMAD.IADD R7, R11, 0x1, R7 ;  /* 0x000000010b077824 */ /* 0x000fe200078e0207 */
[----:B------:R-:W-:Y:S01]  /*8a00*/  SHF.R.S32.HI R8, RZ, 0x1f, R16 ;  /* 0x0000001fff087819 */ /* 0x000fe20000011410 */
[----:B------:R-:W-:Y:S02]  /*8a10*/  IMAD R9, R14, c[0x0][0x434], R9 ;  /* 0x00010d000e097a24 */ /* 0x000fe400078e0209 */
[----:B------:R-:W-:Y:S01]  /*8a20*/  SHFL.IDX PT, R14, R6, 0x1, 0x1c1f ;  /* 0x003c1f00060e7f89 */ /* 0x000fe200000e0000 */
[----:B------:R-:W-:Y:S01]  /*8a30*/  LEA.HI.X R7, R10, c[0x0][0x4ac], R7, 0x2, P0 ;  /* 0x00012b000a077a11 */ /* 0x000fe200000f1407 */
[----:B------:R-:W-:Y:S01]  /*8a40*/  IMAD.IADD R205, R205, 0x1, R9 ;  /* 0x00000001cdcd7824 */ /* 0x000fe200078e0209 */
[----:B------:R-:W-:Y:S01]  /*8a50*/  LOP3.LUT P0, RZ, R4, 0x3, RZ, 0xc0, !PT ;  /* 0x0000000304ff7812 */ /* 0x000fe2000780c0ff */
[----:B------:R-:W-:Y:S01]  /*8a60*/  SHFL.IDX PT, R10, R6, RZ, 0x1c1f ;  /* 0x001c1fff060a7589 */ /* 0x000fe200000e0000 */
[----:B------:R-:W-:Y:S01]  /*8a70*/  IMAD R9, R8, c[0x0][0x428], RZ ;  /* 0x00010a0008097a24 */ /* 0x000fe200078e02ff */
[----:B------:R-:W-:-:S02]  /*8a80*/  IADD3 R8, R0, 0x8, RZ ;  /* 0x0000000800087810 */ /* 0x000fc40007ffe0ff */
[----:B------:R-:W1:Y:S01]  /*8a90*/  SHFL.IDX PT, R11, R7, RZ, 0x1c1f ;  /* 0x001c1fff070b7589 */ /* 0x000e6200000e0000 */
[-C--:B------:R-:W-:Y:S01]  /*8aa0*/  ISETP.GE.OR P2, PT, R0, R13.reuse, P0 ;  /* 0x0000000d0000720c */ /* 0x080fe20000746670 */
[----:B------:R-:W-:Y:S01]  /*8ab0*/  IMAD R9, R16, c[0x0][0x42c], R9 ;  /* 0x00010b0010097a24 */ /* 0x000fe200078e0209 */
[----:B------:R-:W-:Y:S01]  /*8ac0*/  ISETP.GE.OR P0, PT, R8, R13, P0 ;  /* 0x0000000d0800720c */ /* 0x000fe20000706670 */
[----:B------:R-:W2:Y:S01]  /*8ad0*/  SHFL.IDX PT, R15, R7, 0x1, 0x1c1f ;  /* 0x003c1f00070f7f89 */ /* 0x000ea200000e0000 */
[----:B------:R-:W-:-:S05]  /*8ae0*/  IMAD.WIDE.U32 R16, R16, c[0x0][0x428], R204 ;  /* 0x00010a0010107a25 */ /* 0x000fca00078e00cc */
[----:B------:R-:W-:Y:S02]  /*8af0*/  IADD3 R12, R17, R9, RZ ;  /* 0x00000009110c7210 */ /* 0x000fe40007ffe0ff */
[----:B------:R-:W-:-:S04]  /*8b00*/  LEA R9, P1, R16, c[0x0][0x400], 0x2 ;  /* 0x0001000010097a11 */ /* 0x000fc800078210ff */
[----:B------:R-:W-:Y:S01]  /*8b10*/  LEA.HI.X R12, R16, c[0x0][0x404], R12, 0x2, P1 ;  /* 0x00010100100c7a11 */ /* 0x000fe200008f140c */
[----:B------:R3:W4:Y:S01]  /*8b20*/  SHFL.IDX PT, R6, R9, RZ, 0x1c1f ;  /* 0x001c1fff09067589 */ /* 0x00072200000e0000 */
[----:B------:R-:W-:-:S03]  /*8b30*/  ISETP.GE.AND P1, PT, R8, R13, PT ;  /* 0x0000000d0800720c */ /* 0x000fc60003f26270 */
[----:B------:R3:W3:Y:S01]  /*8b40*/  SHFL.IDX PT, R7, R12, RZ, 0x1c1f ;  /* 0x001c1fff0c077589 */ /* 0x0006e200000e0000 */
[----:B------:R-:W-:-:S03]  /*8b50*/  P2R R8, PR, RZ, 0x2 ;  /* 0x00000002ff087803 */ /* 0x000fc60000000000 */
[----:B-1----:R1:W-:Y:S04]  /*8b60*/  @!P2 ST.E [R10.64], R2 ;  /* 0x000000020a00a985 */ /* 0x0023e8000c101906 */
[----:B--2---:R1:W-:Y:S01]  /*8b70*/  @!P0 ST.E [R14.64], R5 ;  /* 0x000000050e008985 */ /* 0x0043e2000c101906 */
[----:B------:R-:W-:Y:S02]  /*8b80*/  ISETP.GE.AND P0, PT, R0, R13, PT ;  /* 0x0000000d0000720c */ /* 0x000fe40003f06270 */
[----:B------:R-:W-:-:S11]  /*8b90*/  SHF.L.U32 R13, R3, 0x1, RZ ;  /* 0x00000001030d7819 */ /* 0x000fd600000006ff */
[----:B------:R-:W-:Y:S05]  /*8ba0*/  @P0 BRA `(.L_x_1526) ;  /* 0x000008d000000947 */ /* 0x000fea0003800000 */
[C---:B-1--4-:R-:W-:Y:S02]  /*8bb0*/  IADD3 R5, R13.reuse, 0x8, RZ ;  /* 0x000000080d057810 */ /* 0x052fe40007ffe0ff */
[C---:B------:R-:W-:Y:S02]  /*8bc0*/  IADD3 R4, R13.reuse, 0x10, RZ ;  /* 0x000000100d047810 */ /* 0x040fe40007ffe0ff */
[----:B------:R-:W-:Y:S02]  /*8bd0*/  IADD3 R3, R13, 0x18, RZ ;  /* 0x000000180d037810 */ /* 0x000fe40007ffe0ff */
[----:B------:R-:W-:Y:S02]  /*8be0*/  ISETP.GE.AND P3, PT, R5, c[0x0][0x3c8], PT ;  /* 0x0000f20005007a0c */ /* 0x000fe40003f66270 */
[----:B------:R-:W-:Y:S02]  /*8bf0*/  IADD3 R2, R13, 0x20, RZ ;  /* 0x000000200d027810 */ /* 0x000fe40007ffe0ff */
[----:B------:R-:W-:-:S02]  /*8c00*/  ISETP.GE.AND P2, PT, R4, c[0x0][0x3c8], PT ;  /* 0x0000f20004007a0c */ /* 0x000fc40003f46270 */
[----:B------:R-:W-:Y:S02]  /*8c10*/  ISETP.GE.AND P4, PT, R13, c[0x0][0x3c8], PT ;  /* 0x0000f2000d007a0c */ /* 0x000fe40003f86270 */
[----:B------:R-:W-:Y:S02]  /*8c20*/  ISETP.GE.AND P1, PT, R3, c[0x0][0x3c8], PT ;  /* 0x0000f20003007a0c */ /* 0x000fe40003f26270 */
[----:B------:R-:W-:Y:S02]  /*8c30*/  ISETP.GE.AND P0, PT, R2, c[0x0][0x3c8], PT ;  /* 0x0000f20002007a0c */ /* 0x000fe40003f06270 */
[----:B------:R-:W-:Y:S02]  /*8c40*/  IADD3 R0, R13, 0x28, RZ ;  /* 0x000000280d007810 */ /* 0x000fe40007ffe0ff */
[----:B------:R-:W-:Y:S02]  /*8c50*/  @!P3 LEA.HI R5, R5, R5, RZ, 0x1 ;  /* 0x000000050505b211 */ /* 0x000fe400078f08ff */
[----:B------:R-:W-:-:S02]  /*8c60*/  ISETP.GE.AND P5, PT, R0, c[0x0][0x3c8], PT ;  /* 0x0000f20000007a0c */ /* 0x000fc40003fa6270 */
[----:B------:R-:W-:Y:S01]  /*8c70*/  @!P2 LEA.HI R4, R4, R4, RZ, 0x1 ;  /* 0x000000040404a211 */ /* 0x000fe200078f08ff */
[--C-:B---3--:R-:W-:Y:S01]  /*8c80*/  @!P4 IMAD.WIDE R10, R13, 0x4, R6.reuse ;  /* 0x000000040d0ac825 */ /* 0x108fe200078e0206 */
[----:B------:R-:W-:Y:S02]  /*8c90*/  @!P3 LOP3.LUT R5, R5, 0xfffffffe, RZ, 0xc0, !PT ;  /* 0xfffffffe0505b812 */ /* 0x000fe400078ec0ff */
[----:B------:R-:W-:Y:S02]  /*8ca0*/  @!P1 LEA.HI R3, R3, R3, RZ, 0x1 ;  /* 0x0000000303039211 */ /* 0x000fe400078f08ff */
[----:B------:R-:W-:Y:S01]  /*8cb0*/  @!P0 LEA.HI R2, R2, R2, RZ, 0x1 ;  /* 0x0000000202028211 */ /* 0x000fe200078f08ff */
[----:B------:R1:W-:Y:S01]  /*8cc0*/  @!P4 ST.E.64 [R10.64], R128 ;  /* 0x000000800a00c985 */ /* 0x0003e2000c101b06 */
[----:B------:R-:W-:Y:S01]  /*8cd0*/  @!P2 LOP3.LUT R15, R4, 0xfffffffe, RZ, 0xc0, !PT ;  /* 0xfffffffe040fa812 */ /* 0x000fe200078ec0ff */
[----:B------:R-:W-:Y:S01]  /*8ce0*/  @!P3 IMAD.WIDE R4, R5, 0x4, R6 ;  /* 0x000000040504b825 */ /* 0x000fe200078e0206 */
[----:B------:R-:W-:-:S02]  /*8cf0*/  IADD3 R14, R13, 0x30, RZ ;  /* 0x000000300d0e7810 */ /* 0x000fc40007ffe0ff */
[----:B------:R-:W-:Y:S02]  /*8d00*/  @!P1 LOP3.LUT R3, R3, 0xfffffffe, RZ, 0xc0, !PT ;  /* 0xfffffffe03039812 */ /* 0x000fe400078ec0ff */
[----:B------:R-:W-:Y:S01]  /*8d10*/  @!P0 LOP3.LUT R17, R2, 0xfffffffe, RZ, 0xc0, !PT ;  /* 0xfffffffe02118812 */ /* 0x000fe200078ec0ff */
[----:B------:R2:W-:Y:S01]  /*8d20*/  @!P3 ST.E.64 [R4.64], R124 ;  /* 0x0000007c0400b985 */ /* 0x0005e2000c101b06 */
[----:B------:R-:W-:Y:S01]  /*8d30*/  ISETP.GE.AND P4, PT, R14, c[0x0][0x3c8], PT ;  /* 0x0000f2000e007a0c */ /* 0x000fe20003f86270 */
[--C-:B------:R-:W-:Y:S01]  /*8d40*/  @!P1 IMAD.WIDE R2, R3, 0x4, R6.reuse ;  /* 0x0000000403029825 */ /* 0x100fe200078e0206 */
[----:B------:R-:W-:Y:S02]  /*8d50*/  @!P5 LEA.HI R0, R0, R0, RZ, 0x1 ;  /* 0x000000000000d211 */ /* 0x000fe400078f08ff */
[----:B------:R-:W-:Y:S01]  /*8d60*/  IADD3 R19, R13, 0x40, RZ ;  /* 0x000000400d137810 */ /* 0x000fe20007ffe0ff */
[----:B------:R-:W-:Y:S01]  /*8d70*/  @!P0 IMAD.WIDE R16, R17, 0x4, R6 ;  /* 0x0000000411108825 */ /* 0x000fe200078e0206 */
[----:B------:R-:W-:-:S02]  /*8d80*/  IADD3 R20, R13, 0x38, RZ ;  /* 0x000000380d147810 */ /* 0x000fc40007ffe0ff */
[----:B------:R-:W-:Y:S02]  /*8d90*/  IADD3 R18, R13, 0x48, RZ ;  /* 0x000000480d127810 */ /* 0x000fe40007ffe0ff */
[----:B------:R-:W-:-:S03]  /*8da0*/  ISETP.GE.AND P3, PT, R20, c[0x0][0x3c8], PT ;  /* 0x0000f20014007a0c */ /* 0x000fc60003f66270 */
[----:B------:R-:W-:Y:S01]  /*8db0*/  @!P4 LEA.HI R14, R14, R14, RZ, 0x1 ;  /* 0x0000000e0e0ec211 */ /* 0x000fe200078f08ff */
[----:B-1----:R-:W-:Y:S01]  /*8dc0*/  @!P2 IMAD.WIDE R10, R15, 0x4, R6 ;  /* 0x000000040f0aa825 */ /* 0x002fe200078e0206 */
[----:B------:R-:W-:-:S08]  /*8dd0*/  IADD3 R15, R13, 0x50, RZ ;  /* 0x000000500d0f7810 */ /* 0x000fd00007ffe0ff */
[----:B------:R-:W-:Y:S01]  /*8de0*/  @!P3 LEA.HI R20, R20, R20, RZ, 0x1 ;  /* 0x000000141414b211 */ /* 0x000fe200078f08ff */
[----:B------:R1:W-:Y:S01]  /*8df0*/  @!P2 ST.E.64 [R10.64], R120 ;  /* 0x000000780a00a985 */ /* 0x0003e2000c101b06 */
[----:B------:R-:W-:Y:S02]  /*8e00*/  ISETP.GE.AND P2, PT, R19, c[0x0][0x3c8], PT ;  /* 0x0000f20013007a0c */ /* 0x000fe40003f46270 */
[----:B--2---:R-:W-:Y:S01]  /*8e10*/  @!P5 LOP3.LUT R5, R0, 0xfffffffe, RZ, 0xc0, !PT ;  /* 0xfffffffe0005d812 */ /* 0x004fe200078ec0ff */
[----:B------:R2:W-:Y:S01]  /*8e20*/  @!P1 ST.E.64 [R2.64], R116 ;  /* 0x0000007402009985 */ /* 0x0005e2000c101b06 */
[----:B------:R-:W-:Y:S02]  /*8e30*/  ISETP.GE.AND P1, PT, R18, c[0x0][0x3c8], PT ;  /* 0x0000f20012007a0c */ /* 0x000fe40003f26270 */
[----:B------:R-:W-:Y:S01]  /*8e40*/  IADD3 R0, R13, 0x58, RZ ;  /* 0x000000580d007810 */ /* 0x000fe20007ffe0ff */
[----:B------:R3:W-:Y:S01]  /*8e50*/  @!P0 ST.E.64 [R16.64], R112 ;  /* 0x0000007010008985 */ /* 0x0007e2000c101b06 */
[----:B------:R-:W-:Y:S01]  /*8e60*/  ISETP.GE.AND P0, PT, R15, c[0x0][0x3c8], PT ;  /* 0x0000f2000f007a0c */ /* 0x000fe20003f06270 */
[----:B------:R-:W-:-:S04]  /*8e70*/  @!P5 IMAD.WIDE R4, R5, 0x4, R6 ;  /* 0x000000040504d825 */ /* 0x000fc800078e0206 */
[----:B------:R-:W-:Y:S01]  /*8e80*/  @!P2 LEA.HI R19, R19, R19, RZ, 0x1 ;  /* 0x000000131313a211 */ /* 0x000fe200078f08ff */
[----:B------:R4:W-:Y:S01]  /*8e90*/  @!P5 ST.E.64 [R4.64], R108 ;  /* 0x0000006c0400d985 */ /* 0x0009e2000c101b06 */
[----:B------:R-:W-:Y:S02]  /*8ea0*/  ISETP.GE.AND P5, PT, R0, c[0x0][0x3c8], PT ;  /* 0x0000f20000007a0c */ /* 0x000fe40003fa6270 */
[----:B------:R-:W-:Y:S02]  /*8eb0*/  @!P1 LEA.HI R18, R18, R18, RZ, 0x1 ;  /* 0x0000001212129211 */ /* 0x000fe400078f08ff */
[----:B------:R-:W-:Y:S02]  /*8ec0*/  @!P2 LOP3.LUT R19, R19, 0xfffffffe, RZ, 0xc0, !PT ;  /* 0xfffffffe1313a812 */ /* 0x000fe400078ec0ff */
[----:B------:R-:W-:-:S04]  /*8ed0*/  @!P0 LEA.HI R15, R15, R15, RZ, 0x1 ;  /* 0x0000000f0f0f8211 */ /* 0x000fc800078f08ff */
[----:B------:R-:W-:Y:S02]  /*8ee0*/  @!P0 LOP3.LUT R15, R15, 0xfffffffe, RZ, 0xc0, !PT ;  /* 0xfffffffe0f0f8812 */ /* 0x000fe400078ec0ff */
[----:B-1----:R-:W-:Y:S02]  /*8ef0*/  IADD3 R10, R13, 0x60, RZ ;  /* 0x000000600d0a7810 */ /* 0x002fe40007ffe0ff */
[----:B------:R-:W-:Y:S02]  /*8f00*/  @!P3 LOP3.LUT R11, R20, 0xfffffffe, RZ, 0xc0, !PT ;  /* 0xfffffffe140bb812 */ /* 0x000fe400078ec0ff */
[----:B--2---:R-:W-:Y:S01]  /*8f10*/  @!P4 LOP3.LUT R3, R14, 0xfffffffe, RZ, 0xc0, !PT ;  /* 0xfffffffe0e03c812 */ /* 0x004fe200078ec0ff */
[--C-:B------:R-:W-:Y:S01]  /*8f20*/  @!P0 IMAD.WIDE R14, R15, 0x4, R6.reuse ;  /* 0x000000040f0e8825 */ /* 0x100fe200078e0206 */
[----:B------:R-:W-:Y:S02]  /*8f30*/  ISETP.GE.AND P6, PT, R10, c[0x0][0x3c8], PT ;  /* 0x0000f2000a007a0c */ /* 0x000fe40003fc6270 */
[----:B---3--:R-:W-:Y:S01]  /*8f40*/  @!P1 LOP3.LUT R17, R18, 0xfffffffe, RZ, 0xc0, !PT ;  /* 0xfffffffe12119812 */ /* 0x008fe200078ec0ff */
[----:B------:R-:W-:Y:S01]  /*8f50*/  @!P4 IMAD.WIDE R2, R3, 0x4, R6 ;  /* 0x000000040302c825 */ /* 0x000fe200078e0206 */
[----:B------:R-:W-:-:S02]  /*8f60*/  @!P5 LEA.HI R0, R0, R0, RZ, 0x1 ;  /* 0x000000000000d211 */ /* 0x000fc400078f08ff */
[----:B------:R-:W-:Y:S01]  /*8f70*/  IADD3 R18, R13, 0x70, RZ ;  /* 0x000000700d127810 */ /* 0x000fe20007ffe0ff */
[--C-:B------:R-:W-:Y:S01]  /*8f80*/  @!P1 IMAD.WIDE R16, R17, 0x4, R6.reuse ;  /* 0x0000000411109825 */ /* 0x100fe200078e0206 */
[----:B------:R1:W-:Y:S01]  /*8f90*/  @!P4 ST.E.64 [R2.64], R104 ;  /* 0x000000680200c985 */ /* 0x0003e2000c101b06 */
[----:B------:R-:W-:Y:S02]  /*8fa0*/  @!P5 LOP3.LUT R21, R0, 0xfffffffe, RZ, 0xc0, !PT ;  /* 0xfffffffe0015d812 */ /* 0x000fe400078ec0ff */
[----:B----4-:R-:W-:Y:S01]  /*8fb0*/  @!P2 IMAD.WIDE R4, R19, 0x4, R6 ;  /* 0x000000041304a825 */ /* 0x010fe200078e0206 */
[C---:B------:R-:W-:Y:S02]  /*8fc0*/  IADD3 R19, R13.reuse, 0x68, RZ ;  /* 0x000000680d137810 */ /* 0x040fe40007ffe0ff */
[----:B------:R-:W-:Y:S02]  /*8fd0*/  IADD3 R20, R13, 0x80, RZ ;  /* 0x000000800d147810 */ /* 0x000fe40007ffe0ff */
[----:B------:R-:W-:-:S02]  /*8fe0*/  ISETP.GE.AND P4, PT, R19, c[0x0][0x3c8], PT ;  /* 0x0000f20013007a0c */ /* 0x000fc40003f86270 */
[----:B------:R-:W-:Y:S02]  /*8ff0*/  IADD3 R0, R13, 0x88, RZ ;  /* 0x000000880d007810 */ /* 0x000fe40007ffe0ff */
[----:B------:R-:W-:-:S09]  /*9000*/  @!P6 LEA.HI R10, R10, R10, RZ, 0x1 ;  /* 0x0000000a0a0ae211 */ /* 0x000fd200078f08ff */
[----:B------:R-:W-:-:S04]  /*9010*/  @!P4 LEA.HI R19, R19, R19, RZ, 0x1 ;  /* 0x000000131313c211 */ /* 0x000fc800078f08ff */
[----:B------:R-:W-:Y:S01]  /*9020*/  @!P4 LOP3.LUT R19, R19, 0xfffffffe, RZ, 0xc0, !PT ;  /* 0xfffffffe1313c812 */ /* 0x000fe200078ec0ff */
        /* <DEDUP_REMOVED lines=15> */
[----:B-1----:R-:W-:Y:S01]  /*9120*/  @!P6 LOP3.LUT R3, R10, 0xfffffffe, RZ, 0xc0, !PT ;  /* 0xfffffffe0a03e812 */ /* 0x002fe200078ec0ff */
[----:B------:R-:W-:-:S04]  /*9130*/  @!P2 IMAD.WIDE R10, R11, 0x4, R6 ;  /* 0x000000040b0aa825 */ /* 0x000fc800078e0206 */
[----:B--2---:R-:W-:-:S04]  /*9140*/  @!P5 IMAD.WIDE R4, R21, 0x4, R6 ;  /* 0x000000041504d825 */ /* 0x004fc800078e0206 */
[--C-:B------:R-:W-:Y:S01]  /*9150*/  @!P6 IMAD.WIDE R2, R3, 0x4, R6.reuse ;  /* 0x000000040302e825 */ /* 0x100fe200078e0206 */
[----:B------:R1:W-:Y:S01]  /*9160*/  @!P5 ST.E.64 [R4.64], R48 ;  /* 0x000000300400d985 */ /* 0x0003e2000c101b06 */
[----:B---3--:R-:W-:Y:S02]  /*9170*/  @!P3 LOP3.LUT R15, R18, 0xfffffffe, RZ, 0xc0, !PT ;  /* 0xfffffffe120fb812 */ /* 0x008fe400078ec0ff */
[--C-:B------:R-:W-:Y:S01]  /*9180*/  @!P4 IMAD.WIDE R16, R19, 0x4, R6.reuse ;  /* 0x000000041310c825 */ /* 0x100fe200078e0206 */
[----:B------:R2:W-:Y:S01]  /*9190*/  @!P6 ST.E.64 [R2.64], R52 ;  /* 0x000000340200e985 */ /* 0x0005e2000c101b06 */
[----:B------:R-:W-:Y:S02]  /*91a0*/  IADD3 R18, R13, 0x98, RZ ;  /* 0x000000980d127810 */ /* 0x000fe40007ffe0ff */
[----:B------:R-:W-:Y:S01]  /*91b0*/  @!P3 IMAD.WIDE R14, R15, 0x4, R6 ;  /* 0x000000040f0eb825 */ /* 0x000fe200078e0206 */
[----:B------:R3:W-:Y:S01]  /*91c0*/  @!P4 ST.E.64 [R16.64], R56 ;  /* 0x000000381000c985 */ /* 0x0007e2000c101b06 */
[----:B------:R-:W-:-:S02]  /*91d0*/  IADD3 R19, R13, 0xa8, RZ ;  /* 0x000000a80d137810 */ /* 0x000fc40007ffe0ff */
[----:B------:R-:W-:Y:S01]  /*91e0*/  ISETP.GE.AND P4, PT, R18, c[0x0][0x3c8], PT ;  /* 0x0000f20012007a0c */ /* 0x000fe20003f86270 */
[----:B------:R-:W-:Y:S04]  /*91f0*/  @!P3 ST.E.64 [R14.64], R60 ;  /* 0x0000003c0e00b985 */ /* 0x000fe8000c101b06 */
[----:B------:R4:W-:Y:S01]  /*9200*/  @!P2 ST.E.64 [R10.64], R64 ;  /* 0x000000400a00a985 */ /* 0x0009e2000c101b06 */
[----:B------:R-:W-:-:S07]  /*9210*/  ISETP.GE.AND P2, PT, R19, c[0x0][0x3c8], PT ;  /* 0x0000f20013007a0c */ /* 0x000fce0003f46270 */
[----:B------:R-:W-:Y:S02]  /*9220*/  @!P4 LEA.HI R18, R18, R18, RZ, 0x1 ;  /* 0x000000121212c211 */ /* 0x000fe400078f08ff */
[----:B-1----:R-:W-:Y:S02]  /*9230*/  @!P1 LOP3.LUT R5, R20, 0xfffffffe, RZ, 0xc0, !PT ;  /* 0xfffffffe14059812 */ /* 0x002fe400078ec0ff */
[----:B------:R-:W-:Y:S02]  /*9240*/  IADD3 R20, R13, 0xa0, RZ ;  /* 0x000000a00d147810 */ /* 0x000fe40007ffe0ff */
[----:B--2---:R-:W-:Y:S01]  /*9250*/  @!P0 LOP3.LUT R3, R0, 0xfffffffe, RZ, 0xc0, !PT ;  /* 0xfffffffe00038812 */ /* 0x004fe200078ec0ff */
[--C-:B------:R-:W-:Y:S01]  /*9260*/  @!P1 IMAD.WIDE R4, R5, 0x4, R6.reuse ;  /* 0x0000000405049825 */ /* 0x100fe200078e0206 */
[C---:B------:R-:W-:Y:S02]  /*9270*/  IADD3 R0, R13.reuse, 0x90, RZ ;  /* 0x000000900d007810 */ /* 0x040fe40007ffe0ff */
[----:B---3--:R-:W-:Y:S01]  /*9280*/  IADD3 R17, R13, 0xb0, RZ ;  /* 0x000000b00d117810 */ /* 0x008fe20007ffe0ff */
[----:B------:R-:W-:Y:S01]  /*9290*/  @!P0 IMAD.WIDE R2, R3, 0x4, R6 ;  /* 0x0000000403028825 */ /* 0x000fe200078e0206 */
[----:B------:R-:W-:Y:S01]  /*92a0*/  ISETP.GE.AND P5, PT, R0, c[0x0][0x3c8], PT ;  /* 0x0000f20000007a0c */ /* 0x000fe20003fa6270 */
[----:B------:R1:W-:Y:S01]  /*92b0*/  @!P1 ST.E.64 [R4.64], R68 ;  /* 0x0000004404009985 */ /* 0x0003e2000c101b06 */
[----:B------:R-:W-:-:S02]  /*92c0*/  IADD3 R16, R13, 0xb8, RZ ;  /* 0x000000b80d107810 */ /* 0x000fc40007ffe0ff */
[----:B------:R-:W-:Y:S01]  /*92d0*/  ISETP.GE.AND P3, PT, R20, c[0x0][0x3c8], PT ;  /* 0x0000f20014007a0c */ /* 0x000fe20003f66270 */
[----:B------:R2:W-:Y:S01]  /*92e0*/  @!P0 ST.E.64 [R2.64], R72 ;  /* 0x0000004802008985 */ /* 0x0005e2000c101b06 */
[----:B------:R-:W-:Y:S02]  /*92f0*/  ISETP.GE.AND P1, PT, R17, c[0x0][0x3c8], PT ;  /* 0x0000f20011007a0c */ /* 0x000fe40003f26270 */
[----:B------:R-:W-:Y:S02]  /*9300*/  ISETP.GE.AND P0, PT, R16, c[0x0][0x3c8], PT ;  /* 0x0000f20010007a0c */ /* 0x000fe40003f06270 */
[----:B------:R-:W-:-:S03]  /*9310*/  @!P2 LEA.HI R19, R19, R19, RZ, 0x1 ;  /* 0x000000131313a211 */ /* 0x000fc600078f08ff */
[----:B------:R-:W-:Y:S02]  /*9320*/  @!P5 LEA.HI R0, R0, R0, RZ, 0x1 ;  /* 0x000000000000d211 */ /* 0x000fe400078f08ff */
[----:B------:R-:W-:Y:S02]  /*9330*/  @!P2 LOP3.LUT R19, R19, 0xfffffffe, RZ, 0xc0, !PT ;  /* 0xfffffffe1313a812 */ /* 0x000fe400078ec0ff */
[----:B------:R-:W-:Y:S02]  /*9340*/  @!P3 LEA.HI R20, R20, R20, RZ, 0x1 ;  /* 0x000000141414b211 */ /* 0x000fe400078f08ff */
[----:B------:R-:W-:Y:S02]  /*9350*/  @!P1 LEA.HI R17, R17, R17, RZ, 0x1 ;  /* 0x0000001111119211 */ /* 0x000fe400078f08ff */
[----:B------:R-:W-:Y:S02]  /*9360*/  @!P0 LEA.HI R16, R16, R16, RZ, 0x1 ;  /* 0x0000001010108211 */ /* 0x000fe400078f08ff */
[----:B----4-:R-:W-:-:S02]  /*9370*/  @!P3 LOP3.LUT R11, R20, 0xfffffffe, RZ, 0xc0, !PT ;  /* 0xfffffffe140bb812 */ /* 0x010fc400078ec0ff */
[----:B------:R-:W-:Y:S02]  /*9380*/  @!P1 LOP3.LUT R17, R17, 0xfffffffe, RZ, 0xc0, !PT ;  /* 0xfffffffe11119812 */ /* 0x000fe400078ec0ff */
[----:B------:R-:W-:Y:S01]  /*9390*/  @!P0 LOP3.LUT R15, R16, 0xfffffffe, RZ, 0xc0, !PT ;  /* 0xfffffffe100f8812 */ /* 0x000fe200078ec0ff */
[----:B------:R-:W-:Y:S01]  /*93a0*/  @!P3 IMAD.WIDE R10, R11, 0x4, R6 ;  /* 0x000000040b0ab825 */ /* 0x000fe200078e0206 */
[----:B-1----:R-:W-:-:S03]  /*93b0*/  @!P4 LOP3.LUT R5, R18, 0xfffffffe, RZ, 0xc0, !PT ;  /* 0xfffffffe1205c812 */ /* 0x002fc600078ec0ff */
[----:B------:R-:W-:Y:S01]  /*93c0*/  @!P2 IMAD.WIDE R18, R19, 0x4, R6 ;  /* 0x000000041312a825 */ /* 0x000fe200078e0206 */
[----:B--2---:R-:W-:-:S03]  /*93d0*/  @!P5 LOP3.LUT R3, R0, 0xfffffffe, RZ, 0xc0, !PT ;  /* 0xfffffffe0003d812 */ /* 0x004fc600078ec0ff */
[----:B------:R-:W-:-:S04]  /*93e0*/  @!P4 IMAD.WIDE R4, R5, 0x4, R6 ;  /* 0x000000040504c825 */ /* 0x000fc800078e0206 */
[----:B------:R-:W-:-:S04]  /*93f0*/  @!P5 IMAD.WIDE R2, R3, 0x4, R6 ;  /* 0x000000040302d825 */ /* 0x000fc800078e0206 */
[--C-:B------:R-:W-:Y:S01]  /*9400*/  @!P1 IMAD.WIDE R16, R17, 0x4, R6.reuse ;  /* 0x0000000411109825 */ /* 0x100fe200078e0206 */
[----:B------:R1:W-:Y:S03]  /*9410*/  @!P5 ST.E.64 [R2.64], R76 ;  /* 0x0000004c0200d985 */ /* 0x0003e6000c101b06 */
[----:B------:R-:W-:Y:S01]  /*9420*/  @!P0 IMAD.WIDE R6, R15, 0x4, R6 ;  /* 0x000000040f068825 */ /* 0x000fe200078e0206 */
[----:B------:R1:W-:Y:S04]  /*9430*/  @!P4 ST.E.64 [R4.64], R80 ;  /* 0x000000500400c985 */ /* 0x0003e8000c101b06 */
[----:B------:R1:W-:Y:S04]  /*9440*/  @!P3 ST.E.64 [R10.64], R84 ;  /* 0x000000540a00b985 */ /* 0x0003e8000c101b06 */
[----:B------:R1:W-:Y:S04]  /*9450*/  @!P2 ST.E.64 [R18.64], R88 ;  /* 0x000000581200a985 */ /* 0x0003e8000c101b06 */
[----:B------:R1:W-:Y:S04]  /*9460*/  @!P1 ST.E.64 [R16.64], R92 ;  /* 0x0000005c10009985 */ /* 0x0003e8000c101b06 */
[----:B------:R1:W-:Y:S02]  /*9470*/  @!P0 ST.E.64 [R6.64], R96 ;  /* 0x0000006006008985 */ /* 0x0003e4000c101b06 */
.L_x_1526:
[----:B----4-:R-:W-:Y:S05]  /*9480*/  BSYNC B0 ;  /* 0x0000000000007941 */ /* 0x010fea0003800000 */
.L_x_1525:
[----:B------:R-:W-:Y:S01]  /*9490*/  ISETP.NE.AND P0, PT, R8, RZ, PT ;  /* 0x000000ff0800720c */ /* 0x000fe20003f05270 */
[----:B-1----:R1:W2:Y:S04]  /*94a0*/  SHFL.IDX PT, R5, R12, 0x1, 0x1c1f ;  /* 0x003c1f000c057f89 */ /* 0x0022a800000e0000 */
[----:B------:R1:W4:Y:S08]  /*94b0*/  SHFL.IDX PT, R4, R9, 0x1, 0x1c1f ;  /* 0x003c1f0009047f89 */ /* 0x00033000000e0000 */
        /* <DEDUP_REMOVED lines=8> */
[C---:B-1-3--:R-:W-:Y:S01]  /*9540*/  IADD3 R9, R13.reuse, 0x20, RZ ;  /* 0x000000200d097810 */ /* 0x04afe20007ffe0ff */
[C---:B--2-4-:R-:W-:Y:S01]  /*9550*/  @!P1 IMAD.WIDE R10, R13.reuse, 0x4, R4 ;  /* 0x000000040d0a9825 */ /* 0x054fe200078e0204 */
        /* <DEDUP_REMOVED lines=134> */
.L_x_1524:
[----:B------:R-:W2:Y:S02]  /*9dc0*/  S2R R7, SR_TID.X ;  /* 0x0000000000077919 */ /* 0x000ea40000002100 */
[----:B--2---:R-:W-:-:S13]  /*9dd0*/  ISETP.GT.AND P0, PT, R7, 0x7f, PT ;  /* 0x0000007f0700780c */ /* 0x004fda0003f04270 */
[----:B------:R-:W-:Y:S05]  /*9de0*/  @P0 EXIT ;  /* 0x000000000000094d */ /* 0x000fea0003800000 */
[----:B------:R-:W2:Y:S01]  /*9df0*/  S2R R4, SR_CTAID.X ;  /* 0x0000000000047919 */ /* 0x000ea20000002500 */
[----:B------:R-:W-:-:S05]  /*9e00*/  MOV R3, c[0x0][0x4e8] ;  /* 0x00013a0000037a02 */ /* 0x000fca0000000f00 */
[----:B------:R-:W-:Y:S01]  /*9e10*/  IMAD R5, R3, c[0x0][0x388], RZ ;  /* 0x0000e20003057a24 */ /* 0x000fe200078e02ff */
[----:B--2---:R-:W-:-:S04]  /*9e20*/  LEA R4, R4, R7, 0x7 ;  /* 0x0000000704047211 */ /* 0x004fc800078e38ff */
[----:B------:R-:W-:-:S13]  /*9e30*/  ISETP.GE.AND P0, PT, R4, R5, PT ;  /* 0x000000050400720c */ /* 0x000fda0003f06270 */
[----:B------:R-:W-:Y:S05]  /*9e40*/  @P0 EXIT ;  /* 0x000000000000094d */ /* 0x000fea0003800000 */
[----:B------:R-:W2:Y:S01]  /*9e50*/  S2R R2, SR_CTAID.Z ;  /* 0x0000000000027919 */ /* 0x000ea20000002700 */
[----:B------:R-:W-:Y:S01]  /*9e60*/  ISETP.NE.AND P0, PT, R3, 0x1, PT ;  /* 0x000000010300780c */ /* 0x000fe20003f05270 */
[C---:B-1----:R-:W-:Y:S01]  /*9e70*/  IMAD.WIDE.U32 R8, R204.reuse, c[0x0][0x4d0], RZ ;  /* 0x00013400cc087a25 */ /* 0x042fe200078e00ff */
[----:B------:R-:W-:Y:S01]  /*9e80*/  SHF.R.S32.HI R3, RZ, 0x1f, R204 ;  /* 0x0000001fff037819 */ /* 0x000fe200000114cc */
[----:B------:R-:W1:Y:S01]  /*9e90*/  S2R R0, SR_CTAID.Y ;  /* 0x0000000000007919 */ /* 0x000e620000002600 */
[----:B------:R-:W-:Y:S02]  /*9ea0*/  IADD3 R5, -R204, RZ, RZ ;  /* 0x000000ffcc057210 */ /* 0x000fe40007ffe1ff */
[----:B------:R-:W-:Y:S01]  /*9eb0*/  MOV R10, R4 ;  /* 0x00000004000a7202 */ /* 0x000fe20000000f00 */
[----:B------:R-:W-:-:S04]  /*9ec0*/  IMAD R3, R3, c[0x0][0x4d0], RZ ;  /* 0x0001340003037a24 */ /* 0x000fc800078e02ff */
[----:B------:R-:W-:Y:S02]  /*9ed0*/  IMAD R3, R204, c[0x0][0x4d4], R3 ;  /* 0x00013500cc037a24 */ /* 0x000fe400078e0203 */
[----:B------:R-:W-:-:S03]  /*9ee0*/  @P0 IMAD.HI.U32 R7, R4, c[0x0][0x4ec], RZ ;  /* 0x00013b0004070a27 */ /* 0x000fc600078e00ff */
[----:B------:R-:W-:Y:S02]  /*9ef0*/  IADD3 R9, R9, R3, RZ ;  /* 0x0000000309097210 */ /* 0x000fe40007ffe0ff */
[----:B------:R-:W-:Y:S02]  /*9f00*/  @P0 SHF.R.U32.HI R10, RZ, c[0x0][0x4f0], R7 ;  /* 0x00013c00ff0a0a19 */ /* 0x000fe40000011607 */
[----:B--2---:R-:W-:Y:S01]  /*9f10*/  SHF.R.S32.HI R6, RZ, 0x1f, R2 ;  /* 0x0000001fff067819 */ /* 0x004fe20000011402 */
[----:B------:R-:W-:-:S04]  /*9f20*/  IMAD.WIDE.U32 R8, R2, c[0x0][0x4d8], R8 ;  /* 0x0001360002087a25 */ /* 0x000fc800078e0008 */
[----:B------:R-:W-:Y:S02]  /*9f30*/  IMAD R3, R6, c[0x0][0x4d8], RZ ;  /* 0x0001360006037a24 */ /* 0x000fe400078e02ff */
[----:B-1----:R-:W-:Y:S01]  /*9f40*/  IMAD R0, R5, c[0x0][0x550], R0 ;  /* 0x0001540005007a24 */ /* 0x002fe200078e0200 */
[----:B------:R-:W-:Y:S01]  /*9f50*/  IADD3 R5, -R10, RZ, RZ ;  /* 0x000000ff0a057210 */ /* 0x000fe20007ffe1ff */
[----:B------:R-:W-:-:S03]  /*9f60*/  IMAD R3, R2, c[0x0][0x4dc], R3 ;  /* 0x0001370002037a24 */ /* 0x000fc600078e0203 */
[----:B------:R-:W-:Y:S01]  /*9f70*/  SHF.R.S32.HI R2, RZ, 0x1f, R0 ;  /* 0x0000001fff027819 */ /* 0x000fe20000011400 */
[----:B------:R-:W-:Y:S01]  /*9f80*/  IMAD R5, R5, c[0x0][0x4e8], R4 ;  /* 0x00013a0005057a24 */ /* 0x000fe200078e0204 */
[----:B------:R-:W-:-:S03]  /*9f90*/  IADD3 R9, R3, R9, RZ ;  /* 0x0000000903097210 */ /* 0x000fc60007ffe0ff */
[----:B------:R-:W-:Y:S01]  /*9fa0*/  IMAD R3, R2, c[0x0][0x4e0], RZ ;  /* 0x0001380002037a24 */ /* 0x000fe200078e02ff */
[----:B------:R-:W-:Y:S01]  /*9fb0*/  SHF.R.S32.HI R2, RZ, 0x1f, R5 ;  /* 0x0000001fff027819 */ /* 0x000fe20000011405 */
[----:B------:R-:W-:-:S04]  /*9fc0*/  IMAD.WIDE.U32 R8, R0, c[0x0][0x4e0], R8 ;  /* 0x0001380000087a25 */ /* 0x000fc800078e0008 */
[----:B------:R-:W-:Y:S01]  /*9fd0*/  IMAD R3, R0, c[0x0][0x4e4], R3 ;  /* 0x0001390000037a24 */ /* 0x000fe200078e0203 */
[----:B------:R-:W-:Y:S01]  /*9fe0*/  SHF.R.S32.HI R0, RZ, 0x1f, R10 ;  /* 0x0000001fff007819 */ /* 0x000fe2000001140a */
[----:B------:R-:W-:Y:S01]  /*9ff0*/  IMAD R2, R2, c[0x0][0x4c8], RZ ;  /* 0x0001320002027a24 */ /* 0x000fe200078e02ff */
[----:B------:R-:W-:-:S03]  /*a000*/  IADD3 R10, P0, R10, R8, RZ ;  /* 0x000000080a0a7210 */ /* 0x000fc60007f1e0ff */
[----:B------:R-:W-:Y:S01]  /*a010*/  IMAD R2, R5, c[0x0][0x4cc], R2 ;  /* 0x0001330005027a24 */ /* 0x000fe200078e0202 */
[----:B------:R-:W-:-:S05]  /*a020*/  IADD3.X R11, R0, R9, R3, P0, !PT ;  /* 0x00000009000b7210 */ /* 0x000fca00007fe403 */
[----:B------:R-:W-:Y:S01]  /*a030*/  IMAD.WIDE.U32 R10, R5, c[0x0][0x4c8], R10 ;  /* 0x00013200050a7a25 */ /* 0x000fe200078e000a */
[----:B------:R-:W-:-:S04]  /*a040*/  MOV R5, 0xff800000 ;  /* 0xff80000000057802 */ /* 0x000fc80000000f00 */
[----:B------:R-:W-:Y:S02]  /*a050*/  IADD3 R3, R11, R2, RZ ;  /* 0x000000020b037210 */ /* 0x000fe40007ffe0ff */
[----:B------:R-:W-:-:S04]  /*a060*/  LEA R2, P0, R10, c[0x0][0x4a8], 0x2 ;  /* 0x00012a000a027a11 */ /* 0x000fc800078010ff */
[----:B------:R-:W-:-:S05]  /*a070*/  LEA.HI.X R3, R10, c[0x0][0x4ac], R3, 0x2, P0 ;  /* 0x00012b000a037a11 */ /* 0x000fca00000f1403 */
[----:B------:R-:W-:Y:S01]  /*a080*/  STG.E [R2.64], R5 ;  /* 0x0000000502007986 */ /* 0x000fe2000c101906 */
[----:B------:R-:W-:Y:S05]  /*a090*/  EXIT ;  /* 0x000000000000794d */ /* 0x000fea0003800000 */
.L_x_1527:
        /* <DEDUP_REMOVED lines=14> */
.L_x_6205:


//--------------------- .text._ZN7cutlass13device_kernelIN5flash19enable_sm80_to_sm89INS1_16FlashAttnFwdSm80INS1_25CollectiveMainloopFwdSm80ILi8ELi2ELb0EN4cute5tupleIJNS5_1CILi128EEENS7_ILi64EEENS7_ILi192EEEEEELi192ENS_6half_tEfNS_4arch4Sm80ELb0ELb0ELb1ELb1ELb1ELb0ELb1ELb1EEENS1_21CollectiveEpilogueFwdINS6_IJS8_SA_S9_EEENS6_IJNS7_ILi1EEESI_SI_EEESC_SE_Li256ELb1ELb1ELb1ELb0EEENS1_36VarlenDynamicPersistentTileSchedulerILi128ELi64ELi256ELi256ELb1ELb1ELb0ELb0ELb1ELb1EEEEEEEEEvNT_6ParamsE --------------------------
	.section	.text._ZN7cutlass13device_kernelIN5flash19enable_sm80_to_sm89INS1_16FlashAttnFwdSm80INS1_25CollectiveMainloopFwdSm80ILi8ELi2ELb0EN4cute5tupleIJNS5_1CILi128EEENS7_ILi64EEENS7_ILi192EEEEEELi192ENS_6half_tEfNS_4arch4Sm80ELb0ELb0ELb1ELb1ELb1ELb0ELb1ELb1EEENS1_21CollectiveEpilogueFwdINS6_IJS8_SA_S9_EEENS6_IJNS7_ILi1EEESI_SI_EEESC_SE_Li256ELb1ELb1ELb1ELb0EEENS1_36VarlenDynamicPersistentTileSchedulerILi128ELi64ELi256ELi256ELb1ELb1ELb0ELb0ELb1ELb1EEEEEEEEEvNT_6ParamsE,"ax",@progbits
	.sectioninfo	@"SHI_REGISTERS=255"
	.align	128
.text._ZN7cutlass13device_kernelIN5flash19enable_sm80_to_sm89INS1_16FlashAttnFwdSm80INS1_25CollectiveMainloopFwdSm80ILi8ELi2ELb0EN4cute5tupleIJNS5_1CILi128EEENS7_ILi64EEENS7_ILi192EEEEEELi192ENS_6half_tEfNS_4arch4Sm80ELb0ELb0ELb1ELb1ELb1ELb0ELb1ELb1EEENS1_21CollectiveEpilogueFwdINS6_IJS8_SA_S9_EEENS6_IJNS7_ILi1EEESI_SI_EEESC_SE_Li256ELb1ELb1ELb1ELb0EEENS1_36VarlenDynamicPersistentTileSchedulerILi128ELi64ELi256ELi256ELb1ELb1ELb0ELb0ELb1ELb1EEEEEEEEEvNT_6ParamsE:
        .type           _ZN7cutlass13device_kernelIN5flash19enable_sm80_to_sm89INS1_16FlashAttnFwdSm80INS1_25CollectiveMainloopFwdSm80ILi8ELi2ELb0EN4cute5tupleIJNS5_1CILi128EEENS7_ILi64EEENS7_ILi192EEEEEELi192ENS_6half_tEfNS_4arch4Sm80ELb0ELb0ELb1ELb1ELb1ELb0ELb1ELb1EEENS1_21CollectiveEpilogueFwdINS6_IJS8_SA_S9_EEENS6_IJNS7_ILi1EEESI_SI_EEESC_SE_Li256ELb1ELb1ELb1ELb0EEENS1_36VarlenDynamicPersistentTileSchedulerILi128ELi64ELi256ELi256ELb1ELb1ELb0ELb0ELb1ELb1EEEEEEEEEvNT_6ParamsE,@function
        .size           _ZN7cutlass13device_kernelIN5flash19enable_sm80_to_sm89INS1_16FlashAttnFwdSm80INS1_25CollectiveMainloopFwdSm80ILi8ELi2ELb0EN4cute5tupleIJNS5_1CILi128EEENS7_ILi64EEENS7_ILi192EEEEEELi192ENS_6half_tEfNS_4arch4Sm80ELb0ELb0ELb1ELb1ELb1ELb0ELb1ELb1EEENS1_21CollectiveEpilogueFwdINS6_IJS8_SA_S9_EEENS6_IJNS7_ILi1EEESI_SI_EEESC_SE_Li256ELb1ELb1ELb1ELb0EEENS1_36VarlenDynamicPersistentTileSchedulerILi128ELi64ELi256ELi256ELb1ELb1ELb0ELb0ELb1ELb1EEEEEEEEEvNT_6ParamsE,(.L_x_6206 - _ZN7cutlass13device_kernelIN5flash19enable_sm80_to_sm89INS1_16FlashAttnFwdSm80INS1_25CollectiveMainloopFwdSm80ILi8ELi2ELb0EN4cute5tupleIJNS5_1CILi128EEENS7_ILi64EEENS7_ILi192EEEEEELi192ENS_6half_tEfNS_4arch4Sm80ELb0ELb0ELb1ELb1ELb1ELb0ELb1ELb1EEENS1_21CollectiveEpilogueFwdINS6_IJS8_SA_S9_EEENS6_IJNS7_ILi1EEESI_SI_EEESC_SE_Li256ELb1ELb1ELb1ELb0EEENS1_36VarlenDynamicPersistentTileSchedulerILi128ELi64ELi256ELi256ELb1ELb1ELb0ELb0ELb1ELb1EEEEEEEEEvNT_6ParamsE)
        .other          _ZN7cutlass13device_kernelIN5flash19enable_sm80_to_sm89INS1_16FlashAttnFwdSm80INS1_25CollectiveMainloopFwdSm80ILi8ELi2ELb0EN4cute5tupleIJNS5_1CILi128EEENS7_ILi64EEENS7_ILi192EEEEEELi192ENS_6half_tEfNS_4arch4Sm80ELb0ELb0ELb1ELb1ELb1ELb0ELb1ELb1EEENS1_21CollectiveEpilogueFwdINS6_IJS8_SA_S9_EEENS6_IJNS7_ILi1EEESI_SI_EEESC_SE_Li256ELb1ELb1ELb1ELb0EEENS1_36VarlenDynamicPersistentTileSchedulerILi128ELi64ELi256ELi256ELb1ELb1ELb0ELb0ELb1ELb1EEEEEEEEEvNT_6ParamsE,@"STO_CUDA_ENTRY STV_DEFAULT"
_ZN7cutlass13device_kernelIN5flash19enable_sm80_to_sm89INS1_16FlashAttnFwdSm80INS1_25CollectiveMainloopFwdSm80ILi8ELi2ELb0EN4cute5tupleIJNS5_1CILi128EEENS7_ILi64EEENS7_ILi192EEEEEELi192ENS_6half_tEfNS_4arch4Sm80ELb0ELb0ELb1ELb1ELb1ELb0ELb1ELb1EEENS1_21CollectiveEpilogueFwdINS6_IJS8_SA_S9_EEENS6_IJNS7_ILi1EEESI_SI_EEESC_SE_Li256ELb1ELb1ELb1ELb0EEENS1_36VarlenDynamicPersistentTileSchedulerILi128ELi64ELi256ELi256ELb1ELb1ELb0ELb0ELb1ELb1EEEEEEEEEvNT_6ParamsE:
        /* <DEDUP_REMOVED lines=52> */
.L_x_1533:
        /* <DEDUP_REMOVED lines=17> */
.L_x_1642:
        /* <DEDUP_REMOVED lines=16> */
.L_x_1643:
[----:B---3--:R-:W-:-:S05]  /*0550*/  IMAD R0, R0, c[0x0][0x538], RZ ;  /* 0x00014e0000007a24 */ /* 0x008fca00078e02ff */
[----:B------:R-:W-:-:S04]  /*0560*/  IADD3 R6, R0, R6, RZ ;  /* 0x0000000600067210 */ /* 0x000fc80007ffe0ff */
[----:B------:R-:W-:-:S13]  /*0570*/  ISETP.GT.AND P0, PT, R6, UR4, PT ;  /* 0x0000000406007c0c */ /* 0x000fda000bf04270 */
[----:B-12---:R-:W-:Y:S05]  /*0580*/  @!P0 BRA `(.L_x_1533) ;  /* 0xfffffdb000008947 */ /* 0x006fea000383ffff */
.L_x_1529:
[----:B--2---:R-:W-:-:S05]  /*0590*/  IADD3 R200, -R0, R6, RZ ;  /* 0x0000000600c87210 */ /* 0x004fca0007ffe1ff */
[----:B------:R-:W-:-:S05]  /*05a0*/  IMAD R0, R4, c[0x0][0x538], R200 ;  /* 0x00014e0004007a24 */ /* 0x000fca00078e02c8 */
[----:B------:R-:W-:Y:S01]  /*05b0*/  ISETP.GT.AND P0, PT, R0, UR4, PT ;  /* 0x0000000400007c0c */ /* 0x000fe2000bf04270 */
[----:B------:R-:W-:-:S12]  /*05c0*/  BRA.DIV ~URZ, `(.L_x_1534) ;  /* 0x0000d9127f007947 */ /* 0x000fd8000b800000 */
[----:B------:R-:W-:-:S04]  /*05d0*/  VOTE.ANY R0, PT, !P0 ;  /* 0x0000000000007806 */ /* 0x000fc800040e0100 */
.L_x_1644:
[----:B------:R1:W2:Y:S01]  /*05e0*/  POPC R203, R0 ;  /* 0x0000000000cb7309 */ /* 0x0002a20000000000 */
[----:B------:R-:W-:Y:S05]  /*05f0*/  BRA.DIV ~URZ, `(.L_x_1535) ;  /* 0x0000d9227f007947 */ /* 0x000fea000b800000 */
[----:B--2---:R2:W3:Y:S01]  /*0600*/  SHFL.IDX PT, R11, R8, R203, 0x1f ;  /* 0x00001fcb080b7589 */ /* 0x0044e200000e0000 */
[----:B------:R-:W-:-:S03]  /*0610*/  MOV R5, RZ ;  /* 0x000000ff00057202 */ /* 0x000fc60000000f00 */
[----:B------:R2:W4:Y:S04]  /*0620*/  SHFL.IDX PT, R10, R7, R203, 0x1f ;  /* 0x00001fcb070a7589 */ /* 0x00052800000e0000 */
.L_x_1645:
[----:B------:R-:W-:Y:S01]  /*0630*/  ISETP.NE.AND P0, PT, R0, RZ, PT ;  /* 0x000000ff0000720c */ /* 0x000fe20003f05270 */
[----:B------:R-:W-:-:S12]  /*0640*/  BSSY B0, `(.L_x_1536) ;  /* 0x0000005000007945 */ /* 0x000fd80003800000 */
[----:B------:R-:W-:Y:S05]  /*0650*/  @!P0 BRA `(.L_x_1537) ;  /* 0x0000003000008947 */ /* 0x000fea0003800000 */
[----:B------:R-:W-:Y:S01]  /*0660*/  IADD3 R30, R203, -0x1, RZ ;  /* 0xffffffffcb1e7810 */ /* 0x000fe20007ffe0ff */
[----:B------:R-:W-:Y:S05]  /*0670*/  BRA.DIV ~URZ, `(.L_x_1538) ;  /* 0x0000d9827f007947 */ /* 0x000fea000b800000 */
[----:B------:R1:W2:Y:S02]  /*0680*/  SHFL.IDX PT, R5, R4, R30, 0x1f ;  /* 0x00001f1e04057589 */ /* 0x0002a400000e0000 */
.L_x_1537:
[----:B------:R-:W-:Y:S05]  /*0690*/  BSYNC B0 ;  /* 0x0000000000007941 */ /* 0x000fea0003800000 */
.L_x_1536:
[-C--:B-1-3--:R-:W-:Y:S01]  /*06a0*/  IABS R4, R11.reuse ;  /* 0x0000000b00047213 */ /* 0x08afe20000000000 */
[----:B--2---:R-:W-:Y:S01]  /*06b0*/  IMAD R200, R5, c[0x0][0x538], R200 ;  /* 0x00014e0005c87a24 */ /* 0x004fe200078e02c8 */
[----:B----4-:R-:W-:Y:S01]  /*06c0*/  IABS R0, R10 ;  /* 0x0000000a00007213 */ /* 0x010fe20000000000 */
[----:B------:R-:W-:Y:S01]  /*06d0*/  IMAD.IADD R203, R203, 0x1, R9 ;  /* 0x00000001cbcb7824 */ /* 0x000fe200078e0209 */
[----:B------:R-:W1:Y:S02]  /*06e0*/  I2F.RP R2, R4 ;  /* 0x0000000400027306 */ /* 0x000e640000209400 */
[----:B------:R-:W-:Y:S01]  /*06f0*/  IADD3 R201, -R200, UR4, RZ ;  /* 0x00000004c8c97c10 */ /* 0x000fe2000fffe1ff */
[----:B------:R-:W-:Y:S01]  /*0700*/  IMAD.MOV.U32 R6, RZ, RZ, R0 ;  /* 0x000000ffff067224 */ /* 0x000fe200078e0000 */
[----:B------:R-:W-:Y:S02]  /*0710*/  IABS R0, R11 ;  /* 0x0000000b00007213 */ /* 0x000fe40000000000 */
[----:B------:R-:W-:-:S02]  /*0720*/  IABS R7, R201 ;  /* 0x000000c900077213 */ /* 0x000fc40000000000 */
[----:B------:R-:W-:Y:S08]  /*0730*/  I2F.RP R8, R6 ;  /* 0x0000000600087306 */ /* 0x000ff00000209400 */
[----:B-1----:R-:W1:Y:S02]  /*0740*/  MUFU.RCP R2, R2 ;  /* 0x0000000200027308 */ /* 0x002e640000001000 */
[----:B-1----:R-:W-:-:S06]  /*0750*/  IADD3 R2, R2, 0xffffffe, RZ ;  /* 0x0ffffffe02027810 */ /* 0x002fcc0007ffe0ff */
[----:B------:R-:W1:Y:S02]  /*0760*/  F2I.FTZ.U32.TRUNC.NTZ R3, R2 ;  /* 0x0000000200037305 */ /* 0x000e64000021f000 */
[----:B-1----:R-:W-:-:S04]  /*0770*/  IMAD.MOV R2, RZ, RZ, -R3 ;  /* 0x000000ffff027224 */ /* 0x002fc800078e0a03 */
[----:B------:R-:W-:Y:S02]  /*0780*/  IMAD R5, R2, R4, RZ ;  /* 0x0000000402057224 */ /* 0x000fe400078e02ff */
[----:B------:R-:W-:-:S04]  /*0790*/  IMAD.MOV.U32 R2, RZ, RZ, RZ ;  /* 0x000000ffff027224 */ /* 0x000fc800078e00ff */
[----:B------:R-:W-:-:S04]  /*07a0*/  IMAD.HI.U32 R5, R3, R5, R2 ;  /* 0x0000000503057227 */ /* 0x000fc800078e0002 */
[----:B------:R-:W-:Y:S01]  /*07b0*/  IMAD.MOV R2, RZ, RZ, -R0 ;  /* 0x000000ffff027224 */ /* 0x000fe200078e0a00 */
[----:B------:R-:W-:-:S03]  /*07c0*/  MOV R0, R7 ;  /* 0x0000000700007202 */ /* 0x000fc60000000f00 */
[----:B------:R-:W-:Y:S02]  /*07d0*/  IMAD.MOV.U32 R3, RZ, RZ, R2 ;  /* 0x000000ffff037224 */ /* 0x000fe400078e0002 */
        /* <DEDUP_REMOVED lines=45> */
.L_x_1530:
[----:B--2---:R-:W-:Y:S01]  /*0ab0*/  IMAD.MOV.U32 R201, RZ, RZ, RZ ;  /* 0x000000ffffc97224 */ /* 0x004fe200078e00ff */
[----:B------:R-:W-:Y:S01]  /*0ac0*/  MOV R202, RZ ;  /* 0x000000ff00ca7202 */ /* 0x000fe20000000f00 */
[----:B------:R-:W-:Y:S01]  /*0ad0*/  IMAD.U32 R200, RZ, RZ, UR4 ;  /* 0x00000004ffc87e24 */ /* 0x000fe2000f8e00ff */
[----:B------:R-:W-:Y:S02]  /*0ae0*/  MOV R203, c[0x0][0x53c] ;  /* 0x00014f0000cb7a02 */ /* 0x000fe40000000f00 */
.L_x_1539:
[----:B------:R-:W-:Y:S01]  /*0af0*/  ISETP.NE.AND P0, PT, R12, RZ, PT ;  /* 0x000000ff0c00720c */ /* 0x000fe20003f05270 */
[----:B------:R-:W-:-:S12]  /*0b00*/  WARPSYNC 0xffffffff ;  /* 0xffffffff00007948 */ /* 0x000fd80003800000 */
[----:B------:R1:W-:Y:S04]  /*0b10*/  @!P0 STS.128 [0x24100], R200 ;  /* 0x024100c8ff008388 */ /* 0x0003e80000000c00 */
[----:B------:R-:W-:Y:S06]  /*0b20*/  BAR.ARV 0x5, 0x100 ;  /* 0x0144000000007b1d */ /* 0x000fec0000002000 */
.L_x_1528:
[----:B-12---:R-:W-:-:S13]  /*0b30*/  ISETP.GE.AND P0, PT, R203, c[0x0][0x53c], PT ;  /* 0x00014f00cb007a0c */ /* 0x006fda0003f06270 */
[----:B------:R-:W-:Y:S05]  /*0b40*/  @P0 EXIT ;  /* 0x000000000000094d */ /* 0x000fea0003800000 */
[----:B------:R-:W-:Y:S01]  /*0b50*/  SHF.R.S32.HI R9, RZ, 0x1f, R172 ;  /* 0x0000001fff097819 */ /* 0x000fe200000114ac */
[----:B------:R-:W-:Y:S02]  /*0b60*/  ULDC UR5, c[0x0][0x2ac] ;  /* 0x0000ab0000057ab9 */ /* 0x000fe40000000800 */
[----:B------:R-:W-:Y:S01]  /*0b70*/  ULDC UR4, c[0x0][0x1d0] ;  /* 0x0000740000047ab9 */ /* 0x000fe20000000800 */
[CC--:B------:R-:W-:Y:S01]  /*0b80*/  LEA.HI R2, R9.reuse, R172.reuse, RZ, 0x4 ;  /* 0x000000ac09027211 */ /* 0x0c0fe200078f20ff */
[----:B------:R-:W-:Y:S01]  /*0b90*/  UIMAD UR5, UR5, UR4, URZ ;  /* 0x00000004050572a4 */ /* 0x000fe2000f8e023f */
[----:B------:R-:W-:Y:S02]  /*0ba0*/  LEA.HI R13, R9, R172, RZ, 0x2 ;  /* 0x000000ac090d7211 */ /* 0x000fe400078f10ff */
[----:B------:R-:W-:Y:S02]  /*0bb0*/  SHF.R.S32.HI R3, RZ, 0x4, R2 ;  /* 0x00000004ff037819 */ /* 0x000fe40000011402 */
[----:B------:R-:W-:-:S02]  /*0bc0*/  SHF.R.S32.HI R7, RZ, 0x2, R13 ;  /* 0x00000002ff077819 */ /* 0x000fc4000001140d */
[C---:B------:R-:W-:Y:S02]  /*0bd0*/  LEA.HI R0, R2.reuse, R3, RZ, 0x1 ;  /* 0x0000000302007211 */ /* 0x040fe400078f08ff */
[----:B------:R-:W-:Y:S02]  /*0be0*/  LOP3.LUT R2, R2, 0xfffffff0, RZ, 0xc0, !PT ;  /* 0xfffffff002027812 */ /* 0x000fe400078ec0ff */
[----:B------:R-:W-:Y:S02]  /*0bf0*/  LOP3.LUT R0, R0, 0xfffffffe, RZ, 0xc0, !PT ;  /* 0xfffffffe00007812 */ /* 0x000fe400078ec0ff */
[CC--:B------:R-:W-:Y:S01]  /*0c00*/  LEA.HI R8, R9.reuse, R172.reuse, RZ, 0x3 ;  /* 0x000000ac09087211 */ /* 0x0c0fe200078f18ff */
[----:B------:R-:W-:Y:S01]  /*0c10*/  IMAD.IADD R2, R172, 0x1, -R2 ;  /* 0x00000001ac027824 */ /* 0x000fe200078e0a02 */
[----:B------:R-:W-:Y:S01]  /*0c20*/  LEA.HI R6, R9, R172, RZ, 0x5 ;  /* 0x000000ac09067211 */ /* 0x000fe200078f28ff */
[----:B------:R-:W-:Y:S01]  /*0c30*/  IMAD.IADD R14, R3, 0x1, -R0 ;  /* 0x00000001030e7824 */ /* 0x000fe200078e0a00 */
[----:B------:R-:W-:-:S02]  /*0c40*/  SHF.R.S32.HI R3, RZ, 0x1f, R13 ;  /* 0x0000001fff037819 */ /* 0x000fc4000001140d */
[----:B------:R-:W-:Y:S02]  /*0c50*/  SHF.R.S32.HI R206, RZ, 0x3, R8 ;  /* 0x00000003ffce7819 */ /* 0x000fe40000011408 */
[----:B------:R-:W-:Y:S02]  /*0c60*/  LEA.HI R3, R3, R7, RZ, 0x3 ;  /* 0x0000000703037211 */ /* 0x000fe400078f18ff */
[----:B------:R-:W-:Y:S01]  /*0c70*/  SHF.R.S32.HI R10, RZ, 0x1f, R2 ;  /* 0x0000001fff0a7819 */ /* 0x000fe20000011402 */
[----:B------:R-:W-:Y:S01]  /*0c80*/  IMAD.SHL.U32 R4, R206, 0x40, RZ ;  /* 0x00000040ce047824 */ /* 0x000fe200078e00ff */
[----:B------:R-:W-:Y:S02]  /*0c90*/  LOP3.LUT R0, R8, 0xfffffff8, RZ, 0xc0, !PT ;  /* 0xfffffff808007812 */ /* 0x000fe400078ec0ff */
[----:B------:R-:W-:Y:S02]  /*0ca0*/  LOP3.LUT R3, R3, 0xfffffff8, RZ, 0xc0, !PT ;  /* 0xfffffff803037812 */ /* 0x000fe400078ec0ff */
[----:B------:R-:W-:Y:S01]  /*0cb0*/  LEA.HI R10, R10, R2, RZ, 0x3 ;  /* 0x000000020a0a7211 */ /* 0x000fe200078f18ff */
[----:B------:R-:W-:Y:S01]  /*0cc0*/  IMAD.IADD R162, R172, 0x1, -R0 ;  /* 0x00000001aca27824 */ /* 0x000fe200078e0a00 */
[----:B------:R-:W-:Y:S01]  /*0cd0*/  LOP3.LUT R0, R4, 0x1c0, RZ, 0xc0, !PT ;  /* 0x000001c004007812 */ /* 0x000fe200078ec0ff */
[----:B------:R-:W-:Y:S01]  /*0ce0*/  IMAD.IADD R7, R7, 0x1, -R3 ;  /* 0x0000000107077824 */ /* 0x000fe200078e0a03 */
[----:B------:R-:W-:Y:S01]  /*0cf0*/  LOP3.LUT R3, R10, 0xfffffff8, RZ, 0xc0, !PT ;  /* 0xfffffff80a037812 */ /* 0x000fe200078ec0ff */
[C---:B------:R-:W-:Y:S01]  /*0d00*/  IMAD.SHL.U32 R177, R162.reuse, 0x8, RZ ;  /* 0x00000008a2b17824 */ /* 0x040fe200078e00ff */
[----:B------:R-:W-:Y:S01]  /*0d10*/  SHF.R.U32.HI R4, RZ, 0x3, R0 ;  /* 0x00000003ff047819 */ /* 0x000fe20000011600 */
[----:B------:R-:W-:Y:S01]  /*0d20*/  IMAD R189, R162, 0x20, R206 ;  /* 0x00000020a2bd7824 */ /* 0x000fe200078e02ce */
[----:B------:R-:W-:Y:S01]  /*0d30*/  LOP3.LUT R5, R7, 0x1, RZ, 0xc0, !PT ;  /* 0x0000000107057812 */ /* 0x000fe200078ec0ff */
[----:B------:R-:W-:Y:S01]  /*0d40*/  IMAD.IADD R2, R2, 0x1, -R3 ;  /* 0x0000000102027824 */ /* 0x000fe200078e0a03 */
[----:B------:R-:W-:-:S02]  /*0d50*/  LOP3.LUT R3, R6, 0xffffffe0, RZ, 0xc0, !PT ;  /* 0xffffffe006037812 */ /* 0x000fc400078ec0ff */
[----:B------:R-:W-:Y:S02]  /*0d60*/  LOP3.LUT R0, R0, 0x38, R177, 0xf8, !PT ;  /* 0x0000003800007812 */ /* 0x000fe400078ef8b1 */
[----:B------:R-:W-:Y:S01]  /*0d70*/  ISETP.NE.U32.AND P3, PT, R5, 0x1, PT ;  /* 0x000000010500780c */ /* 0x000fe20003f65070 */
[----:B------:R-:W-:Y:S01]  /*0d80*/  IMAD.IADD R16, R172, 0x1, -R3 ;  /* 0x00000001ac107824 */ /* 0x000fe200078e0a03 */
[----:B------:R-:W-:Y:S01]  /*0d90*/  LOP3.LUT R11, R0, R4, RZ, 0x3c, !PT ;  /* 0x00000004000b7212 */ /* 0x000fe200078e3cff */
[----:B------:R-:W-:Y:S01]  /*0da0*/  IMAD.SHL.U32 R3, R162, 0x40, RZ ;  /* 0x00000040a2037824 */ /* 0x000fe200078e00ff */
[--C-:B------:R-:W-:Y:S02]  /*0db0*/  SHF.R.S32.HI R0, RZ, 0x5, R6.reuse ;  /* 0x00000005ff007819 */ /* 0x100fe40000011406 */
[----:B------:R-:W-:Y:S02]  /*0dc0*/  SHF.R.S32.HI R4, RZ, 0x1f, R6 ;  /* 0x0000001fff047819 */ /* 0x000fe40000011406 */
[----:B------:R-:W-:-:S02]  /*0dd0*/  LOP3.LUT R3, R3, 0x1c0, RZ, 0xc0, !PT ;  /* 0x000001c003037812 */ /* 0x000fc400078ec0ff */
[----:B------:R-:W-:Y:S02]  /*0de0*/  LEA.HI R4, R4, R0, RZ, 0x3 ;  /* 0x0000000004047211 */ /* 0x000fe400078f18ff */
[----:B------:R-:W-:Y:S02]  /*0df0*/  SHF.R.S32.HI R12, RZ, 0x1f, R16 ;  /* 0x0000001fff0c7819 */ /* 0x000fe40000011410 */
[----:B------:R-:W-:Y:S02]  /*0e00*/  LOP3.LUT R4, R4, 0xffffff8, RZ, 0xc0, !PT ;  /* 0x0ffffff804047812 */ /* 0x000fe400078ec0ff */
[----:B------:R-:W-:Y:S02]  /*0e10*/  LOP3.LUT R8, R3, 0x8, R8, 0xf8, !PT ;  /* 0x0000000803087812 */ /* 0x000fe400078ef808 */
[----:B------:R-:W-:Y:S01]  /*0e20*/  SHF.R.U32.HI R6, RZ, 0x3, R3 ;  /* 0x00000003ff067819 */ /* 0x000fe20000011603 */
[----:B------:R-:W-:Y:S01]  /*0e30*/  IMAD.IADD R5, R0, 0x1, -R4 ;  /* 0x0000000100057824 */ /* 0x000fe200078e0a04 */
[----:B------:R-:W-:-:S02]  /*0e40*/  LEA.HI R12, R12, R16, RZ, 0x2 ;  /* 0x000000100c0c7211 */ /* 0x000fc400078f10ff */
[----:B------:R-:W-:Y:S02]  /*0e50*/  LOP3.LUT R3, R13, 0xfffffffc, RZ, 0xc0, !PT ;  /* 0xfffffffc0d037812 */ /* 0x000fe400078ec0ff */
[----:B------:R-:W-:Y:S02]  /*0e60*/  SHF.R.S32.HI R4, RZ, 0x2, R12 ;  /* 0x00000002ff047819 */ /* 0x000fe4000001140c */
[----:B------:R-:W-:Y:S01]  /*0e70*/  LOP3.LUT R13, R8, R6, RZ, 0x3c, !PT ;  /* 0x00000006080d7212 */ /* 0x000fe200078e3cff */
[----:B------:R-:W-:Y:S01]  /*0e80*/  IMAD.IADD R3, R172, 0x1, -R3 ;  /* 0x00000001ac037824 */ /* 0x000fe200078e0a03 */
[----:B------:R-:W-:Y:S01]  /*0e90*/  LOP3.LUT P0, RZ, R2, 0x2, RZ, 0xc0, !PT ;  /* 0x0000000202ff7812 */ /* 0x000fe2000780c0ff */
[----:B------:R-:W-:Y:S01]  /*0ea0*/  IMAD.SHL.U32 R8, R0, 0x400, RZ ;  /* 0x0000040000087824 */ /* 0x000fe200078e00ff */
[C---:B------:R-:W-:Y:S01]  /*0eb0*/  LOP3.LUT P4, RZ, R2.reuse, 0x4, RZ, 0xc0, !PT ;  /* 0x0000000402ff7812 */ /* 0x040fe2000788c0ff */
[----:B------:R-:W-:Y:S01]  /*0ec0*/  IMAD.SHL.U32 R0, R2, 0x40, RZ ;  /* 0x0000004002007824 */ /* 0x000fe200078e00ff */
[----:B------:R-:W-:Y:S01]  /*0ed0*/  LEA.HI R9, R9, R172, RZ, 0x6 ;  /* 0x000000ac09097211 */ /* 0x000fe200078f30ff */
[----:B------:R-:W-:Y:S01]  /*0ee0*/  IMAD R15, R5, 0x10, R4 ;  /* 0x00000010050f7824 */ /* 0x000fe200078e0204 */
[----:B------:R-:W-:Y:S01]  /*0ef0*/  LEA.HI R4, R3, R3, RZ, 0x1 ;  /* 0x0000000303047211 */ /* 0x000fe200078f08ff */
[----:B------:R-:W-:Y:S01]  /*0f00*/  IMAD.SHL.U32 R5, R7, 0x40, RZ ;  /* 0x0000004007057824 */ /* 0x000fe200078e00ff */
[----:B------:R-:W-:Y:S01]  /*0f10*/  LOP3.LUT R0, R0, 0x1c0, RZ, 0xc0, !PT ;  /* 0x000001c000007812 */ /* 0x000fe200078ec0ff */
[----:B------:R-:W-:Y:S01]  /*0f20*/  IMAD.SHL.U32 R6, R14, 0x8, RZ ;  /* 0x000000080e067824 */ /* 0x000fe200078e00ff */
[----:B------:R-:W-:Y:S01]  /*0f30*/  LOP3.LUT R2, R4, 0x1ffffffe, RZ, 0xc0, !PT ;  /* 0x1ffffffe04027812 */ /* 0x000fe200078ec0ff */
[----:B------:R-:W-:Y:S01]  /*0f40*/  IMAD.SHL.U32 R9, R9, 0x8, RZ ;  /* 0x0000000809097824 */ /* 0x000fe200078e00ff */
[----:B------:R-:W-:Y:S01]  /*0f50*/  R2P PR, R7, 0x6 ;  /* 0x0000000607007804 */ /* 0x000fe20000000000 */
[----:B------:R-:W-:Y:S01]  /*0f60*/  IMAD.SHL.U32 R7, R10, 0x40, RZ ;  /* 0x000000400a077824 */ /* 0x000fe200078e00ff */
[----:B------:R-:W-:Y:S01]  /*0f70*/  LOP3.LUT R4, R5, 0x1c0, RZ, 0xc0, !PT ;  /* 0x000001c005047812 */ /* 0x000fe200078ec0ff */
[C---:B------:R-:W-:Y:S01]  /*0f80*/  IMAD.IADD R10, R3.reuse, 0x1, -R2 ;  /* 0x00000001030a7824 */ /* 0x040fe200078e0a02 */
[----:B------:R-:W-:Y:S01]  /*0f90*/  LOP3.LUT R6, R0, 0x8, R6, 0xf8, !PT ;  /* 0x0000000800067812 */ /* 0x000fe200078ef806 */
[----:B------:R-:W-:Y:S01]  /*0fa0*/  IMAD R5, R3, 0x2, R8 ;  /* 0x0000000203057824 */ /* 0x000fe200078e0208 */
[----:B------:R-:W-:Y:S01]  /*0fb0*/  SHF.R.U32.HI R0, RZ, 0x3, R0 ;  /* 0x00000003ff007819 */ /* 0x000fe20000011600 */
[----:B------:R-:W-:Y:S01]  /*0fc0*/  STL [R1+0x8], R15 ;  /* 0x0000080f01007387 */ /* 0x000fe20000100800 */
[----:B------:R-:W-:-:S02]  /*0fd0*/  LEA.HI R2, R4, R4, RZ, 0x1d ;  /* 0x0000000404027211 */ /* 0x000fc400078fe8ff */
[----:B------:R-:W-:Y:S01]  /*0fe0*/  LOP3.LUT R3, R6, R0, RZ, 0x3c, !PT ;  /* 0x0000000006037212 */ /* 0x000fe200078e3cff */
[----:B------:R-:W-:Y:S01]  /*0ff0*/  IMAD R0, R14, 0x200, R13 ;  /* 0x000002000e007824 */ /* 0x000fe200078e020d */
[----:B------:R-:W-:Y:S02]  /*1000*/  LOP3.LUT R4, R7, 0xfffffe00, RZ, 0xc0, !PT ;  /* 0xfffffe0007047812 */ /* 0x000fe400078ec0ff */
[----:B------:R-:W-:Y:S01]  /*1010*/  LOP3.LUT R11, R11, 0x7ffffe00, R9, 0xf8, !PT ;  /* 0x7ffffe000b0b7812 */ /* 0x000fe200078ef809 */
[----:B------:R-:W-:Y:S01]  /*1020*/  IMAD.IADD R9, R5, 0x1, R2 ;  /* 0x0000000105097824 */ /* 0x000fe200078e0202 */
[CC--:B------:R-:W-:Y:S01]  /*1030*/  IADD3 R2, R3.reuse, R4.reuse, R8 ;  /* 0x0000000403027210 */ /* 0x0c0fe20007ffe008 */
[----:B------:R-:W-:Y:S01]  /*1040*/  IMAD.MOV.U32 R8, RZ, RZ, 0x40 ;  /* 0x00000040ff087424 */ /* 0x000fe200078e00ff */
[----:B------:R-:W-:Y:S01]  /*1050*/  LOP3.LUT R3, R3, R4, RZ, 0xfc, !PT ;  /* 0x0000000403037212 */ /* 0x000fe200078efcff */
[----:B------:R-:W-:Y:S01]  /*1060*/  IMAD.MOV.U32 R4, RZ, RZ, 0x20 ;  /* 0x00000020ff047424 */ /* 0x000fe200078e00ff */
[----:B------:R-:W-:Y:S01]  /*1070*/  LOP3.LUT R5, R12, 0x7ffffffc, RZ, 0xc0, !PT ;  /* 0x7ffffffc0c057812 */ /* 0x000fe200078ec0ff */
[----:B------:R-:W-:Y:S01]  /*1080*/  IMAD.SHL.U32 R188, R11, 0x2, RZ ;  /* 0x000000020bbc7824 */ /* 0x000fe200078e00ff */
[----:B------:R-:W-:-:S02]  /*1090*/  LEA R163, R2, 0x18100, 0x1 ;  /* 0x0001810002a37811 */ /* 0x000fc400078e08ff */
[----:B------:R-:W-:Y:S02]  /*10a0*/  SEL R168, R4, 0xffffffe0, !P0 ;  /* 0xffffffe004a87807 */ /* 0x000fe40004000000 */
[----:B------:R-:W-:Y:S02]  /*10b0*/  LEA R170, R3, 0x100, 0x1 ;  /* 0x0000010003aa7811 */ /* 0x000fe400078e08ff */
[----:B------:R-:W-:Y:S01]  /*10c0*/  SHF.R.S32.HI R7, RZ, 0x1f, R177 ;  /* 0x0000001fff077819 */ /* 0x000fe200000114b1 */
[----:B------:R-:W-:Y:S01]  /*10d0*/  IMAD.IADD R7, R16, 0x1, -R5 ;  /* 0x0000000110077824 */ /* 0x000fe200078e0a05 */
[----:B------:R-:W-:Y:S01]  /*10e0*/  LEA R169, R0, 0xc100, 0x1 ;  /* 0x0000c10000a97811 */ /* 0x000fe200078e08ff */
[----:B------:R-:W-:Y:S01]  /*10f0*/  IMAD.IADD R164, R163, 0x1, R168 ;  /* 0x00000001a3a47824 */ /* 0x000fe200078e02a8 */
[----:B------:R-:W-:Y:S01]  /*1100*/  SEL R0, R8, 0xffffffc0, !P4 ;  /* 0xffffffc008007807 */ /* 0x000fe20006000000 */
[--C-:B------:R-:W-:Y:S01]  /*1110*/  IMAD.IADD R208, R168, 0x1, R170.reuse ;  /* 0x00000001a8d07824 */ /* 0x100fe200078e02aa */
[----:B------:R-:W-:Y:S01]  /*1120*/  IADD3 R185, R177, 0x40, RZ ;  /* 0x00000040b1b97810 */ /* 0x000fe20007ffe0ff */
[----:B------:R-:W-:Y:S01]  /*1130*/  IMAD.SHL.U32 R220, R7, 0x2, RZ ;  /* 0x0000000207dc7824 */ /* 0x000fe200078e00ff */
[----:B------:R-:W-:Y:S01]  /*1140*/  LEA R221, R9, 0x80, 0x1 ;  /* 0x0000008009dd7811 */ /* 0x000fe200078e08ff */
[----:B------:R-:W-:Y:S01]  /*1150*/  IMAD R7, R10, 0x8, R15 ;  /* 0x000000080a077824 */ /* 0x000fe200078e020f */
[----:B------:R-:W-:Y:S01]  /*1160*/  SHF.R.S32.HI R6, RZ, 0x1f, R185 ;  /* 0x0000001fff067819 */ /* 0x000fe200000114b9 */
[----:B------:R-:W-:Y:S01]  /*1170*/  IMAD.IADD R171, R0, 0x1, R170 ;  /* 0x0000000100ab7824 */ /* 0x000fe200078e02aa */
[----:B------:R-:W-:Y:S01]  /*1180*/  IADD3 R246, R220, 0x10, RZ ;  /* 0x00000010dcf67810 */ /* 0x000fe20007ffe0ff */
[--C-:B------:R-:W-:Y:S01]  /*1190*/  IMAD.IADD R166, R163, 0x1, R0.reuse ;  /* 0x00000001a3a67824 */ /* 0x100fe200078e0200 */
[----:B------:R1:W-:Y:S01]  /*11a0*/  STL [R1+0xc], R7 ;  /* 0x00000c0701007387 */ /* 0x0003e20000100800 */
[----:B------:R-:W-:Y:S01]  /*11b0*/  IMAD.IADD R165, R164, 0x1, R0 ;  /* 0x00000001a4a57824 */ /* 0x000fe200078e0200 */
[----:B------:R-:W-:Y:S01]  /*11c0*/  IADD3 R247, R220, 0x8, RZ ;  /* 0x00000008dcf77810 */ /* 0x000fe20007ffe0ff */
[----:B------:R-:W-:Y:S01]  /*11d0*/  IMAD.IADD R0, R0, 0x1, R208 ;  /* 0x0000000100007824 */ /* 0x000fe200078e02d0 */
[----:B------:R-:W-:Y:S01]  /*11e0*/  IADD3 R243, R220, 0x28, RZ ;  /* 0x00000028dcf37810 */ /* 0x000fe20007ffe0ff */
[----:B------:R-:W-:Y:S01]  /*11f0*/  IMAD.IADD R211, R168, 0x1, R171 ;  /* 0x00000001a8d37824 */ /* 0x000fe200078e02ab */
[----:B------:R-:W-:-:S02]  /*1200*/  IADD3 R244, R220, 0x20, RZ ;  /* 0x00000020dcf47810 */ /* 0x000fc40007ffe0ff */
[----:B------:R2:W-:Y:S01]  /*1210*/  STL [R1], R0 ;  /* 0x0000000001007387 */ /* 0x0005e20000100800 */
[----:B------:R-:W-:Y:S02]  /*1220*/  IADD3 R240, R220, 0x40, RZ ;  /* 0x00000040dcf07810 */ /* 0x000fe40007ffe0ff */
[C---:B------:R-:W-:Y:S02]  /*1230*/  IADD3 R222, R221.reuse, -0x10, RZ ;  /* 0xfffffff0ddde7810 */ /* 0x040fe40007ffe0ff */
[----:B------:R-:W-:Y:S02]  /*1240*/  SEL R6, R4, 0xffffffe0, !P1 ;  /* 0xffffffe004067807 */ /* 0x000fe40004800000 */
[C---:B------:R-:W-:Y:S02]  /*1250*/  IADD3 R245, R220.reuse, 0x18, RZ ;  /* 0x00000018dcf57810 */ /* 0x040fe40007ffe0ff */
[C---:B------:R-:W-:Y:S01]  /*1260*/  IADD3 R241, R220.reuse, 0x38, RZ ;  /* 0x00000038dcf17810 */ /* 0x040fe20007ffe0ff */
[----:B------:R-:W-:Y:S01]  /*1270*/  IMAD.IADD R224, R221, 0x1, R6 ;  /* 0x00000001dde07824 */ /* 0x000fe200078e0206 */
[----:B------:R-:W-:-:S02]  /*1280*/  IADD3 R237, R220, 0x58, RZ ;  /* 0x00000058dced7810 */ /* 0x000fc40007ffe0ff */
[----:B------:R-:W-:Y:S02]  /*1290*/  @P3 IADD3 R222, R221, 0x10, RZ ;  /* 0x00000010ddde3810 */ /* 0x000fe40007ffe0ff */
[C---:B------:R-:W-:Y:S02]  /*12a0*/  IADD3 R242, R220.reuse, 0x30, RZ ;  /* 0x00000030dcf27810 */ /* 0x040fe40007ffe0ff */
[----:B------:R-:W-:Y:S01]  /*12b0*/  IADD3 R238, R220, 0x50, RZ ;  /* 0x00000050dcee7810 */ /* 0x000fe20007ffe0ff */
[----:B------:R-:W-:Y:S01]  /*12c0*/  IMAD.IADD R223, R6, 0x1, R222 ;  /* 0x0000000106df7824 */ /* 0x000fe200078e02de */
[C---:B------:R-:W-:Y:S02]  /*12d0*/  IADD3 R234, R220.reuse, 0x70, RZ ;  /* 0x00000070dcea7810 */ /* 0x040fe40007ffe0ff */
[----:B------:R-:W-:Y:S02]  /*12e0*/  SHF.R.S32.HI R4, RZ, 0x1f, R246 ;  /* 0x0000001fff047819 */ /* 0x000fe400000114f6 */
[----:B------:R-:W-:-:S02]  /*12f0*/  IADD3 R239, R220, 0x48, RZ ;  /* 0x00000048dcef7810 */ /* 0x000fc40007ffe0ff */
[C---:B------:R-:W-:Y:S02]  /*1300*/  IADD3 R235, R220.reuse, 0x68, RZ ;  /* 0x00000068dceb7810 */ /* 0x040fe40007ffe0ff */
[----:B------:R-:W-:Y:S02]  /*1310*/  IADD3 R231, R220, 0x88, RZ ;  /* 0x00000088dce77810 */ /* 0x000fe40007ffe0ff */
[----:B-1----:R-:W-:Y:S02]  /*1320*/  SHF.R.S32.HI R7, RZ, 0x1f, R247 ;  /* 0x0000001fff077819 */ /* 0x002fe400000114f7 */
[----:B------:R-:W-:Y:S02]  /*1330*/  SHF.R.S32.HI R4, RZ, 0x1f, R243 ;  /* 0x0000001fff047819 */ /* 0x000fe400000114f3 */
[----:B------:R-:W-:Y:S02]  /*1340*/  SEL R5, R8, 0xffffffc0, !P2 ;  /* 0xffffffc008057807 */ /* 0x000fe40005000000 */
[----:B------:R-:W-:-:S02]  /*1350*/  IADD3 R236, R220, 0x60, RZ ;  /* 0x00000060dcec7810 */ /* 0x000fc40007ffe0ff */
[C---:B------:R-:W-:Y:S01]  /*1360*/  IADD3 R232, R220.reuse, 0x80, RZ ;  /* 0x00000080dce87810 */ /* 0x040fe20007ffe0ff */
[--C-:B------:R-:W-:Y:S01]  /*1370*/  IMAD.IADD R251, R221, 0x1, R5.reuse ;  /* 0x00000001ddfb7824 */ /* 0x100fe200078e0205 */
[----:B------:R-:W-:Y:S01]  /*1380*/  IADD3 R228, R220, 0xa0, RZ ;  /* 0x000000a0dce47810 */ /* 0x000fe20007ffe0ff */
[--C-:B------:R-:W-:Y:S01]  /*1390*/  IMAD.IADD R250, R224, 0x1, R5.reuse ;  /* 0x00000001e0fa7824 */ /* 0x100fe200078e0205 */
        /* <DEDUP_REMOVED lines=9> */
[----:B------:R-:W-:Y:S02]  /*1430*/  SHF.R.S32.HI R4, RZ, 0x1f, R237 ;  /* 0x0000001fff047819 */ /* 0x000fe400000114ed */
[----:B------:R-:W-:Y:S02]  /*1440*/  IADD3 R186, R177, 0x80, RZ ;  /* 0x00000080b1ba7810 */ /* 0x000fe40007ffe0ff */
[----:B------:R-:W-:-:S02]  /*1450*/  IADD3 R230, R220, 0x90, RZ ;  /* 0x00000090dce67810 */ /* 0x000fc40007ffe0ff */
[C---:B------:R-:W-:Y:S02]  /*1460*/  IADD3 R227, R220.reuse, 0xa8, RZ ;  /* 0x000000a8dce37810 */ /* 0x040fe40007ffe0ff */
[----:B------:R-:W-:Y:S02]  /*1470*/  IADD3 R225, R220, 0xb8, RZ ;  /* 0x000000b8dce17810 */ /* 0x000fe40007ffe0ff */
        /* <DEDUP_REMOVED lines=13> */
[C---:B------:R-:W-:Y:S02]  /*1550*/  IADD3 R205, R188.reuse, 0xc100, RZ ;  /* 0x0000c100bccd7810 */ /* 0x040fe40007ffe0ff */
[----:B------:R-:W-:Y:S02]  /*1560*/  IADD3 R204, R188, 0x100, RZ ;  /* 0x00000100bccc7810 */ /* 0x000fe40007ffe0ff */
[----:B------:R-:W-:-:S02]  /*1570*/  SHF.R.S32.HI R8, RZ, 0x1f, R230 ;  /* 0x0000001fff087819 */ /* 0x000fc400000114e6 */
[----:B------:R-:W-:Y:S02]  /*1580*/  SHF.R.S32.HI R7, RZ, 0x1f, R227 ;  /* 0x0000001fff077819 */ /* 0x000fe400000114e3 */
[----:B--2---:R-:W-:Y:S02]  /*1590*/  SHF.R.S32.HI R4, RZ, 0x1f, R225 ;  /* 0x0000001fff047819 */ /* 0x004fe400000114e1 */
.L_x_1641:
        /* <DEDUP_REMOVED lines=30> */
.L_x_1540:
[----:B------:R-:W-:-:S04]  /*1780*/  ISETP.NE.U32.AND P0, PT, RZ, c[0x0][0x368], PT ;  /* 0x0000da00ff007a0c */ /* 0x000fc80003f05070 */
[----:B------:R-:W-:-:S13]  /*1790*/  ISETP.NE.AND.EX P0, PT, RZ, c[0x0][0x36c], PT, P0 ;  /* 0x0000db00ff007a0c */ /* 0x000fda0003f05300 */
[----:B------:R-:W-:Y:S05]  /*17a0*/  @!P0 BRA `(.L_x_1541) ;  /* 0x0000004000008947 */ /* 0x000fea0003800000 */
[----:B-1----:R-:W-:-:S04]  /*17b0*/  IADD3 R2, P0, R209, c[0x0][0x368], RZ ;  /* 0x0000da00d1027a10 */ /* 0x002fc80007f1e0ff */
[----:B------:R-:W-:-:S05]  /*17c0*/  IADD3.X R3, R210, c[0x0][0x36c], RZ, P0, !PT ;  /* 0x0000db00d2037a10 */ /* 0x000fca00007fe4ff */
[----:B------:R1:W5:Y:S01]  /*17d0*/  LDG.E R0, [R2.64] ;  /* 0x0000000602007981 */ /* 0x000362000c1e1900 */
[----:B------:R-:W-:Y:S05]  /*17e0*/  BRA `(.L_x_1542) ;  /* 0x0000008000007947 */ /* 0x000fea0003800000 */
.L_x_1541:
        /* <DEDUP_REMOVED lines=8> */
.L_x_1542:
        /* <DEDUP_REMOVED lines=45> */
.L_x_1544:
[----:B------:R-:W-:Y:S05]  /*1b40*/  BSYNC B0 ;  /* 0x0000000000007941 */ /* 0x000fea0003800000 */
.L_x_1543:
        /* <DEDUP_REMOVED lines=66> */
[----:B------:R-:W-:Y:S02]  /*1f70*/  ISETP.NE.AND P0, PT, R4, 0x1, PT ;  /* 0x000000010400780c */ /* 0x000fe40003f05270 */
        /* <DEDUP_REMOVED lines=34> */
.L_x_1646:
[----:B------:R-:W-:Y:S05]  /*21a0*/  BRA.DIV ~URZ, `(.L_x_1547) ;  /* 0x0000bf227f007947 */ /* 0x000fea000b800000 */
[----:B------:R3:W4:Y:S02]  /*21b0*/  SHFL.IDX PT, R0, R12, RZ, 0x181f ;  /* 0x00181fff0c007589 */ /* 0x00072400000e0000 */
.L_x_1647:
        /* <DEDUP_REMOVED lines=20> */
.L_x_1549:
[----:B------:R-:W-:Y:S05]  /*2300*/  BSYNC B0 ;  /* 0x0000000000007941 */ /* 0x000fea0003800000 */
.L_x_1548:
[----:B------:R-:W-:Y:S05]  /*2310*/  BRA.DIV ~URZ, `(.L_x_1550) ;  /* 0x0000be227f007947 */ /* 0x000fea000b800000 */
[----:B--2---:R2:W1:Y:S04]  /*2320*/  SHFL.IDX PT, R4, R5, 0x1, 0x181f ;  /* 0x00381f0005047f89 */ /* 0x00446800000e0000 */
[----:B----4-:R2:W4:Y:S02]  /*2330*/  SHFL.IDX PT, R0, R12, 0x1, 0x181f ;  /* 0x00381f000c007f89 */ /* 0x01052400000e0000 */
.L_x_1648:
        /* <DEDUP_REMOVED lines=19> */
.L_x_1552:
[----:B------:R-:W-:Y:S05]  /*2470*/  BSYNC B0 ;  /* 0x0000000000007941 */ /* 0x000fea0003800000 */
.L_x_1551:
[----:B------:R-:W-:Y:S05]  /*2480*/  BRA.DIV ~URZ, `(.L_x_1553) ;  /* 0x0000bd827f007947 */ /* 0x000fea000b800000 */
[----:B-1----:R1:W2:Y:S02]  /*2490*/  SHFL.IDX PT, R4, R5, 0x2, 0x181f ;  /* 0x00581f0005047f89 */ /* 0x0022a400000e0000 */
.L_x_1649:
[----:B------:R-:W-:Y:S05]  /*24a0*/  BRA.DIV ~URZ, `(.L_x_1554) ;  /* 0x0000bdd27f007947 */ /* 0x000fea000b800000 */
[----:B----4-:R4:W1:Y:S02]  /*24b0*/  SHFL.IDX PT, R0, R12, 0x2, 0x181f ;  /* 0x00581f000c007f89 */ /* 0x01086400000e0000 */
.L_x_1650:
        /* <DEDUP_REMOVED lines=19> */
.L_x_1556:
[----:B------:R-:W-:Y:S05]  /*25f0*/  BSYNC B0 ;  /* 0x0000000000007941 */ /* 0x000fea0003800000 */
.L_x_1555:
[----:B------:R-:W-:Y:S05]  /*2600*/  BRA.DIV ~URZ, `(.L_x_1557) ;  /* 0x0000bce27f007947 */ /* 0x000fea000b800000 */
[----:B--2---:R2:W3:Y:S04]  /*2610*/  SHFL.IDX PT, R4, R5, 0x3, 0x181f ;  /* 0x00781f0005047f89 */ /* 0x0044e800000e0000 */
[----:B-1----:R2:W1:Y:S02]  /*2620*/  SHFL.IDX PT, R0, R12, 0x3, 0x181f ;  /* 0x00781f000c007f89 */ /* 0x00246400000e0000 */
.L_x_1651:
[----:B------:R-:W-:Y:S01]  /*2630*/  IADD3 R2, R10, 0x60, RZ ;  /* 0x000000600a027810 */ /* 0x000fe20007ffe0ff */
[----:B-----5:R-:W-:Y:S01]  /*2640*/  IMAD.WIDE.U32 R194, R14, c[0x0][0x2b0], RZ ;  /* 0x0000ac000ec27a25 */ /* 0x020fe200078e00ff */
[----:B------:R-:W-:-:S02]  /*2650*/  SHF.R.S32.HI R19, RZ, 0x1f, R177 ;  /* 0x0000001fff137819 */ /* 0x000fc400000114b1 */
[----:B------:R-:W-:Y:S02]  /*2660*/  ISETP.GE.AND P0, PT, R2, R11, PT ;  /* 0x0000000b0200720c */ /* 0x000fe40003f06270 */
[----:B------:R-:W-:Y:S02]  /*2670*/  SHF.R.S32.HI R23, RZ, 0x1f, R185 ;  /* 0x0000001fff177819 */ /* 0x000fe400000114b9 */
[----:B------:R-:W-:-:S09]  /*2680*/  SHF.R.S32.HI R22, RZ, 0x1f, R186 ;  /* 0x0000001fff167819 */ /* 0x000fd200000114ba */
[-C--:B-1----:R-:W-:Y:S02]  /*2690*/  @!P0 LEA R8, P3, R177, R0.reuse, 0x1 ;  /* 0x00000000b1088211 */ /* 0x082fe400078608ff */
[-C--:B------:R-:W-:Y:S02]  /*26a0*/  @!P0 LEA R6, P2, R185, R0.reuse, 0x1 ;  /* 0x00000000b9068211 */ /* 0x080fe400078408ff */
[----:B------:R-:W-:Y:S02]  /*26b0*/  @!P0 LEA R2, P1, R186, R0, 0x1 ;  /* 0x00000000ba028211 */ /* 0x000fe400078208ff */
[----:B------:R-:W-:Y:S02]  /*26c0*/  SHF.R.S32.HI R0, RZ, 0x1f, R14 ;  /* 0x0000001fff007819 */ /* 0x000fe4000001140e */
[-C--:B---3--:R-:W-:Y:S02]  /*26d0*/  @!P0 LEA.HI.X R9, R177, R4.reuse, R19, 0x1, P3 ;  /* 0x00000004b1098211 */ /* 0x088fe400018f0c13 */
[-C--:B------:R-:W-:Y:S01]  /*26e0*/  @!P0 LEA.HI.X R7, R185, R4.reuse, R23, 0x1, P2 ;  /* 0x00000004b9078211 */ /* 0x080fe200010f0c17 */
[----:B------:R-:W-:Y:S01]  /*26f0*/  IMAD R0, R0, c[0x0][0x2b0], RZ ;  /* 0x0000ac0000007a24 */ /* 0x000fe200078e02ff */
[C---:B------:R-:W-:Y:S01]  /*2700*/  @!P0 LEA.HI.X R3, R186.reuse, R4, R22, 0x1, P1 ;  /* 0x00000004ba038211 */ /* 0x040fe200008f0c16 */
[----:B------:R-:W-:Y:S01]  /*2710*/  @!PT LDS RZ, [RZ] ;  /* 0x00000000fffff984 */ /* 0x000fe20000000800 */
[----:B------:R-:W-:Y:S01]  /*2720*/  @!PT LDS RZ, [RZ] ;  /* 0x00000000fffff984 */ /* 0x000fe20000000800 */
[----:B------:R-:W-:Y:S01]  /*2730*/  @!PT LDS RZ, [RZ] ;  /* 0x00000000fffff984 */ /* 0x000fe20000000800 */
[----:B------:R1:W-:Y:S01]  /*2740*/  @!P0 LDGSTS.E.BYPASS.LTC128B.128 [R188+0x1b100], [R8.64], !P6 ;  /* 0x1b10000008bc8fae */ /* 0x0003e2000f101d46 */
[----:B------:R-:W-:Y:S01]  /*2750*/  ISETP.GE.AND P6, PT, R186, c[0x0][0x1d4], PT ;  /* 0x00007500ba007a0c */ /* 0x000fe20003fc6270 */
[----:B------:R-:W-:-:S02]  /*2760*/  IMAD R0, R14, c[0x0][0x2b4], R0 ;  /* 0x0000ad000e007a24 */ /* 0x000fc400078e0200 */
[----:B------:R1:W-:Y:S01]  /*2770*/  @!P0 LDGSTS.E.BYPASS.LTC128B.128 [R188+0x1f100], [R6.64], !P5 ;  /* 0x1f10000006bc8fae */ /* 0x0003e2000e901d46 */
[----:B------:R-:W-:Y:S01]  /*2780*/  ISETP.GE.AND P5, PT, R177, c[0x0][0x1d4], PT ;  /* 0x00007500b1007a0c */ /* 0x000fe20003fa6270 */
[----:B------:R-:W-:Y:S01]  /*2790*/  IMAD.IADD R198, R195, 0x1, R0 ;  /* 0x00000001c3c67824 */ /* 0x000fe200078e0200 */
[----:B------:R-:W-:Y:S01]  /*27a0*/  SEL R252, RZ, 0x10, P6 ;  /* 0x00000010fffc7807 */ /* 0x000fe20003000000 */
[----:B------:R1:W-:Y:S01]  /*27b0*/  @!P0 LDGSTS.E.BYPASS.LTC128B.128 [R188+0x23100], [R2.64], !P4 ;  /* 0x2310000002bc8fae */ /* 0x0003e2000e101d46 */
[----:B------:R-:W-:-:S03]  /*27c0*/  ISETP.GE.AND P4, PT, R185, c[0x0][0x1d4], PT ;  /* 0x00007500b9007a0c */ /* 0x000fc60003f86270 */
[----:B------:R-:W0:Y:S01]  /*27d0*/  LDGDEPBAR ;  /* 0x00000000000079af */ /* 0x000e220000000000 */
[----:B------:R-:W-:Y:S03]  /*27e0*/  WARPSYNC 0xffffffff ;  /* 0xffffffff00007948 */ /* 0x000fe60003800000 */
[----:B------:R-:W-:Y:S01]  /*27f0*/  IMAD.MOV.U32 R21, RZ, RZ, c[0x0][0x2b8] ;  /* 0x0000ae00ff157624 */ /* 0x000fe200078e00ff */
[----:B------:R-:W-:Y:S01]  /*2800*/  BAR.SYNC.DEFER_BLOCKING 0x0 ;  /* 0x0000000000007b1d */ /* 0x000fe20000010000 */
[----:B-1----:R-:W-:Y:S02]  /*2810*/  IMAD R2, R18, 0x40, R189 ;  /* 0x0000004012027824 */ /* 0x002fe400078e02bd */
        /* <DEDUP_REMOVED lines=9> */
[----:B--2---:R-:W-:Y:S02]  /*28b0*/  @!P0 LEA.HI.X.SX32 R5, R0, R198, 0x1, P1 ;  /* 0x000000c600058211 */ /* 0x004fe400008f0eff */
[----:B------:R-:W-:-:S04]  /*28c0*/  @!P0 LEA R4, P1, R3, c[0x0][0x2a0], 0x2 ;  /* 0x0000a80003048a11 */ /* 0x000fc800078210ff */
[----:B------:R-:W-:-:S05]  /*28d0*/  @!P0 LEA.HI.X R5, R3, c[0x0][0x2a4], R5, 0x2, P1 ;  /* 0x0000a90003058a11 */ /* 0x000fca00008f1405 */
[----:B------:R1:W2:Y:S01]  /*28e0*/  @!P0 LDG.E R173, [R4.64] ;  /* 0x0000000604ad8981 */ /* 0x0002a2000c1e1900 */
[----:B------:R-:W-:Y:S01]  /*28f0*/  IMAD.MOV R0, RZ, RZ, -R0 ;  /* 0x000000ffff007224 */ /* 0x000fe200078e0a00 */
[----:B------:R-:W-:Y:S01]  /*2900*/  BSSY B0, `(.L_x_1558) ;  /* 0x00000a6000007945 */ /* 0x000fe20003800000 */
[----:B------:R-:W-:-:S04]  /*2910*/  IMAD.WIDE.U32 R190, R13, c[0x0][0x1e8], RZ ;  /* 0x00007a000dbe7a25 */ /* 0x000fc800078e00ff */
[----:B------:R-:W-:Y:S02]  /*2920*/  IMAD R174, R0, c[0x0][0x2b8], R2 ;  /* 0x0000ae0000ae7a24 */ /* 0x000fe400078e0202 */
[----:B------:R-:W-:Y:S02]  /*2930*/  IMAD R193, R13, c[0x0][0x1ec], R191 ;  /* 0x00007b000dc17a24 */ /* 0x000fe400078e02bf */
[----:B------:R-:W-:-:S04]  /*2940*/  IMAD.WIDE.U32 R2, R174, c[0x0][0x1e0], RZ ;  /* 0x00007800ae027a25 */ /* 0x000fc800078e00ff */
[----:B------:R-:W-:Y:S01]  /*2950*/  IMAD R104, R18, -0x40, R16 ;  /* 0xffffffc012687824 */ /* 0x000fe200078e0210 */
[----:B------:R-:W-:Y:S01]  /*2960*/  SHF.L.U64.HI R16, R177, 0x1, R19 ;  /* 0x00000001b1107819 */ /* 0x000fe20000010213 */
[----:B------:R-:W-:-:S04]  /*2970*/  IMAD.WIDE.U32 R196, R13, c[0x0][0x210], RZ ;  /* 0x000084000dc47a25 */ /* 0x000fc800078e00ff */
[----:B------:R-:W-:Y:S02]  /*2980*/  IMAD.IADD R14, R104, 0x1, -R206 ;  /* 0x00000001680e7824 */ /* 0x000fe400078e0ace */
[----:B------:R-:W-:Y:S01]  /*2990*/  IMAD R199, R13, c[0x0][0x214], R197 ;  /* 0x000085000dc77a24 */ /* 0x000fe200078e02c5 */
[----:B-1----:R-:W-:Y:S01]  /*29a0*/  SHF.R.S32.HI R5, RZ, 0x1f, R174 ;  /* 0x0000001fff057819 */ /* 0x002fe200000114ae */
[----:B------:R-:W-:Y:S01]  /*29b0*/  IMAD.SHL.U32 R20, R177, 0x2, RZ ;  /* 0x00000002b1147824 */ /* 0x000fe200078e00ff */
[----:B------:R-:W-:-:S03]  /*29c0*/  ISETP.GE.AND P1, PT, R14, 0x1, PT ;  /* 0x000000010e00780c */ /* 0x000fc60003f26270 */
[C---:B------:R-:W-:Y:S02]  /*29d0*/  IMAD R0, R5.reuse, c[0x0][0x1e0], RZ ;  /* 0x0000780005007a24 */ /* 0x040fe400078e02ff */
[----:B------:R-:W-:Y:S02]  /*29e0*/  IMAD R5, R5, c[0x0][0x208], RZ ;  /* 0x0000820005057a24 */ /* 0x000fe400078e02ff */
[C---:B------:R-:W-:Y:S02]  /*29f0*/  IMAD R0, R174.reuse, c[0x0][0x1e4], R0 ;  /* 0x00007900ae007a24 */ /* 0x040fe400078e0200 */
[----:B------:R-:W-:Y:S02]  /*2a00*/  IMAD R5, R174, c[0x0][0x20c], R5 ;  /* 0x00008300ae057a24 */ /* 0x000fe400078e0205 */
[----:B------:R-:W-:Y:S01]  /*2a10*/  IMAD.IADD R3, R3, 0x1, R0 ;  /* 0x0000000103037824 */ /* 0x000fe200078e0200 */
[----:B--2---:R-:W-:-:S03]  /*2a20*/  SHF.R.S32.HI R6, RZ, 0x1f, R173 ;  /* 0x0000001fff067819 */ /* 0x004fc600000114ad */
[----:B------:R-:W-:-:S04]  /*2a30*/  IMAD.WIDE.U32 R2, R173, c[0x0][0x1f0], R2 ;  /* 0x00007c00ad027a25 */ /* 0x000fc800078e0002 */
[----:B------:R-:W-:-:S04]  /*2a40*/  IMAD R0, R6, c[0x0][0x1f0], RZ ;  /* 0x00007c0006007a24 */ /* 0x000fc800078e02ff */
[----:B------:R-:W-:Y:S01]  /*2a50*/  IMAD R4, R173, c[0x0][0x1f4], R0 ;  /* 0x00007d00ad047a24 */ /* 0x000fe200078e0200 */
[----:B------:R-:W-:-:S04]  /*2a60*/  IADD3 R0, P0, R2, R190, RZ ;  /* 0x000000be02007210 */ /* 0x000fc80007f1e0ff */
[----:B------:R-:W-:Y:S02]  /*2a70*/  IADD3.X R2, R193, R3, R4, P0, !PT ;  /* 0x00000003c1027210 */ /* 0x000fe400007fe404 */
[----:B------:R-:W-:-:S04]  /*2a80*/  LEA R4, P0, R0, c[0x0][0x1c8], 0x1 ;  /* 0x0000720000047a11 */ /* 0x000fc800078008ff */
[----:B------:R-:W-:Y:S01]  /*2a90*/  LEA.HI.X R7, R0, c[0x0][0x1cc], R2, 0x1, P0 ;  /* 0x0000730000077a11 */ /* 0x000fe200000f0c02 */
[----:B------:R-:W-:Y:S01]  /*2aa0*/  IMAD.WIDE.U32 R2, R174, c[0x0][0x208], RZ ;  /* 0x00008200ae027a25 */ /* 0x000fe200078e00ff */
[----:B------:R-:W1:Y:S03]  /*2ab0*/  SHFL.IDX PT, R0, R4, RZ, 0x181f ;  /* 0x00181fff04007589 */ /* 0x000e6600000e0000 */
[----:B------:R-:W-:Y:S01]  /*2ac0*/  IMAD.IADD R3, R3, 0x1, R5 ;  /* 0x0000000103037824 */ /* 0x000fe200078e0205 */
[----:B------:R-:W2:Y:S01]  /*2ad0*/  SHFL.IDX PT, R9, R7, RZ, 0x181f ;  /* 0x00181fff07097589 */ /* 0x000ea200000e0000 */
[----:B------:R-:W-:Y:S02]  /*2ae0*/  IMAD R5, R6, c[0x0][0x218], RZ ;  /* 0x0000860006057a24 */ /* 0x000fe400078e02ff */
[C---:B------:R-:W-:Y:S01]  /*2af0*/  IMAD.WIDE.U32 R2, R173.reuse, c[0x0][0x218], R2 ;  /* 0x00008600ad027a25 */ /* 0x040fe200078e0002 */
[----:B----4-:R3:W4:Y:S03]  /*2b00*/  SHFL.IDX PT, R12, R4, 0x1, 0x181f ;  /* 0x00381f00040c7f89 */ /* 0x01072600000e0000 */
[----:B------:R-:W-:Y:S01]  /*2b10*/  IMAD R10, R173, c[0x0][0x21c], R5 ;  /* 0x00008700ad0a7a24 */ /* 0x000fe200078e0205 */
[----:B------:R2:W5:Y:S01]  /*2b20*/  SHFL.IDX PT, R13, R7, 0x1, 0x181f ;  /* 0x00381f00070d7f89 */ /* 0x00056200000e0000 */
[----:B-1----:R-:W-:-:S02]  /*2b30*/  @P1 LEA R6, P0, R177, R0, 0x1 ;  /* 0x00000000b1061211 */ /* 0x002fc400078008ff */
[-C--:B---3--:R-:W-:Y:S02]  /*2b40*/  @P1 LEA R4, P2, R185, R0.reuse, 0x1 ;  /* 0x00000000b9041211 */ /* 0x088fe400078408ff */
[-C--:B--2---:R-:W-:Y:S02]  /*2b50*/  @P1 LEA.HI.X R7, R177, R9.reuse, R19, 0x1, P0 ;  /* 0x00000009b1071211 */ /* 0x084fe400000f0c13 */
[----:B------:R-:W-:Y:S02]  /*2b60*/  @P1 LEA R8, P0, R186, R0, 0x1 ;  /* 0x00000000ba081211 */ /* 0x000fe400078008ff */
[-C--:B------:R-:W-:Y:S01]  /*2b70*/  @P1 LEA.HI.X R5, R185, R9.reuse, R23, 0x1, P2 ;  /* 0x00000009b9051211 */ /* 0x080fe200010f0c17 */
[----:B------:R1:W-:Y:S01]  /*2b80*/  @P1 LDGSTS.E.BYPASS.LTC128B.128 [R188+0xc100], [R6.64], !P5 ;  /* 0x0c10000006bc1fae */ /* 0x0003e2000e901d46 */
[----:B------:R-:W-:Y:S02]  /*2b90*/  IADD3 R0, P2, R2, R196, RZ ;  /* 0x000000c402007210 */ /* 0x000fe40007f5e0ff */
[----:B------:R-:W-:Y:S01]  /*2ba0*/  @P1 LEA.HI.X R9, R186, R9, R22, 0x1, P0 ;  /* 0x00000009ba091211 */ /* 0x000fe200000f0c16 */
[----:B------:R2:W-:Y:S01]  /*2bb0*/  @P1 LDGSTS.E.BYPASS.LTC128B.128 [R188+0xe100], [R4.64], !P4 ;  /* 0x0e10000004bc1fae */ /* 0x0005e2000e101d46 */
[----:B------:R-:W-:-:S02]  /*2bc0*/  IADD3.X R2, R199, R3, R10, P2, !PT ;  /* 0x00000003c7027210 */ /* 0x000fc400017fe40a */
[----:B------:R-:W-:Y:S01]  /*2bd0*/  LEA R15, P2, R0, c[0x0][0x1f8], 0x1 ;  /* 0x00007e00000f7a11 */ /* 0x000fe200078408ff */
[----:B------:R3:W-:Y:S01]  /*2be0*/  @P1 LDGSTS.E.BYPASS.LTC128B.128 [R188+0x10100], [R8.64], !P6 ;  /* 0x1010000008bc1fae */ /* 0x0007e2000f101d46 */
[----:B------:R-:W-:Y:S02]  /*2bf0*/  ISETP.GE.AND P0, PT, R14, 0x21, PT ;  /* 0x000000210e00780c */ /* 0x000fe40003f06270 */
[----:B------:R-:W-:Y:S01]  /*2c00*/  LEA.HI.X R17, R0, c[0x0][0x1fc], R2, 0x1, P2 ;  /* 0x00007f0000117a11 */ /* 0x000fe200010f0c02 */
[----:B------:R-:W3:Y:S04]  /*2c10*/  SHFL.IDX PT, R10, R15, RZ, 0x181f ;  /* 0x00181fff0f0a7589 */ /* 0x000ee800000e0000 */
[----:B------:R-:W3:Y:S04]  /*2c20*/  SHFL.IDX PT, R11, R17, RZ, 0x181f ;  /* 0x00181fff110b7589 */ /* 0x000ee800000e0000 */
[----:B------:R3:W3:Y:S02]  /*2c30*/  SHFL.IDX PT, R0, R15, 0x1, 0x181f ;  /* 0x00381f000f007f89 */ /* 0x0006e400000e0000 */
[----:B----4-:R-:W-:-:S04]  /*2c40*/  @P0 LEA R2, P1, R186, R12, 0x1 ;  /* 0x0000000cba020211 */ /* 0x010fc800078208ff */
[-C--:B-----5:R-:W-:Y:S02]  /*2c50*/  @P0 LEA.HI.X R3, R186, R13.reuse, R22, 0x1, P1 ;  /* 0x0000000dba030211 */ /* 0x0a0fe400008f0c16 */
[-C--:B-1----:R-:W-:Y:S02]  /*2c60*/  @P0 LEA R6, P3, R177, R12.reuse, 0x1 ;  /* 0x0000000cb1060211 */ /* 0x082fe400078608ff */
[----:B--2---:R-:W-:Y:S02]  /*2c70*/  @P0 LEA R4, P2, R185, R12, 0x1 ;  /* 0x0000000cb9040211 */ /* 0x004fe400078408ff */
[-C--:B------:R-:W-:Y:S01]  /*2c80*/  @P0 LEA.HI.X R7, R177, R13.reuse, R19, 0x1, P3 ;  /* 0x0000000db1070211 */ /* 0x080fe200018f0c13 */
[C---:B------:R-:W-:Y:S01]  /*2c90*/  IMAD.SHL.U32 R19, R185.reuse, 0x2, RZ ;  /* 0x00000002b9137824 */ /* 0x040fe200078e00ff */
[C-C-:B------:R-:W-:Y:S02]  /*2ca0*/  @P0 LEA.HI.X R5, R185.reuse, R13, R23.reuse, 0x1, P2 ;  /* 0x0000000db9050211 */ /* 0x140fe400010f0c17 */
[----:B------:R-:W-:Y:S01]  /*2cb0*/  SHF.L.U64.HI R13, R185, 0x1, R23 ;  /* 0x00000001b90d7819 */ /* 0x000fe20000010217 */
[----:B------:R1:W-:Y:S01]  /*2cc0*/  @P0 LDGSTS.E.BYPASS.LTC128B.128 [R188+0xd100], [R6.64], !P5 ;  /* 0x0d10000006bc0fae */ /* 0x0003e2000e901d46 */
[----:B------:R-:W-:-:S02]  /*2cd0*/  ISETP.GE.AND P3, PT, R177, c[0x0][0x1d4], PT ;  /* 0x00007500b1007a0c */ /* 0x000fc40003f66270 */
[----:B------:R-:W-:Y:S01]  /*2ce0*/  ISETP.GE.AND P2, PT, R185, c[0x0][0x1d4], PT ;  /* 0x00007500b9007a0c */ /* 0x000fe20003f46270 */
[----:B------:R2:W-:Y:S01]  /*2cf0*/  @P0 LDGSTS.E.BYPASS.LTC128B.128 [R188+0xf100], [R4.64], !P4 ;  /* 0x0f10000004bc0fae */ /* 0x0005e2000e101d46 */
[----:B------:R-:W-:Y:S02]  /*2d00*/  ISETP.LT.OR P1, PT, R14, 0x1, P3 ;  /* 0x000000010e00780c */ /* 0x000fe40001f21670 */
[----:B---3--:R-:W-:Y:S01]  /*2d10*/  SHF.L.U64.HI R15, R186, 0x1, R22 ;  /* 0x00000001ba0f7819 */ /* 0x008fe20000010216 */
[----:B------:R3:W-:Y:S04]  /*2d20*/  @P0 LDGSTS.E.BYPASS.LTC128B.128 [R188+0x11100], [R2.64], !P6 ;  /* 0x1110000002bc0fae */ /* 0x0007e8000f101d46 */
[----:B------:R-:W0:Y:S04]  /*2d30*/  LDGDEPBAR ;  /* 0x00000000000079af */ /* 0x000e280000000000 */
[----:B-1----:R1:W4:Y:S01]  /*2d40*/  SHFL.IDX PT, R6, R17, 0x1, 0x181f ;  /* 0x00381f0011067f89 */ /* 0x00232200000e0000 */
[----:B--2---:R-:W-:-:S05]  /*2d50*/  IADD3 R4, P0, R10, R20, RZ ;  /* 0x000000140a047210 */ /* 0x004fca0007f1e0ff */
[----:B------:R-:W-:Y:S01]  /*2d60*/  IMAD.X R5, R11, 0x1, R16, P0 ;  /* 0x000000010b057824 */ /* 0x000fe200000e0610 */
[----:B---3--:R-:W-:-:S04]  /*2d70*/  IADD3 R2, P0, R10, R19, RZ ;  /* 0x000000130a027210 */ /* 0x008fc80007f1e0ff */
[----:B------:R2:W-:Y:S01]  /*2d80*/  LDGSTS.E.BYPASS.LTC128B.128 [R188+0x100], [R4.64], !P1 ;  /* 0x0010000004bc7fae */ /* 0x0005e2000c901d46 */
[----:B------:R-:W-:Y:S01]  /*2d90*/  IMAD.X R3, R11, 0x1, R13, P0 ;  /* 0x000000010b037824 */ /* 0x000fe200000e060d */
[----:B------:R-:W-:Y:S02]  /*2da0*/  ISETP.LT.OR P0, PT, R14, 0x1, P2 ;  /* 0x000000010e00780c */ /* 0x000fe40001701670 */
[----:B------:R-:W-:Y:S02]  /*2db0*/  ISETP.GE.AND P1, PT, R186, c[0x0][0x1d4], PT ;  /* 0x00007500ba007a0c */ /* 0x000fe40003f26270 */
[----:B------:R-:W-:Y:S01]  /*2dc0*/  ISETP.LT.OR P2, PT, R14, 0x21, P2 ;  /* 0x000000210e00780c */ /* 0x000fe20001741670 */
[----:B-1----:R-:W-:-:S08]  /*2dd0*/  IMAD.SHL.U32 R17, R186, 0x2, RZ ;  /* 0x00000002ba117824 */ /* 0x002fd000078e00ff */
[----:B------:R1:W-:Y:S01]  /*2de0*/  LDGSTS.E.BYPASS.LTC128B.128 [R188+0x2100], [R2.64], !P0 ;  /* 0x0210000002bc7fae */ /* 0x0003e2000c101d46 */
[----:B--2---:R-:W-:-:S05]  /*2df0*/  IADD3 R4, P0, R10, R17, RZ ;  /* 0x000000110a047210 */ /* 0x004fca0007f1e0ff */
[----:B------:R-:W-:Y:S01]  /*2e00*/  IMAD.X R5, R11, 0x1, R15, P0 ;  /* 0x000000010b057824 */ /* 0x000fe200000e060f */
[----:B-1----:R-:W-:-:S05]  /*2e10*/  IADD3 R2, P0, R0, R20, RZ ;  /* 0x0000001400027210 */ /* 0x002fca0007f1e0ff */
[----:B----4-:R-:W-:Y:S01]  /*2e20*/  IMAD.X R3, R6, 0x1, R16, P0 ;  /* 0x0000000106037824 */ /* 0x010fe200000e0610 */
[C---:B------:R-:W-:Y:S02]  /*2e30*/  ISETP.LT.OR P0, PT, R14.reuse, 0x1, P1 ;  /* 0x000000010e00780c */ /* 0x040fe40000f01670 */
[----:B------:R-:W-:-:S11]  /*2e40*/  ISETP.LT.OR P1, PT, R14, 0x21, P1 ;  /* 0x000000210e00780c */ /* 0x000fd60000f21670 */
[----:B------:R1:W-:Y:S01]  /*2e50*/  LDGSTS.E.BYPASS.LTC128B.128 [R188+0x4100], [R4.64], !P0 ;  /* 0x0410000004bc7fae */ /* 0x0003e2000c101d46 */
[----:B------:R-:W-:Y:S02]  /*2e60*/  ISETP.LT.OR P0, PT, R14, 0x21, P3 ;  /* 0x000000210e00780c */ /* 0x000fe40001f01670 */
[----:B------:R-:W-:-:S11]  /*2e70*/  ISETP.GT.AND P3, PT, R189, 0x3f, PT ;  /* 0x0000003fbd00780c */ /* 0x000fd60003f64270 */
[----:B------:R2:W-:Y:S01]  /*2e80*/  LDGSTS.E.BYPASS.LTC128B.128 [R188+0x1100], [R2.64], !P0 ;  /* 0x0110000002bc7fae */ /* 0x0005e2000c101d46 */
[----:B-1----:R-:W-:-:S05]  /*2e90*/  IADD3 R4, P0, R0, R19, RZ ;  /* 0x0000001300047210 */ /* 0x002fca0007f1e0ff */
[----:B------:R-:W-:-:S05]  /*2ea0*/  IMAD.X R5, R6, 0x1, R13, P0 ;  /* 0x0000000106057824 */ /* 0x000fca00000e060d */
[----:B------:R1:W-:Y:S01]  /*2eb0*/  LDGSTS.E.BYPASS.LTC128B.128 [R188+0x3100], [R4.64], !P2 ;  /* 0x0310000004bc7fae */ /* 0x0003e2000d101d46 */
[----:B------:R-:W-:Y:S02]  /*2ec0*/  ISETP.GT.AND P2, PT, R18, R187, PT ;  /* 0x000000bb1200720c */ /* 0x000fe40003f44270 */
[----:B--2---:R-:W-:-:S05]  /*2ed0*/  IADD3 R2, P0, R0, R17, RZ ;  /* 0x0000001100027210 */ /* 0x004fca0007f1e0ff */
[----:B------:R-:W-:-:S05]  /*2ee0*/  IMAD.X R3, R6, 0x1, R15, P0 ;  /* 0x0000000106037824 */ /* 0x000fca00000e060f */
[----:B------:R1:W-:Y:S04]  /*2ef0*/  LDGSTS.E.BYPASS.LTC128B.128 [R188+0x5100], [R2.64], !P1 ;  /* 0x0510000002bc7fae */ /* 0x0003e8000c901d46 */
[----:B------:R-:W0:Y:S01]  /*2f00*/  LDGDEPBAR ;  /* 0x00000000000079af */ /* 0x000e220000000000 */
        /* <DEDUP_REMOVED lines=28> */
[----:B------:R-:W-:Y:S06]  /*30d0*/  BRA.DIV ~URZ, `(.L_x_1560) ;  /* 0x0000b2e27f007947 */ /* 0x000fec000b800000 */
[----:B------:R1:W2:Y:S02]  /*30e0*/  SHFL.IDX PT, R4, R5, RZ, 0x181f ;  /* 0x00181fff05047589 */ /* 0x0002a400000e0000 */
.L_x_1652:
[----:B------:R-:W-:Y:S05]  /*30f0*/  BRA.DIV ~URZ, `(.L_x_1561) ;  /* 0x0000b3327f007947 */ /* 0x000fea000b800000 */
[----:B------:R-:W3:Y:S01]  /*3100*/  SHFL.IDX PT, R0, R10, RZ, 0x181f ;  /* 0x00181fff0a007589 */ /* 0x000ee200000e0000 */
[----:B------:R-:W-:Y:S02]  /*3110*/  SEL R12, RZ, 0x10, P5 ;  /* 0x00000010ff0c7807 */ /* 0x000fe40002800000 */
[----:B------:R-:W-:Y:S02]  /*3120*/  SEL R11, RZ, 0x10, P4 ;  /* 0x00000010ff0b7807 */ /* 0x000fe40002000000 */
[----:B---3--:R-:W-:-:S05]  /*3130*/  IADD3 R8, P0, R0, R20, RZ ;  /* 0x0000001400087210 */ /* 0x008fca0007f1e0ff */
[----:B--2---:R-:W-:Y:S01]  /*3140*/  IMAD.X R9, R4, 0x1, R16, P0 ;  /* 0x0000000104097824 */ /* 0x004fe200000e0610 */
[----:B------:R-:W-:-:S04]  /*3150*/  IADD3 R6, P0, R0, R19, RZ ;  /* 0x0000001300067210 */ /* 0x000fc80007f1e0ff */
[----:B------:R-:W-:Y:S01]  /*3160*/  @!PT LDS RZ, [RZ] ;  /* 0x00000000fffff984 */ /* 0x000fe20000000800 */
[----:B------:R-:W-:Y:S01]  /*3170*/  @!PT LDS RZ, [RZ] ;  /* 0x00000000fffff984 */ /* 0x000fe20000000800 */
[----:B------:R2:W-:Y:S01]  /*3180*/  LDGSTS.E.BYPASS.LTC128B.128 [R188+0x12100], [R8.64], !P5 ;  /* 0x1210000008bc7fae */ /* 0x0005e2000e901d46 */
[----:B------:R-:W-:Y:S01]  /*3190*/  IMAD.X R7, R4, 0x1, R13, P0 ;  /* 0x0000000104077824 */ /* 0x000fe200000e060d */
[----:B------:R-:W-:Y:S02]  /*31a0*/  IADD3 R2, P0, R0, R17, RZ ;  /* 0x0000001100027210 */ /* 0x000fe40007f1e0ff */
[----:B------:R3:W4:Y:S03]  /*31b0*/  SHFL.IDX PT, R0, R10, 0x1, 0x181f ;  /* 0x00381f000a007f89 */ /* 0x00072600000e0000 */
[----:B------:R-:W-:Y:S01]  /*31c0*/  IMAD.X R3, R4, 0x1, R15, P0 ;  /* 0x0000000104037824 */ /* 0x000fe200000e060f */
[----:B------:R3:W-:Y:S04]  /*31d0*/  LDGSTS.E.BYPASS.LTC128B.128 [R188+0x14100], [R6.64], !P4 ;  /* 0x1410000006bc7fae */ /* 0x0007e8000e101d46 */
[----:B------:R3:W-:Y:S04]  /*31e0*/  LDGSTS.E.BYPASS.LTC128B.128 [R188+0x16100], [R2.64], !P6 ;  /* 0x1610000002bc7fae */ /* 0x0007e8000f101d46 */
[----:B--2---:R3:W2:Y:S01]  /*31f0*/  SHFL.IDX PT, R8, R5, 0x1, 0x181f ;  /* 0x00381f0005087f89 */ /* 0x0046a200000e0000 */
[----:B------:R-:W-:-:S03]  /*3200*/  IMAD.MOV.U32 R9, RZ, RZ, R252 ;  /* 0x000000ffff097224 */ /* 0x000fc600078e00fc */
.L_x_1653:
[----:B---34-:R-:W-:-:S04]  /*3210*/  IADD3 R2, -R11, 0x10, RZ ;  /* 0x000000100b027810 */ /* 0x018fc80007ffe1ff */
[----:B------:R-:W-:-:S04]  /*3220*/  LOP3.LUT R2, R2, 0xf, RZ, 0xc0, !PT ;  /* 0x0000000f02027812 */ /* 0x000fc800078ec0ff */
[----:B------:R-:W-:Y:S02]  /*3230*/  IADD3 R4, P1, P0, R2, R0, R19 ;  /* 0x0000000002047210 */ /* 0x000fe4000783e013 */
[----:B------:R-:W-:Y:S02]  /*3240*/  IADD3 R2, -R12, 0x10, RZ ;  /* 0x000000100c027810 */ /* 0x000fe40007ffe1ff */
[----:B-12---:R-:W-:Y:S02]  /*3250*/  IADD3.X R5, RZ, R8, R13, P1, P0 ;  /* 0x00000008ff057210 */ /* 0x006fe40000fe040d */
[----:B------:R-:W-:-:S04]  /*3260*/  LOP3.LUT R2, R2, 0xf, RZ, 0xc0, !PT ;  /* 0x0000000f02027812 */ /* 0x000fc800078ec0ff */
[----:B------:R-:W-:Y:S02]  /*3270*/  IADD3 R6, P1, P0, R2, R0, R20 ;  /* 0x0000000002067210 */ /* 0x000fe4000783e014 */
[----:B------:R-:W-:Y:S02]  /*3280*/  IADD3 R2, -R9, 0x10, RZ ;  /* 0x0000001009027810 */ /* 0x000fe40007ffe1ff */
[----:B------:R-:W-:Y:S02]  /*3290*/  IADD3.X R7, RZ, R8, R16, P1, P0 ;  /* 0x00000008ff077210 */ /* 0x000fe40000fe0410 */
[----:B------:R-:W-:-:S04]  /*32a0*/  LOP3.LUT R2, R2, 0xf, RZ, 0xc0, !PT ;  /* 0x0000000f02027812 */ /* 0x000fc800078ec0ff */
[----:B------:R-:W-:-:S04]  /*32b0*/  IADD3 R2, P1, P0, R2, R0, R17 ;  /* 0x0000000002027210 */ /* 0x000fc8000783e011 */
[----:B------:R-:W-:Y:S02]  /*32c0*/  IADD3.X R3, RZ, R8, R15, P1, P0 ;  /* 0x00000008ff037210 */ /* 0x000fe40000fe040f */
[----:B------:R-:W-:-:S13]  /*32d0*/  ISETP.NE.U32.AND P0, PT, R12, RZ, PT ;  /* 0x000000ff0c00720c */ /* 0x000fda0003f05070 */
[----:B------:R-:W-:Y:S01]  /*32e0*/  @!PT LDS RZ, [RZ] ;  /* 0x00000000fffff984 */ /* 0x000fe20000000800 */
[----:B------:R-:W-:Y:S01]  /*32f0*/  @!PT LDS RZ, [RZ] ;  /* 0x00000000fffff984 */ /* 0x000fe20000000800 */
[----:B------:R-:W-:Y:S01]  /*3300*/  @!PT LDS RZ, [RZ] ;  /* 0x00000000fffff984 */ /* 0x000fe20000000800 */
[----:B------:R1:W-:Y:S01]  /*3310*/  LDGSTS.E.BYPASS.LTC128B.128.ZFILL [R188+0x13100], [R6.64], P0 ;  /* 0x1310000006bc7fae */ /* 0x0003e20008141d46 */
[----:B------:R-:W-:-:S13]  /*3320*/  ISETP.NE.U32.AND P0, PT, R11, RZ, PT ;  /* 0x000000ff0b00720c */ /* 0x000fda0003f05070 */
[----:B------:R1:W-:Y:S01]  /*3330*/  LDGSTS.E.BYPASS.LTC128B.128.ZFILL [R188+0x15100], [R4.64], P0 ;  /* 0x1510000004bc7fae */ /* 0x0003e20008141d46 */
[----:B------:R-:W-:-:S13]  /*3340*/  ISETP.NE.U32.AND P0, PT, R9, RZ, PT ;  /* 0x000000ff0900720c */ /* 0x000fda0003f05070 */
[----:B------:R1:W-:Y:S02]  /*3350*/  LDGSTS.E.BYPASS.LTC128B.128.ZFILL [R188+0x17100], [R2.64], P0 ;  /* 0x1710000002bc7fae */ /* 0x0003e40008141d46 */
.L_x_1559:
[----:B------:R-:W-:Y:S05]  /*3360*/  BSYNC B0 ;  /* 0x0000000000007941 */ /* 0x000fea0003800000 */
.L_x_1558:
[----:B------:R-:W0:Y:S01]  /*3370*/  LDGDEPBAR ;  /* 0x00000000000079af */ /* 0x000e220000000000 */
[----:B------:R-:W-:Y:S01]  /*3380*/  IMAD.MOV.U32 R0, RZ, RZ, 0x20 ;  /* 0x00000020ff007424 */ /* 0x000fe200078e00ff */
[----:B------:R-:W-:-:S04]  /*3390*/  LOP3.LUT P0, RZ, R162, 0x2, RZ, 0xc0, !PT ;  /* 0x00000002a2ff7812 */ /* 0x000fc8000780c0ff */
[----:B------:R-:W-:-:S05]  /*33a0*/  SEL R167, R0, 0xffffffe0, !P0 ;  /* 0xffffffe000a77807 */ /* 0x000fca0004000000 */
[----:B------:R-:W-:Y:S01]  /*33b0*/  IMAD.IADD R24, R169, 0x1, R167 ;  /* 0x00000001a9187824 */ /* 0x000fe200078e02a7 */
[----:B------:R-:W-:-:S04]  /*33c0*/  DEPBAR.LE SB0, 0x3 ;  /* 0x000080c00000791a */ /* 0x000fc80000000000 */
[----:B------:R-:W-:-:S04]  /*33d0*/  DEPBAR.LE SB0, 0x2 ;  /* 0x000080800000791a */ /* 0x000fc80000000000 */
[----:B------:R-:W-:Y:S01]  /*33e0*/  WARPSYNC 0xffffffff ;  /* 0xffffffff00007948 */ /* 0x000fe20003800000 */
[----:B------:R-:W-:Y:S06]  /*33f0*/  BAR.SYNC.DEFER_BLOCKING 0x0 ;  /* 0x0000000000007b1d */ /* 0x000fec0000010000 */
[----:B------:R-:W-:Y:S01]  /*3400*/  BSSY B0, `(.L_x_1562) ;  /* 0x000004a000007945 */ /* 0x000fe20003800000 */
[----:B------:R2:W3:Y:S04]  /*3410*/  LDSM.16.M88.4 R8, [R163] ;  /* 0x00000000a308783b */ /* 0x0004e80000000200 */
[----:B------:R2:W4:Y:S04]  /*3420*/  LDSM.16.M88.4 R32, [R169] ;  /* 0x00000000a920783b */ /* 0x0005280000000200 */
[----:B------:R2:W1:Y:S04]  /*3430*/  LDSM.16.M88.4 R36, [R169+0x800] ;  /* 0x00080000a924783b */ /* 0x0004680000000200 */
[----:B------:R2:W1:Y:S04]  /*3440*/  LDSM.16.M88.4 R40, [R169+0x1000] ;  /* 0x00100000a928783b */ /* 0x0004680000000200 */
[----:B------:R2:W1:Y:S04]  /*3450*/  LDSM.16.M88.4 R56, [R169+0x1800] ;  /* 0x00180000a938783b */ /* 0x0004680000000200 */
[----:B-1----:R2:W1:Y:S04]  /*3460*/  LDSM.16.M88.4 R4, [R164] ;  /* 0x00000000a404783b */ /* 0x0024680000000200 */
[----:B------:R2:W1:Y:S04]  /*3470*/  LDSM.16.M88.4 R60, [R24] ;  /* 0x00000000183c783b */ /* 0x0004680000000200 */
[----:B------:R2:W1:Y:S04]  /*3480*/  LDSM.16.M88.4 R76, [R24+0x800] ;  /* 0x00080000184c783b */ /* 0x0004680000000200 */
[----:B------:R2:W1:Y:S04]  /*3490*/  LDSM.16.M88.4 R80, [R24+0x1000] ;  /* 0x001000001850783b */ /* 0x0004680000000200 */
[----:B------:R2:W1:Y:S01]  /*34a0*/  LDSM.16.M88.4 R88, [R24+0x1800] ;  /* 0x001800001858783b */ /* 0x0004620000000200 */
[----:B------:R-:W-:Y:S05]  /*34b0*/  @!P2 BRA `(.L_x_1563) ;  /* 0x000003e00000a947 */ /* 0x000fea0003800000 */
[----:B------:R-:W-:Y:S01]  /*34c0*/  SHF.R.S32.HI R0, RZ, 0x1f, R174 ;  /* 0x0000001fff007819 */ /* 0x000fe200000114ae */
[----:B------:R-:W-:Y:S01]  /*34d0*/  IMAD.WIDE.U32 R2, R174, c[0x0][0x208], RZ ;  /* 0x00008200ae027a25 */ /* 0x000fe200078e00ff */
[----:B------:R-:W-:-:S02]  /*34e0*/  SHF.R.S32.HI R12, RZ, 0x1f, R173 ;  /* 0x0000001fff0c7819 */ /* 0x000fc400000114ad */
[----:B------:R-:W-:Y:S01]  /*34f0*/  SHF.R.S32.HI R13, RZ, 0x1f, R186 ;  /* 0x0000001fff0d7819 */ /* 0x000fe200000114ba */
[----:B------:R-:W-:Y:S01]  /*3500*/  IMAD R0, R0, c[0x0][0x208], RZ ;  /* 0x0000820000007a24 */ /* 0x000fe200078e02ff */
[----:B------:R-:W-:Y:S01]  /*3510*/  SHF.R.S32.HI R15, RZ, 0x1f, R185 ;  /* 0x0000001fff0f7819 */ /* 0x000fe200000114b9 */
[----:B------:R-:W-:Y:S01]  /*3520*/  IMAD.SHL.U32 R27, R186, 0x2, RZ ;  /* 0x00000002ba1b7824 */ /* 0x000fe200078e00ff */
[----:B------:R-:W-:Y:S01]  /*3530*/  SHF.R.S32.HI R14, RZ, 0x1f, R177 ;  /* 0x0000001fff0e7819 */ /* 0x000fe200000114b1 */
[----:B------:R-:W-:Y:S01]  /*3540*/  IMAD R0, R174, c[0x0][0x20c], R0 ;  /* 0x00008300ae007a24 */ /* 0x000fe200078e0200 */
[----:B------:R-:W-:Y:S01]  /*3550*/  SHF.L.U64.HI R23, R186, 0x1, R13 ;  /* 0x00000001ba177819 */ /* 0x000fe2000001020d */
[C---:B------:R-:W-:Y:S01]  /*3560*/  IMAD.SHL.U32 R26, R185.reuse, 0x2, RZ ;  /* 0x00000002b91a7824 */ /* 0x040fe200078e00ff */
[----:B------:R-:W-:Y:S01]  /*3570*/  SHF.L.U64.HI R22, R185, 0x1, R15 ;  /* 0x00000001b9167819 */ /* 0x000fe2000001020f */
[----:B------:R-:W-:Y:S01]  /*3580*/  IMAD.IADD R3, R3, 0x1, R0 ;  /* 0x0000000103037824 */ /* 0x000fe200078e0200 */
[----:B------:R-:W-:Y:S01]  /*3590*/  SHF.L.U64.HI R21, R177, 0x1, R14 ;  /* 0x00000001b1157819 */ /* 0x000fe2000001020e */
[----:B------:R-:W-:-:S02]  /*35a0*/  IMAD R0, R12, c[0x0][0x218], RZ ;  /* 0x000086000c007a24 */ /* 0x000fc400078e02ff */
[----:B------:R-:W-:-:S04]  /*35b0*/  IMAD.WIDE.U32 R2, R173, c[0x0][0x218], R2 ;  /* 0x00008600ad027a25 */ /* 0x000fc800078e0002 */
[----:B------:R-:W-:Y:S01]  /*35c0*/  IMAD R12, R173, c[0x0][0x21c], R0 ;  /* 0x00008700ad0c7a24 */ /* 0x000fe200078e0200 */
[----:B------:R-:W-:Y:S01]  /*35d0*/  IADD3 R0, P0, R196, R2, RZ ;  /* 0x00000002c4007210 */ /* 0x000fe20007f1e0ff */
[----:B------:R-:W-:-:S03]  /*35e0*/  IMAD.SHL.U32 R25, R177, 0x2, RZ ;  /* 0x00000002b1197824 */ /* 0x000fc600078e00ff */
[----:B------:R-:W-:Y:S02]  /*35f0*/  IADD3.X R2, R199, R3, R12, P0, !PT ;  /* 0x00000003c7027210 */ /* 0x000fe400007fe40c */
[----:B------:R-:W-:-:S04]  /*3600*/  LEA R20, P0, R0, c[0x0][0x1f8], 0x1 ;  /* 0x00007e0000147a11 */ /* 0x000fc800078008ff */
[----:B------:R-:W-:Y:S01]  /*3610*/  LEA.HI.X R13, R0, c[0x0][0x1fc], R2, 0x1, P0 ;  /* 0x00007f00000d7a11 */ /* 0x000fe200000f0c02 */
[----:B------:R-:W-:Y:S06]  /*3620*/  BRA.DIV ~URZ, `(.L_x_1564) ;  /* 0x0000b0127f007947 */ /* 0x000fec000b800000 */
[----:B------:R2:W4:Y:S02]  /*3630*/  SHFL.IDX PT, R12, R13, RZ, 0x181f ;  /* 0x00181fff0d0c7589 */ /* 0x00052400000e0000 */
.L_x_1654:
[----:B------:R-:W-:Y:S05]  /*3640*/  BRA.DIV ~URZ, `(.L_x_1565) ;  /* 0x0000b0627f007947 */ /* 0x000fea000b800000 */
[----:B------:R-:W5:Y:S01]  /*3650*/  SHFL.IDX PT, R0, R20, RZ, 0x181f ;  /* 0x00181fff14007589 */ /* 0x000f6200000e0000 */
[----:B------:R-:W-:Y:S02]  /*3660*/  SEL R19, RZ, 0x10, P5 ;  /* 0x00000010ff137807 */ /* 0x000fe40002800000 */
[----:B------:R-:W-:Y:S02]  /*3670*/  SEL R18, RZ, 0x10, P4 ;  /* 0x00000010ff127807 */ /* 0x000fe40002000000 */
[C---:B-----5:R-:W-:Y:S02]  /*3680*/  IADD3 R16, P0, R0.reuse, R25, RZ ;  /* 0x0000001900107210 */ /* 0x060fe40007f1e0ff */
[----:B------:R-:W-:-:S03]  /*3690*/  IADD3 R14, P1, R0, R26, RZ ;  /* 0x0000001a000e7210 */ /* 0x000fc60007f3e0ff */
[----:B----4-:R-:W-:Y:S01]  /*36a0*/  IMAD.X R17, R12, 0x1, R21, P0 ;  /* 0x000000010c117824 */ /* 0x010fe200000e0615 */
[----:B------:R-:W-:Y:S01]  /*36b0*/  IADD3 R2, P0, R0, R27, RZ ;  /* 0x0000001b00027210 */ /* 0x000fe20007f1e0ff */
[C---:B------:R-:W-:Y:S01]  /*36c0*/  IMAD.X R15, R12.reuse, 0x1, R22, P1 ;  /* 0x000000010c0f7824 */ /* 0x040fe200008e0616 */
[----:B------:R4:W2:Y:S03]  /*36d0*/  SHFL.IDX PT, R0, R20, 0x1, 0x181f ;  /* 0x00381f0014007f89 */ /* 0x0008a600000e0000 */
[----:B------:R-:W-:Y:S01]  /*36e0*/  IMAD.X R3, R12, 0x1, R23, P0 ;  /* 0x000000010c037824 */ /* 0x000fe200000e0617 */
[----:B------:R-:W-:Y:S01]  /*36f0*/  @!PT LDS RZ, [RZ] ;  /* 0x00000000fffff984 */ /* 0x000fe20000000800 */
[----:B------:R5:W-:Y:S04]  /*3700*/  LDGSTS.E.BYPASS.LTC128B.128 [R188+0x6100], [R16.64], !P5 ;  /* 0x0610000010bc7fae */ /* 0x000be8000e901d46 */
[----:B------:R4:W-:Y:S04]  /*3710*/  LDGSTS.E.BYPASS.LTC128B.128 [R188+0x8100], [R14.64], !P4 ;  /* 0x081000000ebc7fae */ /* 0x0009e8000e101d46 */
[----:B------:R4:W-:Y:S04]  /*3720*/  LDGSTS.E.BYPASS.LTC128B.128 [R188+0xa100], [R2.64], !P6 ;  /* 0x0a10000002bc7fae */ /* 0x0009e8000f101d46 */
[----:B-----5:R4:W3:Y:S01]  /*3730*/  SHFL.IDX PT, R16, R13, 0x1, 0x181f ;  /* 0x00381f000d107f89 */ /* 0x0208e200000e0000 */
[----:B------:R-:W-:-:S03]  /*3740*/  IMAD.MOV.U32 R17, RZ, RZ, R252 ;  /* 0x000000ffff117224 */ /* 0x000fc600078e00fc */
.L_x_1655:
[----:B--2-4-:R-:W-:Y:S02]  /*3750*/  IADD3 R2, -R19, 0x10, RZ ;  /* 0x0000001013027810 */ /* 0x014fe40007ffe1ff */
[----:B------:R-:W-:-:S02]  /*3760*/  IADD3 R3, -R18, 0x10, RZ ;  /* 0x0000001012037810 */ /* 0x000fc40007ffe1ff */
[----:B------:R-:W-:-:S04]  /*3770*/  LOP3.LUT R2, R2, 0xf, RZ, 0xc0, !PT ;  /* 0x0000000f02027812 */ /* 0x000fc800078ec0ff */
[----:B------:R-:W-:Y:S02]  /*3780*/  IADD3 R14, P1, P0, R2, R0, R25 ;  /* 0x00000000020e7210 */ /* 0x000fe4000783e019 */
[----:B------:R-:W-:Y:S02]  /*3790*/  LOP3.LUT R2, R3, 0xf, RZ, 0xc0, !PT ;  /* 0x0000000f03027812 */ /* 0x000fe400078ec0ff */
[----:B------:R-:W-:Y:S02]  /*37a0*/  IADD3 R3, -R17, 0x10, RZ ;  /* 0x0000001011037810 */ /* 0x000fe40007ffe1ff */
[----:B---3--:R-:W-:Y:S02]  /*37b0*/  IADD3.X R15, RZ, R16, R21, P1, P0 ;  /* 0x00000010ff0f7210 */ /* 0x008fe40000fe0415 */
[----:B------:R-:W-:Y:S02]  /*37c0*/  IADD3 R12, P1, P0, R2, R0, R26 ;  /* 0x00000000020c7210 */ /* 0x000fe4000783e01a */
[----:B------:R-:W-:-:S02]  /*37d0*/  LOP3.LUT R2, R3, 0xf, RZ, 0xc0, !PT ;  /* 0x0000000f03027812 */ /* 0x000fc400078ec0ff */
[----:B------:R-:W-:Y:S02]  /*37e0*/  IADD3.X R13, RZ, R16, R22, P1, P0 ;  /* 0x00000010ff0d7210 */ /* 0x000fe40000fe0416 */
[----:B------:R-:W-:-:S04]  /*37f0*/  IADD3 R2, P1, P0, R2, R0, R27 ;  /* 0x0000000002027210 */ /* 0x000fc8000783e01b */
[----:B------:R-:W-:Y:S02]  /*3800*/  IADD3.X R3, RZ, R16, R23, P1, P0 ;  /* 0x00000010ff037210 */ /* 0x000fe40000fe0417 */
[----:B------:R-:W-:Y:S02]  /*3810*/  ISETP.NE.U32.AND P0, PT, R19, RZ, PT ;  /* 0x000000ff1300720c */ /* 0x000fe40003f05070 */
[----:B------:R-:W-:-:S11]  /*3820*/  ISETP.NE.U32.AND P1, PT, R18, RZ, PT ;  /* 0x000000ff1200720c */ /* 0x000fd60003f25070 */
[----:B------:R-:W-:Y:S01]  /*3830*/  @!PT LDS RZ, [RZ] ;  /* 0x00000000fffff984 */ /* 0x000fe20000000800 */
[----:B------:R-:W-:Y:S01]  /*3840*/  @!PT LDS RZ, [RZ] ;  /* 0x00000000fffff984 */ /* 0x000fe20000000800 */
[----:B------:R-:W-:Y:S01]  /*3850*/  @!PT LDS RZ, [RZ] ;  /* 0x00000000fffff984 */ /* 0x000fe20000000800 */
[----:B------:R2:W-:Y:S01]  /*3860*/  LDGSTS.E.BYPASS.LTC128B.128.ZFILL [R188+0x7100], [R14.64], P0 ;  /* 0x071000000ebc7fae */ /* 0x0005e20008141d46 */
[----:B------:R-:W-:-:S03]  /*3870*/  ISETP.NE.U32.AND P0, PT, R17, RZ, PT ;  /* 0x000000ff1100720c */ /* 0x000fc60003f05070 */
[----:B------:R2:W-:Y:S10]  /*3880*/  LDGSTS.E.BYPASS.LTC128B.128.ZFILL [R188+0x9100], [R12.64], P1 ;  /* 0x091000000cbc7fae */ /* 0x0005f40008941d46 */
[----:B------:R2:W-:Y:S02]  /*3890*/  LDGSTS.E.BYPASS.LTC128B.128.ZFILL [R188+0xb100], [R2.64], P0 ;  /* 0x0b10000002bc7fae */ /* 0x0005e40008141d46 */
.L_x_1563:
[----:B------:R-:W-:Y:S05]  /*38a0*/  BSYNC B0 ;  /* 0x0000000000007941 */ /* 0x000fea0003800000 */
.L_x_1562:
[----:B--2---:R-:W-:Y:S01]  /*38b0*/  IMAD.MOV.U32 R2, RZ, RZ, 0x40 ;  /* 0x00000040ff027424 */ /* 0x004fe200078e00ff */
[----:B------:R-:W-:Y:S01]  /*38c0*/  LOP3.LUT P0, RZ, R162, 0x4, RZ, 0xc0, !PT ;  /* 0x00000004a2ff7812 */ /* 0x000fe2000780c0ff */
[----:B------:R-:W0:Y:S01]  /*38d0*/  LDGDEPBAR ;  /* 0x00000000000079af */ /* 0x000e220000000000 */
[----:B------:R-:W-:Y:S02]  /*38e0*/  WARPSYNC 0xffffffff ;  /* 0xffffffff00007948 */ /* 0x000fe40003800000 */
[----:B------:R-:W-:-:S04]  /*38f0*/  SEL R2, R2, 0xffffffc0, !P0 ;  /* 0xffffffc002027807 */ /* 0x000fc80004000000 */
[----:B------:R-:W-:Y:S01]  /*3900*/  IADD3 R0, R2, R169, R167 ;  /* 0x000000a902007210 */ /* 0x000fe20007ffe0a7 */
[----:B------:R-:W-:Y:S02]  /*3910*/  IMAD.IADD R2, R169, 0x1, R2 ;  /* 0x00000001a9027824 */ /* 0x000fe400078e0202 */
[C---:B---34-:R-:W-:Y:S01]  /*3920*/  HMMA.16816.F32 R12, R8.reuse, R32, RZ ;  /* 0x00000020080c723c */ /* 0x058fe200000018ff */
[----:B------:R-:W-:Y:S04]  /*3930*/  LDSM.16.M88.4 R20, [R166] ;  /* 0x00000000a614783b */ /* 0x000fe80000000200 */
[----:B------:R-:W2:Y:S03]  /*3940*/  LDSM.16.M88.4 R64, [R2] ;  /* 0x000000000240783b */ /* 0x000ea60000000200 */
[C---:B------:R-:W-:Y:S01]  /*3950*/  HMMA.16816.F32 R32, R8.reuse, R34, RZ ;  /* 0x000000220820723c */ /* 0x040fe200000018ff */
[----:B------:R-:W3:Y:S04]  /*3960*/  LDSM.16.M88.4 R72, [R2+0x1000] ;  /* 0x001000000248783b */ /* 0x000ee80000000200 */
[----:B------:R-:W4:Y:S03]  /*3970*/  LDSM.16.M88.4 R68, [R2+0x800] ;  /* 0x000800000244783b */ /* 0x000f260000000200 */
[----:B------:R-:W-:Y:S01]  /*3980*/  HMMA.16816.F32 R28, R8, R36, RZ ;  /* 0x00000024081c723c */ /* 0x000fe200000018ff */
[----:B------:R-:W5:Y:S04]  /*3990*/  LDSM.16.M88.4 R84, [R2+0x1800] ;  /* 0x001800000254783b */ /* 0x000f680000000200 */
[----:B------:R-:W-:Y:S03]  /*39a0*/  LDSM.16.M88.4 R16, [R165] ;  /* 0x00000000a510783b */ /* 0x000fe60000000200 */
[----:B-1----:R-:W-:Y:S01]  /*39b0*/  HMMA.16816.F32 R48, R4, R60, R12 ;  /* 0x0000003c0430723c */ /* 0x002fe2000000180c */
[----:B------:R-:W1:Y:S04]  /*39c0*/  LDSM.16.M88.4 R92, [R0] ;  /* 0x00000000005c783b */ /* 0x000e680000000200 */
[----:B------:R-:W-:Y:S03]  /*39d0*/  LDSM.16.M88.4 R100, [R169+0x2000] ;  /* 0x00200000a964783b */ /* 0x000fe60000000200 */
[C---:B------:R-:W-:Y:S01]  /*39e0*/  HMMA.16816.F32 R12, R8.reuse, R38, RZ ;  /* 0x00000026080c723c */ /* 0x040fe200000018ff */
[----:B------:R-:W-:Y:S07]  /*39f0*/  LDSM.16.M88.4 R96, [R24+0x2000] ;  /* 0x002000001860783b */ /* 0x000fee0000000200 */
[C---:B------:R-:W-:Y:S08]  /*3a00*/  HMMA.16816.F32 R36, R8.reuse, R40, RZ ;  /* 0x000000280824723c */ /* 0x040ff000000018ff */
[C---:B------:R-:W-:Y:S08]  /*3a10*/  HMMA.16816.F32 R40, R8.reuse, R42, RZ ;  /* 0x0000002a0828723c */ /* 0x040ff000000018ff */
[C---:B------:R-:W-:Y:S08]  /*3a20*/  HMMA.16816.F32 R44, R8.reuse, R56, RZ ;  /* 0x00000038082c723c */ /* 0x040ff000000018ff */
[----:B------:R-:W-:Y:S08]  /*3a30*/  HMMA.16816.F32 R56, R8, R58, RZ ;  /* 0x0000003a0838723c */ /* 0x000ff000000018ff */
[C---:B------:R-:W-:Y:S08]  /*3a40*/  HMMA.16816.F32 R60, R4.reuse, R62, R32 ;  /* 0x0000003e043c723c */ /* 0x040ff00000001820 */
[C---:B------:R-:W-:Y:S08]  /*3a50*/  HMMA.16816.F32 R52, R4.reuse, R76, R28 ;  /* 0x0000004c0434723c */ /* 0x040ff0000000181c */
[C---:B------:R-:W-:Y:S08]  /*3a60*/  HMMA.16816.F32 R28, R4.reuse, R80, R36 ;  /* 0x00000050041c723c */ /* 0x040ff00000001824 */
[C---:B------:R-:W-:Y:S01]  /*3a70*/  HMMA.16816.F32 R8, R4.reuse, R82, R40 ;  /* 0x000000520408723c */ /* 0x040fe20000001828 */
[----:B------:R-:W-:Y:S07]  /*3a80*/  LDSM.16.M88.4 R80, [R0+0x800] ;  /* 0x000800000050783b */ /* 0x000fee0000000200 */
[C---:B------:R-:W-:Y:S01]  /*3a90*/  HMMA.16816.F32 R32, R4.reuse, R78, R12 ;  /* 0x0000004e0420723c */ /* 0x040fe2000000180c */
[----:B------:R-:W1:Y:S04]  /*3aa0*/  LDSM.16.M88.4 R76, [R0+0x1000] ;  /* 0x00100000004c783b */ /* 0x000e680000000200 */
[----:B------:R-:W-:Y:S03]  /*3ab0*/  LDSM.16.M88.4 R12, [R163+0x4000] ;  /* 0x00400000a30c783b */ /* 0x000fe60000000200 */
[----:B------:R-:W-:Y:S08]  /*3ac0*/  HMMA.16816.F32 R36, R4, R88, R44 ;  /* 0x000000580424723c */ /* 0x000ff0000000182c */
[----:B--2---:R-:W-:Y:S08]  /*3ad0*/  HMMA.16816.F32 R44, R20, R64, R48 ;  /* 0x00000040142c723c */ /* 0x004ff00000001830 */
[----:B------:R-:W-:Y:S01]  /*3ae0*/  HMMA.16816.F32 R48, R4, R90, R56 ;  /* 0x0000005a0430723c */ /* 0x000fe20000001838 */
[----:B------:R-:W2:Y:S07]  /*3af0*/  LDSM.16.M88.4 R88, [R0+0x1800] ;  /* 0x001800000058783b */ /* 0x000eae0000000200 */
[C---:B------:R-:W-:Y:S01]  /*3b00*/  HMMA.16816.F32 R60, R20.reuse, R66, R60 ;  /* 0x00000042143c723c */ /* 0x040fe2000000183c */
[----:B------:R-:W-:Y:S07]  /*3b10*/  LDSM.16.M88.4 R64, [R169+0x3000] ;  /* 0x00300000a940783b */ /* 0x000fee0000000200 */
[C---:B---3--:R-:W-:Y:S08]  /*3b20*/  HMMA.16816.F32 R40, R20.reuse, R72, R28 ;  /* 0x000000481428723c */ /* 0x048ff0000000181c */
[C---:B----4-:R-:W-:Y:S08]  /*3b30*/  HMMA.16816.F32 R56, R20.reuse, R68, R52 ;  /* 0x000000441438723c */ /* 0x050ff00000001834 */
[C---:B------:R-:W-:Y:S01]  /*3b40*/  HMMA.16816.F32 R28, R20.reuse, R74, R8 ;  /* 0x0000004a141c723c */ /* 0x040fe20000001808 */
[----:B------:R-:W-:Y:S04]  /*3b50*/  LDSM.16.M88.4 R8, [R164+0x4000] ;  /* 0x00400000a408783b */ /* 0x000fe80000000200 */
[----:B------:R-:W-:Y:S03]  /*3b60*/  LDSM.16.M88.4 R72, [R24+0x3000] ;  /* 0x003000001848783b */ /* 0x000fe60000000200 */
[C---:B------:R-:W-:Y:S01]  /*3b70*/  HMMA.16816.F32 R52, R20.reuse, R70, R32 ;  /* 0x000000461434723c */ /* 0x040fe20000001820 */
[----:B------:R-:W-:Y:S07]  /*3b80*/  LDSM.16.M88.4 R68, [R169+0x2800] ;  /* 0x00280000a944783b */ /* 0x000fee0000000200 */
[----:B-----5:R-:W-:Y:S08]  /*3b90*/  HMMA.16816.F32 R4, R20, R84, R36 ;  /* 0x000000541404723c */ /* 0x020ff00000001824 */
[----:B-1----:R-:W-:Y:S08]  /*3ba0*/  HMMA.16816.F32 R32, R16, R92, R44 ;  /* 0x0000005c1020723c */ /* 0x002ff0000000182c */
[----:B------:R-:W-:Y:S01]  /*3bb0*/  HMMA.16816.F32 R36, R20, R86, R48 ;  /* 0x000000561424723c */ /* 0x000fe20000001830 */
[----:B------:R-:W1:Y:S07]  /*3bc0*/  LDSM.16.M88.4 R84, [R169+0x3800] ;  /* 0x00380000a954783b */ /* 0x000e6e0000000200 */
[C---:B------:R-:W-:Y:S01]  /*3bd0*/  HMMA.16816.F32 R60, R16.reuse, R94, R60 ;  /* 0x0000005e103c723c */ /* 0x040fe2000000183c */
[----:B------:R-:W-:Y:S07]  /*3be0*/  LDSM.16.M88.4 R92, [R2+0x2000] ;  /* 0x00200000025c783b */ /* 0x000fee0000000200 */
[C---:B------:R-:W-:Y:S08]  /*3bf0*/  HMMA.16816.F32 R44, R16.reuse, R76, R40 ;  /* 0x0000004c102c723c */ /* 0x040ff00000001828 */
[C---:B------:R-:W-:Y:S01]  /*3c00*/  HMMA.16816.F32 R40, R16.reuse, R78, R28 ;  /* 0x0000004e1028723c */ /* 0x040fe2000000181c */
[----:B------:R-:W-:Y:S07]  /*3c10*/  LDSM.16.M88.4 R76, [R24+0x2800] ;  /* 0x00280000184c783b */ /* 0x000fee0000000200 */
[C---:B--2---:R-:W-:Y:S01]  /*3c20*/  HMMA.16816.F32 R28, R16.reuse, R88, R4 ;  /* 0x00000058101c723c */ /* 0x044fe20000001804 */
[----:B------:R-:W-:Y:S07]  /*3c30*/  LDSM.16.M88.4 R4, [R166+0x4000] ;  /* 0x00400000a604783b */ /* 0x000fee0000000200 */
[----:B------:R-:W-:Y:S08]  /*3c40*/  HMMA.16816.F32 R56, R16, R80, R56 ;  /* 0x000000501038723c */ /* 0x000ff00000001838 */
[----:B------:R-:W-:Y:S08]  /*3c50*/  HMMA.16816.F32 R20, R12, R100, R32 ;  /* 0x000000640c14723c */ /* 0x000ff00000001820 */
[C---:B------:R-:W-:Y:S01]  /*3c60*/  HMMA.16816.F32 R48, R16.reuse, R82, R52 ;  /* 0x000000521030723c */ /* 0x040fe20000001834 */
[----:B------:R-:W2:Y:S07]  /*3c70*/  LDSM.16.M88.4 R80, [R24+0x3800] ;  /* 0x003800001850783b */ /* 0x000eae0000000200 */
[----:B------:R-:W-:Y:S01]  /*3c80*/  HMMA.16816.F32 R16, R16, R90, R36 ;  /* 0x0000005a1010723c */ /* 0x000fe20000001824 */
[----:B------:R-:W-:Y:S07]  /*3c90*/  LDSM.16.M88.4 R88, [R0+0x2000] ;  /* 0x002000000058783b */ /* 0x000fee0000000200 */
[C---:B------:R-:W-:Y:S08]  /*3ca0*/  HMMA.16816.F32 R60, R12.reuse, R102, R60 ;  /* 0x000000660c3c723c */ /* 0x040ff0000000183c */
[C---:B-1----:R-:W-:Y:S08]  /*3cb0*/  HMMA.16816.F32 R32, R12.reuse, R84, R28 ;  /* 0x000000540c20723c */ /* 0x042ff0000000181c */
[----:B------:R-:W-:Y:S08]  /*3cc0*/  HMMA.16816.F32 R52, R12, R68, R56 ;  /* 0x000000440c34723c */ /* 0x000ff00000001838 */
[----:B------:R-:W-:Y:S01]  /*3cd0*/  HMMA.16816.F32 R28, R8, R96, R20 ;  /* 0x00000060081c723c */ /* 0x000fe20000001814 */
[----:B------:R-:W-:Y:S07]  /*3ce0*/  LDSM.16.M88.4 R20, [R165+0x4000] ;  /* 0x00400000a514783b */ /* 0x000fee0000000200 */
[C---:B------:R-:W-:Y:S01]  /*3cf0*/  HMMA.16816.F32 R48, R12.reuse, R70, R48 ;  /* 0x000000460c30723c */ /* 0x040fe20000001830 */
[----:B------:R-:W1:Y:S07]  /*3d00*/  LDSM.16.M88.4 R68, [R2+0x2800] ;  /* 0x002800000244783b */ /* 0x000e6e0000000200 */
[C---:B------:R-:W-:Y:S08]  /*3d10*/  HMMA.16816.F32 R44, R12.reuse, R64, R44 ;  /* 0x000000400c2c723c */ /* 0x040ff0000000182c */
[C---:B------:R-:W-:Y:S01]  /*3d20*/  HMMA.16816.F32 R36, R12.reuse, R66, R40 ;  /* 0x000000420c24723c */ /* 0x040fe20000001828 */
[----:B------:R-:W3:Y:S07]  /*3d30*/  LDSM.16.M88.4 R64, [R2+0x3000] ;  /* 0x003000000240783b */ /* 0x000eee0000000200 */
[----:B------:R-:W-:Y:S01]  /*3d40*/  HMMA.16816.F32 R12, R12, R86, R16 ;  /* 0x000000560c0c723c */ /* 0x000fe20000001810 */
[----:B------:R-:W4:Y:S04]  /*3d50*/  LDSM.16.M88.4 R84, [R2+0x3800] ;  /* 0x003800000254783b */ /* 0x000f280000000200 */
[----:B------:R-:W-:Y:S03]  /*3d60*/  LDSM.16.M88.4 R16, [R163+0x8000] ;  /* 0x00800000a310783b */ /* 0x000fe60000000200 */
[C---:B------:R-:W-:Y:S08]  /*3d70*/  HMMA.16816.F32 R60, R8.reuse, R98, R60 ;  /* 0x00000062083c723c */ /* 0x040ff0000000183c */
[C---:B--2---:R-:W-:Y:S08]  /*3d80*/  HMMA.16816.F32 R40, R8.reuse, R80, R32 ;  /* 0x000000500828723c */ /* 0x044ff00000001820 */
[----:B------:R-:W-:Y:S08]  /*3d90*/  HMMA.16816.F32 R56, R8, R76, R52 ;  /* 0x0000004c0838723c */ /* 0x000ff00000001834 */
[----:B------:R-:W-:Y:S08]  /*3da0*/  HMMA.16816.F32 R32, R4, R92, R28 ;  /* 0x0000005c0420723c */ /* 0x000ff0000000181c */
[C---:B------:R-:W-:Y:S01]  /*3db0*/  HMMA.16816.F32 R52, R8.reuse, R78, R48 ;  /* 0x0000004e0834723c */ /* 0x040fe20000001830 */
[----:B------:R-:W-:Y:S07]  /*3dc0*/  LDSM.16.M88.4 R76, [R0+0x2800] ;  /* 0x00280000004c783b */ /* 0x000fee0000000200 */
[C---:B------:R-:W-:Y:S08]  /*3dd0*/  HMMA.16816.F32 R48, R8.reuse, R72, R44 ;  /* 0x000000480830723c */ /* 0x040ff0000000182c */
[C---:B------:R-:W-:Y:S01]  /*3de0*/  HMMA.16816.F32 R44, R8.reuse, R74, R36 ;  /* 0x0000004a082c723c */ /* 0x040fe20000001824 */
[----:B------:R-:W-:Y:S07]  /*3df0*/  LDSM.16.M88.4 R72, [R0+0x3800] ;  /* 0x003800000048783b */ /* 0x000fee0000000200 */
[----:B------:R-:W-:Y:S01]  /*3e00*/  HMMA.16816.F32 R8, R8, R82, R12 ;  /* 0x000000520808723c */ /* 0x000fe2000000180c */
[----:B------:R-:W2:Y:S04]  /*3e10*/  LDSM.16.M88.4 R80, [R169+0x4000] ;  /* 0x00400000a950783b */ /* 0x000ea80000000200 */
[----:B------:R-:W-:Y:S03]  /*3e20*/  LDSM.16.M88.4 R12, [R164+0x8000] ;  /* 0x00800000a40c783b */ /* 0x000fe60000000200 */
[C---:B------:R-:W-:Y:S01]  /*3e30*/  HMMA.16816.F32 R28, R4.reuse, R94, R60 ;  /* 0x0000005e041c723c */ /* 0x040fe2000000183c */
[----:B------:R-:W-:Y:S07]  /*3e40*/  LDSM.16.M88.4 R60, [R2+0x4000] ;  /* 0x00400000023c783b */ /* 0x000fee0000000200 */
[----:B-1----:R-:W-:Y:S08]  /*3e50*/  HMMA.16816.F32 R36, R4, R68, R56 ;  /* 0x000000440424723c */ /* 0x002ff00000001838 */
[----:B------:R-:W-:Y:S08]  /*3e60*/  HMMA.16816.F32 R32, R20, R88, R32 ;  /* 0x000000581420723c */ /* 0x000ff00000001820 */
[C---:B------:R-:W-:Y:S01]  /*3e70*/  HMMA.16816.F32 R56, R4.reuse, R70, R52 ;  /* 0x000000460438723c */ /* 0x040fe20000001834 */
[----:B------:R-:W-:Y:S07]  /*3e80*/  LDSM.16.M88.4 R52, [R169+0x4800] ;  /* 0x00480000a934783b */ /* 0x000fee0000000200 */
[C---:B---3--:R-:W-:Y:S08]  /*3e90*/  HMMA.16816.F32 R68, R4.reuse, R64, R48 ;  /* 0x000000400444723c */ /* 0x048ff00000001830 */
[C---:B------:R-:W-:Y:S01]  /*3ea0*/  HMMA.16816.F32 R48, R4.reuse, R66, R44 ;  /* 0x000000420430723c */ /* 0x040fe2000000182c */
[----:B------:R-:W-:Y:S07]  /*3eb0*/  LDSM.16.M88.4 R44, [R24+0x4000] ;  /* 0x00400000182c783b */ /* 0x000fee0000000200 */
[----:B----4-:R-:W-:Y:S01]  /*3ec0*/  HMMA.16816.F32 R64, R4, R84, R40 ;  /* 0x000000540440723c */ /* 0x010fe20000001828 */
[----:B------:R-:W1:Y:S07]  /*3ed0*/  LDSM.16.M88.4 R40, [R0+0x3000] ;  /* 0x003000000028783b */ /* 0x000e6e0000000200 */
[----:B------:R-:W-:Y:S08]  /*3ee0*/  HMMA.16816.F32 R28, R20, R90, R28 ;  /* 0x0000005a141c723c */ /* 0x000ff0000000181c */
[----:B------:R-:W-:Y:S01]  /*3ef0*/  HMMA.16816.F32 R84, R4, R86, R8 ;  /* 0x000000560454723c */ /* 0x000fe20000001808 */
[----:B------:R-:W3:Y:S07]  /*3f00*/  LDSM.16.M88.4 R8, [R166+0x8000] ;  /* 0x00800000a608783b */ /* 0x000eee0000000200 */
[----:B--2---:R-:W-:Y:S08]  /*3f10*/  HMMA.16816.F32 R4, R16, R80, R32 ;  /* 0x000000501004723c */ /* 0x004ff00000001820 */
[----:B------:R-:W-:Y:S08]  /*3f20*/  HMMA.16816.F32 R36, R20, R76, R36 ;  /* 0x0000004c1424723c */ /* 0x000ff00000001824 */
[----:B------:R-:W-:Y:S01]  /*3f30*/  HMMA.16816.F32 R32, R16, R82, R28 ;  /* 0x000000521020723c */ /* 0x000fe2000000181c */
[----:B------:R-:W-:Y:S07]  /*3f40*/  LDSM.16.M88.4 R80, [R169+0x5800] ;  /* 0x00580000a950783b */ /* 0x000fee0000000200 */
[----:B-1----:R-:W-:Y:S01]  /*3f50*/  HMMA.16816.F32 R92, R20, R40, R68 ;  /* 0x00000028145c723c */ /* 0x002fe20000001844 */
[----:B------:R-:W1:Y:S07]  /*3f60*/  LDSM.16.M88.4 R68, [R24+0x4800] ;  /* 0x004800001844783b */ /* 0x000e6e0000000200 */
[----:B------:R-:W-:Y:S01]  /*3f70*/  HMMA.16816.F32 R28, R12, R44, R4 ;  /* 0x0000002c0c1c723c */ /* 0x000fe20000001804 */
[----:B------:R-:W-:Y:S07]  /*3f80*/  LDSM.16.M88.4 R4, [R165+0x8000] ;  /* 0x00800000a504783b */ /* 0x000fee0000000200 */
[C---:B------:R-:W-:Y:S01]  /*3f90*/  HMMA.16816.F32 R96, R20.reuse, R72, R64 ;  /* 0x000000481460723c */ /* 0x040fe20000001840 */
[----:B------:R-:W2:Y:S07]  /*3fa0*/  LDSM.16.M88.4 R64, [R0+0x4000] ;  /* 0x004000000040783b */ /* 0x000eae0000000200 */
[----:B------:R-:W-:Y:S01]  /*3fb0*/  HMMA.16816.F32 R56, R20, R78, R56 ;  /* 0x0000004e1438723c */ /* 0x000fe20000001838 */
[----:B------:R-:W-:Y:S07]  /*3fc0*/  LDSM.16.M88.4 R76, [R24+0x5000] ;  /* 0x00500000184c783b */ /* 0x000fee0000000200 */
[----:B------:R-:W-:Y:S08]  /*3fd0*/  HMMA.16816.F32 R36, R16, R52, R36 ;  /* 0x000000341024723c */ /* 0x000ff00000001824 */
[----:B------:R-:W-:Y:S01]  /*3fe0*/  HMMA.16816.F32 R88, R20, R42, R48 ;  /* 0x0000002a1458723c */ /* 0x000fe20000001830 */
[----:B------:R-:W4:Y:S07]  /*3ff0*/  LDSM.16.M88.4 R48, [R169+0x5000] ;  /* 0x00500000a930783b */ /* 0x000f2e0000000200 */
[----:B------:R-:W-:Y:S08]  /*4000*/  HMMA.16816.F32 R32, R12, R46, R32 ;  /* 0x0000002e0c20723c */ /* 0x000ff00000001820 */
[----:B---3--:R-:W-:Y:S08]  /*4010*/  HMMA.16816.F32 R28, R8, R60, R28 ;  /* 0x0000003c081c723c */ /* 0x008ff0000000181c */
[----:B------:R-:W-:Y:S01]  /*4020*/  HMMA.16816.F32 R44, R16, R54, R56 ;  /* 0x00000036102c723c */ /* 0x000fe20000001838 */
[----:B------:R-:W3:Y:S07]  /*4030*/  LDSM.16.M88.4 R56, [R2+0x4800] ;  /* 0x004800000238783b */ /* 0x000eee0000000200 */
[----:B-1----:R-:W-:Y:S08]  /*4040*/  HMMA.16816.F32 R40, R12, R68, R36 ;  /* 0x000000440c28723c */ /* 0x002ff00000001824 */
[----:B------:R-:W-:Y:S08]  /*4050*/  HMMA.16816.F32 R36, R8, R62, R32 ;  /* 0x0000003e0824723c */ /* 0x000ff00000001820 */
[----:B--2---:R-:W-:Y:S08]  /*4060*/  HMMA.16816.F32 R52, R4, R64, R28 ;  /* 0x000000400434723c */ /* 0x004ff0000000181c */
[----:B----4-:R-:W-:Y:S08]  /*4070*/  HMMA.16816.F32 R32, R16, R48, R92 ;  /* 0x000000301020723c */ /* 0x010ff0000000185c */
[----:B------:R-:W-:Y:S01]  /*4080*/  HMMA.16816.F32 R60, R20, R74, R84 ;  /* 0x0000004a143c723c */ /* 0x000fe20000001854 */
[----:B------:R-:W1:Y:S07]  /*4090*/  LDSM.16.M88.4 R84, [R0+0x4800] ;  /* 0x004800000054783b */ /* 0x000e6e0000000200 */
[----:B------:R-:W-:Y:S01]  /*40a0*/  HMMA.16816.F32 R28, R12, R70, R44 ;  /* 0x000000460c1c723c */ /* 0x000fe2000000182c */
[----:B------:R-:W-:Y:S01]  /*40b0*/  FMUL.FTZ R3, R52, c[0x0][0x320] ;  /* 0x0000c80034037a20 */ /* 0x000fe20000410000 */
[----:B------:R-:W-:Y:S06]  /*40c0*/  LDSM.16.M88.4 R44, [R2+0x5800] ;  /* 0x00580000022c783b */ /* 0x000fec0000000200 */
[----:B------:R-:W-:Y:S01]  /*40d0*/  HMMA.16816.F32 R36, R4, R66, R36 ;  /* 0x000000420424723c */ /* 0x000fe20000001824 */
[----:B------:R-:W2:Y:S07]  /*40e0*/  LDSM.16.M88.4 R64, [R2+0x5000] ;  /* 0x005000000240783b */ /* 0x000eae0000000200 */
[----:B------:R-:W-:Y:S01]  /*40f0*/  HMMA.16816.F32 R72, R16, R50, R88 ;  /* 0x000000321048723c */ /* 0x000fe20000001858 */
[----:B------:R4:W-:Y:S01]  /*4100*/  MUFU.TANH R88, R3 ;  /* 0x0000000300587308 */ /* 0x0009e20000002400 */
[----:B------:R2:W5:Y:S06]  /*4110*/  LDSM.16.M88.4 R48, [R24+0x5800] ;  /* 0x005800001830783b */ /* 0x00056c0000000200 */
[----:B---3--:R-:W-:Y:S08]  /*4120*/  HMMA.16816.F32 R20, R8, R56, R40 ;  /* 0x000000380814723c */ /* 0x008ff00000001828 */
[----:B------:R-:W-:Y:S01]  /*4130*/  HMMA.16816.F32 R68, R16, R80, R96 ;  /* 0x000000501044723c */ /* 0x000fe20000001860 */
[----:B----4-:R-:W-:-:S04]  /*4140*/  FMUL.FTZ R3, R53, c[0x0][0x320] ;  /* 0x0000c80035037a20 */ /* 0x010fc80000410000 */
[----:B------:R3:W-:Y:S03]  /*4150*/  MUFU.TANH R81, R3 ;  /* 0x0000000300517308 */ /* 0x0007e60000002400 */
[----:B------:R-:W-:Y:S08]  /*4160*/  HMMA.16816.F32 R32, R12, R76, R32 ;  /* 0x0000004c0c20723c */ /* 0x000ff00000001820 */
[----:B------:R-:W-:Y:S01]  /*4170*/  HMMA.16816.F32 R28, R8, R58, R28 ;  /* 0x0000003a081c723c */ /* 0x000fe2000000181c */
[----:B---3--:R-:W-:-:S07]  /*4180*/  FMUL.FTZ R3, R54, c[0x0][0x320] ;  /* 0x0000c80036037a20 */ /* 0x008fce0000410000 */
[----:B-1----:R-:W-:Y:S01]  /*4190*/  HMMA.16816.F32 R40, R4, R84, R20 ;  /* 0x000000540428723c */ /* 0x002fe20000001814 */
[----:B------:R1:W3:Y:S07]  /*41a0*/  MUFU.TANH R80, R3 ;  /* 0x0000000300507308 */ /* 0x0002ee0000002400 */
[----:B------:R-:W-:Y:S08]  /*41b0*/  HMMA.16816.F32 R16, R16, R82, R60 ;  /* 0x000000521010723c */ /* 0x000ff0000000183c */
[----:B------:R-:W-:Y:S01]  /*41c0*/  HMMA.16816.F32 R20, R12, R78, R72 ;  /* 0x0000004e0c14723c */ /* 0x000fe20000001848 */
[----:B-1----:R-:W-:-:S02]  /*41d0*/  FMUL.FTZ R3, R55, c[0x0][0x320] ;  /* 0x0000c80037037a20 */ /* 0x002fc40000410000 */
[----:B------:R-:W1:Y:S02]  /*41e0*/  LDSM.16.M88.4 R52, [R0+0x5000] ;  /* 0x005000000034783b */ /* 0x000e640000000200 */
[----:B------:R4:W1:Y:S03]  /*41f0*/  MUFU.TANH R77, R3 ;  /* 0x00000003004d7308 */ /* 0x0008660000002400 */
[----:B--2---:R-:W-:Y:S01]  /*4200*/  HMMA.16816.F32 R24, R8, R64, R32 ;  /* 0x000000400818723c */ /* 0x004fe20000001820 */
[----:B------:R-:W-:-:S04]  /*4210*/  FMUL.FTZ R2, R40, c[0x0][0x320] ;  /* 0x0000c80028027a20 */ /* 0x000fc80000410000 */
[----:B------:R2:W-:Y:S03]  /*4220*/  MUFU.TANH R56, R2 ;  /* 0x0000000200387308 */ /* 0x0005e60000002400 */
[----:B-----5:R-:W-:Y:S01]  /*4230*/  HMMA.16816.F32 R32, R12, R48, R68 ;  /* 0x000000300c20723c */ /* 0x020fe20000001844 */
[----:B----4-:R-:W-:-:S07]  /*4240*/  FMUL.FTZ R3, R36, c[0x0][0x320] ;  /* 0x0000c80024037a20 */ /* 0x010fce0000410000 */
[----:B------:R-:W-:Y:S01]  /*4250*/  HMMA.16816.F32 R12, R12, R50, R16 ;  /* 0x000000320c0c723c */ /* 0x000fe20000001810 */
[----:B------:R4:W5:Y:S01]  /*4260*/  MUFU.TANH R76, R3 ;  /* 0x00000003004c7308 */ /* 0x0009620000002400 */
[----:B--2---:R-:W-:-:S06]  /*4270*/  FMUL.FTZ R2, R41, c[0x0][0x320] ;  /* 0x0000c80029027a20 */ /* 0x004fcc0000410000 */
[C---:B------:R-:W-:Y:S01]  /*4280*/  HMMA.16816.F32 R16, R8.reuse, R66, R20 ;  /* 0x000000420810723c */ /* 0x040fe20000001814 */
[----:B------:R2:W-:Y:S07]  /*4290*/  MUFU.TANH R49, R2 ;  /* 0x0000000200317308 */ /* 0x0005ee0000002400 */
[----:B------:R-:W-:Y:S01]  /*42a0*/  HMMA.16816.F32 R20, R8, R44, R32 ;  /* 0x0000002c0814723c */ /* 0x000fe20000001820 */
[----:B----4-:R-:W-:-:S04]  /*42b0*/  FMUL.FTZ R3, R37, c[0x0][0x320] ;  /* 0x0000c80025037a20 */ /* 0x010fc80000410000 */
[----:B------:R4:W-:Y:S03]  /*42c0*/  MUFU.TANH R59, R3 ;  /* 0x00000003003b7308 */ /* 0x0009e60000002400 */
[----:B-1----:R-:W-:Y:S01]  /*42d0*/  HMMA.16816.F32 R24, R4, R52, R24 ;  /* 0x000000340418723c */ /* 0x002fe20000001818 */
[----:B--2---:R-:W-:-:S04]  /*42e0*/  FMUL.FTZ R2, R42, c[0x0][0x320] ;  /* 0x0000c8002a027a20 */ /* 0x004fc80000410000 */
[----:B------:R1:W-:Y:S03]  /*42f0*/  MUFU.TANH R48, R2 ;  /* 0x0000000200307308 */ /* 0x0003e60000002400 */
[----:B------:R-:W-:Y:S01]  /*4300*/  HMMA.16816.F32 R8, R8, R46, R12 ;  /* 0x0000002e0808723c */ /* 0x000fe2000000180c */
[----:B----4-:R-:W-:-:S07]  /*4310*/  FMUL.FTZ R3, R38, c[0x0][0x320] ;  /* 0x0000c80026037a20 */ /* 0x010fce0000410000 */
[----:B------:R-:W-:Y:S01]  /*4320*/  HMMA.16816.F32 R12, R4, R54, R16 ;  /* 0x00000036040c723c */ /* 0x000fe20000001810 */
[----:B------:R2:W4:Y:S01]  /*4330*/  MUFU.TANH R58, R3 ;  /* 0x00000003003a7308 */ /* 0x0005220000002400 */
[----:B-1----:R-:W-:-:S07]  /*4340*/  FMUL.FTZ R2, R43, c[0x0][0x320] ;  /* 0x0000c8002b027a20 */ /* 0x002fce0000410000 */
[----:B------:R1:W-:Y:S01]  /*4350*/  MUFU.TANH R40, R2 ;  /* 0x0000000200287308 */ /* 0x0003e20000002400 */
[----:B--2---:R-:W-:Y:S02]  /*4360*/  FMUL.FTZ R3, R39, c[0x0][0x320] ;  /* 0x0000c80027037a20 */ /* 0x004fe40000410000 */
[----:B------:R-:W-:Y:S01]  /*4370*/  HMMA.16816.F32 R36, R4, R86, R28 ;  /* 0x000000560424723c */ /* 0x000fe2000000181c */
[----:B------:R2:W3:Y:S04]  /*4380*/  LDSM.16.M88.4 R28, [R0+0x5800] ;  /* 0x00580000001c783b */ /* 0x0004e80000000200 */
[----:B------:R-:W2:Y:S07]  /*4390*/  MUFU.TANH R57, R3 ;  /* 0x0000000300397308 */ /* 0x000eae0000002400 */
[----:B-1----:R-:W-:Y:S11]  /*43a0*/  FMUL.FTZ R2, R15, c[0x0][0x320] ;  /* 0x0000c8000f027a20 */ /* 0x002ff60000410000 */
[----:B------:R-:W-:Y:S01]  /*43b0*/  @!UPT UIADD3 URZ, URZ, URZ, URZ ;  /* 0x0000003f3f3ff290 */ /* 0x000fe2000fffe03f */
[----:B--2---:R-:W-:-:S04]  /*43c0*/  FMUL.FTZ R0, R36, c[0x0][0x320] ;  /* 0x0000c80024007a20 */ /* 0x004fc80000410000 */
[----:B------:R1:W2:Y:S01]  /*43d0*/  MUFU.TANH R42, R0 ;  /* 0x00000000002a7308 */ /* 0x0002a20000002400 */
[----:B---3--:R-:W-:Y:S01]  /*43e0*/  HMMA.16816.F32 R16, R4, R28, R20 ;  /* 0x0000001c0410723c */ /* 0x008fe20000001814 */
[----:B-1----:R-:W-:-:S06]  /*43f0*/  FMUL.FTZ R0, R37, c[0x0][0x320] ;  /* 0x0000c80025007a20 */ /* 0x002fcc0000410000 */
[----:B------:R1:W-:Y:S01]  /*4400*/  MUFU.TANH R41, R0 ;  /* 0x0000000000297308 */ /* 0x0003e20000002400 */
[----:B------:R-:W-:Y:S01]  /*4410*/  HMMA.16816.F32 R4, R4, R30, R8 ;  /* 0x0000001e0404723c */ /* 0x000fe20000001808 */
[----:B-1----:R-:W-:Y:S11]  /*4420*/  FMUL.FTZ R0, R38, c[0x0][0x320] ;  /* 0x0000c80026007a20 */ /* 0x002ff60000410000 */
[----:B------:R-:W-:Y:S04]  /*4430*/  @!UPT UIADD3 URZ, URZ, URZ, URZ ;  /* 0x0000003f3f3ff290 */ /* 0x000fe8000fffe03f */
[----:B------:R-:W-:Y:S01]  /*4440*/  FMUL.FTZ R8, R16, c[0x0][0x320] ;  /* 0x0000c80010087a20 */ /* 0x000fe20000410000 */
[----:B------:R1:W3:Y:S01]  /*4450*/  MUFU.TANH R37, R0 ;  /* 0x0000000000257308 */ /* 0x0002e20000002400 */
[----:B------:R-:W-:Y:S02]  /*4460*/  FMUL.FTZ R3, R18, c[0x0][0x320] ;  /* 0x0000c80012037a20 */ /* 0x000fe40000410000 */
[----:B------:R-:W-:-:S04]  /*4470*/  FMUL.FTZ R9, R17, c[0x0][0x320] ;  /* 0x0000c80011097a20 */ /* 0x000fc80000410000 */
[----:B------:R-:W-:Y:S02]  /*4480*/  FMUL.FTZ R5, R5, c[0x0][0x320] ;  /* 0x0000c80005057a20 */ /* 0x000fe40000410000 */
[----:B------:R-:W-:Y:S01]  /*4490*/  FMUL.FTZ R4, R4, c[0x0][0x320] ;  /* 0x0000c80004047a20 */ /* 0x000fe20000410000 */
[----:B------:R-:W-:Y:S01]  /*44a0*/  MUFU.TANH R28, R9 ;  /* 0x00000009001c7308 */ /* 0x000fe20000002400 */
[----:B-1----:R-:W-:-:S07]  /*44b0*/  FMUL.FTZ R0, R39, c[0x0][0x320] ;  /* 0x0000c80027007a20 */ /* 0x002fce0000410000 */
[----:B------:R-:W-:Y:S08]  /*44c0*/  MUFU.TANH R16, R4 ;  /* 0x0000000400107308 */ /* 0x000ff00000002400 */
[----:B------:R1:W1:Y:S02]  /*44d0*/  MUFU.TANH R36, R0 ;  /* 0x0000000000247308 */ /* 0x0002640000002400 */
[----:B-1----:R-:W-:-:S06]  /*44e0*/  FMUL.FTZ R0, R24, c[0x0][0x320] ;  /* 0x0000c80018007a20 */ /* 0x002fcc0000410000 */
[----:B------:R-:W-:Y:S08]  /*44f0*/  MUFU.TANH R24, R8 ;  /* 0x0000000800187308 */ /* 0x000ff00000002400 */
[----:B------:R1:W1:Y:S02]  /*4500*/  MUFU.TANH R34, R0 ;  /* 0x0000000000227308 */ /* 0x0002640000002400 */
[----:B-1----:R-:W-:-:S06]  /*4510*/  FMUL.FTZ R0, R25, c[0x0][0x320] ;  /* 0x0000c80019007a20 */ /* 0x002fcc0000410000 */
[----:B------:R1:W-:Y:S02]  /*4520*/  MUFU.TANH R35, R0 ;  /* 0x0000000000237308 */ /* 0x0003e40000002400 */
[----:B-1----:R-:W-:Y:S02]  /*4530*/  FMUL.FTZ R0, R26, c[0x0][0x320] ;  /* 0x0000c8001a007a20 */ /* 0x002fe40000410000 */
[----:B------:R-:W-:-:S04]  /*4540*/  FMUL.FTZ R26, R7, c[0x0][0x320] ;  /* 0x0000c800071a7a20 */ /* 0x000fc80000410000 */
[----:B------:R1:W1:Y:S08]  /*4550*/  MUFU.TANH R33, R0 ;  /* 0x0000000000217308 */ /* 0x0002700000002400 */
[----:B------:R-:W-:Y:S01]  /*4560*/  MUFU.TANH R4, R26 ;  /* 0x0000001a00047308 */ /* 0x000fe20000002400 */
[----:B-1----:R-:W-:-:S07]  /*4570*/  FMUL.FTZ R0, R27, c[0x0][0x320] ;  /* 0x0000c8001b007a20 */ /* 0x002fce0000410000 */
[----:B------:R1:W-:Y:S08]  /*4580*/  MUFU.TANH R27, R2 ;  /* 0x00000002001b7308 */ /* 0x0003f00000002400 */
[----:B------:R2:W2:Y:S01]  /*4590*/  MUFU.TANH R32, R0 ;  /* 0x0000000000207308 */ /* 0x0004a20000002400 */
[----:B-1----:R-:W-:-:S07]  /*45a0*/  FMUL.FTZ R2, R19, c[0x0][0x320] ;  /* 0x0000c80013027a20 */ /* 0x002fce0000410000 */
[----:B------:R-:W-:Y:S01]  /*45b0*/  MUFU.TANH R15, R2 ;  /* 0x00000002000f7308 */ /* 0x000fe20000002400 */
[----:B--2---:R-:W-:-:S07]  /*45c0*/  FMUL.FTZ R0, R12, c[0x0][0x320] ;  /* 0x0000c8000c007a20 */ /* 0x004fce0000410000 */
[----:B------:R1:W2:Y:S08]  /*45d0*/  MUFU.TANH R29, R0 ;  /* 0x00000000001d7308 */ /* 0x0002b00000002400 */
[----:B------:R-:W-:Y:S01]  /*45e0*/  MUFU.TANH R12, R5 ;  /* 0x00000005000c7308 */ /* 0x000fe20000002400 */
[----:B-1----:R-:W-:Y:S02]  /*45f0*/  FMUL.FTZ R0, R13, c[0x0][0x320] ;  /* 0x0000c8000d007a20 */ /* 0x002fe40000410000 */
[----:B------:R-:W-:-:S05]  /*4600*/  FMUL.FTZ R13, R6, c[0x0][0x320] ;  /* 0x0000c800060d7a20 */ /* 0x000fca0000410000 */
[----:B------:R1:W-:Y:S08]  /*4610*/  MUFU.TANH R30, R0 ;  /* 0x00000000001e7308 */ /* 0x0003f00000002400 */
[----:B------:R-:W-:Y:S01]  /*4620*/  MUFU.TANH R5, R13 ;  /* 0x0000000d00057308 */ /* 0x000fe20000002400 */
[----:B-1----:R-:W-:-:S07]  /*4630*/  FMUL.FTZ R0, R14, c[0x0][0x320] ;  /* 0x0000c8000e007a20 */ /* 0x002fce0000410000 */
[----:B------:R-:W-:Y:S08]  /*4640*/  MUFU.TANH R14, R3 ;  /* 0x00000003000e7308 */ /* 0x000ff00000002400 */
[----:B------:R1:W1:Y:S02]  /*4650*/  MUFU.TANH R25, R0 ;  /* 0x0000000000197308 */ /* 0x0002640000002400 */
[----:B-1----:R-:W-:-:S05]  /*4660*/  IMAD.IADD R0, R104, 0x1, -R220 ;  /* 0x0000000168007824 */ /* 0x002fca00078e0adc */
[C---:B------:R-:W-:Y:S02]  /*4670*/  ISETP.GT.AND P0, PT, R0.reuse, RZ, PT ;  /* 0x000000ff0000720c */ /* 0x040fe40003f04270 */
[----:B------:R-:W-:Y:S02]  /*4680*/  ISETP.GT.AND P1, PT, R0, 0x1, PT ;  /* 0x000000010000780c */ /* 0x000fe40003f24270 */
[----:B------:R-:W-:Y:S02]  /*4690*/  FSEL R10, R80, -INF , P0 ;  /* 0xff800000500a7808 */ /* 0x000fe40000000000 */
[----:B------:R-:W-:Y:S02]  /*46a0*/  FSEL R6, R88, -INF , P0 ;  /* 0xff80000058067808 */ /* 0x000fe40000000000 */
[----:B------:R-:W-:Y:S02]  /*46b0*/  ISETP.GT.AND P0, PT, R0, 0x8, PT ;  /* 0x000000080000780c */ /* 0x000fe40003f04270 */
[----:B------:R-:W-:-:S02]  /*46c0*/  FSEL R7, R81, -INF , P1 ;  /* 0xff80000051077808 */ /* 0x000fc40000800000 */
[----:B------:R-:W-:Y:S02]  /*46d0*/  FSEL R11, R77, -INF , P1 ;  /* 0xff8000004d0b7808 */ /* 0x000fe40000800000 */
[----:B------:R-:W-:Y:S02]  /*46e0*/  ISETP.GT.AND P1, PT, R0, 0x9, PT ;  /* 0x000000090000780c */ /* 0x000fe40003f24270 */
[----:B-----5:R-:W-:Y:S02]  /*46f0*/  FSEL R8, R76, -INF , P0 ;  /* 0xff8000004c087808 */ /* 0x020fe40000000000 */
[----:B------:R-:W-:Y:S02]  /*4700*/  FMNMX.FTZ R2, R6, R7, !PT ;  /* 0x0000000706027209 */ /* 0x000fe40007810000 */
[----:B----4-:R-:W-:Y:S02]  /*4710*/  FSEL R17, R58, -INF , P0 ;  /* 0xff8000003a117808 */ /* 0x010fe40000000000 */
        /* <DEDUP_REMOVED lines=19> */
[----:B---3--:R-:W-:Y:S02]  /*4850*/  FSEL R48, R37, -INF , P0 ;  /* 0xff80000025307808 */ /* 0x008fe40000000000 */
        /* <DEDUP_REMOVED lines=17> */
[----:B--2---:R-:W-:Y:S02]  /*4970*/  FSEL R69, R29, -INF , P0 ;  /* 0xff8000001d457808 */ /* 0x004fe40000000000 */
        /* <DEDUP_REMOVED lines=14> */
[----:B------:R-:W-:Y:S02]  /*4a60*/  ISETP.GT.AND P0, PT, R0, 0x39, PT ;  /* 0x000000390000780c */ /* 0x000fe40003f04270 */
[----:B------:R-:W-:Y:S02]  /*4a70*/  FMNMX.FTZ R0, R68, R2, !PT ;  /* 0x0000000244007209 */ /* 0x000fe40007810000 */
[----:B------:R-:W-:-:S02]  /*4a80*/  FSEL R152, R15, -INF , P2 ;  /* 0xff8000000f987808 */ /* 0x000fc40001000000 */
[----:B------:R-:W-:Y:S02]  /*4a90*/  FSEL R66, R28, -INF , P2 ;  /* 0xff8000001c427808 */ /* 0x000fe40001000000 */
        /* <DEDUP_REMOVED lines=9> */
[----:B------:R-:W-:Y:S02]  /*4b30*/  FMNMX.FTZ R0, R64, R0, !PT ;  /* 0x0000000040007209 */ /* 0x000fe40007810000 */
[----:B------:R-:W-:Y:S01]  /*4b40*/  FMNMX.FTZ R5, R102, R2, !PT ;  /* 0x0000000266057209 */ /* 0x000fe20007810000 */
[----:B------:R-:W-:Y:S05]  /*4b50*/  @!PT BRA `(.L_x_1566) ;  /* 0x00009d600000f947 */ /* 0x000fea0003800000 */
[----:B------:R1:W2:Y:S02]  /*4b60*/  SHFL.BFLY PT, R2, R0, 0x2, 0x1f ;  /* 0x0c401f0000027f89 */ /* 0x0002a400000e0000 */
.L_x_1656:
[----:B------:R-:W3:Y:S01]  /*4b70*/  LDL R158, [R1] ;  /* 0x00000000019e7983 */ /* 0x000ee20000100800 */
[----:B-12---:R-:W-:Y:S01]  /*4b80*/  FMNMX.FTZ R0, R0, R2, !PT ;  /* 0x0000000200007209 */ /* 0x006fe20007810000 */
[----:B------:R-:W-:-:S04]  /*4b90*/  DEPBAR.LE SB0, 0x2 ;  /* 0x000080800000791a */ /* 0x000fc80000000000 */
[----:B------:R-:W1:Y:S01]  /*4ba0*/  SHFL.BFLY PT, R4, R5, 0x2, 0x1f ;  /* 0x0c401f0005047f89 */ /* 0x000e6200000e0000 */
[----:B------:R-:W-:Y:S03]  /*4bb0*/  BSSY B0, `(.L_x_1567) ;  /* 0x0000161000007945 */ /* 0x000fe60003800000 */
[----:B------:R-:W2:Y:S04]  /*4bc0*/  SHFL.BFLY PT, R3, R0, 0x1, 0x1f ;  /* 0x0c201f0000037f89 */ /* 0x000ea800000e0000 */
[----:B------:R-:W-:Y:S01]  /*4bd0*/  BAR.SYNC.DEFER_BLOCKING 0x0 ;  /* 0x0000000000007b1d */ /* 0x000fe20000010000 */
[----:B-1----:R-:W-:Y:S02]  /*4be0*/  FMNMX.FTZ R2, R5, R4, !PT ;  /* 0x0000000405027209 */ /* 0x002fe40007810000 */
[----:B--2---:R-:W-:-:S03]  /*4bf0*/  FMNMX.FTZ R101, R0, R3, !PT ;  /* 0x0000000300657209 */ /* 0x004fc60007810000 */
[----:B------:R-:W1:Y:S01]  /*4c00*/  SHFL.BFLY PT, R4, R2, 0x1, 0x1f ;  /* 0x0c201f0002047f89 */ /* 0x000e6200000e0000 */
[C---:B------:R-:W-:Y:S01]  /*4c10*/  FSETP.NEU.FTZ.AND P0, PT, R101.reuse, -INF , PT ;  /* 0xff8000006500780b */ /* 0x040fe20003f1d000 */
[----:B------:R-:W-:Y:S02]  /*4c20*/  FMUL.FTZ R0, R101, c[0x0][0x2d0] ;  /* 0x0000b40065007a20 */ /* 0x000fe40000410000 */
[----:B------:R-:W-:Y:S03]  /*4c30*/  LDSM.16.MT88.4 R12, [R170] ;  /* 0x00000000aa0c783b */ /* 0x000fe60000004200 */
[----:B------:R-:W-:Y:S01]  /*4c40*/  FSEL R0, R0, RZ, P0 ;  /* 0x000000ff00007208 */ /* 0x000fe20000000000 */
[----:B------:R-:W-:Y:S04]  /*4c50*/  LDSM.16.MT88.4 R36, [R171] ;  /* 0x00000000ab24783b */ /* 0x000fe80000004200 */
[----:B------:R-:W-:Y:S01]  /*4c60*/  FFMA.FTZ R3, R6, c[0x0][0x2d0], -R0 ;  /* 0x0000b40006037a23 */ /* 0x000fe20000010800 */
[----:B------:R-:W-:Y:S03]  /*4c70*/  LDSM.16.MT88.4 R28, [R208+0x800] ;  /* 0x00080000d01c783b */ /* 0x000fe60000004200 */
[----:B------:R2:W-:Y:S01]  /*4c80*/  MUFU.EX2 R156, R3 ;  /* 0x00000003009c7308 */ /* 0x0005e20000000800 */
[----:B------:R-:W-:Y:S04]  /*4c90*/  LDSM.16.MT88.4 R32, [R170+0x800] ;  /* 0x00080000aa20783b */ /* 0x000fe80000004200 */
[----:B------:R-:W-:Y:S01]  /*4ca0*/  LDSM.16.MT88.4 R60, [R170+0x2000] ;  /* 0x00200000aa3c783b */ /* 0x000fe20000004200 */
[----:B-1----:R-:W-:-:S03]  /*4cb0*/  FMNMX.FTZ R100, R2, R4, !PT ;  /* 0x0000000402647209 */ /* 0x002fc60007810000 */
[----:B------:R-:W-:Y:S01]  /*4cc0*/  LDSM.16.MT88.4 R56, [R211+0x2000] ;  /* 0x00200000d338783b */ /* 0x000fe20000004200 */
[C---:B------:R-:W-:Y:S01]  /*4cd0*/  FSETP.NEU.FTZ.AND P0, PT, R100.reuse, -INF , PT ;  /* 0xff8000006400780b */ /* 0x040fe20003f1d000 */
[----:B------:R-:W-:Y:S02]  /*4ce0*/  FMUL.FTZ R2, R100, c[0x0][0x2d0] ;  /* 0x0000b40064027a20 */ /* 0x000fe40000410000 */
[----:B--2---:R-:W-:-:S03]  /*4cf0*/  FFMA.FTZ R3, R7, c[0x0][0x2d0], -R0 ;  /* 0x0000b40007037a23 */ /* 0x004fc60000010800 */
[----:B------:R-:W-:Y:S01]  /*4d00*/  FSEL R2, R2, RZ, P0 ;  /* 0x000000ff02027208 */ /* 0x000fe20000000000 */
[----:B------:R-:W1:Y:S01]  /*4d10*/  LDSM.16.MT88.4 R4, [R208] ;  /* 0x00000000d004783b */ /* 0x000e620000004200 */
[----:B------:R2:W4:Y:S02]  /*4d20*/  MUFU.EX2 R150, R3 ;  /* 0x0000000300967308 */ /* 0x0005240000000800 */
[----:B--2---:R-:W-:Y:S01]  /*4d30*/  FFMA.FTZ R3, R8, c[0x0][0x2d0], -R0 ;  /* 0x0000b40008037a23 */ /* 0x004fe20000010800 */
[----:B----4-:R-:W-:-:S05]  /*4d40*/  F2FP.PACK_AB R8, R150, R156 ;  /* 0x0000009c9608723e */ /* 0x010fca00000000ff */
[----:B------:R2:W-:Y:S02]  /*4d50*/  MUFU.EX2 R149, R3 ;  /* 0x0000000300957308 */ /* 0x0005e40000000800 */
[----:B--2---:R-:W-:-:S06]  /*4d60*/  FFMA.FTZ R3, R9, c[0x0][0x2d0], -R0 ;  /* 0x0000b40009037a23 */ /* 0x004fcc0000010800 */
        /* <DEDUP_REMOVED lines=23> */
[----:B------:R-:W-:Y:S01]  /*4ee0*/  LDSM.16.MT88.4 R36, [R208+0x2800] ;  /* 0x00280000d024783b */ /* 0x000fe20000004200 */
[----:B------:R1:W-:Y:S02]  /*4ef0*/  MUFU.EX2 R213, R3 ;  /* 0x0000000300d57308 */ /* 0x0003e40000000800 */
[----:B-1----:R-:W-:-:S06]  /*4f00*/  FFMA.FTZ R3, R22, c[0x0][0x2d0], -R0 ;  /* 0x0000b40016037a23 */ /* 0x002fcc0000010800 */
[----:B------:R1:W2:Y:S02]  /*4f10*/  MUFU.EX2 R217, R3 ;  /* 0x0000000300d97308 */ /* 0x0002a40000000800 */
[--C-:B-1----:R-:W-:Y:S02]  /*4f20*/  FFMA.FTZ R3, R23, c[0x0][0x2d0], -R2.reuse ;  /* 0x0000b40017037a23 */ /* 0x102fe40000010802 */
[----:B------:R-:W-:Y:S04]  /*4f30*/  HMMA.16816.F32 R20, R8, R6, RZ ;  /* 0x000000060814723c */ /* 0x000fe800000018ff */
[----:B------:R1:W-:Y:S03]  /*4f40*/  MUFU.EX2 R180, R3 ;  /* 0x0000000300b47308 */ /* 0x0003e60000000800 */
[----:B--2---:R-:W-:Y:S01]  /*4f50*/  F2FP.PACK_AB R6, R217, R213 ;  /* 0x000000d5d906723e */ /* 0x004fe200000000ff */
[----:B-1----:R-:W-:-:S02]  /*4f60*/  FFMA.FTZ R3, R40, c[0x0][0x2d0], -R2 ;  /* 0x0000b40028037a23 */ /* 0x002fc40000010802 */
[----:B------:R-:W1:Y:S02]  /*4f70*/  LDSM.16.MT88.4 R40, [R171+0x800] ;  /* 0x00080000ab28783b */ /* 0x000e640000004200 */
[----:B------:R2:W4:Y:S02]  /*4f80*/  MUFU.EX2 R212, R3 ;  /* 0x0000000300d47308 */ /* 0x0005240000000800 */
[----:B--2---:R-:W-:Y:S01]  /*4f90*/  FFMA.FTZ R3, R48, c[0x0][0x2d0], -R2 ;  /* 0x0000b40030037a23 */ /* 0x004fe20000010802 */
[----:B----4-:R-:W-:-:S05]  /*4fa0*/  F2FP.PACK_AB R5, R212, R180 ;  /* 0x000000b4d405723e */ /* 0x010fca00000000ff */
[----:B------:R2:W-:Y:S02]  /*4fb0*/  MUFU.EX2 R181, R3 ;  /* 0x0000000300b57308 */ /* 0x0005e40000000800 */
[----:B--2---:R-:W-:Y:S02]  /*4fc0*/  FFMA.FTZ R3, R49, c[0x0][0x2d0], -R2 ;  /* 0x0000b40031037a23 */ /* 0x004fe40000010802 */
[----:B---3--:R-:W2:Y:S04]  /*4fd0*/  LDSM.16.MT88.4 R48, [R158] ;  /* 0x000000009e30783b */ /* 0x008ea80000004200 */
[----:B------:R-:W3:Y:S02]  /*4fe0*/  MUFU.EX2 R216, R3 ;  /* 0x0000000300d87308 */ /* 0x000ee40000000800 */
[----:B---3--:R-:W-:Y:S01]  /*4ff0*/  F2FP.PACK_AB R7, R216, R181 ;  /* 0x000000b5d807723e */ /* 0x008fe200000000ff */
[----:B------:R-:W-:-:S05]  /*5000*/  FFMA.FTZ R3, R74, c[0x0][0x2d0], -R0 ;  /* 0x0000b4004a037a23 */ /* 0x000fca0000010800 */
[----:B------:R3:W-:Y:S01]  /*5010*/  MUFU.EX2 R161, R3 ;  /* 0x0000000300a17308 */ /* 0x0007e20000000800 */
[C---:B------:R-:W-:Y:S01]  /*5020*/  HMMA.16816.F32 R144, R4.reuse, R28, R24 ;  /* 0x0000001c0490723c */ /* 0x040fe20000001818 */
[----:B------:R-:W4:Y:S07]  /*5030*/  LDSM.16.MT88.4 R24, [R211+0x800] ;  /* 0x00080000d318783b */ /* 0x000f2e0000004200 */
[----:B------:R-:W-:Y:S01]  /*5040*/  HMMA.16816.F32 R116, R4, R30, R20 ;  /* 0x0000001e0474723c */ /* 0x000fe20000001814 */
[----:B------:R-:W5:Y:S01]  /*5050*/  LDSM.16.MT88.4 R20, [R208+0x2000] ;  /* 0x00200000d014783b */ /* 0x000f620000004200 */
[----:B---3--:R-:W-:-:S06]  /*5060*/  FFMA.FTZ R3, R71, c[0x0][0x2d0], -R0 ;  /* 0x0000b40047037a23 */ /* 0x008fcc0000010800 */
[C---:B------:R-:W-:Y:S01]  /*5070*/  HMMA.16816.F32 R132, R4.reuse, R32, R52 ;  /* 0x000000200484723c */ /* 0x040fe20000001834 */
[----:B------:R-:W-:Y:S01]  /*5080*/  LDSM.16.MT88.4 R52, [R171+0x2000] ;  /* 0x00200000ab34783b */ /* 0x000fe20000004200 */
[----:B------:R3:W-:Y:S06]  /*5090*/  MUFU.EX2 R176, R3 ;  /* 0x0000000300b07308 */ /* 0x0007ec0000000800 */
[C---:B-1----:R-:W-:Y:S08]  /*50a0*/  HMMA.16816.F32 R140, R4.reuse, R40, R16 ;  /* 0x00000028048c723c */ /* 0x042ff00000001810 */
[----:B------:R-:W-:Y:S01]  /*50b0*/  HMMA.16816.F32 R136, R4, R42, R12 ;  /* 0x0000002a0488723c */ /* 0x000fe2000000180c */
[----:B------:R-:W1:Y:S01]  /*50c0*/  LDSM.16.MT88.4 R40, [R170+0x2800] ;  /* 0x00280000aa28783b */ /* 0x000e620000004200 */
[----:B---3--:R-:W-:-:S04]  /*50d0*/  FFMA.FTZ R3, R69, c[0x0][0x2d0], -R0 ;  /* 0x0000b40045037a23 */ /* 0x008fc80000010800 */
[----:B------:R3:W-:Y:S02]  /*50e0*/  MUFU.EX2 R175, R3 ;  /* 0x0000000300af7308 */ /* 0x0007e40000000800 */
[----:B--2---:R-:W-:Y:S08]  /*50f0*/  HMMA.16816.F32 R16, R8, R48, RZ ;  /* 0x000000300810723c */ /* 0x004ff000000018ff */
[----:B------:R-:W-:Y:S01]  /*5100*/  HMMA.16816.F32 R124, R4, R34, R44 ;  /* 0x00000022047c723c */ /* 0x000fe2000000182c */
[----:B------:R-:W-:Y:S01]  /*5110*/  LDSM.16.MT88.4 R44, [R211+0x2800] ;  /* 0x00280000d32c783b */ /* 0x000fe20000004200 */
[----:B---3--:R-:W-:-:S06]  /*5120*/  FFMA.FTZ R3, R67, c[0x0][0x2d0], -R0 ;  /* 0x0000b40043037a23 */ /* 0x008fcc0000010800 */
[C---:B------:R-:W-:Y:S01]  /*5130*/  HMMA.16816.F32 R12, R8.reuse, R50, RZ ;  /* 0x00000032080c723c */ /* 0x040fe200000018ff */
[----:B------:R-:W2:Y:S01]  /*5140*/  LDSM.16.MT88.4 R48, [R171+0x2800] ;  /* 0x00280000ab30783b */ /* 0x000ea20000004200 */
[----:B------:R3:W1:Y:S06]  /*5150*/  MUFU.EX2 R178, R3 ;  /* 0x0000000300b27308 */ /* 0x00066c0000000800 */
[----:B------:R-:W-:Y:S08]  /*5160*/  HMMA.16816.F32 R32, R8, R60, RZ ;  /* 0x0000003c0820723c */ /* 0x000ff000000018ff */
[----:B----4-:R-:W-:Y:S01]  /*5170*/  HMMA.16816.F32 R108, R4, R24, R16 ;  /* 0x00000018046c723c */ /* 0x010fe20000001810 */
[----:B---3--:R-:W-:-:S04]  /*5180*/  FFMA.FTZ R3, R75, c[0x0][0x2d0], -R2 ;  /* 0x0000b4004b037a23 */ /* 0x008fc80000010802 */
[----:B------:R3:W-:Y:S03]  /*5190*/  MUFU.EX2 R159, R3 ;  /* 0x00000003009f7308 */ /* 0x0007e60000000800 */
[C---:B------:R-:W-:Y:S01]  /*51a0*/  HMMA.16816.F32 R28, R8.reuse, R62, RZ ;  /* 0x0000003e081c723c */ /* 0x040fe200000018ff */
[----:B------:R-:W4:Y:S07]  /*51b0*/  LDSM.16.MT88.4 R60, [R170+0x4000] ;  /* 0x00400000aa3c783b */ /* 0x000f2e0000004200 */
[----:B-----5:R-:W-:Y:S01]  /*51c0*/  HMMA.16816.F32 R16, R8, R20, RZ ;  /* 0x000000140810723c */ /* 0x020fe200000018ff */
[----:B---3--:R-:W-:-:S07]  /*51d0*/  FFMA.FTZ R3, R73, c[0x0][0x2d0], -R2 ;  /* 0x0000b40049037a23 */ /* 0x008fce0000010802 */
[C---:B------:R-:W-:Y:S08]  /*51e0*/  HMMA.16816.F32 R128, R4.reuse, R26, R12 ;  /* 0x0000001a0480723c */ /* 0x040ff0000000180c */
[----:B-1----:R-:W-:Y:S01]  /*51f0*/  HMMA.16816.F32 R120, R4, R40, R32 ;  /* 0x000000280478723c */ /* 0x002fe20000001820 */
[----:B------:R-:W1:Y:S07]  /*5200*/  LDSM.16.MT88.4 R32, [R208+0x4000] ;  /* 0x00400000d020783b */ /* 0x000e6e0000004200 */
[C---:B------:R-:W-:Y:S08]  /*5210*/  HMMA.16816.F32 R24, R8.reuse, R54, RZ ;  /* 0x000000360818723c */ /* 0x040ff000000018ff */
[----:B------:R-:W-:Y:S08]  /*5220*/  HMMA.16816.F32 R12, R8, R22, RZ ;  /* 0x00000016080c723c */ /* 0x000ff000000018ff */
[C---:B------:R-:W-:Y:S01]  /*5230*/  HMMA.16816.F32 R104, R4.reuse, R42, R28 ;  /* 0x0000002a0468723c */ /* 0x040fe2000000181c */
[----:B------:R-:W3:Y:S07]  /*5240*/  LDSM.16.MT88.4 R40, [R170+0x4800] ;  /* 0x00480000aa28783b */ /* 0x000eee0000004200 */
[----:B------:R-:W-:Y:S08]  /*5250*/  HMMA.16816.F32 R112, R4, R36, R16 ;  /* 0x000000240470723c */ /* 0x000ff00000001810 */
[C---:B------:R-:W-:Y:S08]  /*5260*/  HMMA.16816.F32 R16, R8.reuse, R58, RZ ;  /* 0x0000003a0810723c */ /* 0x040ff000000018ff */
[----:B------:R-:W-:Y:S08]  /*5270*/  HMMA.16816.F32 R28, R8, R52, RZ ;  /* 0x00000034081c723c */ /* 0x000ff000000018ff */
[C---:B--2---:R-:W-:Y:S01]  /*5280*/  HMMA.16816.F32 R88, R4.reuse, R50, R24 ;  /* 0x000000320458723c */ /* 0x044fe20000001818 */
[----:B------:R-:W2:Y:S07]  /*5290*/  LDSM.16.MT88.4 R24, [R208+0x4800] ;  /* 0x00480000d018783b */ /* 0x000eae0000004200 */
[----:B------:R-:W-:Y:S08]  /*52a0*/  HMMA.16816.F32 R96, R4, R38, R12 ;  /* 0x000000260460723c */ /* 0x000ff0000000180c */
[----:B----4-:R-:W-:Y:S08]  /*52b0*/  HMMA.16816.F32 R12, R8, R60, RZ ;  /* 0x0000003c080c723c */ /* 0x010ff000000018ff */
[C---:B------:R-:W-:Y:S08]  /*52c0*/  HMMA.16816.F32 R80, R4.reuse, R46, R16 ;  /* 0x0000002e0450723c */ /* 0x040ff00000001810 */
[----:B------:R-:W-:Y:S01]  /*52d0*/  HMMA.16816.F32 R92, R4, R48, R28 ;  /* 0x00000030045c723c */ /* 0x000fe2000000181c */
[----:B------:R-:W4:Y:S07]  /*52e0*/  LDSM.16.MT88.4 R28, [R171+0x4000] ;  /* 0x00400000ab1c783b */ /* 0x000f2e0000004200 */
[C---:B-1----:R-:W-:Y:S08]  /*52f0*/  HMMA.16816.F32 R16, R8.reuse, R32, RZ ;  /* 0x000000200810723c */ /* 0x042ff000000018ff */
[----:B------:R-:W-:Y:S08]  /*5300*/  HMMA.16816.F32 R20, R8, R56, RZ ;  /* 0x000000380814723c */ /* 0x000ff000000018ff */
[----:B---3--:R-:W-:Y:S08]  /*5310*/  HMMA.16816.F32 R76, R4, R40, R12 ;  /* 0x00000028044c723c */ /* 0x008ff0000000180c */
[----:B------:R-:W-:Y:S08]  /*5320*/  HMMA.16816.F32 R12, R8, R34, RZ ;  /* 0x00000022080c723c */ /* 0x000ff000000018ff */
[C---:B--2---:R-:W-:Y:S01]  /*5330*/  HMMA.16816.F32 R48, R4.reuse, R24, R16 ;  /* 0x000000180430723c */ /* 0x044fe20000001810 */
[----:B------:R-:W1:Y:S07]  /*5340*/  LDSM.16.MT88.4 R16, [R171+0x4800] ;  /* 0x00480000ab10783b */ /* 0x000e6e0000004200 */
[----:B------:R-:W-:Y:S08]  /*5350*/  HMMA.16816.F32 R84, R4, R44, R20 ;  /* 0x0000002c0454723c */ /* 0x000ff00000001814 */
[----:B------:R-:W-:Y:S08]  /*5360*/  HMMA.16816.F32 R20, R8, R62, RZ ;  /* 0x0000003e0814723c */ /* 0x000ff000000018ff */
[----:B------:R-:W-:Y:S08]  /*5370*/  HMMA.16816.F32 R44, R4, R26, R12 ;  /* 0x0000001a042c723c */ /* 0x000ff0000000180c */
[----:B----4-:R-:W-:Y:S08]  /*5380*/  HMMA.16816.F32 R12, R8, R28, RZ ;  /* 0x0000001c080c723c */ /* 0x010ff000000018ff */
[C---:B------:R-:W-:Y:S11]  /*5390*/  HMMA.16816.F32 R60, R4.reuse, R42, R20 ;  /* 0x0000002a043c723c */ /* 0x040ff60000001814 */
[----:B------:R-:W-:Y:S05]  /*53a0*/  @!UPT UIADD3 URZ, URZ, URZ, URZ ;  /* 0x0000003f3f3ff290 */ /* 0x000fea000fffe03f */
[----:B-1----:R-:W-:Y:S08]  /*53b0*/  HMMA.16816.F32 R40, R4, R16, R12 ;  /* 0x000000100428723c */ /* 0x002ff0000000180c */
[----:B------:R-:W-:Y:S11]  /*53c0*/  HMMA.16816.F32 R12, R8, R30, RZ ;  /* 0x0000001e080c723c */ /* 0x000ff600000018ff */
[----:B------:R-:W-:Y:S11]  /*53d0*/  @!UPT UIADD3 URZ, URZ, URZ, URZ ;  /* 0x0000003f3f3ff290 */ /* 0x000ff6000fffe03f */
[----:B------:R-:W-:Y:S02]  /*53e0*/  @!UPT UIADD3 URZ, URZ, URZ, URZ ;  /* 0x0000003f3f3ff290 */ /* 0x000fe4000fffe03f */
[----:B------:R-:W-:Y:S01]  /*53f0*/  HMMA.16816.F32 R32, R4, R18, R12 ;  /* 0x000000120420723c */ /* 0x000fe2000000180c */
[----:B------:R1:W2:Y:S02]  /*5400*/  LDSM.16.MT88.4 R12, [R158+0x4000] ;  /* 0x004000009e0c783b */ /* 0x0002a40000004200 */
[----:B-1----:R1:W3:Y:S02]  /*5410*/  MUFU.EX2 R158, R3 ;  /* 0x00000003009e7308 */ /* 0x0022e40000000800 */
[----:B-1----:R-:W-:-:S03]  /*5420*/  FFMA.FTZ R3, R72, c[0x0][0x2d0], -R2 ;  /* 0x0000b40048037a23 */ /* 0x002fc60000010802 */
[C---:B--2---:R-:W-:Y:S08]  /*5430*/  HMMA.16816.F32 R16, R8.reuse, R12, RZ ;  /* 0x0000000c0810723c */ /* 0x044ff000000018ff */
[----:B------:R-:W-:Y:S01]  /*5440*/  HMMA.16816.F32 R8, R8, R14, RZ ;  /* 0x0000000e0808723c */ /* 0x000fe200000018ff */
[----:B------:R-:W1:Y:S11]  /*5450*/  LDSM.16.MT88.4 R12, [R211+0x4800] ;  /* 0x00480000d30c783b */ /* 0x000e760000004200 */
[----:B------:R-:W-:Y:S04]  /*5460*/  @!UPT UIADD3 URZ, URZ, URZ, URZ ;  /* 0x0000003f3f3ff290 */ /* 0x000fe8000fffe03f */
[C---:B-1----:R-:W-:Y:S07]  /*5470*/  HMMA.16816.F32 R20, R4.reuse, R12, R16 ;  /* 0x0000000c0414723c */ /* 0x042fee0000001810 */
[--C-:B------:R-:W-:Y:S01]  /*5480*/  FFMA.FTZ R13, R66, c[0x0][0x2d0], -R0.reuse ;  /* 0x0000b400420d7a23 */ /* 0x100fe20000010800 */
[----:B------:R-:W-:Y:S01]  /*5490*/  HMMA.16816.F32 R16, R4, R14, R8 ;  /* 0x0000000e0410723c */ /* 0x000fe20000001808 */
[----:B------:R-:W1:Y:S01]  /*54a0*/  LDSM.16.MT88.4 R8, [R170+0x1000] ;  /* 0x00100000aa08783b */ /* 0x000e620000004200 */
[----:B------:R-:W-:-:S03]  /*54b0*/  FFMA.FTZ R12, R65, c[0x0][0x2d0], -R0 ;  /* 0x0000b400410c7a23 */ /* 0x000fc60000010800 */
[----:B------:R-:W-:Y:S02]  /*54c0*/  MUFU.EX2 R13, R13 ;  /* 0x0000000d000d7308 */ /* 0x000fe40000000800 */
[----:B------:R-:W-:Y:S01]  /*54d0*/  FADD.FTZ R4, R156, R150 ;  /* 0x000000969c047221 */ /* 0x000fe20000010000 */
[----:B------:R-:W-:Y:S01]  /*54e0*/  F2FP.PACK_AB R6, R178, R175 ;  /* 0x000000afb206723e */ /* 0x000fe200000000ff */
[----:B------:R-:W-:Y:S01]  /*54f0*/  FFMA.FTZ R14, R68, c[0x0][0x2d0], -R0 ;  /* 0x0000b400440e7a23 */ /* 0x000fe20000010800 */
[----:B---3--:R-:W-:Y:S01]  /*5500*/  F2FP.PACK_AB R5, R158, R159 ;  /* 0x0000009f9e05723e */ /* 0x008fe200000000ff */
[----:B------:R-:W-:Y:S02]  /*5510*/  FADD.FTZ R4, R149, R4 ;  /* 0x0000000495047221 */ /* 0x000fe40000010000 */
[----:B------:R2:W-:Y:S01]  /*5520*/  MUFU.EX2 R156, R3 ;  /* 0x00000003009c7308 */ /* 0x0005e20000000800 */
[----:B------:R-:W-:Y:S02]  /*5530*/  FFMA.FTZ R0, R64, c[0x0][0x2d0], -R0 ;  /* 0x0000b40040007a23 */ /* 0x000fe40000010800 */
[----:B------:R-:W-:Y:S01]  /*5540*/  FADD.FTZ R15, R157, R4 ;  /* 0x000000049d0f7221 */ /* 0x000fe20000010000 */
[----:B------:R-:W-:-:S04]  /*5550*/  F2FP.PACK_AB R4, R176, R161 ;  /* 0x000000a1b004723e */ /* 0x000fc800000000ff */
[----:B------:R3:W-:Y:S01]  /*5560*/  MUFU.EX2 R179, R0 ;  /* 0x0000000000b37308 */ /* 0x0007e20000000800 */
[----:B--2---:R-:W-:-:S07]  /*5570*/  FFMA.FTZ R3, R70, c[0x0][0x2d0], -R2 ;  /* 0x0000b40046037a23 */ /* 0x004fce0000010802 */
[----:B------:R-:W-:Y:S01]  /*5580*/  MUFU.EX2 R14, R14 ;  /* 0x0000000e000e7308 */ /* 0x000fe20000000800 */
[----:B---3--:R-:W-:-:S07]  /*5590*/  FFMA.FTZ R0, R153, c[0x0][0x2d0], -R2 ;  /* 0x0000b40099007a23 */ /* 0x008fce0000010802 */
[----:B------:R-:W2:Y:S08]  /*55a0*/  MUFU.EX2 R160, R3 ;  /* 0x0000000300a07308 */ /* 0x000eb00000000800 */
[----:B------:R-:W3:Y:S01]  /*55b0*/  MUFU.EX2 R12, R12 ;  /* 0x0000000c000c7308 */ /* 0x000ee20000000800 */
[----:B--2---:R-:W-:Y:S01]  /*55c0*/  F2FP.PACK_AB R7, R160, R156 ;  /* 0x0000009ca007723e */ /* 0x004fe200000000ff */
[----:B------:R-:W-:-:S04]  /*55d0*/  FADD.FTZ R3, R151, R148 ;  /* 0x0000009497037221 */ /* 0x000fc80000010000 */
[----:B------:R-:W-:Y:S02]  /*55e0*/  FADD.FTZ R3, R155, R3 ;  /* 0x000000039b037221 */ /* 0x000fe40000010000 */
        /* <DEDUP_REMOVED lines=18> */
[C---:B-1----:R-:W-:Y:S01]  /*5710*/  HMMA.16816.F32 R68, R4.reuse, R8, R112 ;  /* 0x000000080444723c */ /* 0x042fe20000001870 */
[----:B------:R-:W-:Y:S07]  /*5720*/  LDSM.16.MT88.4 R112, [R171+0x1800] ;  /* 0x00180000ab70783b */ /* 0x000fee0000004200 */
[----:B------:R-:W-:Y:S01]  /*5730*/  HMMA.16816.F32 R72, R4, R10, R96 ;  /* 0x0000000a0448723c */ /* 0x000fe20000001860 */
[----:B------:R-:W1:Y:S06]  /*5740*/  LDSM.16.MT88.4 R8, [R171+0x3000] ;  /* 0x00300000ab08783b */ /* 0x000e6c0000004200 */
[----:B------:R-:W-:-:S02]  /*5750*/  F2FP.PACK_AB R96, R13, R14 ;  /* 0x0000000e0d60723e */ /* 0x000fc400000000ff */
[----:B---3--:R-:W-:Y:S01]  /*5760*/  F2FP.PACK_AB R98, R179, R12 ;  /* 0x0000000cb362723e */ /* 0x008fe200000000ff */
        /* <DEDUP_REMOVED lines=13> */
[C---:B-1----:R-:W-:Y:S01]  /*5840*/  HMMA.16816.F32 R92, R4.reuse, R8, R40 ;  /* 0x00000008045c723c */ /* 0x042fe20000001828 */
[----:B------:R-:W-:Y:S07]  /*5850*/  LDSM.16.MT88.4 R40, [R170+0x3800] ;  /* 0x00380000aa28783b */ /* 0x000fee0000004200 */
[C---:B------:R-:W-:Y:S01]  /*5860*/  HMMA.16816.F32 R32, R4.reuse, R10, R32 ;  /* 0x0000000a0420723c */ /* 0x040fe20000001820 */
[----:B------:R-:W1:Y:S07]  /*5870*/  LDSM.16.MT88.4 R8, [R211+0x5000] ;  /* 0x00500000d308783b */ /* 0x000e6e0000004200 */
[C---:B-1----:R-:W-:Y:S01]  /*5880*/  HMMA.16816.F32 R20, R4.reuse, R8, R20 ;  /* 0x000000080414723c */ /* 0x042fe20000001814 */
[----:B------:R1:W-:Y:S07]  /*5890*/  MUFU.EX2 R9, R0 ;  /* 0x0000000000097308 */ /* 0x0003ee0000000800 */
[----:B------:R-:W-:Y:S07]  /*58a0*/  HMMA.16816.F32 R16, R4, R10, R16 ;  /* 0x0000000a0410723c */ /* 0x000fee0000001810 */
[----:B------:R-:W-:-:S02]  /*58b0*/  FADD.FTZ R4, R182, R3 ;  /* 0x00000003b6047221 */ /* 0x000fc40000010000 */
[--C-:B-1----:R-:W-:Y:S02]  /*58c0*/  FFMA.FTZ R0, R152, c[0x0][0x2d0], -R2.reuse ;  /* 0x0000b40098007a23 */ /* 0x102fe40000010802 */
[--C-:B------:R-:W-:Y:S02]  /*58d0*/  FFMA.FTZ R3, R103, c[0x0][0x2d0], -R2.reuse ;  /* 0x0000b40067037a23 */ /* 0x100fe40000010802 */
[----:B------:R-:W-:Y:S01]  /*58e0*/  FFMA.FTZ R2, R102, c[0x0][0x2d0], -R2 ;  /* 0x0000b40066027a23 */ /* 0x000fe20000010802 */
[----:B------:R-:W1:Y:S01]  /*58f0*/  MUFU.EX2 R10, R0 ;  /* 0x00000000000a7308 */ /* 0x000e620000000800 */
[----:B------:R-:W-:-:S07]  /*5900*/  FADD.FTZ R4, R180, R4 ;  /* 0x00000004b4047221 */ /* 0x000fce0000010000 */
[----:B------:R-:W-:Y:S08]  /*5910*/  MUFU.EX2 R8, R3 ;  /* 0x0000000300087308 */ /* 0x000ff00000000800 */
[----:B------:R-:W2:Y:S01]  /*5920*/  MUFU.EX2 R184, R2 ;  /* 0x0000000200b87308 */ /* 0x000ea20000000800 */
[----:B-1----:R-:W-:Y:S01]  /*5930*/  F2FP.PACK_AB R97, R10, R9 ;  /* 0x000000090a61723e */ /* 0x002fe200000000ff */
[----:B------:R-:W-:Y:S01]  /*5940*/  FADD.FTZ R0, R183, R15 ;  /* 0x0000000fb7007221 */ /* 0x000fe20000010000 */
[----:B--2---:R-:W-:-:S03]  /*5950*/  F2FP.PACK_AB R99, R184, R8 ;  /* 0x00000008b863723e */ /* 0x004fc600000000ff */
[----:B------:R-:W-:Y:S02]  /*5960*/  FADD.FTZ R2, R214, R0 ;  /* 0x00000000d6027221 */ /* 0x000fe40000010000 */
[----:B------:R-:W-:Y:S02]  /*5970*/  FADD.FTZ R0, R212, R4 ;  /* 0x00000004d4007221 */ /* 0x000fe40000010000 */
[----:B------:R-:W-:Y:S01]  /*5980*/  LDSM.16.MT88.4 R4, [R211+0x5800] ;  /* 0x00580000d304783b */ /* 0x000fe20000004200 */
        /* <DEDUP_REMOVED lines=9> */
[----:B------:R-:W-:Y:S02]  /*5a20*/  FADD.FTZ R0, R158, R0 ;  /* 0x000000009e007221 */ /* 0x000fe40000010000 */
[----:B------:R-:W-:Y:S01]  /*5a30*/  FADD.FTZ R3, R175, R2 ;  /* 0x00000002af037221 */ /* 0x000fe20000010000 */
[----:B------:R-:W-:Y:S01]  /*5a40*/  HMMA.16816.F32 R36, R96, R40, R56 ;  /* 0x000000286024723c */ /* 0x000fe20000001838 */
[----:B------:R-:W-:Y:S01]  /*5a50*/  LDSM.16.MT88.4 R56, [R171+0x3800] ;  /* 0x00380000ab38783b */ /* 0x000fe20000004200 */
[----:B------:R-:W-:-:S02]  /*5a60*/  FADD.FTZ R2, R156, R0 ;  /* 0x000000009c027221 */ /* 0x000fc40000010000 */
[----:B------:R-:W-:Y:S01]  /*5a70*/  FADD.FTZ R0, R178, R3 ;  /* 0x00000003b2007221 */ /* 0x000fe20000010000 */
[----:B------:R-:W-:Y:S01]  /*5a80*/  IADD3 R3, R154, -0x3, RZ ;  /* 0xfffffffd9a037810 */ /* 0x000fe20007ffe0ff */
[----:B------:R-:W-:Y:S02]  /*5a90*/  FADD.FTZ R2, R160, R2 ;  /* 0x00000002a0027221 */ /* 0x000fe40000010000 */
[----:B------:R-:W-:Y:S01]  /*5aa0*/  HMMA.16816.F32 R44, R96, R48, R68 ;  /* 0x00000030602c723c */ /* 0x000fe20000001844 */
[----:B------:R-:W-:Y:S01]  /*5ab0*/  ISETP.GE.AND P0, PT, R3, R187, PT ;  /* 0x000000bb0300720c */ /* 0x000fe20003f06270 */
[----:B------:R-:W-:Y:S02]  /*5ac0*/  FADD.FTZ R0, R14, R0 ;  /* 0x000000000e007221 */ /* 0x000fe40000010000 */
[----:B------:R-:W-:Y:S02]  /*5ad0*/  FADD.FTZ R2, R9, R2 ;  /* 0x0000000209027221 */ /* 0x000fe40000010000 */
[----:B------:R-:W-:-:S02]  /*5ae0*/  FADD.FTZ R0, R13, R0 ;  /* 0x000000000d007221 */ /* 0x000fc40000010000 */
[C---:B------:R-:W-:Y:S01]  /*5af0*/  HMMA.16816.F32 R40, R96.reuse, R42, R64 ;  /* 0x0000002a6028723c */ /* 0x040fe20000001840 */
[----:B------:R-:W1:Y:S01]  /*5b00*/  LDSM.16.MT88.4 R64, [R211+0x3800] ;  /* 0x00380000d340783b */ /* 0x000e620000004200 */
[----:B------:R-:W-:Y:S02]  /*5b10*/  FADD.FTZ R2, R10, R2 ;  /* 0x000000020a027221 */ /* 0x000fe40000010000 */
[----:B------:R-:W-:Y:S02]  /*5b20*/  FADD.FTZ R0, R12, R0 ;  /* 0x000000000c007221 */ /* 0x000fe40000010000 */
[----:B------:R-:W-:Y:S02]  /*5b30*/  FADD.FTZ R2, R8, R2 ;  /* 0x0000000208027221 */ /* 0x000fe40000010000 */
[----:B------:R-:W-:Y:S01]  /*5b40*/  HMMA.16816.F32 R48, R96, R50, R72 ;  /* 0x000000326030723c */ /* 0x000fe20000001848 */
[----:B------:R-:W2:Y:S01]  /*5b50*/  LDSM.16.MT88.4 R72, [R170+0x5800] ;  /* 0x00580000aa48783b */ /* 0x000ea20000004200 */
[----:B------:R-:W-:-:S02]  /*5b60*/  FADD.FTZ R179, R179, R0 ;  /* 0x00000000b3b37221 */ /* 0x000fc40000010000 */
[----:B------:R-:W-:-:S04]  /*5b70*/  FADD.FTZ R184, R184, R2 ;  /* 0x00000002b8b87221 */ /* 0x000fc80000010000 */
[C---:B------:R-:W-:Y:S08]  /*5b80*/  HMMA.16816.F32 R108, R96.reuse, R104, R108 ;  /* 0x00000068606c723c */ /* 0x040ff0000000186c */
[C---:B------:R-:W-:Y:S08]  /*5b90*/  HMMA.16816.F32 R104, R96.reuse, R106, R52 ;  /* 0x0000006a6068723c */ /* 0x040ff00000001834 */
        /* <DEDUP_REMOVED lines=8> */
[C---:B------:R-:W-:Y:S08]  /*5c20*/  HMMA.16816.F32 R52, R96.reuse, R56, R148 ;  /* 0x000000386034723c */ /* 0x040ff00000001894 */
[C---:B------:R-:W-:Y:S08]  /*5c30*/  HMMA.16816.F32 R128, R96.reuse, R130, R24 ;  /* 0x000000826080723c */ /* 0x040ff00000001818 */
[C---:B-1----:R-:W-:Y:S08]  /*5c40*/  HMMA.16816.F32 R84, R96.reuse, R88, R92 ;  /* 0x000000586054723c */ /* 0x042ff0000000185c */
[C---:B--2---:R-:W-:Y:S08]  /*5c50*/  HMMA.16816.F32 R76, R96.reuse, R80, R144 ;  /* 0x00000050604c723c */ /* 0x044ff00000001890 */
[C---:B------:R-:W-:Y:S08]  /*5c60*/  HMMA.16816.F32 R120, R96.reuse, R122, R28 ;  /* 0x0000007a6078723c */ /* 0x040ff0000000181c */
[C---:B------:R-:W-:Y:S08]  /*5c70*/  HMMA.16816.F32 R56, R96.reuse, R58, R140 ;  /* 0x0000003a6038723c */ /* 0x040ff0000000188c */
[C---:B------:R-:W-:Y:S08]  /*5c80*/  HMMA.16816.F32 R80, R96.reuse, R82, R136 ;  /* 0x000000526050723c */ /* 0x040ff00000001888 */
[C---:B------:R-:W-:Y:S08]  /*5c90*/  HMMA.16816.F32 R88, R96.reuse, R90, R32 ;  /* 0x0000005a6058723c */ /* 0x040ff00000001820 */
[C---:B------:R-:W-:Y:S08]  /*5ca0*/  HMMA.16816.F32 R92, R96.reuse, R4, R20 ;  /* 0x00000004605c723c */ /* 0x040ff00000001814 */
[----:B------:R-:W-:Y:S01]  /*5cb0*/  HMMA.16816.F32 R96, R96, R6, R16 ;  /* 0x000000066060723c */ /* 0x000fe20000001810 */
[----:B------:R-:W-:Y:S07]  /*5cc0*/  @!UPT UIADD3 URZ, URZ, URZ, URZ ;  /* 0x0000003f3f3ff290 */ /* 0x000fee000fffe03f */
[----:B------:R-:W-:Y:S11]  /*5cd0*/  @!P0 BRA `(.L_x_1568) ;  /* 0x000004e000008947 */ /* 0x000ff60003800000 */
[----:B------:R-:W-:Y:S01]  /*5ce0*/  IMAD.MOV.U32 R157, RZ, RZ, c[0x0][0x2b8] ;  /* 0x0000ae00ff9d7624 */ /* 0x000fe200078e00ff */
[----:B------:R-:W-:Y:S01]  /*5cf0*/  IADD3 R0, R154, -0x1, RZ ;  /* 0xffffffff9a007810 */ /* 0x000fe20007ffe0ff */
[----:B------:R-:W-:-:S03]  /*5d00*/  IMAD.MOV.U32 R173, RZ, RZ, RZ ;  /* 0x000000ffffad7224 */ /* 0x000fc600078e00ff */
[----:B------:R-:W-:Y:S01]  /*5d10*/  ISETP.NE.AND P1, PT, R157, 0x1, PT ;  /* 0x000000019d00780c */ /* 0x000fe20003f25270 */
[----:B------:R-:W-:-:S05]  /*5d20*/  IMAD R0, R0, 0x40, R192 ;  /* 0x0000004000007824 */ /* 0x000fca00078e02c0 */
        /* <DEDUP_REMOVED lines=9> */
[----:B------:R-:W-:Y:S01]  /*5dc0*/  IMAD.MOV R0, RZ, RZ, -R0 ;  /* 0x000000ffff007224 */ /* 0x000fe200078e0a00 */
[----:B------:R-:W-:Y:S01]  /*5dd0*/  SHF.R.S32.HI R157, RZ, 0x1f, R186 ;  /* 0x0000001fff9d7819 */ /* 0x000fe200000114ba */
[----:B------:R-:W-:Y:S01]  /*5de0*/  IMAD.SHL.U32 R18, R186, 0x2, RZ ;  /* 0x00000002ba127824 */ /* 0x000fe200078e00ff */
[----:B------:R-:W-:Y:S01]  /*5df0*/  SHF.R.S32.HI R7, RZ, 0x1f, R185 ;  /* 0x0000001fff077819 */ /* 0x000fe200000114b9 */
[----:B------:R-:W-:Y:S01]  /*5e00*/  IMAD R174, R0, c[0x0][0x2b8], R2 ;  /* 0x0000ae0000ae7a24 */ /* 0x000fe200078e0202 */
[----:B------:R-:W-:Y:S01]  /*5e10*/  SHF.R.S32.HI R6, RZ, 0x1f, R177 ;  /* 0x0000001fff067819 */ /* 0x000fe200000114b1 */
[----:B------:R-:W-:Y:S01]  /*5e20*/  IMAD.SHL.U32 R17, R185, 0x2, RZ ;  /* 0x00000002b9117824 */ /* 0x000fe200078e00ff */
[----:B------:R-:W-:Y:S01]  /*5e30*/  SHF.L.U64.HI R15, R186, 0x1, R157 ;  /* 0x00000001ba0f7819 */ /* 0x000fe2000001029d */
[----:B------:R-:W-:Y:S01]  /*5e40*/  IMAD.WIDE.U32 R2, R174, c[0x0][0x1e0], RZ ;  /* 0x00007800ae027a25 */ /* 0x000fe200078e00ff */
[----:B------:R-:W-:-:S02]  /*5e50*/  SHF.R.S32.HI R0, RZ, 0x1f, R174 ;  /* 0x0000001fff007819 */ /* 0x000fc400000114ae */
[----:B------:R-:W-:Y:S01]  /*5e60*/  SHF.L.U64.HI R14, R185, 0x1, R7 ;  /* 0x00000001b90e7819 */ /* 0x000fe20000010207 */
[C---:B------:R-:W-:Y:S01]  /*5e70*/  IMAD.SHL.U32 R16, R177.reuse, 0x2, RZ ;  /* 0x00000002b1107824 */ /* 0x040fe200078e00ff */
[----:B------:R-:W-:Y:S01]  /*5e80*/  SHF.L.U64.HI R13, R177, 0x1, R6 ;  /* 0x00000001b10d7819 */ /* 0x000fe20000010206 */
        /* <DEDUP_REMOVED lines=13> */
.L_x_1657:
[----:B------:R-:W-:Y:S05]  /*5f60*/  BRA.DIV ~URZ, `(.L_x_1570) ;  /* 0x00008a227f007947 */ /* 0x000fea000b800000 */
[----:B------:R-:W3:Y:S01]  /*5f70*/  SHFL.IDX PT, R0, R12, RZ, 0x181f ;  /* 0x00181fff0c007589 */ /* 0x000ee200000e0000 */
[----:B------:R-:W-:Y:S01]  /*5f80*/  IMAD.MOV.U32 R5, RZ, RZ, R252 ;  /* 0x000000ffff057224 */ /* 0x000fe200078e00fc */
[----:B------:R-:W-:Y:S02]  /*5f90*/  SEL R11, RZ, 0x10, P5 ;  /* 0x00000010ff0b7807 */ /* 0x000fe40002800000 */
[C---:B---3--:R-:W-:Y:S02]  /*5fa0*/  IADD3 R2, P0, R0.reuse, R16, RZ ;  /* 0x0000001000027210 */ /* 0x048fe40007f1e0ff */
[----:B------:R-:W-:-:S03]  /*5fb0*/  IADD3 R8, P1, R0, R17, RZ ;  /* 0x0000001100087210 */ /* 0x000fc60007f3e0ff */
[----:B--2---:R-:W-:Y:S01]  /*5fc0*/  IMAD.X R3, R4, 0x1, R13, P0 ;  /* 0x0000000104037824 */ /* 0x004fe200000e060d */
[----:B------:R-:W-:Y:S01]  /*5fd0*/  IADD3 R6, P0, R0, R18, RZ ;  /* 0x0000001200067210 */ /* 0x000fe20007f1e0ff */
[C---:B------:R-:W-:Y:S01]  /*5fe0*/  IMAD.X R9, R4.reuse, 0x1, R14, P1 ;  /* 0x0000000104097824 */ /* 0x040fe200008e060e */
[----:B------:R-:W2:Y:S03]  /*5ff0*/  SHFL.IDX PT, R0, R12, 0x1, 0x181f ;  /* 0x00381f000c007f89 */ /* 0x000ea600000e0000 */
[----:B------:R-:W-:Y:S01]  /*6000*/  IMAD.X R7, R4, 0x1, R15, P0 ;  /* 0x0000000104077824 */ /* 0x000fe200000e060f */
[----:B------:R-:W-:Y:S01]  /*6010*/  @!PT LDS RZ, [RZ] ;  /* 0x00000000fffff984 */ /* 0x000fe20000000800 */
[----:B------:R3:W-:Y:S04]  /*6020*/  LDGSTS.E.BYPASS.LTC128B.128 [R188+0xc100], [R2.64], !P5 ;  /* 0x0c10000002bc7fae */ /* 0x0007e8000e901d46 */
[----:B------:R3:W-:Y:S04]  /*6030*/  LDGSTS.E.BYPASS.LTC128B.128 [R188+0xe100], [R8.64], !P4 ;  /* 0x0e10000008bc7fae */ /* 0x0007e8000e101d46 */
[----:B------:R3:W-:Y:S04]  /*6040*/  LDGSTS.E.BYPASS.LTC128B.128 [R188+0x10100], [R6.64], !P6 ;  /* 0x1010000006bc7fae */ /* 0x0007e8000f101d46 */
[----:B------:R4:W1:Y:S02]  /*6050*/  SHFL.IDX PT, R4, R10, 0x1, 0x181f ;  /* 0x00381f000a047f89 */ /* 0x00086400000e0000 */
[----:B-1--4-:R-:W-:-:S02]  /*6060*/  SEL R10, RZ, 0x10, P4 ;  /* 0x00000010ff0a7807 */ /* 0x012fc40002000000 */
.L_x_1658:
[----:B--23--:R-:W-:Y:S02]  /*6070*/  IADD3 R2, -R11, 0x10, RZ ;  /* 0x000000100b027810 */ /* 0x00cfe40007ffe1ff */
[----:B------:R-:W-:-:S02]  /*6080*/  IADD3 R3, -R10, 0x10, RZ ;  /* 0x000000100a037810 */ /* 0x000fc40007ffe1ff */
[----:B------:R-:W-:-:S04]  /*6090*/  LOP3.LUT R2, R2, 0xf, RZ, 0xc0, !PT ;  /* 0x0000000f02027812 */ /* 0x000fc800078ec0ff */
[----:B------:R-:W-:Y:S02]  /*60a0*/  IADD3 R8, P1, P0, R2, R0, R16 ;  /* 0x0000000002087210 */ /* 0x000fe4000783e010 */
[----:B------:R-:W-:Y:S02]  /*60b0*/  LOP3.LUT R2, R3, 0xf, RZ, 0xc0, !PT ;  /* 0x0000000f03027812 */ /* 0x000fe400078ec0ff */
[----:B------:R-:W-:Y:S02]  /*60c0*/  IADD3 R3, -R5, 0x10, RZ ;  /* 0x0000001005037810 */ /* 0x000fe40007ffe1ff */
[----:B------:R-:W-:Y:S02]  /*60d0*/  IADD3.X R9, RZ, R4, R13, P1, P0 ;  /* 0x00000004ff097210 */ /* 0x000fe40000fe040d */
        /* <DEDUP_REMOVED lines=14> */
.L_x_1568:
[----:B------:R-:W-:Y:S05]  /*61c0*/  BSYNC B0 ;  /* 0x0000000000007941 */ /* 0x000fea0003800000 */
.L_x_1567:
[----:B------:R-:W-:Y:S01]  /*61d0*/  IADD3 R0, R154, -0x2, RZ ;  /* 0xfffffffe9a007810 */ /* 0x000fe20007ffe0ff */
[----:B------:R-:W0:Y:S03]  /*61e0*/  LDGDEPBAR ;  /* 0x00000000000079af */ /* 0x000e260000000000 */
[----:B------:R-:W-:-:S13]  /*61f0*/  ISETP.GE.AND P0, PT, R0, R187, PT ;  /* 0x000000bb0000720c */ /* 0x000fda0003f06270 */
[----:B------:R-:W-:Y:S05]  /*6200*/  @!P0 BRA `(.L_x_1571) ;  /* 0x000032d000008947 */ /* 0x000fea0003800000 */
[----:B------:R-:W-:Y:S01]  /*6210*/  MOV R175, R0 ;  /* 0x0000000000af7202 */ /* 0x000fe20000000f00 */
[----:B------:R-:W-:Y:S01]  /*6220*/  IMAD.MOV.U32 R0, RZ, RZ, R101 ;  /* 0x000000ffff007224 */ /* 0x000fe200078e0065 */
[----:B------:R-:W-:Y:S01]  /*6230*/  MOV R102, R100 ;  /* 0x0000006400667202 */ /* 0x000fe20000000f00 */
[----:B------:R-:W-:Y:S01]  /*6240*/  IMAD.MOV.U32 R161, RZ, RZ, 0x1 ;  /* 0x00000001ffa17424 */ /* 0x000fe200078e00ff */
[----:B------:R-:W-:Y:S02]  /*6250*/  MOV R176, RZ ;  /* 0x000000ff00b07202 */ /* 0x000fe40000000f00 */
.L_x_1581:
[----:B------:R-:W-:Y:S04]  /*6260*/  DEPBAR.LE SB0, 0x2 ;  /* 0x000080800000791a */ /* 0x000fe80000000000 */
[----:B------:R-:W-:Y:S01]  /*6270*/  WARPSYNC 0xffffffff ;  /* 0xffffffff00007948 */ /* 0x000fe20003800000 */
[----:B------:R-:W-:Y:S01]  /*6280*/  BAR.SYNC.DEFER_BLOCKING 0x0 ;  /* 0x0000000000007b1d */ /* 0x000fe20000010000 */
[----:B------:R-:W-:Y:S01]  /*6290*/  IMAD R160, R161, 0x6000, RZ ;  /* 0x00006000a1a07824 */ /* 0x000fe200078e02ff */
[----:B------:R-:W-:Y:S04]  /*62a0*/  ISETP.GE.AND P0, PT, R187, R175, PT ;  /* 0x000000afbb00720c */ /* 0x000fe80003f06270 */
[----:B------:R-:W-:Y:S04]  /*62b0*/  IADD3 R100, R169, R160, RZ ;  /* 0x000000a0a9647210 */ /* 0x000fe80007ffe0ff */
[----:B------:R-:W-:Y:S01]  /*62c0*/  IADD3 R103, R167, R100, RZ ;  /* 0x00000064a7677210 */ /* 0x000fe20007ffe0ff */
[----:B------:R2:W3:Y:S01]  /*62d0*/  LDSM.16.M88.4 R32, [R163] ;  /* 0x00000000a320783b */ /* 0x0004e20000000200 */
[----:B------:R-:W-:Y:S03]  /*62e0*/  BSSY B0, `(.L_x_1572) ;  /* 0x000004b000007945 */ /* 0x000fe60003800000 */
[----:B-1----:R2:W1:Y:S04]  /*62f0*/  LDSM.16.M88.4 R8, [R100] ;  /* 0x000000006408783b */ /* 0x0024680000000200 */
        /* <DEDUP_REMOVED lines=9> */
[----:B------:R-:W-:Y:S01]  /*6390*/  IMAD.SHL.U32 R29, R186, 0x2, RZ ;  /* 0x00000002ba1d7824 */ /* 0x000fe200078e00ff */
[----:B------:R-:W-:Y:S01]  /*63a0*/  SHF.R.S32.HI R2, RZ, 0x1f, R174 ;  /* 0x0000001fff027819 */ /* 0x000fe200000114ae */
[----:B------:R-:W-:Y:S01]  /*63b0*/  IMAD.SHL.U32 R28, R185, 0x2, RZ ;  /* 0x00000002b91c7824 */ /* 0x000fe200078e00ff */
[----:B------:R-:W-:Y:S01]  /*63c0*/  SHF.R.S32.HI R5, RZ, 0x1f, R173 ;  /* 0x0000001fff057819 */ /* 0x000fe200000114ad */
[----:B------:R-:W-:Y:S01]  /*63d0*/  IMAD.SHL.U32 R23, R177, 0x2, RZ ;  /* 0x00000002b1177824 */ /* 0x000fe200078e00ff */
[----:B------:R-:W-:Y:S01]  /*63e0*/  SHF.R.S32.HI R6, RZ, 0x1f, R186 ;  /* 0x0000001fff067819 */ /* 0x000fe200000114ba */
[----:B------:R-:W-:Y:S01]  /*63f0*/  IMAD R4, R2, c[0x0][0x208], RZ ;  /* 0x0000820002047a24 */ /* 0x000fe200078e02ff */
[----:B------:R-:W-:Y:S01]  /*6400*/  SHF.R.S32.HI R7, RZ, 0x1f, R185 ;  /* 0x0000001fff077819 */ /* 0x000fe200000114b9 */
[----:B------:R-:W-:Y:S01]  /*6410*/  IMAD.WIDE.U32 R2, R174, c[0x0][0x208], RZ ;  /* 0x00008200ae027a25 */ /* 0x000fe200078e00ff */
[----:B------:R-:W-:Y:S02]  /*6420*/  SHF.L.U64.HI R22, R186, 0x1, R6 ;  /* 0x00000001ba167819 */ /* 0x000fe40000010206 */
[----:B------:R-:W-:Y:S01]  /*6430*/  SHF.R.S32.HI R6, RZ, 0x1f, R177 ;  /* 0x0000001fff067819 */ /* 0x000fe200000114b1 */
[----:B------:R-:W-:Y:S01]  /*6440*/  IMAD R4, R174, c[0x0][0x20c], R4 ;  /* 0x00008300ae047a24 */ /* 0x000fe200078e0204 */
[----:B------:R-:W-:Y:S02]  /*6450*/  SHF.L.U64.HI R21, R185, 0x1, R7 ;  /* 0x00000001b9157819 */ /* 0x000fe40000010207 */
[----:B------:R-:W-:Y:S01]  /*6460*/  SHF.L.U64.HI R20, R177, 0x1, R6 ;  /* 0x00000001b1147819 */ /* 0x000fe20000010206 */
[----:B------:R-:W-:Y:S02]  /*6470*/  IMAD.IADD R3, R3, 0x1, R4 ;  /* 0x0000000103037824 */ /* 0x000fe400078e0204 */
[----:B------:R-:W-:Y:S02]  /*6480*/  IMAD R4, R5, c[0x0][0x218], RZ ;  /* 0x0000860005047a24 */ /* 0x000fe400078e02ff */
[C---:B------:R-:W-:Y:S04]  /*6490*/  IMAD.WIDE.U32 R2, R173.reuse, c[0x0][0x218], R2 ;  /* 0x00008600ad027a25 */ /* 0x040fe800078e0002 */
[----:B------:R-:W-:Y:S01]  /*64a0*/  IMAD R4, R173, c[0x0][0x21c], R4 ;  /* 0x00008700ad047a24 */ /* 0x000fe200078e0204 */
[----:B------:R-:W-:Y:S04]  /*64b0*/  IADD3 R2, P0, R196, R2, RZ ;  /* 0x00000002c4027210 */ /* 0x000fe80007f1e0ff */
[----:B------:R-:W-:Y:S02]  /*64c0*/  IADD3.X R3, R199, R3, R4, P0, !PT ;  /* 0x00000003c7037210 */ /* 0x000fe400007fe404 */
[C---:B------:R-:W-:Y:S04]  /*64d0*/  LEA R13, P0, R2.reuse, c[0x0][0x1f8], 0x1 ;  /* 0x00007e00020d7a11 */ /* 0x040fe800078008ff */
[----:B------:R-:W-:Y:S01]  /*64e0*/  LEA.HI.X R12, R2, c[0x0][0x1fc], R3, 0x1, P0 ;  /* 0x00007f00020c7a11 */ /* 0x000fe200000f0c03 */
[----:B------:R-:W-:-:S06]  /*64f0*/  BRA.DIV ~URZ, `(.L_x_1574) ;  /* 0x000086a27f007947 */ /* 0x000fcc000b800000 */
[----:B------:R2:W4:Y:S02]  /*6500*/  SHFL.IDX PT, R5, R12, RZ, 0x181f ;  /* 0x00181fff0c057589 */ /* 0x00052400000e0000 */
.L_x_1659:
[----:B------:R-:W-:-:S05]  /*6510*/  BRA.DIV ~URZ, `(.L_x_1575) ;  /* 0x000086f27f007947 */ /* 0x000fca000b800000 */
[----:B------:R-:W5:Y:S01]  /*6520*/  SHFL.IDX PT, R2, R13, RZ, 0x181f ;  /* 0x00181fff0d027589 */ /* 0x000f6200000e0000 */
[----:B------:R-:W-:Y:S01]  /*6530*/  IMAD R4, R176, 0x6000, R204 ;  /* 0x00006000b0047824 */ /* 0x000fe200078e02cc */
[----:B------:R-:W-:Y:S02]  /*6540*/  SEL R15, RZ, 0x10, P4 ;  /* 0x00000010ff0f7807 */ /* 0x000fe40002000000 */
[----:B------:R-:W-:Y:S02]  /*6550*/  SEL R14, RZ, 0x10, P6 ;  /* 0x00000010ff0e7807 */ /* 0x000fe40003000000 */
[C---:B-----5:R-:W-:Y:S05]  /*6560*/  IADD3 R6, P0, R2.reuse, R23, RZ ;  /* 0x0000001702067210 */ /* 0x060fea0007f1e0ff */
[C---:B----4-:R-:W-:Y:S05]  /*6570*/  IMAD.X R7, R5.reuse, 0x1, R20, P0 ;  /* 0x0000000105077824 */ /* 0x050fea00000e0614 */
[----:B------:R-:W-:Y:S01]  /*6580*/  @!PT LDS RZ, [RZ] ;  /* 0x00000000fffff984 */ /* 0x000fe20000000800 */
[----:B------:R-:W-:Y:S01]  /*6590*/  @!PT LDS RZ, [RZ] ;  /* 0x00000000fffff984 */ /* 0x000fe20000000800 */
[----:B------:R4:W-:Y:S02]  /*65a0*/  LDGSTS.E.BYPASS.LTC128B.128 [R4], [R6.64], !P5 ;  /* 0x0000000006047fae */ /* 0x0009e4000e901d46 */
[C---:B----4-:R-:W-:Y:S05]  /*65b0*/  IADD3 R6, P0, R2.reuse, R28, RZ ;  /* 0x0000001c02067210 */ /* 0x050fea0007f1e0ff */
[C---:B------:R-:W-:Y:S01]  /*65c0*/  IMAD.X R7, R5.reuse, 0x1, R21, P0 ;  /* 0x0000000105077824 */ /* 0x040fe200000e0615 */
[----:B------:R-:W-:Y:S04]  /*65d0*/  IADD3 R2, P0, R2, R29, RZ ;  /* 0x0000001d02027210 */ /* 0x000fe80007f1e0ff */
[----:B------:R4:W-:Y:S01]  /*65e0*/  LDGSTS.E.BYPASS.LTC128B.128 [R4+0x2000], [R6.64], !P4 ;  /* 0x0200000006047fae */ /* 0x0009e2000e101d46 */
[----:B------:R-:W-:Y:S03]  /*65f0*/  IMAD.X R3, R5, 0x1, R22, P0 ;  /* 0x0000000105037824 */ /* 0x000fe600000e0616 */
[----:B------:R2:W3:Y:S04]  /*6600*/  SHFL.IDX PT, R5, R12, 0x1, 0x181f ;  /* 0x00381f000c057f89 */ /* 0x0004e800000e0000 */
[----:B------:R5:W-:Y:S01]  /*6610*/  LDGSTS.E.BYPASS.LTC128B.128 [R4+0x4000], [R2.64], !P6 ;  /* 0x0400000002047fae */ /* 0x000be2000f101d46 */
[----:B----4-:R-:W-:Y:S03]  /*6620*/  SEL R6, RZ, 0x10, P5 ;  /* 0x00000010ff067807 */ /* 0x010fe60002800000 */
[----:B-----5:R2:W4:Y:S04]  /*6630*/  SHFL.IDX PT, R2, R13, 0x1, 0x181f ;  /* 0x00381f000d027f89 */ /* 0x02052800000e0000 */
.L_x_1660:
[C---:B---3--:R-:W-:Y:S02]  /*6640*/  IADD3 R3, -R6.reuse, 0x10, RZ ;  /* 0x0000001006037810 */ /* 0x048fe40007ffe1ff */
[----:B------:R-:W-:Y:S02]  /*6650*/  ISETP.NE.U32.AND P2, PT, R6, RZ, PT ;  /* 0x000000ff0600720c */ /* 0x000fe40003f45070 */
[----:B------:R-:W-:Y:S04]  /*6660*/  LOP3.LUT R3, R3, 0xf, RZ, 0xc0, !PT ;  /* 0x0000000f03037812 */ /* 0x000fe800078ec0ff */
[-C--:B--2-4-:R-:W-:Y:S02]  /*6670*/  IADD3 R12, P1, P0, R3, R2.reuse, R23 ;  /* 0x00000002030c7210 */ /* 0x094fe4000783e017 */
[----:B------:R-:W-:Y:S02]  /*6680*/  IADD3 R3, -R15, 0x10, RZ ;  /* 0x000000100f037810 */ /* 0x000fe40007ffe1ff */
[-C--:B------:R-:W-:Y:S02]  /*6690*/  IADD3.X R13, RZ, R5.reuse, R20, P1, P0 ;  /* 0x00000005ff0d7210 */ /* 0x080fe40000fe0414 */
[----:B------:R-:W-:Y:S03]  /*66a0*/  LOP3.LUT R3, R3, 0xf, RZ, 0xc0, !PT ;  /* 0x0000000f03037812 */ /* 0x000fe600078ec0ff */
[----:B------:R-:W-:Y:S01]  /*66b0*/  @!PT LDS RZ, [RZ] ;  /* 0x00000000fffff984 */ /* 0x000fe20000000800 */
[----:B------:R-:W-:Y:S01]  /*66c0*/  @!PT LDS RZ, [RZ] ;  /* 0x00000000fffff984 */ /* 0x000fe20000000800 */
[----:B------:R-:W-:Y:S01]  /*66d0*/  @!PT LDS RZ, [RZ] ;  /* 0x00000000fffff984 */ /* 0x000fe20000000800 */
[----:B------:R2:W-:Y:S01]  /*66e0*/  LDGSTS.E.BYPASS.LTC128B.128.ZFILL [R4+0x1000], [R12.64], P2 ;  /* 0x010000000c047fae */ /* 0x0005e20009141d46 */
[-C--:B------:R-:W-:Y:S02]  /*66f0*/  IADD3 R6, P1, P0, R3, R2.reuse, R28 ;  /* 0x0000000203067210 */ /* 0x080fe4000783e01c */
[C---:B------:R-:W-:Y:S02]  /*6700*/  IADD3 R3, -R14.reuse, 0x10, RZ ;  /* 0x000000100e037810 */ /* 0x040fe40007ffe1ff */
[-C--:B------:R-:W-:Y:S02]  /*6710*/  IADD3.X R7, RZ, R5.reuse, R21, P1, P0 ;  /* 0x00000005ff077210 */ /* 0x080fe40000fe0415 */
[----:B------:R-:W-:Y:S04]  /*6720*/  LOP3.LUT R3, R3, 0xf, RZ, 0xc0, !PT ;  /* 0x0000000f03037812 */ /* 0x000fe800078ec0ff */
[----:B------:R-:W-:Y:S04]  /*6730*/  IADD3 R2, P1, P0, R3, R2, R29 ;  /* 0x0000000203027210 */ /* 0x000fe8000783e01d */
[----:B------:R-:W-:Y:S02]  /*6740*/  IADD3.X R3, RZ, R5, R22, P1, P0 ;  /* 0x00000005ff037210 */ /* 0x000fe40000fe0416 */
[----:B------:R-:W-:Y:S02]  /*6750*/  ISETP.NE.U32.AND P1, PT, R15, RZ, PT ;  /* 0x000000ff0f00720c */ /* 0x000fe40003f25070 */
[----:B------:R-:W-:Y:S11]  /*6760*/  ISETP.NE.U32.AND P0, PT, R14, RZ, PT ;  /* 0x000000ff0e00720c */ /* 0x000ff60003f05070 */
[----:B------:R2:W-:Y:S04]  /*6770*/  LDGSTS.E.BYPASS.LTC128B.128.ZFILL [R4+0x3000], [R6.64], P1 ;  /* 0x0300000006047fae */ /* 0x0005e80008941d46 */
[----:B------:R2:W-:Y:S02]  /*6780*/  LDGSTS.E.BYPASS.LTC128B.128.ZFILL [R4+0x5000], [R2.64], P0 ;  /* 0x0500000002047fae */ /* 0x0005e40008141d46 */
.L_x_1573:
[----:B------:R-:W-:Y:S05]  /*6790*/  BSYNC B0 ;  /* 0x0000000000007941 */ /* 0x000fea0003800000 */
.L_x_1572:
[----:B------:R-:W0:Y:S01]  /*67a0*/  LDGDEPBAR ;  /* 0x00000000000079af */ /* 0x000e220000000000 */
[----:B------:R-:W-:Y:S01]  /*67b0*/  WARPSYNC 0xffffffff ;  /* 0xffffffff00007948 */ /* 0x000fe20003800000 */
[C---:B-123--:R-:W-:Y:S01]  /*67c0*/  HMMA.16816.F32 R4, R32.reuse, R8, RZ ;  /* 0x000000082004723c */ /* 0x04efe200000018ff */
[----:B------:R-:W-:Y:S02]  /*67d0*/  IMAD.MOV.U32 R2, RZ, RZ, 0x40 ;  /* 0x00000040ff027424 */ /* 0x000fe400078e00ff */
[----:B------:R-:W-:Y:S01]  /*67e0*/  LOP3.LUT P0, RZ, R162, 0x4, RZ, 0xc0, !PT ;  /* 0x00000004a2ff7812 */ /* 0x000fe2000780c0ff */
[C-C-:B------:R-:W-:Y:S03]  /*67f0*/  IMAD.IADD R3, R167.reuse, 0x1, R100.reuse ;  /* 0x00000001a7037824 */ /* 0x140fe600078e0264 */
[----:B------:R-:W-:Y:S01]  /*6800*/  SEL R2, R2, 0xffffffc0, !P0 ;  /* 0xffffffc002027807 */ /* 0x000fe20004000000 */
[C---:B------:R-:W-:Y:S01]  /*6810*/  HMMA.16816.F32 R8, R32.reuse, R10, RZ ;  /* 0x0000000a2008723c */ /* 0x040fe200000018ff */
[----:B------:R-:W-:Y:S03]  /*6820*/  ISETP.GE.AND P0, PT, R176, 0x1, PT ;  /* 0x00000001b000780c */ /* 0x000fe60003f06270 */
[C---:B------:R-:W-:Y:S04]  /*6830*/  IMAD.IADD R101, R2.reuse, 0x1, R100 ;  /* 0x0000000102657824 */ /* 0x040fe800078e0264 */
        /* <DEDUP_REMOVED lines=12> */
[----:B------:R-:W-:Y:S07]  /*6900*/  LDSM.16.M88.4 R148, [R101+0x1000] ;  /* 0x001000006594783b */ /* 0x000fee0000000200 */
[C---:B------:R-:W-:Y:S08]  /*6910*/  HMMA.16816.F32 R20, R140.reuse, R152, R20 ;  /* 0x000000988c14723c */ /* 0x040ff00000001814 */
[C---:B------:R-:W-:Y:S01]  /*6920*/  HMMA.16816.F32 R24, R140.reuse, R154, R24 ;  /* 0x0000009a8c18723c */ /* 0x040fe20000001818 */
[----:B------:R-:W-:Y:S07]  /*6930*/  LDSM.16.M88.4 R152, [R3+0x5800] ;  /* 0x005800000398783b */ /* 0x000fee0000000200 */
[C---:B------:R-:W-:Y:S07]  /*6940*/  HMMA.16816.F32 R28, R140.reuse, R156, R28 ;  /* 0x0000009c8c1c723c */ /* 0x040fee000000181c */
[----:B------:R-:W-:Y:S01]  /*6950*/  IMAD.IADD R156, R2, 0x1, R103 ;  /* 0x00000001029c7824 */ /* 0x000fe200078e0267 */
[----:B------:R-:W-:Y:S01]  /*6960*/  HMMA.16816.F32 R32, R140, R158, R32 ;  /* 0x0000009e8c20723c */ /* 0x000fe20000001820 */
[----:B------:R-:W2:Y:S03]  /*6970*/  LDSM.16.M88.4 R140, [R101+0x800] ;  /* 0x00080000658c783b */ /* 0x000ea60000000200 */
[----:B------:R-:W-:Y:S04]  /*6980*/  IADD3 R2, R167, R100, R2 ;  /* 0x00000064a7027210 */ /* 0x000fe80007ffe002 */
[C---:B-1----:R-:W-:Y:S08]  /*6990*/  HMMA.16816.F32 R4, R136.reuse, R144, R4 ;  /* 0x000000908804723c */ /* 0x042ff00000001804 */
[C---:B------:R-:W-:Y:S01]  /*69a0*/  HMMA.16816.F32 R8, R136.reuse, R146, R8 ;  /* 0x000000928808723c */ /* 0x040fe20000001808 */
[----:B------:R-:W1:Y:S07]  /*69b0*/  LDSM.16.M88.4 R144, [R101+0x1800] ;  /* 0x001800006590783b */ /* 0x000e6e0000000200 */
[C---:B--2---:R-:W-:Y:S08]  /*69c0*/  HMMA.16816.F32 R12, R136.reuse, R140, R12 ;  /* 0x0000008c880c723c */ /* 0x044ff0000000180c */
[C---:B------:R-:W-:Y:S01]  /*69d0*/  HMMA.16816.F32 R16, R136.reuse, R142, R16 ;  /* 0x0000008e8810723c */ /* 0x040fe20000001810 */
[----:B------:R-:W-:Y:S07]  /*69e0*/  LDSM.16.M88.4 R140, [R165] ;  /* 0x00000000a58c783b */ /* 0x000fee0000000200 */
[C---:B------:R-:W-:Y:S08]  /*69f0*/  HMMA.16816.F32 R20, R136.reuse, R148, R20 ;  /* 0x000000948814723c */ /* 0x040ff00000001814 */
[C---:B------:R-:W-:Y:S01]  /*6a00*/  HMMA.16816.F32 R24, R136.reuse, R150, R24 ;  /* 0x000000968818723c */ /* 0x040fe20000001818 */
[----:B------:R-:W2:Y:S07]  /*6a10*/  LDSM.16.M88.4 R148, [R156] ;  /* 0x000000009c94783b */ /* 0x000eae0000000200 */
[C---:B-1----:R-:W-:Y:S08]  /*6a20*/  HMMA.16816.F32 R28, R136.reuse, R144, R28 ;  /* 0x00000090881c723c */ /* 0x042ff0000000181c */
[----:B------:R-:W-:Y:S01]  /*6a30*/  HMMA.16816.F32 R32, R136, R146, R32 ;  /* 0x000000928820723c */ /* 0x000fe20000001820 */
[----:B------:R-:W1:Y:S08]  /*6a40*/  LDSM.16.M88.4 R136, [R156+0x800] ;  /* 0x000800009c88783b */ /* 0x000e700000000200 */
[----:B------:R-:W3:Y:S01]  /*6a50*/  LDSM.16.M88.4 R144, [R156+0x1000] ;  /* 0x001000009c90783b */ /* 0x000ee20000000200 */
[C---:B--2---:R-:W-:Y:S08]  /*6a60*/  HMMA.16816.F32 R4, R140.reuse, R148, R4 ;  /* 0x000000948c04723c */ /* 0x044ff00000001804 */
[C---:B------:R-:W-:Y:S01]  /*6a70*/  HMMA.16816.F32 R8, R140.reuse, R150, R8 ;  /* 0x000000968c08723c */ /* 0x040fe20000001808 */
[----:B------:R-:W-:Y:S07]  /*6a80*/  LDSM.16.M88.4 R148, [R163+0x4000] ;  /* 0x00400000a394783b */ /* 0x000fee0000000200 */
[C---:B-1----:R-:W-:Y:S08]  /*6a90*/  HMMA.16816.F32 R12, R140.reuse, R136, R12 ;  /* 0x000000888c0c723c */ /* 0x042ff0000000180c */
[C---:B------:R-:W-:Y:S01]  /*6aa0*/  HMMA.16816.F32 R16, R140.reuse, R138, R16 ;  /* 0x0000008a8c10723c */ /* 0x040fe20000001810 */
[----:B------:R-:W1:Y:S07]  /*6ab0*/  LDSM.16.M88.4 R136, [R156+0x1800] ;  /* 0x001800009c88783b */ /* 0x000e6e0000000200 */
[C---:B---3--:R-:W-:Y:S08]  /*6ac0*/  HMMA.16816.F32 R20, R140.reuse, R144, R20 ;  /* 0x000000908c14723c */ /* 0x048ff00000001814 */
[C---:B------:R-:W-:Y:S01]  /*6ad0*/  HMMA.16816.F32 R24, R140.reuse, R146, R24 ;  /* 0x000000928c18723c */ /* 0x040fe20000001818 */
[----:B------:R-:W2:Y:S07]  /*6ae0*/  LDSM.16.M88.4 R144, [R100+0x2000] ;  /* 0x002000006490783b */ /* 0x000eae0000000200 */
[C---:B-1----:R-:W-:Y:S08]  /*6af0*/  HMMA.16816.F32 R28, R140.reuse, R136, R28 ;  /* 0x000000888c1c723c */ /* 0x042ff0000000181c */
[----:B------:R-:W-:Y:S01]  /*6b00*/  HMMA.16816.F32 R32, R140, R138, R32 ;  /* 0x0000008a8c20723c */ /* 0x000fe20000001820 */
[----:B------:R-:W1:Y:S07]  /*6b10*/  LDSM.16.M88.4 R136, [R100+0x2800] ;  /* 0x002800006488783b */ /* 0x000e6e0000000200 */
[C---:B--2---:R-:W-:Y:S01]  /*6b20*/  HMMA.16816.F32 R4, R148.reuse, R144, R4 ;  /* 0x000000909404723c */ /* 0x044fe20000001804 */
[----:B------:R-:W2:Y:S07]  /*6b30*/  LDSM.16.M88.4 R140, [R100+0x3000] ;  /* 0x00300000648c783b */ /* 0x000eae0000000200 */
[C---:B------:R-:W-:Y:S01]  /*6b40*/  HMMA.16816.F32 R8, R148.reuse, R146, R8 ;  /* 0x000000929408723c */ /* 0x040fe20000001808 */
[----:B------:R-:W3:Y:S07]  /*6b50*/  LDSM.16.M88.4 R144, [R100+0x3800] ;  /* 0x003800006490783b */ /* 0x000eee0000000200 */
[C---:B-1----:R-:W-:Y:S08]  /*6b60*/  HMMA.16816.F32 R12, R148.reuse, R136, R12 ;  /* 0x00000088940c723c */ /* 0x042ff0000000180c */
        /* <DEDUP_REMOVED lines=8> */
[----:B------:R-:W-:Y:S01]  /*6bf0*/  LDSM.16.M88.4 R148, [R3+0x3800] ;  /* 0x003800000394783b */ /* 0x000fe20000000200 */
[C---:B-1----:R-:W-:Y:S08]  /*6c00*/  HMMA.16816.F32 R4, R136.reuse, R140, R4 ;  /* 0x0000008c8804723c */ /* 0x042ff00000001804 */
[C---:B------:R-:W-:Y:S01]  /*6c10*/  HMMA.16816.F32 R8, R136.reuse, R142, R8 ;  /* 0x0000008e8808723c */ /* 0x040fe20000001808 */
[----:B------:R-:W1:Y:S07]  /*6c20*/  LDSM.16.M88.4 R140, [R3+0x3000] ;  /* 0x00300000038c783b */ /* 0x000e6e0000000200 */
[C---:B--2---:R-:W-:Y:S08]  /*6c30*/  HMMA.16816.F32 R12, R136.reuse, R144, R12 ;  /* 0x00000090880c723c */ /* 0x044ff0000000180c */
[C---:B------:R-:W-:Y:S01]  /*6c40*/  HMMA.16816.F32 R16, R136.reuse, R146, R16 ;  /* 0x000000928810723c */ /* 0x040fe20000001810 */
[----:B------:R-:W-:Y:S07]  /*6c50*/  LDSM.16.M88.4 R144, [R101+0x2000] ;  /* 0x002000006590783b */ /* 0x000fee0000000200 */
[C---:B-1----:R-:W-:Y:S08]  /*6c60*/  HMMA.16816.F32 R20, R136.reuse, R140, R20 ;  /* 0x0000008c8814723c */ /* 0x042ff00000001814 */
[C---:B------:R-:W-:Y:S01]  /*6c70*/  HMMA.16816.F32 R24, R136.reuse, R142, R24 ;  /* 0x0000008e8818723c */ /* 0x040fe20000001818 */
[----:B------:R-:W1:Y:S07]  /*6c80*/  LDSM.16.M88.4 R140, [R166+0x4000] ;  /* 0x00400000a68c783b */ /* 0x000e6e0000000200 */
[C---:B------:R-:W-:Y:S08]  /*6c90*/  HMMA.16816.F32 R28, R136.reuse, R148, R28 ;  /* 0x00000094881c723c */ /* 0x040ff0000000181c */
        /* <DEDUP_REMOVED lines=28> */
[----:B------:R-:W3:Y:S01]  /*6e60*/  LDSM.16.M88.4 R148, [R100+0x5000] ;  /* 0x005000006494783b */ /* 0x000ee20000000200 */
[C---:B-1----:R-:W-:Y:S08]  /*6e70*/  HMMA.16816.F32 R4, R140.reuse, R144, R4 ;  /* 0x000000908c04723c */ /* 0x042ff00000001804 */
[C---:B------:R-:W-:Y:S01]  /*6e80*/  HMMA.16816.F32 R8, R140.reuse, R146, R8 ;  /* 0x000000928c08723c */ /* 0x040fe20000001808 */
[----:B------:R-:W1:Y:S07]  /*6e90*/  LDSM.16.M88.4 R144, [R100+0x5800] ;  /* 0x005800006490783b */ /* 0x000e6e0000000200 */
[C---:B--2---:R-:W-:Y:S08]  /*6ea0*/  HMMA.16816.F32 R12, R140.reuse, R136, R12 ;  /* 0x000000888c0c723c */ /* 0x044ff0000000180c */
[C---:B------:R-:W-:Y:S01]  /*6eb0*/  HMMA.16816.F32 R16, R140.reuse, R138, R16 ;  /* 0x0000008a8c10723c */ /* 0x040fe20000001810 */
[----:B------:R-:W-:Y:S07]  /*6ec0*/  LDSM.16.M88.4 R136, [R164+0x8000] ;  /* 0x00800000a488783b */ /* 0x000fee0000000200 */
[C---:B---3--:R-:W-:Y:S08]  /*6ed0*/  HMMA.16816.F32 R20, R140.reuse, R148, R20 ;  /* 0x000000948c14723c */ /* 0x048ff00000001814 */
[C---:B------:R-:W-:Y:S01]  /*6ee0*/  HMMA.16816.F32 R24, R140.reuse, R150, R24 ;  /* 0x000000968c18723c */ /* 0x040fe20000001818 */
[----:B------:R-:W2:Y:S07]  /*6ef0*/  LDSM.16.M88.4 R148, [R103+0x4000] ;  /* 0x004000006794783b */ /* 0x000eae0000000200 */
        /* <DEDUP_REMOVED lines=9> */
[----:B------:R-:W-:Y:S07]  /*6f90*/  LDSM.16.M88.4 R140, [R166+0x8000] ;  /* 0x00800000a68c783b */ /* 0x000fee0000000200 */
[C---:B---3--:R-:W-:Y:S08]  /*6fa0*/  HMMA.16816.F32 R20, R136.reuse, R144, R20 ;  /* 0x000000908814723c */ /* 0x048ff00000001814 */
        /* <DEDUP_REMOVED lines=9> */
[C---:B------:R-:W-:Y:S08]  /*7040*/  HMMA.16816.F32 R12, R140.reuse, R148, R12 ;  /* 0x000000948c0c723c */ /* 0x040ff0000000180c */
[C---:B------:R-:W-:Y:S01]  /*7050*/  HMMA.16816.F32 R16, R140.reuse, R150, R16 ;  /* 0x000000968c10723c */ /* 0x040fe20000001810 */
[----:B------:R-:W3:Y:S07]  /*7060*/  LDSM.16.M88.4 R148, [R165+0x8000] ;  /* 0x00800000a594783b */ /* 0x000eee0000000200 */
[C---:B--2---:R-:W-:Y:S08]  /*7070*/  HMMA.16816.F32 R20, R140.reuse, R136, R20 ;  /* 0x000000888c14723c */ /* 0x044ff00000001814 */
[C---:B------:R-:W-:Y:S01]  /*7080*/  HMMA.16816.F32 R24, R140.reuse, R138, R24 ;  /* 0x0000008a8c18723c */ /* 0x040fe20000001818 */
[----:B------:R-:W2:Y:S07]  /*7090*/  LDSM.16.M88.4 R136, [R2+0x4800] ;  /* 0x004800000288783b */ /* 0x000eae0000000200 */
[C---:B-1----:R-:W-:Y:S08]  /*70a0*/  HMMA.16816.F32 R28, R140.reuse, R144, R28 ;  /* 0x000000908c1c723c */ /* 0x042ff0000000181c */
[----:B------:R-:W-:Y:S08]  /*70b0*/  HMMA.16816.F32 R32, R140, R146, R32 ;  /* 0x000000928c20723c */ /* 0x000ff00000001820 */
[C---:B---3--:R-:W-:Y:S08]  /*70c0*/  HMMA.16816.F32 R4, R148.reuse, R152, R4 ;  /* 0x000000989404723c */ /* 0x048ff00000001804 */
[C---:B------:R-:W-:Y:S08]  /*70d0*/  HMMA.16816.F32 R8, R148.reuse, R154, R8 ;  /* 0x0000009a9408723c */ /* 0x040ff00000001808 */
[C---:B--2---:R-:W-:Y:S08]  /*70e0*/  HMMA.16816.F32 R12, R148.reuse, R136, R12 ;  /* 0x00000088940c723c */ /* 0x044ff0000000180c */
[----:B------:R-:W-:Y:S01]  /*70f0*/  FMUL.FTZ R3, R4, c[0x0][0x320] ;  /* 0x0000c80004037a20 */ /* 0x000fe20000410000 */
[C---:B------:R-:W-:Y:S03]  /*7100*/  HMMA.16816.F32 R16, R148.reuse, R138, R16 ;  /* 0x0000008a9410723c */ /* 0x040fe60000001810 */
[----:B------:R1:W-:Y:S04]  /*7110*/  MUFU.TANH R143, R3 ;  /* 0x00000003008f7308 */ /* 0x0003e80000002400 */
[----:B------:R-:W-:Y:S02]  /*7120*/  FMUL.FTZ R9, R9, c[0x0][0x320] ;  /* 0x0000c80009097a20 */ /* 0x000fe40000410000 */
[----:B------:R-:W-:Y:S04]  /*7130*/  FMUL.FTZ R11, R11, c[0x0][0x320] ;  /* 0x0000c8000b0b7a20 */ /* 0x000fe80000410000 */
[----:B------:R-:W-:Y:S10]  /*7140*/  MUFU.TANH R142, R9 ;  /* 0x00000009008e7308 */ /* 0x000ff40000002400 */
[----:B------:R-:W-:Y:S01]  /*7150*/  MUFU.TANH R152, R11 ;  /* 0x0000000b00987308 */ /* 0x000fe20000002400 */
[----:B-1----:R-:W-:Y:S09]  /*7160*/  FMUL.FTZ R3, R6, c[0x0][0x320] ;  /* 0x0000c80006037a20 */ /* 0x002ff20000410000 */
[----:B------:R1:W2:Y:S02]  /*7170*/  MUFU.TANH R154, R3 ;  /* 0x00000003009a7308 */ /* 0x0002a40000002400 */
[----:B-1----:R-:W-:Y:S08]  /*7180*/  FMUL.FTZ R3, R5, c[0x0][0x320] ;  /* 0x0000c80005037a20 */ /* 0x002ff00000410000 */
[----:B------:R1:W-:Y:S02]  /*7190*/  MUFU.TANH R147, R3 ;  /* 0x0000000300937308 */ /* 0x0003e40000002400 */
[----:B-1----:R-:W-:Y:S02]  /*71a0*/  FMUL.FTZ R3, R7, c[0x0][0x320] ;  /* 0x0000c80007037a20 */ /* 0x002fe40000410000 */
[----:B------:R-:W1:Y:S06]  /*71b0*/  LDSM.16.M88.4 R4, [R2+0x5000] ;  /* 0x005000000204783b */ /* 0x000e6c0000000200 */
[----:B------:R3:W4:Y:S02]  /*71c0*/  MUFU.TANH R155, R3 ;  /* 0x00000003009b7308 */ /* 0x0007240000002400 */
[----:B---3--:R-:W-:Y:S08]  /*71d0*/  FMUL.FTZ R3, R8, c[0x0][0x320] ;  /* 0x0000c80008037a20 */ /* 0x008ff00000410000 */
[----:B------:R3:W-:Y:S01]  /*71e0*/  MUFU.TANH R146, R3 ;  /* 0x0000000300927308 */ /* 0x0007e20000002400 */
[C---:B-1----:R-:W-:Y:S07]  /*71f0*/  HMMA.16816.F32 R20, R148.reuse, R4, R20 ;  /* 0x000000049414723c */ /* 0x042fee0000001814 */
[----:B------:R-:W-:Y:S01]  /*7200*/  FMUL.FTZ R4, R17, c[0x0][0x320] ;  /* 0x0000c80011047a20 */ /* 0x000fe20000410000 */
[C---:B------:R-:W-:Y:S03]  /*7210*/  HMMA.16816.F32 R24, R148.reuse, R6, R24 ;  /* 0x000000069418723c */ /* 0x040fe60000001818 */
[----:B------:R-:W-:Y:S01]  /*7220*/  MUFU.TANH R100, R4 ;  /* 0x0000000400647308 */ /* 0x000fe20000002400 */
[----:B---3--:R-:W-:Y:S02]  /*7230*/  FMUL.FTZ R3, R10, c[0x0][0x320] ;  /* 0x0000c8000a037a20 */ /* 0x008fe40000410000 */
[----:B------:R1:W3:Y:S07]  /*7240*/  LDSM.16.M88.4 R8, [R2+0x5800] ;  /* 0x005800000208783b */ /* 0x0002ee0000000200 */
[----:B------:R5:W2:Y:S01]  /*7250*/  MUFU.TANH R153, R3 ;  /* 0x0000000300997308 */ /* 0x000aa20000002400 */
[----:B-1----:R-:W-:Y:S09]  /*7260*/  FMUL.FTZ R2, R18, c[0x0][0x320] ;  /* 0x0000c80012027a20 */ /* 0x002ff20000410000 */
[----:B------:R1:W-:Y:S01]  /*7270*/  MUFU.TANH R141, R2 ;  /* 0x00000002008d7308 */ /* 0x0003e20000002400 */
[----:B-----5:R-:W-:Y:S09]  /*7280*/  FMUL.FTZ R3, R12, c[0x0][0x320] ;  /* 0x0000c8000c037a20 */ /* 0x020ff20000410000 */
[----:B------:R5:W-:Y:S01]  /*7290*/  MUFU.TANH R139, R3 ;  /* 0x00000003008b7308 */ /* 0x000be20000002400 */
[C---:B---3--:R-:W-:Y:S08]  /*72a0*/  HMMA.16816.F32 R28, R148.reuse, R8, R28 ;  /* 0x00000008941c723c */ /* 0x048ff0000000181c */
[----:B------:R-:W-:Y:S04]  /*72b0*/  HMMA.16816.F32 R32, R148, R10, R32 ;  /* 0x0000000a9420723c */ /* 0x000fe80000001820 */
[----:B-1----:R-:W-:Y:S04]  /*72c0*/  FMUL.FTZ R2, R19, c[0x0][0x320] ;  /* 0x0000c80013027a20 */ /* 0x002fe80000410000 */
[----:B------:R1:W-:Y:S01]  /*72d0*/  MUFU.TANH R140, R2 ;  /* 0x00000002008c7308 */ /* 0x0003e20000002400 */
[----:B-----5:R-:W-:Y:S07]  /*72e0*/  FMUL.FTZ R3, R14, c[0x0][0x320] ;  /* 0x0000c8000e037a20 */ /* 0x020fee0000410000 */
[----:B------:R-:W-:Y:S02]  /*72f0*/  FMUL.FTZ R4, R31, c[0x0][0x320] ;  /* 0x0000c8001f047a20 */ /* 0x000fe40000410000 */
[----:B------:R3:W5:Y:S06]  /*7300*/  MUFU.TANH R145, R3 ;  /* 0x0000000300917308 */ /* 0x00076c0000002400 */
[----:B------:R-:W-:Y:S02]  /*7310*/  FMUL.FTZ R7, R32, c[0x0][0x320] ;  /* 0x0000c80020077a20 */ /* 0x000fe40000410000 */
[----:B------:R-:W-:Y:S02]  /*7320*/  FMUL.FTZ R6, R33, c[0x0][0x320] ;  /* 0x0000c80021067a20 */ /* 0x000fe40000410000 */
[----:B------:R2:W-:Y:S01]  /*7330*/  MUFU.TANH R12, R4 ;  /* 0x00000004000c7308 */ /* 0x0005e20000002400 */
[----:B-1----:R-:W-:Y:S09]  /*7340*/  FMUL.FTZ R2, R22, c[0x0][0x320] ;  /* 0x0000c80016027a20 */ /* 0x002ff20000410000 */
[----:B------:R1:W-:Y:S01]  /*7350*/  MUFU.TANH R137, R2 ;  /* 0x0000000200897308 */ /* 0x0003e20000002400 */
[----:B---3--:R-:W-:Y:S09]  /*7360*/  FMUL.FTZ R3, R13, c[0x0][0x320] ;  /* 0x0000c8000d037a20 */ /* 0x008ff20000410000 */
[----:B------:R3:W-:Y:S01]  /*7370*/  MUFU.TANH R138, R3 ;  /* 0x00000003008a7308 */ /* 0x0007e20000002400 */
[----:B--2---:R-:W-:Y:S09]  /*7380*/  FMUL.FTZ R4, R34, c[0x0][0x320] ;  /* 0x0000c80022047a20 */ /* 0x004ff20000410000 */
[----:B------:R2:W-:Y:S01]  /*7390*/  MUFU.TANH R11, R4 ;  /* 0x00000004000b7308 */ /* 0x0005e20000002400 */
[----:B-1----:R-:W-:Y:S09]  /*73a0*/  FMUL.FTZ R2, R21, c[0x0][0x320] ;  /* 0x0000c80015027a20 */ /* 0x002ff20000410000 */
[----:B------:R1:W-:Y:S01]  /*73b0*/  MUFU.TANH R17, R2 ;  /* 0x0000000200117308 */ /* 0x0003e20000002400 */
[----:B---3--:R-:W-:Y:S09]  /*73c0*/  FMUL.FTZ R3, R15, c[0x0][0x320] ;  /* 0x0000c8000f037a20 */ /* 0x008ff20000410000 */
[----:B------:R3:W3:Y:S01]  /*73d0*/  MUFU.TANH R144, R3 ;  /* 0x0000000300907308 */ /* 0x0006e20000002400 */
[----:B--2---:R-:W-:Y:S09]  /*73e0*/  FMUL.FTZ R4, R35, c[0x0][0x320] ;  /* 0x0000c80023047a20 */ /* 0x004ff20000410000 */
[----:B------:R-:W-:Y:S01]  /*73f0*/  MUFU.TANH R7, R7 ;  /* 0x0000000700077308 */ /* 0x000fe20000002400 */
[----:B-1----:R-:W-:Y:S09]  /*7400*/  FMUL.FTZ R2, R23, c[0x0][0x320] ;  /* 0x0000c80017027a20 */ /* 0x002ff20000410000 */
[----:B------:R1:W2:Y:S01]  /*7410*/  MUFU.TANH R103, R2 ;  /* 0x0000000200677308 */ /* 0x0002a20000002400 */
[----:B---3--:R-:W-:Y:S09]  /*7420*/  FMUL.FTZ R3, R16, c[0x0][0x320] ;  /* 0x0000c80010037a20 */ /* 0x008ff20000410000 */
[----:B------:R3:W-:Y:S10]  /*7430*/  MUFU.TANH R136, R3 ;  /* 0x0000000300887308 */ /* 0x0007f40000002400 */
[----:B------:R2:W-:Y:S01]  /*7440*/  MUFU.TANH R9, R4 ;  /* 0x0000000400097308 */ /* 0x0005e20000002400 */
[----:B-1----:R-:W-:Y:S09]  /*7450*/  FMUL.FTZ R2, R24, c[0x0][0x320] ;  /* 0x0000c80018027a20 */ /* 0x002ff20000410000 */
[----:B------:R1:W-:Y:S01]  /*7460*/  MUFU.TANH R15, R2 ;  /* 0x00000002000f7308 */ /* 0x0003e20000002400 */
[----:B---3--:R-:W-:Y:S09]  /*7470*/  FMUL.FTZ R3, R20, c[0x0][0x320] ;  /* 0x0000c80014037a20 */ /* 0x008ff20000410000 */
[----:B------:R3:W-:Y:S01]  /*7480*/  MUFU.TANH R19, R3 ;  /* 0x0000000300137308 */ /* 0x0007e20000002400 */
[----:B--2---:R-:W-:Y:S04]  /*7490*/  IADD3 R4, R176, 0x1, RZ ;  /* 0x00000001b0047810 */ /* 0x004fe80007ffe0ff */
[----:B------:R-:W-:Y:S05]  /*74a0*/  SEL R176, R4, RZ, !P0 ;  /* 0x000000ff04b07207 */ /* 0x000fea0004000000 */
[----:B------:R-:W-:Y:S01]  /*74b0*/  MUFU.TANH R6, R6 ;  /* 0x0000000600067308 */ /* 0x000fe20000002400 */
[----:B-1----:R-:W-:Y:S09]  /*74c0*/  FMUL.FTZ R2, R26, c[0x0][0x320] ;  /* 0x0000c8001a027a20 */ /* 0x002ff20000410000 */
[----:B------:R1:W2:Y:S01]  /*74d0*/  MUFU.TANH R20, R2 ;  /* 0x0000000200147308 */ /* 0x0002a20000002400 */
[----:B---3--:R-:W-:Y:S09]  /*74e0*/  FMUL.FTZ R3, R25, c[0x0][0x320] ;  /* 0x0000c80019037a20 */ /* 0x008ff20000410000 */
[----:B------:R3:W-:Y:S01]  /*74f0*/  MUFU.TANH R14, R3 ;  /* 0x00000003000e7308 */ /* 0x0007e20000002400 */
[----:B-1----:R-:W-:Y:S09]  /*7500*/  FMUL.FTZ R2, R27, c[0x0][0x320] ;  /* 0x0000c8001b027a20 */ /* 0x002ff20000410000 */
[----:B------:R1:W1:Y:S01]  /*7510*/  MUFU.TANH R18, R2 ;  /* 0x0000000200127308 */ /* 0x0002620000002400 */
[----:B---3--:R-:W-:Y:S04]  /*7520*/  FMNMX.FTZ R3, R154, R102, !PT ;  /* 0x000000669a037209 */ /* 0x008fe80007810000 */
[----:B----4-:R-:W-:Y:S04]  /*7530*/  FMNMX.FTZ R3, R155, R3, !PT ;  /* 0x000000039b037209 */ /* 0x010fe80007810000 */
[----:B------:R-:W-:Y:S04]  /*7540*/  FMNMX.FTZ R3, R153, R3, !PT ;  /* 0x0000000399037209 */ /* 0x000fe80007810000 */
[----:B------:R-:W-:Y:S04]  /*7550*/  FMNMX.FTZ R3, R152, R3, !PT ;  /* 0x0000000398037209 */ /* 0x000fe80007810000 */
[----:B-----5:R-:W-:Y:S01]  /*7560*/  FMNMX.FTZ R3, R145, R3, !PT ;  /* 0x0000000391037209 */ /* 0x020fe20007810000 */
[----:B-1----:R-:W-:Y:S03]  /*7570*/  FMUL.FTZ R2, R28, c[0x0][0x320] ;  /* 0x0000c8001c027a20 */ /* 0x002fe60000410000 */
[----:B------:R-:W-:Y:S01]  /*7580*/  FMNMX.FTZ R3, R144, R3, !PT ;  /* 0x0000000390037209 */ /* 0x000fe20007810000 */
[----:B------:R1:W-:Y:S03]  /*7590*/  MUFU.TANH R10, R2 ;  /* 0x00000002000a7308 */ /* 0x0003e60000002400 */
[----:B------:R-:W-:Y:S04]  /*75a0*/  FMNMX.FTZ R3, R141, R3, !PT ;  /* 0x000000038d037209 */ /* 0x000fe80007810000 */
[----:B------:R-:W-:Y:S04]  /*75b0*/  FMNMX.FTZ R3, R140, R3, !PT ;  /* 0x000000038c037209 */ /* 0x000fe80007810000 */
[----:B------:R-:W-:Y:S04]  /*75c0*/  FMNMX.FTZ R3, R137, R3, !PT ;  /* 0x0000000389037209 */ /* 0x000fe80007810000 */
[----:B------:R-:W-:Y:S04]  /*75d0*/  FMNMX.FTZ R3, R103, R3, !PT ;  /* 0x0000000367037209 */ /* 0x000fe80007810000 */
[----:B--2---:R-:W-:Y:S04]  /*75e0*/  FMNMX.FTZ R3, R20, R3, !PT ;  /* 0x0000000314037209 */ /* 0x004fe80007810000 */
[----:B------:R-:W-:Y:S01]  /*75f0*/  FMNMX.FTZ R3, R18, R3, !PT ;  /* 0x0000000312037209 */ /* 0x000fe20007810000 */
[----:B-1----:R-:W-:Y:S04]  /*7600*/  FMUL.FTZ R2, R30, c[0x0][0x320] ;  /* 0x0000c8001e027a20 */ /* 0x002fe80000410000 */
[----:B------:R-:W1:Y:S02]  /*7610*/  MUFU.TANH R13, R2 ;  /* 0x00000002000d7308 */ /* 0x000e640000002400 */
[----:B-1----:R-:W-:Y:S01]  /*7620*/  FMNMX.FTZ R3, R13, R3, !PT ;  /* 0x000000030d037209 */ /* 0x002fe20007810000 */
[----:B------:R-:W-:Y:S03]  /*7630*/  FMUL.FTZ R2, R29, c[0x0][0x320] ;  /* 0x0000c8001d027a20 */ /* 0x000fe60000410000 */
[----:B------:R-:W-:Y:S04]  /*7640*/  FMNMX.FTZ R3, R12, R3, !PT ;  /* 0x000000030c037209 */ /* 0x000fe80007810000 */
[----:B------:R1:W2:Y:S01]  /*7650*/  MUFU.TANH R8, R2 ;  /* 0x0000000200087308 */ /* 0x0002a20000002400 */
[----:B------:R-:W-:Y:S04]  /*7660*/  FMNMX.FTZ R3, R11, R3, !PT ;  /* 0x000000030b037209 */ /* 0x000fe80007810000 */
[----:B------:R-:W-:Y:S02]  /*7670*/  FMNMX.FTZ R5, R9, R3, !PT ;  /* 0x0000000309057209 */ /* 0x000fe40007810000 */
[----:B-1----:R-:W-:Y:S04]  /*7680*/  FMNMX.FTZ R2, R143, R0, !PT ;  /* 0x000000008f027209 */ /* 0x002fe80007810000 */
        /* <DEDUP_REMOVED lines=12> */
[----:B--2---:R-:W-:Y:S04]  /*7750*/  FMNMX.FTZ R2, R8, R2, !PT ;  /* 0x0000000208027209 */ /* 0x004fe80007810000 */
[----:B------:R-:W-:Y:S04]  /*7760*/  FMNMX.FTZ R2, R7, R2, !PT ;  /* 0x0000000207027209 */ /* 0x000fe80007810000 */
[----:B------:R-:W-:Y:S01]  /*7770*/  FMNMX.FTZ R4, R6, R2, !PT ;  /* 0x0000000206047209 */ /* 0x000fe20007810000 */
[----:B------:R-:W-:-:S05]  /*7780*/  BRA.DIV ~URZ, `(.L_x_1576) ;  /* 0x000076a27f007947 */ /* 0x000fca000b800000 */
[----:B------:R1:W2:Y:S02]  /*7790*/  SHFL.BFLY PT, R2, R4, 0x2, 0x1f ;  /* 0x0c401f0004027f89 */ /* 0x0002a400000e0000 */
.L_x_1661:
[----:B--2---:R-:W-:Y:S01]  /*77a0*/  FMNMX.FTZ R2, R4, R2, !PT ;  /* 0x0000000204027209 */ /* 0x004fe20007810000 */
[----:B------:R-:W-:Y:S04]  /*77b0*/  DEPBAR.LE SB0, 0x2 ;  /* 0x000080800000791a */ /* 0x000fe80000000000 */
[----:B------:R-:W2:Y:S01]  /*77c0*/  SHFL.BFLY PT, R3, R2, 0x1, 0x1f ;  /* 0x0c201f0002037f89 */ /* 0x000ea200000e0000 */
[----:B------:R-:W-:Y:S07]  /*77d0*/  BSSY B0, `(.L_x_1577) ;  /* 0x00001c6000007945 */ /* 0x000fee0003800000 */
[----:B------:R-:W-:Y:S01]  /*77e0*/  BAR.SYNC.DEFER_BLOCKING 0x0 ;  /* 0x0000000000007b1d */ /* 0x000fe20000010000 */
[----:B--2---:R-:W-:Y:S05]  /*77f0*/  FMNMX.FTZ R101, R2, R3, !PT ;  /* 0x0000000302657209 */ /* 0x004fea0007810000 */
[C---:B------:R-:W-:Y:S02]  /*7800*/  FMUL.FTZ R3, R101.reuse, c[0x0][0x2d0] ;  /* 0x0000b40065037a20 */ /* 0x040fe40000410000 */
[----:B------:R-:W-:Y:S02]  /*7810*/  FADD.FTZ R0, -R101, R0 ;  /* 0x0000000065007221 */ /* 0x000fe40000010100 */
[--C-:B------:R-:W-:Y:S02]  /*7820*/  FFMA.FTZ R16, R143, c[0x0][0x2d0], -R3.reuse ;  /* 0x0000b4008f107a23 */ /* 0x100fe40000010803 */
[----:B------:R-:W-:Y:S02]  /*7830*/  FMUL.FTZ R0, R0, c[0x0][0x2d0] ;  /* 0x0000b40000007a20 */ /* 0x000fe40000410000 */
[--C-:B------:R-:W-:Y:S02]  /*7840*/  FFMA.FTZ R182, R7, c[0x0][0x2d0], -R3.reuse ;  /* 0x0000b40007b67a23 */ /* 0x100fe40000010803 */
[--C-:B-1----:R-:W-:Y:S01]  /*7850*/  FFMA.FTZ R4, R147, c[0x0][0x2d0], -R3.reuse ;  /* 0x0000b40093047a23 */ /* 0x102fe20000010803 */
        /* <DEDUP_REMOVED lines=15> */
[----:B------:R-:W-:Y:S02]  /*7950*/  FFMA.FTZ R181, R6, c[0x0][0x2d0], -R3 ;  /* 0x0000b40006b57a23 */ /* 0x000fe40000010803 */
[C---:B-1----:R-:W-:Y:S02]  /*7960*/  FMUL.FTZ R32, R2.reuse, R104 ;  /* 0x0000006802207220 */ /* 0x042fe40000410000 */
[C---:B------:R-:W-:Y:S01]  /*7970*/  FMUL.FTZ R33, R2.reuse, R105 ;  /* 0x0000006902217220 */ /* 0x040fe20000410000 */
[----:B------:R-:W1:Y:S01]  /*7980*/  MUFU.EX2 R3, R4 ;  /* 0x0000000400037308 */ /* 0x000e620000000800 */
[C---:B------:R-:W-:Y:S02]  /*7990*/  FMUL.FTZ R17, R2.reuse, R121 ;  /* 0x0000007902117220 */ /* 0x040fe40000410000 */
[C---:B------:R-:W-:Y:S02]  /*79a0*/  FMUL.FTZ R25, R2.reuse, R113 ;  /* 0x0000007102197220 */ /* 0x040fe40000410000 */
[C---:B--2---:R-:W-:Y:S02]  /*79b0*/  FFMA.FTZ R0, R2.reuse, R179, R7 ;  /* 0x000000b302007223 */ /* 0x044fe40000010007 */
[C---:B------:R-:W-:Y:S02]  /*79c0*/  FMUL.FTZ R16, R2.reuse, R120 ;  /* 0x0000007802107220 */ /* 0x040fe40000410000 */
[C---:B------:R-:W-:Y:S01]  /*79d0*/  FMUL.FTZ R28, R2.reuse, R108 ;  /* 0x0000006c021c7220 */ /* 0x040fe20000410000 */
[----:B------:R-:W-:Y:S01]  /*79e0*/  MUFU.EX2 R14, R23 ;  /* 0x00000017000e7308 */ /* 0x000fe20000000800 */
[C---:B------:R-:W-:Y:S02]  /*79f0*/  FMUL.FTZ R29, R2.reuse, R109 ;  /* 0x0000006d021d7220 */ /* 0x040fe40000410000 */
[C---:B------:R-:W-:Y:S02]  /*7a00*/  FMUL.FTZ R36, R2.reuse, R36 ;  /* 0x0000002402247220 */ /* 0x040fe40000410000 */
[C---:B---3--:R-:W-:Y:S02]  /*7a10*/  FMUL.FTZ R24, R2.reuse, R112 ;  /* 0x0000007002187220 */ /* 0x048fe40000410000 */
[C---:B------:R-:W-:Y:S02]  /*7a20*/  FMUL.FTZ R37, R2.reuse, R37 ;  /* 0x0000002502257220 */ /* 0x040fe40000410000 */
[C---:B------:R-:W-:Y:S01]  /*7a30*/  FMUL.FTZ R40, R2.reuse, R40 ;  /* 0x0000002802287220 */ /* 0x040fe20000410000 */
[----:B------:R-:W2:Y:S01]  /*7a40*/  MUFU.EX2 R8, R22 ;  /* 0x0000001600087308 */ /* 0x000ea20000000800 */
[C---:B------:R-:W-:Y:S02]  /*7a50*/  FMUL.FTZ R41, R2.reuse, R41 ;  /* 0x0000002902297220 */ /* 0x040fe40000410000 */
[C---:B------:R-:W-:Y:S01]  /*7a60*/  FMUL.FTZ R44, R2.reuse, R44 ;  /* 0x0000002c022c7220 */ /* 0x040fe20000410000 */
[C---:B-1----:R-:W-:Y:S01]  /*7a70*/  F2FP.PACK_AB R136, R3.reuse, R7 ;  /* 0x000000070388723e */ /* 0x042fe200000000ff */
[----:B------:R-:W-:Y:S02]  /*7a80*/  FADD.FTZ R6, R3, R0 ;  /* 0x0000000003067221 */ /* 0x000fe40000010000 */
[----:B------:R-:W1:Y:S01]  /*7a90*/  SHFL.BFLY PT, R0, R5, 0x2, 0x1f ;  /* 0x0c401f0005007f89 */ /* 0x000e6200000e0000 */
[C---:B------:R-:W-:Y:S02]  /*7aa0*/  FMUL.FTZ R45, R2.reuse, R45 ;  /* 0x0000002d022d7220 */ /* 0x040fe40000410000 */
[----:B------:R3:W4:Y:S01]  /*7ab0*/  MUFU.EX2 R22, R21 ;  /* 0x0000001500167308 */ /* 0x0007220000000800 */
        /* <DEDUP_REMOVED lines=8> */
[----:B--2---:R-:W-:Y:S01]  /*7b40*/  F2FP.PACK_AB R138, R8, R14 ;  /* 0x0000000e088a723e */ /* 0x004fe200000000ff */
[C---:B------:R-:W-:Y:S02]  /*7b50*/  FMUL.FTZ R61, R2.reuse, R61 ;  /* 0x0000003d023d7220 */ /* 0x040fe40000410000 */
[C---:B------:R-:W-:Y:S02]  /*7b60*/  FMUL.FTZ R64, R2.reuse, R64 ;  /* 0x0000004002407220 */ /* 0x040fe40000410000 */
[C---:B------:R-:W-:Y:S01]  /*7b70*/  FMUL.FTZ R65, R2.reuse, R65 ;  /* 0x0000004102417220 */ /* 0x040fe20000410000 */
[----:B------:R-:W-:Y:S01]  /*7b80*/  MUFU.EX2 R113, R159 ;  /* 0x0000009f00717308 */ /* 0x000fe20000000800 */
[----:B-1----:R-:W-:Y:S01]  /*7b90*/  FMNMX.FTZ R0, R5, R0, !PT ;  /* 0x0000000005007209 */ /* 0x002fe20007810000 */
[C---:B------:R-:W-:Y:S02]  /*7ba0*/  FMUL.FTZ R68, R2.reuse, R68 ;  /* 0x0000004402447220 */ /* 0x040fe40000410000 */
[C---:B---3--:R-:W-:Y:S01]  /*7bb0*/  FMUL.FTZ R21, R2.reuse, R117 ;  /* 0x0000007502157220 */ /* 0x048fe20000410000 */
[----:B----4-:R-:W-:Y:S01]  /*7bc0*/  F2FP.PACK_AB R108, R19, R22 ;  /* 0x00000016136c723e */ /* 0x010fe200000000ff */
[----:B------:R-:W1:Y:S01]  /*7bd0*/  SHFL.BFLY PT, R3, R0, 0x1, 0x1f ;  /* 0x0c201f0000037f89 */ /* 0x000e6200000e0000 */
        /* <DEDUP_REMOVED lines=13> */
[----:B------:R-:W-:Y:S01]  /*7cb0*/  FMUL.FTZ R92, R2, R92 ;  /* 0x0000005c025c7220 */ /* 0x000fe20000410000 */
[----:B-1----:R-:W-:Y:S01]  /*7cc0*/  FMNMX.FTZ R100, R0, R3, !PT ;  /* 0x0000000300647209 */ /* 0x002fe20007810000 */
[C---:B------:R-:W-:Y:S02]  /*7cd0*/  FMUL.FTZ R93, R2.reuse, R93 ;  /* 0x0000005d025d7220 */ /* 0x040fe40000410000 */
[----:B------:R-:W-:Y:S02]  /*7ce0*/  FMUL.FTZ R96, R2, R96 ;  /* 0x0000006002607220 */ /* 0x000fe40000410000 */
[C---:B------:R-:W-:Y:S02]  /*7cf0*/  FMUL.FTZ R3, R100.reuse, c[0x0][0x2d0] ;  /* 0x0000b40064037a20 */ /* 0x040fe40000410000 */
[----:B------:R-:W-:Y:S02]  /*7d00*/  FADD.FTZ R0, -R100, R102 ;  /* 0x0000006664007221 */ /* 0x000fe40000010100 */
[--C-:B------:R-:W-:Y:S02]  /*7d10*/  FFMA.FTZ R4, R154, c[0x0][0x2d0], -R3.reuse ;  /* 0x0000b4009a047a23 */ /* 0x100fe40000010803 */
[--C-:B------:R-:W-:Y:S02]  /*7d20*/  FFMA.FTZ R5, R155, c[0x0][0x2d0], -R3.reuse ;  /* 0x0000b4009b057a23 */ /* 0x100fe40000010803 */
[--C-:B------:R-:W-:Y:S01]  /*7d30*/  FFMA.FTZ R179, R11, c[0x0][0x2d0], -R3.reuse ;  /* 0x0000b4000bb37a23 */ /* 0x100fe20000010803 */
[----:B------:R1:W-:Y:S01]  /*7d40*/  MUFU.EX2 R15, R4 ;  /* 0x00000004000f7308 */ /* 0x0003e20000000800 */
[----:B------:R-:W-:Y:S02]  /*7d50*/  FMUL.FTZ R0, R0, c[0x0][0x2d0] ;  /* 0x0000b40000007a20 */ /* 0x000fe40000410000 */
        /* <DEDUP_REMOVED lines=14> */
[----:B------:R-:W-:Y:S02]  /*7e40*/  FFMA.FTZ R155, R12, c[0x0][0x2d0], -R3 ;  /* 0x0000b4000c9b7a23 */ /* 0x000fe40000010803 */
[----:B------:R-:W-:Y:S01]  /*7e50*/  FADD.FTZ R3, R14, R6 ;  /* 0x000000060e037221 */ /* 0x000fe20000010000 */
[----:B------:R-:W-:Y:S01]  /*7e60*/  MUFU.EX2 R121, R145 ;  /* 0x0000009100797308 */ /* 0x000fe20000000800 */
[C---:B------:R-:W-:Y:S02]  /*7e70*/  FMUL.FTZ R9, R2.reuse, R129 ;  /* 0x0000008102097220 */ /* 0x040fe40000410000 */
[C---:B-1----:R-:W-:Y:S01]  /*7e80*/  FMUL.FTZ R4, R2.reuse, R132 ;  /* 0x0000008402047220 */ /* 0x042fe20000410000 */
[C---:B--2---:R-:W-:Y:S01]  /*7e90*/  F2FP.PACK_AB R137, R11.reuse, R15 ;  /* 0x0000000f0b89723e */ /* 0x044fe200000000ff */
[C---:B------:R-:W-:Y:S02]  /*7ea0*/  FMUL.FTZ R5, R2.reuse, R133 ;  /* 0x0000008502057220 */ /* 0x040fe40000410000 */
[C---:B------:R-:W-:Y:S02]  /*7eb0*/  FMUL.FTZ R12, R2.reuse, R124 ;  /* 0x0000007c020c7220 */ /* 0x040fe40000410000 */
[C---:B------:R-:W-:Y:S01]  /*7ec0*/  FMUL.FTZ R13, R2.reuse, R125 ;  /* 0x0000007d020d7220 */ /* 0x040fe20000410000 */
[----:B------:R-:W-:Y:S01]  /*7ed0*/  MUFU.EX2 R124, R146 ;  /* 0x00000092007c7308 */ /* 0x000fe20000000800 */
[C---:B------:R-:W-:Y:S02]  /*7ee0*/  FMUL.FTZ R20, R2.reuse, R116 ;  /* 0x0000007402147220 */ /* 0x040fe40000410000 */
[----:B------:R-:W-:Y:S02]  /*7ef0*/  FMUL.FTZ R97, R2, R97 ;  /* 0x0000006102617220 */ /* 0x000fe40000410000 */
[----:B------:R-:W-:Y:S02]  /*7f00*/  FADD.FTZ R3, R8, R3 ;  /* 0x0000000308037221 */ /* 0x000fe40000010000 */
[----:B------:R-:W-:Y:S01]  /*7f10*/  FMUL.FTZ R8, R2, R128 ;  /* 0x0000008002087220 */ /* 0x000fe20000410000 */
[----:B------:R-:W-:Y:S01]  /*7f20*/  IADD3 R2, R170, R160, RZ ;  /* 0x000000a0aa027210 */ /* 0x000fe20007ffe0ff */
[C---:B---3--:R-:W-:Y:S01]  /*7f30*/  FMUL.FTZ R34, R0.reuse, R106 ;  /* 0x0000006a00227220 */ /* 0x048fe20000410000 */
[----:B------:R1:W-:Y:S01]  /*7f40*/  MUFU.EX2 R128, R10 ;  /* 0x0000000a00807308 */ /* 0x0003e20000000800 */
[----:B------:R-:W-:Y:S01]  /*7f50*/  FMUL.FTZ R35, R0, R107 ;  /* 0x0000006b00237220 */ /* 0x000fe20000410000 */
[----:B------:R-:W-:Y:S01]  /*7f60*/  IADD3 R102, R168, R2, RZ ;  /* 0x00000002a8667210 */ /* 0x000fe20007ffe0ff */
[----:B------:R-:W2:Y:S01]  /*7f70*/  LDSM.16.MT88.4 R140, [R2] ;  /* 0x00000000028c783b */ /* 0x000ea20000004200 */
[C---:B------:R-:W-:Y:S02]  /*7f80*/  FFMA.FTZ R6, R0.reuse, R184, R15 ;  /* 0x000000b800067223 */ /* 0x040fe4000001000f */
[C---:B------:R-:W-:Y:S02]  /*7f90*/  FMUL.FTZ R14, R0.reuse, R126 ;  /* 0x0000007e000e7220 */ /* 0x040fe40000410000 */
[----:B------:R-:W-:Y:S02]  /*7fa0*/  FADD.FTZ R120, R11, R6 ;  /* 0x000000060b787221 */ /* 0x000fe40000010000 */
[----:B------:R-:W3:Y:S01]  /*7fb0*/  MUFU.EX2 R125, R7 ;  /* 0x00000007007d7308 */ /* 0x000ee20000000800 */
[----:B------:R-:W4:Y:S01]  /*7fc0*/  LDSM.16.MT88.4 R104, [R102] ;  /* 0x000000006668783b */ /* 0x000f220000004200 */
[C---:B------:R-:W-:Y:S02]  /*7fd0*/  FMUL.FTZ R6, R0.reuse, R134 ;  /* 0x0000008600067220 */ /* 0x040fe40000410000 */
[C---:B------:R-:W-:Y:S02]  /*7fe0*/  FMUL.FTZ R11, R0.reuse, R131 ;  /* 0x00000083000b7220 */ /* 0x040fe40000410000 */
[----:B------:R-:W-:Y:S02]  /*7ff0*/  FMUL.FTZ R15, R0, R127 ;  /* 0x0000007f000f7220 */ /* 0x000fe40000410000 */
[----:B------:R-:W-:Y:S02]  /*8000*/  FADD.FTZ R3, R22, R3 ;  /* 0x0000000316037221 */ /* 0x000fe40000010000 */
[C---:B------:R-:W-:Y:S01]  /*8010*/  FMUL.FTZ R18, R0.reuse, R122 ;  /* 0x0000007a00127220 */ /* 0x040fe20000410000 */
[----:B------:R-:W-:Y:S01]  /*8020*/  MUFU.EX2 R116, R156 ;  /* 0x0000009c00747308 */ /* 0x000fe20000000800 */
[----:B------:R-:W-:Y:S02]  /*8030*/  FADD.FTZ R103, R19, R3 ;  /* 0x0000000313677221 */ /* 0x000fe40000010000 */
[C---:B-1----:R-:W-:Y:S02]  /*8040*/  FMUL.FTZ R10, R0.reuse, R130 ;  /* 0x00000082000a7220 */ /* 0x042fe40000410000 */
[C---:B------:R-:W-:Y:S02]  /*8050*/  FMUL.FTZ R19, R0.reuse, R123 ;  /* 0x0000007b00137220 */ /* 0x040fe40000410000 */
[C---:B------:R-:W-:Y:S02]  /*8060*/  FMUL.FTZ R26, R0.reuse, R114 ;  /* 0x00000072001a7220 */ /* 0x040fe40000410000 */
[C---:B------:R-:W-:Y:S01]  /*8070*/  FMUL.FTZ R27, R0.reuse, R115 ;  /* 0x00000073001b7220 */ /* 0x040fe20000410000 */
[----:B------:R-:W-:Y:S01]  /*8080*/  MUFU.EX2 R122, R144 ;  /* 0x00000090007a7308 */ /* 0x000fe20000000800 */
[----:B------:R-:W-:Y:S01]  /*8090*/  FMUL.FTZ R22, R0, R118 ;  /* 0x0000007600167220 */ /* 0x000fe20000410000 */
[----:B---3--:R-:W-:Y:S01]  /*80a0*/  F2FP.PACK_AB R139, R128, R125 ;  /* 0x0000007d808b723e */ /* 0x008fe200000000ff */
[C---:B------:R-:W-:Y:S02]  /*80b0*/  FMUL.FTZ R7, R0.reuse, R135 ;  /* 0x0000008700077220 */ /* 0x040fe40000410000 */
[----:B------:R-:W-:Y:S02]  /*80c0*/  FADD.FTZ R120, R125, R120 ;  /* 0x000000787d787221 */ /* 0x000fe40000010000 */
[C---:B------:R-:W-:Y:S02]  /*80d0*/  FMUL.FTZ R23, R0.reuse, R119 ;  /* 0x0000007700177220 */ /* 0x040fe40000410000 */
[C---:B------:R-:W-:Y:S01]  /*80e0*/  FMUL.FTZ R30, R0.reuse, R110 ;  /* 0x0000006e001e7220 */ /* 0x040fe20000410000 */
[----:B------:R-:W-:Y:S01]  /*80f0*/  MUFU.EX2 R146, R151 ;  /* 0x0000009700927308 */ /* 0x000fe20000000800 */
[C---:B--2---:R-:W-:Y:S05]  /*8100*/  HMMA.16816.F32 R4, R136.reuse, R140, R4 ;  /* 0x0000008c8804723c */ /* 0x044fea0000001804 */
[C---:B------:R-:W-:Y:S02]  /*8110*/  FMUL.FTZ R31, R0.reuse, R111 ;  /* 0x0000006f001f7220 */ /* 0x040fe40000410000 */
[C---:B------:R-:W-:Y:S01]  /*8120*/  FMUL.FTZ R38, R0.reuse, R38 ;  /* 0x0000002600267220 */ /* 0x040fe20000410000 */
[C---:B------:R-:W-:Y:S01]  /*8130*/  HMMA.16816.F32 R8, R136.reuse, R142, R8 ;  /* 0x0000008e8808723c */ /* 0x040fe20000001808 */
[----:B------:R-:W-:Y:S03]  /*8140*/  MUFU.EX2 R110, R148 ;  /* 0x00000094006e7308 */ /* 0x000fe60000000800 */
[C---:B------:R-:W-:Y:S02]  /*8150*/  FMUL.FTZ R39, R0.reuse, R39 ;  /* 0x0000002700277220 */ /* 0x040fe40000410000 */
[C---:B------:R-:W-:Y:S02]  /*8160*/  FMUL.FTZ R42, R0.reuse, R42 ;  /* 0x0000002a002a7220 */ /* 0x040fe40000410000 */
[C---:B----4-:R-:W-:Y:S03]  /*8170*/  HMMA.16816.F32 R12, R136.reuse, R104, R12 ;  /* 0x00000068880c723c */ /* 0x050fe6000000180c */
[----:B------:R-:W1:Y:S01]  /*8180*/  MUFU.EX2 R148, R147 ;  /* 0x0000009300947308 */ /* 0x000e620000000800 */
[C---:B------:R-:W-:Y:S02]  /*8190*/  FMUL.FTZ R43, R0.reuse, R43 ;  /* 0x0000002b002b7220 */ /* 0x040fe40000410000 */
[C---:B------:R-:W-:Y:S02]  /*81a0*/  FMUL.FTZ R46, R0.reuse, R46 ;  /* 0x0000002e002e7220 */ /* 0x040fe40000410000 */
[C---:B------:R-:W-:Y:S04]  /*81b0*/  HMMA.16816.F32 R16, R136.reuse, R106, R16 ;  /* 0x0000006a8810723c */ /* 0x040fe80000001810 */
[C---:B------:R-:W-:Y:S01]  /*81c0*/  FMUL.FTZ R47, R0.reuse, R47 ;  /* 0x0000002f002f7220 */ /* 0x040fe20000410000 */
[----:B------:R-:W-:Y:S01]  /*81d0*/  MUFU.EX2 R147, R150 ;  /* 0x0000009600937308 */ /* 0x000fe20000000800 */
[C---:B------:R-:W-:Y:S02]  /*81e0*/  FMUL.FTZ R50, R0.reuse, R50 ;  /* 0x0000003200327220 */ /* 0x040fe40000410000 */
[C---:B------:R-:W-:Y:S04]  /*81f0*/  FMUL.FTZ R51, R0.reuse, R51 ;  /* 0x0000003300337220 */ /* 0x040fe80000410000 */
        /* <DEDUP_REMOVED lines=30> */
[----:B------:R-:W-:Y:S01]  /*83e0*/  IADD3 R0, R171, R160, RZ ;  /* 0x000000a0ab007210 */ /* 0x000fe20007ffe0ff */
[----:B------:R-:W-:Y:S03]  /*83f0*/  FADD.FTZ R103, R109, R103 ;  /* 0x000000676d677221 */ /* 0x000fe60000010000 */
[----:B------:R-:W-:Y:S01]  /*8400*/  IADD3 R3, R168, R0, RZ ;  /* 0x00000000a8037210 */ /* 0x000fe20007ffe0ff */
[----:B------:R-:W2:Y:S01]  /*8410*/  LDSM.16.MT88.4 R104, [R0] ;  /* 0x000000000068783b */ /* 0x000ea20000004200 */
[C---:B------:R-:W-:Y:S01]  /*8420*/  FADD.FTZ R103, R110.reuse, R103 ;  /* 0x000000676e677221 */ /* 0x040fe20000010000 */
[----:B------:R-:W-:Y:S01]  /*8430*/  F2FP.PACK_AB R110, R110, R109 ;  /* 0x0000006d6e6e723e */ /* 0x000fe200000000ff */
[----:B------:R-:W-:Y:S01]  /*8440*/  MUFU.EX2 R143, R154 ;  /* 0x0000009a008f7308 */ /* 0x000fe20000000800 */
[----:B------:R-:W-:Y:S01]  /*8450*/  F2FP.PACK_AB R109, R122, R121 ;  /* 0x000000797a6d723e */ /* 0x000fe200000000ff */
[----:B------:R-:W-:Y:S04]  /*8460*/  FADD.FTZ R103, R113, R103 ;  /* 0x0000006771677221 */ /* 0x000fe80000010000 */
[----:B------:R-:W-:Y:S04]  /*8470*/  FADD.FTZ R103, R112, R103 ;  /* 0x0000006770677221 */ /* 0x000fe80000010000 */
[----:B------:R-:W-:Y:S01]  /*8480*/  FADD.FTZ R103, R117, R103 ;  /* 0x0000006775677221 */ /* 0x000fe20000010000 */
[----:B------:R-:W3:Y:S03]  /*8490*/  MUFU.EX2 R142, R155 ;  /* 0x0000009b008e7308 */ /* 0x000ee60000000800 */
[----:B------:R-:W-:Y:S04]  /*84a0*/  FADD.FTZ R103, R116, R103 ;  /* 0x0000006774677221 */ /* 0x000fe80000010000 */
[----:B-1----:R-:W-:Y:S03]  /*84b0*/  FADD.FTZ R103, R119, R103 ;  /* 0x0000006777677221 */ /* 0x002fe60000010000 */
[----:B------:R-:W1:Y:S01]  /*84c0*/  MUFU.EX2 R140, R183 ;  /* 0x000000b7008c7308 */ /* 0x000e620000000800 */
[C---:B--2---:R-:W-:Y:S08]  /*84d0*/  HMMA.16816.F32 R20, R136.reuse, R104, R20 ;  /* 0x000000688814723c */ /* 0x044ff00000001814 */
        /* <DEDUP_REMOVED lines=27> */
[----:B------:R-:W-:Y:S01]  /*8690*/  HMMA.16816.F32 R96, R136, R106, R96 ;  /* 0x0000006a8860723c */ /* 0x000fe20000001860 */
[----:B------:R-:W2:Y:S06]  /*86a0*/  LDSM.16.MT88.4 R104, [R2+0x800] ;  /* 0x000800000268783b */ /* 0x000eac0000004200 */
[----:B---3--:R-:W-:Y:S02]  /*86b0*/  F2FP.PACK_AB R137, R142, R143 ;  /* 0x0000008f8e89723e */ /* 0x008fe400000000ff */
[----:B-1----:R-:W-:Y:S01]  /*86c0*/  F2FP.PACK_AB R139, R140, R141 ;  /* 0x0000008d8c8b723e */ /* 0x002fe200000000ff */
        /* <DEDUP_REMOVED lines=36> */
[----:B------:R-:W1:Y:S03]  /*8910*/  LDSM.16.MT88.4 R108, [R2+0x1000] ;  /* 0x00100000026c783b */ /* 0x000e660000004200 */
[----:B------:R-:W-:Y:S03]  /*8920*/  F2FP.PACK_AB R105, R147, R146 ;  /* 0x000000929369723e */ /* 0x000fe600000000ff */
[----:B------:R-:W-:Y:S02]  /*8930*/  F2FP.PACK_AB R106, R116, R117 ;  /* 0x00000075746a723e */ /* 0x000fe400000000ff */
[----:B------:R-:W2:Y:S01]  /*8940*/  LDSM.16.MT88.4 R112, [R102+0x1000] ;  /* 0x001000006670783b */ /* 0x000ea20000004200 */
[----:B------:R-:W3:Y:S02]  /*8950*/  MUFU.EX2 R116, R180 ;  /* 0x000000b400747308 */ /* 0x000ee40000000800 */
[----:B------:R-:W-:Y:S08]  /*8960*/  F2FP.PACK_AB R107, R145, R144 ;  /* 0x00000090916b723e */ /* 0x000ff000000000ff */
[----:B------:R-:W4:Y:S01]  /*8970*/  MUFU.EX2 R117, R181 ;  /* 0x000000b500757308 */ /* 0x000f220000000800 */
[C---:B---3--:R-:W-:Y:S01]  /*8980*/  FADD.FTZ R103, R116.reuse, R103 ;  /* 0x0000006774677221 */ /* 0x048fe20000010000 */
[----:B------:R-:W-:Y:S03]  /*8990*/  F2FP.PACK_AB R136, R116, R119 ;  /* 0x000000777488723e */ /* 0x000fe600000000ff */
[----:B------:R-:W-:Y:S01]  /*89a0*/  FADD.FTZ R103, R118, R103 ;  /* 0x0000006776677221 */ /* 0x000fe20000010000 */
[C---:B-1----:R-:W-:Y:S05]  /*89b0*/  HMMA.16816.F32 R4, R104.reuse, R108, R4 ;  /* 0x0000006c6804723c */ /* 0x042fea0000001804 */
[C---:B----4-:R-:W-:Y:S01]  /*89c0*/  FADD.FTZ R179, R117.reuse, R103 ;  /* 0x0000006775b37221 */ /* 0x050fe20000010000 */
[----:B------:R-:W-:Y:S02]  /*89d0*/  F2FP.PACK_AB R138, R117, R118 ;  /* 0x00000076758a723e */ /* 0x000fe400000000ff */
        /* <DEDUP_REMOVED lines=29> */
[C---:B-1----:R-:W-:Y:S07]  /*8bb0*/  HMMA.16816.F32 R84, R104.reuse, R108, R84 ;  /* 0x0000006c6854723c */ /* 0x042fee0000001854 */
[----:B------:R-:W-:Y:S01]  /*8bc0*/  FADD.FTZ R108, R128, R120 ;  /* 0x00000078806c7221 */ /* 0x000fe20000010000 */
[C---:B------:R-:W-:Y:S01]  /*8bd0*/  HMMA.16816.F32 R88, R104.reuse, R110, R88 ;  /* 0x0000006e6858723c */ /* 0x040fe20000001858 */
[----:B------:R-:W1:Y:S03]  /*8be0*/  LDSM.16.MT88.4 R128, [R2+0x1800] ;  /* 0x001800000280783b */ /* 0x000e660000004200 */
[----:B------:R-:W-:Y:S04]  /*8bf0*/  FADD.FTZ R108, R121, R108 ;  /* 0x0000006c796c7221 */ /* 0x000fe80000010000 */
[C---:B--2---:R-:W-:Y:S04]  /*8c00*/  HMMA.16816.F32 R92, R104.reuse, R112, R92 ;  /* 0x00000070685c723c */ /* 0x044fe8000000185c */
[----:B------:R-:W-:Y:S02]  /*8c10*/  FADD.FTZ R108, R122, R108 ;  /* 0x0000006c7a6c7221 */ /* 0x000fe40000010000 */
[----:B------:R-:W2:Y:S02]  /*8c20*/  LDSM.16.MT88.4 R120, [R102+0x1800] ;  /* 0x001800006678783b */ /* 0x000ea40000004200 */
[----:B------:R-:W-:Y:S04]  /*8c30*/  HMMA.16816.F32 R96, R104, R114, R96 ;  /* 0x000000726860723c */ /* 0x000fe80000001860 */
[----:B------:R-:W-:Y:S02]  /*8c40*/  FADD.FTZ R103, R124, R108 ;  /* 0x0000006c7c677221 */ /* 0x000fe40000010000 */
[----:B------:R-:W3:Y:S08]  /*8c50*/  LDSM.16.MT88.4 R108, [R0+0x1800] ;  /* 0x00180000006c783b */ /* 0x000ef00000004200 */
[----:B------:R-:W4:Y:S01]  /*8c60*/  LDSM.16.MT88.4 R104, [R3+0x1800] ;  /* 0x001800000368783b */ /* 0x000f220000004200 */
[C---:B-1----:R-:W-:Y:S07]  /*8c70*/  HMMA.16816.F32 R132, R136.reuse, R128, R4 ;  /* 0x000000808884723c */ /* 0x042fee0000001804 */
[----:B------:R-:W1:Y:S01]  /*8c80*/  LDSM.16.MT88.4 R4, [R2+0x3800] ;  /* 0x003800000204783b */ /* 0x000e620000004200 */
[C---:B------:R-:W-:Y:S07]  /*8c90*/  HMMA.16816.F32 R128, R136.reuse, R130, R8 ;  /* 0x000000828880723c */ /* 0x040fee0000001808 */
[----:B------:R-:W5:Y:S01]  /*8ca0*/  LDSM.16.MT88.4 R8, [R102+0x3800] ;  /* 0x003800006608783b */ /* 0x000f620000004200 */
[C---:B--2---:R-:W-:Y:S07]  /*8cb0*/  HMMA.16816.F32 R124, R136.reuse, R120, R12 ;  /* 0x00000078887c723c */ /* 0x044fee000000180c */
[----:B------:R-:W2:Y:S01]  /*8cc0*/  LDSM.16.MT88.4 R12, [R0+0x3800] ;  /* 0x00380000000c783b */ /* 0x000ea20000004200 */
[C---:B------:R-:W-:Y:S07]  /*8cd0*/  HMMA.16816.F32 R120, R136.reuse, R122, R16 ;  /* 0x0000007a8878723c */ /* 0x040fee0000001810 */
[----:B------:R-:W-:Y:S01]  /*8ce0*/  LDSM.16.MT88.4 R16, [R102+0x5800] ;  /* 0x005800006610783b */ /* 0x000fe20000004200 */
[C---:B---3--:R-:W-:Y:S07]  /*8cf0*/  HMMA.16816.F32 R116, R136.reuse, R108, R20 ;  /* 0x0000006c8874723c */ /* 0x048fee0000001814 */
[----:B------:R3:W-:Y:S01]  /*8d00*/  LDSM.16.MT88.4 R20, [R0+0x5800] ;  /* 0x005800000014783b */ /* 0x0007e20000004200 */
[C---:B------:R-:W-:Y:S08]  /*8d10*/  HMMA.16816.F32 R112, R136.reuse, R110, R24 ;  /* 0x0000006e8870723c */ /* 0x040ff00000001818 */
[C---:B----4-:R-:W-:Y:S08]  /*8d20*/  HMMA.16816.F32 R108, R136.reuse, R104, R28 ;  /* 0x00000068886c723c */ /* 0x050ff0000000181c */
[C---:B------:R-:W-:Y:S04]  /*8d30*/  HMMA.16816.F32 R104, R136.reuse, R106, R32 ;  /* 0x0000006a8868723c */ /* 0x040fe80000001820 */
[----:B---3--:R-:W-:Y:S04]  /*8d40*/  FADD.FTZ R0, R148, R103 ;  /* 0x0000006794007221 */ /* 0x008fe80000010000 */
[C---:B-1----:R-:W-:Y:S04]  /*8d50*/  HMMA.16816.F32 R36, R136.reuse, R4, R36 ;  /* 0x000000048824723c */ /* 0x042fe80000001824 */
[----:B------:R-:W-:Y:S04]  /*8d60*/  FADD.FTZ R0, R146, R0 ;  /* 0x0000000092007221 */ /* 0x000fe80000010000 */
[C---:B------:R-:W-:Y:S01]  /*8d70*/  HMMA.16816.F32 R40, R136.reuse, R6, R40 ;  /* 0x000000068828723c */ /* 0x040fe20000001828 */
[----:B------:R-:W1:Y:S03]  /*8d80*/  LDSM.16.MT88.4 R4, [R3+0x3800] ;  /* 0x003800000304783b */ /* 0x000e660000004200 */
[----:B------:R-:W-:Y:S04]  /*8d90*/  FADD.FTZ R0, R147, R0 ;  /* 0x0000000093007221 */ /* 0x000fe80000010000 */
[C---:B-----5:R-:W-:Y:S04]  /*8da0*/  HMMA.16816.F32 R44, R136.reuse, R8, R44 ;  /* 0x00000008882c723c */ /* 0x060fe8000000182c */
[----:B------:R-:W-:Y:S04]  /*8db0*/  FADD.FTZ R0, R144, R0 ;  /* 0x0000000090007221 */ /* 0x000fe80000010000 */
[C---:B------:R-:W-:Y:S01]  /*8dc0*/  HMMA.16816.F32 R48, R136.reuse, R10, R48 ;  /* 0x0000000a8830723c */ /* 0x040fe20000001830 */
[----:B------:R3:W4:Y:S03]  /*8dd0*/  LDSM.16.MT88.4 R8, [R2+0x5800] ;  /* 0x005800000208783b */ /* 0x0007260000004200 */
[----:B------:R-:W-:Y:S04]  /*8de0*/  FADD.FTZ R0, R145, R0 ;  /* 0x0000000091007221 */ /* 0x000fe80000010000 */
[C---:B--2---:R-:W-:Y:S04]  /*8df0*/  HMMA.16816.F32 R52, R136.reuse, R12, R52 ;  /* 0x0000000c8834723c */ /* 0x044fe80000001834 */
[----:B------:R-:W-:Y:S04]  /*8e00*/  FADD.FTZ R0, R143, R0 ;  /* 0x000000008f007221 */ /* 0x000fe80000010000 */
[C---:B------:R-:W-:Y:S01]  /*8e10*/  HMMA.16816.F32 R56, R136.reuse, R14, R56 ;  /* 0x0000000e8838723c */ /* 0x040fe20000001838 */
[----:B------:R-:W2:Y:S03]  /*8e20*/  LDSM.16.MT88.4 R12, [R3+0x5800] ;  /* 0x00580000030c783b */ /* 0x000ea60000004200 */
[----:B------:R-:W-:Y:S01]  /*8e30*/  FADD.FTZ R0, R142, R0 ;  /* 0x000000008e007221 */ /* 0x000fe20000010000 */
[----:B---3--:R-:W-:Y:S03]  /*8e40*/  IADD3 R2, R175, -0x2, RZ ;  /* 0xfffffffeaf027810 */ /* 0x008fe60007ffe0ff */
[C---:B-1----:R-:W-:Y:S03]  /*8e50*/  HMMA.16816.F32 R60, R136.reuse, R4, R60 ;  /* 0x00000004883c723c */ /* 0x042fe6000000183c */
[----:B------:R-:W-:Y:S01]  /*8e60*/  ISETP.GE.AND P0, PT, R2, R187, PT ;  /* 0x000000bb0200720c */ /* 0x000fe20003f06270 */
[----:B------:R-:W-:Y:S04]  /*8e70*/  FADD.FTZ R0, R141, R0 ;  /* 0x000000008d007221 */ /* 0x000fe80000010000 */
[C---:B------:R-:W-:Y:S04]  /*8e80*/  HMMA.16816.F32 R64, R136.reuse, R6, R64 ;  /* 0x000000068840723c */ /* 0x040fe80000001840 */
[----:B------:R-:W-:Y:S04]  /*8e90*/  FADD.FTZ R184, R140, R0 ;  /* 0x000000008cb87221 */ /* 0x000fe80000010000 */
[C---:B----4-:R-:W-:Y:S08]  /*8ea0*/  HMMA.16816.F32 R68, R136.reuse, R8, R68 ;  /* 0x000000088844723c */ /* 0x050ff00000001844 */
[C---:B------:R-:W-:Y:S08]  /*8eb0*/  HMMA.16816.F32 R72, R136.reuse, R10, R72 ;  /* 0x0000000a8848723c */ /* 0x040ff00000001848 */
[C---:B------:R-:W-:Y:S08]  /*8ec0*/  HMMA.16816.F32 R76, R136.reuse, R16, R76 ;  /* 0x00000010884c723c */ /* 0x040ff0000000184c */
[C---:B------:R-:W-:Y:S08]  /*8ed0*/  HMMA.16816.F32 R80, R136.reuse, R18, R80 ;  /* 0x000000128850723c */ /* 0x040ff00000001850 */
[C---:B------:R-:W-:Y:S08]  /*8ee0*/  HMMA.16816.F32 R84, R136.reuse, R20, R84 ;  /* 0x000000148854723c */ /* 0x040ff00000001854 */
[C---:B------:R-:W-:Y:S08]  /*8ef0*/  HMMA.16816.F32 R88, R136.reuse, R22, R88 ;  /* 0x000000168858723c */ /* 0x040ff00000001858 */
[C---:B--2---:R-:W-:Y:S08]  /*8f00*/  HMMA.16816.F32 R92, R136.reuse, R12, R92 ;  /* 0x0000000c885c723c */ /* 0x044ff0000000185c */
[----:B------:R-:W-:Y:S01]  /*8f10*/  HMMA.16816.F32 R96, R136, R14, R96 ;  /* 0x0000000e8860723c */ /* 0x000fe20000001860 */
[----:B------:R-:W-:Y:S07]  /*8f20*/  @!UPT UIADD3 URZ, URZ, URZ, URZ ;  /* 0x0000003f3f3ff290 */ /* 0x000fee000fffe03f */
[----:B------:R-:W-:-:S11]  /*8f30*/  @!P0 BRA `(.L_x_1578) ;  /* 0x000004f000008947 */ /* 0x000fd60003800000 */
[----:B------:R-:W-:Y:S01]  /*8f40*/  IMAD.MOV.U32 R212, RZ, RZ, c[0x0][0x2b8] ;  /* 0x0000ae00ffd47624 */ /* 0x000fe200078e00ff */
[----:B------:R-:W-:Y:S01]  /*8f50*/  SHF.R.S32.HI R7, RZ, 0x1f, R185 ;  /* 0x0000001fff077819 */ /* 0x000fe200000114b9 */
[----:B------:R-:W-:Y:S01]  /*8f60*/  IMAD R2, R175, 0x40, R192 ;  /* 0x00000040af027824 */ /* 0x000fe200078e02c0 */
[----:B------:R-:W-:Y:S01]  /*8f70*/  SHF.R.S32.HI R6, RZ, 0x1f, R177 ;  /* 0x0000001fff067819 */ /* 0x000fe200000114b1 */
[----:B------:R-:W-:Y:S01]  /*8f80*/  IMAD.MOV.U32 R173, RZ, RZ, RZ ;  /* 0x000000ffffad7224 */ /* 0x000fe200078e00ff */
[----:B------:R-:W-:Y:S01]  /*8f90*/  ISETP.NE.AND P1, PT, R212, 0x1, PT ;  /* 0x00000001d400780c */ /* 0x000fe20003f25270 */
[----:B------:R-:W-:Y:S01]  /*8fa0*/  IMAD.SHL.U32 R18, R186, 0x2, RZ ;  /* 0x00000002ba127824 */ /* 0x000fe200078e00ff */
[----:B------:R-:W-:Y:S01]  /*8fb0*/  IADD3 R2, R2, -0x80, R189 ;  /* 0xffffff8002027810 */ /* 0x000fe20007ffe0bd */
[----:B------:R-:W-:Y:S01]  /*8fc0*/  IMAD.SHL.U32 R17, R185, 0x2, RZ ;  /* 0x00000002b9117824 */ /* 0x000fe200078e00ff */
[----:B------:R-:W-:Y:S01]  /*8fd0*/  SHF.R.S32.HI R212, RZ, 0x1f, R186 ;  /* 0x0000001fffd47819 */ /* 0x000fe200000114ba */
[----:B------:R-:W-:Y:S01]  /*8fe0*/  IMAD.SHL.U32 R16, R177, 0x2, RZ ;  /* 0x00000002b1107824 */ /* 0x000fe200078e00ff */
[----:B------:R-:W-:Y:S01]  /*8ff0*/  SHF.L.U64.HI R14, R185, 0x1, R7 ;  /* 0x00000001b90e7819 */ /* 0x000fe20000010207 */
[----:B------:R-:W-:Y:S01]  /*9000*/  IMAD.MOV.U32 R0, RZ, RZ, R2 ;  /* 0x000000ffff007224 */ /* 0x000fe200078e0002 */
[----:B------:R-:W-:Y:S02]  /*9010*/  SHF.L.U64.HI R15, R186, 0x1, R212 ;  /* 0x00000001ba0f7819 */ /* 0x000fe400000102d4 */
[----:B------:R-:W-:Y:S03]  /*9020*/  SHF.L.U64.HI R13, R177, 0x1, R6 ;  /* 0x00000001b10d7819 */ /* 0x000fe60000010206 */
        /* <DEDUP_REMOVED lines=24> */
.L_x_1662:
[----:B------:R-:W-:-:S05]  /*91b0*/  BRA.DIV ~URZ, `(.L_x_1580) ;  /* 0x00005d327f007947 */ /* 0x000fca000b800000 */
[----:B------:R-:W3:Y:S01]  /*91c0*/  SHFL.IDX PT, R0, R12, RZ, 0x181f ;  /* 0x00181fff0c007589 */ /* 0x000ee200000e0000 */
[----:B------:R-:W-:Y:S02]  /*91d0*/  SEL R11, RZ, 0x10, P5 ;  /* 0x00000010ff0b7807 */ /* 0x000fe40002800000 */
[----:B------:R-:W-:Y:S02]  /*91e0*/  SEL R10, RZ, 0x10, P4 ;  /* 0x00000010ff0a7807 */ /* 0x000fe40002000000 */
[C---:B---3--:R-:W-:Y:S02]  /*91f0*/  IADD3 R2, P0, R0.reuse, R16, RZ ;  /* 0x0000001000027210 */ /* 0x048fe40007f1e0ff */
[----:B------:R-:W-:Y:S03]  /*9200*/  IADD3 R8, P1, R0, R17, RZ ;  /* 0x0000001100087210 */ /* 0x000fe60007f3e0ff */
[----:B--2---:R-:W-:Y:S01]  /*9210*/  IMAD.X R3, R4, 0x1, R13, P0 ;  /* 0x0000000104037824 */ /* 0x004fe200000e060d */
[----:B------:R-:W-:Y:S01]  /*9220*/  IADD3 R6, P0, R0, R18, RZ ;  /* 0x0000001200067210 */ /* 0x000fe20007f1e0ff */
[----:B------:R-:W-:Y:S02]  /*9230*/  IMAD R0, R176, 0x6000, R205 ;  /* 0x00006000b0007824 */ /* 0x000fe400078e02cd */
[C---:B------:R-:W-:Y:S02]  /*9240*/  IMAD.X R9, R4.reuse, 0x1, R14, P1 ;  /* 0x0000000104097824 */ /* 0x040fe400008e060e */
[----:B------:R-:W-:Y:S01]  /*9250*/  IMAD.X R7, R4, 0x1, R15, P0 ;  /* 0x0000000104077824 */ /* 0x000fe200000e060f */
[----:B------:R-:W-:Y:S01]  /*9260*/  @!PT LDS RZ, [RZ] ;  /* 0x00000000fffff984 */ /* 0x000fe20000000800 */
[----:B------:R-:W-:Y:S01]  /*9270*/  @!PT LDS RZ, [RZ] ;  /* 0x00000000fffff984 */ /* 0x000fe20000000800 */
[----:B------:R2:W-:Y:S04]  /*9280*/  LDGSTS.E.BYPASS.LTC128B.128 [R0], [R2.64], !P5 ;  /* 0x0000000002007fae */ /* 0x0005e8000e901d46 */
[----:B------:R3:W-:Y:S04]  /*9290*/  LDGSTS.E.BYPASS.LTC128B.128 [R0+0x2000], [R8.64], !P4 ;  /* 0x0200000008007fae */ /* 0x0007e8000e101d46 */
[----:B------:R4:W1:Y:S04]  /*92a0*/  SHFL.IDX PT, R4, R5, 0x1, 0x181f ;  /* 0x00381f0005047f89 */ /* 0x00086800000e0000 */
[----:B------:R3:W-:Y:S04]  /*92b0*/  LDGSTS.E.BYPASS.LTC128B.128 [R0+0x4000], [R6.64], !P6 ;  /* 0x0400000006007fae */ /* 0x0007e8000f101d46 */
[----:B--2---:R3:W2:Y:S01]  /*92c0*/  SHFL.IDX PT, R2, R12, 0x1, 0x181f ;  /* 0x00381f000c027f89 */ /* 0x0046a200000e0000 */
[----:B-1--4-:R-:W-:Y:S03]  /*92d0*/  SEL R5, RZ, 0x10, P6 ;  /* 0x00000010ff057807 */ /* 0x012fe60003000000 */
.L_x_1663:
[----:B------:R-:W-:Y:S02]  /*92e0*/  IADD3 R3, -R11, 0x10, RZ ;  /* 0x000000100b037810 */ /* 0x000fe40007ffe1ff */
[----:B---3--:R-:W-:Y:S02]  /*92f0*/  IADD3 R6, -R10, 0x10, RZ ;  /* 0x000000100a067810 */ /* 0x008fe40007ffe1ff */
[----:B------:R-:W-:Y:S02]  /*9300*/  LOP3.LUT R3, R3, 0xf, RZ, 0xc0, !PT ;  /* 0x0000000f03037812 */ /* 0x000fe400078ec0ff */
[----:B------:R-:W-:Y:S02]  /*9310*/  IADD3 R7, -R5, 0x10, RZ ;  /* 0x0000001005077810 */ /* 0x000fe40007ffe1ff */
[----:B--2---:R-:W-:Y:S02]  /*9320*/  IADD3 R8, P1, P0, R3, R2, R16 ;  /* 0x0000000203087210 */ /* 0x004fe4000783e010 */
[----:B------:R-:W-:Y:S02]  /*9330*/  LOP3.LUT R3, R6, 0xf, RZ, 0xc0, !PT ;  /* 0x0000000f06037812 */ /* 0x000fe400078ec0ff */
[----:B------:R-:W-:Y:S02]  /*9340*/  IADD3.X R9, RZ, R4, R13, P1, P0 ;  /* 0x00000004ff097210 */ /* 0x000fe40000fe040d */
[----:B------:R-:W-:Y:S02]  /*9350*/  IADD3 R6, P1, P0, R3, R2, R17 ;  /* 0x0000000203067210 */ /* 0x000fe4000783e011 */
[----:B------:R-:W-:Y:S02]  /*9360*/  LOP3.LUT R3, R7, 0xf, RZ, 0xc0, !PT ;  /* 0x0000000f07037812 */ /* 0x000fe400078ec0ff */
[----:B------:R-:W-:Y:S02]  /*9370*/  IADD3.X R7, RZ, R4, R14, P1, P0 ;  /* 0x00000004ff077210 */ /* 0x000fe40000fe040e */
[----:B------:R-:W-:Y:S04]  /*9380*/  IADD3 R2, P1, P0, R3, R2, R18 ;  /* 0x0000000203027210 */ /* 0x000fe8000783e012 */
[----:B------:R-:W-:Y:S02]  /*9390*/  IADD3.X R3, RZ, R4, R15, P1, P0 ;  /* 0x00000004ff037210 */ /* 0x000fe40000fe040f */
[----:B------:R-:W-:Y:S02]  /*93a0*/  ISETP.NE.U32.AND P0, PT, R11, RZ, PT ;  /* 0x000000ff0b00720c */ /* 0x000fe40003f05070 */
[----:B------:R-:W-:Y:S11]  /*93b0*/  ISETP.NE.U32.AND P1, PT, R10, RZ, PT ;  /* 0x000000ff0a00720c */ /* 0x000ff60003f25070 */
[----:B------:R-:W-:Y:S01]  /*93c0*/  @!PT LDS RZ, [RZ] ;  /* 0x00000000fffff984 */ /* 0x000fe20000000800 */
[----:B------:R-:W-:Y:S01]  /*93d0*/  @!PT LDS RZ, [RZ] ;  /* 0x00000000fffff984 */ /* 0x000fe20000000800 */
[----:B------:R-:W-:Y:S01]  /*93e0*/  @!PT LDS RZ, [RZ] ;  /* 0x00000000fffff984 */ /* 0x000fe20000000800 */
[----:B------:R1:W-:Y:S01]  /*93f0*/  LDGSTS.E.BYPASS.LTC128B.128.ZFILL [R0+0x1000], [R8.64], P0 ;  /* 0x0100000008007fae */ /* 0x0003e20008141d46 */
[----:B------:R-:W-:Y:S03]  /*9400*/  ISETP.NE.U32.AND P0, PT, R5, RZ, PT ;  /* 0x000000ff0500720c */ /* 0x000fe60003f05070 */
[----:B------:R1:W-:Y:S10]  /*9410*/  LDGSTS.E.BYPASS.LTC128B.128.ZFILL [R0+0x3000], [R6.64], P1 ;  /* 0x0300000006007fae */ /* 0x0003f40008941d46 */
[----:B------:R1:W-:Y:S02]  /*9420*/  LDGSTS.E.BYPASS.LTC128B.128.ZFILL [R0+0x5000], [R2.64], P0 ;  /* 0x0500000002007fae */ /* 0x0003e40008141d46 */
.L_x_1578:
[----:B------:R-:W-:Y:S05]  /*9430*/  BSYNC B0 ;  /* 0x0000000000007941 */ /* 0x000fea0003800000 */
.L_x_1577:
[----:B------:R-:W-:Y:S01]  /*9440*/  ISETP.GE.AND P0, PT, R187, R175, PT ;  /* 0x000000afbb00720c */ /* 0x000fe20003f06270 */
[----:B------:R-:W0:Y:S01]  /*9450*/  LDGDEPBAR ;  /* 0x00000000000079af */ /* 0x000e220000000000 */
[----:B-1----:R-:W-:Y:S01]  /*9460*/  IADD3 R3, R175, -0x1, RZ ;  /* 0xffffffffaf037810 */ /* 0x002fe20007ffe0ff */
[----:B------:R-:W-:Y:S01]  /*9470*/  IMAD.MOV.U32 R102, RZ, RZ, R100 ;  /* 0x000000ffff667224 */ /* 0x000fe200078e0064 */
[C---:B------:R-:W-:Y:S01]  /*9480*/  ISETP.GE.AND P1, PT, R161.reuse, 0x1, PT ;  /* 0x00000001a100780c */ /* 0x040fe20003f26270 */
[----:B------:R-:W-:Y:S01]  /*9490*/  IMAD.MOV.U32 R0, RZ, RZ, R101 ;  /* 0x000000ffff007224 */ /* 0x000fe200078e0065 */
[----:B------:R-:W-:Y:S01]  /*94a0*/  IADD3 R2, R161, 0x1, RZ ;  /* 0x00000001a1027810 */ /* 0x000fe20007ffe0ff */
[----:B------:R-:W-:Y:S03]  /*94b0*/  IMAD.MOV.U32 R175, RZ, RZ, R3 ;  /* 0x000000ffffaf7224 */ /* 0x000fe600078e0003 */
[----:B------:R-:W-:Y:S03]  /*94c0*/  SEL R161, R2, RZ, !P1 ;  /* 0x000000ff02a17207 */ /* 0x000fe60004800000 */
[----:B------:R-:W-:-:S05]  /*94d0*/  @!P0 BRA `(.L_x_1581) ;  /* 0xffffcd8000008947 */ /* 0x000fca000383ffff */
.L_x_1571:
[----:B------:R-:W-:Y:S05]  /*94e0*/  BRA.DIV ~URZ, `(.L_x_1582) ;  /* 0x00005c227f007947 */ /* 0x000fea000b800000 */
[----:B------:R2:W3:Y:S02]  /*94f0*/  SHFL.BFLY PT, R0, R179, 0x2, 0x1f ;  /* 0x0c401f00b3007f89 */ /* 0x0004e400000e0000 */
.L_x_1664:
[----:B---3--:R-:W-:Y:S01]  /*9500*/  FADD.FTZ R0, R0, R179 ;  /* 0x000000b300007221 */ /* 0x008fe20000010000 */
[----:B------:R-:W-:Y:S05]  /*9510*/  BRA.DIV ~URZ, `(.L_x_1583) ;  /* 0x00005c527f007947 */ /* 0x000fea000b800000 */
[----:B-1----:R-:W1:Y:S04]  /*9520*/  SHFL.BFLY PT, R2, R184, 0x2, 0x1f ;  /* 0x0c401f00b8027f89 */ /* 0x002e6800000e0000 */
[----:B------:R-:W3:Y:S01]  /*9530*/  SHFL.BFLY PT, R5, R0, 0x1, 0x1f ;  /* 0x0c201f0000057f89 */ /* 0x000ee200000e0000 */
[----:B-1----:R-:W-:-:S02]  /*9540*/  FADD.FTZ R4, R2, R184 ;  /* 0x000000b802047221 */ /* 0x002fc40000010000 */
[----:B---3--:R-:W-:-:S03]  /*9550*/  FADD.FTZ R0, R0, R5 ;  /* 0x0000000500007221 */ /* 0x008fc60000010000 */
[----:B------:R1:W3:Y:S04]  /*9560*/  SHFL.BFLY PT, R3, R4, 0x1, 0x1f ;  /* 0x0c201f0004037f89 */ /* 0x0002e800000e0000 */
.L_x_1665:
[----:B------:R-:W-:Y:S01]  /*9570*/  FSETP.NE.FTZ.AND P1, PT, R0, RZ, PT ;  /* 0x000000ff0000720b */ /* 0x000fe20003f35000 */
[----:B---3--:R-:W-:Y:S01]  /*9580*/  FADD.FTZ R3, R3, R4 ;  /* 0x0000000403037221 */ /* 0x008fe20000010000 */
[----:B------:R-:W-:Y:S02]  /*9590*/  MOV R2, RZ ;  /* 0x000000ff00027202 */ /* 0x000fe40000000f00 */
[----:B------:R-:W-:Y:S02]  /*95a0*/  MOV R23, 0xff800000 ;  /* 0xff80000000177802 */ /* 0x000fe40000000f00 */
[----:B------:R-:W-:Y:S02]  /*95b0*/  FSETP.NE.FTZ.AND P0, PT, R3, RZ, PT ;  /* 0x000000ff0300720b */ /* 0x000fe40003f15000 */
[----:B------:R-:W-:-:S05]  /*95c0*/  MOV R22, 0xff800000 ;  /* 0xff80000000167802 */ /* 0x000fca0000000f00 */
[----:B------:R-:W3:Y:S01]  /*95d0*/  @P1 MUFU.RCP R2, R0 ;  /* 0x0000000000021308 */ /* 0x000ee20000001000 */
[----:B-1----:R-:W-:-:S05]  /*95e0*/  @P1 MOV R4, 0x3f317218 ;  /* 0x3f31721800041802 */ /* 0x002fca0000000f00 */
[----:B------:R-:W-:Y:S02]  /*95f0*/  @P1 FMUL.FTZ R4, R4, c[0x0][0x2d0] ;  /* 0x0000b40004041a20 */ /* 0x000fe40000410000 */
[----:B------:R1:W4:Y:S01]  /*9600*/  @P1 MUFU.LG2 R5, R0 ;  /* 0x0000000000051308 */ /* 0x0003220000000c00 */
[C---:B---3--:R-:W-:Y:S02]  /*9610*/  FMUL.FTZ R102, R2.reuse, R112 ;  /* 0x0000007002667220 */ /* 0x048fe40000410000 */
[C---:B------:R-:W-:Y:S02]  /*9620*/  FMUL.FTZ R103, R2.reuse, R113 ;  /* 0x0000007102677220 */ /* 0x040fe40000410000 */
[C---:B------:R-:W-:Y:S02]  /*9630*/  FMUL.FTZ R112, R2.reuse, R68 ;  /* 0x0000004402707220 */ /* 0x040fe40000410000 */
[C---:B------:R-:W-:Y:S01]  /*9640*/  FMUL.FTZ R113, R2.reuse, R69 ;  /* 0x0000004502717220 */ /* 0x040fe20000410000 */
[----:B-1----:R-:W-:Y:S01]  /*9650*/  MOV R0, RZ ;  /* 0x000000ff00007202 */ /* 0x002fe20000000f00 */
[----:B------:R-:W-:-:S02]  /*9660*/  FMUL.FTZ R68, R2, R72 ;  /* 0x0000004802447220 */ /* 0x000fc40000410000 */
[C---:B------:R-:W-:Y:S02]  /*9670*/  FMUL.FTZ R69, R2.reuse, R73 ;  /* 0x0000004902457220 */ /* 0x040fe40000410000 */
[C---:B------:R-:W-:Y:S01]  /*9680*/  FMUL.FTZ R72, R2.reuse, R76 ;  /* 0x0000004c02487220 */ /* 0x040fe20000410000 */
[----:B------:R-:W1:Y:S01]  /*9690*/  @P0 MUFU.RCP R0, R3 ;  /* 0x0000000300000308 */ /* 0x000e620000001000 */
        /* <DEDUP_REMOVED lines=41> */
[----:B------:R3:W5:Y:S01]  /*9930*/  @P0 MUFU.LG2 R2, R3 ;  /* 0x0000000300020308 */ /* 0x0007620000000c00 */
[----:B----4-:R-:W-:Y:S02]  /*9940*/  @P1 FMUL.FTZ R5, R5, 0.69314718246459960938 ;  /* 0x3f31721805051820 */ /* 0x010fe40000410000 */
[----:B-1----:R-:W-:Y:S02]  /*9950*/  FMUL.FTZ R124, R0, R38 ;  /* 0x00000026007c7220 */ /* 0x002fe40000410000 */
[----:B------:R-:W-:Y:S01]  /*9960*/  @P1 FFMA.FTZ R23, R4, R101, R5 ;  /* 0x0000006504171223 */ /* 0x000fe20000010005 */
[----:B------:R-:W-:Y:S01]  /*9970*/  MOV R4, 0x1 ;  /* 0x0000000100047802 */ /* 0x000fe20000000f00 */
[C---:B------:R-:W-:Y:S02]  /*9980*/  FMUL.FTZ R125, R0.reuse, R39 ;  /* 0x00000027007d7220 */ /* 0x040fe40000410000 */
[----:B------:R-:W-:-:S02]  /*9990*/  FMUL.FTZ R84, R0, R130 ;  /* 0x0000008200547220 */ /* 0x000fc40000410000 */
[C---:B------:R-:W-:Y:S02]  /*99a0*/  FMUL.FTZ R85, R0.reuse, R131 ;  /* 0x0000008300557220 */ /* 0x040fe40000410000 */
[C---:B------:R-:W-:Y:S02]  /*99b0*/  FMUL.FTZ R38, R0.reuse, R46 ;  /* 0x0000002e00267220 */ /* 0x040fe40000410000 */
[----:B------:R-:W-:Y:S01]  /*99c0*/  FMUL.FTZ R39, R0, R47 ;  /* 0x0000002f00277220 */ /* 0x000fe20000410000 */
[----:B---3--:R-:W-:Y:S01]  /*99d0*/  @P0 MOV R3, 0x3f317218 ;  /* 0x3f31721800030802 */ /* 0x008fe20000000f00 */
[----:B-----5:R-:W-:Y:S02]  /*99e0*/  @P0 FMUL.FTZ R2, R2, 0.69314718246459960938 ;  /* 0x3f31721802020820 */ /* 0x020fe40000410000 */
        /* <DEDUP_REMOVED lines=43> */
[----:B------:R-:W-:Y:S01]  /*9ca0*/  PRMT R0, R4, 0x7610, R0 ;  /* 0x0000761004007816 */ /* 0x000fe20000000000 */
[----:B------:R-:W-:-:S02]  /*9cb0*/  @P0 FFMA.FTZ R22, R3, R100, R2 ;  /* 0x0000006403160223 */ /* 0x000fc40000010002 */
.L_x_1545:
[----:B------:R-:W-:Y:S01]  /*9cc0*/  LOP3.LUT P0, RZ, R172, 0xff, RZ, 0xc0, !PT ;  /* 0x000000ffacff7812 */ /* 0x000fe2000780c0ff */
[----:B------:R-:W-:-:S12]  /*9cd0*/  BSSY B0, `(.L_x_1584) ;  /* 0x000000f000007945 */ /* 0x000fd80003800000 */
        /* <DEDUP_REMOVED lines=14> */
.L_x_1585:
[----:B------:R-:W-:Y:S05]  /*9dc0*/  BSYNC B0 ;  /* 0x0000000000007941 */ /* 0x000fea0003800000 */
.L_x_1584:
[----:B------:R-:W-:Y:S01]  /*9dd0*/  PRMT R0, R0, 0x9910, RZ ;  /* 0x0000991000007816 */ /* 0x000fe200000000ff */
[----:B------:R-:W-:Y:S01]  /*9de0*/  BSSY B1, `(.L_x_1586) ;  /* 0x0000336000017945 */ /* 0x000fe20003800000 */
[----:B------:R-:W-:Y:S02]  /*9df0*/  IMAD.MOV.U32 R82, RZ, RZ, R200 ;  /* 0x000000ffff527224 */ /* 0x000fe400078e00c8 */
[----:B------:R-:W-:-:S13]  /*9e00*/  ISETP.NE.AND P0, PT, R0, RZ, PT ;  /* 0x000000ff0000720c */ /* 0x000fda0003f05270 */
[----:B------:R-:W-:Y:S05]  /*9e10*/  @!P0 BRA `(.L_x_1587) ;  /* 0x000026b000008947 */ /* 0x000fea0003800000 */
[----:B------:R-:W-:Y:S01]  /*9e20*/  WARPSYNC 0xffffffff ;  /* 0xffffffff00007948 */ /* 0x000fe20003800000 */
[----:B------:R-:W-:Y:S01]  /*9e30*/  BAR.SYNC.DEFER_BLOCKING 0x1, 0x100 ;  /* 0x0044000000007b1d */ /* 0x000fe20000010000 */
[----:B------:R-:W-:Y:S01]  /*9e40*/  F2FP.PACK_AB R0, R133, R132 ;  /* 0x000000848500723e */ /* 0x000fe200000000ff */
[----:B------:R-:W-:Y:S01]  /*9e50*/  IMAD.MOV.U32 R14, RZ, RZ, c[0x0][0x388] ;  /* 0x0000e200ff0e7624 */ /* 0x000fe200078e00ff */
        /* <DEDUP_REMOVED lines=10> */
[----:B-1----:R-:W-:-:S02]  /*9f00*/  F2FP.PACK_AB R0, R85, R84 ;  /* 0x000000545500723e */ /* 0x002fc400000000ff */
[----:B---3--:R-:W-:-:S03]  /*9f10*/  F2FP.PACK_AB R2, R29, R28 ;  /* 0x0000001c1d02723e */ /* 0x008fc600000000ff */
[----:B------:R1:W-:Y:S01]  /*9f20*/  STS [R222+0x400], R0 ;  /* 0x00040000de007388 */ /* 0x0003e20000000800 */
[----:B----4-:R-:W-:-:S03]  /*9f30*/  F2FP.PACK_AB R3, R127, R126 ;  /* 0x0000007e7f03723e */ /* 0x010fc600000000ff */
[----:B------:R3:W-:Y:S04]  /*9f40*/  STS [R224], R2 ;  /* 0x00000002e0007388 */ /* 0x0007e80000000800 */
[----:B------:R4:W-:Y:S01]  /*9f50*/  STS [R224+0x400], R3 ;  /* 0x00040003e0007388 */ /* 0x0009e20000000800 */
[----:B-1----:R-:W-:Y:S02]  /*9f60*/  F2FP.PACK_AB R0, R33, R32 ;  /* 0x000000202100723e */ /* 0x002fe400000000ff */
[----:B---3--:R-:W-:-:S03]  /*9f70*/  F2FP.PACK_AB R2, R123, R122 ;  /* 0x0000007a7b02723e */ /* 0x008fc600000000ff */
[----:B------:R1:W-:Y:S01]  /*9f80*/  STS [R223], R0 ;  /* 0x00000000df007388 */ /* 0x0003e20000000800 */
[----:B----4-:R-:W-:-:S03]  /*9f90*/  F2FP.PACK_AB R3, R35, R34 ;  /* 0x000000222303723e */ /* 0x010fc600000000ff */
[----:B------:R3:W-:Y:S04]  /*9fa0*/  STS [R223+0x400], R2 ;  /* 0x00040002df007388 */ /* 0x0007e80000000800 */
[----:B------:R4:W-:Y:S01]  /*9fb0*/  STS [R251], R3 ;  /* 0x00000003fb007388 */ /* 0x0009e20000000800 */
[----:B-1----:R-:W-:Y:S02]  /*9fc0*/  F2FP.PACK_AB R0, R89, R88 ;  /* 0x000000585900723e */ /* 0x002fe400000000ff */
        /* <DEDUP_REMOVED lines=15> */
[----:B------:R3:W-:Y:S04]  /*a0c0*/  STS [R221+0x4000], R2 ;  /* 0x00400002dd007388 */ /* 0x0007e80000000800 */
[----:B------:R4:W-:Y:S01]  /*a0d0*/  STS [R221+0x4400], R3 ;  /* 0x00440003dd007388 */ /* 0x0009e20000000800 */
        /* <DEDUP_REMOVED lines=23> */
[----:B------:R4:W-:Y:S04]  /*a250*/  STS [R250+0x4400], R4 ;  /* 0x00440004fa007388 */ /* 0x0009e80000000800 */
[----:B------:R2:W-:Y:S01]  /*a260*/  STS [R248+0x4000], R2 ;  /* 0x00400002f8007388 */ /* 0x0005e20000000800 */
[----:B-1----:R-:W-:Y:S02]  /*a270*/  F2FP.PACK_AB R0, R67, R66 ;  /* 0x000000424300723e */ /* 0x002fe400000000ff */
[----:B---3--:R-:W-:-:S03]  /*a280*/  F2FP.PACK_AB R3, R51, R50 ;  /* 0x000000323303723e */ /* 0x008fc600000000ff */
[----:B------:R1:W-:Y:S01]  /*a290*/  STS [R248+0x4400], R0 ;  /* 0x00440000f8007388 */ /* 0x0003e20000000800 */
[----:B----4-:R-:W-:-:S03]  /*a2a0*/  F2FP.PACK_AB R4, R113, R112 ;  /* 0x000000707104723e */ /* 0x010fc600000000ff */
[----:B------:R3:W-:Y:S01]  /*a2b0*/  STS [R221+0x8400], R3 ;  /* 0x00840003dd007388 */ /* 0x0007e20000000800 */
[----:B--2---:R-:W-:-:S03]  /*a2c0*/  F2FP.PACK_AB R2, R69, R68 ;  /* 0x000000444502723e */ /* 0x004fc600000000ff */
[----:B------:R2:W-:Y:S04]  /*a2d0*/  STS [R221+0x8000], R4 ;  /* 0x00800004dd007388 */ /* 0x0005e80000000800 */
[----:B------:R4:W-:Y:S01]  /*a2e0*/  STS [R222+0x8000], R2 ;  /* 0x00800002de007388 */ /* 0x0009e20000000800 */
[----:B-1----:R-:W-:Y:S02]  /*a2f0*/  F2FP.PACK_AB R0, R59, R58 ;  /* 0x0000003a3b00723e */ /* 0x002fe400000000ff */
[----:B---3--:R-:W-:-:S03]  /*a300*/  F2FP.PACK_AB R3, R63, R62 ;  /* 0x0000003e3f03723e */ /* 0x008fc600000000ff */
[----:B------:R1:W-:Y:S01]  /*a310*/  STS [R222+0x8400], R0 ;  /* 0x00840000de007388 */ /* 0x0003e20000000800 */
[----:B--2---:R-:W-:-:S03]  /*a320*/  F2FP.PACK_AB R4, R73, R72 ;  /* 0x000000484904723e */ /* 0x004fc600000000ff */
        /* <DEDUP_REMOVED lines=9> */
[----:B------:R2:W-:Y:S01]  /*a3c0*/  STS [R251+0x8400], R4 ;  /* 0x00840004fb007388 */ /* 0x0005e20000000800 */
[----:B-1----:R-:W-:-:S05]  /*a3d0*/  F2FP.PACK_AB R0, R121, R120 ;  /* 0x000000787900723e */ /* 0x002fca00000000ff */
[----:B------:R1:W-:Y:S01]  /*a3e0*/  STS [R251+0x8000], R0 ;  /* 0x00800000fb007388 */ /* 0x0003e20000000800 */
[----:B--2---:R-:W-:-:S03]  /*a3f0*/  @P2 IADD3 R4, P0, R209, c[0x0][0x508], RZ ;  /* 0x00014200d1042a10 */ /* 0x004fc60007f1e0ff */
[----:B------:R2:W-:Y:S01]  /*a400*/  STS [R249+0x8000], R3 ;  /* 0x00800003f9007388 */ /* 0x0005e20000000800 */
[----:B------:R-:W-:-:S03]  /*a410*/  @P2 IADD3.X R5, R210, c[0x0][0x50c], RZ, P0, !PT ;  /* 0x00014300d2052a10 */ /* 0x000fc600007fe4ff */
[----:B------:R3:W-:Y:S01]  /*a420*/  STS [R249+0x8400], R2 ;  /* 0x00840002f9007388 */ /* 0x0007e20000000800 */
[----:B-1----:R-:W-:Y:S02]  /*a430*/  F2FP.PACK_AB R0, R81, R80 ;  /* 0x000000505100723e */ /* 0x002fe400000000ff */
[----:B--2---:R-:W-:-:S03]  /*a440*/  F2FP.PACK_AB R3, R43, R42 ;  /* 0x0000002a2b03723e */ /* 0x004fc600000000ff */
[----:B------:R1:W-:Y:S01]  /*a450*/  STS [R250+0x8000], R0 ;  /* 0x00800000fa007388 */ /* 0x0003e20000000800 */
[----:B---3--:R-:W-:-:S05]  /*a460*/  F2FP.PACK_AB R2, R55, R54 ;  /* 0x000000363702723e */ /* 0x008fca00000000ff */
        /* <DEDUP_REMOVED lines=17> */
.L_x_1588:
[----:B--2---:R-:W2:Y:S01]  /*a580*/  LDL R3, [R1+0xc] ;  /* 0x00000c0001037983 */ /* 0x004ea20000100800 */
[----:B------:R-:W-:Y:S01]  /*a590*/  IMAD.MOV.U32 R2, RZ, RZ, 0x368 ;  /* 0x00000368ff027424 */ /* 0x000fe200078e00ff */
[----:B------:R-:W-:-:S02]  /*a5a0*/  ISETP.GT.AND P2, PT, R5, 0x1, PT ;  /* 0x000000010500780c */ /* 0x000fc40003f44270 */
[----:B------:R-:W3:Y:S01]  /*a5b0*/  LDL R31, [R1+0x8] ;  /* 0x00000800011f7983 */ /* 0x000ee20000100800 */
[----:B------:R-:W-:Y:S02]  /*a5c0*/  ISETP.NE.U32.AND P0, PT, RZ, c[0x0][0x500], PT ;  /* 0x00014000ff007a0c */ /* 0x000fe40003f05070 */
[----:B------:R-:W-:Y:S02]  /*a5d0*/  SEL R2, R2, 0x328, P2 ;  /* 0x0000032802027807 */ /* 0x000fe40001000000 */
[----:B------:R-:W-:Y:S02]  /*a5e0*/  ISETP.NE.AND.EX P0, PT, RZ, c[0x0][0x504], PT, P0 ;  /* 0x00014100ff007a0c */ /* 0x000fe40003f05300 */
[----:B------:R1:W4:Y:S02]  /*a5f0*/  LDC.64 R4, c[0x0][R2+0x170] ;  /* 0x00005c0002047b82 */ /* 0x0003240000000a00 */
[----:B------:R-:W-:-:S06]  /*a600*/  SEL R8, R207, RZ, !P0 ;  /* 0x000000ffcf087207 */ /* 0x000fcc0004000000 */
[----:B------:R1:W4:Y:S08]  /*a610*/  LDC.64 R16, c[0x0][R2+0x168] ;  /* 0x00005a0002107b82 */ /* 0x0003300000000a00 */
[----:B------:R1:W2:Y:S08]  /*a620*/  LDC.64 R18, c[0x0][R2+0x178] ;  /* 0x00005e0002127b82 */ /* 0x0002b00000000a00 */
[----:B------:R1:W2:Y:S01]  /*a630*/  LDC.64 R20, c[0x0][R2+0x160] ;  /* 0x0000580002147b82 */ /* 0x0002a20000000a00 */
[----:B------:R-:W-:Y:S01]  /*a640*/  LOP3.LUT R9, R202, 0xffff, RZ, 0xc0, !PT ;  /* 0x0000ffffca097812 */ /* 0x000fe200078ec0ff */
[----:B-1----:R-:W-:-:S05]  /*a650*/  IMAD.MOV.U32 R2, RZ, RZ, c[0x0][0x4e8] ;  /* 0x00013a00ff027624 */ /* 0x002fca00078e00ff */
[----:B------:R-:W-:Y:S01]  /*a660*/  ISETP.NE.AND P3, PT, R2, 0x1, PT ;  /* 0x000000010200780c */ /* 0x000fe20003f65270 */
[----:B----4-:R-:W-:Y:S02]  /*a670*/  IMAD R2, R5, R8, RZ ;  /* 0x0000000805027224 */ /* 0x010fe400078e02ff */
[----:B------:R-:W-:-:S04]  /*a680*/  IMAD.WIDE.U32 R6, R16, R9, RZ ;  /* 0x0000000910067225 */ /* 0x000fc800078e00ff */
        /* <DEDUP_REMOVED lines=53> */
[----:B------:R-:W-:Y:S01]  /*a9e0*/  IMAD R11, R11, c[0x0][0x3a0], RZ ;  /* 0x0000e8000b0b7a24 */ /* 0x000fe200078e02ff */
[----:B-1----:R-:W-:Y:S01]  /*a9f0*/  LEA R4, R201, R189, 0x7 ;  /* 0x000000bdc9047211 */ /* 0x002fe200078e38ff */
[C---:B------:R-:W-:Y:S01]  /*aa00*/  IMAD.WIDE.U32 R2, R0.reuse, c[0x0][0x3a0], RZ ;  /* 0x0000e80000027a25 */ /* 0x040fe200078e00ff */
[----:B------:R-:W-:Y:S01]  /*aa10*/  SHF.R.S32.HI R5, RZ, 0x1f, R8 ;  /* 0x0000001fff057819 */ /* 0x000fe20000011408 */
[----:B------:R1:W2:Y:S02]  /*aa20*/  LDS.128 R24, [R188+0x80] ;  /* 0x00008000bc187984 */ /* 0x0002a40000000c00 */
[----:B------:R-:W-:-:S02]  /*aa30*/  IMAD R0, R0, c[0x0][0x3a4], R11 ;  /* 0x0000e90000007a24 */ /* 0x000fc400078e020b */
[----:B------:R-:W-:Y:S01]  /*aa40*/  @P3 IMAD.HI.U32 R6, R4, c[0x0][0x4ec], RZ ;  /* 0x00013b0004063a27 */ /* 0x000fe200078e00ff */
[----:B------:R1:W3:Y:S02]  /*aa50*/  LDS.128 R40, [R188+0x1080] ;  /* 0x00108000bc287984 */ /* 0x0002e40000000c00 */
[----:B------:R-:W-:Y:S01]  /*aa60*/  IADD3 R3, R3, R0, RZ ;  /* 0x0000000003037210 */ /* 0x000fe20007ffe0ff */
[----:B------:R-:W-:Y:S01]  /*aa70*/  IMAD R5, R5, c[0x0][0x3f0], RZ ;  /* 0x0000fc0005057a24 */ /* 0x000fe200078e02ff */
[----:B------:R1:W4:Y:S01]  /*aa80*/  LDS.128 R52, [R188+0x2080] ;  /* 0x00208000bc347984 */ /* 0x0003220000000c00 */
[----:B------:R-:W-:Y:S02]  /*aa90*/  MOV R0, R4 ;  /* 0x0000000400007202 */ /* 0x000fe40000000f00 */
[----:B------:R-:W-:Y:S01]  /*aaa0*/  IMAD.WIDE.U32 R2, R9, c[0x0][0x3e8], R2 ;  /* 0x0000fa0009027a25 */ /* 0x000fe200078e0002 */
[----:B------:R1:W1:Y:S01]  /*aab0*/  LDS.128 R60, [R188+0x3080] ;  /* 0x00308000bc3c7984 */ /* 0x0002620000000c00 */
[----:B------:R-:W-:-:S02]  /*aac0*/  @P3 SHF.R.U32.HI R0, RZ, c[0x0][0x4f0], R6 ;  /* 0x00013c00ff003a19 */ /* 0x000fc40000011606 */
[----:B------:R-:W-:Y:S01]  /*aad0*/  IMAD R3, R9, c[0x0][0x3ec], R3 ;  /* 0x0000fb0009037a24 */ /* 0x000fe200078e0203 */
[----:B------:R1:W1:Y:S01]  /*aae0*/  LDS.128 R20, [R188+0x4080] ;  /* 0x00408000bc147984 */ /* 0x0002620000000c00 */
[C---:B------:R-:W-:Y:S01]  /*aaf0*/  IMAD R7, R8.reuse, c[0x0][0x3f4], R5 ;  /* 0x0000fd0008077a24 */ /* 0x040fe200078e0205 */
[----:B------:R-:W-:Y:S01]  /*ab00*/  SHF.R.S32.HI R6, RZ, 0x1f, R0 ;  /* 0x0000001fff067819 */ /* 0x000fe20000011400 */
[----:B------:R-:W-:Y:S01]  /*ab10*/  IMAD.WIDE.U32 R2, R8, c[0x0][0x3f0], R2 ;  /* 0x0000fc0008027a25 */ /* 0x000fe200078e0002 */
[----:B------:R1:W1:Y:S01]  /*ab20*/  LDS.128 R36, [R188+0x5080] ;  /* 0x00508000bc247984 */ /* 0x0002620000000c00 */
[----:B------:R-:W-:Y:S02]  /*ab30*/  IADD3 R5, -R0, RZ, RZ ;  /* 0x000000ff00057210 */ /* 0x000fe40007ffe1ff */
[----:B------:R-:W-:Y:S01]  /*ab40*/  IMAD R6, R6, c[0x0][0x3e0], RZ ;  /* 0x0000f80006067a24 */ /* 0x000fe200078e02ff */
[----:B------:R1:W1:Y:S01]  /*ab50*/  LDS.128 R48, [R188+0x6080] ;  /* 0x00608000bc307984 */ /* 0x0002620000000c00 */
[----:B------:R-:W-:Y:S01]  /*ab60*/  IADD3 R3, R3, R7, RZ ;  /* 0x0000000703037210 */ /* 0x000fe20007ffe0ff */
[----:B------:R-:W-:-:S02]  /*ab70*/  IMAD R4, R5, c[0x0][0x4e8], R4 ;  /* 0x00013a0005047a24 */ /* 0x000fc400078e0204 */
        /* <DEDUP_REMOVED lines=17> */
.L_x_1666:
[----:B------:R-:W-:Y:S05]  /*ac90*/  BRA.DIV ~URZ, `(.L_x_1591) ;  /* 0x000046327f007947 */ /* 0x000fea000b800000 */
[----:B------:R4:W2:Y:S02]  /*aca0*/  SHFL.IDX PT, R0, R11, RZ, 0x181f ;  /* 0x00181fff0b007589 */ /* 0x0008a400000e0000 */
.L_x_1667:
        /* <DEDUP_REMOVED lines=19> */
.L_x_1593:
[----:B------:R-:W-:Y:S05]  /*ade0*/  BSYNC B0 ;  /* 0x0000000000007941 */ /* 0x000fea0003800000 */
.L_x_1592:
[----:B------:R-:W-:Y:S05]  /*adf0*/  BRA.DIV ~URZ, `(.L_x_1594) ;  /* 0x000045427f007947 */ /* 0x000fea000b800000 */
[----:B---3--:R3:W4:Y:S04]  /*ae00*/  SHFL.IDX PT, R4, R5, 0x1, 0x181f ;  /* 0x00381f0005047f89 */ /* 0x00872800000e0000 */
[----:B--2---:R3:W2:Y:S02]  /*ae10*/  SHFL.IDX PT, R0, R11, 0x1, 0x181f ;  /* 0x00381f000b007f89 */ /* 0x0046a400000e0000 */
.L_x_1668:
        /* <DEDUP_REMOVED lines=19> */
.L_x_1596:
[----:B------:R-:W-:Y:S05]  /*af50*/  BSYNC B0 ;  /* 0x0000000000007941 */ /* 0x000fea0003800000 */
.L_x_1595:
[----:B------:R-:W-:Y:S05]  /*af60*/  BRA.DIV ~URZ, `(.L_x_1597) ;  /* 0x000044a27f007947 */ /* 0x000fea000b800000 */
[----:B----4-:R4:W3:Y:S02]  /*af70*/  SHFL.IDX PT, R4, R5, 0x2, 0x181f ;  /* 0x00581f0005047f89 */ /* 0x0108e400000e0000 */
.L_x_1669:
[----:B------:R-:W-:Y:S05]  /*af80*/  BRA.DIV ~URZ, `(.L_x_1598) ;  /* 0x000044f27f007947 */ /* 0x000fea000b800000 */
[----:B--2---:R2:W4:Y:S02]  /*af90*/  SHFL.IDX PT, R0, R11, 0x2, 0x181f ;  /* 0x00581f000b007f89 */ /* 0x00452400000e0000 */
.L_x_1670:
        /* <DEDUP_REMOVED lines=19> */
.L_x_1600:
[----:B------:R-:W-:Y:S05]  /*b0d0*/  BSYNC B0 ;  /* 0x0000000000007941 */ /* 0x000fea0003800000 */
.L_x_1599:
[----:B------:R-:W-:Y:S05]  /*b0e0*/  BRA.DIV ~URZ, `(.L_x_1601) ;  /* 0x000044027f007947 */ /* 0x000fea000b800000 */
[----:B---3--:R3:W2:Y:S04]  /*b0f0*/  SHFL.IDX PT, R6, R5, 0x3, 0x181f ;  /* 0x00781f0005067f89 */ /* 0x0086a800000e0000 */
[----:B----4-:R3:W4:Y:S02]  /*b100*/  SHFL.IDX PT, R0, R11, 0x3, 0x181f ;  /* 0x00781f000b007f89 */ /* 0x01072400000e0000 */
.L_x_1671:
        /* <DEDUP_REMOVED lines=9> */
[-C--:B--23--:R-:W-:Y:S02]  /*b1a0*/  @!P1 LEA.HI.X R5, R177, R6.reuse, R8, 0x1, P3 ;  /* 0x00000006b1059211 */ /* 0x08cfe400018f0c08 */
        /* <DEDUP_REMOVED lines=10> */
.L_x_1589:
        /* <DEDUP_REMOVED lines=32> */
.L_x_1672:
[----:B------:R-:W-:Y:S05]  /*b450*/  BRA.DIV ~URZ, `(.L_x_1604) ;  /* 0x000041d27f007947 */ /* 0x000fea000b800000 */
[----:B------:R3:W4:Y:S02]  /*b460*/  SHFL.IDX PT, R0, R12, RZ, 0x1c1f ;  /* 0x001c1fff0c007589 */ /* 0x00072400000e0000 */
.L_x_1673:
[----:B------:R-:W-:Y:S01]  /*b470*/  BSSY B0, `(.L_x_1605) ;  /* 0x000007a000007945 */ /* 0x000fe20003800000 */
[----:B------:R-:W-:Y:S05]  /*b480*/  @P0 BRA `(.L_x_1606) ;  /* 0x0000078000000947 */ /* 0x000fea0003800000 */
[----:B------:R-:W-:Y:S02]  /*b490*/  ISETP.GE.AND P1, PT, R220, c[0x0][0x3c8], PT ;  /* 0x0000f200dc007a0c */ /* 0x000fe40003f26270 */
[----:B------:R-:W-:Y:S02]  /*b4a0*/  ISETP.GE.AND P0, PT, R247, c[0x0][0x3c8], PT ;  /* 0x0000f200f7007a0c */ /* 0x000fe40003f06270 */
[----:B------:R-:W-:Y:S02]  /*b4b0*/  ISETP.GE.AND P3, PT, R246, c[0x0][0x3c8], PT ;  /* 0x0000f200f6007a0c */ /* 0x000fe40003f66270 */
[----:B------:R-:W-:Y:S02]  /*b4c0*/  ISETP.GE.AND P4, PT, R245, c[0x0][0x3c8], PT ;  /* 0x0000f200f5007a0c */ /* 0x000fe40003f86270 */
[----:B------:R-:W-:-:S02]  /*b4d0*/  SHF.R.S32.HI R8, RZ, 0x1f, R247 ;  /* 0x0000001fff087819 */ /* 0x000fc400000114f7 */
[----:B------:R-:W-:Y:S02]  /*b4e0*/  SHF.R.S32.HI R9, RZ, 0x1f, R246 ;  /* 0x0000001fff097819 */ /* 0x000fe400000114f6 */
[----:B------:R-:W-:Y:S01]  /*b4f0*/  ISETP.GE.AND P6, PT, R230, c[0x0][0x3c8], PT ;  /* 0x0000f200e6007a0c */ /* 0x000fe20003fc6270 */
[----:B----4-:R-:W-:Y:S01]  /*b500*/  @!P1 IMAD.MOV.U32 R6, RZ, RZ, R0 ;  /* 0x000000ffff069224 */ /* 0x010fe200078e0000 */
[----:B------:R-:W-:Y:S01]  /*b510*/  SHF.R.S32.HI R10, RZ, 0x1f, R232 ;  /* 0x0000001fff0a7819 */ /* 0x000fe200000114e8 */
[----:B--2---:R-:W-:Y:S01]  /*b520*/  @!P1 IMAD.MOV.U32 R7, RZ, RZ, R4 ;  /* 0x000000ffff079224 */ /* 0x004fe200078e0004 */
[C---:B------:R-:W-:Y:S02]  /*b530*/  @!P0 LEA R2, P2, R247.reuse, R0, 0x2 ;  /* 0x00000000f7028211 */ /* 0x040fe400078410ff */
[----:B------:R-:W-:Y:S01]  /*b540*/  SHF.R.S32.HI R11, RZ, 0x1f, R231 ;  /* 0x0000001fff0b7819 */ /* 0x000fe200000114e7 */
[----:B------:R-:W-:Y:S01]  /*b550*/  @!P1 IMAD.WIDE R6, R220, 0x4, R6 ;  /* 0x00000004dc069825 */ /* 0x000fe200078e0206 */
[----:B------:R-:W-:-:S02]  /*b560*/  @!P0 LEA.HI.X R3, R247, R4, R8, 0x2, P2 ;  /* 0x00000004f7038211 */ /* 0x000fc400010f1408 */
[----:B------:R-:W-:Y:S02]  /*b570*/  ISETP.GE.AND P2, PT, R244, c[0x0][0x3c8], PT ;  /* 0x0000f200f4007a0c */ /* 0x000fe40003f46270 */
[----:B------:R2:W-:Y:S01]  /*b580*/  @!P1 ST.E.64 [R6.64], R132 ;  /* 0x0000008406009985 */ /* 0x0005e2000c101b06 */
[----:B------:R-:W-:Y:S02]  /*b590*/  ISETP.GE.AND P1, PT, R243, c[0x0][0x3c8], PT ;  /* 0x0000f200f3007a0c */ /* 0x000fe40003f26270 */
[----:B------:R-:W-:Y:S01]  /*b5a0*/  SHF.R.S32.HI R8, RZ, 0x1f, R245 ;  /* 0x0000001fff087819 */ /* 0x000fe200000114f5 */
[----:B------:R4:W-:Y:S01]  /*b5b0*/  @!P0 ST.E.64 [R2.64], R26 ;  /* 0x0000001a02008985 */ /* 0x0009e2000c101b06 */
[----:B------:R-:W-:Y:S02]  /*b5c0*/  SHF.R.S32.HI R14, RZ, 0x1f, R228 ;  /* 0x0000001fff0e7819 */ /* 0x000fe400000114e4 */
[----:B------:R-:W-:Y:S02]  /*b5d0*/  SHF.R.S32.HI R16, RZ, 0x1f, R227 ;  /* 0x0000001fff107819 */ /* 0x000fe400000114e3 */
[----:B------:R-:W-:-:S02]  /*b5e0*/  SHF.R.S32.HI R15, RZ, 0x1f, R226 ;  /* 0x0000001fff0f7819 */ /* 0x000fc400000114e2 */
        /* <DEDUP_REMOVED lines=64> */
[----:B------:R-:W-:Y:S01]  /*b9f0*/  @!P2 LEA R8, P0, R232, R0, 0x2 ;  /* 0x00000000e808a211 */ /* 0x000fe200078010ff */
[----:B------:R2:W-:Y:S01]  /*ba00*/  @!P3 ST.E.64 [R6.64], R60 ;  /* 0x0000003c0600b985 */ /* 0x0005e2000c101b06 */
[----:B------:R-:W-:-:S02]  /*ba10*/  ISETP.GE.AND P5, PT, R229, c[0x0][0x3c8], PT ;  /* 0x0000f200e5007a0c */ /* 0x000fc40003fa6270 */
[----:B------:R-:W-:Y:S01]  /*ba20*/  @!P2 LEA.HI.X R9, R232, R4, R10, 0x2, P0 ;  /* 0x00000004e809a211 */ /* 0x000fe200000f140a */
[----:B------:R4:W-:Y:S01]  /*ba30*/  @!P4 ST.E.64 [R2.64], R64 ;  /* 0x000000400200c985 */ /* 0x0009e2000c101b06 */
[----:B------:R-:W-:Y:S02]  /*ba40*/  SHF.R.S32.HI R10, RZ, 0x1f, R230 ;  /* 0x0000001fff0a7819 */ /* 0x000fe400000114e6 */
[----:B------:R-:W-:Y:S01]  /*ba50*/  ISETP.GE.AND P4, PT, R228, c[0x0][0x3c8], PT ;  /* 0x0000f200e4007a0c */ /* 0x000fe20003f86270 */
[----:B------:R-:W-:Y:S01]  /*ba60*/  @!P2 ST.E.64 [R8.64], R112 ;  /* 0x000000700800a985 */ /* 0x000fe2000c101b06 */
[----:B------:R-:W-:Y:S02]  /*ba70*/  ISETP.GE.AND P2, PT, R227, c[0x0][0x3c8], PT ;  /* 0x0000f200e3007a0c */ /* 0x000fe40003f46270 */
[-C--:B--2---:R-:W-:Y:S02]  /*ba80*/  @!P6 LEA R6, P0, R230, R0.reuse, 0x2 ;  /* 0x00000000e606e211 */ /* 0x084fe400078010ff */
[----:B----4-:R-:W-:-:S02]  /*ba90*/  @!P1 LEA R2, P3, R231, R0, 0x2 ;  /* 0x00000000e7029211 */ /* 0x010fc400078610ff */
[-C--:B------:R-:W-:Y:S02]  /*baa0*/  @!P6 LEA.HI.X R7, R230, R4.reuse, R10, 0x2, P0 ;  /* 0x00000004e607e211 */ /* 0x080fe400000f140a */
[----:B------:R-:W-:Y:S02]  /*bab0*/  @!P1 LEA.HI.X R3, R231, R4, R11, 0x2, P3 ;  /* 0x00000004e7039211 */ /* 0x000fe400018f140b */
[----:B------:R-:W-:Y:S02]  /*bac0*/  ISETP.GE.AND P0, PT, R225, c[0x0][0x3c8], PT ;  /* 0x0000f200e1007a0c */ /* 0x000fe40003f06270 */
[----:B------:R-:W-:Y:S01]  /*bad0*/  SHF.R.S32.HI R10, RZ, 0x1f, R229 ;  /* 0x0000001fff0a7819 */ /* 0x000fe200000114e5 */
        /* <DEDUP_REMOVED lines=19> */
.L_x_1606:
[----:B------:R-:W-:Y:S05]  /*bc10*/  BSYNC B0 ;  /* 0x0000000000007941 */ /* 0x000fea0003800000 */
.L_x_1605:
[----:B------:R-:W-:Y:S05]  /*bc20*/  BRA.DIV ~URZ, `(.L_x_1607) ;  /* 0x00003a727f007947 */ /* 0x000fea000b800000 */
[----:B--2---:R2:W1:Y:S04]  /*bc30*/  SHFL.IDX PT, R4, R5, 0x1, 0x1c1f ;  /* 0x003c1f0005047f89 */ /* 0x00446800000e0000 */
[----:B----4-:R2:W4:Y:S02]  /*bc40*/  SHFL.IDX PT, R0, R12, 0x1, 0x1c1f ;  /* 0x003c1f000c007f89 */ /* 0x01052400000e0000 */
.L_x_1674:
[----:B------:R-:W-:-:S13]  /*bc50*/  ISETP.NE.AND P0, PT, R13, RZ, PT ;  /* 0x000000ff0d00720c */ /* 0x000fda0003f05270 */
[----:B------:R-:W-:Y:S05]  /*bc60*/  @P0 BRA `(.L_x_1602) ;  /* 0x000014d000000947 */ /* 0x000fea0003800000 */
[----:B------:R-:W-:Y:S02]  /*bc70*/  ISETP.GE.AND P4, PT, R220, c[0x0][0x3c8], PT ;  /* 0x0000f200dc007a0c */ /* 0x000fe40003f86270 */
[----:B------:R-:W-:Y:S02]  /*bc80*/  ISETP.GE.AND P1, PT, R245, c[0x0][0x3c8], PT ;  /* 0x0000f200f5007a0c */ /* 0x000fe40003f26270 */
[----:B------:R-:W-:Y:S02]  /*bc90*/  ISETP.GE.AND P3, PT, R247, c[0x0][0x3c8], PT ;  /* 0x0000f200f7007a0c */ /* 0x000fe40003f66270 */
[----:B------:R-:W-:Y:S02]  /*bca0*/  ISETP.GE.AND P2, PT, R246, c[0x0][0x3c8], PT ;  /* 0x0000f200f6007a0c */ /* 0x000fe40003f46270 */
[----:B-12---:R-:W-:Y:S02]  /*bcb0*/  SHF.R.S32.HI R5, RZ, 0x1f, R247 ;  /* 0x0000001fff057819 */ /* 0x006fe400000114f7 */
[----:B------:R-:W-:-:S02]  /*bcc0*/  ISETP.GE.AND P0, PT, R244, c[0x0][0x3c8], PT ;  /* 0x0000f200f4007a0c */ /* 0x000fc40003f06270 */
[----:B------:R-:W-:Y:S01]  /*bcd0*/  SHF.R.S32.HI R10, RZ, 0x1f, R245 ;  /* 0x0000001fff0a7819 */ /* 0x000fe200000114f5 */
[----:B----4-:R-:W-:Y:S01]  /*bce0*/  @!P4 IMAD.MOV.U32 R6, RZ, RZ, R0 ;  /* 0x000000ffff06c224 */ /* 0x010fe200078e0000 */
[----:B------:R-:W-:Y:S01]  /*bcf0*/  SHF.R.S32.HI R13, RZ, 0x1f, R228 ;  /* 0x0000001fff0d7819 */ /* 0x000fe200000114e4 */
[----:B------:R-:W-:Y:S01]  /*bd00*/  @!P4 IMAD.MOV.U32 R7, RZ, RZ, R4 ;  /* 0x000000ffff07c224 */ /* 0x000fe200078e0004 */
[----:B---3--:R-:W-:Y:S02]  /*bd10*/  SHF.R.S32.HI R12, RZ, 0x1f, R227 ;  /* 0x0000001fff0c7819 */ /* 0x008fe400000114e3 */
[----:B------:R-:W-:Y:S01]  /*bd20*/  @!P3 LEA R2, P5, R247, R0, 0x2 ;  /* 0x00000000f702b211 */ /* 0x000fe200078a10ff */
[----:B------:R-:W-:-:S03]  /*bd30*/  @!P4 IMAD.WIDE R6, R220, 0x4, R6 ;  /* 0x00000004dc06c825 */ /* 0x000fc600078e0206 */
[----:B------:R-:W-:Y:S02]  /*bd40*/  @!P3 LEA.HI.X R3, R247, R4, R5, 0x2, P5 ;  /* 0x00000004f703b211 */ /* 0x000fe400028f1405 */
[----:B------:R1:W-:Y:S01]  /*bd50*/  @!P4 ST.E.64 [R6.64], R92 ;  /* 0x0000005c0600c985 */ /* 0x0003e2000c101b06 */
[----:B------:R-:W-:Y:S02]  /*bd60*/  SHF.R.S32.HI R5, RZ, 0x1f, R246 ;  /* 0x0000001fff057819 */ /* 0x000fe400000114f6 */
[----:B------:R-:W-:Y:S01]  /*bd70*/  ISETP.GE.AND P5, PT, R243, c[0x0][0x3c8], PT ;  /* 0x0000f200f3007a0c */ /* 0x000fe20003fa6270 */
[----:B------:R2:W-:Y:S01]  /*bd80*/  @!P3 ST.E.64 [R2.64], R84 ;  /* 0x000000540200b985 */ /* 0x0005e2000c101b06 */
[----:B------:R-:W-:Y:S02]  /*bd90*/  @!P2 LEA R8, P3, R246, R0, 0x2 ;  /* 0x00000000f608a211 */ /* 0x000fe400078610ff */
[----:B------:R-:W-:Y:S02]  /*bda0*/  ISETP.GE.AND P4, PT, R242, c[0x0][0x3c8], PT ;  /* 0x0000f200f2007a0c */ /* 0x000fe40003f86270 */
[----:B------:R-:W-:-:S02]  /*bdb0*/  @!P2 LEA.HI.X R9, R246, R4, R5, 0x2, P3 ;  /* 0x00000004f609a211 */ /* 0x000fc400018f1405 */
[----:B------:R-:W-:-:S03]  /*bdc0*/  SHF.R.S32.HI R5, RZ, 0x1f, R244 ;  /* 0x0000001fff057819 */ /* 0x000fc600000114f4 */
        /* <DEDUP_REMOVED lines=94> */
[C---:B------:R-:W-:Y:S02]  /*c3b0*/  @!P1 LEA R6, P5, R227.reuse, R0, 0x2 ;  /* 0x00000000e3069211 */ /* 0x040fe400078a10ff */
        /* <DEDUP_REMOVED lines=17> */
.L_x_1587:
        /* <DEDUP_REMOVED lines=17> */
[----:B-1-3--:R-:W4:Y:S02]  /*c5e0*/  LDG.E R2, [R2.64+0x4] ;  /* 0x0000040602027981 */ /* 0x00af24000c1e1900 */
[----:B----45:R-:W-:Y:S02]  /*c5f0*/  IADD3 R20, -R0, R2, RZ ;  /* 0x0000000200147210 */ /* 0x030fe40007ffe1ff */
.L_x_1608:
[----:B------:R-:W-:Y:S01]  /*c600*/  ISETP.GT.AND P0, PT, R172, 0x7f, PT ;  /* 0x0000007fac00780c */ /* 0x000fe20003f04270 */
[----:B------:R-:W-:Y:S01]  /*c610*/  BSSY B0, `(.L_x_1609) ;  /* 0x0000035000007945 */ /* 0x000fe20003800000 */
[----:B------:R-:W-:Y:S02]  /*c620*/  LOP3.LUT R14, R202, 0xffff, RZ, 0xc0, !PT ;  /* 0x0000ffffca0e7812 */ /* 0x000fe400078ec0ff */
[----:B------:R-:W-:-:S02]  /*c630*/  SEL R15, R207, RZ, !P3 ;  /* 0x000000ffcf0f7207 */ /* 0x000fc40005800000 */
[----:B------:R-:W-:Y:S02]  /*c640*/  SEL R21, R218, RZ, !P3 ;  /* 0x000000ffda157207 */ /* 0x000fe40005800000 */
[----:B-----5:R-:W-:-:S05]  /*c650*/  SHF.R.S32.HI R18, RZ, 0x1f, R8 ;  /* 0x0000001fff127819 */ /* 0x020fca0000011408 */
        /* <DEDUP_REMOVED lines=8> */
[----:B------:R3:W4:Y:S08]  /*c6e0*/  LDC.64 R6, c[0x0][R0+0x170] ;  /* 0x00005c0000067b82 */ /* 0x0007300000000a00 */
[----:B-1----:R3:W1:Y:S08]  /*c6f0*/  LDC.64 R4, c[0x0][R0+0x168] ;  /* 0x00005a0000047b82 */ /* 0x0026700000000a00 */
[----:B------:R3:W5:Y:S08]  /*c700*/  LDC.64 R12, c[0x0][R0+0x178] ;  /* 0x00005e00000c7b82 */ /* 0x0007700000000a00 */
[----:B------:R3:W2:Y:S02]  /*c710*/  LDC.64 R10, c[0x0][R0+0x160] ;  /* 0x00005800000a7b82 */ /* 0x0006a40000000a00 */
[----:B---3--:R-:W-:-:S02]  /*c720*/  IMAD.MOV.U32 R0, RZ, RZ, c[0x0][0x4e8] ;  /* 0x00013a00ff007624 */ /* 0x008fc400078e00ff */
[-C--:B----4-:R-:W-:Y:S02]  /*c730*/  IMAD R7, R7, R15.reuse, RZ ;  /* 0x0000000f07077224 */ /* 0x090fe400078e02ff */
[----:B------:R-:W-:Y:S01]  /*c740*/  IMAD.WIDE.U32 R2, R6, R15, RZ ;  /* 0x0000000f06027225 */ /* 0x000fe200078e00ff */
[----:B------:R-:W-:Y:S02]  /*c750*/  ISETP.NE.AND P0, PT, R0, 0x1, PT ;  /* 0x000000010000780c */ /* 0x000fe40003f05270 */
[----:B------:R-:W-:Y:S01]  /*c760*/  MOV R0, R9 ;  /* 0x0000000900007202 */ /* 0x000fe20000000f00 */
[----:B------:R-:W-:Y:S01]  /*c770*/  IMAD R7, R6, R21, R7 ;  /* 0x0000001506077224 */ /* 0x000fe200078e0207 */
[----:B------:R-:W-:Y:S01]  /*c780*/  SEL R6, R219, RZ, P2 ;  /* 0x000000ffdb067207 */ /* 0x000fe20001000000 */
[-C--:B-1----:R-:W-:Y:S02]  /*c790*/  IMAD R16, R5, R14.reuse, RZ ;  /* 0x0000000e05107224 */ /* 0x082fe400078e02ff */
        /* <DEDUP_REMOVED lines=15> */
[----:B--2---:R-:W-:Y:S01]  /*c890*/  IMAD R0, R11, R2, RZ ;  /* 0x000000020b007224 */ /* 0x004fe200078e02ff */
        /* <DEDUP_REMOVED lines=12> */
.L_x_1610:
[----:B------:R-:W-:Y:S05]  /*c960*/  BSYNC B0 ;  /* 0x0000000000007941 */ /* 0x000fea0003800000 */
.L_x_1609:
[----:B------:R-:W-:-:S13]  /*c970*/  ISETP.GT.AND P0, PT, R19, 0x1, PT ;  /* 0x000000011300780c */ /* 0x000fda0003f04270 */
[----:B------:R-:W-:Y:S05]  /*c980*/  @P0 BRA `(.L_x_1602) ;  /* 0x000007b000000947 */ /* 0x000fea0003800000 */
[----:B-1----:R-:W-:Y:S01]  /*c990*/  MOV R2, c[0x0][0x4e8] ;  /* 0x00013a0000027a02 */ /* 0x002fe20000000f00 */
[----:B------:R-:W-:Y:S01]  /*c9a0*/  IMAD R0, R18, c[0x0][0x3a0], RZ ;  /* 0x0000e80012007a24 */ /* 0x000fe200078e02ff */
[----:B------:R-:W-:Y:S01]  /*c9b0*/  LEA R4, R201, R189, 0x7 ;  /* 0x000000bdc9047211 */ /* 0x000fe200078e38ff */
[----:B------:R-:W-:Y:S01]  /*c9c0*/  IMAD R5, R21, c[0x0][0x3f0], RZ ;  /* 0x0000fc0015057a24 */ /* 0x000fe200078e02ff */
[----:B------:R-:W-:Y:S01]  /*c9d0*/  ISETP.NE.AND P0, PT, R2, 0x1, PT ;  /* 0x000000010200780c */ /* 0x000fe20003f05270 */
[----:B------:R-:W-:-:S04]  /*c9e0*/  IMAD.WIDE.U32 R2, R8, c[0x0][0x3a0], RZ ;  /* 0x0000e80008027a25 */ /* 0x000fc800078e00ff */
[----:B------:R-:W-:Y:S01]  /*c9f0*/  IMAD R8, R8, c[0x0][0x3a4], R0 ;  /* 0x0000e90008087a24 */ /* 0x000fe200078e0200 */
[----:B------:R-:W-:Y:S01]  /*ca00*/  MOV R0, R4 ;  /* 0x0000000400007202 */ /* 0x000fe20000000f00 */
[----:B------:R-:W-:-:S03]  /*ca10*/  IMAD R7, R15, c[0x0][0x3f4], R5 ;  /* 0x0000fd000f077a24 */ /* 0x000fc600078e0205 */
[----:B------:R-:W-:-:S03]  /*ca20*/  IADD3 R3, R3, R8, RZ ;  /* 0x0000000803037210 */ /* 0x000fc60007ffe0ff */
        /* <DEDUP_REMOVED lines=21> */
[----:B------:R1:W3:Y:S02]  /*cb80*/  SHFL.IDX PT, R4, R5, RZ, 0x181f ;  /* 0x00181fff05047589 */ /* 0x0002e400000e0000 */
.L_x_1675:
[----:B------:R-:W-:Y:S05]  /*cb90*/  BRA.DIV ~URZ, `(.L_x_1612) ;  /* 0x00002c427f007947 */ /* 0x000fea000b800000 */
[----:B------:R4:W1:Y:S02]  /*cba0*/  SHFL.IDX PT, R0, R12, RZ, 0x181f ;  /* 0x00181fff0c007589 */ /* 0x00086400000e0000 */
.L_x_1676:
        /* <DEDUP_REMOVED lines=14> */
[-C--:B---3--:R-:W-:Y:S02]  /*cc90*/  @!P2 LEA.HI.X R9, R177, R4.reuse, R15, 0x1, P5 ;  /* 0x00000004b109a211 */ /* 0x088fe400028f0c0f */
[-C--:B------:R-:W-:Y:S02]  /*cca0*/  @!P1 LEA.HI.X R7, R185, R4.reuse, R14, 0x1, P4 ;  /* 0x00000004b9079211 */ /* 0x080fe400020f0c0e */
[----:B------:R-:W-:Y:S01]  /*ccb0*/  @!P0 LEA.HI.X R3, R186, R4, R13, 0x1, P3 ;  /* 0x00000004ba038211 */ /* 0x000fe200018f0c0d */
[----:B------:R1:W-:Y:S04]  /*ccc0*/  @!P2 ST.E.128 [R8.64], RZ ;  /* 0x000000ff0800a985 */ /* 0x0003e8000c101d06 */
[----:B------:R1:W-:Y:S04]  /*ccd0*/  @!P1 ST.E.128 [R6.64], RZ ;  /* 0x000000ff06009985 */ /* 0x0003e8000c101d06 */
[----:B------:R1:W-:Y:S02]  /*cce0*/  @!P0 ST.E.128 [R2.64], RZ ;  /* 0x000000ff02008985 */ /* 0x0003e4000c101d06 */
.L_x_1614:
[----:B------:R-:W-:Y:S05]  /*ccf0*/  BSYNC B0 ;  /* 0x0000000000007941 */ /* 0x000fea0003800000 */
.L_x_1613:
[----:B------:R-:W-:Y:S05]  /*cd00*/  BRA.DIV ~URZ, `(.L_x_1615) ;  /* 0x00002b427f007947 */ /* 0x000fea000b800000 */
[----:B---3--:R3:W2:Y:S04]  /*cd10*/  SHFL.IDX PT, R4, R5, 0x1, 0x181f ;  /* 0x00381f0005047f89 */ /* 0x0086a800000e0000 */
[----:B-1----:R3:W1:Y:S02]  /*cd20*/  SHFL.IDX PT, R0, R12, 0x1, 0x181f ;  /* 0x00381f000c007f89 */ /* 0x00266400000e0000 */
.L_x_1677:
        /* <DEDUP_REMOVED lines=19> */
.L_x_1617:
[----:B------:R-:W-:Y:S05]  /*ce60*/  BSYNC B0 ;  /* 0x0000000000007941 */ /* 0x000fea0003800000 */
.L_x_1616:
[----:B------:R-:W-:Y:S05]  /*ce70*/  BRA.DIV ~URZ, `(.L_x_1618) ;  /* 0x00002aa27f007947 */ /* 0x000fea000b800000 */
[----:B--2---:R2:W3:Y:S02]  /*ce80*/  SHFL.IDX PT, R4, R5, 0x2, 0x181f ;  /* 0x00581f0005047f89 */ /* 0x0044e400000e0000 */
.L_x_1678:
[----:B------:R-:W-:Y:S05]  /*ce90*/  BRA.DIV ~URZ, `(.L_x_1619) ;  /* 0x00002af27f007947 */ /* 0x000fea000b800000 */
[----:B-1----:R1:W2:Y:S02]  /*cea0*/  SHFL.IDX PT, R0, R12, 0x2, 0x181f ;  /* 0x00581f000c007f89 */ /* 0x0022a400000e0000 */
.L_x_1679:
        /* <DEDUP_REMOVED lines=19> */
.L_x_1621:
[----:B------:R-:W-:Y:S05]  /*cfe0*/  BSYNC B0 ;  /* 0x0000000000007941 */ /* 0x000fea0003800000 */
.L_x_1620:
[----:B------:R-:W-:Y:S05]  /*cff0*/  BRA.DIV ~URZ, `(.L_x_1622) ;  /* 0x00002a027f007947 */ /* 0x000fea000b800000 */
[----:B---3--:R3:W1:Y:S04]  /*d000*/  SHFL.IDX PT, R4, R5, 0x3, 0x181f ;  /* 0x00781f0005047f89 */ /* 0x00866800000e0000 */
[----:B--2---:R3:W2:Y:S02]  /*d010*/  SHFL.IDX PT, R0, R12, 0x3, 0x181f ;  /* 0x00781f000c007f89 */ /* 0x0046a400000e0000 */
.L_x_1680:
[----:B------:R-:W-:-:S04]  /*d020*/  IADD3 R2, R10, 0x60, RZ ;  /* 0x000000600a027810 */ /* 0x000fc80007ffe0ff */
[----:B------:R-:W-:-:S13]  /*d030*/  ISETP.GE.AND P0, PT, R2, R11, PT ;  /* 0x0000000b0200720c */ /* 0x000fda0003f06270 */
[----:B------:R-:W-:Y:S05]  /*d040*/  @P0 BRA `(.L_x_1602) ;  /* 0x000000f000000947 */ /* 0x000fea0003800000 */
[----:B------:R-:W-:Y:S02]  /*d050*/  ISETP.GE.AND P2, PT, R177, c[0x0][0x3c8], PT ;  /* 0x0000f200b1007a0c */ /* 0x000fe40003f46270 */
[----:B------:R-:W-:Y:S02]  /*d060*/  ISETP.GE.AND P1, PT, R185, c[0x0][0x3c8], PT ;  /* 0x0000f200b9007a0c */ /* 0x000fe40003f26270 */
[----:B------:R-:W-:Y:S02]  /*d070*/  ISETP.GE.AND P0, PT, R186, c[0x0][0x3c8], PT ;  /* 0x0000f200ba007a0c */ /* 0x000fe40003f06270 */
[----:B------:R-:W-:Y:S02]  /*d080*/  SHF.R.S32.HI R13, RZ, 0x1f, R177 ;  /* 0x0000001fff0d7819 */ /* 0x000fe400000114b1 */
[----:B-1-34-:R-:W-:Y:S02]  /*d090*/  SHF.R.S32.HI R12, RZ, 0x1f, R185 ;  /* 0x0000001fff0c7819 */ /* 0x01afe400000114b9 */
[----:B------:R-:W-:-:S03]  /*d0a0*/  SHF.R.S32.HI R5, RZ, 0x1f, R186 ;  /* 0x0000001fff057819 */ /* 0x000fc600000114ba */
[-C--:B--2---:R-:W-:Y:S02]  /*d0b0*/  @!P2 LEA R8, P5, R177, R0.reuse, 0x1 ;  /* 0x00000000b108a211 */ /* 0x084fe400078a08ff */
        /* <DEDUP_REMOVED lines=8> */
.L_x_1602:
[----:B------:R-:W-:Y:S05]  /*d140*/  BSYNC B1 ;  /* 0x0000000000017941 */ /* 0x000fea0003800000 */
.L_x_1586:
[----:B-12-4-:R-:W2:Y:S02]  /*d150*/  LDL R0, [R1+0x4] ;  /* 0x0000040001007983 */ /* 0x016ea40000100800 */
[----:B--2---:R-:W-:-:S13]  /*d160*/  ISETP.NE.AND P0, PT, R0, RZ, PT ;  /* 0x000000ff0000720c */ /* 0x004fda0003f05270 */
[----:B------:R-:W-:Y:S01]  /*d170*/  @P0 WARPSYNC 0xffffffff ;  /* 0xffffffff00000948 */ /* 0x000fe20003800000 */
[----:B------:R-:W-:Y:S06]  /*d180*/  @P0 BAR.SYNC.DEFER_BLOCKING 0x5, 0x100 ;  /* 0x0144000000000b1d */ /* 0x000fec0000010000 */
[----:B------:R-:W1:Y:S04]  /*d190*/  @P0 LDS.128 R200, [0x24100] ;  /* 0x02410000ffc80984 */ /* 0x000e680000000c00 */
[----:B------:R-:W-:Y:S06]  /*d1a0*/  @P0 BAR.ARV 0x4, 0x100 ;  /* 0x0104000000000b1d */ /* 0x000fec0000002000 */
[----:B------:R-:W-:Y:S05]  /*d1b0*/  @P0 BRA `(.L_x_1623) ;  /* 0x00000ac000000947 */ /* 0x000fea0003800000 */
[----:B------:R-:W-:Y:S01]  /*d1c0*/  LOP3.LUT R13, R172, 0x1f, RZ, 0xc0, !PT ;  /* 0x0000001fac0d7812 */ /* 0x000fe200078ec0ff */
[----:B------:R-:W-:-:S03]  /*d1d0*/  IMAD.MOV.U32 R7, RZ, RZ, RZ ;  /* 0x000000ffff077224 */ /* 0x000fc600078e00ff */
[----:B------:R-:W-:Y:S01]  /*d1e0*/  ISETP.NE.AND P6, PT, R13, 0x1f, PT ;  /* 0x0000001f0d00780c */ /* 0x000fe20003fc5270 */
[----:B------:R-:W-:Y:S10]  /*d1f0*/  BRA.DIV ~URZ, `(.L_x_1624) ;  /* 0x000028d27f007947 */ /* 0x000ff4000b800000 */
[----:B------:R2:W4:Y:S02]  /*d200*/  SHFL.IDX PT, R9, R82, RZ, 0x1f ;  /* 0x00001fff52097589 */ /* 0x00052400000e0000 */
.L_x_1681:
[----:B------:R-:W-:Y:S05]  /*d210*/  BRA.DIV ~URZ, `(.L_x_1625) ;  /* 0x000029227f007947 */ /* 0x000fea000b800000 */
[----:B------:R2:W3:Y:S02]  /*d220*/  SHFL.IDX PT, R8, R82, 0x1, 0x1f ;  /* 0x00201f0052087f89 */ /* 0x0004e400000e0000 */
.L_x_1682:
[----:B-1----:R-:W-:Y:S02]  /*d230*/  IMAD.IADD R0, R203, 0x1, R13 ;  /* 0x00000001cb007824 */ /* 0x002fe400078e020d */
[----:B------:R-:W-:-:S03]  /*d240*/  IMAD.MOV.U32 R6, RZ, RZ, RZ ;  /* 0x000000ffff067224 */ /* 0x000fc600078e00ff */
[----:B------:R-:W-:-:S13]  /*d250*/  ISETP.GE.OR P0, PT, R0, c[0x0][0x53c], !P6 ;  /* 0x00014f0000007a0c */ /* 0x000fda0007706670 */
[----:B------:R-:W-:Y:S01]  /*d260*/  @!P0 IMAD.MOV.U32 R2, RZ, RZ, 0x4 ;  /* 0x00000004ff028424 */ /* 0x000fe200078e00ff */
[----:B------:R-:W-:-:S03]  /*d270*/  @!P0 MOV R3, 0x4 ;  /* 0x0000000400038802 */ /* 0x000fc60000000f00 */
[----:B---3--:R-:W-:-:S04]  /*d280*/  @!P0 IMAD.WIDE R4, R0, R2, c[0x0][0x580] ;  /* 0x0001600000048625 */ /* 0x008fc800078e0202 */
[----:B------:R-:W-:Y:S01]  /*d290*/  @!P0 IMAD.WIDE R2, R0, R3, c[0x0][0x578] ;  /* 0x00015e0000028625 */ /* 0x000fe200078e0203 */
[----:B------:R-:W3:Y:S04]  /*d2a0*/  @!P0 LDG.E R6, [R4.64] ;  /* 0x0000000604068981 */ /* 0x000ee8000c1e1900 */
[----:B------:R-:W3:Y:S01]  /*d2b0*/  @!P0 LDG.E R7, [R2.64] ;  /* 0x0000000602078981 */ /* 0x000ee2000c1e1900 */
[C---:B------:R-:W-:Y:S02]  /*d2c0*/  ISETP.GE.U32.AND P4, PT, R13.reuse, 0x10, PT ;  /* 0x000000100d00780c */ /* 0x040fe40003f86070 */
[C---:B------:R-:W-:Y:S02]  /*d2d0*/  ISETP.GE.U32.AND P3, PT, R13.reuse, 0x8, PT ;  /* 0x000000080d00780c */ /* 0x040fe40003f66070 */
[----:B------:R-:W-:-:S02]  /*d2e0*/  ISETP.GE.U32.AND P2, PT, R13, 0x4, PT ;  /* 0x000000040d00780c */ /* 0x000fc40003f46070 */
[C---:B------:R-:W-:Y:S02]  /*d2f0*/  ISETP.GE.U32.AND P1, PT, R13.reuse, 0x2, PT ;  /* 0x000000020d00780c */ /* 0x040fe40003f26070 */
[----:B------:R-:W-:Y:S02]  /*d300*/  ISETP.NE.AND P5, PT, R13, RZ, PT ;  /* 0x000000ff0d00720c */ /* 0x000fe40003fa5270 */
[----:B------:R-:W-:Y:S01]  /*d310*/  MOV R10, RZ ;  /* 0x000000ff000a7202 */ /* 0x000fe20000000f00 */
[----:B---3--:R-:W-:Y:S01]  /*d320*/  IMAD R0, R7, R6, RZ ;  /* 0x0000000607007224 */ /* 0x008fe200078e02ff */
[----:B------:R-:W-:Y:S07]  /*d330*/  BRA.DIV ~URZ, `(.L_x_1626) ;  /* 0x000028727f007947 */ /* 0x000fee000b800000 */
[----:B------:R1:W3:Y:S02]  /*d340*/  SHFL.UP PT, R4, R0, 0x1, RZ ;  /* 0x0420000000047989 */ /* 0x0002e400000e00ff */
.L_x_1683:
        /* <DEDUP_REMOVED lines=16> */
.L_x_1684:
[----:B---3--:R-:W-:Y:S01]  /*d450*/  IMAD R0, R0, c[0x0][0x538], RZ ;  /* 0x00014e0000007a24 */ /* 0x008fe200078e02ff */
[----:B------:R-:W-:Y:S04]  /*d460*/  BSSY B1, `(.L_x_1628) ;  /* 0x000007c000017945 */ /* 0x000fe80003800000 */
[----:B------:R-:W-:-:S04]  /*d470*/  IADD3 R8, R0, R8, RZ ;  /* 0x0000000800087210 */ /* 0x000fc80007ffe0ff */
[----:B----4-:R-:W-:-:S13]  /*d480*/  ISETP.GT.AND P0, PT, R8, R9, PT ;  /* 0x000000090800720c */ /* 0x010fda0003f04270 */
[----:B------:R-:W-:Y:S05]  /*d490*/  @P0 BRA `(.L_x_1629) ;  /* 0x0000024000000947 */ /* 0x000fea0003800000 */
.L_x_1633:
        /* <DEDUP_REMOVED lines=11> */
[----:B------:R-:W3:Y:S04]  /*d550*/  @!P0 LDG.E R6, [R4.64] ;  /* 0x0000000604068981 */ /* 0x000ee8000c1e1900 */
[----:B------:R-:W3:Y:S02]  /*d560*/  @!P0 LDG.E R7, [R2.64] ;  /* 0x0000000602078981 */ /* 0x000ee4000c1e1900 */
[----:B---3--:R-:W-:Y:S01]  /*d570*/  IMAD R0, R7, R6, RZ ;  /* 0x0000000607007224 */ /* 0x008fe200078e02ff */
[----:B------:R-:W-:Y:S05]  /*d580*/  BRA.DIV ~URZ, `(.L_x_1631) ;  /* 0x000028127f007947 */ /* 0x000fea000b800000 */
[----:B------:R1:W3:Y:S02]  /*d590*/  SHFL.UP PT, R2, R0, 0x1, RZ ;  /* 0x0420000000027989 */ /* 0x0002e400000e00ff */
.L_x_1685:
        /* <DEDUP_REMOVED lines=16> */
.L_x_1686:
[----:B---3--:R-:W-:-:S05]  /*d6a0*/  IMAD R0, R0, c[0x0][0x538], RZ ;  /* 0x00014e0000007a24 */ /* 0x008fca00078e02ff */
[----:B------:R-:W-:-:S04]  /*d6b0*/  IADD3 R8, R0, R8, RZ ;  /* 0x0000000800087210 */ /* 0x000fc80007ffe0ff */
[----:B------:R-:W-:-:S13]  /*d6c0*/  ISETP.GT.AND P0, PT, R8, R9, PT ;  /* 0x000000090800720c */ /* 0x000fda0003f04270 */
[----:B-12---:R-:W-:Y:S05]  /*d6d0*/  @!P0 BRA `(.L_x_1633) ;  /* 0xfffffdc000008947 */ /* 0x006fea000383ffff */
.L_x_1629:
[----:B------:R-:W-:-:S05]  /*d6e0*/  IADD3 R8, -R0, R8, RZ ;  /* 0x0000000800087210 */ /* 0x000fca0007ffe1ff */
[----:B------:R-:W-:-:S05]  /*d6f0*/  IMAD R0, R4, c[0x0][0x538], R8 ;  /* 0x00014e0004007a24 */ /* 0x000fca00078e0208 */
[----:B------:R-:W-:Y:S01]  /*d700*/  ISETP.GT.AND P0, PT, R0, R9, PT ;  /* 0x000000090000720c */ /* 0x000fe20003f04270 */
[----:B------:R-:W-:-:S12]  /*d710*/  BRA.DIV ~URZ, `(.L_x_1634) ;  /* 0x000028827f007947 */ /* 0x000fd8000b800000 */
[----:B------:R-:W-:-:S04]  /*d720*/  VOTE.ANY R0, PT, !P0 ;  /* 0x0000000000007806 */ /* 0x000fc800040e0100 */
.L_x_1687:
[----:B------:R3:W4:Y:S01]  /*d730*/  POPC R11, R0 ;  /* 0x00000000000b7309 */ /* 0x0007220000000000 */
[----:B------:R-:W-:Y:S05]  /*d740*/  BRA.DIV ~URZ, `(.L_x_1635) ;  /* 0x000028927f007947 */ /* 0x000fea000b800000 */
[----:B----4-:R4:W1:Y:S04]  /*d750*/  SHFL.IDX PT, R6, R6, R11, 0x1f ;  /* 0x00001f0b06067589 */ /* 0x01086800000e0000 */
[----:B------:R4:W2:Y:S02]  /*d760*/  SHFL.IDX PT, R7, R7, R11, 0x1f ;  /* 0x00001f0b07077589 */ /* 0x0008a400000e0000 */
.L_x_1688:
[----:B------:R-:W-:Y:S01]  /*d770*/  ISETP.NE.AND P0, PT, R0, RZ, PT ;  /* 0x000000ff0000720c */ /* 0x000fe20003f05270 */
[----:B------:R-:W-:-:S12]  /*d780*/  BSSY B0, `(.L_x_1636) ;  /* 0x0000005000007945 */ /* 0x000fd80003800000 */
[----:B------:R-:W-:Y:S05]  /*d790*/  @!P0 BRA `(.L_x_1637) ;  /* 0x0000003000008947 */ /* 0x000fea0003800000 */
[----:B---3--:R-:W-:Y:S01]  /*d7a0*/  IADD3 R0, R11, -0x1, RZ ;  /* 0xffffffff0b007810 */ /* 0x008fe20007ffe0ff */
[----:B------:R-:W-:Y:S05]  /*d7b0*/  BRA.DIV ~URZ, `(.L_x_1638) ;  /* 0x000028f27f007947 */ /* 0x000fea000b800000 */
[----:B------:R3:W4:Y:S02]  /*d7c0*/  SHFL.IDX PT, R10, R4, R0, 0x1f ;  /* 0x00001f00040a7589 */ /* 0x00072400000e0000 */
.L_x_1637:
[----:B------:R-:W-:Y:S05]  /*d7d0*/  BSYNC B0 ;  /* 0x0000000000007941 */ /* 0x000fea0003800000 */
.L_x_1636:
[-C--:B-1-3--:R-:W-:Y:S01]  /*d7e0*/  IABS R4, R6.reuse ;  /* 0x0000000600047213 */ /* 0x08afe20000000000 */
[----:B----4-:R-:W-:Y:S01]  /*d7f0*/  IMAD R200, R10, c[0x0][0x538], R8 ;  /* 0x00014e000ac87a24 */ /* 0x010fe200078e0208 */
[----:B--2---:R-:W-:Y:S01]  /*d800*/  IABS R0, R7 ;  /* 0x0000000700007213 */ /* 0x004fe20000000000 */
        /* <DEDUP_REMOVED lines=61> */
.L_x_1630:
[----:B------:R-:W-:Y:S01]  /*dbe0*/  IMAD.MOV.U32 R200, RZ, RZ, R9 ;  /* 0x000000ffffc87224 */ /* 0x000fe200078e0009 */
[----:B------:R-:W-:Y:S01]  /*dbf0*/  MOV R202, RZ ;  /* 0x000000ff00ca7202 */ /* 0x000fe20000000f00 */
[----:B------:R-:W-:Y:S01]  /*dc00*/  IMAD.MOV.U32 R201, RZ, RZ, RZ ;  /* 0x000000ffffc97224 */ /* 0x000fe200078e00ff */
[----:B------:R-:W-:Y:S02]  /*dc10*/  MOV R203, c[0x0][0x53c] ;  /* 0x00014f0000cb7a02 */ /* 0x000fe40000000f00 */
.L_x_1639:
[----:B------:R-:W-:Y:S05]  /*dc20*/  BSYNC B1 ;  /* 0x0000000000017941 */ /* 0x000fea0003800000 */
.L_x_1628:
[----:B------:R-:W-:Y:S01]  /*dc30*/  WARPSYNC 0xffffffff ;  /* 0xffffffff00007948 */ /* 0x000fe20003800000 */
[----:B------:R-:W-:Y:S01]  /*dc40*/  BAR.SYNC.DEFER_BLOCKING 0x4, 0x100 ;  /* 0x0104000000007b1d */ /* 0x000fe20000010000 */
[----:B------:R-:W-:-:S13]  /*dc50*/  ISETP.NE.AND P0, PT, R13, RZ, PT ;  /* 0x000000ff0d00720c */ /* 0x000fda0003f05270 */
[----:B------:R3:W-:Y:S04]  /*dc60*/  @!P0 STS.128 [0x24100], R200 ;  /* 0x024100c8ff008388 */ /* 0x0007e80000000c00 */
[----:B------:R-:W-:Y:S06]  /*dc70*/  BAR.ARV 0x5, 0x100 ;  /* 0x0144000000007b1d */ /* 0x000fec0000002000 */
.L_x_1623:
[----:B-1----:R-:W-:-:S13]  /*dc80*/  ISETP.GE.AND P0, PT, R203, c[0x0][0x53c], PT ;  /* 0x00014f00cb007a0c */ /* 0x002fda0003f06270 */
[----:B--23--:R-:W-:Y:S01]  /*dc90*/  @P0 CALL.REL.NOINC `(.L_x_1640) ;  /* 0x0000001000000944 */ /* 0x00cfe20003c00000 */
[----:B------:R-:W-:Y:S05]  /*dca0*/  BRA `(.L_x_1641) ;  /* 0xffff38f000007947 */ /* 0x000fea000383ffff */
.L_x_1640:
[----:B------:R-:W-:Y:S05]  /*dcb0*/  EXIT ;  /* 0x000000000000794d */ /* 0x000fea0003800000 */
.L_x_1531:
[----:B------:R-:W-:Y:S01]  /*dcc0*/  IMAD.MOV.U32 R0, RZ, RZ, R5 ;  /* 0x000000ffff007224 */ /* 0x000fe200078e0005 */
[----:B------:R-:W-:Y:S02]  /*dcd0*/  MOV R2, 0x1 ;  /* 0x0000000100027802 */ /* 0x000fe40000000f00 */
[----:B------:R-:W-:Y:S02]  /*dce0*/  MOV R3, 0xdd00 ;  /* 0x0000dd0000037802 */ /* 0x000fe40000000f00 */
[----:B--2---:R-:W-:Y:S05]  /*dcf0*/  CALL.REL.NOINC `($__internal_28_$__cuda_sm70_shflsync_up_p) ;  /* 0x000024d000007944 */ /* 0x004fea0003c00000 */
[----:B------:R-:W-:Y:S01]  /*dd00*/  MOV R0, R4 ;  /* 0x0000000400007202 */ /* 0x000fe20000000f00 */
[----:B------:R-:W-:Y:S05]  /*dd10*/  BRA `(.L_x_1642) ;  /* 0xffff273000007947 */ /* 0x000fea000383ffff */
.L_x_1532:
[----:B------:R-:W-:Y:S01]  /*dd20*/  IMAD.MOV.U32 R0, RZ, RZ, R5 ;  /* 0x000000ffff007224 */ /* 0x000fe200078e0005 */
[----:B------:R-:W-:Y:S02]  /*dd30*/  MOV R2, 0x2 ;  /* 0x0000000200027802 */ /* 0x000fe40000000f00 */
[----:B------:R-:W-:Y:S02]  /*dd40*/  MOV R3, 0xdd60 ;  /* 0x0000dd6000037802 */ /* 0x000fe40000000f00 */
[----:B--2---:R-:W-:Y:S05]  /*dd50*/  CALL.REL.NOINC `($__internal_28_$__cuda_sm70_shflsync_up_p) ;  /* 0x0000247000007944 */ /* 0x004fea0003c00000 */
[----:B------:R-:W-:Y:S01]  /*dd60*/  SEL R0, R4, RZ, P4 ;  /* 0x000000ff04007207 */ /* 0x000fe20002000000 */
[----:B------:R-:W-:Y:S01]  /*dd70*/  IMAD.MOV.U32 R2, RZ, RZ, 0x4 ;  /* 0x00000004ff027424 */ /* 0x000fe200078e00ff */
[----:B------:R-:W-:-:S03]  /*dd80*/  MOV R3, 0xddb0 ;  /* 0x0000ddb000037802 */ /* 0x000fc60000000f00 */
[----:B------:R-:W-:Y:S02]  /*dd90*/  IMAD.IADD R0, R5, 0x1, R0 ;  /* 0x0000000105007824 */ /* 0x000fe400078e0200 */
[----:B------:R-:W-:Y:S05]  /*dda0*/  CALL.REL.NOINC `($__internal_28_$__cuda_sm70_shflsync_up_p) ;  /* 0x0000242000007944 */ /* 0x000fea0003c00000 */
        /* <DEDUP_REMOVED lines=12> */
[----:B------:R-:W-:Y:S02]  /*de70*/  MOV R3, 0x1f ;  /* 0x0000001f00037802 */ /* 0x000fe40000000f00 */
[----:B------:R-:W-:Y:S01]  /*de80*/  MOV R2, 0xdec0 ;  /* 0x0000dec000027802 */ /* 0x000fe20000000f00 */
[----:B------:R-:W-:-:S04]  /*de90*/  IMAD.IADD R4, R0, 0x1, R4 ;  /* 0x0000000100047824 */ /* 0x000fc800078e0204 */
[----:B------:R-:W-:Y:S02]  /*dea0*/  IMAD.MOV.U32 R31, RZ, RZ, R4 ;  /* 0x000000ffff1f7224 */ /* 0x000fe400078e0004 */
[----:B------:R-:W-:Y:S05]  /*deb0*/  CALL.REL.NOINC `($__internal_27_$__cuda_sm70_shflsync_idx_p) ;  /* 0x000022c000007944 */ /* 0x000fea0003c00000 */
[----:B------:R-:W-:Y:S01]  /*dec0*/  MOV R0, R30 ;  /* 0x0000001e00007202 */ /* 0x000fe20000000f00 */
[----:B------:R-:W-:Y:S05]  /*ded0*/  BRA `(.L_x_1643) ;  /* 0xffff267000007947 */ /* 0x000fea000383ffff */
.L_x_1534:
[----:B------:R-:W-:Y:S02]  /*dee0*/  SEL R0, RZ, 0x1, P0 ;  /* 0x00000001ff007807 */ /* 0x000fe40000000000 */
[----:B------:R-:W-:Y:S02]  /*def0*/  MOV R2, 0xdf10 ;  /* 0x0000df1000027802 */ /* 0x000fe40000000f00 */
[----:B------:R-:W-:Y:S05]  /*df00*/  CALL.REL.NOINC `($__internal_29_$__cuda_sm70_votesync_ballot) ;  /* 0x0000233000007944 */ /* 0x000fea0003c00000 */
[----:B------:R-:W-:Y:S05]  /*df10*/  BRA `(.L_x_1644) ;  /* 0xffff26c000007947 */ /* 0x000fea000383ffff */
.L_x_1535:
[----:B------:R-:W-:Y:S01]  /*df20*/  IMAD.MOV.U32 R31, RZ, RZ, R8 ;  /* 0x000000ffff1f7224 */ /* 0x000fe200078e0008 */
[----:B--2---:R-:W-:Y:S01]  /*df30*/  MOV R30, R203 ;  /* 0x000000cb001e7202 */ /* 0x004fe20000000f00 */
[----:B------:R-:W-:Y:S01]  /*df40*/  IMAD.MOV.U32 R3, RZ, RZ, 0x1f ;  /* 0x0000001fff037424 */ /* 0x000fe200078e00ff */
[----:B------:R-:W-:Y:S02]  /*df50*/  MOV R2, 0xdf70 ;  /* 0x0000df7000027802 */ /* 0x000fe40000000f00 */
[----:B-1----:R-:W-:Y:S05]  /*df60*/  CALL.REL.NOINC `($__internal_27_$__cuda_sm70_shflsync_idx_p) ;  /* 0x0000221000007944 */ /* 0x002fea0003c00000 */
[----:B------:R-:W-:Y:S01]  /*df70*/  IMAD.MOV.U32 R11, RZ, RZ, R30 ;  /* 0x000000ffff0b7224 */ /* 0x000fe200078e001e */
[----:B------:R-:W-:Y:S01]  /*df80*/  MOV R31, R7 ;  /* 0x00000007001f7202 */ /* 0x000fe20000000f00 */
[----:B------:R-:W-:Y:S01]  /*df90*/  IMAD.MOV.U32 R5, RZ, RZ, RZ ;  /* 0x000000ffff057224 */ /* 0x000fe200078e00ff */
[----:B------:R-:W-:Y:S01]  /*dfa0*/  MOV R30, R203 ;  /* 0x000000cb001e7202 */ /* 0x000fe20000000f00 */
[----:B------:R-:W-:Y:S01]  /*dfb0*/  IMAD.MOV.U32 R3, RZ, RZ, 0x1f ;  /* 0x0000001fff037424 */ /* 0x000fe200078e00ff */
[----:B------:R-:W-:-:S02]  /*dfc0*/  MOV R2, 0xdfe0 ;  /* 0x0000dfe000027802 */ /* 0x000fc40000000f00 */
[----:B------:R-:W-:Y:S05]  /*dfd0*/  CALL.REL.NOINC `($__internal_27_$__cuda_sm70_shflsync_idx_p) ;  /* 0x000021a000007944 */ /* 0x000fea0003c00000 */
[----:B------:R-:W-:Y:S01]  /*dfe0*/  MOV R10, R30 ;  /* 0x0000001e000a7202 */ /* 0x000fe20000000f00 */
[----:B------:R-:W-:Y:S05]  /*dff0*/  BRA `(.L_x_1645) ;  /* 0xffff263000007947 */ /* 0x000fea000383ffff */
.L_x_1538:
[----:B------:R-:W-:Y:S01]  /*e000*/  IMAD.MOV.U32 R31, RZ, RZ, R4 ;  /* 0x000000ffff1f7224 */ /* 0x000fe200078e0004 */
[----:B------:R-:W-:-:S02]  /*e010*/  MOV R3, 0x1f ;  /* 0x0000001f00037802 */ /* 0x000fc40000000f00 */
[----:B------:R-:W-:Y:S02]  /*e020*/  MOV R2, 0xe040 ;  /* 0x0000e04000027802 */ /* 0x000fe40000000f00 */
[----:B-1234-:R-:W-:Y:S05]  /*e030*/  CALL.REL.NOINC `($__internal_27_$__cuda_sm70_shflsync_idx_p) ;  /* 0x0000214000007944 */ /* 0x01efea0003c00000 */
[----:B------:R-:W-:Y:S01]  /*e040*/  MOV R5, R30 ;  /* 0x0000001e00057202 */ /* 0x000fe20000000f00 */
[----:B------:R-:W-:Y:S05]  /*e050*/  BRA `(.L_x_1537) ;  /* 0xffff263000007947 */ /* 0x000fea000383ffff */
.L_x_1546:
[----:B------:R-:W-:Y:S01]  /*e060*/  IMAD.MOV.U32 R31, RZ, RZ, R5 ;  /* 0x000000ffff1f7224 */ /* 0x000fe200078e0005 */
[----:B------:R-:W-:Y:S01]  /*e070*/  MOV R30, RZ ;  /* 0x000000ff001e7202 */ /* 0x000fe20000000f00 */
[----:B------:R-:W-:Y:S01]  /*e080*/  IMAD.MOV.U32 R3, RZ, RZ, 0x181f ;  /* 0x0000181fff037424 */ /* 0x000fe200078e00ff */
[----:B------:R-:W-:Y:S02]  /*e090*/  MOV R2, 0xe0b0 ;  /* 0x0000e0b000027802 */ /* 0x000fe40000000f00 */
[----:B-----5:R-:W-:Y:S05]  /*e0a0*/  CALL.REL.NOINC `($__internal_27_$__cuda_sm70_shflsync_idx_p) ;  /* 0x000020d000007944 */ /* 0x020fea0003c00000 */
[----:B------:R-:W-:Y:S01]  /*e0b0*/  MOV R4, R30 ;  /* 0x0000001e00047202 */ /* 0x000fe20000000f00 */
[----:B------:R-:W-:Y:S05]  /*e0c0*/  BRA `(.L_x_1646) ;  /* 0xffff40d000007947 */ /* 0x000fea000383ffff */
.L_x_1547:
[----:B------:R-:W-:Y:S01]  /*e0d0*/  IMAD.MOV.U32 R31, RZ, RZ, R12 ;  /* 0x000000ffff1f7224 */ /* 0x000fe200078e000c */
[----:B------:R-:W-:Y:S01]  /*e0e0*/  MOV R30, RZ ;  /* 0x000000ff001e7202 */ /* 0x000fe20000000f00 */
[----:B------:R-:W-:Y:S01]  /*e0f0*/  IMAD.MOV.U32 R3, RZ, RZ, 0x181f ;  /* 0x0000181fff037424 */ /* 0x000fe200078e00ff */
[----:B------:R-:W-:Y:S02]  /*e100*/  MOV R2, 0xe120 ;  /* 0x0000e12000027802 */ /* 0x000fe40000000f00 */
[----:B-12--5:R-:W-:Y:S05]  /*e110*/  CALL.REL.NOINC `($__internal_27_$__cuda_sm70_shflsync_idx_p) ;  /* 0x0000206000007944 */ /* 0x026fea0003c00000 */
[----:B------:R-:W-:Y:S01]  /*e120*/  MOV R0, R30 ;  /* 0x0000001e00007202 */ /* 0x000fe20000000f00 */
[----:B------:R-:W-:Y:S05]  /*e130*/  BRA `(.L_x_1647) ;  /* 0xffff408000007947 */ /* 0x000fea000383ffff */
.L_x_1550:
[----:B------:R-:W-:Y:S01]  /*e140*/  IMAD.MOV.U32 R31, RZ, RZ, R5 ;  /* 0x000000ffff1f7224 */ /* 0x000fe200078e0005 */
[----:B------:R-:W-:Y:S01]  /*e150*/  MOV R30, 0x1 ;  /* 0x00000001001e7802 */ /* 0x000fe20000000f00 */
[----:B--2---:R-:W-:Y:S01]  /*e160*/  IMAD.MOV.U32 R3, RZ, RZ, 0x181f ;  /* 0x0000181fff037424 */ /* 0x004fe200078e00ff */
[----:B------:R-:W-:-:S02]  /*e170*/  MOV R2, 0xe190 ;  /* 0x0000e19000027802 */ /* 0x000fc40000000f00 */
[----:B-1-345:R-:W-:Y:S05]  /*e180*/  CALL.REL.NOINC `($__internal_27_$__cuda_sm70_shflsync_idx_p) ;  /* 0x00001ff000007944 */ /* 0x03afea0003c00000 */
[----:B------:R-:W-:Y:S01]  /*e190*/  IMAD.MOV.U32 R4, RZ, RZ, R30 ;  /* 0x000000ffff047224 */ /* 0x000fe200078e001e */
[----:B------:R-:W-:Y:S01]  /*e1a0*/  MOV R30, 0x1 ;  /* 0x00000001001e7802 */ /* 0x000fe20000000f00 */
[----:B------:R-:W-:Y:S01]  /*e1b0*/  IMAD.MOV.U32 R31, RZ, RZ, R12 ;  /* 0x000000ffff1f7224 */ /* 0x000fe200078e000c */
[----:B------:R-:W-:-:S02]  /*e1c0*/  MOV R3, 0x181f ;  /* 0x0000181f00037802 */ /* 0x000fc40000000f00 */
[----:B------:R-:W-:Y:S02]  /*e1d0*/  MOV R2, 0xe1f0 ;  /* 0x0000e1f000027802 */ /* 0x000fe40000000f00 */
[----:B------:R-:W-:Y:S05]  /*e1e0*/  CALL.REL.NOINC `($__internal_27_$__cuda_sm70_shflsync_idx_p) ;  /* 0x00001f9000007944 */ /* 0x000fea0003c00000 */
[----:B------:R-:W-:Y:S01]  /*e1f0*/  MOV R0, R30 ;  /* 0x0000001e00007202 */ /* 0x000fe20000000f00 */
[----:B------:R-:W-:Y:S05]  /*e200*/  BRA `(.L_x_1648) ;  /* 0xffff413000007947 */ /* 0x000fea000383ffff */
.L_x_1553:
[----:B------:R-:W-:Y:S01]  /*e210*/  IMAD.MOV.U32 R31, RZ, RZ, R5 ;  /* 0x000000ffff1f7224 */ /* 0x000fe200078e0005 */
[----:B------:R-:W-:Y:S01]  /*e220*/  MOV R30, 0x2 ;  /* 0x00000002001e7802 */ /* 0x000fe20000000f00 */
[----:B-1----:R-:W-:Y:S01]  /*e230*/  IMAD.MOV.U32 R3, RZ, RZ, 0x181f ;  /* 0x0000181fff037424 */ /* 0x002fe200078e00ff */
[----:B------:R-:W-:Y:S02]  /*e240*/  MOV R2, 0xe260 ;  /* 0x0000e26000027802 */ /* 0x000fe40000000f00 */
[----:B--2345:R-:W-:Y:S05]  /*e250*/  CALL.REL.NOINC `($__internal_27_$__cuda_sm70_shflsync_idx_p) ;  /* 0x00001f2000007944 */ /* 0x03cfea0003c00000 */
[----:B------:R-:W-:Y:S01]  /*e260*/  MOV R4, R30 ;  /* 0x0000001e00047202 */ /* 0x000fe20000000f00 */
[----:B------:R-:W-:Y:S05]  /*e270*/  BRA `(.L_x_1649) ;  /* 0xffff422000007947 */ /* 0x000fea000383ffff */
.L_x_1554:
[----:B------:R-:W-:Y:S01]  /*e280*/  IMAD.MOV.U32 R31, RZ, RZ, R12 ;  /* 0x000000ffff1f7224 */ /* 0x000fe200078e000c */
[----:B------:R-:W-:Y:S01]  /*e290*/  MOV R30, 0x2 ;  /* 0x00000002001e7802 */ /* 0x000fe20000000f00 */
[----:B------:R-:W-:Y:S01]  /*e2a0*/  IMAD.MOV.U32 R3, RZ, RZ, 0x181f ;  /* 0x0000181fff037424 */ /* 0x000fe200078e00ff */
[----:B------:R-:W-:Y:S02]  /*e2b0*/  MOV R2, 0xe2d0 ;  /* 0x0000e2d000027802 */ /* 0x000fe40000000f00 */
[----:B-12345:R-:W-:Y:S05]  /*e2c0*/  CALL.REL.NOINC `($__internal_27_$__cuda_sm70_shflsync_idx_p) ;  /* 0x00001eb000007944 */ /* 0x03efea0003c00000 */
[----:B------:R-:W-:Y:S01]  /*e2d0*/  MOV R0, R30 ;  /* 0x0000001e00007202 */ /* 0x000fe20000000f00 */
[----:B------:R-:W-:Y:S05]  /*e2e0*/  BRA `(.L_x_1650) ;  /* 0xffff41d000007947 */ /* 0x000fea000383ffff */
.L_x_1557:
[----:B------:R-:W-:Y:S01]  /*e2f0*/  IMAD.MOV.U32 R31, RZ, RZ, R5 ;  /* 0x000000ffff1f7224 */ /* 0x000fe200078e0005 */
[----:B------:R-:W-:Y:S01]  /*e300*/  MOV R30, 0x3 ;  /* 0x00000003001e7802 */ /* 0x000fe20000000f00 */
[----:B-1----:R-:W-:Y:S01]  /*e310*/  IMAD.MOV.U32 R3, RZ, RZ, 0x181f ;  /* 0x0000181fff037424 */ /* 0x002fe200078e00ff */
[----:B------:R-:W-:-:S02]  /*e320*/  MOV R2, 0xe340 ;  /* 0x0000e34000027802 */ /* 0x000fc40000000f00 */
[----:B--2345:R-:W-:Y:S05]  /*e330*/  CALL.REL.NOINC `($__internal_27_$__cuda_sm70_shflsync_idx_p) ;  /* 0x00001e4000007944 */ /* 0x03cfea0003c00000 */
        /* <DEDUP_REMOVED lines=8> */
.L_x_1560:
[----:B------:R-:W-:Y:S01]  /*e3c0*/  IMAD.MOV.U32 R31, RZ, RZ, R5 ;  /* 0x000000ffff1f7224 */ /* 0x000fe200078e0005 */
[----:B------:R-:W-:Y:S01]  /*e3d0*/  MOV R30, RZ ;  /* 0x000000ff001e7202 */ /* 0x000fe20000000f00 */
[----:B------:R-:W-:Y:S01]  /*e3e0*/  IMAD.MOV.U32 R3, RZ, RZ, 0x181f ;  /* 0x0000181fff037424 */ /* 0x000fe200078e00ff */
[----:B------:R-:W-:Y:S02]  /*e3f0*/  MOV R2, 0xe410 ;  /* 0x0000e41000027802 */ /* 0x000fe40000000f00 */
[----:B------:R-:W-:Y:S05]  /*e400*/  CALL.REL.NOINC `($__internal_27_$__cuda_sm70_shflsync_idx_p) ;  /* 0x00001d7000007944 */ /* 0x000fea0003c00000 */
[----:B------:R-:W-:Y:S01]  /*e410*/  MOV R4, R30 ;  /* 0x0000001e00047202 */ /* 0x000fe20000000f00 */
[----:B------:R-:W-:Y:S05]  /*e420*/  BRA `(.L_x_1652) ;  /* 0xffff4cc000007947 */ /* 0x000fea000383ffff */
.L_x_1561:
[----:B------:R-:W-:Y:S01]  /*e430*/  IMAD.MOV.U32 R31, RZ, RZ, R10 ;  /* 0x000000ffff1f7224 */ /* 0x000fe200078e000a */
[----:B------:R-:W-:Y:S01]  /*e440*/  MOV R30, RZ ;  /* 0x000000ff001e7202 */ /* 0x000fe20000000f00 */
[----:B------:R-:W-:Y:S01]  /*e450*/  IMAD.MOV.U32 R3, RZ, RZ, 0x181f ;  /* 0x0000181fff037424 */ /* 0x000fe200078e00ff */
[----:B------:R-:W-:Y:S02]  /*e460*/  MOV R2, 0xe480 ;  /* 0x0000e48000027802 */ /* 0x000fe40000000f00 */
[----:B-12---:R-:W-:Y:S05]  /*e470*/  CALL.REL.NOINC `($__internal_27_$__cuda_sm70_shflsync_idx_p) ;  /* 0x00001d0000007944 */ /* 0x006fea0003c00000 */
[----:B------:R-:W-:Y:S02]  /*e480*/  IADD3 R8, P0, R30, R20, RZ ;  /* 0x000000141e087210 */ /* 0x000fe40007f1e0ff */
[----:B------:R-:W-:-:S02]  /*e490*/  MOV R31, R5 ;  /* 0x00000005001f7202 */ /* 0x000fc40000000f00 */
[----:B------:R-:W-:Y:S01]  /*e4a0*/  SEL R12, RZ, 0x10, P5 ;  /* 0x00000010ff0c7807 */ /* 0x000fe20002800000 */
[----:B------:R-:W-:Y:S01]  /*e4b0*/  IMAD.X R9, R4, 0x1, R16, P0 ;  /* 0x0000000104097824 */ /* 0x000fe200000e0610 */
[----:B------:R-:W-:Y:S02]  /*e4c0*/  IADD3 R6, P0, R30, R19, RZ ;  /* 0x000000131e067210 */ /* 0x000fe40007f1e0ff */
[----:B------:R-:W-:Y:S02]  /*e4d0*/  SEL R11, RZ, 0x10, P4 ;  /* 0x00000010ff0b7807 */ /* 0x000fe40002000000 */
[----:B------:R-:W-:Y:S01]  /*e4e0*/  @!PT LDS RZ, [RZ] ;  /* 0x00000000fffff984 */ /* 0x000fe20000000800 */
[----:B------:R-:W-:Y:S01]  /*e4f0*/  @!PT LDS RZ, [RZ] ;  /* 0x00000000fffff984 */ /* 0x000fe20000000800 */
[----:B------:R-:W-:Y:S01]  /*e500*/  @!PT LDS RZ, [RZ] ;  /* 0x00000000fffff984 */ /* 0x000fe20000000800 */
[----:B------:R1:W-:Y:S01]  /*e510*/  LDGSTS.E.BYPASS.LTC128B.128 [R188+0x12100], [R8.64], !P5 ;  /* 0x1210000008bc7fae */ /* 0x0003e2000e901d46 */
[----:B------:R-:W-:Y:S01]  /*e520*/  IMAD.X R7, R4, 0x1, R13, P0 ;  /* 0x0000000104077824 */ /* 0x000fe200000e060d */
[----:B------:R-:W-:Y:S01]  /*e530*/  IADD3 R2, P0, R30, R17, RZ ;  /* 0x000000111e027210 */ /* 0x000fe20007f1e0ff */
[----:B------:R-:W-:-:S03]  /*e540*/  IMAD.MOV.U32 R30, RZ, RZ, 0x1 ;  /* 0x00000001ff1e7424 */ /* 0x000fc600078e00ff */
[----:B------:R2:W-:Y:S01]  /*e550*/  LDGSTS.E.BYPASS.LTC128B.128 [R188+0x14100], [R6.64], !P4 ;  /* 0x1410000006bc7fae */ /* 0x0005e2000e101d46 */
[----:B------:R-:W-:-:S05]  /*e560*/  IMAD.X R3, R4, 0x1, R15, P0 ;  /* 0x0000000104037824 */ /* 0x000fca00000e060f */
[----:B------:R3:W-:Y:S01]  /*e570*/  LDGSTS.E.BYPASS.LTC128B.128 [R188+0x16100], [R2.64], !P6 ;  /* 0x1610000002bc7fae */ /* 0x0007e2000f101d46 */
[----:B-1----:R-:W-:Y:S01]  /*e580*/  IMAD.MOV.U32 R9, RZ, RZ, R252 ;  /* 0x000000ffff097224 */ /* 0x002fe200078e00fc */
[----:B---3--:R-:W-:Y:S02]  /*e590*/  MOV R3, 0x181f ;  /* 0x0000181f00037802 */ /* 0x008fe40000000f00 */
[----:B------:R-:W-:Y:S02]  /*e5a0*/  MOV R2, 0xe5c0 ;  /* 0x0000e5c000027802 */ /* 0x000fe40000000f00 */
[----:B--2---:R-:W-:Y:S05]  /*e5b0*/  CALL.REL.NOINC `($__internal_27_$__cuda_sm70_shflsync_idx_p) ;  /* 0x00001bc000007944 */ /* 0x004fea0003c00000 */
[----:B------:R-:W-:Y:S01]  /*e5c0*/  IMAD.MOV.U32 R8, RZ, RZ, R30 ;  /* 0x000000ffff087224 */ /* 0x000fe200078e001e */
[----:B------:R-:W-:Y:S01]  /*e5d0*/  MOV R30, 0x1 ;  /* 0x00000001001e7802 */ /* 0x000fe20000000f00 */
[----:B------:R-:W-:Y:S01]  /*e5e0*/  IMAD.MOV.U32 R31, RZ, RZ, R10 ;  /* 0x000000ffff1f7224 */ /* 0x000fe200078e000a */
[----:B------:R-:W-:Y:S02]  /*e5f0*/  MOV R3, 0x181f ;  /* 0x0000181f00037802 */ /* 0x000fe40000000f00 */
[----:B------:R-:W-:Y:S02]  /*e600*/  MOV R2, 0xe620 ;  /* 0x0000e62000027802 */ /* 0x000fe40000000f00 */
[----:B------:R-:W-:Y:S05]  /*e610*/  CALL.REL.NOINC `($__internal_27_$__cuda_sm70_shflsync_idx_p) ;  /* 0x00001b6000007944 */ /* 0x000fea0003c00000 */
[----:B------:R-:W-:Y:S01]  /*e620*/  MOV R0, R30 ;  /* 0x0000001e00007202 */ /* 0x000fe20000000f00 */
[----:B------:R-:W-:Y:S05]  /*e630*/  BRA `(.L_x_1653) ;  /* 0xffff4bd000007947 */ /* 0x000fea000383ffff */
.L_x_1564:
[----:B------:R-:W-:Y:S01]  /*e640*/  IMAD.MOV.U32 R31, RZ, RZ, R13 ;  /* 0x000000ffff1f7224 */ /* 0x000fe200078e000d */
[----:B------:R-:W-:Y:S01]  /*e650*/  MOV R30, RZ ;  /* 0x000000ff001e7202 */ /* 0x000fe20000000f00 */
[----:B------:R-:W-:Y:S01]  /*e660*/  IMAD.MOV.U32 R3, RZ, RZ, 0x181f ;  /* 0x0000181fff037424 */ /* 0x000fe200078e00ff */
[----:B------:R-:W-:-:S02]  /*e670*/  MOV R2, 0xe690 ;  /* 0x0000e69000027802 */ /* 0x000fc40000000f00 */
[----:B-1234-:R-:W-:Y:S05]  /*e680*/  CALL.REL.NOINC `($__internal_27_$__cuda_sm70_shflsync_idx_p) ;  /* 0x00001af000007944 */ /* 0x01efea0003c00000 */
[----:B------:R-:W-:Y:S01]  /*e690*/  MOV R12, R30 ;  /* 0x0000001e000c7202 */ /* 0x000fe20000000f00 */
[----:B------:R-:W-:Y:S05]  /*e6a0*/  BRA `(.L_x_1654) ;  /* 0xffff4f9000007947 */ /* 0x000fea000383ffff */
.L_x_1565:
[----:B------:R-:W-:Y:S01]  /*e6b0*/  IMAD.MOV.U32 R31, RZ, RZ, R20 ;  /* 0x000000ffff1f7224 */ /* 0x000fe200078e0014 */
[----:B------:R-:W-:Y:S01]  /*e6c0*/  MOV R30, RZ ;  /* 0x000000ff001e7202 */ /* 0x000fe20000000f00 */
[----:B------:R-:W-:Y:S01]  /*e6d0*/  IMAD.MOV.U32 R3, RZ, RZ, 0x181f ;  /* 0x0000181fff037424 */ /* 0x000fe200078e00ff */
[----:B------:R-:W-:-:S02]  /*e6e0*/  MOV R2, 0xe700 ;  /* 0x0000e70000027802 */ /* 0x000fc40000000f00 */
[----:B-1234-:R-:W-:Y:S05]  /*e6f0*/  CALL.REL.NOINC `($__internal_27_$__cuda_sm70_shflsync_idx_p) ;  /* 0x00001a8000007944 */ /* 0x01efea0003c00000 */
[C---:B------:R-:W-:Y:S02]  /*e700*/  IADD3 R16, P0, R30.reuse, R25, RZ ;  /* 0x000000191e107210 */ /* 0x040fe40007f1e0ff */
[----:B------:R-:W-:-:S02]  /*e710*/  IADD3 R14, P1, R30, R26, RZ ;  /* 0x0000001a1e0e7210 */ /* 0x000fc40007f3e0ff */
[----:B------:R-:W-:Y:S01]  /*e720*/  MOV R31, R13 ;  /* 0x0000000d001f7202 */ /* 0x000fe20000000f00 */
[----:B------:R-:W-:Y:S01]  /*e730*/  IMAD.X R17, R12, 0x1, R21, P0 ;  /* 0x000000010c117824 */ /* 0x000fe200000e0615 */
[----:B------:R-:W-:Y:S01]  /*e740*/  IADD3 R2, P0, R30, R27, RZ ;  /* 0x0000001b1e027210 */ /* 0x000fe20007f1e0ff */
[C---:B------:R-:W-:Y:S01]  /*e750*/  IMAD.X R15, R12.reuse, 0x1, R22, P1 ;  /* 0x000000010c0f7824 */ /* 0x040fe200008e0616 */
[----:B------:R-:W-:Y:S01]  /*e760*/  SEL R19, RZ, 0x10, P5 ;  /* 0x00000010ff137807 */ /* 0x000fe20002800000 */
[----:B------:R-:W-:Y:S01]  /*e770*/  IMAD.MOV.U32 R30, RZ, RZ, 0x1 ;  /* 0x00000001ff1e7424 */ /* 0x000fe200078e00ff */
[----:B------:R-:W-:Y:S01]  /*e780*/  @!PT LDS RZ, [RZ] ;  /* 0x00000000fffff984 */ /* 0x000fe20000000800 */
[----:B------:R-:W-:Y:S01]  /*e790*/  @!PT LDS RZ, [RZ] ;  /* 0x00000000fffff984 */ /* 0x000fe20000000800 */
[----:B------:R-:W-:Y:S01]  /*e7a0*/  @!PT LDS RZ, [RZ] ;  /* 0x00000000fffff984 */ /* 0x000fe20000000800 */
[----:B------:R1:W-:Y:S01]  /*e7b0*/  LDGSTS.E.BYPASS.LTC128B.128 [R188+0x6100], [R16.64], !P5 ;  /* 0x0610000010bc7fae */ /* 0x0003e2000e901d46 */
[----:B------:R-:W-:Y:S01]  /*e7c0*/  IMAD.X R3, R12, 0x1, R23, P0 ;  /* 0x000000010c037824 */ /* 0x000fe200000e0617 */
[----:B------:R-:W-:Y:S02]  /*e7d0*/  SEL R18, RZ, 0x10, P4 ;  /* 0x00000010ff127807 */ /* 0x000fe40002000000 */
[----:B------:R2:W-:Y:S04]  /*e7e0*/  LDGSTS.E.BYPASS.LTC128B.128 [R188+0x8100], [R14.64], !P4 ;  /* 0x081000000ebc7fae */ /* 0x0005e8000e101d46 */
[----:B------:R3:W-:Y:S01]  /*e7f0*/  LDGSTS.E.BYPASS.LTC128B.128 [R188+0xa100], [R2.64], !P6 ;  /* 0x0a10000002bc7fae */ /* 0x0007e2000f101d46 */
[----:B-1----:R-:W-:Y:S01]  /*e800*/  IMAD.MOV.U32 R17, RZ, RZ, R252 ;  /* 0x000000ffff117224 */ /* 0x002fe200078e00fc */
[----:B---3--:R-:W-:-:S02]  /*e810*/  MOV R3, 0x181f ;  /* 0x0000181f00037802 */ /* 0x008fc40000000f00 */
        /* <DEDUP_REMOVED lines=10> */
.L_x_1566:
[----:B------:R-:W-:Y:S01]  /*e8c0*/  IMAD.MOV.U32 R4, RZ, RZ, R0 ;  /* 0x000000ffff047224 */ /* 0x000fe200078e0000 */
[----:B------:R-:W-:Y:S02]  /*e8d0*/  MOV R3, 0x2 ;  /* 0x0000000200037802 */ /* 0x000fe40000000f00 */
[----:B------:R-:W-:Y:S02]  /*e8e0*/  MOV R2, 0xe900 ;  /* 0x0000e90000027802 */ /* 0x000fe40000000f00 */
[----:B------:R-:W-:Y:S05]  /*e8f0*/  CALL.REL.NOINC `($__internal_26_$__cuda_sm70_shflsync_bfly_p) ;  /* 0x0000182000007944 */ /* 0x000fea0003c00000 */
[----:B------:R-:W-:Y:S01]  /*e900*/  MOV R2, R16 ;  /* 0x0000001000027202 */ /* 0x000fe20000000f00 */
[----:B------:R-:W-:Y:S05]  /*e910*/  BRA `(.L_x_1656) ;  /* 0xffff625000007947 */ /* 0x000fea000383ffff */
.L_x_1569:
[----:B------:R-:W-:Y:S01]  /*e920*/  IMAD.MOV.U32 R31, RZ, RZ, R10 ;  /* 0x000000ffff1f7224 */ /* 0x000fe200078e000a */
[----:B------:R-:W-:Y:S01]  /*e930*/  MOV R30, RZ ;  /* 0x000000ff001e7202 */ /* 0x000fe20000000f00 */
[----:B------:R-:W-:Y:S01]  /*e940*/  IMAD.MOV.U32 R3, RZ, RZ, 0x181f ;  /* 0x0000181fff037424 */ /* 0x000fe200078e00ff */
[----:B------:R-:W-:-:S02]  /*e950*/  MOV R2, 0xe970 ;  /* 0x0000e97000027802 */ /* 0x000fc40000000f00 */
[----:B------:R-:W-:Y:S05]  /*e960*/  CALL.REL.NOINC `($__internal_27_$__cuda_sm70_shflsync_idx_p) ;  /* 0x0000181000007944 */ /* 0x000fea0003c00000 */
[----:B------:R-:W-:Y:S01]  /*e970*/  MOV R4, R30 ;  /* 0x0000001e00047202 */ /* 0x000fe20000000f00 */
[----:B------:R-:W-:Y:S05]  /*e980*/  BRA `(.L_x_1657) ;  /* 0xffff75d000007947 */ /* 0x000fea000383ffff */
.L_x_1570:
[----:B------:R-:W-:Y:S01]  /*e990*/  IMAD.MOV.U32 R31, RZ, RZ, R12 ;  /* 0x000000ffff1f7224 */ /* 0x000fe200078e000c */
[----:B------:R-:W-:Y:S01]  /*e9a0*/  MOV R30, RZ ;  /* 0x000000ff001e7202 */ /* 0x000fe20000000f00 */
[----:B------:R-:W-:Y:S01]  /*e9b0*/  IMAD.MOV.U32 R3, RZ, RZ, 0x181f ;  /* 0x0000181fff037424 */ /* 0x000fe200078e00ff */
[----:B------:R-:W-:-:S02]  /*e9c0*/  MOV R2, 0xe9e0 ;  /* 0x0000e9e000027802 */ /* 0x000fc40000000f00 */
[----:B-12---:R-:W-:Y:S05]  /*e9d0*/  CALL.REL.NOINC `($__internal_27_$__cuda_sm70_shflsync_idx_p) ;  /* 0x000017a000007944 */ /* 0x006fea0003c00000 */
[----:B------:R-:W-:Y:S01]  /*e9e0*/  IADD3 R6, P0, R30, R16, RZ ;  /* 0x000000101e067210 */ /* 0x000fe20007f1e0ff */
[----:B------:R-:W-:Y:S01]  /*e9f0*/  IMAD.MOV.U32 R31, RZ, RZ, R10 ;  /* 0x000000ffff1f7224 */ /* 0x000fe200078e000a */
        /* <DEDUP_REMOVED lines=9> */
[----:B------:R-:W-:-:S05]  /*ea90*/  IMAD.X R3, R4, 0x1, R14, P0 ;  /* 0x0000000104037824 */ /* 0x000fca00000e060e */
[----:B------:R2:W-:Y:S02]  /*eaa0*/  LDGSTS.E.BYPASS.LTC128B.128 [R188+0xe100], [R2.64], !P4 ;  /* 0x0e10000002bc7fae */ /* 0x0005e4000e101d46 */
[----:B--2---:R-:W-:Y:S01]  /*eab0*/  IADD3 R2, P0, R30, R18, RZ ;  /* 0x000000121e027210 */ /* 0x004fe20007f1e0ff */
[----:B------:R-:W-:-:S04]  /*eac0*/  IMAD.MOV.U32 R30, RZ, RZ, 0x1 ;  /* 0x00000001ff1e7424 */ /* 0x000fc800078e00ff */
[----:B------:R-:W-:-:S05]  /*ead0*/  IMAD.X R3, R4, 0x1, R15, P0 ;  /* 0x0000000104037824 */ /* 0x000fca00000e060f */
[----:B------:R2:W-:Y:S02]  /*eae0*/  LDGSTS.E.BYPASS.LTC128B.128 [R188+0x10100], [R2.64], !P6 ;  /* 0x1010000002bc7fae */ /* 0x0005e4000f101d46 */
[----:B--2---:R-:W-:Y:S02]  /*eaf0*/  MOV R3, 0x181f ;  /* 0x0000181f00037802 */ /* 0x004fe40000000f00 */
[----:B------:R-:W-:Y:S02]  /*eb00*/  MOV R2, 0xeb20 ;  /* 0x0000eb2000027802 */ /* 0x000fe40000000f00 */
[----:B-1----:R-:W-:Y:S05]  /*eb10*/  CALL.REL.NOINC `($__internal_27_$__cuda_sm70_shflsync_idx_p) ;  /* 0x0000166000007944 */ /* 0x002fea0003c00000 */
        /* <DEDUP_REMOVED lines=8> */
.L_x_1574:
[----:B------:R-:W-:Y:S01]  /*eba0*/  MOV R30, RZ ;  /* 0x000000ff001e7202 */ /* 0x000fe20000000f00 */
[----:B------:R-:W-:Y:S01]  /*ebb0*/  IMAD.MOV.U32 R31, RZ, RZ, R12 ;  /* 0x000000ffff1f7224 */ /* 0x000fe200078e000c */
[----:B------:R-:W-:Y:S01]  /*ebc0*/  MOV R2, 0xebf0 ;  /* 0x0000ebf000027802 */ /* 0x000fe20000000f00 */
[----:B------:R-:W-:Y:S02]  /*ebd0*/  IMAD.MOV.U32 R3, RZ, RZ, 0x181f ;  /* 0x0000181fff037424 */ /* 0x000fe400078e00ff */
[----:B-1234-:R-:W-:Y:S05]  /*ebe0*/  CALL.REL.NOINC `($__internal_27_$__cuda_sm70_shflsync_idx_p) ;  /* 0x0000159000007944 */ /* 0x01efea0003c00000 */
[----:B------:R-:W-:Y:S01]  /*ebf0*/  MOV R5, R30 ;  /* 0x0000001e00057202 */ /* 0x000fe20000000f00 */
[----:B------:R-:W-:-:S05]  /*ec00*/  BRA `(.L_x_1659) ;  /* 0xffff790000007947 */ /* 0x000fca000383ffff */
.L_x_1575:
[----:B------:R-:W-:Y:S01]  /*ec10*/  MOV R30, RZ ;  /* 0x000000ff001e7202 */ /* 0x000fe20000000f00 */
[----:B------:R-:W-:Y:S01]  /*ec20*/  IMAD.MOV.U32 R31, RZ, RZ, R13 ;  /* 0x000000ffff1f7224 */ /* 0x000fe200078e000d */
[----:B------:R-:W-:Y:S01]  /*ec30*/  MOV R2, 0xec60 ;  /* 0x0000ec6000027802 */ /* 0x000fe20000000f00 */
[----:B------:R-:W-:Y:S02]  /*ec40*/  IMAD.MOV.U32 R3, RZ, RZ, 0x181f ;  /* 0x0000181fff037424 */ /* 0x000fe400078e00ff */
[----:B-1234-:R-:W-:Y:S05]  /*ec50*/  CALL.REL.NOINC `($__internal_27_$__cuda_sm70_shflsync_idx_p) ;  /* 0x0000152000007944 */ /* 0x01efea0003c00000 */
[----:B------:R-:W-:Y:S01]  /*ec60*/  IMAD R4, R176, 0x6000, R204 ;  /* 0x00006000b0047824 */ /* 0x000fe200078e02cc */
[C---:B------:R-:W-:Y:S01]  /*ec70*/  IADD3 R2, P0, R30.reuse, R23, RZ ;  /* 0x000000171e027210 */ /* 0x040fe20007f1e0ff */
[----:B------:R-:W-:Y:S01]  /*ec80*/  IMAD.MOV.U32 R31, RZ, RZ, R12 ;  /* 0x000000ffff1f7224 */ /* 0x000fe200078e000c */
[----:B------:R-:W-:Y:S02]  /*ec90*/  SEL R15, RZ, 0x10, P4 ;  /* 0x00000010ff0f7807 */ /* 0x000fe40002000000 */
[----:B------:R-:W-:Y:S01]  /*eca0*/  SEL R14, RZ, 0x10, P6 ;  /* 0x00000010ff0e7807 */ /* 0x000fe20003000000 */
[C---:B------:R-:W-:Y:S01]  /*ecb0*/  IMAD.X R3, R5.reuse, 0x1, R20, P0 ;  /* 0x0000000105037824 */ /* 0x040fe200000e0614 */
[C---:B------:R-:W-:Y:S04]  /*ecc0*/  IADD3 R6, P0, R30.reuse, R28, RZ ;  /* 0x0000001c1e067210 */ /* 0x040fe80007f1e0ff */
[----:B------:R-:W-:Y:S01]  /*ecd0*/  @!PT LDS RZ, [RZ] ;  /* 0x00000000fffff984 */ /* 0x000fe20000000800 */
[----:B------:R-:W-:Y:S01]  /*ece0*/  @!PT LDS RZ, [RZ] ;  /* 0x00000000fffff984 */ /* 0x000fe20000000800 */
[----:B------:R-:W-:Y:S01]  /*ecf0*/  @!PT LDS RZ, [RZ] ;  /* 0x00000000fffff984 */ /* 0x000fe20000000800 */
[----:B------:R1:W-:Y:S01]  /*ed00*/  LDGSTS.E.BYPASS.LTC128B.128 [R4], [R2.64], !P5 ;  /* 0x0000000002047fae */ /* 0x0003e2000e901d46 */
[C---:B------:R-:W-:Y:S05]  /*ed10*/  IMAD.X R7, R5.reuse, 0x1, R21, P0 ;  /* 0x0000000105077824 */ /* 0x040fea00000e0615 */
[----:B------:R2:W-:Y:S01]  /*ed20*/  LDGSTS.E.BYPASS.LTC128B.128 [R4+0x2000], [R6.64], !P4 ;  /* 0x0200000006047fae */ /* 0x0005e2000e101d46 */
[----:B-1----:R-:W-:Y:S01]  /*ed30*/  IADD3 R2, P0, R30, R29, RZ ;  /* 0x0000001d1e027210 */ /* 0x002fe20007f1e0ff */
[----:B------:R-:W-:Y:S04]  /*ed40*/  IMAD.MOV.U32 R30, RZ, RZ, 0x1 ;  /* 0x00000001ff1e7424 */ /* 0x000fe800078e00ff */
[----:B------:R-:W-:Y:S01]  /*ed50*/  IMAD.X R3, R5, 0x1, R22, P0 ;  /* 0x0000000105037824 */ /* 0x000fe200000e0616 */
[----:B--2---:R-:W-:Y:S04]  /*ed60*/  SEL R6, RZ, 0x10, P5 ;  /* 0x00000010ff067807 */ /* 0x004fe80002800000 */
[----:B------:R1:W-:Y:S02]  /*ed70*/  LDGSTS.E.BYPASS.LTC128B.128 [R4+0x4000], [R2.64], !P6 ;  /* 0x0400000002047fae */ /* 0x0003e4000f101d46 */
[----:B-1----:R-:W-:Y:S01]  /*ed80*/  MOV R2, 0xedb0 ;  /* 0x0000edb000027802 */ /* 0x002fe20000000f00 */
[----:B------:R-:W-:Y:S02]  /*ed90*/  IMAD.MOV.U32 R3, RZ, RZ, 0x181f ;  /* 0x0000181fff037424 */ /* 0x000fe400078e00ff */
[----:B------:R-:W-:Y:S05]  /*eda0*/  CALL.REL.NOINC `($__internal_27_$__cuda_sm70_shflsync_idx_p) ;  /* 0x000013d000007944 */ /* 0x000fea0003c00000 */
[----:B------:R-:W-:Y:S01]  /*edb0*/  MOV R3, 0x181f ;  /* 0x0000181f00037802 */ /* 0x000fe20000000f00 */
[----:B------:R-:W-:Y:S01]  /*edc0*/  IMAD.MOV.U32 R5, RZ, RZ, R30 ;  /* 0x000000ffff057224 */ /* 0x000fe200078e001e */
[----:B------:R-:W-:Y:S01]  /*edd0*/  MOV R30, 0x1 ;  /* 0x00000001001e7802 */ /* 0x000fe20000000f00 */
[----:B------:R-:W-:Y:S01]  /*ede0*/  IMAD.MOV.U32 R31, RZ, RZ, R13 ;  /* 0x000000ffff1f7224 */ /* 0x000fe200078e000d */
[----:B------:R-:W-:Y:S02]  /*edf0*/  MOV R2, 0xee10 ;  /* 0x0000ee1000027802 */ /* 0x000fe40000000f00 */
[----:B------:R-:W-:Y:S05]  /*ee00*/  CALL.REL.NOINC `($__internal_27_$__cuda_sm70_shflsync_idx_p) ;  /* 0x0000137000007944 */ /* 0x000fea0003c00000 */
[----:B------:R-:W-:Y:S01]  /*ee10*/  MOV R2, R30 ;  /* 0x0000001e00027202 */ /* 0x000fe20000000f00 */
[----:B------:R-:W-:-:S05]  /*ee20*/  BRA `(.L_x_1660) ;  /* 0xffff781000007947 */ /* 0x000fca000383ffff */
.L_x_1576:
[----:B------:R-:W-:Y:S02]  /*ee30*/  MOV R3, 0x2 ;  /* 0x0000000200037802 */ /* 0x000fe40000000f00 */
[----:B------:R-:W-:Y:S02]  /*ee40*/  MOV R2, 0xee60 ;  /* 0x0000ee6000027802 */ /* 0x000fe40000000f00 */
[----:B------:R-:W-:Y:S05]  /*ee50*/  CALL.REL.NOINC `($__internal_26_$__cuda_sm70_shflsync_bfly_p) ;  /* 0x000012c000007944 */ /* 0x000fea0003c00000 */
[----:B------:R-:W-:Y:S01]  /*ee60*/  MOV R2, R16 ;  /* 0x0000001000027202 */ /* 0x000fe20000000f00 */
[----:B------:R-:W-:-:S05]  /*ee70*/  BRA `(.L_x_1661) ;  /* 0xffff892000007947 */ /* 0x000fca000383ffff */
.L_x_1579:
[----:B------:R-:W-:Y:S01]  /*ee80*/  MOV R30, RZ ;  /* 0x000000ff001e7202 */ /* 0x000fe20000000f00 */
[----:B------:R-:W-:Y:S01]  /*ee90*/  IMAD.MOV.U32 R31, RZ, RZ, R5 ;  /* 0x000000ffff1f7224 */ /* 0x000fe200078e0005 */
[----:B------:R-:W-:Y:S01]  /*eea0*/  MOV R2, 0xeed0 ;  /* 0x0000eed000027802 */ /* 0x000fe20000000f00 */
[----:B------:R-:W-:Y:S02]  /*eeb0*/  IMAD.MOV.U32 R3, RZ, RZ, 0x181f ;  /* 0x0000181fff037424 */ /* 0x000fe400078e00ff */
[----:B------:R-:W-:Y:S05]  /*eec0*/  CALL.REL.NOINC `($__internal_27_$__cuda_sm70_shflsync_idx_p) ;  /* 0x000012b000007944 */ /* 0x000fea0003c00000 */
[----:B------:R-:W-:Y:S01]  /*eed0*/  MOV R4, R30 ;  /* 0x0000001e00047202 */ /* 0x000fe20000000f00 */
[----:B------:R-:W-:-:S05]  /*eee0*/  BRA `(.L_x_1662) ;  /* 0xffffa2c000007947 */ /* 0x000fca000383ffff */
.L_x_1580:
[----:B------:R-:W-:Y:S01]  /*eef0*/  MOV R30, RZ ;  /* 0x000000ff001e7202 */ /* 0x000fe20000000f00 */
[----:B------:R-:W-:Y:S01]  /*ef00*/  IMAD.MOV.U32 R31, RZ, RZ, R12 ;  /* 0x000000ffff1f7224 */ /* 0x000fe200078e000c */
[----:B------:R-:W-:Y:S01]  /*ef10*/  MOV R2, 0xef40 ;  /* 0x0000ef4000027802 */ /* 0x000fe20000000f00 */
[----:B------:R-:W-:Y:S02]  /*ef20*/  IMAD.MOV.U32 R3, RZ, RZ, 0x181f ;  /* 0x0000181fff037424 */ /* 0x000fe400078e00ff */
[----:B-12---:R-:W-:Y:S05]  /*ef30*/  CALL.REL.NOINC `($__internal_27_$__cuda_sm70_shflsync_idx_p) ;  /* 0x0000124000007944 */ /* 0x006fea0003c00000 */
[----:B------:R-:W-:Y:S01]  /*ef40*/  IMAD R0, R176, 0x6000, R205 ;  /* 0x00006000b0007824 */ /* 0x000fe200078e02cd */
[----:B------:R-:W-:Y:S01]  /*ef50*/  IADD3 R2, P0, R30, R16, RZ ;  /* 0x000000101e027210 */ /* 0x000fe20007f1e0ff */
[----:B------:R-:W-:Y:S01]  /*ef60*/  IMAD.MOV.U32 R31, RZ, RZ, R5 ;  /* 0x000000ffff1f7224 */ /* 0x000fe200078e0005 */
[----:B------:R-:W-:Y:S02]  /*ef70*/  SEL R11, RZ, 0x10, P5 ;  /* 0x00000010ff0b7807 */ /* 0x000fe40002800000 */
[----:B------:R-:W-:Y:S01]  /*ef80*/  SEL R10, RZ, 0x10, P4 ;  /* 0x00000010ff0a7807 */ /* 0x000fe20002000000 */
[----:B------:R-:W-:Y:S01]  /*ef90*/  IMAD.X R3, R4, 0x1, R13, P0 ;  /* 0x0000000104037824 */ /* 0x000fe200000e060d */
[----:B------:R-:W-:Y:S02]  /*efa0*/  IADD3 R6, P0, R30, R17, RZ ;  /* 0x000000111e067210 */ /* 0x000fe40007f1e0ff */
[----:B------:R-:W-:Y:S02]  /*efb0*/  SEL R5, RZ, 0x10, P6 ;  /* 0x00000010ff057807 */ /* 0x000fe40003000000 */
[----:B------:R-:W-:Y:S01]  /*efc0*/  @!PT LDS RZ, [RZ] ;  /* 0x00000000fffff984 */ /* 0x000fe20000000800 */
[----:B------:R-:W-:Y:S01]  /*efd0*/  @!PT LDS RZ, [RZ] ;  /* 0x00000000fffff984 */ /* 0x000fe20000000800 */
[----:B------:R-:W-:Y:S01]  /*efe0*/  @!PT LDS RZ, [RZ] ;  /* 0x00000000fffff984 */ /* 0x000fe20000000800 */
[----:B------:R1:W-:Y:S01]  /*eff0*/  LDGSTS.E.BYPASS.LTC128B.128 [R0], [R2.64], !P5 ;  /* 0x0000000002007fae */ /* 0x0003e2000e901d46 */
        /* <DEDUP_REMOVED lines=8> */
[----:B--2---:R-:W-:Y:S05]  /*f080*/  CALL.REL.NOINC `($__internal_27_$__cuda_sm70_shflsync_idx_p) ;  /* 0x000010f000007944 */ /* 0x004fea0003c00000 */
        /* <DEDUP_REMOVED lines=8> */
.L_x_1582:
[----:B------:R-:W-:Y:S01]  /*f110*/  IMAD.MOV.U32 R4, RZ, RZ, R179 ;  /* 0x000000ffff047224 */ /* 0x000fe200078e00b3 */
[----:B-1----:R-:W-:-:S02]  /*f120*/  MOV R3, 0x2 ;  /* 0x0000000200037802 */ /* 0x002fc40000000f00 */
[----:B------:R-:W-:Y:S02]  /*f130*/  MOV R2, 0xf150 ;  /* 0x0000f15000027802 */ /* 0x000fe40000000f00 */
[----:B------:R-:W-:Y:S05]  /*f140*/  CALL.REL.NOINC `($__internal_26_$__cuda_sm70_shflsync_bfly_p) ;  /* 0x00000fd000007944 */ /* 0x000fea0003c00000 */
[----:B------:R-:W-:Y:S01]  /*f150*/  MOV R0, R16 ;  /* 0x0000001000007202 */ /* 0x000fe20000000f00 */
[----:B------:R-:W-:Y:S05]  /*f160*/  BRA `(.L_x_1664) ;  /* 0xffffa39000007947 */ /* 0x000fea000383ffff */
.L_x_1583:
[----:B------:R-:W-:Y:S01]  /*f170*/  IMAD.MOV.U32 R4, RZ, RZ, R0 ;  /* 0x000000ffff047224 */ /* 0x000fe200078e0000 */
[----:B-1----:R-:W-:Y:S02]  /*f180*/  MOV R3, 0x1 ;  /* 0x0000000100037802 */ /* 0x002fe40000000f00 */
[----:B------:R-:W-:Y:S02]  /*f190*/  MOV R2, 0xf1b0 ;  /* 0x0000f1b000027802 */ /* 0x000fe40000000f00 */
[----:B--2---:R-:W-:Y:S05]  /*f1a0*/  CALL.REL.NOINC `($__internal_26_$__cuda_sm70_shflsync_bfly_p) ;  /* 0x00000f7000007944 */ /* 0x004fea0003c00000 */
[----:B------:R-:W-:Y:S01]  /*f1b0*/  FADD.FTZ R0, R0, R16 ;  /* 0x0000001000007221 */ /* 0x000fe20000010000 */
[----:B------:R-:W-:Y:S02]  /*f1c0*/  MOV R4, R184 ;  /* 0x000000b800047202 */ /* 0x000fe40000000f00 */
[----:B------:R-:W-:Y:S02]  /*f1d0*/  MOV R3, 0x2 ;  /* 0x0000000200037802 */ /* 0x000fe40000000f00 */
[----:B------:R-:W-:Y:S02]  /*f1e0*/  MOV R2, 0xf200 ;  /* 0x0000f20000027802 */ /* 0x000fe40000000f00 */
[----:B------:R-:W-:Y:S05]  /*f1f0*/  CALL.REL.NOINC `($__internal_26_$__cuda_sm70_shflsync_bfly_p) ;  /* 0x00000f2000007944 */ /* 0x000fea0003c00000 */
[----:B------:R-:W-:Y:S01]  /*f200*/  FADD.FTZ R4, R184, R16 ;  /* 0x00000010b8047221 */ /* 0x000fe20000010000 */
[----:B------:R-:W-:-:S02]  /*f210*/  MOV R3, 0x1 ;  /* 0x0000000100037802 */ /* 0x000fc40000000f00 */
[----:B------:R-:W-:Y:S02]  /*f220*/  MOV R2, 0xf240 ;  /* 0x0000f24000027802 */ /* 0x000fe40000000f00 */
[----:B------:R-:W-:Y:S05]  /*f230*/  CALL.REL.NOINC `($__internal_26_$__cuda_sm70_shflsync_bfly_p) ;  /* 0x00000ee000007944 */ /* 0x000fea0003c00000 */
[----:B------:R-:W-:Y:S01]  /*f240*/  MOV R3, R16 ;  /* 0x0000001000037202 */ /* 0x000fe20000000f00 */
[----:B------:R-:W-:Y:S05]  /*f250*/  BRA `(.L_x_1665) ;  /* 0xffffa31000007947 */ /* 0x000fea000383ffff */
.L_x_1590:
[----:B--234-:R-:W-:Y:S01]  /*f260*/  IMAD.MOV.U32 R31, RZ, RZ, R5 ;  /* 0x000000ffff1f7224 */ /* 0x01cfe200078e0005 */
[----:B------:R-:W-:Y:S01]  /*f270*/  MOV R30, RZ ;  /* 0x000000ff001e7202 */ /* 0x000fe20000000f00 */
[----:B------:R-:W-:Y:S01]  /*f280*/  IMAD.MOV.U32 R3, RZ, RZ, 0x181f ;  /* 0x0000181fff037424 */ /* 0x000fe200078e00ff */
[----:B------:R-:W-:Y:S02]  /*f290*/  MOV R2, 0xf2b0 ;  /* 0x0000f2b000027802 */ /* 0x000fe40000000f00 */
[----:B-1----:R-:W-:Y:S05]  /*f2a0*/  CALL.REL.NOINC `($__internal_27_$__cuda_sm70_shflsync_idx_p) ;  /* 0x00000ed000007944 */ /* 0x002fea0003c00000 */
[----:B------:R-:W-:Y:S01]  /*f2b0*/  MOV R4, R30 ;  /* 0x0000001e00047202 */ /* 0x000fe20000000f00 */
[----:B------:R-:W-:Y:S05]  /*f2c0*/  BRA `(.L_x_1666) ;  /* 0xffffb9c000007947 */ /* 0x000fea000383ffff */
.L_x_1591:
[----:B------:R-:W-:Y:S01]  /*f2d0*/  IMAD.MOV.U32 R31, RZ, RZ, R11 ;  /* 0x000000ffff1f7224 */ /* 0x000fe200078e000b */
[----:B------:R-:W-:Y:S01]  /*f2e0*/  MOV R30, RZ ;  /* 0x000000ff001e7202 */ /* 0x000fe20000000f00 */
[----:B------:R-:W-:Y:S01]  /*f2f0*/  IMAD.MOV.U32 R3, RZ, RZ, 0x181f ;  /* 0x0000181fff037424 */ /* 0x000fe200078e00ff */
[----:B------:R-:W-:Y:S02]  /*f300*/  MOV R2, 0xf320 ;  /* 0x0000f32000027802 */ /* 0x000fe40000000f00 */
[----:B-123--:R-:W-:Y:S05]  /*f310*/  CALL.REL.NOINC `($__internal_27_$__cuda_sm70_shflsync_idx_p) ;  /* 0x00000e6000007944 */ /* 0x00efea0003c00000 */
[----:B------:R-:W-:Y:S01]  /*f320*/  MOV R0, R30 ;  /* 0x0000001e00007202 */ /* 0x000fe20000000f00 */
[----:B------:R-:W-:Y:S05]  /*f330*/  BRA `(.L_x_1667) ;  /* 0xffffb97000007947 */ /* 0x000fea000383ffff */
.L_x_1594:
[----:B------:R-:W-:Y:S01]  /*f340*/  IMAD.MOV.U32 R31, RZ, RZ, R5 ;  /* 0x000000ffff1f7224 */ /* 0x000fe200078e0005 */
[----:B------:R-:W-:Y:S01]  /*f350*/  MOV R30, 0x1 ;  /* 0x00000001001e7802 */ /* 0x000fe20000000f00 */
[----:B--2---:R-:W-:Y:S01]  /*f360*/  IMAD.MOV.U32 R3, RZ, RZ, 0x181f ;  /* 0x0000181fff037424 */ /* 0x004fe200078e00ff */
[----:B------:R-:W-:-:S02]  /*f370*/  MOV R2, 0xf390 ;  /* 0x0000f39000027802 */ /* 0x000fc40000000f00 */
[----:B-1-34-:R-:W-:Y:S05]  /*f380*/  CALL.REL.NOINC `($__internal_27_$__cuda_sm70_shflsync_idx_p) ;  /* 0x00000df000007944 */ /* 0x01afea0003c00000 */
        /* <DEDUP_REMOVED lines=8> */
.L_x_1597:
[----:B------:R-:W-:Y:S01]  /*f410*/  IMAD.MOV.U32 R31, RZ, RZ, R5 ;  /* 0x000000ffff1f7224 */ /* 0x000fe200078e0005 */
[----:B------:R-:W-:Y:S01]  /*f420*/  MOV R30, 0x2 ;  /* 0x00000002001e7802 */ /* 0x000fe20000000f00 */
[----:B--2---:R-:W-:Y:S01]  /*f430*/  IMAD.MOV.U32 R3, RZ, RZ, 0x181f ;  /* 0x0000181fff037424 */ /* 0x004fe200078e00ff */
[----:B------:R-:W-:Y:S02]  /*f440*/  MOV R2, 0xf460 ;  /* 0x0000f46000027802 */ /* 0x000fe40000000f00 */
[----:B-1-34-:R-:W-:Y:S05]  /*f450*/  CALL.REL.NOINC `($__internal_27_$__cuda_sm70_shflsync_idx_p) ;  /* 0x00000d2000007944 */ /* 0x01afea0003c00000 */
[----:B------:R-:W-:Y:S01]  /*f460*/  MOV R4, R30 ;  /* 0x0000001e00047202 */ /* 0x000fe20000000f00 */
[----:B------:R-:W-:Y:S05]  /*f470*/  BRA `(.L_x_1669) ;  /* 0xffffbb0000007947 */ /* 0x000fea000383ffff */
.L_x_1598:
[----:B------:R-:W-:Y:S01]  /*f480*/  IMAD.MOV.U32 R31, RZ, RZ, R11 ;  /* 0x000000ffff1f7224 */ /* 0x000fe200078e000b */
[----:B------:R-:W-:Y:S01]  /*f490*/  MOV R30, 0x2 ;  /* 0x00000002001e7802 */ /* 0x000fe20000000f00 */
[----:B--2---:R-:W-:Y:S01]  /*f4a0*/  IMAD.MOV.U32 R3, RZ, RZ, 0x181f ;  /* 0x0000181fff037424 */ /* 0x004fe200078e00ff */
[----:B------:R-:W-:Y:S02]  /*f4b0*/  MOV R2, 0xf4d0 ;  /* 0x0000f4d000027802 */ /* 0x000fe40000000f00 */
[----:B-1-34-:R-:W-:Y:S05]  /*f4c0*/  CALL.REL.NOINC `($__internal_27_$__cuda_sm70_shflsync_idx_p) ;  /* 0x00000cb000007944 */ /* 0x01afea0003c00000 */
[----:B------:R-:W-:Y:S01]  /*f4d0*/  MOV R0, R30 ;  /* 0x0000001e00007202 */ /* 0x000fe20000000f00 */
[----:B------:R-:W-:Y:S05]  /*f4e0*/  BRA `(.L_x_1670) ;  /* 0xffffbab000007947 */ /* 0x000fea000383ffff */
.L_x_1601:
[----:B------:R-:W-:Y:S01]  /*f4f0*/  IMAD.MOV.U32 R31, RZ, RZ, R5 ;  /* 0x000000ffff1f7224 */ /* 0x000fe200078e0005 */
[----:B------:R-:W-:Y:S01]  /*f500*/  MOV R30, 0x3 ;  /* 0x00000003001e7802 */ /* 0x000fe20000000f00 */
[----:B---3--:R-:W-:Y:S01]  /*f510*/  IMAD.MOV.U32 R3, RZ, RZ, 0x181f ;  /* 0x0000181fff037424 */ /* 0x008fe200078e00ff */
        /* <DEDUP_REMOVED lines=10> */
.L_x_1603:
[----:B------:R-:W-:Y:S01]  /*f5c0*/  IMAD.MOV.U32 R31, RZ, RZ, R5 ;  /* 0x000000ffff1f7224 */ /* 0x000fe200078e0005 */
[----:B------:R-:W-:Y:S01]  /*f5d0*/  MOV R30, RZ ;  /* 0x000000ff001e7202 */ /* 0x000fe20000000f00 */
[----:B------:R-:W-:Y:S01]  /*f5e0*/  IMAD.MOV.U32 R3, RZ, RZ, 0x1c1f ;  /* 0x00001c1fff037424 */ /* 0x000fe200078e00ff */
[----:B------:R-:W-:Y:S02]  /*f5f0*/  MOV R2, 0xf610 ;  /* 0x0000f61000027802 */ /* 0x000fe40000000f00 */
[----:B------:R-:W-:Y:S05]  /*f600*/  CALL.REL.NOINC `($__internal_27_$__cuda_sm70_shflsync_idx_p) ;  /* 0x00000b7000007944 */ /* 0x000fea0003c00000 */
[----:B------:R-:W-:Y:S01]  /*f610*/  MOV R4, R30 ;  /* 0x0000001e00047202 */ /* 0x000fe20000000f00 */
[----:B------:R-:W-:Y:S05]  /*f620*/  BRA `(.L_x_1672) ;  /* 0xffffbe2000007947 */ /* 0x000fea000383ffff */
.L_x_1604:
[----:B------:R-:W-:Y:S01]  /*f630*/  IMAD.MOV.U32 R31, RZ, RZ, R12 ;  /* 0x000000ffff1f7224 */ /* 0x000fe200078e000c */
[----:B------:R-:W-:Y:S01]  /*f640*/  MOV R30, RZ ;  /* 0x000000ff001e7202 */ /* 0x000fe20000000f00 */
[----:B------:R-:W-:Y:S01]  /*f650*/  IMAD.MOV.U32 R3, RZ, RZ, 0x1c1f ;  /* 0x00001c1fff037424 */ /* 0x000fe200078e00ff */
[----:B------:R-:W-:Y:S02]  /*f660*/  MOV R2, 0xf680 ;  /* 0x0000f68000027802 */ /* 0x000fe40000000f00 */
[----:B-12---:R-:W-:Y:S05]  /*f670*/  CALL.REL.NOINC `($__internal_27_$__cuda_sm70_shflsync_idx_p) ;  /* 0x00000b0000007944 */ /* 0x006fea0003c00000 */
[----:B------:R-:W-:Y:S01]  /*f680*/  MOV R0, R30 ;  /* 0x0000001e00007202 */ /* 0x000fe20000000f00 */
[----:B------:R-:W-:Y:S05]  /*f690*/  BRA `(.L_x_1673) ;  /* 0xffffbdd000007947 */ /* 0x000fea000383ffff */
.L_x_1607:
[----:B------:R-:W-:Y:S01]  /*f6a0*/  IMAD.MOV.U32 R31, RZ, RZ, R5 ;  /* 0x000000ffff1f7224 */ /* 0x000fe200078e0005 */
[----:B------:R-:W-:Y:S01]  /*f6b0*/  MOV R30, 0x1 ;  /* 0x00000001001e7802 */ /* 0x000fe20000000f00 */
[----:B----4-:R-:W-:Y:S01]  /*f6c0*/  IMAD.MOV.U32 R3, RZ, RZ, 0x1c1f ;  /* 0x00001c1fff037424 */ /* 0x010fe200078e00ff */
[----:B------:R-:W-:-:S02]  /*f6d0*/  MOV R2, 0xf6f0 ;  /* 0x0000f6f000027802 */ /* 0x000fc40000000f00 */
[----:B-123--:R-:W-:Y:S05]  /*f6e0*/  CALL.REL.NOINC `($__internal_27_$__cuda_sm70_shflsync_idx_p) ;  /* 0x00000a9000007944 */ /* 0x00efea0003c00000 */
        /* <DEDUP_REMOVED lines=8> */
.L_x_1611:
[----:B------:R-:W-:Y:S01]  /*f770*/  IMAD.MOV.U32 R31, RZ, RZ, R5 ;  /* 0x000000ffff1f7224 */ /* 0x000fe200078e0005 */
[----:B------:R-:W-:Y:S01]  /*f780*/  MOV R30, RZ ;  /* 0x000000ff001e7202 */ /* 0x000fe20000000f00 */
[----:B------:R-:W-:Y:S01]  /*f790*/  IMAD.MOV.U32 R3, RZ, RZ, 0x181f ;  /* 0x0000181fff037424 */ /* 0x000fe200078e00ff */
[----:B------:R-:W-:Y:S02]  /*f7a0*/  MOV R2, 0xf7c0 ;  /* 0x0000f7c000027802 */ /* 0x000fe40000000f00 */
[----:B--2---:R-:W-:Y:S05]  /*f7b0*/  CALL.REL.NOINC `($__internal_27_$__cuda_sm70_shflsync_idx_p) ;  /* 0x000009c000007944 */ /* 0x004fea0003c00000 */
[----:B------:R-:W-:Y:S01]  /*f7c0*/  MOV R4, R30 ;  /* 0x0000001e00047202 */ /* 0x000fe20000000f00 */
[----:B------:R-:W-:Y:S05]  /*f7d0*/  BRA `(.L_x_1675) ;  /* 0xffffd3b000007947 */ /* 0x000fea000383ffff */
.L_x_1612:
[----:B------:R-:W-:Y:S01]  /*f7e0*/  IMAD.MOV.U32 R31, RZ, RZ, R12 ;  /* 0x000000ffff1f7224 */ /* 0x000fe200078e000c */
[----:B------:R-:W-:Y:S01]  /*f7f0*/  MOV R30, RZ ;  /* 0x000000ff001e7202 */ /* 0x000fe20000000f00 */
[----:B------:R-:W-:Y:S01]  /*f800*/  IMAD.MOV.U32 R3, RZ, RZ, 0x181f ;  /* 0x0000181fff037424 */ /* 0x000fe200078e00ff */
[----:B------:R-:W-:Y:S02]  /*f810*/  MOV R2, 0xf830 ;  /* 0x0000f83000027802 */ /* 0x000fe40000000f00 */
[----:B-123--:R-:W-:Y:S05]  /*f820*/  CALL.REL.NOINC `($__internal_27_$__cuda_sm70_shflsync_idx_p) ;  /* 0x0000095000007944 */ /* 0x00efea0003c00000 */
[----:B------:R-:W-:Y:S01]  /*f830*/  MOV R0, R30 ;  /* 0x0000001e00007202 */ /* 0x000fe20000000f00 */
[----:B------:R-:W-:Y:S05]  /*f840*/  BRA `(.L_x_1676) ;  /* 0xffffd36000007947 */ /* 0x000fea000383ffff */
.L_x_1615:
[----:B------:R-:W-:Y:S01]  /*f850*/  IMAD.MOV.U32 R31, RZ, RZ, R5 ;  /* 0x000000ffff1f7224 */ /* 0x000fe200078e0005 */
[----:B------:R-:W-:Y:S01]  /*f860*/  MOV R30, 0x1 ;  /* 0x00000001001e7802 */ /* 0x000fe20000000f00 */
[----:B-1----:R-:W-:Y:S01]  /*f870*/  IMAD.MOV.U32 R3, RZ, RZ, 0x181f ;  /* 0x0000181fff037424 */ /* 0x002fe200078e00ff */
[----:B------:R-:W-:-:S02]  /*f880*/  MOV R2, 0xf8a0 ;  /* 0x0000f8a000027802 */ /* 0x000fc40000000f00 */
[----:B--234-:R-:W-:Y:S05]  /*f890*/  CALL.REL.NOINC `($__internal_27_$__cuda_sm70_shflsync_idx_p) ;  /* 0x000008e000007944 */ /* 0x01cfea0003c00000 */
        /* <DEDUP_REMOVED lines=8> */
.L_x_1618:
[----:B------:R-:W-:Y:S01]  /*f920*/  IMAD.MOV.U32 R31, RZ, RZ, R5 ;  /* 0x000000ffff1f7224 */ /* 0x000fe200078e0005 */
[----:B------:R-:W-:Y:S01]  /*f930*/  MOV R30, 0x2 ;  /* 0x00000002001e7802 */ /* 0x000fe20000000f00 */
[----:B-1----:R-:W-:Y:S01]  /*f940*/  IMAD.MOV.U32 R3, RZ, RZ, 0x181f ;  /* 0x0000181fff037424 */ /* 0x002fe200078e00ff */
[----:B------:R-:W-:Y:S02]  /*f950*/  MOV R2, 0xf970 ;  /* 0x0000f97000027802 */ /* 0x000fe40000000f00 */
[----:B--234-:R-:W-:Y:S05]  /*f960*/  CALL.REL.NOINC `($__internal_27_$__cuda_sm70_shflsync_idx_p) ;  /* 0x0000081000007944 */ /* 0x01cfea0003c00000 */
[----:B------:R-:W-:Y:S01]  /*f970*/  MOV R4, R30 ;  /* 0x0000001e00047202 */ /* 0x000fe20000000f00 */
[----:B------:R-:W-:Y:S05]  /*f980*/  BRA `(.L_x_1678) ;  /* 0xffffd50000007947 */ /* 0x000fea000383ffff */
.L_x_1619:
[----:B------:R-:W-:Y:S01]  /*f990*/  IMAD.MOV.U32 R31, RZ, RZ, R12 ;  /* 0x000000ffff1f7224 */ /* 0x000fe200078e000c */
[----:B------:R-:W-:Y:S01]  /*f9a0*/  MOV R30, 0x2 ;  /* 0x00000002001e7802 */ /* 0x000fe20000000f00 */
[----:B-1----:R-:W-:Y:S01]  /*f9b0*/  IMAD.MOV.U32 R3, RZ, RZ, 0x181f ;  /* 0x0000181fff037424 */ /* 0x002fe200078e00ff */
[----:B------:R-:W-:Y:S02]  /*f9c0*/  MOV R2, 0xf9e0 ;  /* 0x0000f9e000027802 */ /* 0x000fe40000000f00 */
[----:B--234-:R-:W-:Y:S05]  /*f9d0*/  CALL.REL.NOINC `($__internal_27_$__cuda_sm70_shflsync_idx_p) ;  /* 0x000007a000007944 */ /* 0x01cfea0003c00000 */
[----:B------:R-:W-:Y:S01]  /*f9e0*/  MOV R0, R30 ;  /* 0x0000001e00007202 */ /* 0x000fe20000000f00 */
[----:B------:R-:W-:Y:S05]  /*f9f0*/  BRA `(.L_x_1679) ;  /* 0xffffd4b000007947 */ /* 0x000fea000383ffff */
.L_x_1622:
        /* <DEDUP_REMOVED lines=13> */
.L_x_1624:
[----:B------:R-:W-:Y:S01]  /*fad0*/  IMAD.MOV.U32 R31, RZ, RZ, R82 ;  /* 0x000000ffff1f7224 */ /* 0x000fe200078e0052 */
[----:B------:R-:W-:Y:S01]  /*fae0*/  MOV R30, RZ ;  /* 0x000000ff001e7202 */ /* 0x000fe20000000f00 */
[----:B------:R-:W-:Y:S01]  /*faf0*/  IMAD.MOV.U32 R3, RZ, RZ, 0x1f ;  /* 0x0000001fff037424 */ /* 0x000fe200078e00ff */
[----:B------:R-:W-:Y:S02]  /*fb00*/  MOV R2, 0xfb20 ;  /* 0x0000fb2000027802 */ /* 0x000fe40000000f00 */
[----:B-1-3--:R-:W-:Y:S05]  /*fb10*/  CALL.REL.NOINC `($__internal_27_$__cuda_sm70_shflsync_idx_p) ;  /* 0x0000066000007944 */ /* 0x00afea0003c00000 */
[----:B------:R-:W-:Y:S01]  /*fb20*/  MOV R9, R30 ;  /* 0x0000001e00097202 */ /* 0x000fe20000000f00 */
[----:B------:R-:W-:Y:S05]  /*fb30*/  BRA `(.L_x_1681) ;  /* 0xffffd6d000007947 */ /* 0x000fea000383ffff */
.L_x_1625:
[----:B------:R-:W-:Y:S01]  /*fb40*/  IMAD.MOV.U32 R31, RZ, RZ, R82 ;  /* 0x000000ffff1f7224 */ /* 0x000fe200078e0052 */
[----:B------:R-:W-:Y:S01]  /*fb50*/  MOV R30, 0x1 ;  /* 0x00000001001e7802 */ /* 0x000fe20000000f00 */
[----:B------:R-:W-:Y:S01]  /*fb60*/  IMAD.MOV.U32 R3, RZ, RZ, 0x1f ;  /* 0x0000001fff037424 */ /* 0x000fe200078e00ff */
[----:B------:R-:W-:Y:S02]  /*fb70*/  MOV R2, 0xfb90 ;  /* 0x0000fb9000027802 */ /* 0x000fe40000000f00 */
[----:B-1234-:R-:W-:Y:S05]  /*fb80*/  CALL.REL.NOINC `($__internal_27_$__cuda_sm70_shflsync_idx_p) ;  /* 0x000005f000007944 */ /* 0x01efea0003c00000 */
[----:B------:R-:W-:Y:S01]  /*fb90*/  MOV R8, R30 ;  /* 0x0000001e00087202 */ /* 0x000fe20000000f00 */
[----:B------:R-:W-:Y:S05]  /*fba0*/  BRA `(.L_x_1682) ;  /* 0xffffd68000007947 */ /* 0x000fea000383ffff */
.L_x_1626:
[----:B------:R-:W-:Y:S02]  /*fbb0*/  MOV R2, 0x1 ;  /* 0x0000000100027802 */ /* 0x000fe40000000f00 */
[----:B------:R-:W-:-:S02]  /*fbc0*/  MOV R3, 0xfbe0 ;  /* 0x0000fbe000037802 */ /* 0x000fc40000000f00 */
[----:B--2-4-:R-:W-:Y:S05]  /*fbd0*/  CALL.REL.NOINC `($__internal_28_$__cuda_sm70_shflsync_up_p) ;  /* 0x000005f000007944 */ /* 0x014fea0003c00000 */
[----:B------:R-:W-:Y:S05]  /*fbe0*/  BRA `(.L_x_1683) ;  /* 0xffffd76000007947 */ /* 0x000fea000383ffff */
.L_x_1627:
[----:B------:R-:W-:Y:S02]  /*fbf0*/  MOV R2, 0x2 ;  /* 0x0000000200027802 */ /* 0x000fe40000000f00 */
[----:B------:R-:W-:-:S02]  /*fc00*/  MOV R3, 0xfc20 ;  /* 0x0000fc2000037802 */ /* 0x000fc40000000f00 */
[----:B--2-4-:R-:W-:Y:S05]  /*fc10*/  CALL.REL.NOINC `($__internal_28_$__cuda_sm70_shflsync_up_p) ;  /* 0x000005b000007944 */ /* 0x014fea0003c00000 */
        /* <DEDUP_REMOVED lines=24> */
.L_x_1631:
[----:B------:R-:W-:Y:S02]  /*fda0*/  MOV R2, 0x1 ;  /* 0x0000000100027802 */ /* 0x000fe40000000f00 */
[----:B------:R-:W-:Y:S02]  /*fdb0*/  MOV R3, 0xfdd0 ;  /* 0x0000fdd000037802 */ /* 0x000fe40000000f00 */
[----:B--2---:R-:W-:Y:S05]  /*fdc0*/  CALL.REL.NOINC `($__internal_28_$__cuda_sm70_shflsync_up_p) ;  /* 0x0000040000007944 */ /* 0x004fea0003c00000 */
[----:B------:R-:W-:Y:S01]  /*fdd0*/  MOV R2, R4 ;  /* 0x0000000400027202 */ /* 0x000fe20000000f00 */
[----:B------:R-:W-:Y:S05]  /*fde0*/  BRA `(.L_x_1685) ;  /* 0xffffd7b000007947 */ /* 0x000fea000383ffff */
.L_x_1632:
        /* <DEDUP_REMOVED lines=27> */
.L_x_1634:
[----:B------:R-:W-:Y:S02]  /*ffa0*/  SEL R0, RZ, 0x1, P0 ;  /* 0x00000001ff007807 */ /* 0x000fe40000000000 */
[----:B------:R-:W-:Y:S02]  /*ffb0*/  MOV R2, 0xffd0 ;  /* 0x0000ffd000027802 */ /* 0x000fe40000000f00 */
[----:B-12---:R-:W-:Y:S05]  /*ffc0*/  CALL.REL.NOINC `($__internal_29_$__cuda_sm70_votesync_ballot) ;  /* 0x0000027000007944 */ /* 0x006fea0003c00000 */
[----:B------:R-:W-:Y:S05]  /*ffd0*/  BRA `(.L_x_1687) ;  /* 0xffffd75000007947 */ /* 0x000fea000383ffff */
.L_x_1635:
[----:B------:R-:W-:Y:S01]  /*ffe0*/  IMAD.MOV.U32 R31, RZ, RZ, R6 ;  /* 0x000000ffff1f7224 */ /* 0x000fe200078e0006 */
[----:B----4-:R-:W-:Y:S01]  /*fff0*/  MOV R30, R11 ;  /* 0x0000000b001e7202 */ /* 0x010fe20000000f00 */
[----:B------:R-:W-:Y:S01]  /*10000*/  IMAD.MOV.U32 R3, RZ, RZ, 0x1f ;  /* 0x0000001fff037424 */ /* 0x000fe200078e00ff */
[----:B------:R-:W-:Y:S02]  /*10010*/  MOV R2, 0x10030 ;  /* 0x0001003000027802 */ /* 0x000fe40000000f00 */
[----:B-123--:R-:W-:Y:S05]  /*10020*/  CALL.REL.NOINC `($__internal_27_$__cuda_sm70_shflsync_idx_p) ;  /* 0x0000015000007944 */ /* 0x00efea0003c00000 */
[----:B------:R-:W-:Y:S01]  /*10030*/  IMAD.MOV.U32 R6, RZ, RZ, R30 ;  /* 0x000000ffff067224 */ /* 0x000fe200078e001e */
[----:B------:R-:W-:Y:S01]  /*10040*/  MOV R30, R11 ;  /* 0x0000000b001e7202 */ /* 0x000fe20000000f00 */
[----:B------:R-:W-:Y:S01]  /*10050*/  IMAD.MOV.U32 R31, RZ, RZ, R7 ;  /* 0x000000ffff1f7224 */ /* 0x000fe200078e0007 */
[----:B------:R-:W-:Y:S02]  /*10060*/  MOV R3, 0x1f ;  /* 0x0000001f00037802 */ /* 0x000fe40000000f00 */
[----:B------:R-:W-:-:S02]  /*10070*/  MOV R2, 0x10090 ;  /* 0x0001009000027802 */ /* 0x000fc40000000f00 */
[----:B------:R-:W-:Y:S05]  /*10080*/  CALL.REL.NOINC `($__internal_27_$__cuda_sm70_shflsync_idx_p) ;  /* 0x000000f000007944 */ /* 0x000fea0003c00000 */
[----:B------:R-:W-:Y:S01]  /*10090*/  MOV R7, R30 ;  /* 0x0000001e00077202 */ /* 0x000fe20000000f00 */
[----:B------:R-:W-:Y:S05]  /*100a0*/  BRA `(.L_x_1688) ;  /* 0xffffd6c000007947 */ /* 0x000fea000383ffff */
.L_x_1638:
[----:B------:R-:W-:Y:S01]  /*100b0*/  IMAD.MOV.U32 R31, RZ, RZ, R4 ;  /* 0x000000ffff1f7224 */ /* 0x000fe200078e0004 */
[----:B------:R-:W-:Y:S01]  /*100c0*/  MOV R30, R0 ;  /* 0x00000000001e7202 */ /* 0x000fe20000000f00 */
[----:B------:R-:W-:Y:S01]  /*100d0*/  IMAD.MOV.U32 R3, RZ, RZ, 0x1f ;  /* 0x0000001fff037424 */ /* 0x000fe200078e00ff */
[----:B------:R-:W-:-:S02]  /*100e0*/  MOV R2, 0x10100 ;  /* 0x0001010000027802 */ /* 0x000fc40000000f00 */
[----:B-12-4-:R-:W-:Y:S05]  /*100f0*/  CALL.REL.NOINC `($__internal_27_$__cuda_sm70_shflsync_idx_p) ;  /* 0x0000008000007944 */ /* 0x016fea0003c00000 */
[----:B------:R-:W-:Y:S01]  /*10100*/  MOV R10, R30 ;  /* 0x0000001e000a7202 */ /* 0x000fe20000000f00 */
[----:B------:R-:W-:Y:S05]  /*10110*/  BRA `(.L_x_1637) ;  /* 0xffffd6b000007947 */ /* 0x000fea000383ffff */
        .weak           $__internal_26_$__cuda_sm70_shflsync_bfly_p
        .type           $__internal_26_$__cuda_sm70_shflsync_bfly_p,@function
        .size           $__internal_26_$__cuda_sm70_shflsync_bfly_p,($__internal_27_$__cuda_sm70_shflsync_idx_p - $__internal_26_$__cuda_sm70_shflsync_bfly_p)
$__internal_26_$__cuda_sm70_shflsync_bfly_p:
[----:B------:R-:W-:Y:S02]  /*10120*/  MOV R16, 0x1f ;  /* 0x0000001f00107802 */ /* 0x000fe40000000f00 */
[----:B------:R-:W-:-:S04]  /*10130*/  MOV R24, 0xffffffff ;  /* 0xffffffff00187802 */ /* 0x000fc80000000f00 */
[----:B------:R-:W-:Y:S04]  /*10140*/  WARPSYNC R24 ;  /* 0x0000001800007348 */ /* 0x000fe80003800000 */
[----:B------:R1:W2:Y:S02]  /*10150*/  SHFL.BFLY PT, R16, R4, R3, R16 ;  /* 0x0c00000304107389 */ /* 0x0002a400000e0010 */
[----:B-1----:R-:W-:-:S04]  /*10160*/  MOV R3, 0x0 ;  /* 0x0000000000037802 */ /* 0x002fc80000000f00 */
[----:B--2---:R-:W-:Y:S05]  /*10170*/  RET.REL.NODEC R2 `(_ZN7cutlass13device_kernelIN5flash19enable_sm80_to_sm89INS1_16FlashAttnFwdSm80INS1_25CollectiveMainloopFwdSm80ILi8ELi2ELb0EN4cute5tupleIJNS5_1CILi128EEENS7_ILi64EEENS7_ILi192EEEEEELi192ENS_6half_tEfNS_4arch4Sm80ELb0ELb0ELb1ELb1ELb1ELb0ELb1ELb1EEENS1_21CollectiveEpilogueFwdINS6_IJS8_SA_S9_EEENS6_IJNS7_ILi1EEESI_SI_EEESC_SE_Li256ELb1ELb1ELb1ELb0EEENS1_36VarlenDynamicPersistentTileSchedulerILi128ELi64ELi256ELi256ELb1ELb1ELb0ELb0ELb1ELb1EEEEEEEEEvNT_6ParamsE) ;  /* 0xfffefe8002007950 */ /* 0x004fea0003c3ffff */
        .weak           $__internal_27_$__cuda_sm70_shflsync_idx_p
        .type           $__internal_27_$__cuda_sm70_shflsync_idx_p,@function
        .size           $__internal_27_$__cuda_sm70_shflsync_idx_p,($__internal_28_$__cuda_sm70_shflsync_up_p - $__internal_27_$__cuda_sm70_shflsync_idx_p)
$__internal_27_$__cuda_sm70_shflsync_idx_p:
[----:B------:R-:W-:-:S04]  /*10180*/  MOV R178, 0xffffffff ;  /* 0xffffffff00b27802 */ /* 0x000fc80000000f00 */
[----:B------:R-:W-:Y:S04]  /*10190*/  WARPSYNC R178 ;  /* 0x000000b200007348 */ /* 0x000fe80003800000 */
[----:B------:R1:W2:Y:S02]  /*101a0*/  SHFL.IDX PT, R30, R31, R30, R3 ;  /* 0x0000001e1f1e7389 */ /* 0x0002a400000e0003 */
[----:B-1----:R-:W-:-:S04]  /*101b0*/  MOV R3, 0x0 ;  /* 0x0000000000037802 */ /* 0x002fc80000000f00 */
[----:B--2---:R-:W-:Y:S05]  /*101c0*/  RET.REL.NODEC R2 `(_ZN7cutlass13device_kernelIN5flash19enable_sm80_to_sm89INS1_16FlashAttnFwdSm80INS1_25CollectiveMainloopFwdSm80ILi8ELi2ELb0EN4cute5tupleIJNS5_1CILi128EEENS7_ILi64EEENS7_ILi192EEEEEELi192ENS_6half_tEfNS_4arch4Sm80ELb0ELb0ELb1ELb1ELb1ELb0ELb1ELb1EEENS1_21CollectiveEpilogueFwdINS6_IJS8_SA_S9_EEENS6_IJNS7_ILi1EEESI_SI_EEESC_SE_Li256ELb1ELb1ELb1ELb0EEENS1_36VarlenDynamicPersistentTileSchedulerILi128ELi64ELi256ELi256ELb1ELb1ELb0ELb0ELb1ELb1EEEEEEEEEvNT_6ParamsE) ;  /* 0xfffefe3002007950 */ /* 0x004fea0003c3ffff */
        .weak           $__internal_28_$__cuda_sm70_shflsync_up_p
        .type           $__internal_28_$__cuda_sm70_shflsync_up_p,@function
        .size           $__internal_28_$__cuda_sm70_shflsync_up_p,($__internal_29_$__cuda_sm70_votesync_ballot - $__internal_28_$__cuda_sm70_shflsync_up_p)
$__internal_28_$__cuda_sm70_shflsync_up_p:
[----:B------:R-:W-:Y:S02]  /*101d0*/  IMAD.MOV.U32 R4, RZ, RZ, RZ ;  /* 0x000000ffff047224 */ /* 0x000fe400078e00ff */
[----:B------:R-:W-:-:S04]  /*101e0*/  IMAD.MOV.U32 R11, RZ, RZ, -0x1 ;  /* 0xffffffffff0b7424 */ /* 0x000fc800078e00ff */
[----:B------:R-:W-:Y:S04]  /*101f0*/  WARPSYNC R11 ;  /* 0x0000000b00007348 */ /* 0x000fe80003800000 */
[----:B------:R1:W2:Y:S02]  /*10200*/  SHFL.UP PT, R4, R0, R2, R4 ;  /* 0x0400000200047389 */ /* 0x0002a400000e0004 */
[----:B-1----:R-:W-:Y:S02]  /*10210*/  MOV R2, R3 ;  /* 0x0000000300027202 */ /* 0x002fe40000000f00 */
[----:B------:R-:W-:-:S04]  /*10220*/  MOV R3, 0x0 ;  /* 0x0000000000037802 */ /* 0x000fc80000000f00 */
[----:B--2---:R-:W-:Y:S05]  /*10230*/  RET.REL.NODEC R2 `(_ZN7cutlass13device_kernelIN5flash19enable_sm80_to_sm89INS1_16FlashAttnFwdSm80INS1_25CollectiveMainloopFwdSm80ILi8ELi2ELb0EN4cute5tupleIJNS5_1CILi128EEENS7_ILi64EEENS7_ILi192EEEEEELi192ENS_6half_tEfNS_4arch4Sm80ELb0ELb0ELb1ELb1ELb1ELb0ELb1ELb1EEENS1_21CollectiveEpilogueFwdINS6_IJS8_SA_S9_EEENS6_IJNS7_ILi1EEESI_SI_EEESC_SE_Li256ELb1ELb1ELb1ELb0EEENS1_36VarlenDynamicPersistentTileSchedulerILi128ELi64ELi256ELi256ELb1ELb1ELb0ELb0ELb1ELb1EEEEEEEEEvNT_6ParamsE) ;  /* 0xfffefdc002007950 */ /* 0x004fea0003c3ffff */
        .weak           $__internal_29_$__cuda_sm70_votesync_ballot
        .type           $__internal_29_$__cuda_sm70_votesync_ballot,@function
        .size           $__internal_29_$__cuda_sm70_votesync_ballot,(.L_x_6206 - $__internal_29_$__cuda_sm70_votesync_ballot)
$__internal_29_$__cuda_sm70_votesync_ballot:
[----:B------:R-:W-:Y:S01]  /*10240*/  ISETP.NE.U32.AND P0, PT, R0, 0x1, PT ;  /* 0x000000010000780c */ /* 0x000fe20003f05070 */
[----:B------:R-:W-:-:S04]  /*10250*/  IMAD.MOV.U32 R3, RZ, RZ, -0x1 ;  /* 0xffffffffff037424 */ /* 0x000fc800078e00ff */
[----:B------:R-:W-:Y:S08]  /*10260*/  WARPSYNC R3 ;  /* 0x0000000300007348 */ /* 0x000ff00003800000 */
[----:B------:R-:W-:-:S04]  /*10270*/  VOTE.ANY R0, PT, !P0 ;  /* 0x0000000000007806 */ /* 0x000fc800040e0100 */
[----:B------:R-:W-:Y:S01]  /*10280*/  LOP3.LUT R0, R0, R3, RZ, 0xc0, !PT ;  /* 0x0000000300007212 */ /* 0x000fe200078ec0ff */
[----:B------:R-:W-:-:S04]  /*10290*/  IMAD.MOV.U32 R3, RZ, RZ, 0x0 ;  /* 0x00000000ff037424 */ /* 0x000fc800078e00ff */
[----:B------:R-:W-:Y:S05]  /*102a0*/  RET.REL.NODEC R2 `(_ZN7cutlass13device_kernelIN5flash19enable_sm80_to_sm89INS1_16FlashAttnFwdSm80INS1_25CollectiveMainloopFwdSm80ILi8ELi2ELb0EN4cute5tupleIJNS5_1CILi128EEENS7_ILi64EEENS7_ILi192EEEEEELi192ENS_6half_tEfNS_4arch4Sm80ELb0ELb0ELb1ELb1ELb1ELb0ELb1ELb1EEENS1_21CollectiveEpilogueFwdINS6_IJS8_SA_S9_EEENS6_IJNS7_ILi1EEESI_SI_EEESC_SE_Li256ELb1ELb1ELb1ELb0EEENS1_36VarlenDynamicPersistentTileSchedulerILi128ELi64ELi256ELi256ELb1ELb1ELb0ELb0ELb1ELb1EEEEEEEEEvNT_6ParamsE) ;  /* 0xfffefd5002007950 */ /* 0x000fea0003c3ffff */
.L_x_1689:
        /* <DEDUP_REMOVED lines=13> */
.L_x_6206:


//--------------------- .text._ZN7cutlass13device_kernelIN5flash19enable_sm80_to_sm89INS1_16FlashAttnFwdSm80INS1_25CollectiveMainloopFwdSm80ILi8ELi2ELb0EN4cute5tupleIJNS5_1CILi128EEENS7_ILi64EEENS7_ILi192EEEEEELi192ENS_6half_tEfNS_4arch4Sm80ELb0ELb0ELb1ELb1ELb1ELb1ELb1ELb1EEENS1_21CollectiveEpilogueFwdINS6_IJS8_SA_S9_EEENS6_IJNS7_ILi1EEESI_SI_EEESC_SE_Li256ELb1ELb1ELb1ELb0EEENS1_36VarlenDynamicPersistentTileSchedulerILi128ELi64ELi256ELi256ELb1ELb1ELb0ELb0ELb1ELb1EEEEEEEEEvNT_6ParamsE --------------------------
	.section	.text._ZN7cutlass13device_kernelIN5flash19enable_sm80_to_sm89INS1_16FlashAttnFwdSm80INS1_25CollectiveMainloopFwdSm80ILi8ELi2ELb0EN4cute5tupleIJNS5_1CILi128EEENS7_ILi64EEENS7_ILi192EEEEEELi192ENS_6half_tEfNS_4arch4Sm80ELb0ELb0ELb1ELb1ELb1ELb1ELb1ELb1EEENS1_21CollectiveEpilogueFwdINS6_IJS8_SA_S9_EEENS6_IJNS7_ILi1EEESI_SI_EEESC_SE_Li256ELb1ELb1ELb1ELb0EEENS1_36VarlenDynamicPersistentTileSchedulerILi128ELi64ELi256ELi256ELb1ELb1ELb0ELb0ELb1ELb1EEEEEEEEEvNT_6ParamsE,"ax",@progbits
	.sectioninfo	@"SHI_REGISTERS=255"
	.align	128
.text._ZN7cutlass13device_kernelIN5flash19enable_sm80_to_sm89INS1_16FlashAttnFwdSm80INS1_25CollectiveMainloopFwdSm80ILi8ELi2ELb0EN4cute5tupleIJNS5_1CILi128EEENS7_ILi64EEENS7_ILi192EEEEEELi192ENS_6half_tEfNS_4arch4Sm80ELb0ELb0ELb1ELb1ELb1ELb1ELb1ELb1EEENS1_21CollectiveEpilogueFwdINS6_IJS8_SA_S9_EEENS6_IJNS7_ILi1EEESI_SI_EEESC_SE_Li256ELb1ELb1ELb1ELb0EEENS1_36VarlenDynamicPersistentTileSchedulerILi128ELi64ELi256ELi256ELb1ELb1ELb0ELb0ELb1ELb1EEEEEEEEEvNT_6ParamsE:
        .type           _ZN7cutlass13device_kernelIN5flash19enable_sm80_to_sm89INS1_16FlashAttnFwdSm80INS1_25CollectiveMainloopFwdSm80ILi8ELi2ELb0EN4cute5tupleIJNS5_1CILi128EEENS7_ILi64EEENS7_ILi192EEEEEELi192ENS_6half_tEfNS_4arch4Sm80ELb0ELb0ELb1ELb1ELb1ELb1ELb1ELb1EEENS1_21CollectiveEpilogueFwdINS6_IJS8_SA_S9_EEENS6_IJNS7_ILi1EEESI_SI_EEESC_SE_Li256ELb1ELb1ELb1ELb0EEENS1_36VarlenDynamicPersistentTileSchedulerILi128ELi64ELi256ELi256ELb1ELb1ELb0ELb0ELb1ELb1EEEEEEEEEvNT_6ParamsE,@function
        .size           _ZN7cutlass13device_kernelIN5flash19enable_sm80_to_sm89INS1_16FlashAttnFwdSm80INS1_25CollectiveMainloopFwdSm80ILi8ELi2ELb0EN4cute5tupleIJNS5_1CILi128EEENS7_ILi64EEENS7_ILi192EEEEEELi192ENS_6half_tEfNS_4arch4Sm80ELb0ELb0ELb1ELb1ELb1ELb1ELb1ELb1EEENS1_21CollectiveEpilogueFwdINS6_IJS8_SA_S9_EEENS6_IJNS7_ILi1EEESI_SI_EEESC_SE_Li256ELb1ELb1ELb1ELb0EEENS1_36VarlenDynamicPersistentTileSchedulerILi128ELi64ELi256ELi256ELb1ELb1ELb0ELb0ELb1ELb1EEEEEEEEEvNT_6ParamsE,(.L_x_6211 - _ZN7cutlass13device_kernelIN5flash19enable_sm80_to_sm89INS1_16FlashAttnFwdSm80INS1_25CollectiveMainloopFwdSm80ILi8ELi2ELb0EN4cute5tupleIJNS5_1CILi128EEENS7_ILi64EEENS7_ILi192EEEEEELi192ENS_6half_tEfNS_4arch4Sm80ELb0ELb0ELb1ELb1ELb1ELb1ELb1ELb1EEENS1_21CollectiveEpilogueFwdINS6_IJS8_SA_S9_EEENS6_IJNS7_ILi1EEESI_SI_EEESC_SE_Li256ELb1ELb1ELb1ELb0EEENS1_36VarlenDynamicPersistentTileSchedulerILi128ELi64ELi256ELi256ELb1ELb1ELb0ELb0ELb1ELb1EEEEEEEEEvNT_6ParamsE)
        .other          _ZN7cutlass13device_kernelIN5flash19enable_sm80_to_sm89INS1_16FlashAttnFwdSm80INS1_25CollectiveMainloopFwdSm80ILi8ELi2ELb0EN4cute5tupleIJNS5_1CILi128EEENS7_ILi64EEENS7_ILi192EEEEEELi192ENS_6half_tEfNS_4arch4Sm80ELb0ELb0ELb1ELb1ELb1ELb1ELb1ELb1EEENS1_21CollectiveEpilogueFwdINS6_IJS8_SA_S9_EEENS6_IJNS7_ILi1EEESI_SI_EEESC_SE_Li256ELb1ELb1ELb1ELb0EEENS1_36VarlenDynamicPersistentTileSchedulerILi128ELi64ELi256ELi256ELb1ELb1ELb0ELb0ELb1ELb1EEEEEEEEEvNT_6ParamsE,@"STO_CUDA_ENTRY STV_DEFAULT"
_ZN7cutlass13device_kernelIN5flash19enable_sm80_to_sm89INS1_16FlashAttnFwdSm80INS1_25CollectiveMainloopFwdSm80ILi8ELi2ELb0EN4cute5tupleIJNS5_1CILi128EEENS7_ILi64EEENS7_ILi192EEEEEELi192ENS_6half_tEfNS_4arch4Sm80ELb0ELb0ELb1ELb1ELb1ELb1ELb1ELb1EEENS1_21CollectiveEpilogueFwdINS6_IJS8_SA_S9_EEENS6_IJNS7_ILi1EEESI_SI_EEESC_SE_Li256ELb1ELb1ELb1ELb0EEENS1_36VarlenDynamicPersistentTileSchedulerILi128ELi64ELi256ELi256ELb1ELb1ELb0ELb0ELb1ELb1EEEEEEEEEvNT_6ParamsE:
        /* <DEDUP_REMOVED lines=52> */
.L_x_1695:
        /* <DEDUP_REMOVED lines=17> */
.L_x_1875:
        /* <DEDUP_REMOVED lines=16> */
.L_x_1876:
[----:B---3--:R-:W-:-:S05]  /*0550*/  IMAD R0, R0, c[0x0][0x538], RZ ;  /* 0x00014e0000007a24 */ /* 0x008fca00078e02ff */
[----:B------:R-:W-:-:S04]  /*0560*/  IADD3 R6, R0, R6, RZ ;  /* 0x0000000600067210 */ /* 0x000fc80007ffe0ff */
[----:B------:R-:W-:-:S13]  /*0570*/  ISETP.GT.AND P0, PT, R6, UR4, PT ;  /* 0x0000000406007c0c */ /* 0x000fda000bf04270 */
[----:B-12---:R-:W-:Y:S05]  /*0580*/  @!P0 BRA `(.L_x_1695) ;  /* 0xfffffdb000008947 */ /* 0x006fea000383ffff */
.L_x_1691:
[----:B------:R-:W-:-:S05]  /*0590*/  IADD3 R6, -R0, R6, RZ ;  /* 0x0000000600067210 */ /* 0x000fca0007ffe1ff */
[----:B------:R-:W-:-:S05]  /*05a0*/  IMAD R0, R4, c[0x0][0x538], R6 ;  /* 0x00014e0004007a24 */ /* 0x000fca00078e0206 */
[----:B------:R-:W-:Y:S01]  /*05b0*/  ISETP.GT.AND P0, PT, R0, UR4, PT ;  /* 0x0000000400007c0c */ /* 0x000fe2000bf04270 */
[----:B------:R-:W-:-:S12]  /*05c0*/  BRA.DIV ~URZ, `(.L_x_1696) ;  /* 0x000195b27f007947 */ /* 0x000fd8000b800000 */
[----:B------:R-:W-:-:S04]  /*05d0*/  VOTE.ANY R0, PT, !P0 ;  /* 0x0000000000007806 */ /* 0x000fc800040e0100 */
.L_x_1877:
[----:B------:R1:W3:Y:S01]  /*05e0*/  POPC R12, R0 ;  /* 0x00000000000c7309 */ /* 0x0002e20000000000 */
[----:B------:R-:W-:Y:S05]  /*05f0*/  BRA.DIV ~URZ, `(.L_x_1697) ;  /* 0x000195c27f007947 */ /* 0x000fea000b800000 */
[----:B---3--:R3:W4:Y:S01]  /*0600*/  SHFL.IDX PT, R11, R8, R12, 0x1f ;  /* 0x00001f0c080b7589 */ /* 0x00872200000e0000 */
[----:B------:R-:W-:-:S03]  /*0610*/  MOV R5, RZ ;  /* 0x000000ff00057202 */ /* 0x000fc60000000f00 */
[----:B------:R3:W1:Y:S04]  /*0620*/  SHFL.IDX PT, R10, R7, R12, 0x1f ;  /* 0x00001f0c070a7589 */ /* 0x00066800000e0000 */
.L_x_1878:
[----:B------:R-:W-:Y:S01]  /*0630*/  ISETP.NE.AND P0, PT, R0, RZ, PT ;  /* 0x000000ff0000720c */ /* 0x000fe20003f05270 */
[----:B------:R-:W-:-:S12]  /*0640*/  BSSY B0, `(.L_x_1698) ;  /* 0x0000005000007945 */ /* 0x000fd80003800000 */
[----:B------:R-:W-:Y:S05]  /*0650*/  @!P0 BRA `(.L_x_1699) ;  /* 0x0000003000008947 */ /* 0x000fea0003800000 */
[----:B------:R-:W-:Y:S01]  /*0660*/  IADD3 R32, R12, -0x1, RZ ;  /* 0xffffffff0c207810 */ /* 0x000fe20007ffe0ff */
[----:B------:R-:W-:Y:S05]  /*0670*/  BRA.DIV ~URZ, `(.L_x_1700) ;  /* 0x000196227f007947 */ /* 0x000fea000b800000 */
[----:B------:R3:W4:Y:S02]  /*0680*/  SHFL.IDX PT, R5, R4, R32, 0x1f ;  /* 0x00001f2004057589 */ /* 0x00072400000e0000 */
.L_x_1699:
[----:B------:R-:W-:Y:S05]  /*0690*/  BSYNC B0 ;  /* 0x0000000000007941 */ /* 0x000fea0003800000 */
.L_x_1698:
[-C--:B---34-:R-:W-:Y:S01]  /*06a0*/  IABS R4, R11.reuse ;  /* 0x0000000b00047213 */ /* 0x098fe20000000000 */
[----:B--2---:R-:W-:Y:S01]  /*06b0*/  IMAD R232, R5, c[0x0][0x538], R6 ;  /* 0x00014e0005e87a24 */ /* 0x004fe200078e0206 */
[----:B-1----:R-:W-:Y:S01]  /*06c0*/  IABS R0, R10 ;  /* 0x0000000a00007213 */ /* 0x002fe20000000000 */
        /* <DEDUP_REMOVED lines=62> */
.L_x_1692:
[----:B--2---:R-:W-:Y:S01]  /*0ab0*/  IMAD.MOV.U32 R233, RZ, RZ, RZ ;  /* 0x000000ffffe97224 */ /* 0x004fe200078e00ff */
[----:B------:R-:W-:Y:S01]  /*0ac0*/  MOV R234, RZ ;  /* 0x000000ff00ea7202 */ /* 0x000fe20000000f00 */
[----:B------:R-:W-:Y:S01]  /*0ad0*/  IMAD.U32 R232, RZ, RZ, UR4 ;  /* 0x00000004ffe87e24 */ /* 0x000fe2000f8e00ff */
[----:B------:R-:W-:Y:S02]  /*0ae0*/  MOV R235, c[0x0][0x53c] ;  /* 0x00014f0000eb7a02 */ /* 0x000fe40000000f00 */
.L_x_1701:
[----:B------:R-:W-:Y:S01]  /*0af0*/  ISETP.NE.AND P0, PT, R14, RZ, PT ;  /* 0x000000ff0e00720c */ /* 0x000fe20003f05270 */
[----:B------:R-:W-:-:S12]  /*0b00*/  WARPSYNC 0xffffffff ;  /* 0xffffffff00007948 */ /* 0x000fd80003800000 */
[----:B------:R1:W-:Y:S04]  /*0b10*/  @!P0 STS.128 [0x24100], R232 ;  /* 0x024100e8ff008388 */ /* 0x0003e80000000c00 */
[----:B------:R-:W-:Y:S06]  /*0b20*/  BAR.ARV 0x5, 0x100 ;  /* 0x0144000000007b1d */ /* 0x000fec0000002000 */
.L_x_1690:
[----:B-12---:R-:W-:-:S13]  /*0b30*/  ISETP.GE.AND P0, PT, R235, c[0x0][0x53c], PT ;  /* 0x00014f00eb007a0c */ /* 0x006fda0003f06270 */
[----:B------:R-:W-:Y:S05]  /*0b40*/  @P0 EXIT ;  /* 0x000000000000094d */ /* 0x000fea0003800000 */
[----:B------:R-:W-:Y:S01]  /*0b50*/  SHF.R.S32.HI R12, RZ, 0x1f, R187 ;  /* 0x0000001fff0c7819 */ /* 0x000fe200000114bb */
[----:B------:R-:W-:Y:S01]  /*0b60*/  IMAD.MOV.U32 R18, RZ, RZ, 0x40 ;  /* 0x00000040ff127424 */ /* 0x000fe200078e00ff */
[----:B------:R-:W-:Y:S02]  /*0b70*/  ULDC UR4, c[0x0][0x2ac] ;  /* 0x0000ab0000047ab9 */ /* 0x000fe40000000800 */
[CC--:B------:R-:W-:Y:S01]  /*0b80*/  LEA.HI R9, R12.reuse, R187.reuse, RZ, 0x3 ;  /* 0x000000bb0c097211 */ /* 0x0c0fe200078f18ff */
[----:B------:R-:W-:Y:S01]  /*0b90*/  ULDC UR6, c[0x0][0x1d0] ;  /* 0x0000740000067ab9 */ /* 0x000fe20000000800 */
[----:B------:R-:W-:Y:S01]  /*0ba0*/  LEA.HI R3, R12, R187, RZ, 0x4 ;  /* 0x000000bb0c037211 */ /* 0x000fe200078f20ff */
[----:B------:R-:W-:Y:S01]  /*0bb0*/  UIMAD UR6, UR4, UR6, URZ ;  /* 0x00000006040672a4 */ /* 0x000fe2000f8e023f */
[----:B------:R-:W-:Y:S02]  /*0bc0*/  LOP3.LUT R0, R9, 0xfffffff8, RZ, 0xc0, !PT ;  /* 0xfffffff809007812 */ /* 0x000fe400078ec0ff */
[----:B------:R-:W-:-:S02]  /*0bd0*/  LOP3.LUT R2, R3, 0xfffffff0, RZ, 0xc0, !PT ;  /* 0xfffffff003027812 */ /* 0x000fc400078ec0ff */
[----:B------:R-:W-:Y:S01]  /*0be0*/  SHF.R.S32.HI R237, RZ, 0x3, R9 ;  /* 0x00000003ffed7819 */ /* 0x000fe20000011409 */
[C---:B------:R-:W-:Y:S01]  /*0bf0*/  IMAD.IADD R182, R187.reuse, 0x1, -R0 ;  /* 0x00000001bbb67824 */ /* 0x040fe200078e0a00 */
[----:B------:R-:W-:Y:S01]  /*0c00*/  SHF.R.S32.HI R4, RZ, 0x4, R3 ;  /* 0x00000004ff047819 */ /* 0x000fe20000011403 */
[----:B------:R-:W-:Y:S02]  /*0c10*/  IMAD.IADD R0, R187, 0x1, -R2 ;  /* 0x00000001bb007824 */ /* 0x000fe400078e0a02 */
[----:B------:R-:W-:Y:S01]  /*0c20*/  IMAD.SHL.U32 R5, R237, 0x40, RZ ;  /* 0x00000040ed057824 */ /* 0x000fe200078e00ff */
[----:B------:R-:W-:Y:S01]  /*0c30*/  LEA.HI R3, R3, R4, RZ, 0x1 ;  /* 0x0000000403037211 */ /* 0x000fe200078f08ff */
[C---:B------:R-:W-:Y:S01]  /*0c40*/  IMAD.SHL.U32 R202, R182.reuse, 0x8, RZ ;  /* 0x00000008b6ca7824 */ /* 0x040fe200078e00ff */
[----:B------:R-:W-:Y:S01]  /*0c50*/  SHF.R.S32.HI R8, RZ, 0x1f, R0 ;  /* 0x0000001fff087819 */ /* 0x000fe20000011400 */
[C---:B------:R-:W-:Y:S01]  /*0c60*/  IMAD.SHL.U32 R7, R182.reuse, 0x40, RZ ;  /* 0x00000040b6077824 */ /* 0x040fe200078e00ff */
[----:B------:R-:W-:Y:S01]  /*0c70*/  LOP3.LUT R6, R3, 0xfffffffe, RZ, 0xc0, !PT ;  /* 0xfffffffe03067812 */ /* 0x000fe200078ec0ff */
[----:B------:R-:W-:Y:S01]  /*0c80*/  IMAD R216, R182, 0x20, R237 ;  /* 0x00000020b6d87824 */ /* 0x000fe200078e02ed */
[----:B------:R-:W-:-:S02]  /*0c90*/  LOP3.LUT R2, R5, 0x1c0, RZ, 0xc0, !PT ;  /* 0x000001c005027812 */ /* 0x000fc400078ec0ff */
[----:B------:R-:W-:Y:S01]  /*0ca0*/  LEA.HI R13, R8, R0, RZ, 0x3 ;  /* 0x00000000080d7211 */ /* 0x000fe200078f18ff */
[----:B------:R-:W-:Y:S01]  /*0cb0*/  IMAD.IADD R8, R4, 0x1, -R6 ;  /* 0x0000000104087824 */ /* 0x000fe200078e0a06 */
[----:B------:R-:W-:Y:S02]  /*0cc0*/  SHF.R.U32.HI R5, RZ, 0x3, R2 ;  /* 0x00000003ff057819 */ /* 0x000fe40000011602 */
[----:B------:R-:W-:Y:S02]  /*0cd0*/  LOP3.LUT R3, R2, 0x38, R202, 0xf8, !PT ;  /* 0x0000003802037812 */ /* 0x000fe400078ef8ca */
[----:B------:R-:W-:Y:S02]  /*0ce0*/  LOP3.LUT R2, R7, 0x1c0, RZ, 0xc0, !PT ;  /* 0x000001c007027812 */ /* 0x000fe400078ec0ff */
[----:B------:R-:W-:Y:S02]  /*0cf0*/  LOP3.LUT R4, R13, 0xfffffff8, RZ, 0xc0, !PT ;  /* 0xfffffff80d047812 */ /* 0x000fe400078ec0ff */
[----:B------:R-:W-:-:S02]  /*0d00*/  LOP3.LUT R10, R3, R5, RZ, 0x3c, !PT ;  /* 0x00000005030a7212 */ /* 0x000fc400078e3cff */
[CC--:B------:R-:W-:Y:S02]  /*0d10*/  LEA.HI R6, R12.reuse, R187.reuse, RZ, 0x2 ;  /* 0x000000bb0c067211 */ /* 0x0c0fe400078f10ff */
[----:B------:R-:W-:Y:S02]  /*0d20*/  LEA.HI R5, R12, R187, RZ, 0x5 ;  /* 0x000000bb0c057211 */ /* 0x000fe400078f28ff */
[----:B------:R-:W-:Y:S01]  /*0d30*/  LOP3.LUT R3, R2, 0x8, R9, 0xf8, !PT ;  /* 0x0000000802037812 */ /* 0x000fe200078ef809 */
[----:B------:R-:W-:Y:S01]  /*0d40*/  IMAD.IADD R9, R0, 0x1, -R4 ;  /* 0x0000000100097824 */ /* 0x000fe200078e0a04 */
[----:B------:R-:W-:Y:S02]  /*0d50*/  LOP3.LUT R4, R6, 0xfffffffc, RZ, 0xc0, !PT ;  /* 0xfffffffc06047812 */ /* 0x000fe400078ec0ff */
[----:B------:R-:W-:Y:S02]  /*0d60*/  LOP3.LUT R0, R5, 0xffffffe0, RZ, 0xc0, !PT ;  /* 0xffffffe005007812 */ /* 0x000fe400078ec0ff */
[----:B------:R-:W-:Y:S01]  /*0d70*/  SHF.R.U32.HI R2, RZ, 0x3, R2 ;  /* 0x00000003ff027819 */ /* 0x000fe20000011602 */
[C---:B------:R-:W-:Y:S01]  /*0d80*/  IMAD.IADD R231, R187.reuse, 0x1, -R4 ;  /* 0x00000001bbe77824 */ /* 0x040fe200078e0a04 */
[----:B------:R-:W-:Y:S01]  /*0d90*/  SHF.R.S32.HI R206, RZ, 0x2, R6 ;  /* 0x00000002ffce7819 */ /* 0x000fe20000011406 */
[----:B------:R-:W-:Y:S01]  /*0da0*/  IMAD.IADD R22, R187, 0x1, -R0 ;  /* 0x00000001bb167824 */ /* 0x000fe200078e0a00 */
[----:B------:R-:W-:Y:S01]  /*0db0*/  LOP3.LUT R11, R3, R2, RZ, 0x3c, !PT ;  /* 0x00000002030b7212 */ /* 0x000fe200078e3cff */
[C---:B------:R-:W-:Y:S01]  /*0dc0*/  IMAD.SHL.U32 R108, R231.reuse, 0x4, RZ ;  /* 0x00000004e76c7824 */ /* 0x040fe200078e00ff */
[--C-:B------:R-:W-:Y:S01]  /*0dd0*/  SHF.R.S32.HI R2, RZ, 0x5, R5.reuse ;  /* 0x00000005ff027819 */ /* 0x100fe20000011405 */
[----:B------:R-:W-:Y:S01]  /*0de0*/  IMAD.SHL.U32 R104, R231, 0x8, RZ ;  /* 0x00000008e7687824 */ /* 0x000fe200078e00ff */
[----:B------:R-:W-:-:S02]  /*0df0*/  SHF.R.S32.HI R3, RZ, 0x1f, R5 ;  /* 0x0000001fff037819 */ /* 0x000fc40000011405 */
[----:B------:R-:W-:Y:S01]  /*0e00*/  SHF.R.S32.HI R4, RZ, 0x1f, R22 ;  /* 0x0000001fff047819 */ /* 0x000fe20000011416 */
[----:B------:R-:W-:Y:S01]  /*0e10*/  IMAD.SHL.U32 R148, R2, 0x200, RZ ;  /* 0x0000020002947824 */ /* 0x000fe200078e00ff */
[----:B------:R-:W-:Y:S02]  /*0e20*/  LEA.HI R3, R3, R2, RZ, 0x3 ;  /* 0x0000000203037211 */ /* 0x000fe400078f18ff */
[----:B------:R-:W-:Y:S02]  /*0e30*/  LEA.HI R0, R12, R187, RZ, 0x6 ;  /* 0x000000bb0c007211 */ /* 0x000fe400078f30ff */
[----:B------:R-:W-:Y:S02]  /*0e40*/  IADD3 R111, R108, 0x20, RZ ;  /* 0x000000206c6f7810 */ /* 0x000fe40007ffe0ff */
[----:B------:R-:W-:Y:S01]  /*0e50*/  LOP3.LUT R3, R3, 0xffffff8, RZ, 0xc0, !PT ;  /* 0x0ffffff803037812 */ /* 0x000fe200078ec0ff */
[----:B------:R-:W-:Y:S01]  /*0e60*/  IMAD.SHL.U32 R7, R0, 0x8, RZ ;  /* 0x0000000800077824 */ /* 0x000fe200078e00ff */
[----:B------:R-:W-:Y:S01]  /*0e70*/  LEA.HI R12, R4, R22, RZ, 0x2 ;  /* 0x00000016040c7211 */ /* 0x000fe200078f10ff */
[----:B------:R-:W-:Y:S01]  /*0e80*/  IMAD.IADD R0, R108, 0x1, R111 ;  /* 0x000000016c007824 */ /* 0x000fe200078e026f */
[----:B------:R-:W-:Y:S01]  /*0e90*/  SHF.R.S32.HI R6, RZ, 0x1f, R6 ;  /* 0x0000001fff067819 */ /* 0x000fe20000011406 */
[C---:B------:R-:W-:Y:S01]  /*0ea0*/  IMAD.IADD R5, R2.reuse, 0x1, -R3 ;  /* 0x0000000102057824 */ /* 0x040fe200078e0a03 */
[----:B------:R-:W-:Y:S01]  /*0eb0*/  SHF.R.S32.HI R4, RZ, 0x2, R12 ;  /* 0x00000002ff047819 */ /* 0x000fe2000001140c */
[----:B------:R-:W-:Y:S01]  /*0ec0*/  IMAD.SHL.U32 R2, R2, 0x400, RZ ;  /* 0x0000040002027824 */ /* 0x000fe200078e00ff */
[----:B------:R-:W-:-:S02]  /*0ed0*/  SHF.R.S32.HI R3, RZ, 0x1f, R0 ;  /* 0x0000001fff037819 */ /* 0x000fc40000011400 */
[----:B------:R-:W-:Y:S01]  /*0ee0*/  IADD3 R14, R206, 0x40, RZ ;  /* 0x00000040ce0e7810 */ /* 0x000fe20007ffe0ff */
[----:B------:R-:W-:Y:S01]  /*0ef0*/  IMAD R21, R5, 0x10, R4 ;  /* 0x0000001005157824 */ /* 0x000fe200078e0204 */
[----:B------:R-:W-:Y:S01]  /*0f00*/  LEA.HI R4, R6, R206, RZ, 0x3 ;  /* 0x000000ce06047211 */ /* 0x000fe200078f18ff */
[----:B------:R-:W-:Y:S01]  /*0f10*/  IMAD.SHL.U32 R6, R9, 0x40, RZ ;  /* 0x0000004009067824 */ /* 0x000fe200078e00ff */
[----:B------:R-:W-:Y:S01]  /*0f20*/  LOP3.LUT R107, R10, 0x7ffffe00, R7, 0xf8, !PT ;  /* 0x7ffffe000a6b7812 */ /* 0x000fe200078ef807 */
[----:B------:R-:W-:Y:S01]  /*0f30*/  IMAD.SHL.U32 R10, R8, 0x8, RZ ;  /* 0x00000008080a7824 */ /* 0x000fe200078e00ff */
[CC--:B------:R-:W-:Y:S01]  /*0f40*/  LEA.HI R210, R3.reuse, R0.reuse, RZ, 0x3 ;  /* 0x0000000003d27211 */ /* 0x0c0fe200078f18ff */
[----:B------:R-:W-:Y:S01]  /*0f50*/  STL [R1+0x48], R21 ;  /* 0x0000481501007387 */ /* 0x000fe20000100800 */
[----:B------:R-:W-:Y:S01]  /*0f60*/  LEA.HI R7, R3, R0, RZ, 0x6 ;  /* 0x0000000003077211 */ /* 0x000fe200078f30ff */
[----:B------:R-:W-:Y:S01]  /*0f70*/  IMAD.SHL.U32 R3, R14, 0x40, RZ ;  /* 0x000000400e037824 */ /* 0x000fe200078e00ff */
[----:B------:R-:W-:Y:S01]  /*0f80*/  LOP3.LUT R0, R4, 0xfffffff8, RZ, 0xc0, !PT ;  /* 0xfffffff804007812 */ /* 0x000fe200078ec0ff */
[----:B------:R-:W-:Y:S01]  /*0f90*/  IMAD.SHL.U32 R107, R107, 0x2, RZ ;  /* 0x000000026b6b7824 */ /* 0x000fe200078e00ff */
[----:B------:R-:W-:-:S02]  /*0fa0*/  SHF.R.S32.HI R4, RZ, 0x1f, R14 ;  /* 0x0000001fff047819 */ /* 0x000fc4000001140e */
[----:B------:R-:W-:Y:S01]  /*0fb0*/  IADD3 R110, R108, 0x40, RZ ;  /* 0x000000406c6e7810 */ /* 0x000fe20007ffe0ff */
[----:B------:R-:W-:Y:S01]  /*0fc0*/  IMAD.IADD R236, R206, 0x1, -R0 ;  /* 0x00000001ceec7824 */ /* 0x000fe200078e0a00 */
[----:B------:R-:W-:Y:S01]  /*0fd0*/  LEA.HI R4, R4, R14, RZ, 0x3 ;  /* 0x0000000e04047211 */ /* 0x000fe200078f18ff */
[----:B------:R-:W-:Y:S01]  /*0fe0*/  IMAD R0, R8, 0x200, R11 ;  /* 0x0000020008007824 */ /* 0x000fe200078e020b */
[----:B------:R-:W-:Y:S01]  /*0ff0*/  LOP3.LUT R23, R3, 0x1c0, RZ, 0xc0, !PT ;  /* 0x000001c003177812 */ /* 0x000fe200078ec0ff */
[----:B------:R-:W-:Y:S01]  /*1000*/  IMAD.SHL.U32 R5, R236, 0x40, RZ ;  /* 0x00000040ec057824 */ /* 0x000fe200078e00ff */
[----:B------:R-:W-:Y:S01]  /*1010*/  R2P PR, R9, 0x6 ;  /* 0x0000000609007804 */ /* 0x000fe20000000000 */
[----:B------:R-:W-:Y:S01]  /*1020*/  IMAD.SHL.U32 R4, R4, 0x40, RZ ;  /* 0x0000004004047824 */ /* 0x000fe200078e00ff */
[----:B------:R-:W-:Y:S01]  /*1030*/  SHF.R.U32.HI R20, RZ, 0x3, R23 ;  /* 0x00000003ff147819 */ /* 0x000fe20000011617 */
[----:B------:R-:W-:Y:S01]  /*1040*/  IMAD.IADD R3, R108, 0x1, R110 ;  /* 0x000000016c037824 */ /* 0x000fe200078e026e */
[----:B------:R-:W-:-:S02]  /*1050*/  LOP3.LUT R208, R5, 0x1c0, RZ, 0xc0, !PT ;  /* 0x000001c005d07812 */ /* 0x000fc400078ec0ff */
[----:B------:R-:W-:Y:S02]  /*1060*/  LOP3.LUT R19, R4, 0xfffffe00, RZ, 0xc0, !PT ;  /* 0xfffffe0004137812 */ /* 0x000fe400078ec0ff */
[----:B------:R-:W-:Y:S01]  /*1070*/  LOP3.LUT R4, R6, 0x1c0, RZ, 0xc0, !PT ;  /* 0x000001c006047812 */ /* 0x000fe200078ec0ff */
[----:B------:R-:W-:Y:S01]  /*1080*/  IMAD.SHL.U32 R6, R7, 0x80, RZ ;  /* 0x0000008007067824 */ /* 0x000fe200078e00ff */
[----:B------:R-:W-:Y:S01]  /*1090*/  SHF.R.S32.HI R5, RZ, 0x1f, R3 ;  /* 0x0000001fff057819 */ /* 0x000fe20000011403 */
[----:B------:R-:W-:Y:S01]  /*10a0*/  STL [R1], R19 ;  /* 0x0000001301007387 */ /* 0x000fe20000100800 */
[----:B------:R-:W-:Y:S02]  /*10b0*/  SHF.R.U32.HI R147, RZ, 0x3, R208 ;  /* 0x00000003ff937819 */ /* 0x000fe400000116d0 */
[--C-:B------:R-:W-:Y:S02]  /*10c0*/  LOP3.LUT R8, R208, 0x38, R210.reuse, 0xf8, !PT ;  /* 0x00000038d0087812 */ /* 0x100fe400078ef8d2 */
[----:B------:R-:W-:-:S02]  /*10d0*/  LOP3.LUT R7, R23, 0x38, R210, 0xf8, !PT ;  /* 0x0000003817077812 */ /* 0x000fc400078ef8d2 */
[CC--:B------:R-:W-:Y:S02]  /*10e0*/  LEA.HI R11, R5.reuse, R3.reuse, RZ, 0x3 ;  /* 0x00000003050b7211 */ /* 0x0c0fe400078f18ff */
[----:B------:R-:W-:Y:S02]  /*10f0*/  LOP3.LUT R10, R4, 0x8, R10, 0xf8, !PT ;  /* 0x00000008040a7812 */ /* 0x000fe400078ef80a */
[----:B------:R-:W-:Y:S02]  /*1100*/  SHF.R.U32.HI R9, RZ, 0x3, R4 ;  /* 0x00000003ff097819 */ /* 0x000fe40000011604 */
[----:B------:R-:W-:Y:S02]  /*1110*/  LOP3.LUT R4, R6, 0xffffe000, RZ, 0xc0, !PT ;  /* 0xffffe00006047812 */ /* 0x000fe400078ec0ff */
[----:B------:R-:W-:Y:S02]  /*1120*/  LEA.HI R3, R5, R3, RZ, 0x6 ;  /* 0x0000000305037211 */ /* 0x000fe400078f30ff */
[----:B------:R-:W-:-:S02]  /*1130*/  LOP3.LUT R8, R8, R147, RZ, 0x3c, !PT ;  /* 0x0000009308087212 */ /* 0x000fc400078e3cff */
[----:B------:R-:W-:Y:S01]  /*1140*/  LOP3.LUT R6, R7, R20, RZ, 0x3c, !PT ;  /* 0x0000001407067212 */ /* 0x000fe200078e3cff */
[----:B------:R-:W-:Y:S01]  /*1150*/  IMAD.SHL.U32 R3, R3, 0x80, RZ ;  /* 0x0000008003037824 */ /* 0x000fe200078e00ff */
[-C--:B------:R-:W-:Y:S01]  /*1160*/  IADD3 R17, R8, R4.reuse, R148 ;  /* 0x0000000408117210 */ /* 0x080fe20007ffe094 */
[----:B------:R-:W-:Y:S01]  /*1170*/  IMAD.SHL.U32 R8, R13, 0x40, RZ ;  /* 0x000000400d087824 */ /* 0x000fe200078e00ff */
[----:B------:R-:W-:Y:S02]  /*1180*/  IADD3 R16, R6, R4, R19 ;  /* 0x0000000406107210 */ /* 0x000fe40007ffe013 */
[--C-:B------:R-:W-:Y:S02]  /*1190*/  LOP3.LUT R4, R208, 0x38, R11.reuse, 0xf8, !PT ;  /* 0x00000038d0047812 */ /* 0x100fe400078ef80b */
[----:B------:R-:W-:Y:S02]  /*11a0*/  LOP3.LUT R6, R23, 0x38, R11, 0xf8, !PT ;  /* 0x0000003817067812 */ /* 0x000fe400078ef80b */
[----:B------:R-:W-:-:S02]  /*11b0*/  LOP3.LUT R3, R3, 0xffffe000, RZ, 0xc0, !PT ;  /* 0xffffe00003037812 */ /* 0x000fc400078ec0ff */
[----:B------:R-:W-:Y:S02]  /*11c0*/  LOP3.LUT R7, R4, R147, RZ, 0x3c, !PT ;  /* 0x0000009304077212 */ /* 0x000fe400078e3cff */
[----:B------:R-:W-:Y:S02]  /*11d0*/  LOP3.LUT R6, R6, R20, RZ, 0x3c, !PT ;  /* 0x0000001406067212 */ /* 0x000fe400078e3cff */
[----:B------:R-:W-:Y:S02]  /*11e0*/  LOP3.LUT R5, R10, R9, RZ, 0x3c, !PT ;  /* 0x000000090a057212 */ /* 0x000fe400078e3cff */
[----:B------:R-:W-:Y:S02]  /*11f0*/  LOP3.LUT R4, R8, 0xfffffe00, RZ, 0xc0, !PT ;  /* 0xfffffe0008047812 */ /* 0x000fe400078ec0ff */
[----:B------:R-:W-:Y:S02]  /*1200*/  IADD3 R146, R108, 0x10, RZ ;  /* 0x000000106c927810 */ /* 0x000fe40007ffe0ff */
[----:B------:R-:W-:-:S02]  /*1210*/  IADD3 R15, R7, R3, R148 ;  /* 0x00000003070f7210 */ /* 0x000fc40007ffe094 */
[----:B------:R-:W-:Y:S01]  /*1220*/  IADD3 R14, R6, R3, R19 ;  /* 0x00000003060e7210 */ /* 0x000fe20007ffe013 */
[----:B------:R-:W-:Y:S01]  /*1230*/  IMAD.SHL.U32 R24, R146, 0x2, RZ ;  /* 0x0000000292187824 */ /* 0x000fe200078e00ff */
[CC--:B------:R-:W-:Y:S02]  /*1240*/  IADD3 R2, R5.reuse, R4.reuse, R2 ;  /* 0x0000000405027210 */ /* 0x0c0fe40007ffe002 */
[----:B------:R-:W-:Y:S01]  /*1250*/  LOP3.LUT R3, R5, R4, RZ, 0xfc, !PT ;  /* 0x0000000405037212 */ /* 0x000fe200078efcff */
[----:B------:R-:W-:Y:S01]  /*1260*/  IMAD.MOV.U32 R4, RZ, RZ, 0x20 ;  /* 0x00000020ff047424 */ /* 0x000fe200078e00ff */
[----:B------:R-:W-:Y:S01]  /*1270*/  LEA.HI R5, R231, R231, RZ, 0x1 ;  /* 0x000000e7e7057211 */ /* 0x000fe200078f08ff */
[----:B------:R1:W-:Y:S01]  /*1280*/  STL [R1+0x30], R24 ;  /* 0x0000301801007387 */ /* 0x0003e20000100800 */
[----:B------:R-:W-:Y:S02]  /*1290*/  LOP3.LUT R10, R12, 0x7ffffffc, RZ, 0xc0, !PT ;  /* 0x7ffffffc0c0a7812 */ /* 0x000fe400078ec0ff */
[----:B------:R-:W-:-:S02]  /*12a0*/  IADD3 R145, R108, 0x30, RZ ;  /* 0x000000306c917810 */ /* 0x000fc40007ffe0ff */
[----:B------:R-:W-:Y:S01]  /*12b0*/  LOP3.LUT R12, R23, 0x38, R104, 0xf8, !PT ;  /* 0x00000038170c7812 */ /* 0x000fe200078ef868 */
[----:B------:R-:W-:Y:S01]  /*12c0*/  IMAD.SHL.U32 R23, R111, 0x2, RZ ;  /* 0x000000026f177824 */ /* 0x000fe200078e00ff */
[----:B------:R-:W-:Y:S01]  /*12d0*/  LOP3.LUT R5, R5, 0x1ffffffe, RZ, 0xc0, !PT ;  /* 0x1ffffffe05057812 */ /* 0x000fe200078ec0ff */
[----:B------:R-:W-:Y:S01]  /*12e0*/  IMAD.SHL.U32 R25, R145, 0x2, RZ ;  /* 0x0000000291197824 */ /* 0x000fe200078e00ff */
[----:B------:R-:W-:Y:S01]  /*12f0*/  IADD3 R144, R108, 0x50, RZ ;  /* 0x000000506c907810 */ /* 0x000fe20007ffe0ff */
[----:B------:R-:W-:Y:S01]  /*1300*/  IMAD.IADD R10, R22, 0x1, -R10 ;  /* 0x00000001160a7824 */ /* 0x000fe200078e0a0a */
[----:B------:R-:W-:Y:S01]  /*1310*/  SHF.R.S32.HI R9, RZ, 0x1f, R146 ;  /* 0x0000001fff097819 */ /* 0x000fe20000011492 */
[----:B------:R2:W-:Y:S01]  /*1320*/  STL [R1+0x34], R23 ;  /* 0x0000341701007387 */ /* 0x0005e20000100800 */
[----:B------:R-:W-:Y:S01]  /*1330*/  SHF.R.S32.HI R8, RZ, 0x1f, R111 ;  /* 0x0000001fff087819 */ /* 0x000fe2000001146f */
[----:B------:R-:W-:Y:S01]  /*1340*/  IMAD.IADD R13, R231, 0x1, -R5 ;  /* 0x00000001e70d7824 */ /* 0x000fe200078e0a05 */
[----:B------:R-:W-:Y:S01]  /*1350*/  SHF.R.S32.HI R7, RZ, 0x1f, R145 ;  /* 0x0000001fff077819 */ /* 0x000fe20000011491 */
[----:B------:R-:W-:Y:S01]  /*1360*/  STL [R1+0x38], R25 ;  /* 0x0000381901007387 */ /* 0x000fe20000100800 */
[----:B------:R-:W-:Y:S01]  /*1370*/  SHF.R.S32.HI R6, RZ, 0x1f, R110 ;  /* 0x0000001fff067819 */ /* 0x000fe2000001146e */
[----:B------:R-:W-:Y:S01]  /*1380*/  IMAD.SHL.U32 R246, R10, 0x2, RZ ;  /* 0x000000020af67824 */ /* 0x000fe200078e00ff */
[----:B------:R-:W-:-:S02]  /*1390*/  SHF.R.S32.HI R5, RZ, 0x1f, R144 ;  /* 0x0000001fff057819 */ /* 0x000fc40000011490 */
[----:B------:R-:W-:Y:S02]  /*13a0*/  SHF.L.U64.HI R9, R146, 0x1, R9 ;  /* 0x0000000192097819 */ /* 0x000fe40000010209 */
[----:B------:R-:W-:Y:S01]  /*13b0*/  SHF.L.U64.HI R8, R111, 0x1, R8 ;  /* 0x000000016f087819 */ /* 0x000fe20000010208 */
[C---:B-1----:R-:W-:Y:S01]  /*13c0*/  IMAD.SHL.U32 R24, R110.reuse, 0x2, RZ ;  /* 0x000000026e187824 */ /* 0x042fe200078e00ff */
[----:B------:R-:W-:Y:S02]  /*13d0*/  SHF.L.U64.HI R7, R145, 0x1, R7 ;  /* 0x0000000191077819 */ /* 0x000fe40000010207 */
[----:B------:R-:W-:Y:S02]  /*13e0*/  SHF.L.U64.HI R6, R110, 0x1, R6 ;  /* 0x000000016e067819 */ /* 0x000fe40000010206 */
[----:B------:R1:W-:Y:S01]  /*13f0*/  STL [R1+0x3c], R24 ;  /* 0x00003c1801007387 */ /* 0x0003e20000100800 */
[----:B------:R-:W-:Y:S02]  /*1400*/  SHF.L.U64.HI R5, R144, 0x1, R5 ;  /* 0x0000000190057819 */ /* 0x000fe40000010205 */
[----:B------:R-:W-:-:S02]  /*1410*/  IADD3 R29, R246, 0x8, RZ ;  /* 0x00000008f61d7810 */ /* 0x000fc40007ffe0ff */
[----:B------:R-:W-:Y:S01]  /*1420*/  IADD3 R27, R246, 0x18, RZ ;  /* 0x00000018f61b7810 */ /* 0x000fe20007ffe0ff */
[----:B--2---:R-:W-:Y:S01]  /*1430*/  IMAD.SHL.U32 R23, R144, 0x2, RZ ;  /* 0x0000000290177824 */ /* 0x004fe200078e00ff */
[----:B------:R-:W-:Y:S02]  /*1440*/  IADD3 R26, R246, 0x20, RZ ;  /* 0x00000020f61a7810 */ /* 0x000fe40007ffe0ff */
[----:B------:R-:W-:Y:S02]  /*1450*/  SEL R183, R4, 0xffffffe0, !P1 ;  /* 0xffffffe004b77807 */ /* 0x000fe40004800000 */
[----:B------:R2:W-:Y:S01]  /*1460*/  STL [R1+0x40], R23 ;  /* 0x0000401701007387 */ /* 0x0005e20000100800 */
[----:B------:R-:W-:Y:S02]  /*1470*/  SHF.R.S32.HI R4, RZ, 0x1f, R29 ;  /* 0x0000001fff047819 */ /* 0x000fe4000001141d */
[----:B------:R-:W-:Y:S01]  /*1480*/  IADD3 R252, R246, 0x90, RZ ;  /* 0x00000090f6fc7810 */ /* 0x000fe20007ffe0ff */
[----:B------:R-:W-:Y:S01]  /*1490*/  STL [R1+0x2c], R9 ;  /* 0x00002c0901007387 */ /* 0x000fe20000100800 */
[----:B------:R-:W-:-:S02]  /*14a0*/  SHF.R.S32.HI R4, RZ, 0x1f, R26 ;  /* 0x0000001fff047819 */ /* 0x000fc4000001141a */
[----:B------:R-:W-:Y:S01]  /*14b0*/  LEA R178, R2, 0x18100, 0x1 ;  /* 0x0001810002b27811 */ /* 0x000fe200078e08ff */
[----:B------:R3:W-:Y:S01]  /*14c0*/  STL [R1+0x28], R8 ;  /* 0x0000280801007387 */ /* 0x0007e20000100800 */
[C---:B------:R-:W-:Y:S02]  /*14d0*/  IADD3 R251, R246.reuse, 0x98, RZ ;  /* 0x00000098f6fb7810 */ /* 0x040fe40007ffe0ff */
[C---:B------:R-:W-:Y:S01]  /*14e0*/  IADD3 R249, R246.reuse, 0xa8, RZ ;  /* 0x000000a8f6f97810 */ /* 0x040fe20007ffe0ff */
[----:B------:R4:W-:Y:S01]  /*14f0*/  STL [R1+0x24], R7 ;  /* 0x0000240701007387 */ /* 0x0009e20000100800 */
[----:B-1----:R-:W-:Y:S01]  /*1500*/  IADD3 R24, R246, 0x30, RZ ;  /* 0x00000030f6187810 */ /* 0x002fe20007ffe0ff */
[----:B------:R-:W-:Y:S01]  /*1510*/  IMAD.IADD R179, R178, 0x1, R183 ;  /* 0x00000001b2b37824 */ /* 0x000fe200078e02b7 */
[----:B------:R-:W-:Y:S01]  /*1520*/  LEA R185, R3, 0x100, 0x1 ;  /* 0x0000010003b97811 */ /* 0x000fe200078e08ff */
[----:B------:R1:W-:Y:S01]  /*1530*/  STL [R1+0x20], R6 ;  /* 0x0000200601007387 */ /* 0x0003e20000100800 */
[----:B------:R-:W-:-:S02]  /*1540*/  IADD3 R248, R246, 0xb0, RZ ;  /* 0x000000b0f6f87810 */ /* 0x000fc40007ffe0ff */
[----:B------:R-:W-:Y:S01]  /*1550*/  LEA R184, R0, 0xc100, 0x1 ;  /* 0x0000c10000b87811 */ /* 0x000fe200078e08ff */
[----:B------:R5:W-:Y:S01]  /*1560*/  STL [R1+0x1c], R5 ;  /* 0x00001c0501007387 */ /* 0x000be20000100800 */
[----:B------:R-:W-:Y:S01]  /*1570*/  SEL R0, R18, 0xffffffc0, !P2 ;  /* 0xffffffc012007807 */ /* 0x000fe20005000000 */
[--C-:B------:R-:W-:Y:S01]  /*1580*/  IMAD.IADD R241, R183, 0x1, R185.reuse ;  /* 0x00000001b7f17824 */ /* 0x100fe200078e02b9 */
[----:B------:R-:W-:Y:S02]  /*1590*/  LEA R3, R15, 0x18100, 0x1 ;  /* 0x000181000f037811 */ /* 0x000fe400078e08ff */
[----:B--2---:R-:W-:Y:S01]  /*15a0*/  IADD3 R23, R246, 0x38, RZ ;  /* 0x00000038f6177810 */ /* 0x004fe20007ffe0ff */
[----:B------:R-:W-:Y:S01]  /*15b0*/  IMAD.IADD R186, R0, 0x1, R185 ;  /* 0x0000000100ba7824 */ /* 0x000fe200078e02b9 */
[----:B------:R-:W-:Y:S01]  /*15c0*/  LEA R2, R14, 0x18100, 0x1 ;  /* 0x000181000e027811 */ /* 0x000fe200078e08ff */
[--C-:B------:R-:W-:Y:S01]  /*15d0*/  IMAD.IADD R181, R178, 0x1, R0.reuse ;  /* 0x00000001b2b57824 */ /* 0x100fe200078e0200 */
[----:B------:R-:W-:Y:S01]  /*15e0*/  SHF.R.S32.HI R4, RZ, 0x1f, R23 ;  /* 0x0000001fff047819 */ /* 0x000fe20000011417 */
[----:B------:R-:W-:Y:S01]  /*15f0*/  IMAD.IADD R180, R179, 0x1, R0 ;  /* 0x00000001b3b47824 */ /* 0x000fe200078e0200 */
[----:B------:R-:W-:Y:S01]  /*1600*/  IADD3 R28, R246, 0x10, RZ ;  /* 0x00000010f61c7810 */ /* 0x000fe20007ffe0ff */
[----:B------:R-:W-:Y:S01]  /*1610*/  IMAD.IADD R0, R0, 0x1, R241 ;  /* 0x0000000100007824 */ /* 0x000fe200078e02f1 */
[C---:B---3--:R-:W-:Y:S01]  /*1620*/  IADD3 R8, R246.reuse, 0x78, RZ ;  /* 0x00000078f6087810 */ /* 0x048fe20007ffe0ff */
[----:B------:R-:W-:Y:S01]  /*1630*/  IMAD.IADD R242, R183, 0x1, R186 ;  /* 0x00000001b7f27824 */ /* 0x000fe200078e02ba */
[----:B------:R-:W-:-:S02]  /*1640*/  IADD3 R25, R246, 0x28, RZ ;  /* 0x00000028f6197810 */ /* 0x000fc40007ffe0ff */
[C---:B----4-:R-:W-:Y:S02]  /*1650*/  IADD3 R7, R246.reuse, 0x80, RZ ;  /* 0x00000080f6077810 */ /* 0x050fe40007ffe0ff */
[C---:B------:R-:W-:Y:S01]  /*1660*/  IADD3 R22, R246.reuse, 0x40, RZ ;  /* 0x00000040f6167810 */ /* 0x040fe20007ffe0ff */
[----:B-1----:R-:W-:Y:S01]  /*1670*/  IMAD R6, R13, 0x8, R21 ;  /* 0x000000080d067824 */ /* 0x002fe200078e0215 */
[C---:B------:R-:W-:Y:S02]  /*1680*/  IADD3 R21, R246.reuse, 0x48, RZ ;  /* 0x00000048f6157810 */ /* 0x040fe40007ffe0ff */
[C---:B------:R-:W-:Y:S02]  /*1690*/  IADD3 R13, R246.reuse, 0x60, RZ ;  /* 0x00000060f60d7810 */ /* 0x040fe40007ffe0ff */
[----:B-----5:R-:W-:Y:S01]  /*16a0*/  LOP3.LUT R5, R19, R12, R20, 0xf6, !PT ;  /* 0x0000000c13057212 */ /* 0x020fe200078ef614 */
[----:B------:R1:W-:Y:S01]  /*16b0*/  STL [R1+0x4c], R6 ;  /* 0x00004c0601007387 */ /* 0x0003e20000100800 */
[----:B------:R-:W-:-:S02]  /*16c0*/  IADD3 R20, R246, 0x50, RZ ;  /* 0x00000050f6147810 */ /* 0x000fc40007ffe0ff */
[----:B------:R-:W-:Y:S02]  /*16d0*/  LEA R5, R5, 0x18100, 0x1 ;  /* 0x0001810005057811 */ /* 0x000fe400078e08ff */
[----:B------:R-:W-:Y:S02]  /*16e0*/  IADD3 R12, R246, 0x68, RZ ;  /* 0x00000068f60c7810 */ /* 0x000fe40007ffe0ff */
[----:B------:R-:W-:Y:S01]  /*16f0*/  SHF.R.S32.HI R4, RZ, 0x1f, R20 ;  /* 0x0000001fff047819 */ /* 0x000fe20000011414 */
[----:B------:R2:W-:Y:S01]  /*1700*/  STL [R1+0x18], R5 ;  /* 0x0000180501007387 */ /* 0x0005e20000100800 */
[----:B------:R-:W-:Y:S02]  /*1710*/  SHF.R.S32.HI R4, RZ, 0x1f, R12 ;  /* 0x0000001fff047819 */ /* 0x000fe4000001140c */
[----:B------:R-:W-:Y:S02]  /*1720*/  SHF.R.S32.HI R4, RZ, 0x1f, R7 ;  /* 0x0000001fff047819 */ /* 0x000fe40000011407 */
[----:B------:R-:W-:-:S02]  /*1730*/  SHF.R.S32.HI R4, RZ, 0x1f, R251 ;  /* 0x0000001fff047819 */ /* 0x000fc400000114fb */
[----:B------:R-:W-:Y:S02]  /*1740*/  SHF.R.S32.HI R4, RZ, 0x1f, R248 ;  /* 0x0000001fff047819 */ /* 0x000fe400000114f8 */
[----:B------:R-:W-:Y:S02]  /*1750*/  LEA R4, R16, 0x18100, 0x1 ;  /* 0x0001810010047811 */ /* 0x000fe400078e08ff */
[----:B------:R-:W-:Y:S02]  /*1760*/  IADD3 R250, R246, 0xa0, RZ ;  /* 0x000000a0f6fa7810 */ /* 0x000fe40007ffe0ff */
[C---:B------:R-:W-:Y:S02]  /*1770*/  IADD3 R204, R202.reuse, 0x40, RZ ;  /* 0x00000040cacc7810 */ /* 0x040fe40007ffe0ff */
[----:B------:R-:W-:Y:S02]  /*1780*/  IADD3 R205, R202, 0x80, RZ ;  /* 0x00000080cacd7810 */ /* 0x000fe40007ffe0ff */
[----:B-1----:R-:W-:-:S02]  /*1790*/  IADD3 R6, R246, 0x88, RZ ;  /* 0x00000088f6067810 */ /* 0x002fc40007ffe0ff */
[C---:B------:R-:W-:Y:S02]  /*17a0*/  IADD3 R200, R104.reuse, 0x60, RZ ;  /* 0x0000006068c87810 */ /* 0x040fe40007ffe0ff */
[C---:B------:R-:W-:Y:S02]  /*17b0*/  IADD3 R199, R104.reuse, 0x80, RZ ;  /* 0x0000008068c77810 */ /* 0x040fe40007ffe0ff */
[----:B------:R-:W-:Y:S02]  /*17c0*/  IADD3 R198, R104, 0xa0, RZ ;  /* 0x000000a068c67810 */ /* 0x000fe40007ffe0ff */
[----:B--2---:R-:W-:Y:S02]  /*17d0*/  SHF.R.S32.HI R5, RZ, 0x1f, R27 ;  /* 0x0000001fff057819 */ /* 0x004fe4000001141b */
[----:B------:R-:W-:Y:S02]  /*17e0*/  SHF.R.S32.HI R5, RZ, 0x1f, R24 ;  /* 0x0000001fff057819 */ /* 0x000fe40000011418 */
[----:B------:R-:W-:-:S02]  /*17f0*/  SHF.R.S32.HI R5, RZ, 0x1f, R21 ;  /* 0x0000001fff057819 */ /* 0x000fc40000011415 */
[----:B------:R-:W-:Y:S02]  /*1800*/  SHF.R.S32.HI R5, RZ, 0x1f, R13 ;  /* 0x0000001fff057819 */ /* 0x000fe4000001140d */
[----:B------:R-:W-:Y:S02]  /*1810*/  SHF.R.S32.HI R5, RZ, 0x1f, R8 ;  /* 0x0000001fff057819 */ /* 0x000fe40000011408 */
[----:B------:R-:W-:Y:S02]  /*1820*/  SHF.R.S32.HI R5, RZ, 0x1f, R252 ;  /* 0x0000001fff057819 */ /* 0x000fe400000114fc */
[----:B------:R-:W-:Y:S02]  /*1830*/  SHF.R.S32.HI R5, RZ, 0x1f, R249 ;  /* 0x0000001fff057819 */ /* 0x000fe400000114f9 */
[----:B------:R-:W-:Y:S02]  /*1840*/  LEA R5, R17, 0x18100, 0x1 ;  /* 0x0001810011057811 */ /* 0x000fe400078e08ff */
[----:B------:R-:W-:-:S02]  /*1850*/  IADD3 R19, R246, 0x58, RZ ;  /* 0x00000058f6137810 */ /* 0x000fc40007ffe0ff */
[C---:B------:R-:W-:Y:S01]  /*1860*/  IADD3 R9, R246.reuse, 0x70, RZ ;  /* 0x00000070f6097810 */ /* 0x040fe20007ffe0ff */
[----:B------:R1:W-:Y:S01]  /*1870*/  STL [R1+0x14], R5 ;  /* 0x0000140501007387 */ /* 0x0003e20000100800 */
[----:B------:R-:W-:Y:S02]  /*1880*/  IADD3 R247, R246, 0xb8, RZ ;  /* 0x000000b8f6f77810 */ /* 0x000fe40007ffe0ff */
        /* <DEDUP_REMOVED lines=9> */
[----:B------:R-:W-:Y:S01]  /*1920*/  SHF.R.S32.HI R203, RZ, 0x1f, R202 ;  /* 0x0000001fffcb7819 */ /* 0x000fe200000114ca */
[----:B------:R1:W-:Y:S01]  /*1930*/  STL [R1+0x4], R0 ;  /* 0x0000040001007387 */ /* 0x0003e20000100800 */
[----:B------:R-:W-:Y:S02]  /*1940*/  SHF.R.S32.HI R105, RZ, 0x1f, R104 ;  /* 0x0000001fff697819 */ /* 0x000fe40000011468 */
[----:B------:R-:W-:Y:S02]  /*1950*/  SHF.R.S32.HI R212, RZ, 0x1f, R204 ;  /* 0x0000001fffd47819 */ /* 0x000fe400000114cc */
[----:B------:R-:W-:-:S02]  /*1960*/  SHF.R.S32.HI R211, RZ, 0x1f, R205 ;  /* 0x0000001fffd37819 */ /* 0x000fc400000114cd */
[----:B------:R-:W-:Y:S02]  /*1970*/  SHF.R.S32.HI R215, RZ, 0x1f, R200 ;  /* 0x0000001fffd77819 */ /* 0x000fe400000114c8 */
[----:B------:R-:W-:Y:S02]  /*1980*/  SHF.R.S32.HI R214, RZ, 0x1f, R199 ;  /* 0x0000001fffd67819 */ /* 0x000fe400000114c7 */
[----:B------:R-:W-:Y:S02]  /*1990*/  SHF.R.S32.HI R213, RZ, 0x1f, R198 ;  /* 0x0000001fffd57819 */ /* 0x000fe400000114c6 */
[----:B------:R-:W-:Y:S02]  /*19a0*/  SHF.R.S32.HI R210, RZ, 0x3, R210 ;  /* 0x00000003ffd27819 */ /* 0x000fe400000114d2 */
[C---:B------:R-:W-:Y:S02]  /*19b0*/  IADD3 R11, R107.reuse, 0xc100, RZ ;  /* 0x0000c1006b0b7810 */ /* 0x040fe40007ffe0ff */
[----:B------:R-:W-:-:S02]  /*19c0*/  IADD3 R10, R107, 0x100, RZ ;  /* 0x000001006b0a7810 */ /* 0x000fc40007ffe0ff */
[----:B------:R-:W-:Y:S02]  /*19d0*/  SHF.R.S32.HI R18, RZ, 0x1f, R19 ;  /* 0x0000001fff127819 */ /* 0x000fe40000011413 */
[----:B------:R-:W-:Y:S02]  /*19e0*/  SHF.R.S32.HI R9, RZ, 0x1f, R9 ;  /* 0x0000001fff097819 */ /* 0x000fe40000011409 */
[----:B------:R-:W-:Y:S02]  /*19f0*/  SHF.R.S32.HI R6, RZ, 0x1f, R247 ;  /* 0x0000001fff067819 */ /* 0x000fe400000114f7 */
.L_x_1874:
        /* <DEDUP_REMOVED lines=42> */
.L_x_1702:
[----:B------:R-:W-:-:S04]  /*1ca0*/  ISETP.NE.U32.AND P0, PT, RZ, c[0x0][0x368], PT ;  /* 0x0000da00ff007a0c */ /* 0x000fc80003f05070 */
[----:B------:R-:W-:-:S13]  /*1cb0*/  ISETP.NE.AND.EX P0, PT, RZ, c[0x0][0x36c], PT, P0 ;  /* 0x0000db00ff007a0c */ /* 0x000fda0003f05300 */
[----:B------:R-:W-:Y:S05]  /*1cc0*/  @!P0 BRA `(.L_x_1703) ;  /* 0x0000004000008947 */ /* 0x000fea0003800000 */
[----:B---3--:R-:W-:-:S04]  /*1cd0*/  IADD3 R4, P0, R238, c[0x0][0x368], RZ ;  /* 0x0000da00ee047a10 */ /* 0x008fc80007f1e0ff */
[----:B------:R-:W-:-:S05]  /*1ce0*/  IADD3.X R5, R239, c[0x0][0x36c], RZ, P0, !PT ;  /* 0x0000db00ef057a10 */ /* 0x000fca00007fe4ff */
[----:B------:R1:W5:Y:S01]  /*1cf0*/  LDG.E R17, [R4.64] ;  /* 0x0000000804117981 */ /* 0x000362000c1e1900 */
[----:B------:R-:W-:Y:S05]  /*1d00*/  BRA `(.L_x_1704) ;  /* 0x0000005000007947 */ /* 0x000fea0003800000 */
.L_x_1703:
[----:B------:R-:W-:Y:S01]  /*1d10*/  MOV R17, UR6 ;  /* 0x0000000600117c02 */ /* 0x000fe20008000f00 */
[----:B------:R-:W-:Y:S05]  /*1d20*/  @!P5 BRA `(.L_x_1704) ;  /* 0x000000300000d947 */ /* 0x000fea0003800000 */
[----:B---3--:R-:W2:Y:S04]  /*1d30*/  LDG.E R6, [R4.64] ;  /* 0x0000000804067981 */ /* 0x008ea8000c1e1900 */
[----:B------:R-:W2:Y:S02]  /*1d40*/  LDG.E R0, [R4.64+0x4] ;  /* 0x0000040804007981 */ /* 0x000ea4000c1e1900 */
[----:B--2---:R-:W-:Y:S02]  /*1d50*/  IADD3 R17, -R6, R0, RZ ;  /* 0x0000000006117210 */ /* 0x004fe40007ffe1ff */
.L_x_1704:
        /* <DEDUP_REMOVED lines=56> */
.L_x_1706:
[----:B------:R-:W-:Y:S05]  /*20e0*/  BSYNC B0 ;  /* 0x0000000000007941 */ /* 0x000fea0003800000 */
.L_x_1705:
[----:B------:R-:W-:-:S04]  /*20f0*/  IMAD R2, R245, R0, RZ ;  /* 0x00000000f5027224 */ /* 0x000fc800078e02ff */
[----:B------:R-:W-:-:S05]  /*2100*/  IMAD.IADD R0, R2, 0x1, R0 ;  /* 0x0000000102007824 */ /* 0x000fca00078e0200 */
[----:B------:R-:W-:Y:S01]  /*2110*/  IMNMX R3, R129, R0, PT ;  /* 0x0000000081037217 */ /* 0x000fe20003800200 */
[----:B------:R-:W-:-:S04]  /*2120*/  IMAD R0, R2, 0x40, -R6 ;  /* 0x0000004002007824 */ /* 0x000fc800078e0a06 */
[----:B------:R-:W-:Y:S01]  /*2130*/  IMAD R2, R3, 0x40, -R6 ;  /* 0x0000004003027824 */ /* 0x000fe200078e0a06 */
[----:B------:R-:W-:-:S04]  /*2140*/  IMNMX R0, RZ, R0, !PT ;  /* 0x00000000ff007217 */ /* 0x000fc80007800200 */
[----:B------:R-:W-:Y:S02]  /*2150*/  IMNMX R2, R2, R78, PT ;  /* 0x0000004e02027217 */ /* 0x000fe40003800200 */
[----:B------:R-:W-:Y:S02]  /*2160*/  SHF.R.U32.HI R35, RZ, 0x6, R0 ;  /* 0x00000006ff237819 */ /* 0x000fe40000011600 */
[----:B------:R-:W-:-:S03]  /*2170*/  ISETP.GT.AND P0, PT, R2, R0, PT ;  /* 0x000000000200720c */ /* 0x000fc60003f04270 */
[----:B------:R-:W-:-:S10]  /*2180*/  IMAD.MOV.U32 R8, RZ, RZ, R35 ;  /* 0x000000ffff087224 */ /* 0x000fd400078e0023 */
[----:B------:R-:W-:-:S04]  /*2190*/  @P0 IADD3 R2, R2, 0x3f, RZ ;  /* 0x0000003f02020810 */ /* 0x000fc80007ffe0ff */
[----:B------:R-:W-:-:S04]  /*21a0*/  @P0 SHF.R.S32.HI R0, RZ, 0x1f, R2 ;  /* 0x0000001fff000819 */ /* 0x000fc80000011402 */
[----:B------:R-:W-:-:S04]  /*21b0*/  @P0 LEA.HI R2, R0, R2, RZ, 0x6 ;  /* 0x0000000200020211 */ /* 0x000fc800078f30ff */
[----:B------:R-:W-:-:S04]  /*21c0*/  @P0 SHF.R.S32.HI R8, RZ, 0x6, R2 ;  /* 0x00000006ff080819 */ /* 0x000fc80000011402 */
[----:B------:R-:W-:-:S13]  /*21d0*/  ISETP.GT.AND P0, PT, R8, R35, PT ;  /* 0x000000230800720c */ /* 0x000fda0003f04270 */
[----:B------:R-:W-:Y:S05]  /*21e0*/  @!P0 BRA `(.L_x_1707) ;  /* 0x0000560000008947 */ /* 0x000fea0003800000 */
[----:B------:R-:W-:Y:S01]  /*21f0*/  SHF.R.S32.HI R2, RZ, 0x1f, R12 ;  /* 0x0000001fff027819 */ /* 0x000fe2000001140c */
[----:B------:R-:W-:Y:S01]  /*2200*/  IMAD.MOV.U32 R9, RZ, RZ, c[0x0][0x238] ;  /* 0x00008e00ff097624 */ /* 0x000fe200078e00ff */
[----:B------:R-:W-:Y:S02]  /*2210*/  IADD3 R0, P0, R237, R12, RZ ;  /* 0x0000000ced007210 */ /* 0x000fe40007f1e0ff */
[----:B------:R-:W-:Y:S01]  /*2220*/  LOP3.LUT R31, R234, 0xffff, RZ, 0xc0, !PT ;  /* 0x0000ffffea1f7812 */ /* 0x000fe200078ec0ff */
[----:B------:R-:W-:Y:S01]  /*2230*/  IMAD.SHL.U32 R137, R9, 0x40, RZ ;  /* 0x0000004009897824 */ /* 0x000fe200078e00ff */
[----:B------:R-:W-:Y:S01]  /*2240*/  LEA.HI.X.SX32 R15, R237, R2, 0x1, P0 ;  /* 0x00000002ed0f7211 */ /* 0x000fe200000f0eff */
[----:B------:R-:W-:Y:S01]  /*2250*/  IMAD.WIDE.U32 R2, R0, c[0x0][0x238], R202 ;  /* 0x00008e0000027a25 */ /* 0x000fe200078e00ca */
[----:B------:R-:W-:Y:S02]  /*2260*/  IADD3 R16, R8, -0x1, RZ ;  /* 0xffffffff08107810 */ /* 0x000fe40007ffe0ff */
[----:B------:R-:W-:Y:S01]  /*2270*/  SEL R14, R243, RZ, !P6 ;  /* 0x000000fff30e7207 */ /* 0x000fe20007000000 */
[----:B------:R-:W-:Y:S01]  /*2280*/  IMAD R4, R15, c[0x0][0x238], RZ ;  /* 0x00008e000f047a24 */ /* 0x000fe200078e02ff */
[----:B------:R-:W-:Y:S01]  /*2290*/  SEL R13, R240, RZ, !P6 ;  /* 0x000000fff00d7207 */ /* 0x000fe20007000000 */
[C---:B------:R-:W-:Y:S01]  /*22a0*/  IMAD.SHL.U32 R138, R9.reuse, 0x20, RZ ;  /* 0x00000020098a7824 */ /* 0x040fe200078e00ff */
[----:B------:R-:W-:Y:S01]  /*22b0*/  MOV R132, 0x6 ;  /* 0x0000000600847802 */ /* 0x000fe20000000f00 */
[----:B------:R-:W-:Y:S01]  /*22c0*/  IMAD R4, R0, c[0x0][0x23c], R4 ;  /* 0x00008f0000047a24 */ /* 0x000fe200078e0204 */
[----:B------:R-:W-:Y:S01]  /*22d0*/  SHF.R.S32.HI R20, RZ, 0x1f, R16 ;  /* 0x0000001fff147819 */ /* 0x000fe20000011410 */
[----:B------:R-:W-:Y:S01]  /*22e0*/  IMAD R5, R14, c[0x0][0x248], RZ ;  /* 0x000092000e057a24 */ /* 0x000fe200078e02ff */
[----:B------:R-:W-:Y:S01]  /*22f0*/  SHF.L.U64.HI R136, R9, R132, c[0x0][0x23c] ;  /* 0x00008f0009887619 */ /* 0x000fe20000010284 */
[----:B------:R-:W-:Y:S01]  /*2300*/  IMAD.IADD R3, R3, 0x1, R4 ;  /* 0x0000000103037824 */ /* 0x000fe200078e0204 */
[----:B------:R-:W-:Y:S01]  /*2310*/  ISETP.NE.U32.AND P0, PT, RZ, c[0x0][0x340], PT ;  /* 0x0000d000ff007a0c */ /* 0x000fe20003f05070 */
[----:B------:R-:W-:Y:S01]  /*2320*/  IMAD.IADD R4, R78, 0x1, -R237 ;  /* 0x000000014e047824 */ /* 0x000fe200078e0aed */
[----:B------:R-:W-:Y:S01]  /*2330*/  MOV R134, 0x5 ;  /* 0x0000000500867802 */ /* 0x000fe20000000f00 */
[----:B------:R-:W-:Y:S01]  /*2340*/  IMAD.WIDE.U32 R2, R31, c[0x0][0x240], R2 ;  /* 0x000090001f027a25 */ /* 0x000fe200078e0002 */
[----:B------:R-:W-:-:S02]  /*2350*/  ISETP.NE.AND.EX P3, PT, RZ, c[0x0][0x344], PT, P0 ;  /* 0x0000d100ff007a0c */ /* 0x000fc40003f65300 */
[----:B------:R-:W-:Y:S01]  /*2360*/  SHF.L.U64.HI R133, R9, R134, c[0x0][0x23c] ;  /* 0x00008f0009857619 */ /* 0x000fe20000010286 */
[----:B------:R-:W-:Y:S01]  /*2370*/  IMAD R4, R16, -0x40, R4 ;  /* 0xffffffc010047824 */ /* 0x000fe200078e0204 */
[----:B------:R-:W-:Y:S01]  /*2380*/  P2R R12, PR, RZ, 0x8 ;  /* 0x00000008ff0c7803 */ /* 0x000fe20000000000 */
[----:B------:R-:W-:Y:S01]  /*2390*/  IMAD R3, R31, c[0x0][0x244], R3 ;  /* 0x000091001f037a24 */ /* 0x000fe200078e0203 */
[----:B------:R-:W-:Y:S01]  /*23a0*/  ISETP.GE.AND P6, PT, R202, c[0x0][0x1d4], PT ;  /* 0x00007500ca007a0c */ /* 0x000fe20003fc6270 */
[C---:B------:R-:W-:Y:S01]  /*23b0*/  IMAD R5, R13.reuse, c[0x0][0x24c], R5 ;  /* 0x000093000d057a24 */ /* 0x040fe200078e0205 */
[C---:B------:R-:W-:Y:S01]  /*23c0*/  ISETP.GE.AND P2, PT, R4.reuse, 0x1, PT ;  /* 0x000000010400780c */ /* 0x040fe20003f46270 */
[----:B------:R-:W-:Y:S01]  /*23d0*/  IMAD.WIDE.U32 R90, R13, c[0x0][0x248], R2 ;  /* 0x000092000d5a7a25 */ /* 0x000fe200078e0002 */
[----:B------:R-:W-:Y:S02]  /*23e0*/  ISETP.GE.AND P1, PT, R4, 0x21, PT ;  /* 0x000000210400780c */ /* 0x000fe40003f26270 */
[----:B------:R-:W-:Y:S01]  /*23f0*/  ISETP.GE.AND P5, PT, R204, c[0x0][0x1d4], PT ;  /* 0x00007500cc007a0c */ /* 0x000fe20003fa6270 */
[----:B------:R-:W-:Y:S01]  /*2400*/  IMAD R3, R136, R16, RZ ;  /* 0x0000001088037224 */ /* 0x000fe200078e02ff */
[----:B------:R-:W-:Y:S01]  /*2410*/  ISETP.GE.AND P4, PT, R205, c[0x0][0x1d4], PT ;  /* 0x00007500cd007a0c */ /* 0x000fe20003f86270 */
[----:B------:R-:W-:-:S02]  /*2420*/  IMAD.IADD R87, R91, 0x1, R5 ;  /* 0x000000015b577824 */ /* 0x000fc400078e0205 */
[----:B------:R-:W-:Y:S02]  /*2430*/  IMAD.MOV.U32 R86, RZ, RZ, R90 ;  /* 0x000000ffff567224 */ /* 0x000fe400078e005a */
[-C--:B------:R-:W-:Y:S02]  /*2440*/  IMAD R3, R20, R137.reuse, R3 ;  /* 0x0000008914037224 */ /* 0x080fe400078e0203 */
[----:B------:R-:W-:-:S05]  /*2450*/  IMAD.WIDE.U32 R6, R16, R137, R86 ;  /* 0x0000008910067225 */ /* 0x000fca00078e0056 */
[----:B------:R-:W-:Y:S02]  /*2460*/  IADD3 R3, R7, R3, RZ ;  /* 0x0000000307037210 */ /* 0x000fe40007ffe0ff */
[----:B------:R-:W-:Y:S02]  /*2470*/  @P2 LEA R4, P3, R6, c[0x0][0x220], 0x1 ;  /* 0x0000880006042a11 */ /* 0x000fe400078608ff */
[----:B------:R-:W-:Y:S02]  /*2480*/  @P1 IADD3 R7, P0, R138, R6, RZ ;  /* 0x000000068a071210 */ /* 0x000fe40007f1e0ff */
[----:B------:R-:W-:Y:S02]  /*2490*/  @P2 LEA.HI.X R5, R6, c[0x0][0x224], R3, 0x1, P3 ;  /* 0x0000890006052a11 */ /* 0x000fe400018f0c03 */
[----:B------:R-:W-:Y:S01]  /*24a0*/  ISETP.NE.AND P3, PT, R12, RZ, PT ;  /* 0x000000ff0c00720c */ /* 0x000fe20003f65270 */
[----:B------:R-:W-:Y:S01]  /*24b0*/  @P1 IMAD.X R9, R3, 0x1, R133, P0 ;  /* 0x0000000103091824 */ /* 0x000fe200000e0685 */
[C---:B------:R-:W-:Y:S01]  /*24c0*/  @P1 LEA R2, P0, R7.reuse, c[0x0][0x220], 0x1 ;  /* 0x0000880007021a11 */ /* 0x040fe200078008ff */
[----:B------:R-:W-:Y:S01]  /*24d0*/  @!PT LDS RZ, [RZ] ;  /* 0x00000000fffff984 */ /* 0x000fe20000000800 */
[----:B------:R-:W-:Y:S01]  /*24e0*/  @!PT LDS RZ, [RZ] ;  /* 0x00000000fffff984 */ /* 0x000fe20000000800 */
[----:B------:R-:W-:Y:S01]  /*24f0*/  @!PT LDS RZ, [RZ] ;  /* 0x00000000fffff984 */ /* 0x000fe20000000800 */
[----:B------:R1:W-:Y:S03]  /*2500*/  @P2 LDGSTS.E.BYPASS.LTC128B.128 [R107+0xc100], [R4.64], !P6 ;  /* 0x0c100000046b2fae */ /* 0x0003e6000f101d48 */
[----:B------:R-:W-:Y:S01]  /*2510*/  @P1 LEA.HI.X R3, R7, c[0x0][0x224], R9, 0x1, P0 ;  /* 0x0000890007031a11 */ /* 0x000fe200000f0c09 */
[----:B------:R1:W-:Y:S04]  /*2520*/  @P2 LDGSTS.E.BYPASS.LTC128B.128 [R107+0xe100], [R4.64+0x80], !P5 ;  /* 0x0e100080046b2fae */ /* 0x0003e8000e901d48 */
[----:B------:R1:W-:Y:S02]  /*2530*/  @P2 LDGSTS.E.BYPASS.LTC128B.128 [R107+0x10100], [R4.64+0x100], !P4 ;  /* 0x10100100046b2fae */ /* 0x0003e4000e101d48 */
[----:B------:R-:W-:-:S02]  /*2540*/  @P3 IADD3 R6, P0, R238, c[0x0][0x340], RZ ;  /* 0x0000d000ee063a10 */ /* 0x000fc40007f1e0ff */
[----:B------:R2:W-:Y:S02]  /*2550*/  @P1 LDGSTS.E.BYPASS.LTC128B.128 [R107+0xd100], [R2.64], !P6 ;  /* 0x0d100000026b1fae */ /* 0x0005e4000f101d48 */
[----:B------:R-:W-:Y:S02]  /*2560*/  @P3 IADD3.X R7, R239, c[0x0][0x344], RZ, P0, !PT ;  /* 0x0000d100ef073a10 */ /* 0x000fe400007fe4ff */
[----:B------:R2:W-:Y:S04]  /*2570*/  @P1 LDGSTS.E.BYPASS.LTC128B.128 [R107+0xf100], [R2.64+0x80], !P5 ;  /* 0x0f100080026b1fae */ /* 0x0005e8000e901d48 */
[----:B------:R2:W-:Y:S04]  /*2580*/  @P1 LDGSTS.E.BYPASS.LTC128B.128 [R107+0x11100], [R2.64+0x100], !P4 ;  /* 0x11100100026b1fae */ /* 0x0005e8000e101d48 */
[----:B------:R-:W0:Y:S04]  /*2590*/  LDGDEPBAR ;  /* 0x00000000000079af */ /* 0x000e280000000000 */
[----:B------:R-:W3:Y:S01]  /*25a0*/  @P3 LDG.E R19, [R6.64] ;  /* 0x0000000806133981 */ /* 0x000ee2000c1e1900 */
[----:B------:R-:W-:Y:S01]  /*25b0*/  MOV R151, c[0x0][0x258] ;  /* 0x0000960000977a02 */ /* 0x000fe20000000f00 */
[----:B------:R-:W-:Y:S01]  /*25c0*/  IMAD.MOV.U32 R130, RZ, RZ, c[0x0][0x27c] ;  /* 0x00009f00ff827624 */ /* 0x000fe200078e00ff */
[----:B------:R-:W-:Y:S01]  /*25d0*/  WARPSYNC 0xffffffff ;  /* 0xffffffff00007948 */ /* 0x000fe20003800000 */
[----:B------:R-:W-:Y:S01]  /*25e0*/  IMAD.WIDE.U32 R80, R31, c[0x0][0x1e8], RZ ;  /* 0x00007a001f507a25 */ /* 0x000fe200078e00ff */
[----:B------:R-:W-:-:S02]  /*25f0*/  SHF.L.U64.HI R134, R151, R134, c[0x0][0x25c] ;  /* 0x0000970097867619 */ /* 0x000fc40000010286 */
[----:B------:R-:W-:Y:S01]  /*2600*/  SHF.L.U64.HI R135, R151, R132, c[0x0][0x25c] ;  /* 0x0000970097877619 */ /* 0x000fe20000010284 */
[----:B-1----:R-:W-:Y:S01]  /*2610*/  IMAD R4, R15, c[0x0][0x258], RZ ;  /* 0x000096000f047a24 */ /* 0x002fe200078e02ff */
[----:B------:R-:W-:Y:S01]  /*2620*/  SHF.R.S32.HI R109, RZ, 0x1f, R108 ;  /* 0x0000001fff6d7819 */ /* 0x000fe2000001146c */
[C---:B------:R-:W-:Y:S01]  /*2630*/  IMAD.SHL.U32 R141, R151.reuse, 0x40, RZ ;  /* 0x00000040978d7824 */ /* 0x040fe200078e00ff */
[----:B------:R-:W-:Y:S01]  /*2640*/  SHF.R.S32.HI R18, RZ, 0x1f, R206 ;  /* 0x0000001fff127819 */ /* 0x000fe200000114ce */
[----:B------:R-:W-:Y:S01]  /*2650*/  IMAD.SHL.U32 R130, R130, 0x2, RZ ;  /* 0x0000000282827824 */ /* 0x000fe200078e00ff */
[----:B------:R-:W-:Y:S01]  /*2660*/  SHF.L.U32 R151, R151, 0x5, RZ ;  /* 0x0000000597977819 */ /* 0x000fe200000006ff */
[----:B------:R-:W-:Y:S02]  /*2670*/  IMAD.MOV.U32 R28, RZ, RZ, R16 ;  /* 0x000000ffff1c7224 */ /* 0x000fe400078e0010 */
[----:B------:R-:W-:Y:S02]  /*2680*/  IMAD R84, R31, c[0x0][0x1ec], R81 ;  /* 0x00007b001f547a24 */ /* 0x000fe400078e0251 */
[----:B--2---:R-:W-:-:S04]  /*2690*/  IMAD.WIDE.U32 R2, R0, c[0x0][0x258], R202 ;  /* 0x0000960000027a25 */ /* 0x004fc800078e00ca */
[----:B------:R-:W-:-:S04]  /*26a0*/  IMAD R0, R0, c[0x0][0x25c], R4 ;  /* 0x0000970000007a24 */ /* 0x000fc800078e0204 */
[----:B------:R-:W-:Y:S02]  /*26b0*/  IMAD.IADD R3, R3, 0x1, R0 ;  /* 0x0000000103037824 */ /* 0x000fe400078e0200 */
[----:B------:R-:W-:Y:S02]  /*26c0*/  IMAD R0, R14, c[0x0][0x268], RZ ;  /* 0x00009a000e007a24 */ /* 0x000fe400078e02ff */
[----:B------:R-:W-:-:S04]  /*26d0*/  IMAD.WIDE.U32 R2, R31, c[0x0][0x260], R2 ;  /* 0x000098001f027a25 */ /* 0x000fc800078e0002 */
[----:B------:R-:W-:Y:S02]  /*26e0*/  IMAD R3, R31, c[0x0][0x264], R3 ;  /* 0x000099001f037a24 */ /* 0x000fe400078e0203 */
[C---:B------:R-:W-:Y:S02]  /*26f0*/  IMAD R0, R13.reuse, c[0x0][0x26c], R0 ;  /* 0x00009b000d007a24 */ /* 0x040fe400078e0200 */
[----:B------:R-:W-:-:S05]  /*2700*/  IMAD.WIDE.U32 R88, R13, c[0x0][0x268], R2 ;  /* 0x00009a000d587a25 */ /* 0x000fca00078e0002 */
[----:B------:R-:W-:Y:S02]  /*2710*/  IADD3 R85, R89, R0, RZ ;  /* 0x0000000059557210 */ /* 0x000fe40007ffe0ff */
[----:B---3--:R-:W-:Y:S01]  /*2720*/  @P3 SHF.R.S32.HI R27, RZ, 0x1f, R19 ;  /* 0x0000001fff1b3819 */ /* 0x008fe20000011413 */
[----:B------:R-:W-:Y:S01]  /*2730*/  @!P3 IMAD.MOV.U32 R27, RZ, RZ, R243 ;  /* 0x000000ffff1bb224 */ /* 0x000fe200078e00f3 */
[----:B------:R-:W-:Y:S02]  /*2740*/  @!P3 MOV R19, R240 ;  /* 0x000000f00013b202 */ /* 0x000fe40000000f00 */
[----:B------:R-:W-:Y:S01]  /*2750*/  BAR.SYNC.DEFER_BLOCKING 0x0 ;  /* 0x0000000000007b1d */ /* 0x000fe20000010000 */
[----:B------:R-:W-:Y:S01]  /*2760*/  ISETP.GT.AND P0, PT, R28, R35, PT ;  /* 0x000000231c00720c */ /* 0x000fe20003f04270 */
[----:B------:R-:W-:Y:S01]  /*2770*/  IMAD R0, R135, R16, RZ ;  /* 0x0000001087007224 */ /* 0x000fe200078e02ff */
[----:B------:R-:W-:Y:S01]  /*2780*/  IADD3 R30, R104, 0x20, RZ ;  /* 0x00000020681e7810 */ /* 0x000fe20007ffe0ff */
[----:B------:R-:W-:Y:S01]  /*2790*/  IMAD.MOV.U32 R2, RZ, RZ, R88 ;  /* 0x000000ffff027224 */ /* 0x000fe200078e0058 */
[----:B------:R-:W-:Y:S01]  /*27a0*/  LOP3.LUT R196, R196, 0xfffffffe, RZ, 0xc0, !PT ;  /* 0xfffffffec4c47812 */ /* 0x000fe200078ec0ff */
[----:B------:R-:W-:Y:S01]  /*27b0*/  IMAD.MOV.U32 R3, RZ, RZ, R85 ;  /* 0x000000ffff037224 */ /* 0x000fe200078e0055 */
[----:B------:R-:W-:Y:S01]  /*27c0*/  IADD3 R29, R104, 0x40, RZ ;  /* 0x00000040681d7810 */ /* 0x000fe20007ffe0ff */
[-C--:B------:R-:W-:Y:S01]  /*27d0*/  IMAD R0, R20, R141.reuse, R0 ;  /* 0x0000008d14007224 */ /* 0x080fe200078e0200 */
[----:B------:R-:W-:Y:S01]  /*27e0*/  ULDC.U8 UR5, c[0x0][0x298] ;  /* 0x0000a60000057ab9 */ /* 0x000fe20000000000 */
[----:B------:R-:W-:-:S04]  /*27f0*/  IMAD.WIDE.U32 R2, R16, R141, R2 ;  /* 0x0000008d10027225 */ /* 0x000fc800078e0002 */
[----:B------:R-:W-:Y:S01]  /*2800*/  IMAD.IADD R3, R3, 0x1, R0 ;  /* 0x0000000103037824 */ /* 0x000fe200078e0200 */
[----:B------:R-:W-:Y:S01]  /*2810*/  @P2 LEA R6, P3, R2, c[0x0][0x250], 0x1 ;  /* 0x0000940002062a11 */ /* 0x000fe200078608ff */
[----:B------:R-:W-:Y:S01]  /*2820*/  IMAD R4, R18, c[0x0][0x290], RZ ;  /* 0x0000a40012047a24 */ /* 0x000fe200078e02ff */
[----:B------:R-:W-:Y:S01]  /*2830*/  @P0 IADD3 R0, R8, -0x2, RZ ;  /* 0xfffffffe08000810 */ /* 0x000fe20007ffe0ff */
[----:B------:R-:W-:Y:S01]  /*2840*/  IMAD.IADD R126, R17, 0x1, R21 ;  /* 0x00000001117e7824 */ /* 0x000fe200078e0215 */
[----:B------:R-:W-:Y:S01]  /*2850*/  @P2 LEA.HI.X R7, R2, c[0x0][0x254], R3, 0x1, P3 ;  /* 0x0000950002072a11 */ /* 0x000fe200018f0c03 */
[----:B------:R-:W-:Y:S01]  /*2860*/  IMAD R16, R206, c[0x0][0x294], R4 ;  /* 0x0000a500ce107a24 */ /* 0x000fe200078e0204 */
[----:B------:R-:W-:Y:S01]  /*2870*/  @P1 IADD3 R2, P3, R151, R2, RZ ;  /* 0x0000000297021210 */ /* 0x000fe20007f7e0ff */
[----:B------:R-:W-:Y:S01]  /*2880*/  @P0 IMAD R5, R136, R0, RZ ;  /* 0x0000000088050224 */ /* 0x000fe200078e02ff */
[----:B------:R-:W-:Y:S01]  /*2890*/  @P0 SHF.R.S32.HI R14, RZ, 0x1f, R0 ;  /* 0x0000001fff0e0819 */ /* 0x000fe20000011400 */
[-C--:B------:R-:W-:Y:S01]  /*28a0*/  @P0 IMAD.WIDE.U32 R8, R0, R137.reuse, R86 ;  /* 0x0000008900080225 */ /* 0x080fe200078e0056 */
[----:B------:R-:W-:Y:S01]  /*28b0*/  @!PT LDS RZ, [RZ] ;  /* 0x00000000fffff984 */ /* 0x000fe20000000800 */
[----:B------:R-:W-:Y:S01]  /*28c0*/  @!PT LDS RZ, [RZ] ;  /* 0x00000000fffff984 */ /* 0x000fe20000000800 */
[----:B------:R-:W-:Y:S01]  /*28d0*/  @!PT LDS RZ, [RZ] ;  /* 0x00000000fffff984 */ /* 0x000fe20000000800 */
[----:B------:R1:W-:Y:S03]  /*28e0*/  @P2 LDGSTS.E.BYPASS.LTC128B.128 [R107+0x100], [R6.64], !P6 ;  /* 0x00100000066b2fae */ /* 0x0003e6000f101d48 */
[----:B------:R-:W-:Y:S01]  /*28f0*/  @P1 IMAD.X R3, R3, 0x1, R134, P3 ;  /* 0x0000000103031824 */ /* 0x000fe200018e0686 */
[----:B------:R-:W-:Y:S01]  /*2900*/  @P1 LEA R4, P3, R2, c[0x0][0x250], 0x1 ;  /* 0x0000940002041a11 */ /* 0x000fe200078608ff */
[----:B------:R-:W-:Y:S01]  /*2910*/  @P0 IMAD R0, R14, R137, R5 ;  /* 0x000000890e000224 */ /* 0x000fe200078e0205 */
[----:B------:R1:W-:Y:S01]  /*2920*/  @P2 LDGSTS.E.BYPASS.LTC128B.128 [R107+0x2100], [R6.64+0x80], !P5 ;  /* 0x02100080066b2fae */ /* 0x0003e2000e901d48 */
[----:B------:R-:W-:Y:S01]  /*2930*/  IMAD.WIDE.U32 R12, R206, c[0x0][0x290], R104 ;  /* 0x0000a400ce0c7a25 */ /* 0x000fe200078e0068 */
[----:B------:R-:W-:-:S02]  /*2940*/  @P1 LEA.HI.X R5, R2, c[0x0][0x254], R3, 0x1, P3 ;  /* 0x0000950002051a11 */ /* 0x000fc400018f0c03 */
[----:B------:R1:W-:Y:S01]  /*2950*/  @P2 LDGSTS.E.BYPASS.LTC128B.128 [R107+0x4100], [R6.64+0x100], !P4 ;  /* 0x04100100066b2fae */ /* 0x0003e2000e101d48 */
[----:B------:R-:W-:Y:S01]  /*2960*/  @P0 IMAD.IADD R0, R9, 0x1, R0 ;  /* 0x0000000109000824 */ /* 0x000fe200078e0200 */
[----:B------:R-:W-:Y:S01]  /*2970*/  ISETP.GE.AND P2, PT, R104, c[0x0][0x27c], PT ;  /* 0x00009f0068007a0c */ /* 0x000fe20003f46270 */
[----:B------:R-:W-:Y:S01]  /*2980*/  IMAD.IADD R15, R13, 0x1, R16 ;  /* 0x000000010d0f7824 */ /* 0x000fe200078e0210 */
[C---:B------:R-:W-:Y:S01]  /*2990*/  @P0 LEA R2, P3, R8.reuse, c[0x0][0x220], 0x1 ;  /* 0x0000880008020a11 */ /* 0x040fe200078608ff */
[----:B------:R2:W-:Y:S01]  /*29a0*/  @P1 LDGSTS.E.BYPASS.LTC128B.128 [R107+0x1100], [R4.64], !P6 ;  /* 0x01100000046b1fae */ /* 0x0005e2000f101d48 */
[----:B------:R-:W-:Y:S02]  /*29b0*/  IMAD.MOV.U32 R14, RZ, RZ, R12 ;  /* 0x000000ffff0e7224 */ /* 0x000fe400078e000c */
[----:B------:R-:W-:Y:S01]  /*29c0*/  @P0 LEA.HI.X R3, R8, c[0x0][0x224], R0, 0x1, P3 ;  /* 0x0000890008030a11 */ /* 0x000fe200018f0c00 */
[----:B------:R-:W-:Y:S01]  /*29d0*/  IMAD R0, R18, c[0x0][0x280], RZ ;  /* 0x0000a00012007a24 */ /* 0x000fe200078e02ff */
[----:B------:R-:W-:Y:S01]  /*29e0*/  ISETP.GE.AND P3, PT, R30, c[0x0][0x27c], PT ;  /* 0x00009f001e007a0c */ /* 0x000fe20003f66270 */
[----:B------:R2:W-:Y:S01]  /*29f0*/  @P1 LDGSTS.E.BYPASS.LTC128B.128 [R107+0x3100], [R4.64+0x80], !P5 ;  /* 0x03100080046b1fae */ /* 0x0005e2000e901d48 */
[----:B------:R-:W-:-:S03]  /*2a00*/  IMAD.WIDE.U32 R8, R206, c[0x0][0x290], R108 ;  /* 0x0000a400ce087a25 */ /* 0x000fc600078e006c */
[----:B------:R-:W-:Y:S01]  /*2a10*/  @P2 LOP3.LUT R196, R196, 0x1, RZ, 0xfc, !PT ;  /* 0x00000001c4c42812 */ /* 0x000fe200078efcff */
[----:B------:R-:W-:Y:S01]  /*2a20*/  IMAD R21, R206, c[0x0][0x284], R0 ;  /* 0x0000a100ce157a24 */ /* 0x000fe200078e0200 */
[----:B------:R-:W-:Y:S01]  /*2a30*/  SEL R0, RZ, c[0x0][0x27c], !P2 ;  /* 0x00009f00ff007a07 */ /* 0x000fe20005000000 */
[----:B------:R2:W-:Y:S01]  /*2a40*/  @P1 LDGSTS.E.BYPASS.LTC128B.128 [R107+0x5100], [R4.64+0x100], !P4 ;  /* 0x05100100046b1fae */ /* 0x0005e2000e101d48 */
[----:B------:R-:W-:Y:S01]  /*2a50*/  ISETP.GE.AND P2, PT, R29, c[0x0][0x27c], PT ;  /* 0x00009f001d007a0c */ /* 0x000fe20003f46270 */
[----:B------:R-:W-:Y:S01]  /*2a60*/  IMAD.IADD R9, R16, 0x1, R9 ;  /* 0x0000000110097824 */ /* 0x000fe200078e0209 */
[----:B------:R-:W-:Y:S01]  /*2a70*/  LOP3.LUT R196, R196, 0xfffffffd, RZ, 0xc0, !PT ;  /* 0xfffffffdc4c47812 */ /* 0x000fe200078ec0ff */
[----:B------:R-:W-:Y:S01]  /*2a80*/  IMAD.IADD R0, R104, 0x1, R0 ;  /* 0x0000000168007824 */ /* 0x000fe200078e0200 */
[----:B------:R-:W-:Y:S01]  /*2a90*/  SEL R17, RZ, c[0x0][0x27c], !P2 ;  /* 0x00009f00ff117a07 */ /* 0x000fe20005000000 */
[----:B------:R-:W0:Y:S01]  /*2aa0*/  LDGDEPBAR ;  /* 0x00000000000079af */ /* 0x000e220000000000 */
[----:B------:R-:W-:Y:S01]  /*2ab0*/  @P3 LOP3.LUT R196, R196, 0x2, RZ, 0xfc, !PT ;  /* 0x00000002c4c43812 */ /* 0x000fe200078efcff */
[----:B------:R-:W-:Y:S01]  /*2ac0*/  IMAD.MOV.U32 R153, RZ, RZ, 0x1 ;  /* 0x00000001ff997424 */ /* 0x000fe200078e00ff */
[----:B------:R-:W-:Y:S01]  /*2ad0*/  SHF.R.S32.HI R16, RZ, 0x1f, R0 ;  /* 0x0000001fff107819 */ /* 0x000fe20000011400 */
[----:B-1----:R-:W-:Y:S01]  /*2ae0*/  IMAD.WIDE.U32 R6, R206, c[0x0][0x280], R104 ;  /* 0x0000a000ce067a25 */ /* 0x002fe200078e0068 */
[----:B------:R1:W-:Y:S01]  /*2af0*/  @P0 LDGSTS.E.BYPASS.LTC128B.128 [R107+0x12100], [R2.64], !P6 ;  /* 0x12100000026b0fae */ /* 0x0003e2000f101d48 */
[----:B------:R-:W-:-:S02]  /*2b00*/  LOP3.LUT R196, R196, 0xfffffffb, RZ, 0xc0, !PT ;  /* 0xfffffffbc4c47812 */ /* 0x000fc400078ec0ff */
[----:B------:R-:W-:Y:S01]  /*2b10*/  IMAD.IADD R13, R7, 0x1, R21 ;  /* 0x00000001070d7824 */ /* 0x000fe200078e0215 */
[----:B------:R-:W-:Y:S01]  /*2b20*/  SEL R7, RZ, c[0x0][0x27c], !P3 ;  /* 0x00009f00ff077a07 */ /* 0x000fe20005800000 */
[----:B------:R-:W-:Y:S01]  /*2b30*/  IMAD.MOV.U32 R12, RZ, RZ, R6 ;  /* 0x000000ffff0c7224 */ /* 0x000fe200078e0006 */
[----:B------:R1:W-:Y:S01]  /*2b40*/  @P0 LDGSTS.E.BYPASS.LTC128B.128 [R107+0x14100], [R2.64+0x80], !P5 ;  /* 0x14100080026b0fae */ /* 0x0003e2000e901d48 */
[----:B------:R-:W-:Y:S01]  /*2b50*/  IMAD.IADD R20, R29, 0x1, R17 ;  /* 0x000000011d147824 */ /* 0x000fe200078e0211 */
[-C--:B------:R-:W-:Y:S01]  /*2b60*/  LEA.HI R18, R16, R0.reuse, RZ, 0x3 ;  /* 0x0000000010127211 */ /* 0x080fe200078f18ff */
[----:B------:R-:W-:Y:S01]  /*2b70*/  IMAD.IADD R6, R30, 0x1, R7 ;  /* 0x000000011e067824 */ /* 0x000fe200078e0207 */
[----:B------:R1:W-:Y:S01]  /*2b80*/  @P0 LDGSTS.E.BYPASS.LTC128B.128 [R107+0x16100], [R2.64+0x100], !P4 ;  /* 0x16100100026b0fae */ /* 0x0003e2000e101d48 */
[----:B------:R-:W-:Y:S01]  /*2b90*/  LEA.HI R16, R16, R0, RZ, 0x6 ;  /* 0x0000000010107211 */ /* 0x000fe200078f30ff */
[----:B------:R-:W-:Y:S01]  /*2ba0*/  IMAD.MOV.U32 R140, RZ, RZ, c[0x0][0x290] ;  /* 0x0000a400ff8c7624 */ /* 0x000fe200078e00ff */
[----:B------:R-:W-:Y:S01]  /*2bb0*/  SHF.R.S32.HI R0, RZ, 0x1f, R20 ;  /* 0x0000001fff007819 */ /* 0x000fe20000011414 */
[----:B------:R-:W-:Y:S01]  /*2bc0*/  IMAD.MOV.U32 R139, RZ, RZ, c[0x0][0x280] ;  /* 0x0000a000ff8b7624 */ /* 0x000fe200078e00ff */
[----:B------:R-:W-:Y:S01]  /*2bd0*/  SHF.R.S32.HI R7, RZ, 0x1f, R6 ;  /* 0x0000001fff077819 */ /* 0x000fe20000011406 */
[----:B------:R-:W-:Y:S01]  /*2be0*/  IMAD.SHL.U32 R22, R16, 0x40, RZ ;  /* 0x0000004010167824 */ /* 0x000fe200078e00ff */
[----:B--2---:R-:W-:Y:S01]  /*2bf0*/  @P0 LEA R4, P1, R138, R2, 0x1 ;  /* 0x000000028a040211 */ /* 0x004fe200078208ff */
[----:B------:R-:W-:Y:S01]  /*2c00*/  IMAD.WIDE.U32 R102, R19, c[0x0][0x2b0], RZ ;  /* 0x0000ac0013667a25 */ /* 0x000fe200078e00ff */
[----:B------:R-:W-:-:S02]  /*2c10*/  LEA.HI R24, R7, R6, RZ, 0x6 ;  /* 0x0000000607187211 */ /* 0x000fc400078f30ff */
[----:B------:R-:W-:Y:S01]  /*2c20*/  @P0 LEA.HI.X R5, R138, R3, R133, 0x1, P1 ;  /* 0x000000038a050211 */ /* 0x000fe200008f0c85 */
[----:B------:R-:W-:Y:S01]  /*2c30*/  IMAD.WIDE.U32 R100, R31, c[0x0][0x210], RZ ;  /* 0x000084001f647a25 */ /* 0x000fe200078e00ff */
[CC--:B------:R-:W-:Y:S02]  /*2c40*/  LEA.HI R16, R0.reuse, R20.reuse, RZ, 0x3 ;  /* 0x0000001400107211 */ /* 0x0c0fe400078f18ff */
[----:B------:R-:W-:Y:S01]  /*2c50*/  LEA.HI R0, R0, R20, RZ, 0x6 ;  /* 0x0000001400007211 */ /* 0x000fe200078f30ff */
[----:B------:R2:W-:Y:S01]  /*2c60*/  @P0 LDGSTS.E.BYPASS.LTC128B.128 [R107+0x13100], [R4.64], !P6 ;  /* 0x13100000046b0fae */ /* 0x0005e2000f101d48 */
[----:B------:R-:W-:Y:S01]  /*2c70*/  @P2 LOP3.LUT R196, R196, 0x4, RZ, 0xfc, !PT ;  /* 0x00000004c4c42812 */ /* 0x000fe200078efcff */
[----:B------:R-:W-:Y:S01]  /*2c80*/  IMAD.SHL.U32 R20, R24, 0x40, RZ ;  /* 0x0000004018147824 */ /* 0x000fe200078e00ff */
[----:B------:R-:W-:Y:S01]  /*2c90*/  LOP3.LUT R23, R208, 0x38, R18, 0xf8, !PT ;  /* 0x00000038d0177812 */ /* 0x000fe200078ef812 */
[----:B------:R2:W-:Y:S01]  /*2ca0*/  @P0 LDGSTS.E.BYPASS.LTC128B.128 [R107+0x15100], [R4.64+0x80], !P5 ;  /* 0x15100080046b0fae */ /* 0x0005e2000e901d48 */
[----:B------:R-:W-:Y:S01]  /*2cb0*/  IMAD.SHL.U32 R0, R0, 0x40, RZ ;  /* 0x0000004000007824 */ /* 0x000fe200078e00ff */
[----:B------:R-:W-:Y:S01]  /*2cc0*/  LOP3.LUT R196, R196, 0xfffffff7, RZ, 0xc0, !PT ;  /* 0xfffffff7c4c47812 */ /* 0x000fe200078ec0ff */
[----:B-----5:R-:W-:Y:S01]  /*2cd0*/  IMAD.WIDE.U32 R98, R142, c[0x0][0x290], R14 ;  /* 0x0000a4008e627a25 */ /* 0x020fe200078e000e */
[----:B------:R2:W-:Y:S01]  /*2ce0*/  @P0 LDGSTS.E.BYPASS.LTC128B.128 [R107+0x17100], [R4.64+0x100], !P4 ;  /* 0x17100100046b0fae */ /* 0x0005e2000e101d48 */
[----:B------:R-:W-:-:S02]  /*2cf0*/  LOP3.LUT P0, RZ, R236, 0x4, RZ, 0xc0, !PT ;  /* 0x00000004ecff7812 */ /* 0x000fc4000780c0ff */
[----:B------:R-:W-:Y:S01]  /*2d00*/  LOP3.LUT R26, R22, 0xfffff000, RZ, 0xc0, !PT ;  /* 0xfffff000161a7812 */ /* 0x000fe200078ec0ff */
[----:B------:R-:W0:Y:S01]  /*2d10*/  LDGDEPBAR ;  /* 0x00000000000079af */ /* 0x000e220000000000 */
[----:B------:R-:W-:Y:S01]  /*2d20*/  LOP3.LUT R22, R208, 0x38, R16, 0xf8, !PT ;  /* 0x00000038d0167812 */ /* 0x000fe200078ef810 */
[C---:B------:R-:W-:Y:S01]  /*2d30*/  IMAD.WIDE.U32 R96, R142.reuse, c[0x0][0x280], R12 ;  /* 0x0000a0008e607a25 */ /* 0x040fe200078e000c */
[-C--:B------:R-:W-:Y:S02]  /*2d40*/  LOP3.LUT R25, R23, R147.reuse, RZ, 0x3c, !PT ;  /* 0x0000009317197212 */ /* 0x080fe400078e3cff */
[----:B------:R-:W-:Y:S01]  /*2d50*/  ISETP.NE.AND P1, PT, R153, c[0x0][0x2b8], PT ;  /* 0x0000ae0099007a0c */ /* 0x000fe20003f25270 */
[----:B------:R-:W-:Y:S01]  /*2d60*/  IMAD.WIDE.U32 R94, R142, c[0x0][0x290], R8 ;  /* 0x0000a4008e5e7a25 */ /* 0x000fe200078e0008 */
[----:B------:R-:W-:Y:S02]  /*2d70*/  LOP3.LUT R23, R20, 0xfffff000, RZ, 0xc0, !PT ;  /* 0xfffff00014177812 */ /* 0x000fe400078ec0ff */
[----:B------:R-:W-:Y:S01]  /*2d80*/  LOP3.LUT R20, R0, 0xfffff000, RZ, 0xc0, !PT ;  /* 0xfffff00000147812 */ /* 0x000fe200078ec0ff */
[----:B------:R-:W-:Y:S01]  /*2d90*/  IMAD R152, R231, 0x40, R206 ;  /* 0x00000040e7987824 */ /* 0x000fe200078e02ce */
[----:B------:R-:W-:Y:S01]  /*2da0*/  @P0 LOP3.LUT R196, R196, 0x8, RZ, 0xfc, !PT ;  /* 0x00000008c4c40812 */ /* 0x000fe200078efcff */
[----:B------:R-:W-:Y:S01]  /*2db0*/  IMAD.MOV.U32 R36, RZ, RZ, RZ ;  /* 0x000000ffff247224 */ /* 0x000fe200078e00ff */
[----:B------:R-:W-:Y:S01]  /*2dc0*/  LEA.HI R17, R7, R6, RZ, 0x3 ;  /* 0x0000000607117211 */ /* 0x000fe200078f18ff */
[----:B------:R-:W-:Y:S01]  /*2dd0*/  IMAD.WIDE.U32 R6, R206, c[0x0][0x280], R108 ;  /* 0x0000a000ce067a25 */ /* 0x000fe200078e006c */
[----:B------:R-:W-:-:S02]  /*2de0*/  LOP3.LUT R0, R22, R147, RZ, 0x3c, !PT ;  /* 0x0000009316007212 */ /* 0x000fc400078e3cff */
[----:B-1----:R-:W-:Y:S01]  /*2df0*/  SHF.R.S32.HI R2, RZ, 0x1f, R142 ;  /* 0x0000001fff027819 */ /* 0x002fe2000001148e */
[----:B------:R-:W-:Y:S01]  /*2e00*/  IMAD.IADD R7, R21, 0x1, R7 ;  /* 0x0000000115077824 */ /* 0x000fe200078e0207 */
[----:B------:R-:W-:Y:S01]  /*2e10*/  ISETP.LE.AND P0, PT, R153, c[0x0][0x27c], PT ;  /* 0x00009f0099007a0c */ /* 0x000fe20003f03270 */
[----:B------:R-:W-:Y:S01]  /*2e20*/  IMAD.MOV.U32 R40, RZ, RZ, 0x1 ;  /* 0x00000001ff287424 */ /* 0x000fe200078e00ff */
[----:B------:R-:W-:Y:S01]  /*2e30*/  LOP3.LUT R196, R196, 0xffffffdf, RZ, 0xc0, !PT ;  /* 0xffffffdfc4c47812 */ /* 0x000fe200078ec0ff */
[----:B------:R-:W-:Y:S01]  /*2e40*/  IMAD R3, R2, c[0x0][0x290], RZ ;  /* 0x0000a40002037a24 */ /* 0x000fe200078e02ff */
[----:B------:R-:W-:Y:S01]  /*2e50*/  IADD3 R123, R0, R20, R148 ;  /* 0x00000014007b7210 */ /* 0x000fe20007ffe094 */
[----:B------:R-:W-:Y:S01]  /*2e60*/  IMAD R0, R27, c[0x0][0x2b0], RZ ;  /* 0x0000ac001b007a24 */ /* 0x000fe200078e02ff */
[----:B------:R-:W-:Y:S01]  /*2e70*/  LOP3.LUT R21, R208, 0x38, R17, 0xf8, !PT ;  /* 0x00000038d0157812 */ /* 0x000fe200078ef811 */
[----:B------:R-:W-:Y:S01]  /*2e80*/  IMAD R2, R2, c[0x0][0x280], RZ ;  /* 0x0000a00002027a24 */ /* 0x000fe200078e02ff */
[----:B------:R-:W-:Y:S01]  /*2e90*/  LOP3.LUT R196, R196, 0xffffffef, RZ, 0xc0, !PT ;  /* 0xffffffefc4c47812 */ /* 0x000fe200078ec0ff */
[----:B--2---:R-:W-:Y:S01]  /*2ea0*/  IMAD R4, R19, c[0x0][0x2b4], R0 ;  /* 0x0000ad0013047a24 */ /* 0x004fe200078e0200 */
[----:B------:R-:W-:Y:S01]  /*2eb0*/  LOP3.LUT R21, R21, R147, RZ, 0x3c, !PT ;  /* 0x0000009315157212 */ /* 0x000fe200078e3cff */
[----:B------:R-:W-:Y:S01]  /*2ec0*/  IMAD R3, R142, c[0x0][0x294], R3 ;  /* 0x0000a5008e037a24 */ /* 0x000fe200078e0203 */
[----:B------:R-:W-:Y:S01]  /*2ed0*/  LOP3.LUT R0, R208, 0x18, R104, 0xf8, !PT ;  /* 0x00000018d0007812 */ /* 0x000fe200078ef868 */
[----:B------:R-:W-:Y:S01]  /*2ee0*/  IMAD R2, R142, c[0x0][0x284], R2 ;  /* 0x0000a1008e027a24 */ /* 0x000fe200078e0202 */
[----:B------:R-:W-:Y:S01]  /*2ef0*/  LOP3.LUT R83, R18, 0xfffffff8, RZ, 0xc0, !PT ;  /* 0xfffffff812537812 */ /* 0x000fe200078ec0ff */
[----:B------:R-:W-:Y:S01]  /*2f00*/  IMAD.WIDE.U32 R92, R142, c[0x0][0x280], R6 ;  /* 0x0000a0008e5c7a25 */ /* 0x000fe200078e0006 */
[----:B------:R-:W-:-:S02]  /*2f10*/  LOP3.LUT R82, R17, 0xfffffff8, RZ, 0xc0, !PT ;  /* 0xfffffff811527812 */ /* 0x000fc400078ec0ff */
[----:B------:R-:W-:Y:S01]  /*2f20*/  LOP3.LUT R79, R16, 0xfffffff8, RZ, 0xc0, !PT ;  /* 0xfffffff8104f7812 */ /* 0x000fe200078ec0ff */
[----:B------:R-:W-:Y:S01]  /*2f30*/  IMAD R122, R31, c[0x0][0x214], R101 ;  /* 0x000085001f7a7a24 */ /* 0x000fe200078e0265 */
[----:B------:R-:W-:Y:S01]  /*2f40*/  @P1 LOP3.LUT R196, R196, 0x10, RZ, 0xfc, !PT ;  /* 0x00000010c4c41812 */ /* 0x000fe200078efcff */
[----:B------:R-:W-:Y:S01]  /*2f50*/  IMAD.IADD R121, R103, 0x1, R4 ;  /* 0x0000000167797824 */ /* 0x000fe200078e0204 */
[CC--:B------:R-:W-:Y:S01]  /*2f60*/  SHF.L.U64.HI R131, R140.reuse, R132.reuse, c[0x0][0x294] ;  /* 0x0000a5008c837619 */ /* 0x0c0fe20000010284 */
[----:B------:R-:W-:Y:S01]  /*2f70*/  IMAD.SHL.U32 R140, R140, 0x40, RZ ;  /* 0x000000408c8c7824 */ /* 0x000fe200078e00ff */
[C---:B------:R-:W-:Y:S01]  /*2f80*/  SHF.L.U64.HI R132, R139.reuse, R132, c[0x0][0x284] ;  /* 0x0000a1008b847619 */ /* 0x040fe20000010284 */
[----:B------:R-:W-:Y:S01]  /*2f90*/  IMAD.SHL.U32 R139, R139, 0x40, RZ ;  /* 0x000000408b8b7824 */ /* 0x000fe200078e00ff */
[--C-:B------:R-:W-:Y:S01]  /*2fa0*/  IADD3 R125, R25, R26, R148.reuse ;  /* 0x0000001a197d7210 */ /* 0x100fe20007ffe094 */
[----:B------:R-:W-:Y:S01]  /*2fb0*/  IMAD.IADD R119, R99, 0x1, R3 ;  /* 0x0000000163777824 */ /* 0x000fe200078e0203 */
[----:B------:R-:W-:Y:S01]  /*2fc0*/  IADD3 R124, R21, R23, R148 ;  /* 0x00000017157c7210 */ /* 0x000fe20007ffe094 */
[----:B------:R-:W-:Y:S01]  /*2fd0*/  IMAD.IADD R117, R3, 0x1, R95 ;  /* 0x0000000103757824 */ /* 0x000fe200078e025f */
[----:B------:R-:W-:Y:S01]  /*2fe0*/  LOP3.LUT R0, R148, R0, R147, 0xf6, !PT ;  /* 0x0000000094007212 */ /* 0x000fe200078ef693 */
        /* <DEDUP_REMOVED lines=8> */
[----:B------:R-:W-:Y:S02]  /*3070*/  @P0 LOP3.LUT R196, R196, 0x20, RZ, 0xfc, !PT ;  /* 0x00000020c4c40812 */ /* 0x000fe400078efcff */
.L_x_1732:
[----:B------:R-:W-:Y:S01]  /*3080*/  ISETP.NE.AND P1, PT, R153, c[0x0][0x2b8], PT ;  /* 0x0000ae0099007a0c */ /* 0x000fe20003f25270 */
[----:B------:R-:W-:Y:S01]  /*3090*/  IMAD.SHL.U32 R8, R28, 0x40, RZ ;  /* 0x000000401c087824 */ /* 0x000fe200078e00ff */
[----:B------:R-:W-:Y:S01]  /*30a0*/  LOP3.LUT P2, RZ, R236, 0x4, RZ, 0xc0, !PT ;  /* 0x00000004ecff7812 */ /* 0x000fe2000784c0ff */
[----:B------:R-:W-:Y:S01]  /*30b0*/  IMAD.MOV.U32 R71, RZ, RZ, RZ ;  /* 0x000000ffff477224 */ /* 0x000fe200078e00ff */
[----:B------:R-:W-:Y:S04]  /*30c0*/  DEPBAR.LE SB0, 0x2 ;  /* 0x000080800000791a */ /* 0x000fe80000000000 */
[----:B-1----:R-:W-:Y:S01]  /*30d0*/  IMAD.IADD R2, R152, 0x1, R8 ;  /* 0x0000000198027824 */ /* 0x002fe200078e0208 */
[----:B------:R-:W-:Y:S01]  /*30e0*/  WARPSYNC 0xffffffff ;  /* 0xffffffff00007948 */ /* 0x000fe20003800000 */
[----:B------:R-:W-:Y:S02]  /*30f0*/  BSSY B1, `(.L_x_1708) ;  /* 0x0000400000017945 */ /* 0x000fe40003800000 */
[----:B------:R-:W-:Y:S01]  /*3100*/  IMAD.IADD R4, R126, 0x1, R2 ;  /* 0x000000017e047824 */ /* 0x000fe200078e0202 */
[----:B------:R-:W-:Y:S03]  /*3110*/  ISETP.GE.AND P0, PT, R2, R78, PT ;  /* 0x0000004e0200720c */ /* 0x000fe60003f06270 */
[----:B------:R-:W-:Y:S01]  /*3120*/  @P1 IMAD.HI.U32 R2, R4, c[0x0][0x2bc], RZ ;  /* 0x0000af0004021a27 */ /* 0x000fe200078e00ff */
[----:B------:R-:W-:Y:S03]  /*3130*/  ISETP.GT.OR P0, PT, R152, 0x3f, P0 ;  /* 0x0000003f9800780c */ /* 0x000fe60000704670 */
[----:B------:R-:W-:Y:S01]  /*3140*/  IMAD.MOV.U32 R3, RZ, RZ, R4 ;  /* 0x000000ffff037224 */ /* 0x000fe200078e0004 */
[----:B------:R-:W-:Y:S09]  /*3150*/  @P1 SHF.R.U32.HI R3, RZ, c[0x0][0x2c0], R2 ;  /* 0x0000b000ff031a19 */ /* 0x000ff20000011602 */
[C---:B------:R-:W-:Y:S04]  /*3160*/  @!P0 IADD3 R2, P1, R3.reuse, R102, RZ ;  /* 0x0000006603028210 */ /* 0x040fe80007f3e0ff */
[----:B------:R-:W-:Y:S01]  /*3170*/  @!P0 LEA.HI.X.SX32 R5, R3, R121, 0x1, P1 ;  /* 0x0000007903058211 */ /* 0x000fe200008f0eff */
[----:B------:R-:W-:Y:S01]  /*3180*/  IMAD.MOV R3, RZ, RZ, -R3 ;  /* 0x000000ffff037224 */ /* 0x000fe200078e0a03 */
[C---:B------:R-:W-:Y:S03]  /*3190*/  @!P0 LEA R6, P1, R2.reuse, c[0x0][0x2a0], 0x2 ;  /* 0x0000a80002068a11 */ /* 0x040fe600078210ff */
[----:B------:R-:W-:Y:S01]  /*31a0*/  IMAD R74, R3, c[0x0][0x2b8], R4 ;  /* 0x0000ae00034a7a24 */ /* 0x000fe200078e0204 */
[----:B------:R-:W-:Y:S01]  /*31b0*/  @!P0 LEA.HI.X R7, R2, c[0x0][0x2a4], R5, 0x2, P1 ;  /* 0x0000a90002078a11 */ /* 0x000fe200008f1405 */
[----:B------:R-:W-:Y:S04]  /*31c0*/  IMAD R2, R36, 0x3000, R0 ;  /* 0x0000300024027824 */ /* 0x000fe800078e0200 */
[----:B------:R1:W5:Y:S01]  /*31d0*/  @!P0 LDG.E R71, [R6.64] ;  /* 0x0000000806478981 */ /* 0x000362000c1e1900 */
[C---:B------:R-:W-:Y:S02]  /*31e0*/  IADD3 R5, R2.reuse, 0x20, RZ ;  /* 0x0000002002057810 */ /* 0x040fe40007ffe0ff */
[C---:B------:R-:W-:Y:S01]  /*31f0*/  @P2 IADD3 R5, R2.reuse, -0x20, RZ ;  /* 0xffffffe002052810 */ /* 0x040fe20007ffe0ff */
[----:B------:R-:W-:Y:S01]  /*3200*/  BAR.SYNC.DEFER_BLOCKING 0x0 ;  /* 0x0000000000007b1d */ /* 0x000fe20000010000 */
[----:B------:R-:W-:Y:S02]  /*3210*/  ISETP.LE.AND P2, PT, R153, c[0x0][0x27c], PT ;  /* 0x00009f0099007a0c */ /* 0x000fe40003f43270 */
[----:B------:R-:W-:Y:S02]  /*3220*/  LEA R72, R2, 0x100, 0x1 ;  /* 0x0000010002487811 */ /* 0x000fe400078e08ff */
[----:B------:R-:W-:Y:S09]  /*3230*/  LEA R73, R5, 0x100, 0x1 ;  /* 0x0000010005497811 */ /* 0x000ff200078e08ff */
[----:B---3--:R-:W-:-:S05]  /*3240*/  @!P2 BRA `(.L_x_1709) ;  /* 0x00003b600000a947 */ /* 0x008fca0003800000 */
[----:B------:R-:W-:Y:S01]  /*3250*/  IMAD.WIDE.U32 R2, R74, c[0x0][0x1e0], RZ ;  /* 0x000078004a027a25 */ /* 0x000fe200078e00ff */
[----:B------:R-:W-:Y:S02]  /*3260*/  SHF.R.S32.HI R76, RZ, 0x1f, R74 ;  /* 0x0000001fff4c7819 */ /* 0x000fe4000001144a */
[----:B-----5:R-:W-:Y:S02]  /*3270*/  SHF.R.S32.HI R77, RZ, 0x1f, R71 ;  /* 0x0000001fff4d7819 */ /* 0x020fe40000011447 */
[----:B------:R-:W-:Y:S01]  /*3280*/  IADD3 R5, -R8, R78, RZ ;  /* 0x0000004e08057210 */ /* 0x000fe20007ffe1ff */
[----:B------:R-:W-:Y:S02]  /*3290*/  IMAD R4, R76, c[0x0][0x1e0], RZ ;  /* 0x000078004c047a24 */ /* 0x000fe400078e02ff */
[----:B------:R-:W-:Y:S01]  /*32a0*/  IMAD.WIDE.U32 R8, R140, R28, RZ ;  /* 0x0000001c8c087225 */ /* 0x000fe200078e00ff */
[----:B------:R-:W-:Y:S03]  /*32b0*/  IMNMX R75, R5, 0x40, PT ;  /* 0x00000040054b7817 */ /* 0x000fe60003800200 */
[----:B------:R-:W-:Y:S05]  /*32c0*/  IMAD R4, R74, c[0x0][0x1e4], R4 ;  /* 0x000079004a047a24 */ /* 0x000fea00078e0204 */
[----:B------:R-:W-:Y:S01]  /*32d0*/  IADD3 R3, R3, R4, RZ ;  /* 0x0000000403037210 */ /* 0x000fe20007ffe0ff */
[----:B------:R-:W-:Y:S04]  /*32e0*/  IMAD R4, R77, c[0x0][0x1f0], RZ ;  /* 0x00007c004d047a24 */ /* 0x000fe800078e02ff */
[C---:B------:R-:W-:Y:S04]  /*32f0*/  IMAD.WIDE.U32 R2, R71.reuse, c[0x0][0x1f0], R2 ;  /* 0x00007c0047027a25 */ /* 0x040fe800078e0002 */
[----:B------:R-:W-:Y:S01]  /*3300*/  IMAD R4, R71, c[0x0][0x1f4], R4 ;  /* 0x00007d0047047a24 */ /* 0x000fe200078e0204 */
[----:B------:R-:W-:Y:S04]  /*3310*/  IADD3 R2, P0, R80, R2, RZ ;  /* 0x0000000250027210 */ /* 0x000fe80007f1e0ff */
[----:B------:R-:W-:Y:S01]  /*3320*/  IADD3.X R3, R84, R3, R4, P0, !PT ;  /* 0x0000000354037210 */ /* 0x000fe200007fe404 */
[-C--:B------:R-:W-:Y:S01]  /*3330*/  IMAD R4, R132, R28.reuse, RZ ;  /* 0x0000001c84047224 */ /* 0x080fe200078e02ff */
[C---:B------:R-:W-:Y:S04]  /*3340*/  LEA R34, P0, R2.reuse, c[0x0][0x1c8], 0x1 ;  /* 0x0000720002227a11 */ /* 0x040fe800078008ff */
[----:B------:R-:W-:Y:S01]  /*3350*/  LEA.HI.X R33, R2, c[0x0][0x1cc], R3, 0x1, P0 ;  /* 0x0000730002217a11 */ /* 0x000fe200000f0c03 */
[----:B------:R-:W-:Y:S01]  /*3360*/  IMAD R3, R131, R28, RZ ;  /* 0x0000001c83037224 */ /* 0x000fe200078e02ff */
[----:B------:R-:W-:Y:S02]  /*3370*/  ISETP.NE.AND P0, PT, RZ, UR5, PT ;  /* 0x00000005ff007c0c */ /* 0x000fe4000bf05270 */
[----:B------:R-:W-:Y:S05]  /*3380*/  SHF.R.S32.HI R2, RZ, 0x1f, R28 ;  /* 0x0000001fff027819 */ /* 0x000fea000001141c */
[C---:B------:R-:W-:Y:S02]  /*3390*/  IMAD R4, R2.reuse, R139, R4 ;  /* 0x0000008b02047224 */ /* 0x040fe400078e0204 */
[----:B-1----:R-:W-:Y:S02]  /*33a0*/  IMAD R6, R2, R140, R3 ;  /* 0x0000008c02067224 */ /* 0x002fe400078e0203 */
        /* <DEDUP_REMOVED lines=63> */
.L_x_1712:
[----:B------:R-:W-:Y:S05]  /*37a0*/  BSYNC B0 ;  /* 0x0000000000007941 */ /* 0x000fea0003800000 */
.L_x_1711:
        /* <DEDUP_REMOVED lines=11> */
[----:B------:R-:W-:Y:S01]  /*3860*/  PRMT R53, R2, 0x5410, R9 ;  /* 0x0000541002357816 */ /* 0x000fe20000000009 */
        /* <DEDUP_REMOVED lines=25> */
[----:B------:R-:W-:Y:S02]  /*3a00*/  PRMT R24, R8, 0x7610, R24 ;  /* 0x0000761008187816 */ /* 0x000fe40000000018 */
[----:B------:R-:W-:Y:S02]  /*3a10*/  PRMT R9, R2, 0x5410, R9 ;  /* 0x0000541002097816 */ /* 0x000fe40000000009 */
[----:B------:R-:W-:Y:S01]  /*3a20*/  PRMT R8, R3, 0x7610, R8 ;  /* 0x0000761003087816 */ /* 0x000fe20000000008 */
[----:B------:R-:W-:-:S05]  /*3a30*/  @P0 BRA `(.L_x_1715) ;  /* 0x0000039000000947 */ /* 0x000fca0003800000 */
[----:B------:R-:W-:Y:S01]  /*3a40*/  ISETP.GE.AND P0, PT, R108, c[0x0][0x27c], PT ;  /* 0x00009f006c007a0c */ /* 0x000fe20003f06270 */
[----:B------:R-:W1:Y:S01]  /*3a50*/  LDS.128 R12, [R72+0xc000] ;  /* 0x00c00000480c7984 */ /* 0x000e620000000c00 */
[----:B------:R-:W-:Y:S02]  /*3a60*/  MOV R3, R4 ;  /* 0x0000000400037202 */ /* 0x000fe40000000f00 */
[----:B------:R-:W-:Y:S09]  /*3a70*/  MOV R32, R38 ;  /* 0x0000002600207202 */ /* 0x000ff20000000f00 */
[----:B------:R-:W-:Y:S02]  /*3a80*/  @!P0 HADD2.F32 R3, -RZ, R3.H0_H0 ;  /* 0x20000003ff038230 */ /* 0x000fe40000004100 */
[----:B------:R-:W-:Y:S01]  /*3a90*/  @!P0 HADD2.F32 R32, -RZ, R32.H0_H0 ;  /* 0x20000020ff208230 */ /* 0x000fe20000004100 */
[----:B-1----:R-:W-:Y:S05]  /*3aa0*/  @!P0 MOV R2, R12 ;  /* 0x0000000c00028202 */ /* 0x002fea0000000f00 */
[--C-:B------:R-:W-:Y:S02]  /*3ab0*/  @!P0 HADD2.F32 R31, -RZ, R2.reuse.H1_H1 ;  /* 0x30000002ff1f8230 */ /* 0x100fe40000004100 */
[----:B------:R-:W-:Y:S03]  /*3ac0*/  @!P0 HADD2.F32 R2, -RZ, R2.H0_H0 ;  /* 0x20000002ff028230 */ /* 0x000fe60000004100 */
[CC--:B--2---:R-:W-:Y:S04]  /*3ad0*/  @!P0 FMUL.FTZ R33, R31.reuse, R3.reuse ;  /* 0x000000031f218220 */ /* 0x0c4fe80000410000 */
[CC--:B------:R-:W-:Y:S02]  /*3ae0*/  @!P0 FFMA.FTZ R33, R2.reuse, R32.reuse, -R33 ;  /* 0x0000002002218223 */ /* 0x0c0fe40000010821 */
[----:B------:R-:W-:Y:S01]  /*3af0*/  @!P0 FMUL.FTZ R2, R2, R3 ;  /* 0x0000000302028220 */ /* 0x000fe20000410000 */
[----:B------:R-:W-:Y:S03]  /*3b00*/  @!P0 SHF.R.U64 R3, R4, 0x10, R5 ;  /* 0x0000001004038819 */ /* 0x000fe60000001205 */
[----:B------:R-:W-:Y:S01]  /*3b10*/  @!P0 FFMA.FTZ R2, R31, R32, R2 ;  /* 0x000000201f028223 */ /* 0x000fe20000010002 */
[----:B------:R-:W-:Y:S01]  /*3b20*/  @!P0 SHF.R.U64 R31, R38, 0x10, R39 ;  /* 0x00000010261f8819 */ /* 0x000fe20000001227 */
[----:B------:R-:W-:Y:S03]  /*3b30*/  @!P0 HADD2.F32 R3, -RZ, R3.H0_H0 ;  /* 0x20000003ff038230 */ /* 0x000fe60000004100 */
[----:B------:R-:W-:Y:S01]  /*3b40*/  @!P0 F2FP.PACK_AB R32, R2, R33 ;  /* 0x000000210220823e */ /* 0x000fe200000000ff */
[----:B------:R-:W-:Y:S01]  /*3b50*/  @!P0 IMAD.MOV.U32 R2, RZ, RZ, R13 ;  /* 0x000000ffff028224 */ /* 0x000fe200078e000d */
[----:B------:R-:W-:Y:S03]  /*3b60*/  @!P0 HADD2.F32 R31, -RZ, R31.H0_H0 ;  /* 0x2000001fff1f8230 */ /* 0x000fe60000004100 */
[----:B------:R-:W-:Y:S01]  /*3b70*/  @!P0 IMAD.MOV.U32 R12, RZ, RZ, R32 ;  /* 0x000000ffff0c8224 */ /* 0x000fe200078e0020 */
[----:B------:R-:W-:Y:S01]  /*3b80*/  MOV R32, R39 ;  /* 0x0000002700207202 */ /* 0x000fe20000000f00 */
[--C-:B------:R-:W-:Y:S02]  /*3b90*/  @!P0 HADD2.F32 R4, -RZ, R2.reuse.H1_H1 ;  /* 0x30000002ff048230 */ /* 0x100fe40000004100 */
[----:B------:R-:W-:Y:S02]  /*3ba0*/  @!P0 HADD2.F32 R2, -RZ, R2.H0_H0 ;  /* 0x20000002ff028230 */ /* 0x000fe40000004100 */
[----:B------:R-:W-:Y:S01]  /*3bb0*/  @!P0 HADD2.F32 R32, -RZ, R32.H0_H0 ;  /* 0x20000020ff208230 */ /* 0x000fe20000004100 */
[----:B------:R-:W-:Y:S04]  /*3bc0*/  @!P0 FMUL.FTZ R33, R4, R3 ;  /* 0x0000000304218220 */ /* 0x000fe80000410000 */
[C---:B------:R-:W-:Y:S02]  /*3bd0*/  @!P0 FFMA.FTZ R33, R2.reuse, R31, -R33 ;  /* 0x0000001f02218223 */ /* 0x040fe40000010821 */
[----:B------:R-:W-:Y:S01]  /*3be0*/  @!P0 FMUL.FTZ R2, R2, R3 ;  /* 0x0000000302028220 */ /* 0x000fe20000410000 */
[----:B------:R-:W-:Y:S03]  /*3bf0*/  MOV R3, R5 ;  /* 0x0000000500037202 */ /* 0x000fe60000000f00 */
[----:B------:R-:W-:Y:S01]  /*3c00*/  @!P0 FFMA.FTZ R2, R4, R31, R2 ;  /* 0x0000001f04028223 */ /* 0x000fe20000010002 */
[----:B------:R-:W-:Y:S01]  /*3c10*/  @!P0 SHF.R.U32.HI R4, RZ, 0x10, R5 ;  /* 0x00000010ff048819 */ /* 0x000fe20000011605 */
[----:B------:R-:W-:Y:S03]  /*3c20*/  @!P0 HADD2.F32 R5, -RZ, R3.H0_H0 ;  /* 0x20000003ff058230 */ /* 0x000fe60000004100 */
[----:B------:R-:W-:Y:S02]  /*3c30*/  @!P0 F2FP.PACK_AB R31, R2, R33 ;  /* 0x00000021021f823e */ /* 0x000fe400000000ff */
[----:B------:R-:W-:Y:S02]  /*3c40*/  @!P0 MOV R2, R14 ;  /* 0x0000000e00028202 */ /* 0x000fe40000000f00 */
[----:B------:R-:W-:Y:S02]  /*3c50*/  @!P0 MOV R13, R31 ;  /* 0x0000001f000d8202 */ /* 0x000fe40000000f00 */
[----:B------:R-:W-:Y:S01]  /*3c60*/  @!P0 SHF.R.U32.HI R33, RZ, 0x10, R39 ;  /* 0x00000010ff218819 */ /* 0x000fe20000011627 */
[--C-:B------:R-:W-:Y:S02]  /*3c70*/  @!P0 HADD2.F32 R31, -RZ, R2.reuse.H1_H1 ;  /* 0x30000002ff1f8230 */ /* 0x100fe40000004100 */
[----:B------:R-:W-:Y:S03]  /*3c80*/  @!P0 HADD2.F32 R3, -RZ, R2.H0_H0 ;  /* 0x20000002ff038230 */ /* 0x000fe60000004100 */
[-C--:B------:R-:W-:Y:S02]  /*3c90*/  @!P0 FMUL.FTZ R34, R31, R5.reuse ;  /* 0x000000051f228220 */ /* 0x080fe40000410000 */
[C---:B------:R-:W-:Y:S01]  /*3ca0*/  @!P0 FMUL.FTZ R2, R3.reuse, R5 ;  /* 0x0000000503028220 */ /* 0x040fe20000410000 */
[----:B------:R-:W-:Y:S01]  /*3cb0*/  @!P0 HADD2.F32 R5, -RZ, R4.H0_H0 ;  /* 0x20000004ff058230 */ /* 0x000fe20000004100 */
[-C--:B------:R-:W-:Y:S02]  /*3cc0*/  @!P0 FFMA.FTZ R34, R3, R32.reuse, -R34 ;  /* 0x0000002003228223 */ /* 0x080fe40000010822 */
[----:B------:R-:W-:Y:S02]  /*3cd0*/  @!P0 IMAD.MOV.U32 R3, RZ, RZ, R15 ;  /* 0x000000ffff038224 */ /* 0x000fe400078e000f */
[----:B------:R-:W-:Y:S01]  /*3ce0*/  @!P0 FFMA.FTZ R2, R31, R32, R2 ;  /* 0x000000201f028223 */ /* 0x000fe20000010002 */
[----:B------:R-:W-:Y:S02]  /*3cf0*/  @!P0 HADD2.F32 R32, -RZ, R33.H0_H0 ;  /* 0x20000021ff208230 */ /* 0x000fe40000004100 */
[--C-:B------:R-:W-:Y:S02]  /*3d00*/  @!P0 HADD2.F32 R4, -RZ, R3.reuse.H0_H0 ;  /* 0x20000003ff048230 */ /* 0x100fe40000004100 */
[----:B------:R-:W-:Y:S01]  /*3d10*/  @!P0 F2FP.PACK_AB R2, R2, R34 ;  /* 0x000000220202823e */ /* 0x000fe200000000ff */
[----:B------:R-:W-:Y:S02]  /*3d20*/  @!P0 HADD2.F32 R31, -RZ, R3.H1_H1 ;  /* 0x30000003ff1f8230 */ /* 0x000fe40000004100 */
[CC--:B------:R-:W-:Y:S01]  /*3d30*/  @!P0 FMUL.FTZ R3, R4.reuse, R5.reuse ;  /* 0x0000000504038220 */ /* 0x0c0fe20000410000 */
[----:B------:R-:W-:Y:S02]  /*3d40*/  @!P0 MOV R14, R2 ;  /* 0x00000002000e8202 */ /* 0x000fe40000000f00 */
[C---:B------:R-:W-:Y:S02]  /*3d50*/  @!P0 FMUL.FTZ R33, R31.reuse, R5 ;  /* 0x000000051f218220 */ /* 0x040fe40000410000 */
[-C--:B------:R-:W-:Y:S02]  /*3d60*/  @!P0 FFMA.FTZ R3, R31, R32.reuse, R3 ;  /* 0x000000201f038223 */ /* 0x080fe40000010003 */
[----:B------:R-:W-:Y:S01]  /*3d70*/  @!P0 FFMA.FTZ R33, R4, R32, -R33 ;  /* 0x0000002004218223 */ /* 0x000fe20000010821 */
[C---:B----4-:R-:W-:Y:S04]  /*3d80*/  LEA R4, P1, R104.reuse, R56, 0x1 ;  /* 0x0000003868047211 */ /* 0x050fe800078208ff */
[----:B------:R-:W-:Y:S02]  /*3d90*/  @!P0 F2FP.PACK_AB R3, R3, R33 ;  /* 0x000000210303823e */ /* 0x000fe400000000ff */
[----:B---3--:R-:W-:Y:S02]  /*3da0*/  LEA.HI.X R5, R104, R57, R105, 0x1, P1 ;  /* 0x0000003968057211 */ /* 0x008fe400008f0c69 */
[----:B------:R-:W-:Y:S05]  /*3db0*/  @!P0 MOV R15, R3 ;  /* 0x00000003000f8202 */ /* 0x000fea0000000f00 */
[----:B------:R1:W-:Y:S02]  /*3dc0*/  ST.E.128 [R4.64], R12 ;  /* 0x0000000c04007985 */ /* 0x0003e4000c101d08 */
.L_x_1715:
[----:B------:R-:W-:Y:S05]  /*3dd0*/  BSYNC B0 ;  /* 0x0000000000007941 */ /* 0x000fea0003800000 */
.L_x_1714:
        /* <DEDUP_REMOVED lines=8> */
[--C-:B------:R-:W-:Y:S01]  /*3e60*/  @!P0 SHF.R.U64 R6, R6, 0x10, R7.reuse ;  /* 0x0000001006068819 */ /* 0x100fe20000001207 */
[----:B------:R-:W-:Y:S01]  /*3e70*/  @!P0 HADD2.F32 R32, -RZ, R27.H1_H1 ;  /* 0x3000001bff208230 */ /* 0x000fe20000004100 */
[----:B------:R-:W-:Y:S02]  /*3e80*/  @!P0 SHF.R.U32.HI R8, RZ, 0x10, R7 ;  /* 0x00000010ff088819 */ /* 0x000fe40000011607 */
[--C-:B--2---:R-:W-:Y:S01]  /*3e90*/  @!P0 SHF.R.U32.HI R34, RZ, 0x10, R43.reuse ;  /* 0x00000010ff228819 */ /* 0x104fe2000001162b */
[----:B------:R-:W-:Y:S01]  /*3ea0*/  @!P0 HADD2.F32 R6, -RZ, R6.H0_H0 ;  /* 0x20000006ff068230 */ /* 0x000fe20000004100 */
[----:B-1----:R-:W-:Y:S02]  /*3eb0*/  @!P0 MOV R2, R12 ;  /* 0x0000000c00028202 */ /* 0x002fe40000000f00 */
[----:B------:R-:W-:Y:S03]  /*3ec0*/  @!P0 MOV R3, R13 ;  /* 0x0000000d00038202 */ /* 0x000fe60000000f00 */
[--C-:B------:R-:W-:Y:S02]  /*3ed0*/  @!P0 HADD2.F32 R31, -RZ, R2.reuse.H1_H1 ;  /* 0x30000002ff1f8230 */ /* 0x100fe40000004100 */
[----:B------:R-:W-:Y:S03]  /*3ee0*/  @!P0 HADD2.F32 R5, -RZ, R2.H0_H0 ;  /* 0x20000002ff058230 */ /* 0x000fe60000004100 */
[-C--:B------:R-:W-:Y:S02]  /*3ef0*/  @!P0 FMUL.FTZ R33, R31, R4.reuse ;  /* 0x000000041f218220 */ /* 0x080fe40000410000 */
[C---:B------:R-:W-:Y:S01]  /*3f00*/  @!P0 FMUL.FTZ R2, R5.reuse, R4 ;  /* 0x0000000405028220 */ /* 0x040fe20000410000 */
[----:B------:R-:W-:Y:S01]  /*3f10*/  @!P0 SHF.R.U64 R4, R42, 0x10, R43 ;  /* 0x000000102a048819 */ /* 0x000fe2000000122b */
[-C--:B------:R-:W-:Y:S01]  /*3f20*/  @!P0 FFMA.FTZ R55, R5, R32.reuse, -R33 ;  /* 0x0000002005378223 */ /* 0x080fe20000010821 */
[--C-:B------:R-:W-:Y:S01]  /*3f30*/  @!P0 HADD2.F32 R33, -RZ, R3.reuse.H1_H1 ;  /* 0x30000003ff218230 */ /* 0x100fe20000004100 */
[----:B------:R-:W-:Y:S01]  /*3f40*/  @!P0 FFMA.FTZ R2, R31, R32, R2 ;  /* 0x000000201f028223 */ /* 0x000fe20000010002 */
[----:B------:R-:W-:Y:S02]  /*3f50*/  @!P0 HADD2.F32 R5, -RZ, R3.H0_H0 ;  /* 0x20000003ff058230 */ /* 0x000fe40000004100 */
[----:B------:R-:W-:Y:S01]  /*3f60*/  @!P0 HADD2.F32 R31, -RZ, R4.H0_H0 ;  /* 0x20000004ff1f8230 */ /* 0x000fe20000004100 */
[----:B------:R-:W-:Y:S01]  /*3f70*/  @!P0 FMUL.FTZ R7, R33, R6 ;  /* 0x0000000621078220 */ /* 0x000fe20000410000 */
[----:B------:R-:W-:Y:S01]  /*3f80*/  @!P0 MOV R4, R14 ;  /* 0x0000000e00048202 */ /* 0x000fe20000000f00 */
[C---:B------:R-:W-:Y:S02]  /*3f90*/  @!P0 FMUL.FTZ R3, R5.reuse, R6 ;  /* 0x0000000605038220 */ /* 0x040fe40000410000 */
[-C--:B------:R-:W-:Y:S01]  /*3fa0*/  @!P0 FFMA.FTZ R39, R5, R31.reuse, -R7 ;  /* 0x0000001f05278223 */ /* 0x080fe20000010807 */
[----:B------:R-:W-:Y:S01]  /*3fb0*/  @!P0 HADD2.F32 R7, -RZ, R9.H0_H0 ;  /* 0x20000009ff078230 */ /* 0x000fe20000004100 */
[----:B------:R-:W-:Y:S01]  /*3fc0*/  @!P0 FFMA.FTZ R3, R33, R31, R3 ;  /* 0x0000001f21038223 */ /* 0x000fe20000010003 */
[--C-:B------:R-:W-:Y:S01]  /*3fd0*/  @!P0 HADD2.F32 R32, -RZ, R4.reuse.H1_H1 ;  /* 0x30000004ff208230 */ /* 0x100fe20000004100 */
[----:B------:R-:W-:Y:S01]  /*3fe0*/  @!P0 IMAD.MOV.U32 R6, RZ, RZ, R15 ;  /* 0x000000ffff068224 */ /* 0x000fe200078e000f */
[----:B------:R-:W-:Y:S02]  /*3ff0*/  @!P0 HADD2.F32 R5, -RZ, R4.H0_H0 ;  /* 0x20000004ff058230 */ /* 0x000fe40000004100 */
[----:B------:R-:W-:Y:S01]  /*4000*/  @!P0 HADD2.F32 R31, -RZ, R37.H0_H0 ;  /* 0x20000025ff1f8230 */ /* 0x000fe20000004100 */
[CC--:B------:R-:W-:Y:S02]  /*4010*/  @!P0 FMUL.FTZ R33, R32.reuse, R7.reuse ;  /* 0x0000000720218220 */ /* 0x0c0fe40000410000 */
[C---:B------:R-:W-:Y:S01]  /*4020*/  @!P0 FMUL.FTZ R4, R5.reuse, R7 ;  /* 0x0000000705048220 */ /* 0x040fe20000410000 */
[----:B------:R-:W-:Y:S01]  /*4030*/  @!P0 HADD2.F32 R7, -RZ, R6.H1_H1 ;  /* 0x30000006ff078230 */ /* 0x000fe20000004100 */
[-C--:B------:R-:W-:Y:S01]  /*4040*/  @!P0 FFMA.FTZ R38, R5, R31.reuse, -R33 ;  /* 0x0000001f05268223 */ /* 0x080fe20000010821 */
[----:B------:R-:W-:Y:S01]  /*4050*/  @!P0 HADD2.F32 R5, -RZ, R8.H0_H0 ;  /* 0x20000008ff058230 */ /* 0x000fe20000004100 */
[----:B------:R-:W-:Y:S01]  /*4060*/  @!P0 FFMA.FTZ R4, R32, R31, R4 ;  /* 0x0000001f20048223 */ /* 0x000fe20000010004 */
[----:B------:R-:W-:Y:S01]  /*4070*/  SHF.L.U32 R31, R210, 0x3, RZ ;  /* 0x00000003d21f7819 */ /* 0x000fe200000006ff */
[----:B------:R-:W-:Y:S02]  /*4080*/  @!P0 HADD2.F32 R6, -RZ, R6.H0_H0 ;  /* 0x20000006ff068230 */ /* 0x000fe40000004100 */
[----:B------:R-:W-:Y:S01]  /*4090*/  @!P0 HADD2.F32 R8, -RZ, R34.H0_H0 ;  /* 0x20000022ff088230 */ /* 0x000fe20000004100 */
[-C--:B------:R-:W-:Y:S02]  /*40a0*/  @!P0 FMUL.FTZ R32, R7, R5.reuse ;  /* 0x0000000507208220 */ /* 0x080fe40000410000 */
[C---:B------:R-:W-:Y:S02]  /*40b0*/  @!P0 FMUL.FTZ R5, R6.reuse, R5 ;  /* 0x0000000506058220 */ /* 0x040fe40000410000 */
[-C--:B------:R-:W-:Y:S01]  /*40c0*/  @!P0 FFMA.FTZ R34, R6, R8.reuse, -R32 ;  /* 0x0000000806228223 */ /* 0x080fe20000010820 */
[----:B------:R-:W-:Y:S01]  /*40d0*/  @!P0 F2FP.PACK_AB R6, R3, R39 ;  /* 0x000000270306823e */ /* 0x000fe200000000ff */
[----:B------:R-:W-:Y:S01]  /*40e0*/  @!P0 FFMA.FTZ R5, R7, R8, R5 ;  /* 0x0000000807058223 */ /* 0x000fe20000010005 */
[----:B----4-:R-:W-:Y:S02]  /*40f0*/  LEA R32, P1, R31, R56, 0x1 ;  /* 0x000000381f207211 */ /* 0x010fe400078208ff */
[----:B------:R-:W-:Y:S01]  /*4100*/  @!P0 F2FP.PACK_AB R7, R2, R55 ;  /* 0x000000370207823e */ /* 0x000fe200000000ff */
[----:B------:R-:W-:Y:S01]  /*4110*/  @!P0 IMAD.MOV.U32 R13, RZ, RZ, R6 ;  /* 0x000000ffff0d8224 */ /* 0x000fe200078e0006 */
[----:B------:R-:W-:Y:S02]  /*4120*/  @!P0 F2FP.PACK_AB R3, R4, R38 ;  /* 0x000000260403823e */ /* 0x000fe400000000ff */
[----:B------:R-:W-:Y:S02]  /*4130*/  @!P0 F2FP.PACK_AB R2, R5, R34 ;  /* 0x000000220502823e */ /* 0x000fe400000000ff */
[----:B---3--:R-:W-:Y:S02]  /*4140*/  LEA.HI.X.SX32 R33, R31, R57, 0x1, P1 ;  /* 0x000000391f217211 */ /* 0x008fe400008f0eff */
[----:B------:R-:W-:Y:S02]  /*4150*/  @!P0 MOV R12, R7 ;  /* 0x00000007000c8202 */ /* 0x000fe40000000f00 */
[----:B------:R-:W-:Y:S02]  /*4160*/  @!P0 MOV R14, R3 ;  /* 0x00000003000e8202 */ /* 0x000fe40000000f00 */
[----:B------:R-:W-:Y:S05]  /*4170*/  @!P0 MOV R15, R2 ;  /* 0x00000002000f8202 */ /* 0x000fea0000000f00 */
[----:B------:R1:W-:Y:S02]  /*4180*/  ST.E.128 [R32.64], R12 ;  /* 0x0000000c20007985 */ /* 0x0003e4000c101d08 */
.L_x_1717:
[----:B------:R-:W-:Y:S05]  /*4190*/  BSYNC B0 ;  /* 0x0000000000007941 */ /* 0x000fea0003800000 */
.L_x_1716:
[----:B------:R-:W-:Y:S01]  /*41a0*/  ISETP.GE.AND P0, PT, R29, c[0x0][0x1d4], PT ;  /* 0x000075001d007a0c */ /* 0x000fe20003f06270 */
[----:B------:R-:W-:Y:S01]  /*41b0*/  @!UPT UIADD3 URZ, URZ, URZ, URZ ;  /* 0x0000003f3f3ff290 */ /* 0x000fe2000fffe03f */
[----:B------:R-:W-:Y:S11]  /*41c0*/  BSSY B0, `(.L_x_1718) ;  /* 0x000003b000007945 */ /* 0x000ff60003800000 */
[----:B------:R-:W-:-:S05]  /*41d0*/  @P0 BRA `(.L_x_1719) ;  /* 0x0000039000000947 */ /* 0x000fca0003800000 */
[----:B---3--:R-:W-:Y:S01]  /*41e0*/  IMAD.MOV.U32 R3, RZ, RZ, R57 ;  /* 0x000000ffff037224 */ /* 0x008fe200078e0039 */
[----:B-1----:R-:W-:Y:S01]  /*41f0*/  SHF.L.U32 R4, R209, 0x3, RZ ;  /* 0x00000003d1047819 */ /* 0x002fe200000006ff */
[----:B------:R-:W1:Y:S01]  /*4200*/  LDS.128 R12, [R72+0xe000] ;  /* 0x00e00000480c7984 */ /* 0x000e620000000c00 */
[----:B----4-:R-:W-:Y:S04]  /*4210*/  MOV R2, R56 ;  /* 0x0000003800027202 */ /* 0x010fe80000000f00 */
[C---:B------:R-:W-:Y:S04]  /*4220*/  LEA R38, P0, R4.reuse, R2, 0x1 ;  /* 0x0000000204267211 */ /* 0x040fe800078008ff */
[----:B------:R-:W-:Y:S02]  /*4230*/  LEA.HI.X.SX32 R39, R4, R3, 0x1, P0 ;  /* 0x0000000304277211 */ /* 0x000fe400000f0eff */
[----:B------:R-:W-:Y:S11]  /*4240*/  ISETP.GE.AND P0, PT, R111, c[0x0][0x27c], PT ;  /* 0x00009f006f007a0c */ /* 0x000ff60003f06270 */
[----:B------:R-:W-:Y:S02]  /*4250*/  @!UPT UIADD3 URZ, URZ, URZ, URZ ;  /* 0x0000003f3f3ff290 */ /* 0x000fe4000fffe03f */
[----:B------:R-:W-:Y:S01]  /*4260*/  @!P0 SHF.R.U64 R5, R16, 0x10, R17 ;  /* 0x0000001010058819 */ /* 0x000fe20000001211 */
[----:B------:R-:W-:Y:S01]  /*4270*/  @!P0 HADD2.F32 R2, -RZ, R9.H1_H1 ;  /* 0x30000009ff028230 */ /* 0x000fe20000004100 */
[----:B------:R-:W-:Y:S01]  /*4280*/  @!P0 SHF.R.U64 R16, R44, 0x10, R45 ;  /* 0x000000102c108819 */ /* 0x000fe2000000122d */
[----:B------:R-:W-:Y:S01]  /*4290*/  @!P0 HADD2.F32 R8, -RZ, R37.H1_H1 ;  /* 0x30000025ff088230 */ /* 0x000fe20000004100 */
[----:B------:R-:W-:Y:S01]  /*42a0*/  @!P0 SHF.R.U32.HI R7, RZ, 0x10, R17 ;  /* 0x00000010ff078819 */ /* 0x000fe20000011611 */
[----:B------:R-:W-:Y:S01]  /*42b0*/  @!P0 HADD2.F32 R5, -RZ, R5.H0_H0 ;  /* 0x20000005ff058230 */ /* 0x000fe20000004100 */
[----:B--2---:R-:W-:Y:S01]  /*42c0*/  @!P0 SHF.R.U32.HI R33, RZ, 0x10, R45 ;  /* 0x00000010ff218819 */ /* 0x004fe2000001162d */
        /* <DEDUP_REMOVED lines=13> */
[----:B------:R-:W-:Y:S01]  /*43a0*/  @!P0 HADD2.F32 R8, -RZ, R7.H0_H0 ;  /* 0x20000007ff088230 */ /* 0x000fe20000004100 */
[----:B------:R-:W-:Y:S02]  /*43b0*/  @!P0 IMAD.MOV.U32 R6, RZ, RZ, R14 ;  /* 0x000000ffff068224 */ /* 0x000fe400078e000e */
        /* <DEDUP_REMOVED lines=8> */
[--C-:B------:R-:W-:Y:S02]  /*4440*/  @!P0 HADD2.F32 R6, -RZ, R5.reuse.H0_H0 ;  /* 0x20000005ff068230 */ /* 0x100fe40000004100 */
[----:B------:R-:W-:Y:S01]  /*4450*/  @!P0 HADD2.F32 R32, -RZ, R5.H1_H1 ;  /* 0x30000005ff208230 */ /* 0x000fe20000004100 */
[-C--:B------:R-:W-:Y:S02]  /*4460*/  @!P0 FMUL.FTZ R5, R17, R4.reuse ;  /* 0x0000000411058220 */ /* 0x080fe40000410000 */
[C---:B------:R-:W-:Y:S02]  /*4470*/  @!P0 FMUL.FTZ R4, R7.reuse, R4 ;  /* 0x0000000407048220 */ /* 0x040fe40000410000 */
[----:B------:R-:W-:Y:S01]  /*4480*/  @!P0 FFMA.FTZ R37, R7, R31, -R5 ;  /* 0x0000001f07258223 */ /* 0x000fe20000010805 */
[----:B------:R-:W-:Y:S01]  /*4490*/  @!P0 F2FP.PACK_AB R7, R2, R43 ;  /* 0x0000002b0207823e */ /* 0x000fe200000000ff */
[-C--:B------:R-:W-:Y:S02]  /*44a0*/  @!P0 FMUL.FTZ R5, R6, R8.reuse ;  /* 0x0000000806058220 */ /* 0x080fe40000410000 */
[----:B------:R-:W-:Y:S01]  /*44b0*/  @!P0 FMUL.FTZ R34, R32, R8 ;  /* 0x0000000820228220 */ /* 0x000fe20000410000 */
[----:B------:R-:W-:Y:S01]  /*44c0*/  @!P0 MOV R12, R7 ;  /* 0x00000007000c8202 */ /* 0x000fe20000000f00 */
[----:B------:R-:W-:Y:S02]  /*44d0*/  @!P0 FFMA.FTZ R4, R17, R31, R4 ;  /* 0x0000001f11048223 */ /* 0x000fe40000010004 */
[-C--:B------:R-:W-:Y:S01]  /*44e0*/  @!P0 FFMA.FTZ R34, R6, R33.reuse, -R34 ;  /* 0x0000002106228223 */ /* 0x080fe20000010822 */
[----:B------:R-:W-:Y:S01]  /*44f0*/  @!P0 F2FP.PACK_AB R6, R3, R42 ;  /* 0x0000002a0306823e */ /* 0x000fe200000000ff */
[----:B------:R-:W-:Y:S01]  /*4500*/  @!P0 FFMA.FTZ R5, R32, R33, R5 ;  /* 0x0000002120058223 */ /* 0x000fe20000010005 */
[----:B------:R-:W-:Y:S03]  /*4510*/  @!P0 F2FP.PACK_AB R3, R4, R37 ;  /* 0x000000250403823e */ /* 0x000fe600000000ff */
[----:B------:R-:W-:Y:S01]  /*4520*/  @!P0 IMAD.MOV.U32 R13, RZ, RZ, R6 ;  /* 0x000000ffff0d8224 */ /* 0x000fe200078e0006 */
[----:B------:R-:W-:Y:S02]  /*4530*/  @!P0 F2FP.PACK_AB R2, R5, R34 ;  /* 0x000000220502823e */ /* 0x000fe400000000ff */
[----:B------:R-:W-:Y:S02]  /*4540*/  @!P0 MOV R14, R3 ;  /* 0x00000003000e8202 */ /* 0x000fe40000000f00 */
[----:B------:R-:W-:Y:S05]  /*4550*/  @!P0 MOV R15, R2 ;  /* 0x00000002000f8202 */ /* 0x000fea0000000f00 */
[----:B------:R1:W-:Y:S02]  /*4560*/  ST.E.128 [R38.64], R12 ;  /* 0x0000000c26007985 */ /* 0x0003e4000c101d08 */
.L_x_1719:
[----:B------:R-:W-:Y:S05]  /*4570*/  BSYNC B0 ;  /* 0x0000000000007941 */ /* 0x000fea0003800000 */
.L_x_1718:
[----:B------:R-:W-:Y:S01]  /*4580*/  ISETP.GE.AND P0, PT, R200, c[0x0][0x1d4], PT ;  /* 0x00007500c8007a0c */ /* 0x000fe20003f06270 */
[----:B------:R-:W-:Y:S01]  /*4590*/  @!UPT UIADD3 URZ, URZ, URZ, URZ ;  /* 0x0000003f3f3ff290 */ /* 0x000fe2000fffe03f */
[----:B------:R-:W-:Y:S11]  /*45a0*/  BSSY B0, `(.L_x_1720) ;  /* 0x0000038000007945 */ /* 0x000ff60003800000 */
[----:B------:R-:W-:-:S05]  /*45b0*/  @P0 BRA `(.L_x_1721) ;  /* 0x0000036000000947 */ /* 0x000fca0003800000 */
[C---:B-1--4-:R-:W-:Y:S01]  /*45c0*/  LEA R32, P0, R200.reuse, R56, 0x1 ;  /* 0x00000038c8207211 */ /* 0x052fe200078008ff */
[----:B------:R-:W1:Y:S03]  /*45d0*/  LDS.128 R12, [R73+0xe000] ;  /* 0x00e00000490c7984 */ /* 0x000e660000000c00 */
[----:B--23--:R-:W-:Y:S02]  /*45e0*/  LEA.HI.X R33, R200, R57, R215, 0x1, P0 ;  /* 0x00000039c8217211 */ /* 0x00cfe400000f0cd7 */
[----:B------:R-:W-:Y:S11]  /*45f0*/  ISETP.GE.AND P0, PT, R145, c[0x0][0x27c], PT ;  /* 0x00009f0091007a0c */ /* 0x000ff60003f06270 */
[----:B------:R-:W-:Y:S02]  /*4600*/  @!UPT UIADD3 URZ, URZ, URZ, URZ ;  /* 0x0000003f3f3ff290 */ /* 0x000fe4000fffe03f */
[----:B------:R-:W-:Y:S01]  /*4610*/  @!P0 HADD2.F32 R2, -RZ, R24.H1_H1 ;  /* 0x30000018ff028230 */ /* 0x000fe20000004100 */
[----:B------:R-:W-:Y:S01]  /*4620*/  @!P0 SHF.R.U64 R5, R18, 0x10, R19 ;  /* 0x0000001012058819 */ /* 0x000fe20000001213 */
[----:B------:R-:W-:Y:S01]  /*4630*/  @!P0 HADD2.F32 R8, -RZ, R41.H1_H1 ;  /* 0x30000029ff088230 */ /* 0x000fe20000004100 */
[----:B------:R-:W-:Y:S01]  /*4640*/  @!P0 SHF.R.U64 R16, R46, 0x10, R47 ;  /* 0x000000102e108819 */ /* 0x000fe2000000122f */
[----:B------:R-:W-:Y:S01]  /*4650*/  @!P0 HADD2.F32 R18, -RZ, R52.H0_H0 ;  /* 0x20000034ff128230 */ /* 0x000fe20000004100 */
[----:B------:R-:W-:Y:S01]  /*4660*/  @!P0 SHF.R.U32.HI R7, RZ, 0x10, R19 ;  /* 0x00000010ff078819 */ /* 0x000fe20000011613 */
[----:B------:R-:W-:Y:S01]  /*4670*/  @!P0 HADD2.F32 R5, -RZ, R5.H0_H0 ;  /* 0x20000005ff058230 */ /* 0x000fe20000004100 */
[----:B------:R-:W-:Y:S01]  /*4680*/  @!P0 SHF.R.U32.HI R24, RZ, 0x10, R47 ;  /* 0x00000010ff188819 */ /* 0x000fe2000001162f */
[----:B------:R-:W-:Y:S04]  /*4690*/  @!P0 HADD2.F32 R16, -RZ, R16.H0_H0 ;  /* 0x20000010ff108230 */ /* 0x000fe80000004100 */
        /* <DEDUP_REMOVED lines=12> */
[CC--:B------:R-:W-:Y:S01]  /*4760*/  @!P0 FMUL.FTZ R17, R9.reuse, R5.reuse ;  /* 0x0000000509118220 */ /* 0x0c0fe20000410000 */
[----:B------:R-:W-:Y:S01]  /*4770*/  @!P0 HADD2.F32 R8, -RZ, R7.H0_H0 ;  /* 0x20000007ff088230 */ /* 0x000fe20000004100 */
        /* <DEDUP_REMOVED lines=13> */
[CC--:B------:R-:W-:Y:S02]  /*4850*/  @!P0 FMUL.FTZ R5, R6.reuse, R8.reuse ;  /* 0x0000000806058220 */ /* 0x0c0fe40000410000 */
[----:B------:R-:W-:Y:S01]  /*4860*/  @!P0 FMUL.FTZ R31, R19, R8 ;  /* 0x00000008131f8220 */ /* 0x000fe20000410000 */
[----:B------:R-:W-:Y:S01]  /*4870*/  @!P0 MOV R12, R7 ;  /* 0x00000007000c8202 */ /* 0x000fe20000000f00 */
        /* <DEDUP_REMOVED lines=10> */
.L_x_1721:
[----:B------:R-:W-:Y:S05]  /*4920*/  BSYNC B0 ;  /* 0x0000000000007941 */ /* 0x000fea0003800000 */
.L_x_1720:
        /* <DEDUP_REMOVED lines=58> */
.L_x_1723:
[----:B------:R-:W-:Y:S05]  /*4cd0*/  BSYNC B0 ;  /* 0x0000000000007941 */ /* 0x000fea0003800000 */
.L_x_1722:
[----:B------:R-:W-:Y:S11]  /*4ce0*/  ISETP.GE.AND P0, PT, R198, c[0x0][0x1d4], PT ;  /* 0x00007500c6007a0c */ /* 0x000ff60003f06270 */
[----:B------:R-:W-:Y:S02]  /*4cf0*/  @!UPT UIADD3 URZ, URZ, URZ, URZ ;  /* 0x0000003f3f3ff290 */ /* 0x000fe4000fffe03f */
[----:B------:R-:W-:-:S05]  /*4d00*/  @P0 BRA `(.L_x_1713) ;  /* 0x000023e000000947 */ /* 0x000fca0003800000 */
[C---:B----4-:R-:W-:Y:S01]  /*4d10*/  LEA R24, P0, R198.reuse, R56, 0x1 ;  /* 0x00000038c6187211 */ /* 0x050fe200078008ff */
[----:B-1----:R-:W1:Y:S03]  /*4d20*/  LDS.128 R12, [R73+0x10000] ;  /* 0x01000000490c7984 */ /* 0x002e660000000c00 */
[----:B---3--:R-:W-:Y:S02]  /*4d30*/  LEA.HI.X R25, R198, R57, R213, 0x1, P0 ;  /* 0x00000039c6197211 */ /* 0x008fe400000f0cd5 */
        /* <DEDUP_REMOVED lines=52> */
.L_x_1710:
        /* <DEDUP_REMOVED lines=31> */
[----:B------:R-:W-:Y:S01]  /*5270*/  LEA.HI.X R5, R2, c[0x0][0x274], R5, 0x1, P0 ;  /* 0x00009d0002057a11 */ /* 0x000fe200000f0c05 */
[----:B------:R-:W-:Y:S01]  /*5280*/  CS2R R24, SRZ ;  /* 0x0000000000187805 */ /* 0x000fe2000001ff00 */
[C---:B------:R-:W-:Y:S04]  /*5290*/  LEA R2, P0, R3.reuse, c[0x0][0x288], 0x1 ;  /* 0x0000a20003027a11 */ /* 0x040fe800078008ff */
[----:B------:R-:W-:Y:S02]  /*52a0*/  LEA.HI.X R3, R3, c[0x0][0x28c], R6, 0x1, P0 ;  /* 0x0000a30003037a11 */ /* 0x000fe400000f0c06 */
[----:B------:R-:W-:Y:S11]  /*52b0*/  ISETP.GE.AND P0, PT, R104, c[0x0][0x27c], PT ;  /* 0x00009f0068007a0c */ /* 0x000ff60003f06270 */
[----:B------:R-:W-:Y:S02]  /*52c0*/  @!UPT UIADD3 URZ, URZ, URZ, URZ ;  /* 0x0000003f3f3ff290 */ /* 0x000fe4000fffe03f */
        /* <DEDUP_REMOVED lines=10> */
.L_x_1725:
[----:B------:R-:W-:Y:S05]  /*5370*/  BSYNC B0 ;  /* 0x0000000000007941 */ /* 0x000fea0003800000 */
.L_x_1724:
[----:B------:R2:W3:Y:S04]  /*5380*/  SHFL.IDX PT, R65, R33, RZ, 0x1c1f ;  /* 0x001c1fff21417589 */ /* 0x0004e800000e0000 */
[----:B------:R2:W4:Y:S01]  /*5390*/  SHFL.IDX PT, R64, R34, RZ, 0x1c1f ;  /* 0x001c1fff22407589 */ /* 0x00052200000e0000 */
[----:B------:R-:W-:-:S05]  /*53a0*/  @P1 BRA `(.L_x_1713) ;  /* 0x00001d4000001947 */ /* 0x000fca0003800000 */
[----:B-1---5:R-:W-:Y:S01]  /*53b0*/  MOV R2, R57 ;  /* 0x0000003900027202 */ /* 0x022fe20000000f00 */
[----:B------:R-:W-:Y:S01]  /*53c0*/  IMAD.MOV.U32 R5, RZ, RZ, R58 ;  /* 0x000000ffff057224 */ /* 0x000fe200078e003a */
[----:B------:R-:W-:Y:S01]  /*53d0*/  ISETP.GE.AND P0, PT, R104, c[0x0][0x1d4], PT ;  /* 0x0000750068007a0c */ /* 0x000fe20003f06270 */
[----:B------:R-:W-:Y:S01]  /*53e0*/  IMAD.MOV.U32 R4, RZ, RZ, R59 ;  /* 0x000000ffff047224 */ /* 0x000fe200078e003b */
[----:B------:R-:W-:Y:S01]  /*53f0*/  IADD3 R127, -R130, c[0x0][0x1d4], RZ ;  /* 0x00007500827f7a10 */ /* 0x000fe20007ffe1ff */
[----:B------:R-:W-:Y:S01]  /*5400*/  IMAD.MOV.U32 R3, RZ, RZ, R56 ;  /* 0x000000ffff037224 */ /* 0x000fe200078e0038 */
[----:B------:R-:W-:Y:S01]  /*5410*/  BSSY B0, `(.L_x_1726) ;  /* 0x0000099000007945 */ /* 0x000fe20003800000 */
[----:B------:R-:W-:Y:S01]  /*5420*/  IMAD R66, R36, 0x3000, RZ ;  /* 0x0000300024427824 */ /* 0x000fe200078e02ff */
        /* <DEDUP_REMOVED lines=12> */
[----:B--2---:R-:W-:Y:S01]  /*54f0*/  PRMT R34, R4, 0x5410, R5 ;  /* 0x0000541004227816 */ /* 0x004fe20000000005 */
[----:B------:R-:W-:Y:S01]  /*5500*/  IMAD.MOV.U32 R4, RZ, RZ, R23 ;  /* 0x000000ffff047224 */ /* 0x000fe200078e0017 */
[----:B------:R-:W-:Y:S01]  /*5510*/  PRMT R33, R3, 0x5410, R2 ;  /* 0x0000541003217816 */ /* 0x000fe20000000002 */
[----:B------:R-:W-:Y:S01]  /*5520*/  IMAD.MOV.U32 R3, RZ, RZ, R20 ;  /* 0x000000ffff037224 */ /* 0x000fe200078e0014 */
[----:B------:R-:W-:Y:S02]  /*5530*/  MOV R5, R22 ;  /* 0x0000001600057202 */ /* 0x000fe40000000f00 */
[----:B------:R-:W-:Y:S02]  /*5540*/  MOV R2, R21 ;  /* 0x0000001500027202 */ /* 0x000fe40000000f00 */
[----:B------:R-:W-:Y:S02]  /*5550*/  PRMT R32, R5, 0x5410, R4 ;  /* 0x0000541005207816 */ /* 0x000fe40000000004 */
[----:B------:R-:W-:Y:S01]  /*5560*/  PRMT R31, R3, 0x5410, R2 ;  /* 0x00005410031f7816 */ /* 0x000fe20000000002 */
[----:B------:R-:W-:-:S05]  /*5570*/  @P0 BRA `(.L_x_1727) ;  /* 0x0000082000000947 */ /* 0x000fca0003800000 */
[----:B------:R-:W-:Y:S01]  /*5580*/  IMAD.MOV.U32 R8, RZ, RZ, R44 ;  /* 0x000000ffff087224 */ /* 0x000fe200078e002c */
[----:B------:R-:W-:Y:S02]  /*5590*/  LOP3.LUT P2, RZ, R196, 0x1, RZ, 0xc0, !PT ;  /* 0x00000001c4ff7812 */ /* 0x000fe4000784c0ff */
[----:B------:R-:W-:Y:S02]  /*55a0*/  ISETP.GE.AND P0, PT, R104, c[0x0][0x27c], PT ;  /* 0x00009f0068007a0c */ /* 0x000fe40003f06270 */
[----:B------:R-:W-:Y:S02]  /*55b0*/  SEL R2, R130, R127, !P2 ;  /* 0x0000007f82027207 */ /* 0x000fe40005000000 */
[----:B------:R-:W-:Y:S02]  /*55c0*/  MOV R6, R13 ;  /* 0x0000000d00067202 */ /* 0x000fe40000000f00 */
[----:B------:R-:W-:Y:S04]  /*55d0*/  SHF.R.S32.HI R3, RZ, 0x1f, R2 ;  /* 0x0000001fff037819 */ /* 0x000fe80000011402 */
[----:B------:R-:W-:Y:S03]  /*55e0*/  LEA.HI R2, R3, R2, RZ, 0x4 ;  /* 0x0000000203027211 */ /* 0x000fe600078f20ff */
[----:B------:R-:W-:Y:S01]  /*55f0*/  @!P0 HADD2.F32 R8, -RZ, R8.H0_H0 ;  /* 0x20000008ff088230 */ /* 0x000fe20000004100 */
[----:B------:R-:W-:Y:S01]  /*5600*/  LEA.HI.SX32 R2, R2, R120, 0x1c ;  /* 0x0000007802027211 */ /* 0x000fe200078fe2ff */
[----:B------:R-:W-:Y:S01]  /*5610*/  @!P0 HADD2.F32 R6, -RZ, R6.H0_H0 ;  /* 0x20000006ff068230 */ /* 0x000fe20000004100 */
        /* <DEDUP_REMOVED lines=9> */
[----:B------:R-:W-:Y:S03]  /*56b0*/  IADD3 R3, R125, R66, RZ ;  /* 0x000000427d037210 */ /* 0x000fe60007ffe0ff */
[----:B------:R-:W-:Y:S01]  /*56c0*/  IMAD.IADD R2, R66, 0x1, R2 ;  /* 0x0000000142027824 */ /* 0x000fe200078e0202 */
[----:B------:R-:W-:Y:S03]  /*56d0*/  SHF.L.U32 R3, R3, 0x1, RZ ;  /* 0x0000000103037819 */ /* 0x000fe600000006ff */
[----:B------:R-:W-:Y:S02]  /*56e0*/  IMAD.SHL.U32 R2, R2, 0x2, RZ ;  /* 0x0000000202027824 */ /* 0x000fe400078e00ff */
[----:B------:R-:W1:Y:S08]  /*56f0*/  LDS.128 R16, [R3+0xc100] ;  /* 0x00c1000003107984 */ /* 0x000e700000000c00 */
[----:B------:R2:W5:Y:S02]  /*5700*/  LDS.128 R52, [R2+0xc100] ;  /* 0x00c1000002347984 */ /* 0x0005640000000c00 */
[----:B--2---:R-:W-:Y:S05]  /*5710*/  MOV R2, R12 ;  /* 0x0000000c00027202 */ /* 0x004fea0000000f00 */
[----:B------:R-:W-:Y:S01]  /*5720*/  @!P0 HADD2.F32 R3, -RZ, R2.H0_H0 ;  /* 0x20000002ff038230 */ /* 0x000fe20000004100 */
[----:B-1----:R-:W-:Y:S05]  /*5730*/  @!P0 IMAD.MOV.U32 R5, RZ, RZ, R16 ;  /* 0x000000ffff058224 */ /* 0x002fea00078e0010 */
[----:B------:R-:W-:Y:S01]  /*5740*/  @!P0 HADD2.F32 R4, -RZ, R5.H0_H0 ;  /* 0x20000005ff048230 */ /* 0x000fe20000004100 */
[----:B-----5:R-:W-:Y:S01]  /*5750*/  @!P0 IMAD.MOV.U32 R39, RZ, RZ, R54 ;  /* 0x000000ffff278224 */ /* 0x020fe200078e0036 */
[----:B------:R-:W-:Y:S03]  /*5760*/  @!P0 MOV R9, R52 ;  /* 0x0000003400098202 */ /* 0x000fe60000000f00 */
[----:B------:R-:W-:Y:S01]  /*5770*/  @!P0 FMUL.FTZ R2, R4, R3 ;  /* 0x0000000304028220 */ /* 0x000fe20000410000 */
[----:B------:R-:W-:Y:S01]  /*5780*/  @!P0 MOV R41, R53 ;  /* 0x0000003500298202 */ /* 0x000fe20000000f00 */
[--C-:B------:R-:W-:Y:S05]  /*5790*/  @!P0 HADD2.F32 R7, -RZ, R9.reuse.H0_H0 ;  /* 0x20000009ff078230 */ /* 0x100fea0000004100 */
[C---:B------:R-:W-:Y:S01]  /*57a0*/  @!P0 FMUL.FTZ R37, R7.reuse, R3 ;  /* 0x0000000307258220 */ /* 0x040fe20000410000 */
[----:B------:R-:W-:Y:S01]  /*57b0*/  @!P0 SHF.R.U64 R3, R12, 0x10, R13 ;  /* 0x000000100c038819 */ /* 0x000fe2000000120d */
[-C--:B------:R-:W-:Y:S01]  /*57c0*/  @!P0 FFMA.FTZ R2, R7, R8.reuse, R2 ;  /* 0x0000000807028223 */ /* 0x080fe20000010002 */
[----:B------:R-:W-:Y:S01]  /*57d0*/  @!P0 HADD2.F32 R7, -RZ, R9.H1_H1 ;  /* 0x30000009ff078230 */ /* 0x000fe20000004100 */
[----:B------:R-:W-:Y:S01]  /*57e0*/  @!P0 FFMA.FTZ R70, R4, R8, -R37 ;  /* 0x0000000804468223 */ /* 0x000fe20000010825 */
[----:B------:R-:W-:Y:S01]  /*57f0*/  @!P0 SHF.R.U64 R8, R44, 0x10, R45 ;  /* 0x000000102c088819 */ /* 0x000fe2000000122d */
[----:B------:R-:W-:Y:S01]  /*5800*/  @!P0 IMAD.MOV.U32 R9, RZ, RZ, R17 ;  /* 0x000000ffff098224 */ /* 0x000fe200078e0011 */
[----:B------:R-:W-:Y:S01]  /*5810*/  @!P0 HADD2.F32 R3, -RZ, R3.H0_H0 ;  /* 0x20000003ff038230 */ /* 0x000fe20000004100 */
[----:B------:R-:W-:Y:S01]  /*5820*/  IMAD.MOV.U32 R37, RZ, RZ, R45 ;  /* 0x000000ffff257224 */ /* 0x000fe200078e002d */
[----:B------:R-:W-:Y:S01]  /*5830*/  @!P0 HADD2.F32 R4, -RZ, R5.H1_H1 ;  /* 0x30000005ff048230 */ /* 0x000fe20000004100 */
[----:B------:R-:W-:Y:S01]  /*5840*/  @!P0 SHF.R.U32.HI R12, RZ, 0x10, R13 ;  /* 0x00000010ff0c8819 */ /* 0x000fe2000001160d */
[----:B------:R-:W-:Y:S01]  /*5850*/  @!P0 HADD2.F32 R8, -RZ, R8.H0_H0 ;  /* 0x20000008ff088230 */ /* 0x000fe20000004100 */
[-C--:B------:R-:W-:Y:S01]  /*5860*/  @!P0 FMUL.FTZ R38, R7, R3.reuse ;  /* 0x0000000307268220 */ /* 0x080fe20000410000 */
[----:B------:R-:W-:Y:S01]  /*5870*/  @!P0 HADD2.F32 R13, -RZ, R41.H0_H0 ;  /* 0x20000029ff0d8230 */ /* 0x000fe20000004100 */
[C---:B------:R-:W-:Y:S01]  /*5880*/  @!P0 FMUL.FTZ R3, R4.reuse, R3 ;  /* 0x0000000304038220 */ /* 0x040fe20000410000 */
[----:B------:R-:W-:Y:S01]  /*5890*/  @!P0 HADD2.F32 R5, -RZ, R9.H0_H0 ;  /* 0x20000009ff058230 */ /* 0x000fe20000004100 */
[----:B------:R-:W-:Y:S01]  /*58a0*/  @!P0 FFMA.FTZ R69, R4, R8, -R38 ;  /* 0x0000000804458223 */ /* 0x000fe20000010826 */
[----:B------:R-:W-:Y:S01]  /*58b0*/  @!P0 HADD2.F32 R37, -RZ, R37.H0_H0 ;  /* 0x20000025ff258230 */ /* 0x000fe20000004100 */
[-C--:B------:R-:W-:Y:S02]  /*58c0*/  @!P0 FMUL.FTZ R38, R13, R6.reuse ;  /* 0x000000060d268220 */ /* 0x080fe40000410000 */
[----:B------:R-:W-:Y:S01]  /*58d0*/  @!P0 FMUL.FTZ R4, R5, R6 ;  /* 0x0000000605048220 */ /* 0x000fe20000410000 */
[----:B------:R-:W-:Y:S01]  /*58e0*/  MOV R6, R14 ;  /* 0x0000000e00067202 */ /* 0x000fe20000000f00 */
[----:B------:R-:W-:Y:S02]  /*58f0*/  @!P0 FFMA.FTZ R3, R7, R8, R3 ;  /* 0x0000000807038223 */ /* 0x000fe40000010003 */
[-C--:B------:R-:W-:Y:S01]  /*5900*/  @!P0 FFMA.FTZ R44, R5, R37.reuse, -R38 ;  /* 0x00000025052c8223 */ /* 0x080fe20000010826 */
[----:B------:R-:W-:Y:S01]  /*5910*/  MOV R5, R46 ;  /* 0x0000002e00057202 */ /* 0x000fe20000000f00 */
[----:B------:R-:W-:Y:S01]  /*5920*/  @!P0 IMAD.MOV.U32 R8, RZ, RZ, R18 ;  /* 0x000000ffff088224 */ /* 0x000fe200078e0012 */
[----:B------:R-:W-:Y:S01]  /*5930*/  @!P0 HADD2.F32 R6, -RZ, R6.H0_H0 ;  /* 0x20000006ff068230 */ /* 0x000fe20000004100 */
[----:B------:R-:W-:Y:S01]  /*5940*/  @!P0 FFMA.FTZ R4, R13, R37, R4 ;  /* 0x000000250d048223 */ /* 0x000fe20000010004 */
[----:B------:R-:W-:Y:S01]  /*5950*/  @!P0 HADD2.F32 R37, -RZ, R39.H0_H0 ;  /* 0x20000027ff258230 */ /* 0x000fe20000004100 */
[----:B------:R-:W-:Y:S01]  /*5960*/  @!P0 SHF.R.U32.HI R13, RZ, 0x10, R45 ;  /* 0x00000010ff0d8819 */ /* 0x000fe2000001162d */
[----:B------:R-:W-:Y:S02]  /*5970*/  @!P0 HADD2.F32 R38, -RZ, R5.H0_H0 ;  /* 0x20000005ff268230 */ /* 0x000fe40000004100 */
[--C-:B------:R-:W-:Y:S01]  /*5980*/  @!P0 HADD2.F32 R5, -RZ, R8.reuse.H0_H0 ;  /* 0x20000008ff058230 */ /* 0x100fe20000004100 */
[----:B------:R-:W-:Y:S01]  /*5990*/  @!P0 FMUL.FTZ R7, R37, R6 ;  /* 0x0000000625078220 */ /* 0x000fe20000410000 */
[----:B------:R-:W-:Y:S03]  /*59a0*/  @!P0 HADD2.F32 R13, -RZ, R13.H0_H0 ;  /* 0x2000000dff0d8230 */ /* 0x000fe60000004100 */
[C---:B------:R-:W-:Y:S01]  /*59b0*/  @!P0 FFMA.FTZ R68, R5.reuse, R38, -R7 ;  /* 0x0000002605448223 */ /* 0x040fe20000010807 */
[----:B------:R-:W-:Y:S01]  /*59c0*/  @!P0 SHF.R.U64 R7, R14, 0x10, R15 ;  /* 0x000000100e078819 */ /* 0x000fe2000000120f */
[----:B------:R-:W-:Y:S01]  /*59d0*/  @!P0 FMUL.FTZ R6, R5, R6 ;  /* 0x0000000605068220 */ /* 0x000fe20000410000 */
[----:B------:R-:W-:Y:S01]  /*59e0*/  @!P0 SHF.R.U64 R5, R46, 0x10, R47 ;  /* 0x000000102e058819 */ /* 0x000fe2000000122f */
[----:B------:R-:W-:Y:S02]  /*59f0*/  @!P0 HADD2.F32 R14, -RZ, R39.H1_H1 ;  /* 0x30000027ff0e8230 */ /* 0x000fe40000004100 */
[----:B------:R-:W-:Y:S02]  /*5a00*/  @!P0 HADD2.F32 R7, -RZ, R7.H0_H0 ;  /* 0x20000007ff078230 */ /* 0x000fe40000004100 */
[----:B------:R-:W-:Y:S02]  /*5a10*/  @!P0 HADD2.F32 R39, -RZ, R5.H0_H0 ;  /* 0x20000005ff278230 */ /* 0x000fe40000004100 */
[----:B------:R-:W-:Y:S01]  /*5a20*/  @!P0 HADD2.F32 R5, -RZ, R8.H1_H1 ;  /* 0x30000008ff058230 */ /* 0x000fe20000004100 */
[----:B------:R-:W-:Y:S01]  /*5a30*/  @!P0 FMUL.FTZ R42, R14, R7 ;  /* 0x000000070e2a8220 */ /* 0x000fe20000410000 */
[----:B------:R-:W-:Y:S02]  /*5a40*/  @!P0 HADD2.F32 R8, -RZ, R12.H0_H0 ;  /* 0x2000000cff088230 */ /* 0x000fe40000004100 */
[----:B------:R-:W-:Y:S01]  /*5a50*/  @!P0 HADD2.F32 R12, -RZ, R41.H1_H1 ;  /* 0x30000029ff0c8230 */ /* 0x000fe20000004100 */
[C---:B------:R-:W-:Y:S01]  /*5a60*/  @!P0 FFMA.FTZ R46, R5.reuse, R39, -R42 ;  /* 0x00000027052e8223 */ /* 0x040fe2000001082a */
[----:B------:R-:W-:Y:S01]  /*5a70*/  @!P0 MOV R41, R55 ;  /* 0x0000003700298202 */ /* 0x000fe20000000f00 */
[----:B------:R-:W-:Y:S01]  /*5a80*/  @!P0 FMUL.FTZ R7, R5, R7 ;  /* 0x0000000705078220 */ /* 0x000fe20000410000 */
[----:B------:R-:W-:Y:S01]  /*5a90*/  @!P0 HADD2.F32 R5, -RZ, R9.H1_H1 ;  /* 0x30000009ff058230 */ /* 0x000fe20000004100 */
[CC--:B------:R-:W-:Y:S01]  /*5aa0*/  @!P0 FMUL.FTZ R9, R12.reuse, R8.reuse ;  /* 0x000000080c098220 */ /* 0x0c0fe20000410000 */
[----:B------:R-:W-:Y:S03]  /*5ab0*/  MOV R42, R47 ;  /* 0x0000002f002a7202 */ /* 0x000fe60000000f00 */
[CC--:B------:R-:W-:Y:S02]  /*5ac0*/  @!P0 FFMA.FTZ R9, R5.reuse, R13.reuse, -R9 ;  /* 0x0000000d05098223 */ /* 0x0c0fe40000010809 */
[----:B------:R-:W-:Y:S02]  /*5ad0*/  @!P0 FMUL.FTZ R5, R5, R8 ;  /* 0x0000000805058220 */ /* 0x000fe40000410000 */
[----:B------:R-:W-:Y:S01]  /*5ae0*/  IMAD.MOV.U32 R8, RZ, RZ, R15 ;  /* 0x000000ffff087224 */ /* 0x000fe200078e000f */
[----:B------:R-:W-:Y:S01]  /*5af0*/  @!P0 F2FP.PACK_AB R45, R9, R44 ;  /* 0x0000002c092d823e */ /* 0x000fe200000000ff */
[----:B------:R-:W-:Y:S01]  /*5b00*/  @!P0 IMAD.MOV.U32 R9, RZ, RZ, R19 ;  /* 0x000000ffff098224 */ /* 0x000fe200078e0013 */
[----:B------:R-:W-:Y:S01]  /*5b10*/  @!P0 F2FP.PACK_AB R44, R69, R70 ;  /* 0x00000046452c823e */ /* 0x000fe200000000ff */
[----:B------:R-:W-:Y:S01]  /*5b20*/  @!P0 FFMA.FTZ R5, R12, R13, R5 ;  /* 0x0000000d0c058223 */ /* 0x000fe20000010005 */
[----:B------:R-:W-:Y:S01]  /*5b30*/  @!P0 SHF.R.U32.HI R12, RZ, 0x10, R15 ;  /* 0x00000010ff0c8819 */ /* 0x000fe2000001160f */
[----:B------:R-:W-:Y:S01]  /*5b40*/  @!P0 FFMA.FTZ R6, R37, R38, R6 ;  /* 0x0000002625068223 */ /* 0x000fe20000010006 */
[----:B------:R-:W-:Y:S01]  /*5b50*/  @!P0 MOV R16, R44 ;  /* 0x0000002c00108202 */ /* 0x000fe20000000f00 */
[----:B------:R-:W-:Y:S01]  /*5b60*/  @!P0 FFMA.FTZ R7, R14, R39, R7 ;  /* 0x000000270e078223 */ /* 0x000fe20000010007 */
[----:B------:R-:W-:Y:S01]  /*5b70*/  @!P0 F2FP.PACK_AB R4, R5, R4 ;  /* 0x000000040504823e */ /* 0x000fe200000000ff */
[----:B------:R-:W-:Y:S01]  /*5b80*/  @!P0 IMAD.MOV.U32 R17, RZ, RZ, R45 ;  /* 0x000000ffff118224 */ /* 0x000fe200078e002d */
[----:B------:R-:W-:Y:S02]  /*5b90*/  @!P0 HADD2.F32 R13, -RZ, R8.H0_H0 ;  /* 0x20000008ff0d8230 */ /* 0x000fe40000004100 */
[----:B------:R-:W-:Y:S01]  /*5ba0*/  @!P0 HADD2.F32 R15, -RZ, R41.H0_H0 ;  /* 0x20000029ff0f8230 */ /* 0x000fe20000004100 */
[----:B------:R-:W-:Y:S01]  /*5bb0*/  @!P0 IMAD.MOV.U32 R53, RZ, RZ, R4 ;  /* 0x000000ffff358224 */ /* 0x000fe200078e0004 */
[----:B------:R-:W-:Y:S02]  /*5bc0*/  @!P0 HADD2.F32 R37, -RZ, R42.H0_H0 ;  /* 0x2000002aff258230 */ /* 0x000fe40000004100 */
[----:B------:R-:W-:Y:S01]  /*5bd0*/  @!P0 HADD2.F32 R8, -RZ, R9.H0_H0 ;  /* 0x20000009ff088230 */ /* 0x000fe20000004100 */
[C---:B------:R-:W-:Y:S01]  /*5be0*/  @!P0 FMUL.FTZ R42, R15.reuse, R13 ;  /* 0x0000000d0f2a8220 */ /* 0x040fe20000410000 */
[----:B------:R-:W-:Y:S02]  /*5bf0*/  @!P0 HADD2.F32 R12, -RZ, R12.H0_H0 ;  /* 0x2000000cff0c8230 */ /* 0x000fe40000004100 */
[----:B------:R-:W-:Y:S01]  /*5c00*/  @!P0 HADD2.F32 R38, -RZ, R41.H1_H1 ;  /* 0x30000029ff268230 */ /* 0x000fe20000004100 */
[C---:B------:R-:W-:Y:S01]  /*5c10*/  @!P0 FFMA.FTZ R42, R8.reuse, R37, -R42 ;  /* 0x00000025082a8223 */ /* 0x040fe2000001082a */
[----:B------:R-:W-:Y:S01]  /*5c20*/  @!P0 HADD2.F32 R9, -RZ, R9.H1_H1 ;  /* 0x30000009ff098230 */ /* 0x000fe20000004100 */
[----:B------:R-:W-:Y:S01]  /*5c30*/  @!P0 FMUL.FTZ R8, R8, R13 ;  /* 0x0000000d08088220 */ /* 0x000fe20000410000 */
[----:B------:R-:W-:Y:S01]  /*5c40*/  @!P0 HADD2.F32 R13, -RZ, R43.H0_H0 ;  /* 0x2000002bff0d8230 */ /* 0x000fe20000004100 */
[----:B------:R-:W-:Y:S02]  /*5c50*/  @!P0 FMUL.FTZ R41, R38, R12 ;  /* 0x0000000c26298220 */ /* 0x000fe40000410000 */
[----:B------:R-:W-:Y:S02]  /*5c60*/  @!P0 FFMA.FTZ R8, R15, R37, R8 ;  /* 0x000000250f088223 */ /* 0x000fe40000010008 */
[CC--:B------:R-:W-:Y:S01]  /*5c70*/  @!P0 FFMA.FTZ R43, R9.reuse, R13.reuse, -R41 ;  /* 0x0000000d092b8223 */ /* 0x0c0fe20000010829 */
[----:B------:R-:W-:Y:S01]  /*5c80*/  @!P0 F2FP.PACK_AB R41, R46, R68 ;  /* 0x000000442e29823e */ /* 0x000fe200000000ff */
[----:B------:R-:W-:Y:S01]  /*5c90*/  @!P0 FMUL.FTZ R9, R9, R12 ;  /* 0x0000000c09098220 */ /* 0x000fe20000410000 */
[----:B------:R-:W-:Y:S02]  /*5ca0*/  @!P0 F2FP.PACK_AB R12, R3, R2 ;  /* 0x00000002030c823e */ /* 0x000fe400000000ff */
[----:B------:R-:W-:Y:S01]  /*5cb0*/  @!P0 F2FP.PACK_AB R3, R7, R6 ;  /* 0x000000060703823e */ /* 0x000fe200000000ff */
[----:B------:R-:W-:Y:S01]  /*5cc0*/  @!P0 FFMA.FTZ R9, R38, R13, R9 ;  /* 0x0000000d26098223 */ /* 0x000fe20000010009 */
[----:B------:R-:W-:Y:S02]  /*5cd0*/  @!P0 F2FP.PACK_AB R13, R43, R42 ;  /* 0x0000002a2b0d823e */ /* 0x000fe400000000ff */
[----:B------:R-:W-:Y:S02]  /*5ce0*/  @!P0 MOV R18, R41 ;  /* 0x0000002900128202 */ /* 0x000fe40000000f00 */
[----:B------:R-:W-:Y:S01]  /*5cf0*/  @!P0 F2FP.PACK_AB R2, R9, R8 ;  /* 0x000000080902823e */ /* 0x000fe200000000ff */
[----:B------:R-:W-:Y:S01]  /*5d00*/  @!P0 IMAD.MOV.U32 R19, RZ, RZ, R13 ;  /* 0x000000ffff138224 */ /* 0x000fe200078e000d */
        /* <DEDUP_REMOVED lines=9> */
.L_x_1727:
[----:B------:R-:W-:Y:S05]  /*5da0*/  BSYNC B0 ;  /* 0x0000000000007941 */ /* 0x000fea0003800000 */
.L_x_1726:
[----:B------:R-:W-:Y:S01]  /*5db0*/  ISETP.GE.AND P0, PT, R30, c[0x0][0x1d4], PT ;  /* 0x000075001e007a0c */ /* 0x000fe20003f06270 */
[----:B------:R-:W-:Y:S01]  /*5dc0*/  @!UPT UIADD3 URZ, URZ, URZ, URZ ;  /* 0x0000003f3f3ff290 */ /* 0x000fe2000fffe03f */
[----:B------:R-:W-:Y:S11]  /*5dd0*/  BSSY B0, `(.L_x_1728) ;  /* 0x000007c000007945 */ /* 0x000ff60003800000 */
[----:B------:R-:W-:-:S05]  /*5de0*/  @P0 BRA `(.L_x_1729) ;  /* 0x000007a000000947 */ /* 0x000fca0003800000 */
[----:B------:R-:W-:Y:S02]  /*5df0*/  LOP3.LUT P1, RZ, R196, 0x2, RZ, 0xc0, !PT ;  /* 0x00000002c4ff7812 */ /* 0x000fe4000782c0ff */
[----:B------:R-:W-:Y:S02]  /*5e00*/  ISETP.GE.AND P0, PT, R30, c[0x0][0x27c], PT ;  /* 0x00009f001e007a0c */ /* 0x000fe40003f06270 */
[----:B-1----:R-:W-:Y:S04]  /*5e10*/  SEL R2, R130, R127, !P1 ;  /* 0x0000007f82027207 */ /* 0x002fe80004800000 */
[----:B------:R-:W-:Y:S04]  /*5e20*/  SHF.R.S32.HI R3, RZ, 0x1f, R2 ;  /* 0x0000001fff037819 */ /* 0x000fe80000011402 */
[----:B------:R-:W-:Y:S03]  /*5e30*/  LEA.HI R2, R3, R2, RZ, 0x4 ;  /* 0x0000000203027211 */ /* 0x000fe600078f20ff */
[--C-:B------:R-:W-:Y:S01]  /*5e40*/  @!P0 HADD2.F32 R9, -RZ, R60.reuse.H0_H0 ;  /* 0x2000003cff098230 */ /* 0x100fe20000004100 */
[----:B------:R-:W-:Y:S01]  /*5e50*/  LEA.HI.SX32 R2, R2, R116, 0x1c ;  /* 0x0000007402027211 */ /* 0x000fe200078fe2ff */
[----:B------:R-:W-:Y:S01]  /*5e60*/  @!P0 HADD2.F32 R17, -RZ, R60.H1_H1 ;  /* 0x3000003cff118230 */ /* 0x000fe20000004100 */
[----:B------:R-:W-:Y:S02]  /*5e70*/  @!P0 SHF.R.U32.HI R8, RZ, 0x10, R21 ;  /* 0x00000010ff088819 */ /* 0x000fe40000011615 */
[----:B------:R-:W-:Y:S02]  /*5e80*/  SHF.R.S32.HI R3, RZ, 0x1f, R2 ;  /* 0x0000001fff037819 */ /* 0x000fe40000011402 */
[----:B------:R-:W-:Y:S01]  /*5e90*/  SHF.L.U32 R39, R2, 0x3, RZ ;  /* 0x0000000302277819 */ /* 0x000fe200000006ff */
[----:B------:R-:W-:Y:S01]  /*5ea0*/  @!P0 HADD2.F32 R8, -RZ, R8.H0_H0 ;  /* 0x20000008ff088230 */ /* 0x000fe20000004100 */
[----:B------:R-:W-:Y:S02]  /*5eb0*/  LEA.HI R2, R3, R2, RZ, 0x3 ;  /* 0x0000000203027211 */ /* 0x000fe400078f18ff */
[----:B------:R-:W-:Y:S02]  /*5ec0*/  @!P0 SHF.R.U32.HI R19, RZ, 0x10, R49 ;  /* 0x00000010ff138819 */ /* 0x000fe40000011631 */
[----:B------:R-:W-:Y:S01]  /*5ed0*/  @!P0 SHF.R.U64 R7, R20, 0x10, R21 ;  /* 0x0000001014078819 */ /* 0x000fe20000001215 */
[----:B------:R-:W-:Y:S01]  /*5ee0*/  IMAD.SHL.U32 R2, R2, 0x200, RZ ;  /* 0x0000020002027824 */ /* 0x000fe200078e00ff */
[----:B------:R-:W-:Y:S01]  /*5ef0*/  LOP3.LUT R3, R208, 0x38, R39, 0xf8, !PT ;  /* 0x00000038d0037812 */ /* 0x000fe200078ef827 */
[----:B------:R-:W-:Y:S01]  /*5f00*/  @!P0 HADD2.F32 R19, -RZ, R19.H0_H0 ;  /* 0x20000013ff138230 */ /* 0x000fe20000004100 */
[----:B------:R-:W-:Y:S01]  /*5f10*/  @!P0 SHF.R.U64 R38, R48, 0x10, R49 ;  /* 0x0000001030268819 */ /* 0x000fe20000001231 */
[----:B------:R-:W-:Y:S01]  /*5f20*/  @!P0 HADD2.F32 R7, -RZ, R7.H0_H0 ;  /* 0x20000007ff078230 */ /* 0x000fe20000004100 */
[----:B------:R-:W-:Y:S02]  /*5f30*/  LOP3.LUT R3, R3, R147, RZ, 0x3c, !PT ;  /* 0x0000009303037212 */ /* 0x000fe400078e3cff */
[----:B------:R-:W-:Y:S04]  /*5f40*/  LOP3.LUT R2, R2, 0x7ffff000, RZ, 0xc0, !PT ;  /* 0x7ffff00002027812 */ /* 0x000fe800078ec0ff */
[----:B------:R-:W-:Y:S02]  /*5f50*/  IADD3 R2, R3, R2, R148 ;  /* 0x0000000203027210 */ /* 0x000fe40007ffe094 */
[----:B------:R-:W-:Y:S03]  /*5f60*/  IADD3 R3, R124, R66, RZ ;  /* 0x000000427c037210 */ /* 0x000fe60007ffe0ff */
[----:B------:R-:W-:Y:S01]  /*5f70*/  IMAD.IADD R2, R66, 0x1, R2 ;  /* 0x0000000142027824 */ /* 0x000fe200078e0202 */
[----:B------:R-:W-:Y:S03]  /*5f80*/  SHF.L.U32 R3, R3, 0x1, RZ ;  /* 0x0000000103037819 */ /* 0x000fe600000006ff */
[----:B------:R-:W-:Y:S02]  /*5f90*/  IMAD.SHL.U32 R2, R2, 0x2, RZ ;  /* 0x0000000202027824 */ /* 0x000fe400078e00ff */
[----:B------:R1:W-:Y:S08]  /*5fa0*/  LDS.128 R12, [R3+0xc100] ;  /* 0x00c10000030c7984 */ /* 0x0003f00000000c00 */
[----:B------:R-:W2:Y:S01]  /*5fb0*/  LDS.128 R44, [R2+0xc100] ;  /* 0x00c10000022c7984 */ /* 0x000ea20000000c00 */
[----:B-1----:R-:W-:Y:S01]  /*5fc0*/  @!P0 HADD2.F32 R3, -RZ, R31.H0_H0 ;  /* 0x2000001fff038230 */ /* 0x002fe20000004100 */
[----:B--2---:R-:W-:Y:S01]  /*5fd0*/  @!P0 IMAD.MOV.U32 R37, RZ, RZ, R44 ;  /* 0x000000ffff258224 */ /* 0x004fe200078e002c */
[----:B------:R-:W-:Y:S02]  /*5fe0*/  @!P0 MOV R6, R12 ;  /* 0x0000000c00068202 */ /* 0x000fe40000000f00 */
[----:B------:R-:W-:Y:S02]  /*5ff0*/  @!P0 MOV R18, R45 ;  /* 0x0000002d00128202 */ /* 0x000fe40000000f00 */
[----:B------:R-:W-:Y:S02]  /*6000*/  @!P0 HADD2.F32 R5, -RZ, R37.H0_H0 ;  /* 0x20000025ff058230 */ /* 0x000fe40000004100 */
[----:B------:R-:W-:Y:S02]  /*6010*/  @!P0 HADD2.F32 R4, -RZ, R6.H0_H0 ;  /* 0x20000006ff048230 */ /* 0x000fe40000004100 */
[--C-:B------:R-:W-:Y:S02]  /*6020*/  @!P0 HADD2.F32 R16, -RZ, R18.reuse.H0_H0 ;  /* 0x20000012ff108230 */ /* 0x100fe40000004100 */
[----:B------:R-:W-:Y:S01]  /*6030*/  @!P0 HADD2.F32 R18, -RZ, R18.H1_H1 ;  /* 0x30000012ff128230 */ /* 0x000fe20000004100 */
[CC--:B------:R-:W-:Y:S02]  /*6040*/  @!P0 FMUL.FTZ R2, R4.reuse, R3.reuse ;  /* 0x0000000304028220 */ /* 0x0c0fe40000410000 */
[C---:B------:R-:W-:Y:S02]  /*6050*/  @!P0 FMUL.FTZ R3, R5.reuse, R3 ;  /* 0x0000000305038220 */ /* 0x040fe40000410000 */
[-C--:B------:R-:W-:Y:S02]  /*6060*/  @!P0 FFMA.FTZ R2, R5, R9.reuse, R2 ;  /* 0x0000000905028223 */ /* 0x080fe40000010002 */
[----:B------:R-:W-:Y:S02]  /*6070*/  @!P0 IMAD.MOV.U32 R5, RZ, RZ, R13 ;  /* 0x000000ffff058224 */ /* 0x000fe400078e000d */
[----:B------:R-:W-:Y:S01]  /*6080*/  @!P0 FFMA.FTZ R41, R4, R9, -R3 ;  /* 0x0000000904298223 */ /* 0x000fe20000010803 */
[----:B------:R-:W-:Y:S01]  /*6090*/  @!P0 HADD2.F32 R3, -RZ, R31.H1_H1 ;  /* 0x3000001fff038230 */ /* 0x000fe20000004100 */
[----:B------:R-:W-:Y:S01]  /*60a0*/  @!P0 MOV R31, R46 ;  /* 0x0000002e001f8202 */ /* 0x000fe20000000f00 */
[----:B------:R-:W-:Y:S03]  /*60b0*/  @!P0 HADD2.F32 R4, -RZ, R5.H0_H0 ;  /* 0x20000005ff048230 */ /* 0x000fe60000004100 */
[----:B------:R-:W-:Y:S04]  /*60c0*/  @!P0 FMUL.FTZ R9, R16, R3 ;  /* 0x0000000310098220 */ /* 0x000fe80000410000 */
[C---:B------:R-:W-:Y:S01]  /*60d0*/  @!P0 FFMA.FTZ R20, R4.reuse, R17, -R9 ;  /* 0x0000001104148223 */ /* 0x040fe20000010809 */
[----:B------:R-:W-:Y:S01]  /*60e0*/  @!P0 HADD2.F32 R9, -RZ, R37.H1_H1 ;  /* 0x30000025ff098230 */ /* 0x000fe20000004100 */
[----:B------:R-:W-:Y:S01]  /*60f0*/  @!P0 FMUL.FTZ R4, R4, R3 ;  /* 0x0000000304048220 */ /* 0x000fe20000410000 */
[----:B------:R-:W-:Y:S01]  /*6100*/  @!P0 HADD2.F32 R3, -RZ, R5.H1_H1 ;  /* 0x30000005ff038230 */ /* 0x000fe20000004100 */
[-C--:B------:R-:W-:Y:S04]  /*6110*/  @!P0 FMUL.FTZ R5, R18, R8.reuse ;  /* 0x0000000812058220 */ /* 0x080fe80000410000 */
[C---:B------:R-:W-:Y:S02]  /*6120*/  @!P0 FFMA.FTZ R21, R3.reuse, R19, -R5 ;  /* 0x0000001303158223 */ /* 0x040fe40000010805 */
[----:B------:R-:W-:Y:S01]  /*6130*/  @!P0 FMUL.FTZ R5, R3, R8 ;  /* 0x0000000803058220 */ /* 0x000fe20000410000 */
[----:B------:R-:W-:Y:S02]  /*6140*/  @!P0 HADD2.F32 R8, -RZ, R38.H0_H0 ;  /* 0x20000026ff088230 */ /* 0x000fe40000004100 */
[----:B------:R-:W-:Y:S01]  /*6150*/  @!P0 HADD2.F32 R3, -RZ, R6.H1_H1 ;  /* 0x30000006ff038230 */ /* 0x000fe20000004100 */
[----:B------:R-:W-:Y:S01]  /*6160*/  @!P0 FMUL.FTZ R6, R9, R7 ;  /* 0x0000000709068220 */ /* 0x000fe20000410000 */
[----:B------:R-:W-:Y:S03]  /*6170*/  @!P0 F2FP.PACK_AB R21, R21, R20 ;  /* 0x000000141515823e */ /* 0x000fe600000000ff */
[CC--:B------:R-:W-:Y:S01]  /*6180*/  @!P0 FFMA.FTZ R6, R3.reuse, R8.reuse, -R6 ;  /* 0x0000000803068223 */ /* 0x0c0fe20000010806 */
[----:B------:R-:W-:Y:S01]  /*6190*/  @!P0 MOV R13, R21 ;  /* 0x00000015000d8202 */ /* 0x000fe20000000f00 */
[----:B------:R-:W-:Y:S01]  /*61a0*/  @!P0 FMUL.FTZ R3, R3, R7 ;  /* 0x0000000703038220 */ /* 0x000fe20000410000 */
[----:B------:R-:W-:Y:S02]  /*61b0*/  @!P0 HADD2.F32 R21, -RZ, R61.H1_H1 ;  /* 0x3000003dff158230 */ /* 0x000fe40000004100 */
[----:B------:R-:W-:Y:S01]  /*61c0*/  @!P0 F2FP.PACK_AB R20, R6, R41 ;  /* 0x000000290614823e */ /* 0x000fe200000000ff */
[----:B------:R-:W-:Y:S01]  /*61d0*/  @!P0 FFMA.FTZ R3, R9, R8, R3 ;  /* 0x0000000809038223 */ /* 0x000fe20000010003 */
[----:B------:R-:W-:Y:S01]  /*61e0*/  @!P0 HADD2.F32 R6, -RZ, R32.H0_H0 ;  /* 0x20000020ff068230 */ /* 0x000fe20000004100 */
[----:B------:R-:W-:Y:S01]  /*61f0*/  @!P0 FFMA.FTZ R4, R16, R17, R4 ;  /* 0x0000001110048223 */ /* 0x000fe20000010004 */
[----:B------:R-:W-:Y:S01]  /*6200*/  @!P0 HADD2.F32 R8, -RZ, R31.H0_H0 ;  /* 0x2000001fff088230 */ /* 0x000fe20000004100 */
[----:B------:R-:W-:Y:S01]  /*6210*/  @!P0 IMAD.MOV.U32 R16, RZ, RZ, R14 ;  /* 0x000000ffff108224 */ /* 0x000fe200078e000e */
[----:B------:R-:W-:Y:S01]  /*6220*/  @!P0 HADD2.F32 R9, -RZ, R61.H0_H0 ;  /* 0x2000003dff098230 */ /* 0x000fe20000004100 */
[----:B------:R-:W-:Y:S01]  /*6230*/  @!P0 FFMA.FTZ R5, R18, R19, R5 ;  /* 0x0000001312058223 */ /* 0x000fe20000010005 */
[--C-:B------:R-:W-:Y:S01]  /*6240*/  @!P0 SHF.R.U64 R18, R22, 0x10, R23.reuse ;  /* 0x0000001016128819 */ /* 0x100fe20000001217 */
[CC--:B------:R-:W-:Y:S01]  /*6250*/  @!P0 FMUL.FTZ R19, R8.reuse, R6.reuse ;  /* 0x0000000608138220 */ /* 0x0c0fe20000410000 */
[----:B------:R-:W-:Y:S01]  /*6260*/  @!P0 HADD2.F32 R7, -RZ, R16.H0_H0 ;  /* 0x20000010ff078230 */ /* 0x000fe20000004100 */
[----:B------:R-:W-:Y:S01]  /*6270*/  @!P0 IMAD.MOV.U32 R12, RZ, RZ, R20 ;  /* 0x000000ffff0c8224 */ /* 0x000fe200078e0014 */
[----:B------:R-:W-:Y:S02]  /*6280*/  @!P0 MOV R22, R47 ;  /* 0x0000002f00168202 */ /* 0x000fe40000000f00 */
[----:B------:R-:W-:Y:S01]  /*6290*/  @!P0 SHF.R.U32.HI R17, RZ, 0x10, R23 ;  /* 0x00000010ff118819 */ /* 0x000fe20000011617 */
[C---:B------:R-:W-:Y:S01]  /*62a0*/  @!P0 FMUL.FTZ R6, R7.reuse, R6 ;  /* 0x0000000607068220 */ /* 0x040fe20000410000 */
[----:B------:R-:W-:Y:S01]  /*62b0*/  @!P0 SHF.R.U32.HI R23, RZ, 0x10, R51 ;  /* 0x00000010ff178819 */ /* 0x000fe20000011633 */
[-C--:B------:R-:W-:Y:S01]  /*62c0*/  @!P0 FFMA.FTZ R38, R7, R9.reuse, -R19 ;  /* 0x0000000907268223 */ /* 0x080fe20000010813 */
[----:B------:R-:W-:Y:S01]  /*62d0*/  @!P0 HADD2.F32 R7, -RZ, R32.H1_H1 ;  /* 0x30000020ff078230 */ /* 0x000fe20000004100 */
[----:B------:R-:W-:Y:S01]  /*62e0*/  @!P0 FFMA.FTZ R6, R8, R9, R6 ;  /* 0x0000000908068223 */ /* 0x000fe20000010006 */
[--C-:B------:R-:W-:Y:S01]  /*62f0*/  @!P0 HADD2.F32 R20, -RZ, R22.reuse.H0_H0 ;  /* 0x20000016ff148230 */ /* 0x100fe20000004100 */
[----:B------:R-:W-:Y:S01]  /*6300*/  @!P0 IMAD.MOV.U32 R9, RZ, RZ, R15 ;  /* 0x000000ffff098224 */ /* 0x000fe200078e000f */
[----:B------:R-:W-:Y:S01]  /*6310*/  @!P0 HADD2.F32 R19, -RZ, R17.H0_H0 ;  /* 0x20000011ff138230 */ /* 0x000fe20000004100 */
[----:B------:R-:W-:Y:S01]  /*6320*/  @!P0 SHF.R.U64 R32, R50, 0x10, R51 ;  /* 0x0000001032208819 */ /* 0x000fe20000001233 */
[----:B------:R-:W-:Y:S01]  /*6330*/  @!P0 HADD2.F32 R22, -RZ, R22.H1_H1 ;  /* 0x30000016ff168230 */ /* 0x000fe20000004100 */
[----:B------:R-:W-:Y:S01]  /*6340*/  @!P0 FMUL.FTZ R37, R20, R7 ;  /* 0x0000000714258220 */ /* 0x000fe20000410000 */
[----:B------:R-:W-:Y:S01]  /*6350*/  @!P0 HADD2.F32 R8, -RZ, R9.H0_H0 ;  /* 0x20000009ff088230 */ /* 0x000fe20000004100 */
[----:B------:R-:W-:Y:S01]  /*6360*/  @!P0 F2FP.PACK_AB R4, R5, R4 ;  /* 0x000000040504823e */ /* 0x000fe200000000ff */
[----:B------:R-:W-:Y:S02]  /*6370*/  @!P0 HADD2.F32 R23, -RZ, R23.H0_H0 ;  /* 0x20000017ff178230 */ /* 0x000fe40000004100 */
[----:B------:R-:W-:Y:S01]  /*6380*/  @!P0 HADD2.F32 R17, -RZ, R18.H0_H0 ;  /* 0x20000012ff118230 */ /* 0x000fe20000004100 */
[C---:B------:R-:W-:Y:S01]  /*6390*/  @!P0 FFMA.FTZ R37, R8.reuse, R21, -R37 ;  /* 0x0000001508258223 */ /* 0x040fe20000010825 */
[----:B------:R-:W-:Y:S01]  /*63a0*/  @!P0 HADD2.F32 R18, -RZ, R31.H1_H1 ;  /* 0x3000001fff128230 */ /* 0x000fe20000004100 */
[----:B------:R-:W-:Y:S01]  /*63b0*/  @!P0 FMUL.FTZ R8, R8, R7 ;  /* 0x0000000708088220 */ /* 0x000fe20000410000 */
[----:B------:R-:W-:Y:S01]  /*63c0*/  @!P0 HADD2.F32 R7, -RZ, R9.H1_H1 ;  /* 0x30000009ff078230 */ /* 0x000fe20000004100 */
[----:B------:R-:W-:Y:S02]  /*63d0*/  @!P0 FMUL.FTZ R9, R22, R19 ;  /* 0x0000001316098220 */ /* 0x000fe40000410000 */
[----:B------:R-:W-:Y:S02]  /*63e0*/  @!P0 IMAD.MOV.U32 R45, RZ, RZ, R4 ;  /* 0x000000ffff2d8224 */ /* 0x000fe400078e0004 */
        /* <DEDUP_REMOVED lines=26> */
.L_x_1729:
[----:B------:R-:W-:Y:S05]  /*6590*/  BSYNC B0 ;  /* 0x0000000000007941 */ /* 0x000fea0003800000 */
.L_x_1728:
[----:B------:R-:W-:Y:S11]  /*65a0*/  ISETP.GE.AND P0, PT, R29, c[0x0][0x1d4], PT ;  /* 0x000075001d007a0c */ /* 0x000ff60003f06270 */
[----:B------:R-:W-:Y:S02]  /*65b0*/  @!UPT UIADD3 URZ, URZ, URZ, URZ ;  /* 0x0000003f3f3ff290 */ /* 0x000fe4000fffe03f */
[----:B------:R-:W-:-:S05]  /*65c0*/  @P0 BRA `(.L_x_1713) ;  /* 0x00000b2000000947 */ /* 0x000fca0003800000 */
[----:B------:R-:W-:Y:S02]  /*65d0*/  LOP3.LUT P1, RZ, R196, 0x4, RZ, 0xc0, !PT ;  /* 0x00000004c4ff7812 */ /* 0x000fe4000782c0ff */
[C---:B----4-:R-:W-:Y:S02]  /*65e0*/  LEA R48, P0, R79.reuse, R64, 0x1 ;  /* 0x000000404f307211 */ /* 0x050fe400078008ff */
[----:B-1----:R-:W-:Y:S02]  /*65f0*/  SEL R2, R130, R127, !P1 ;  /* 0x0000007f82027207 */ /* 0x002fe40004800000 */
[----:B---3--:R-:W-:Y:S02]  /*6600*/  LEA.HI.X R49, R79, R65, R106, 0x1, P0 ;  /* 0x000000414f317211 */ /* 0x008fe400000f0c6a */
[----:B------:R-:W-:Y:S02]  /*6610*/  SHF.R.S32.HI R3, RZ, 0x1f, R2 ;  /* 0x0000001fff037819 */ /* 0x000fe40000011402 */
[----:B------:R-:W-:Y:S02]  /*6620*/  ISETP.GE.AND P0, PT, R29, c[0x0][0x27c], PT ;  /* 0x00009f001d007a0c */ /* 0x000fe40003f06270 */
[----:B------:R-:W-:Y:S04]  /*6630*/  LEA.HI R2, R3, R2, RZ, 0x4 ;  /* 0x0000000203027211 */ /* 0x000fe800078f20ff */
[----:B------:R-:W-:Y:S04]  /*6640*/  LEA.HI.SX32 R2, R2, R114, 0x1c ;  /* 0x0000007202027211 */ /* 0x000fe800078fe2ff */
[----:B------:R-:W-:Y:S02]  /*6650*/  SHF.R.S32.HI R3, RZ, 0x1f, R2 ;  /* 0x0000001fff037819 */ /* 0x000fe40000011402 */
[----:B------:R-:W-:Y:S01]  /*6660*/  SHF.L.U32 R38, R2, 0x3, RZ ;  /* 0x0000000302267819 */ /* 0x000fe200000006ff */
[--C-:B------:R-:W-:Y:S01]  /*6670*/  @!P0 HADD2.F32 R9, -RZ, R62.reuse.H0_H0 ;  /* 0x2000003eff098230 */ /* 0x100fe20000004100 */
[----:B------:R-:W-:Y:S01]  /*6680*/  LEA.HI R2, R3, R2, RZ, 0x3 ;  /* 0x0000000203027211 */ /* 0x000fe200078f18ff */
[----:B------:R-:W-:Y:S01]  /*6690*/  @!P0 HADD2.F32 R20, -RZ, R62.H1_H1 ;  /* 0x3000003eff148230 */ /* 0x000fe20000004100 */
[----:B------:R-:W-:Y:S02]  /*66a0*/  LOP3.LUT R3, R208, 0x38, R38, 0xf8, !PT ;  /* 0x00000038d0037812 */ /* 0x000fe400078ef826 */
[----:B------:R-:W-:Y:S01]  /*66b0*/  @!P0 SHF.R.U64 R15, R56, 0x10, R57 ;  /* 0x00000010380f8819 */ /* 0x000fe20000001239 */
[----:B------:R-:W-:Y:S01]  /*66c0*/  IMAD.SHL.U32 R2, R2, 0x200, RZ ;  /* 0x0000020002027824 */ /* 0x000fe200078e00ff */
[----:B------:R-:W-:Y:S02]  /*66d0*/  LOP3.LUT R3, R3, R147, RZ, 0x3c, !PT ;  /* 0x0000009303037212 */ /* 0x000fe400078e3cff */
[--C-:B------:R-:W-:Y:S02]  /*66e0*/  @!P0 SHF.R.U64 R6, R24, 0x10, R25.reuse ;  /* 0x0000001018068819 */ /* 0x100fe40000001219 */
[----:B------:R-:W-:Y:S02]  /*66f0*/  LOP3.LUT R2, R2, 0x7ffff000, RZ, 0xc0, !PT ;  /* 0x7ffff00002027812 */ /* 0x000fe400078ec0ff */
[----:B------:R-:W-:Y:S02]  /*6700*/  @!P0 SHF.R.U32.HI R8, RZ, 0x10, R25 ;  /* 0x00000010ff088819 */ /* 0x000fe40000011619 */
[----:B------:R-:W-:Y:S02]  /*6710*/  IADD3 R2, R3, R2, R148 ;  /* 0x0000000203027210 */ /* 0x000fe40007ffe094 */
[----:B------:R-:W-:Y:S02]  /*6720*/  IADD3 R3, R123, R66, RZ ;  /* 0x000000427b037210 */ /* 0x000fe40007ffe0ff */
[----:B------:R-:W-:Y:S01]  /*6730*/  @!P0 SHF.R.U32.HI R22, RZ, 0x10, R57 ;  /* 0x00000010ff168819 */ /* 0x000fe20000011639 */
[----:B------:R-:W-:Y:S01]  /*6740*/  IMAD.IADD R2, R66, 0x1, R2 ;  /* 0x0000000142027824 */ /* 0x000fe200078e0202 */
[----:B------:R-:W-:Y:S02]  /*6750*/  SHF.L.U32 R3, R3, 0x1, RZ ;  /* 0x0000000103037819 */ /* 0x000fe400000006ff */
[--C-:B------:R-:W-:Y:S01]  /*6760*/  @!P0 SHF.R.U64 R14, R26, 0x10, R27.reuse ;  /* 0x000000101a0e8819 */ /* 0x100fe2000000121b */
[----:B------:R-:W-:Y:S01]  /*6770*/  IMAD.SHL.U32 R2, R2, 0x2, RZ ;  /* 0x0000000202027824 */ /* 0x000fe200078e00ff */
[----:B------:R-:W-:Y:S01]  /*6780*/  @!P0 HADD2.F32 R22, -RZ, R22.H0_H0 ;  /* 0x20000016ff168230 */ /* 0x000fe20000004100 */
[----:B------:R1:W-:Y:S01]  /*6790*/  LDS.128 R16, [R3+0xc100] ;  /* 0x00c1000003107984 */ /* 0x0003e20000000c00 */
[----:B------:R-:W-:Y:S01]  /*67a0*/  @!P0 SHF.R.U32.HI R13, RZ, 0x10, R27 ;  /* 0x00000010ff0d8819 */ /* 0x000fe2000001161b */
[--C-:B------:R-:W-:Y:S01]  /*67b0*/  @!P0 HADD2.F32 R27, -RZ, R63.reuse.H0_H0 ;  /* 0x2000003fff1b8230 */ /* 0x100fe20000004100 */
[--C-:B------:R-:W-:Y:S02]  /*67c0*/  @!P0 SHF.R.U32.HI R24, RZ, 0x10, R59.reuse ;  /* 0x00000010ff188819 */ /* 0x100fe4000001163b */
[----:B------:R-:W-:Y:S03]  /*67d0*/  @!P0 SHF.R.U64 R37, R58, 0x10, R59 ;  /* 0x000000103a258819 */ /* 0x000fe6000000123b */
[----:B------:R-:W2:Y:S01]  /*67e0*/  LDS.128 R44, [R2+0xc100] ;  /* 0x00c10000022c7984 */ /* 0x000ea20000000c00 */
[----:B------:R-:W-:Y:S02]  /*67f0*/  @!P0 HADD2.F32 R32, -RZ, R24.H0_H0 ;  /* 0x20000018ff208230 */ /* 0x000fe40000004100 */
[----:B------:R-:W-:Y:S02]  /*6800*/  @!P0 HADD2.F32 R24, -RZ, R63.H1_H1 ;  /* 0x3000003fff188230 */ /* 0x000fe40000004100 */
[----:B-1----:R-:W-:Y:S01]  /*6810*/  @!P0 HADD2.F32 R3, -RZ, R33.H0_H0 ;  /* 0x20000021ff038230 */ /* 0x002fe20000004100 */
[----:B--2---:R-:W-:Y:S01]  /*6820*/  @!P0 IMAD.MOV.U32 R12, RZ, RZ, R44 ;  /* 0x000000ffff0c8224 */ /* 0x004fe200078e002c */
[----:B------:R-:W-:Y:S02]  /*6830*/  @!P0 MOV R5, R16 ;  /* 0x0000001000058202 */ /* 0x000fe40000000f00 */
[----:B------:R-:W-:Y:S02]  /*6840*/  @!P0 MOV R21, R45 ;  /* 0x0000002d00158202 */ /* 0x000fe40000000f00 */
[--C-:B------:R-:W-:Y:S02]  /*6850*/  @!P0 HADD2.F32 R7, -RZ, R12.reuse.H0_H0 ;  /* 0x2000000cff078230 */ /* 0x100fe40000004100 */
[--C-:B------:R-:W-:Y:S02]  /*6860*/  @!P0 HADD2.F32 R4, -RZ, R5.reuse.H0_H0 ;  /* 0x20000005ff048230 */ /* 0x100fe40000004100 */
[----:B------:R-:W-:Y:S03]  /*6870*/  @!P0 HADD2.F32 R5, -RZ, R5.H1_H1 ;  /* 0x30000005ff058230 */ /* 0x000fe60000004100 */
[CC--:B------:R-:W-:Y:S02]  /*6880*/  @!P0 FMUL.FTZ R2, R4.reuse, R3.reuse ;  /* 0x0000000304028220 */ /* 0x0c0fe40000410000 */
[C---:B------:R-:W-:Y:S02]  /*6890*/  @!P0 FMUL.FTZ R3, R7.reuse, R3 ;  /* 0x0000000307038220 */ /* 0x040fe40000410000 */
[-C--:B------:R-:W-:Y:S02]  /*68a0*/  @!P0 FFMA.FTZ R2, R7, R9.reuse, R2 ;  /* 0x0000000907028223 */ /* 0x080fe40000010002 */
[----:B------:R-:W-:Y:S02]  /*68b0*/  @!P0 IMAD.MOV.U32 R7, RZ, RZ, R17 ;  /* 0x000000ffff078224 */ /* 0x000fe400078e0011 */
[----:B------:R-:W-:Y:S01]  /*68c0*/  @!P0 FFMA.FTZ R51, R4, R9, -R3 ;  /* 0x0000000904338223 */ /* 0x000fe20000010803 */
[----:B------:R-:W-:Y:S02]  /*68d0*/  @!P0 HADD2.F32 R4, -RZ, R33.H1_H1 ;  /* 0x30000021ff048230 */ /* 0x000fe40000004100 */
[----:B------:R-:W-:Y:S02]  /*68e0*/  @!P0 HADD2.F32 R9, -RZ, R12.H1_H1 ;  /* 0x3000000cff098230 */ /* 0x000fe40000004100 */
[----:B------:R-:W-:Y:S02]  /*68f0*/  @!P0 HADD2.F32 R12, -RZ, R15.H0_H0 ;  /* 0x2000000fff0c8230 */ /* 0x000fe40000004100 */
[----:B------:R-:W-:Y:S02]  /*6900*/  @!P0 HADD2.F32 R15, -RZ, R21.H0_H0 ;  /* 0x20000015ff0f8230 */ /* 0x000fe40000004100 */
[----:B------:R-:W-:Y:S02]  /*6910*/  @!P0 HADD2.F32 R3, -RZ, R6.H0_H0 ;  /* 0x20000006ff038230 */ /* 0x000fe40000004100 */
[--C-:B------:R-:W-:Y:S01]  /*6920*/  @!P0 HADD2.F32 R6, -RZ, R7.reuse.H0_H0 ;  /* 0x20000007ff068230 */ /* 0x100fe20000004100 */
[----:B------:R-:W-:Y:S01]  /*6930*/  @!P0 FMUL.FTZ R23, R15, R4 ;  /* 0x000000040f178220 */ /* 0x000fe20000410000 */
[----:B------:R-:W-:Y:S01]  /*6940*/  @!P0 HADD2.F32 R7, -RZ, R7.H1_H1 ;  /* 0x30000007ff078230 */ /* 0x000fe20000004100 */
[-C--:B------:R-:W-:Y:S01]  /*6950*/  @!P0 FMUL.FTZ R25, R9, R3.reuse ;  /* 0x0000000309198220 */ /* 0x080fe20000410000 */
[----:B------:R-:W-:Y:S01]  /*6960*/  @!P0 HADD2.F32 R21, -RZ, R21.H1_H1 ;  /* 0x30000015ff158230 */ /* 0x000fe20000004100 */
[C---:B------:R-:W-:Y:S02]  /*6970*/  @!P0 FMUL.FTZ R3, R5.reuse, R3 ;  /* 0x0000000305038220 */ /* 0x040fe40000410000 */
[C---:B------:R-:W-:Y:S01]  /*6980*/  @!P0 FFMA.FTZ R43, R6.reuse, R20, -R23 ;  /* 0x00000014062b8223 */ /* 0x040fe20000010817 */
[----:B------:R-:W-:Y:S01]  /*6990*/  @!P0 MOV R23, R47 ;  /* 0x0000002f00178202 */ /* 0x000fe20000000f00 */
[-C--:B------:R-:W-:Y:S01]  /*69a0*/  @!P0 FFMA.FTZ R50, R5, R12.reuse, -R25 ;  /* 0x0000000c05328223 */ /* 0x080fe20000010819 */
[----:B------:R-:W-:Y:S01]  /*69b0*/  @!P0 HADD2.F32 R5, -RZ, R8.H0_H0 ;  /* 0x20000008ff058230 */ /* 0x000fe20000004100 */
[----:B------:R-:W-:Y:S02]  /*69c0*/  @!P0 FFMA.FTZ R3, R9, R12, R3 ;  /* 0x0000000c09038223 */ /* 0x000fe40000010003 */
[----:B------:R-:W-:Y:S01]  /*69d0*/  @!P0 IMAD.MOV.U32 R12, RZ, RZ, R19 ;  /* 0x000000ffff0c8224 */ /* 0x000fe200078e0013 */
[--C-:B------:R-:W-:Y:S01]  /*69e0*/  @!P0 HADD2.F32 R26, -RZ, R23.reuse.H0_H0 ;  /* 0x20000017ff1a8230 */ /* 0x100fe20000004100 */
[----:B------:R-:W-:Y:S01]  /*69f0*/  @!P0 FMUL.FTZ R4, R6, R4 ;  /* 0x0000000406048220 */ /* 0x000fe20000410000 */
[----:B------:R-:W-:Y:S01]  /*6a00*/  @!P0 HADD2.F32 R6, -RZ, R34.H0_H0 ;  /* 0x20000022ff068230 */ /* 0x000fe20000004100 */
[-C--:B------:R-:W-:Y:S01]  /*6a10*/  @!P0 FMUL.FTZ R8, R21, R5.reuse ;  /* 0x0000000515088220 */ /* 0x080fe20000410000 */
[--C-:B------:R-:W-:Y:S01]  /*6a20*/  @!P0 HADD2.F32 R9, -RZ, R12.reuse.H0_H0 ;  /* 0x2000000cff098230 */ /* 0x100fe20000004100 */
[C---:B------:R-:W-:Y:S01]  /*6a30*/  @!P0 FMUL.FTZ R5, R7.reuse, R5 ;  /* 0x0000000507058220 */ /* 0x040fe20000410000 */
[----:B------:R-:W-:Y:S01]  /*6a40*/  @!P0 HADD2.F32 R31, -RZ, R23.H1_H1 ;  /* 0x30000017ff1f8230 */ /* 0x000fe20000004100 */
[----:B------:R-:W-:Y:S02]  /*6a50*/  @!P0 FMUL.FTZ R25, R26, R6 ;  /* 0x000000061a198220 */ /* 0x000fe40000410000 */
[----:B------:R-:W-:Y:S01]  /*6a60*/  @!P0 FFMA.FTZ R42, R7, R22, -R8 ;  /* 0x00000016072a8223 */ /* 0x000fe20000010808 */
[----:B------:R-:W-:Y:S01]  /*6a70*/  @!P0 HADD2.F32 R7, -RZ, R12.H1_H1 ;  /* 0x3000000cff078230 */ /* 0x000fe20000004100 */
[C---:B------:R-:W-:Y:S01]  /*6a80*/  @!P0 FMUL.FTZ R8, R9.reuse, R6 ;  /* 0x0000000609088220 */ /* 0x040fe20000410000 */
[----:B------:R-:W-:Y:S01]  /*6a90*/  @!P0 HADD2.F32 R6, -RZ, R34.H1_H1 ;  /* 0x30000022ff068230 */ /* 0x000fe20000004100 */
[----:B------:R-:W-:Y:S01]  /*6aa0*/  @!P0 FFMA.FTZ R41, R9, R27, -R25 ;  /* 0x0000001b09298223 */ /* 0x000fe20000010819 */
[----:B------:R-:W-:Y:S01]  /*6ab0*/  @!P0 HADD2.F32 R9, -RZ, R13.H0_H0 ;  /* 0x2000000dff098230 */ /* 0x000fe20000004100 */
[----:B------:R-:W-:Y:S01]  /*6ac0*/  @!P0 IMAD.MOV.U32 R12, RZ, RZ, R18 ;  /* 0x000000ffff0c8224 */ /* 0x000fe200078e0012 */
[----:B------:R-:W-:Y:S01]  /*6ad0*/  @!P0 MOV R25, R46 ;  /* 0x0000002e00198202 */ /* 0x000fe20000000f00 */
[----:B------:R-:W-:Y:S01]  /*6ae0*/  @!P0 FFMA.FTZ R4, R15, R20, R4 ;  /* 0x000000140f048223 */ /* 0x000fe20000010004 */
[----:B------:R-:W-:Y:S01]  /*6af0*/  @!P0 F2FP.PACK_AB R20, R50, R51 ;  /* 0x000000333214823e */ /* 0x000fe200000000ff */
[-C--:B------:R-:W-:Y:S02]  /*6b00*/  @!P0 FMUL.FTZ R13, R31, R9.reuse ;  /* 0x000000091f0d8220 */ /* 0x080fe40000410000 */
[C---:B------:R-:W-:Y:S01]  /*6b10*/  @!P0 FMUL.FTZ R9, R7.reuse, R9 ;  /* 0x0000000907098220 */ /* 0x040fe20000410000 */
[--C-:B------:R-:W-:Y:S01]  /*6b20*/  @!P0 HADD2.F32 R23, -RZ, R25.reuse.H0_H0 ;  /* 0x20000019ff178230 */ /* 0x100fe20000004100 */
[----:B------:R-:W-:Y:S01]  /*6b30*/  @!P0 FFMA.FTZ R34, R7, R32, -R13 ;  /* 0x0000002007228223 */ /* 0x000fe2000001080d */
[----:B------:R-:W-:Y:S01]  /*6b40*/  @!P0 HADD2.F32 R7, -RZ, R12.H0_H0 ;  /* 0x2000000cff078230 */ /* 0x000fe20000004100 */
[----:B------:R-:W-:Y:S01]  /*6b50*/  @!P0 FFMA.FTZ R5, R21, R22, R5 ;  /* 0x0000001615058223 */ /* 0x000fe20000010005 */
[----:B------:R-:W-:Y:S01]  /*6b60*/  @!P0 MOV R16, R20 ;  /* 0x0000001400108202 */ /* 0x000fe20000000f00 */
[-C--:B------:R-:W-:Y:S01]  /*6b70*/  @!P0 FMUL.FTZ R33, R23, R6.reuse ;  /* 0x0000000617218220 */ /* 0x080fe20000410000 */
[----:B------:R-:W-:Y:S01]  /*6b80*/  @!P0 F2FP.PACK_AB R15, R34, R41 ;  /* 0x00000029220f823e */ /* 0x000fe200000000ff */
[----:B------:R-:W-:Y:S01]  /*6b90*/  @!P0 FMUL.FTZ R6, R7, R6 ;  /* 0x0000000607068220 */ /* 0x000fe20000410000 */
[----:B------:R-:W-:Y:S01]  /*6ba0*/  @!P0 F2FP.PACK_AB R4, R5, R4 ;  /* 0x000000040504823e */ /* 0x000fe200000000ff */
[-C--:B------:R-:W-:Y:S01]  /*6bb0*/  @!P0 FFMA.FTZ R39, R7, R24.reuse, -R33 ;  /* 0x0000001807278223 */ /* 0x080fe20000010821 */
[----:B------:R-:W-:Y:S01]  /*6bc0*/  @!P0 HADD2.F32 R13, -RZ, R14.H0_H0 ;  /* 0x2000000eff0d8230 */ /* 0x000fe20000004100 */
[----:B------:R-:W-:Y:S01]  /*6bd0*/  @!P0 FFMA.FTZ R6, R23, R24, R6 ;  /* 0x0000001817068223 */ /* 0x000fe20000010006 */
[----:B------:R-:W-:Y:S01]  /*6be0*/  @!P0 HADD2.F32 R14, -RZ, R25.H1_H1 ;  /* 0x30000019ff0e8230 */ /* 0x000fe20000004100 */
[----:B------:R-:W-:Y:S01]  /*6bf0*/  @!P0 IMAD.MOV.U32 R19, RZ, RZ, R15 ;  /* 0x000000ffff138224 */ /* 0x000fe200078e000f */
[----:B------:R-:W-:Y:S01]  /*6c00*/  @!P0 HADD2.F32 R12, -RZ, R12.H1_H1 ;  /* 0x3000000cff0c8230 */ /* 0x000fe20000004100 */
[----:B------:R-:W-:Y:S01]  /*6c10*/  @!P0 IMAD.MOV.U32 R45, RZ, RZ, R4 ;  /* 0x000000ffff2d8224 */ /* 0x000fe200078e0004 */
[----:B------:R-:W-:Y:S01]  /*6c20*/  @!P0 HADD2.F32 R25, -RZ, R37.H0_H0 ;  /* 0x20000025ff198230 */ /* 0x000fe20000004100 */
[-C--:B------:R-:W-:Y:S02]  /*6c30*/  @!P0 FMUL.FTZ R33, R14, R13.reuse ;  /* 0x0000000d0e218220 */ /* 0x080fe40000410000 */
[C---:B------:R-:W-:Y:S02]  /*6c40*/  @!P0 FMUL.FTZ R7, R12.reuse, R13 ;  /* 0x0000000d0c078220 */ /* 0x040fe40000410000 */
[----:B------:R-:W-:Y:S01]  /*6c50*/  @!P0 FFMA.FTZ R13, R12, R25, -R33 ;  /* 0x000000190c0d8223 */ /* 0x000fe20000010821 */
[----:B------:R-:W-:Y:S01]  /*6c60*/  @!P0 F2FP.PACK_AB R33, R42, R43 ;  /* 0x0000002b2a21823e */ /* 0x000fe200000000ff */
[----:B------:R-:W-:Y:S01]  /*6c70*/  @!P0 FFMA.FTZ R7, R14, R25, R7 ;  /* 0x000000190e078223 */ /* 0x000fe20000010007 */
[----:B------:R-:W-:Y:S01]  /*6c80*/  @!P0 F2FP.PACK_AB R12, R3, R2 ;  /* 0x00000002030c823e */ /* 0x000fe200000000ff */
[----:B------:R-:W-:Y:S01]  /*6c90*/  @!P0 FFMA.FTZ R8, R26, R27, R8 ;  /* 0x0000001b1a088223 */ /* 0x000fe20000010008 */
[----:B------:R-:W-:Y:S01]  /*6ca0*/  @!P0 F2FP.PACK_AB R13, R13, R39 ;  /* 0x000000270d0d823e */ /* 0x000fe200000000ff */
[----:B------:R-:W-:Y:S01]  /*6cb0*/  @!P0 IMAD.MOV.U32 R17, RZ, RZ, R33 ;  /* 0x000000ffff118224 */ /* 0x000fe200078e0021 */
[----:B------:R-:W-:Y:S01]  /*6cc0*/  @!P0 F2FP.PACK_AB R3, R7, R6 ;  /* 0x000000060703823e */ /* 0x000fe200000000ff */
[----:B------:R-:W-:Y:S01]  /*6cd0*/  @!P0 FFMA.FTZ R9, R31, R32, R9 ;  /* 0x000000201f098223 */ /* 0x000fe20000010009 */
[----:B------:R-:W-:Y:S02]  /*6ce0*/  @!P0 MOV R18, R13 ;  /* 0x0000000d00128202 */ /* 0x000fe40000000f00 */
[----:B------:R-:W-:Y:S02]  /*6cf0*/  @!P0 MOV R44, R12 ;  /* 0x0000000c002c8202 */ /* 0x000fe40000000f00 */
[----:B------:R-:W-:Y:S01]  /*6d00*/  @!P0 F2FP.PACK_AB R2, R9, R8 ;  /* 0x000000080902823e */ /* 0x000fe200000000ff */
[----:B------:R1:W-:Y:S01]  /*6d10*/  ST.E.128 [R48.64], R16 ;  /* 0x0000001030007985 */ /* 0x0003e2000c101d08 */
[----:B------:R-:W-:Y:S02]  /*6d20*/  @!P0 MOV R46, R3 ;  /* 0x00000003002e8202 */ /* 0x000fe40000000f00 */
[----:B------:R-:W-:Y:S02]  /*6d30*/  @!P0 MOV R47, R2 ;  /* 0x00000002002f8202 */ /* 0x000fe40000000f00 */
[----:B------:R-:W-:Y:S11]  /*6d40*/  ISETP.GE.AND P0, PT, R38, c[0x0][0x1d4], PT ;  /* 0x0000750026007a0c */ /* 0x000ff60003f06270 */
[----:B------:R-:W-:Y:S02]  /*6d50*/  @!UPT UIADD3 URZ, URZ, URZ, URZ ;  /* 0x0000003f3f3ff290 */ /* 0x000fe4000fffe03f */
[----:B------:R-:W-:-:S05]  /*6d60*/  @P0 BRA `(.L_x_1713) ;  /* 0x0000038000000947 */ /* 0x000fca0003800000 */
[C---:B------:R-:W-:Y:S04]  /*6d70*/  LEA R2, P0, R38.reuse, R64, 0x1 ;  /* 0x0000004026027211 */ /* 0x040fe800078008ff */
[----:B------:R-:W-:Y:S05]  /*6d80*/  LEA.HI.X.SX32 R3, R38, R65, 0x1, P0 ;  /* 0x0000004126037211 */ /* 0x000fea00000f0eff */
[----:B------:R2:W-:Y:S01]  /*6d90*/  ST.E.128 [R2.64], R44 ;  /* 0x0000002c02007985 */ /* 0x0005e2000c101d08 */
[----:B------:R-:W-:-:S05]  /*6da0*/  BRA `(.L_x_1713) ;  /* 0x0000034000007947 */ /* 0x000fca0003800000 */
.L_x_1709:
[----:B------:R-:W-:Y:S01]  /*6db0*/  IMAD.WIDE.U32 R2, R74, c[0x0][0x1e0], RZ ;  /* 0x000078004a027a25 */ /* 0x000fe200078e00ff */
[----:B------:R-:W-:Y:S02]  /*6dc0*/  SHF.R.S32.HI R76, RZ, 0x1f, R74 ;  /* 0x0000001fff4c7819 */ /* 0x000fe4000001144a */
[----:B-----5:R-:W-:Y:S03]  /*6dd0*/  SHF.R.S32.HI R77, RZ, 0x1f, R71 ;  /* 0x0000001fff4d7819 */ /* 0x020fe60000011447 */
[----:B------:R-:W-:Y:S04]  /*6de0*/  IMAD R4, R76, c[0x0][0x1e0], RZ ;  /* 0x000078004c047a24 */ /* 0x000fe800078e02ff */
[----:B------:R-:W-:Y:S04]  /*6df0*/  IMAD R4, R74, c[0x0][0x1e4], R4 ;  /* 0x000079004a047a24 */ /* 0x000fe800078e0204 */
[----:B------:R-:W-:Y:S02]  /*6e00*/  IMAD.IADD R3, R3, 0x1, R4 ;  /* 0x0000000103037824 */ /* 0x000fe400078e0204 */
[----:B------:R-:W-:Y:S02]  /*6e10*/  IMAD R4, R77, c[0x0][0x1f0], RZ ;  /* 0x00007c004d047a24 */ /* 0x000fe400078e02ff */
[C---:B------:R-:W-:Y:S04]  /*6e20*/  IMAD.WIDE.U32 R2, R71.reuse, c[0x0][0x1f0], R2 ;  /* 0x00007c0047027a25 */ /* 0x040fe800078e0002 */
[----:B------:R-:W-:Y:S01]  /*6e30*/  IMAD R4, R71, c[0x0][0x1f4], R4 ;  /* 0x00007d0047047a24 */ /* 0x000fe200078e0204 */
[----:B------:R-:W-:Y:S04]  /*6e40*/  IADD3 R2, P0, R80, R2, RZ ;  /* 0x0000000250027210 */ /* 0x000fe80007f1e0ff */
[----:B------:R-:W-:Y:S02]  /*6e50*/  IADD3.X R4, R84, R3, R4, P0, !PT ;  /* 0x0000000354047210 */ /* 0x000fe400007fe404 */
[C---:B------:R-:W-:Y:S04]  /*6e60*/  LEA R3, P0, R2.reuse, c[0x0][0x1c8], 0x1 ;  /* 0x0000720002037a11 */ /* 0x040fe800078008ff */
[----:B------:R-:W-:Y:S02]  /*6e70*/  LEA.HI.X R4, R2, c[0x0][0x1cc], R4, 0x1, P0 ;  /* 0x0000730002047a11 */ /* 0x000fe400000f0c04 */
[----:B------:R-:W2:Y:S08]  /*6e80*/  SHFL.IDX PT, R2, R3, RZ, 0x1c1f ;  /* 0x001c1fff03027589 */ /* 0x000eb000000e0000 */
[----:B------:R3:W4:Y:S02]  /*6e90*/  SHFL.IDX PT, R3, R4, RZ, 0x1c1f ;  /* 0x001c1fff04037589 */ /* 0x00072400000e0000 */
[----:B---3--:R-:W-:Y:S05]  /*6ea0*/  IMAD.IADD R4, R78, 0x1, -R8 ;  /* 0x000000014e047824 */ /* 0x008fea00078e0a08 */
[----:B------:R-:W-:Y:S04]  /*6eb0*/  IMNMX R75, R4, 0x40, PT ;  /* 0x00000040044b7817 */ /* 0x000fe80003800200 */
[----:B------:R-:W-:Y:S11]  /*6ec0*/  ISETP.GT.AND P0, PT, R75, R206, PT ;  /* 0x000000ce4b00720c */ /* 0x000ff60003f04270 */
[----:B------:R-:W-:Y:S02]  /*6ed0*/  @!UPT UIADD3 URZ, URZ, URZ, URZ ;  /* 0x0000003f3f3ff290 */ /* 0x000fe4000fffe03f */
[----:B------:R-:W-:-:S05]  /*6ee0*/  @!P0 BRA `(.L_x_1713) ;  /* 0x0000020000008947 */ /* 0x000fca0003800000 */
[----:B--2-4-:R-:W-:Y:S02]  /*6ef0*/  ISETP.GE.AND P1, PT, R104, c[0x0][0x1d4], PT ;  /* 0x0000750068007a0c */ /* 0x014fe40003f26270 */
[----:B------:R-:W-:Y:S02]  /*6f00*/  ISETP.GE.AND P3, PT, R200, c[0x0][0x1d4], PT ;  /* 0x00007500c8007a0c */ /* 0x000fe40003f66270 */
[C---:B------:R-:W-:Y:S09]  /*6f10*/  ISETP.GE.AND P2, PT, R199.reuse, c[0x0][0x1d4], PT ;  /* 0x00007500c7007a0c */ /* 0x040ff20003f46270 */
[----:B------:R-:W2:Y:S01]  /*6f20*/  @!P1 LDS.128 R12, [R72+0xc000] ;  /* 0x00c00000480c9984 */ /* 0x000ea20000000c00 */
[CC--:B------:R-:W-:Y:S04]  /*6f30*/  @!P1 LEA R4, P0, R104.reuse, R2.reuse, 0x1 ;  /* 0x0000000268049211 */ /* 0x0c0fe800078008ff */
[-C--:B------:R-:W-:Y:S02]  /*6f40*/  @!P1 LEA.HI.X R5, R104, R3.reuse, R105, 0x1, P0 ;  /* 0x0000000368059211 */ /* 0x080fe400000f0c69 */
[CC--:B------:R-:W-:Y:S04]  /*6f50*/  @!P3 LEA R8, P0, R200.reuse, R2.reuse, 0x1 ;  /* 0x00000002c808b211 */ /* 0x0c0fe800078008ff */
[-C--:B------:R-:W-:Y:S02]  /*6f60*/  @!P3 LEA.HI.X R9, R200, R3.reuse, R215, 0x1, P0 ;  /* 0x00000003c809b211 */ /* 0x080fe400000f0cd7 */
[CC--:B-1----:R-:W-:Y:S04]  /*6f70*/  @!P2 LEA R6, P0, R199.reuse, R2.reuse, 0x1 ;  /* 0x00000002c706a211 */ /* 0x0c2fe800078008ff */
[-C--:B------:R-:W-:Y:S02]  /*6f80*/  @!P2 LEA.HI.X R7, R199, R3.reuse, R214, 0x1, P0 ;  /* 0x00000003c707a211 */ /* 0x080fe400000f0cd6 */
[----:B------:R-:W-:Y:S01]  /*6f90*/  ISETP.GE.AND P0, PT, R30, c[0x0][0x1d4], PT ;  /* 0x000075001e007a0c */ /* 0x000fe20003f06270 */
[----:B--2---:R1:W-:Y:S11]  /*6fa0*/  @!P1 ST.E.128 [R4.64], R12 ;  /* 0x0000000c04009985 */ /* 0x0043f6000c101d08 */
[----:B------:R-:W-:Y:S01]  /*6fb0*/  @!UPT UIADD3 URZ, URZ, URZ, URZ ;  /* 0x0000003f3f3ff290 */ /* 0x000fe2000fffe03f */
[----:B------:R-:W2:Y:S01]  /*6fc0*/  @!P0 LDS.128 R12, [R73+0xc000] ;  /* 0x00c00000490c8984 */ /* 0x000ea20000000c00 */
[----:B-1----:R-:W-:Y:S04]  /*6fd0*/  @!P0 IMAD.SHL.U32 R4, R210, 0x8, RZ ;  /* 0x00000008d2048824 */ /* 0x002fe800078e00ff */
[--C-:B------:R-:W-:Y:S05]  /*6fe0*/  @!P0 IMAD.WIDE R4, R4, 0x2, R2.reuse ;  /* 0x0000000204048825 */ /* 0x100fea00078e0202 */
[----:B--2---:R1:W-:Y:S01]  /*6ff0*/  @!P0 ST.E.128 [R4.64], R12 ;  /* 0x0000000c04008985 */ /* 0x0043e2000c101d08 */
[----:B------:R-:W-:Y:S11]  /*7000*/  ISETP.GE.AND P0, PT, R29, c[0x0][0x1d4], PT ;  /* 0x000075001d007a0c */ /* 0x000ff60003f06270 */
[----:B------:R-:W-:Y:S02]  /*7010*/  @!UPT UIADD3 URZ, URZ, URZ, URZ ;  /* 0x0000003f3f3ff290 */ /* 0x000fe4000fffe03f */
[----:B------:R-:W2:Y:S01]  /*7020*/  @!P0 LDS.128 R16, [R72+0xe000] ;  /* 0x00e0000048108984 */ /* 0x000ea20000000c00 */
[----:B-1----:R-:W-:Y:S04]  /*7030*/  @!P0 IMAD.SHL.U32 R4, R209, 0x8, RZ ;  /* 0x00000008d1048824 */ /* 0x002fe800078e00ff */
[----:B------:R-:W-:Y:S05]  /*7040*/  @!P0 IMAD.WIDE R4, R4, 0x2, R2 ;  /* 0x0000000204048825 */ /* 0x000fea00078e0202 */
        /* <DEDUP_REMOVED lines=10> */
.L_x_1713:
[----:B--2-4-:R-:W-:Y:S05]  /*70f0*/  BSYNC B1 ;  /* 0x0000000000017941 */ /* 0x014fea0003800000 */
.L_x_1708:
[----:B------:R-:W-:Y:S01]  /*7100*/  ISETP.GT.AND P0, PT, R28, R35, PT ;  /* 0x000000231c00720c */ /* 0x000fe20003f04270 */
[----:B-1----:R-:W-:Y:S01]  /*7110*/  IMAD R8, R77, c[0x0][0x218], RZ ;  /* 0x000086004d087a24 */ /* 0x002fe200078e02ff */
[C---:B------:R-:W-:Y:S01]  /*7120*/  ISETP.GE.AND P1, PT, R40.reuse, 0x1, PT ;  /* 0x000000012800780c */ /* 0x040fe20003f26270 */
[----:B------:R-:W-:Y:S01]  /*7130*/  BSSY B0, `(.L_x_1730) ;  /* 0x000004a000007945 */ /* 0x000fe20003800000 */
[C---:B------:R-:W-:Y:S01]  /*7140*/  IADD3 R3, R40.reuse, 0x1, RZ ;  /* 0x0000000128037810 */ /* 0x040fe20007ffe0ff */
[----:B------:R-:W-:Y:S08]  /*7150*/  IMAD R8, R71, c[0x0][0x21c], R8 ;  /* 0x0000870047087a24 */ /* 0x000ff000078e0208 */
[----:B------:R-:W-:Y:S01]  /*7160*/  @P0 IMAD R2, R40, 0x6000, R10 ;  /* 0x0000600028020824 */ /* 0x000fe200078e020a */
[----:B------:R-:W-:Y:S01]  /*7170*/  SEL R40, R3, RZ, !P1 ;  /* 0x000000ff03287207 */ /* 0x000fe20004800000 */
[----:B-----5:R-:W-:Y:S01]  /*7180*/  @P0 IMAD.MOV.U32 R6, RZ, RZ, R88 ;  /* 0x000000ffff060224 */ /* 0x020fe200078e0058 */
[----:B------:R-:W-:Y:S01]  /*7190*/  @P0 IADD3 R3, R28, -0x1, RZ ;  /* 0xffffffff1c030810 */ /* 0x000fe20007ffe0ff */
[----:B------:R-:W-:Y:S03]  /*71a0*/  @P0 IMAD.MOV.U32 R7, RZ, RZ, R85 ;  /* 0x000000ffff070224 */ /* 0x000fe600078e0055 */
[----:B------:R-:W-:Y:S01]  /*71b0*/  @P0 SHF.R.S32.HI R5, RZ, 0x1f, R3 ;  /* 0x0000001fff050819 */ /* 0x000fe20000011403 */
[----:B------:R-:W-:Y:S02]  /*71c0*/  @P0 IMAD R4, R135, R3, RZ ;  /* 0x0000000387040224 */ /* 0x000fe400078e02ff */
[-C--:B------:R-:W-:Y:S04]  /*71d0*/  @P0 IMAD.WIDE.U32 R6, R3, R141.reuse, R6 ;  /* 0x0000008d03060225 */ /* 0x080fe800078e0006 */
[----:B------:R-:W-:Y:S01]  /*71e0*/  @P0 IMAD R3, R5, R141, R4 ;  /* 0x0000008d05030224 */ /* 0x000fe200078e0204 */
[C---:B------:R-:W-:Y:S03]  /*71f0*/  @P0 LEA R4, P1, R6.reuse, c[0x0][0x250], 0x1 ;  /* 0x0000940006040a11 */ /* 0x040fe600078208ff */
[----:B------:R-:W-:Y:S05]  /*7200*/  @P0 IMAD.IADD R3, R7, 0x1, R3 ;  /* 0x0000000107030824 */ /* 0x000fea00078e0203 */
[----:B------:R-:W-:Y:S01]  /*7210*/  @P0 LEA.HI.X R5, R6, c[0x0][0x254], R3, 0x1, P1 ;  /* 0x0000950006050a11 */ /* 0x000fe200008f0c03 */
[----:B------:R-:W-:Y:S02]  /*7220*/  IMAD R3, R76, c[0x0][0x208], RZ ;  /* 0x000082004c037a24 */ /* 0x000fe400078e02ff */
[C---:B------:R-:W-:Y:S02]  /*7230*/  IMAD.WIDE.U32 R6, R74.reuse, c[0x0][0x208], RZ ;  /* 0x000082004a067a25 */ /* 0x040fe400078e00ff */
[----:B------:R-:W-:Y:S01]  /*7240*/  @!PT LDS RZ, [RZ] ;  /* 0x00000000fffff984 */ /* 0x000fe20000000800 */
[----:B------:R-:W-:Y:S01]  /*7250*/  @!PT LDS RZ, [RZ] ;  /* 0x00000000fffff984 */ /* 0x000fe20000000800 */
[----:B------:R-:W-:Y:S01]  /*7260*/  @!PT LDS RZ, [RZ] ;  /* 0x00000000fffff984 */ /* 0x000fe20000000800 */
[----:B------:R1:W-:Y:S02]  /*7270*/  @P0 LDGSTS.E.BYPASS.LTC128B.128 [R2], [R4.64], !P6 ;  /* 0x0000000004020fae */ /* 0x0003e4000f101d48 */
[----:B------:R-:W-:Y:S02]  /*7280*/  IMAD R3, R74, c[0x0][0x20c], R3 ;  /* 0x000083004a037a24 */ /* 0x000fe400078e0203 */
[----:B------:R1:W-:Y:S02]  /*7290*/  @P0 LDGSTS.E.BYPASS.LTC128B.128 [R2+0x2000], [R4.64+0x80], !P5 ;  /* 0x0200008004020fae */ /* 0x0003e4000e901d48 */
[----:B------:R-:W-:Y:S02]  /*72a0*/  IMAD.IADD R7, R7, 0x1, R3 ;  /* 0x0000000107077824 */ /* 0x000fe400078e0203 */
[----:B------:R1:W-:Y:S02]  /*72b0*/  @P0 LDGSTS.E.BYPASS.LTC128B.128 [R2+0x4000], [R4.64+0x100], !P4 ;  /* 0x0400010004020fae */ /* 0x0003e4000e101d48 */
[----:B------:R-:W-:Y:S05]  /*72c0*/  IMAD.WIDE.U32 R6, R71, c[0x0][0x218], R6 ;  /* 0x0000860047067a25 */ /* 0x000fea00078e0006 */
[----:B------:R-:W-:Y:S04]  /*72d0*/  IADD3 R3, P1, R100, R6, RZ ;  /* 0x0000000664037210 */ /* 0x000fe80007f3e0ff */
[----:B------:R-:W-:Y:S02]  /*72e0*/  IADD3.X R8, R122, R7, R8, P1, !PT ;  /* 0x000000077a087210 */ /* 0x000fe40000ffe408 */
[C---:B------:R-:W-:Y:S04]  /*72f0*/  @P0 LEA R6, P1, R151.reuse, R4, 0x1 ;  /* 0x0000000497060211 */ /* 0x040fe800078208ff */
[----:B------:R-:W-:Y:S02]  /*7300*/  @P0 LEA.HI.X R7, R151, R5, R134, 0x1, P1 ;  /* 0x0000000597070211 */ /* 0x000fe400008f0c86 */
[C---:B------:R-:W-:Y:S03]  /*7310*/  LEA R9, P1, R3.reuse, c[0x0][0x1f8], 0x1 ;  /* 0x00007e0003097a11 */ /* 0x040fe600078208ff */
[----:B------:R2:W-:Y:S01]  /*7320*/  @P0 LDGSTS.E.BYPASS.LTC128B.128 [R2+0x1000], [R6.64], !P6 ;  /* 0x0100000006020fae */ /* 0x0005e2000f101d48 */
[----:B------:R-:W-:Y:S03]  /*7330*/  LEA.HI.X R3, R3, c[0x0][0x1fc], R8, 0x1, P1 ;  /* 0x00007f0003037a11 */ /* 0x000fe600008f0c08 */
[----:B------:R2:W-:Y:S04]  /*7340*/  @P0 LDGSTS.E.BYPASS.LTC128B.128 [R2+0x3000], [R6.64+0x80], !P5 ;  /* 0x0300008006020fae */ /* 0x0005e8000e901d48 */
[----:B------:R2:W-:Y:S01]  /*7350*/  @P0 LDGSTS.E.BYPASS.LTC128B.128 [R2+0x5000], [R6.64+0x100], !P4 ;  /* 0x0500010006020fae */ /* 0x0005e2000e101d48 */
[----:B------:R-:W-:Y:S03]  /*7360*/  ISETP.GT.AND P0, PT, R75, R206, PT ;  /* 0x000000ce4b00720c */ /* 0x000fe60003f04270 */
[----:B------:R-:W0:Y:S04]  /*7370*/  LDGDEPBAR ;  /* 0x00000000000079af */ /* 0x000e280000000000 */
[----:B-1----:R2:W1:Y:S04]  /*7380*/  SHFL.IDX PT, R4, R9, RZ, 0x1c1f ;  /* 0x001c1fff09047589 */ /* 0x00246800000e0000 */
[----:B------:R2:W4:Y:S01]  /*7390*/  SHFL.IDX PT, R5, R3, RZ, 0x1c1f ;  /* 0x001c1fff03057589 */ /* 0x00052200000e0000 */
[----:B------:R-:W-:Y:S04]  /*73a0*/  DEPBAR.LE SB0, 0x2 ;  /* 0x000080800000791a */ /* 0x000fe80000000000 */
[----:B------:R-:W-:Y:S06]  /*73b0*/  BAR.SYNC.DEFER_BLOCKING 0x0 ;  /* 0x0000000000007b1d */ /* 0x000fec0000010000 */
[----:B------:R-:W-:-:S05]  /*73c0*/  @!P0 BRA `(.L_x_1731) ;  /* 0x0000020000008947 */ /* 0x000fca0003800000 */
[----:B-12-4-:R-:W-:Y:S02]  /*73d0*/  ISETP.GE.AND P1, PT, R104, c[0x0][0x1d4], PT ;  /* 0x0000750068007a0c */ /* 0x016fe40003f26270 */
[----:B------:R-:W-:Y:S02]  /*73e0*/  ISETP.GE.AND P3, PT, R200, c[0x0][0x1d4], PT ;  /* 0x00007500c8007a0c */ /* 0x000fe40003f66270 */
[C---:B------:R-:W-:Y:S09]  /*73f0*/  ISETP.GE.AND P2, PT, R199.reuse, c[0x0][0x1d4], PT ;  /* 0x00007500c7007a0c */ /* 0x040ff20003f46270 */
[----:B------:R-:W1:Y:S01]  /*7400*/  @!P1 LDS.128 R12, [R72] ;  /* 0x00000000480c9984 */ /* 0x000e620000000c00 */
[CC--:B------:R-:W-:Y:S04]  /*7410*/  @!P1 LEA R2, P0, R104.reuse, R4.reuse, 0x1 ;  /* 0x0000000468029211 */ /* 0x0c0fe800078008ff */
[-C--:B------:R-:W-:Y:S02]  /*7420*/  @!P1 LEA.HI.X R3, R104, R5.reuse, R105, 0x1, P0 ;  /* 0x0000000568039211 */ /* 0x080fe400000f0c69 */
[CC--:B------:R-:W-:Y:S04]  /*7430*/  @!P3 LEA R8, P0, R200.reuse, R4.reuse, 0x1 ;  /* 0x00000004c808b211 */ /* 0x0c0fe800078008ff */
[-C--:B------:R-:W-:Y:S02]  /*7440*/  @!P3 LEA.HI.X R9, R200, R5.reuse, R215, 0x1, P0 ;  /* 0x00000005c809b211 */ /* 0x080fe400000f0cd7 */
[CC--:B------:R-:W-:Y:S04]  /*7450*/  @!P2 LEA R6, P0, R199.reuse, R4.reuse, 0x1 ;  /* 0x00000004c706a211 */ /* 0x0c0fe800078008ff */
[-C--:B------:R-:W-:Y:S02]  /*7460*/  @!P2 LEA.HI.X R7, R199, R5.reuse, R214, 0x1, P0 ;  /* 0x00000005c707a211 */ /* 0x080fe400000f0cd6 */
[----:B------:R-:W-:Y:S01]  /*7470*/  ISETP.GE.AND P0, PT, R30, c[0x0][0x1d4], PT ;  /* 0x000075001e007a0c */ /* 0x000fe20003f06270 */
[----:B-1----:R1:W-:Y:S11]  /*7480*/  @!P1 ST.E.128 [R2.64], R12 ;  /* 0x0000000c02009985 */ /* 0x0023f6000c101d08 */
[----:B------:R-:W-:Y:S01]  /*7490*/  @!UPT UIADD3 URZ, URZ, URZ, URZ ;  /* 0x0000003f3f3ff290 */ /* 0x000fe2000fffe03f */
[----:B------:R-:W2:Y:S01]  /*74a0*/  @!P0 LDS.128 R12, [R73] ;  /* 0x00000000490c8984 */ /* 0x000ea20000000c00 */
        /* <DEDUP_REMOVED lines=8> */
[----:B--2---:R1:W-:Y:S01]  /*7530*/  @!P0 ST.E.128 [R2.64], R16 ;  /* 0x0000001002008985 */ /* 0x0043e2000c101d08 */
[C---:B------:R-:W-:Y:S03]  /*7540*/  ISETP.GE.AND P0, PT, R198.reuse, c[0x0][0x1d4], PT ;  /* 0x00007500c6007a0c */ /* 0x040fe60003f06270 */
[----:B------:R-:W2:Y:S10]  /*7550*/  @!P3 LDS.128 R12, [R73+0x2000] ;  /* 0x00200000490cb984 */ /* 0x000eb40000000c00 */
[C---:B-1----:R-:W-:Y:S04]  /*7560*/  @!P0 LEA R2, P1, R198.reuse, R4, 0x1 ;  /* 0x00000004c6028211 */ /* 0x042fe800078208ff */
[----:B------:R-:W-:Y:S01]  /*7570*/  @!P0 LEA.HI.X R3, R198, R5, R213, 0x1, P1 ;  /* 0x00000005c6038211 */ /* 0x000fe200008f0cd5 */
[----:B--2---:R-:W-:Y:S04]  /*7580*/  @!P3 ST.E.128 [R8.64], R12 ;  /* 0x0000000c0800b985 */ /* 0x004fe8000c101d08 */
[----:B------:R-:W1:Y:S04]  /*7590*/  @!P2 LDS.128 R12, [R72+0x4000] ;  /* 0x00400000480ca984 */ /* 0x000e680000000c00 */
[----:B-1----:R-:W-:Y:S04]  /*75a0*/  @!P2 ST.E.128 [R6.64], R12 ;  /* 0x0000000c0600a985 */ /* 0x002fe8000c101d08 */
[----:B------:R-:W1:Y:S04]  /*75b0*/  @!P0 LDS.128 R4, [R73+0x4000] ;  /* 0x0040000049048984 */ /* 0x000e680000000c00 */
[----:B-1----:R1:W-:Y:S02]  /*75c0*/  @!P0 ST.E.128 [R2.64], R4 ;  /* 0x0000000402008985 */ /* 0x0023e4000c101d08 */
.L_x_1731:
[----:B-12-4-:R-:W-:Y:S05]  /*75d0*/  BSYNC B0 ;  /* 0x0000000000007941 */ /* 0x016fea0003800000 */
.L_x_1730:
[C---:B------:R-:W-:Y:S02]  /*75e0*/  ISETP.GE.AND P0, PT, R36.reuse, 0x1, PT ;  /* 0x000000012400780c */ /* 0x040fe40003f06270 */
[----:B------:R-:W-:Y:S04]  /*75f0*/  IADD3 R2, R36, 0x1, RZ ;  /* 0x0000000124027810 */ /* 0x000fe80007ffe0ff */
[----:B------:R-:W-:Y:S02]  /*7600*/  SEL R36, R2, RZ, !P0 ;  /* 0x000000ff02247207 */ /* 0x000fe40004000000 */
[----:B------:R-:W-:Y:S04]  /*7610*/  IADD3 R2, R28, -0x2, RZ ;  /* 0xfffffffe1c027810 */ /* 0x000fe80007ffe0ff */
[----:B------:R-:W-:Y:S11]  /*7620*/  ISETP.GE.AND P0, PT, R2, R35, PT ;  /* 0x000000230200720c */ /* 0x000ff60003f06270 */
[----:B------:R-:W-:Y:S02]  /*7630*/  @!UPT UIADD3 URZ, URZ, URZ, URZ ;  /* 0x0000003f3f3ff290 */ /* 0x000fe4000fffe03f */
[----:B------:R-:W-:Y:S01]  /*7640*/  @P0 SHF.R.S32.HI R6, RZ, 0x1f, R2 ;  /* 0x0000001fff060819 */ /* 0x000fe20000011402 */
[----:B------:R-:W-:Y:S02]  /*7650*/  @P0 IMAD.MOV.U32 R4, RZ, RZ, R90 ;  /* 0x000000ffff040224 */ /* 0x000fe400078e005a */
[----:B------:R-:W-:Y:S02]  /*7660*/  @P0 IMAD.MOV.U32 R5, RZ, RZ, R87 ;  /* 0x000000ffff050224 */ /* 0x000fe400078e0057 */
[----:B------:R-:W-:Y:S04]  /*7670*/  @P0 IMAD R3, R136, R2, RZ ;  /* 0x0000000288030224 */ /* 0x000fe800078e02ff */
[-C--:B------:R-:W-:Y:S02]  /*7680*/  @P0 IMAD R6, R6, R137.reuse, R3 ;  /* 0x0000008906060224 */ /* 0x080fe400078e0203 */
[----:B------:R-:W-:Y:S04]  /*7690*/  @P0 IMAD.WIDE.U32 R2, R2, R137, R4 ;  /* 0x0000008902020225 */ /* 0x000fe800078e0004 */
[----:B------:R-:W-:Y:S01]  /*76a0*/  @P0 IMAD.IADD R3, R3, 0x1, R6 ;  /* 0x0000000103030824 */ /* 0x000fe200078e0206 */
[C---:B------:R-:W-:Y:S04]  /*76b0*/  @P0 LEA R4, P1, R2.reuse, c[0x0][0x220], 0x1 ;  /* 0x0000880002040a11 */ /* 0x040fe800078208ff */
[----:B------:R-:W-:Y:S01]  /*76c0*/  @P0 LEA.HI.X R5, R2, c[0x0][0x224], R3, 0x1, P1 ;  /* 0x0000890002050a11 */ /* 0x000fe200008f0c03 */
[----:B------:R-:W-:Y:S01]  /*76d0*/  @P0 IMAD R2, R40, 0x6000, R11 ;  /* 0x0000600028020824 */ /* 0x000fe200078e020b */
[C---:B------:R-:W-:Y:S04]  /*76e0*/  @P0 LEA R6, P1, R138.reuse, R4, 0x1 ;  /* 0x000000048a060211 */ /* 0x040fe800078208ff */
[----:B------:R-:W-:Y:S01]  /*76f0*/  @!PT LDS RZ, [RZ] ;  /* 0x00000000fffff984 */ /* 0x000fe20000000800 */
[----:B------:R-:W-:Y:S01]  /*7700*/  @!PT LDS RZ, [RZ] ;  /* 0x00000000fffff984 */ /* 0x000fe20000000800 */
[----:B------:R-:W-:Y:S01]  /*7710*/  @!PT LDS RZ, [RZ] ;  /* 0x00000000fffff984 */ /* 0x000fe20000000800 */
[----:B------:R1:W-:Y:S01]  /*7720*/  @P0 LDGSTS.E.BYPASS.LTC128B.128 [R2], [R4.64], !P6 ;  /* 0x0000000004020fae */ /* 0x0003e2000f101d48 */
[----:B------:R-:W-:Y:S03]  /*7730*/  @P0 LEA.HI.X R7, R138, R5, R133, 0x1, P1 ;  /* 0x000000058a070211 */ /* 0x000fe600008f0c85 */
[----:B------:R1:W-:Y:S04]  /*7740*/  @P0 LDGSTS.E.BYPASS.LTC128B.128 [R2+0x2000], [R4.64+0x80], !P5 ;  /* 0x0200008004020fae */ /* 0x0003e8000e901d48 */
[----:B------:R1:W-:Y:S04]  /*7750*/  @P0 LDGSTS.E.BYPASS.LTC128B.128 [R2+0x4000], [R4.64+0x100], !P4 ;  /* 0x0400010004020fae */ /* 0x0003e8000e101d48 */
[----:B------:R1:W-:Y:S04]  /*7760*/  @P0 LDGSTS.E.BYPASS.LTC128B.128 [R2+0x1000], [R6.64], !P6 ;  /* 0x0100000006020fae */ /* 0x0003e8000f101d48 */
[----:B------:R1:W-:Y:S04]  /*7770*/  @P0 LDGSTS.E.BYPASS.LTC128B.128 [R2+0x3000], [R6.64+0x80], !P5 ;  /* 0x0300008006020fae */ /* 0x0003e8000e901d48 */
[----:B------:R1:W-:Y:S01]  /*7780*/  @P0 LDGSTS.E.BYPASS.LTC128B.128 [R2+0x5000], [R6.64+0x100], !P4 ;  /* 0x0500010006020fae */ /* 0x0003e2000e101d48 */
[C---:B------:R-:W-:Y:S02]  /*7790*/  ISETP.GT.AND P0, PT, R28.reuse, R35, PT ;  /* 0x000000231c00720c */ /* 0x040fe40003f04270 */
[----:B------:R-:W-:Y:S01]  /*77a0*/  IADD3 R28, R28, -0x1, RZ ;  /* 0xffffffff1c1c7810 */ /* 0x000fe20007ffe0ff */
[----:B------:R-:W0:Y:S10]  /*77b0*/  LDGDEPBAR ;  /* 0x00000000000079af */ /* 0x000e340000000000 */
[----:B------:R-:W-:-:S05]  /*77c0*/  @P0 BRA `(.L_x_1732) ;  /* 0xffffb8b000000947 */ /* 0x000fca000383ffff */
[----:B------:R-:W-:Y:S01]  /*77d0*/  WARPSYNC 0xffffffff ;  /* 0xffffffff00007948 */ /* 0x000fe20003800000 */
[----:B------:R-:W-:Y:S06]  /*77e0*/  BAR.SYNC.DEFER_BLOCKING 0x0 ;  /* 0x0000000000007b1d */ /* 0x000fec0000010000 */
.L_x_1707:
        /* <DEDUP_REMOVED lines=32> */
.L_x_1734:
[----:B------:R-:W-:Y:S05]  /*79f0*/  BSYNC B0 ;  /* 0x0000000000007941 */ /* 0x000fea0003800000 */
.L_x_1733:
        /* <DEDUP_REMOVED lines=26> */
[----:B---3--:R-:W-:Y:S01]  /*7ba0*/  CS2R R64, SRZ ;  /* 0x0000000000407805 */ /* 0x008fe2000001ff00 */
        /* <DEDUP_REMOVED lines=34> */
[----:B------:R-:W-:Y:S01]  /*7dd0*/  IMAD.MOV.U32 R4, RZ, RZ, 0x1 ;  /* 0x00000001ff047424 */ /* 0x000fe200078e00ff */
[----:B------:R-:W-:Y:S02]  /*7de0*/  SHF.R.S32.HI R0, RZ, 0x1f, R149 ;  /* 0x0000001fff007819 */ /* 0x000fe40000011495 */
[----:B------:R-:W-:Y:S02]  /*7df0*/  ISETP.NE.U32.AND P0, PT, RZ, c[0x0][0x348], PT ;  /* 0x0000d200ff007a0c */ /* 0x000fe40003f05070 */
[----:B------:R-:W-:Y:S01]  /*7e00*/  ISETP.NE.AND P1, PT, R4, c[0x0][0x2c4], PT ;  /* 0x0000b10004007a0c */ /* 0x000fe20003f25270 */
        /* <DEDUP_REMOVED lines=40> */
.L_x_1879:
[----:B------:R-:W-:Y:S05]  /*8090*/  BRA.DIV ~URZ, `(.L_x_1737) ;  /* 0x00011cd27f007947 */ /* 0x000fea000b800000 */
[----:B------:R3:W4:Y:S02]  /*80a0*/  SHFL.IDX PT, R0, R13, RZ, 0x181f ;  /* 0x00181fff0d007589 */ /* 0x00072400000e0000 */
.L_x_1880:
[----:B------:R-:W-:Y:S01]  /*80b0*/  IMAD R50, R150, c[0x0][0x2c4], RZ ;  /* 0x0000b10096327a24 */ /* 0x000fe200078e02ff */
[----:B------:R-:W-:Y:S04]  /*80c0*/  BSSY B0, `(.L_x_1738) ;  /* 0x000000f000007945 */ /* 0x000fe80003800000 */
[----:B------:R-:W-:-:S13]  /*80d0*/  ISETP.GE.AND P0, PT, R5, R50, PT ;  /* 0x000000320500720c */ /* 0x000fda0003f06270 */
[----:B------:R-:W-:Y:S05]  /*80e0*/  @P0 BRA `(.L_x_1739) ;  /* 0x000000c000000947 */ /* 0x000fea0003800000 */
[-C--:B----4-:R-:W-:Y:S02]  /*80f0*/  LEA R8, P2, R202, R0.reuse, 0x1 ;  /* 0x00000000ca087211 */ /* 0x090fe400078408ff */
[-C--:B------:R-:W-:Y:S02]  /*8100*/  LEA R6, P1, R204, R0.reuse, 0x1 ;  /* 0x00000000cc067211 */ /* 0x080fe400078208ff */
[C---:B------:R-:W-:Y:S02]  /*8110*/  LEA R2, P0, R205.reuse, R0, 0x1 ;  /* 0x00000000cd027211 */ /* 0x040fe400078008ff */
        /* <DEDUP_REMOVED lines=9> */
.L_x_1739:
[----:B------:R-:W-:Y:S05]  /*81b0*/  BSYNC B0 ;  /* 0x0000000000007941 */ /* 0x000fea0003800000 */
.L_x_1738:
[----:B------:R-:W-:Y:S05]  /*81c0*/  BRA.DIV ~URZ, `(.L_x_1740) ;  /* 0x00011c127f007947 */ /* 0x000fea000b800000 */
[----:B--2---:R2:W1:Y:S04]  /*81d0*/  SHFL.IDX PT, R4, R12, 0x1, 0x181f ;  /* 0x00381f000c047f89 */ /* 0x00446800000e0000 */
[----:B----4-:R2:W4:Y:S02]  /*81e0*/  SHFL.IDX PT, R0, R13, 0x1, 0x181f ;  /* 0x00381f000d007f89 */ /* 0x01052400000e0000 */
.L_x_1881:
[----:B------:R-:W-:Y:S01]  /*81f0*/  IADD3 R2, R5, 0x20, RZ ;  /* 0x0000002005027810 */ /* 0x000fe20007ffe0ff */
[----:B------:R-:W-:Y:S03]  /*8200*/  BSSY B0, `(.L_x_1741) ;  /* 0x000000f000007945 */ /* 0x000fe60003800000 */
[----:B------:R-:W-:-:S13]  /*8210*/  ISETP.GE.AND P0, PT, R2, R50, PT ;  /* 0x000000320200720c */ /* 0x000fda0003f06270 */
[----:B------:R-:W-:Y:S05]  /*8220*/  @P0 BRA `(.L_x_1742) ;  /* 0x000000c000000947 */ /* 0x000fea0003800000 */
[-C--:B----4-:R-:W-:Y:S02]  /*8230*/  LEA R8, P2, R202, R0.reuse, 0x1 ;  /* 0x00000000ca087211 */ /* 0x090fe400078408ff */
[-C--:B------:R-:W-:Y:S02]  /*8240*/  LEA R6, P1, R204, R0.reuse, 0x1 ;  /* 0x00000000cc067211 */ /* 0x080fe400078208ff */
[C---:B------:R-:W-:Y:S02]  /*8250*/  LEA R2, P0, R205.reuse, R0, 0x1 ;  /* 0x00000000cd027211 */ /* 0x040fe400078008ff */
        /* <DEDUP_REMOVED lines=9> */
.L_x_1742:
[----:B------:R-:W-:Y:S05]  /*82f0*/  BSYNC B0 ;  /* 0x0000000000007941 */ /* 0x000fea0003800000 */
.L_x_1741:
[----:B------:R-:W-:Y:S05]  /*8300*/  BRA.DIV ~URZ, `(.L_x_1743) ;  /* 0x00011ba27f007947 */ /* 0x000fea000b800000 */
[----:B-1----:R1:W2:Y:S02]  /*8310*/  SHFL.IDX PT, R4, R12, 0x2, 0x181f ;  /* 0x00581f000c047f89 */ /* 0x0022a400000e0000 */
.L_x_1882:
[----:B------:R-:W-:Y:S05]  /*8320*/  BRA.DIV ~URZ, `(.L_x_1744) ;  /* 0x00011bf27f007947 */ /* 0x000fea000b800000 */
[----:B----4-:R4:W1:Y:S02]  /*8330*/  SHFL.IDX PT, R0, R13, 0x2, 0x181f ;  /* 0x00581f000d007f89 */ /* 0x01086400000e0000 */
.L_x_1883:
[----:B------:R-:W-:Y:S01]  /*8340*/  IADD3 R2, R5, 0x40, RZ ;  /* 0x0000004005027810 */ /* 0x000fe20007ffe0ff */
[----:B------:R-:W-:Y:S03]  /*8350*/  BSSY B0, `(.L_x_1745) ;  /* 0x000000f000007945 */ /* 0x000fe60003800000 */
[----:B------:R-:W-:-:S13]  /*8360*/  ISETP.GE.AND P0, PT, R2, R50, PT ;  /* 0x000000320200720c */ /* 0x000fda0003f06270 */
[----:B------:R-:W-:Y:S05]  /*8370*/  @P0 BRA `(.L_x_1746) ;  /* 0x000000c000000947 */ /* 0x000fea0003800000 */
[-C--:B-1----:R-:W-:Y:S02]  /*8380*/  LEA R8, P2, R202, R0.reuse, 0x1 ;  /* 0x00000000ca087211 */ /* 0x082fe400078408ff */
        /* <DEDUP_REMOVED lines=11> */
.L_x_1746:
[----:B------:R-:W-:Y:S05]  /*8440*/  BSYNC B0 ;  /* 0x0000000000007941 */ /* 0x000fea0003800000 */
.L_x_1745:
[----:B------:R-:W-:Y:S05]  /*8450*/  BRA.DIV ~URZ, `(.L_x_1747) ;  /* 0x00011b327f007947 */ /* 0x000fea000b800000 */
[----:B--2---:R2:W3:Y:S04]  /*8460*/  SHFL.IDX PT, R4, R12, 0x3, 0x181f ;  /* 0x00781f000c047f89 */ /* 0x0044e800000e0000 */
[----:B-1----:R2:W1:Y:S02]  /*8470*/  SHFL.IDX PT, R0, R13, 0x3, 0x181f ;  /* 0x00781f000d007f89 */ /* 0x00246400000e0000 */
.L_x_1884:
[----:B------:R-:W-:Y:S01]  /*8480*/  IADD3 R2, R5, 0x60, RZ ;  /* 0x0000006005027810 */ /* 0x000fe20007ffe0ff */
[----:B-----5:R-:W-:Y:S01]  /*8490*/  IMAD.WIDE.U32 R220, R15, c[0x0][0x2b0], RZ ;  /* 0x0000ac000fdc7a25 */ /* 0x020fe200078e00ff */
[----:B------:R-:W-:-:S02]  /*84a0*/  LOP3.LUT R196, R196, 0xfffffffd, RZ, 0xc0, !PT ;  /* 0xfffffffdc4c47812 */ /* 0x000fc400078ec0ff */
[----:B------:R-:W-:-:S13]  /*84b0*/  ISETP.GE.AND P0, PT, R2, R50, PT ;  /* 0x000000320200720c */ /* 0x000fda0003f06270 */
[-C--:B-1----:R-:W-:Y:S02]  /*84c0*/  @!P0 LEA R8, P3, R202, R0.reuse, 0x1 ;  /* 0x00000000ca088211 */ /* 0x082fe400078608ff */
[----:B------:R-:W-:Y:S02]  /*84d0*/  @!P0 LEA R6, P2, R204, R0, 0x1 ;  /* 0x00000000cc068211 */ /* 0x000fe400078408ff */
[CC--:B---3--:R-:W-:Y:S02]  /*84e0*/  @!P0 LEA.HI.X R9, R202.reuse, R4.reuse, R203, 0x1, P3 ;  /* 0x00000004ca098211 */ /* 0x0c8fe400018f0ccb */
[----:B------:R-:W-:Y:S02]  /*84f0*/  ISETP.GE.AND P3, PT, R202, c[0x0][0x1d4], PT ;  /* 0x00007500ca007a0c */ /* 0x000fe40003f66270 */
[----:B------:R-:W-:Y:S01]  /*8500*/  @!P0 LEA.HI.X R7, R204, R4, R212, 0x1, P2 ;  /* 0x00000004cc078211 */ /* 0x000fe200010f0cd4 */
[----:B------:R-:W-:Y:S01]  /*8510*/  @!PT LDS RZ, [RZ] ;  /* 0x00000000fffff984 */ /* 0x000fe20000000800 */
[----:B------:R-:W-:Y:S01]  /*8520*/  @!PT LDS RZ, [RZ] ;  /* 0x00000000fffff984 */ /* 0x000fe20000000800 */
[----:B------:R-:W-:Y:S01]  /*8530*/  @!PT LDS RZ, [RZ] ;  /* 0x00000000fffff984 */ /* 0x000fe20000000800 */
[----:B------:R1:W-:Y:S01]  /*8540*/  @!P0 LDGSTS.E.BYPASS.LTC128B.128 [R107+0x1b100], [R8.64], !P6 ;  /* 0x1b100000086b8fae */ /* 0x0003e2000f101d48 */
[----:B------:R-:W-:-:S02]  /*8550*/  @!P0 LEA R2, P1, R205, R0, 0x1 ;  /* 0x00000000cd028211 */ /* 0x000fc400078208ff */
[----:B------:R-:W-:Y:S01]  /*8560*/  SHF.R.S32.HI R0, RZ, 0x1f, R15 ;  /* 0x0000001fff007819 */ /* 0x000fe2000001140f */
[----:B------:R1:W-:Y:S01]  /*8570*/  @!P0 LDGSTS.E.BYPASS.LTC128B.128 [R107+0x1f100], [R6.64], !P5 ;  /* 0x1f100000066b8fae */ /* 0x0003e2000e901d48 */
[----:B------:R-:W-:Y:S02]  /*8580*/  ISETP.GE.AND P5, PT, R204, c[0x0][0x1d4], PT ;  /* 0x00007500cc007a0c */ /* 0x000fe40003fa6270 */
[C---:B------:R-:W-:Y:S01]  /*8590*/  ISETP.GE.AND P6, PT, R205.reuse, c[0x0][0x1d4], PT ;  /* 0x00007500cd007a0c */ /* 0x040fe20003fc6270 */
[----:B------:R-:W-:Y:S01]  /*85a0*/  IMAD R0, R0, c[0x0][0x2b0], RZ ;  /* 0x0000ac0000007a24 */ /* 0x000fe200078e02ff */
[----:B------:R-:W-:Y:S02]  /*85b0*/  @!P0 LEA.HI.X R3, R205, R4, R211, 0x1, P1 ;  /* 0x00000004cd038211 */ /* 0x000fe400008f0cd3 */
[----:B------:R-:W-:Y:S01]  /*85c0*/  @P3 LOP3.LUT R196, R196, 0x2, RZ, 0xfc, !PT ;  /* 0x00000002c4c43812 */ /* 0x000fe200078efcff */
[----:B------:R-:W-:Y:S01]  /*85d0*/  IMAD R0, R15, c[0x0][0x2b4], R0 ;  /* 0x0000ad000f007a24 */ /* 0x000fe200078e0200 */
[----:B------:R-:W-:Y:S01]  /*85e0*/  SEL R149, RZ, 0x10, P6 ;  /* 0x00000010ff957807 */ /* 0x000fe20003000000 */
[----:B------:R1:W-:Y:S01]  /*85f0*/  @!P0 LDGSTS.E.BYPASS.LTC128B.128 [R107+0x23100], [R2.64], !P4 ;  /* 0x23100000026b8fae */ /* 0x0003e2000e101d48 */
[----:B------:R-:W-:Y:S01]  /*8600*/  LOP3.LUT R196, R196, 0xfffffffe, RZ, 0xc0, !PT ;  /* 0xfffffffec4c47812 */ /* 0x000fe200078ec0ff */
[----:B------:R-:W-:-:S02]  /*8610*/  IMAD.IADD R228, R221, 0x1, R0 ;  /* 0x00000001dde47824 */ /* 0x000fc400078e0200 */
[----:B------:R-:W0:Y:S01]  /*8620*/  LDGDEPBAR ;  /* 0x00000000000079af */ /* 0x000e220000000000 */
[----:B------:R-:W-:Y:S01]  /*8630*/  @P5 LOP3.LUT R196, R196, 0x1, RZ, 0xfc, !PT ;  /* 0x00000001c4c45812 */ /* 0x000fe200078efcff */
[----:B------:R-:W-:Y:S03]  /*8640*/  WARPSYNC 0xffffffff ;  /* 0xffffffff00007948 */ /* 0x000fe60003800000 */
[----:B------:R-:W-:-:S04]  /*8650*/  LOP3.LUT R196, R196, 0xfffffffb, RZ, 0xc0, !PT ;  /* 0xfffffffbc4c47812 */ /* 0x000fc800078ec0ff */
[----:B------:R-:W-:Y:S02]  /*8660*/  @P6 LOP3.LUT R196, R196, 0x4, RZ, 0xfc, !PT ;  /* 0x00000004c4c46812 */ /* 0x000fe400078efcff */
[----:B------:R-:W-:Y:S01]  /*8670*/  IMAD.MOV.U32 R0, RZ, RZ, c[0x0][0x2b8] ;  /* 0x0000ae00ff007624 */ /* 0x000fe200078e00ff */
[----:B------:R-:W-:Y:S01]  /*8680*/  BAR.SYNC.DEFER_BLOCKING 0x0 ;  /* 0x0000000000007b1d */ /* 0x000fe20000010000 */
[----:B-1----:R-:W-:Y:S01]  /*8690*/  IMAD R2, R22, 0x40, R216 ;  /* 0x0000004016027824 */ /* 0x002fe200078e02d8 */
[----:B------:R-:W-:Y:S01]  /*86a0*/  LOP3.LUT R196, R196, 0xfffffff7, RZ, 0xc0, !PT ;  /* 0xfffffff7c4c47812 */ /* 0x000fe200078ec0ff */
[----:B------:R-:W-:Y:S01]  /*86b0*/  IMAD.MOV.U32 R189, RZ, RZ, RZ ;  /* 0x000000ffffbd7224 */ /* 0x000fe200078e00ff */
[----:B------:R-:W-:Y:S02]  /*86c0*/  ISETP.NE.AND P4, PT, R0, 0x1, PT ;  /* 0x000000010000780c */ /* 0x000fe40003f85270 */
        /* <DEDUP_REMOVED lines=15> */
[----:B------:R-:W-:Y:S01]  /*87c0*/  SHF.L.U64.HI R18, R204, 0x1, R212 ;  /* 0x00000001cc127819 */ /* 0x000fe200000102d4 */
[----:B------:R-:W-:Y:S02]  /*87d0*/  BSSY B0, `(.L_x_1748) ;  /* 0x00000a8000007945 */ /* 0x000fe40003800000 */
[----:B------:R-:W-:Y:S02]  /*87e0*/  IMAD R191, R0, c[0x0][0x2b8], R2 ;  /* 0x0000ae0000bf7a24 */ /* 0x000fe400078e0202 */
[----:B------:R-:W-:Y:S02]  /*87f0*/  IMAD R217, R14, c[0x0][0x1ec], R219 ;  /* 0x00007b000ed97a24 */ /* 0x000fe400078e02db */
[----:B------:R-:W-:Y:S01]  /*8800*/  IMAD.WIDE.U32 R2, R191, c[0x0][0x1e0], RZ ;  /* 0x00007800bf027a25 */ /* 0x000fe200078e00ff */
[----:B------:R-:W-:-:S03]  /*8810*/  SHF.R.S32.HI R6, RZ, 0x1f, R191 ;  /* 0x0000001fff067819 */ /* 0x000fc600000114bf */
[----:B------:R-:W-:Y:S02]  /*8820*/  IMAD R143, R22, -0x40, R143 ;  /* 0xffffffc0168f7824 */ /* 0x000fe400078e028f */
[C---:B------:R-:W-:Y:S02]  /*8830*/  IMAD R0, R6.reuse, c[0x0][0x1e0], RZ ;  /* 0x0000780006007a24 */ /* 0x040fe400078e02ff */
        /* <DEDUP_REMOVED lines=14> */
[C---:B------:R-:W-:Y:S01]  /*8920*/  IMAD R4, R189.reuse, c[0x0][0x1f4], R0 ;  /* 0x00007d00bd047a24 */ /* 0x040fe200078e0200 */
[----:B------:R-:W-:Y:S01]  /*8930*/  IADD3 R0, P0, R2, R218, RZ ;  /* 0x000000da02007210 */ /* 0x000fe20007f1e0ff */
[----:B------:R-:W-:-:S03]  /*8940*/  IMAD R16, R189, c[0x0][0x21c], R7 ;  /* 0x00008700bd107a24 */ /* 0x000fc600078e0207 */
[----:B------:R-:W-:Y:S02]  /*8950*/  IADD3.X R2, R217, R3, R4, P0, !PT ;  /* 0x00000003d9027210 */ /* 0x000fe400007fe404 */
[----:B------:R-:W-:-:S04]  /*8960*/  LEA R5, P0, R0, c[0x0][0x1c8], 0x1 ;  /* 0x0000720000057a11 */ /* 0x000fc800078008ff */
[----:B------:R-:W-:Y:S01]  /*8970*/  LEA.HI.X R8, R0, c[0x0][0x1cc], R2, 0x1, P0 ;  /* 0x0000730000087a11 */ /* 0x000fe200000f0c02 */
[----:B------:R-:W-:Y:S01]  /*8980*/  IMAD.WIDE.U32 R2, R191, c[0x0][0x208], RZ ;  /* 0x00008200bf027a25 */ /* 0x000fe200078e00ff */
[----:B------:R-:W1:Y:S03]  /*8990*/  SHFL.IDX PT, R0, R5, RZ, 0x181f ;  /* 0x00181fff05007589 */ /* 0x000e6600000e0000 */
[----:B------:R-:W-:Y:S01]  /*89a0*/  IMAD.IADD R3, R3, 0x1, R6 ;  /* 0x0000000103037824 */ /* 0x000fe200078e0206 */
[----:B------:R-:W3:Y:S03]  /*89b0*/  SHFL.IDX PT, R4, R8, RZ, 0x181f ;  /* 0x00181fff08047589 */ /* 0x000ee600000e0000 */
[----:B------:R-:W-:Y:S01]  /*89c0*/  IMAD.WIDE.U32 R2, R189, c[0x0][0x218], R2 ;  /* 0x00008600bd027a25 */ /* 0x000fe200078e0002 */
[----:B------:R-:W5:Y:S04]  /*89d0*/  SHFL.IDX PT, R5, R5, 0x1, 0x181f ;  /* 0x00381f0005057f89 */ /* 0x000f6800000e0000 */
[----:B------:R2:W4:Y:S02]  /*89e0*/  SHFL.IDX PT, R14, R8, 0x1, 0x181f ;  /* 0x00381f00080e7f89 */ /* 0x00052400000e0000 */
[----:B-12---:R-:W-:-:S02]  /*89f0*/  @P1 LEA R12, P0, R202, R0, 0x1 ;  /* 0x00000000ca0c1211 */ /* 0x006fc400078008ff */
[----:B------:R-:W-:Y:S02]  /*8a00*/  @P1 LEA R6, P2, R204, R0, 0x1 ;  /* 0x00000000cc061211 */ /* 0x000fe400078408ff */
[-C--:B---34-:R-:W-:Y:S02]  /*8a10*/  @P1 LEA.HI.X R13, R202, R4.reuse, R203, 0x1, P0 ;  /* 0x00000004ca0d1211 */ /* 0x098fe400000f0ccb */
[----:B------:R-:W-:-:S03]  /*8a20*/  @P1 LEA.HI.X R7, R204, R4, R212, 0x1, P2 ;  /* 0x00000004cc071211 */ /* 0x000fc600010f0cd4 */
[----:B------:R1:W-:Y:S01]  /*8a30*/  @P1 LDGSTS.E.BYPASS.LTC128B.128 [R107+0xc100], [R12.64], !P3 ;  /* 0x0c1000000c6b1fae */ /* 0x0003e2000d901d48 */
[C---:B------:R-:W-:Y:S02]  /*8a40*/  @P1 LEA R8, P0, R205.reuse, R0, 0x1 ;  /* 0x00000000cd081211 */ /* 0x040fe400078008ff */
[----:B------:R-:W-:Y:S01]  /*8a50*/  IADD3 R0, P2, R2, R222, RZ ;  /* 0x000000de02007210 */ /* 0x000fe20007f5e0ff */
[----:B------:R2:W-:Y:S01]  /*8a60*/  @P1 LDGSTS.E.BYPASS.LTC128B.128 [R107+0xe100], [R6.64], !P5 ;  /* 0x0e100000066b1fae */ /* 0x0005e2000e901d48 */
[----:B------:R-:W-:Y:S02]  /*8a70*/  @P1 LEA.HI.X R9, R205, R4, R211, 0x1, P0 ;  /* 0x00000004cd091211 */ /* 0x000fe400000f0cd3 */
[----:B------:R-:W-:Y:S02]  /*8a80*/  ISETP.GE.AND P0, PT, R15, 0x21, PT ;  /* 0x000000210f00780c */ /* 0x000fe40003f06270 */
[----:B------:R-:W-:Y:S01]  /*8a90*/  IADD3.X R2, R229, R3, R16, P2, !PT ;  /* 0x00000003e5027210 */ /* 0x000fe200017fe410 */
[----:B------:R3:W-:Y:S01]  /*8aa0*/  @P1 LDGSTS.E.BYPASS.LTC128B.128 [R107+0x10100], [R8.64], !P6 ;  /* 0x10100000086b1fae */ /* 0x0007e2000f101d48 */
[----:B------:R-:W-:-:S04]  /*8ab0*/  LEA R16, P2, R0, c[0x0][0x1f8], 0x1 ;  /* 0x00007e0000107a11 */ /* 0x000fc800078408ff */
[----:B------:R-:W-:Y:S02]  /*8ac0*/  LEA.HI.X R19, R0, c[0x0][0x1fc], R2, 0x1, P2 ;  /* 0x00007f0000137a11 */ /* 0x000fe400010f0c02 */
[----:B------:R-:W-:Y:S03]  /*8ad0*/  SHFL.IDX PT, R0, R16, 0x1, 0x181f ;  /* 0x00381f0010007f89 */ /* 0x000fe600000e0000 */
[-C--:B-----5:R-:W-:Y:S02]  /*8ae0*/  @P0 LEA R4, P2, R204, R5.reuse, 0x1 ;  /* 0x00000005cc040211 */ /* 0x0a0fe400078408ff */
[CC--:B------:R-:W-:Y:S01]  /*8af0*/  @P0 LEA R2, P1, R205.reuse, R5.reuse, 0x1 ;  /* 0x00000005cd020211 */ /* 0x0c0fe200078208ff */
[----:B-1----:R1:W4:Y:S03]  /*8b00*/  SHFL.IDX PT, R12, R16, RZ, 0x181f ;  /* 0x00181fff100c7589 */ /* 0x00232600000e0000 */
[----:B------:R-:W-:Y:S01]  /*8b10*/  @P0 LEA.HI.X R3, R205, R14, R211, 0x1, P1 ;  /* 0x0000000ecd030211 */ /* 0x000fe200008f0cd3 */
[----:B------:R-:W5:Y:S01]  /*8b20*/  SHFL.IDX PT, R13, R19, RZ, 0x181f ;  /* 0x00181fff130d7589 */ /* 0x000f6200000e0000 */
[----:B--2---:R-:W-:-:S02]  /*8b30*/  @P0 LEA R6, P3, R202, R5, 0x1 ;  /* 0x00000005ca060211 */ /* 0x004fc400078608ff */
[-C--:B------:R-:W-:Y:S02]  /*8b40*/  @P0 LEA.HI.X R5, R204, R14.reuse, R212, 0x1, P2 ;  /* 0x0000000ecc050211 */ /* 0x080fe400010f0cd4 */
[----:B------:R-:W-:Y:S02]  /*8b50*/  @P0 LEA.HI.X R7, R202, R14, R203, 0x1, P3 ;  /* 0x0000000eca070211 */ /* 0x000fe400018f0ccb */
[----:B------:R-:W-:Y:S02]  /*8b60*/  LOP3.LUT P3, RZ, R196, 0x2, RZ, 0xc0, !PT ;  /* 0x00000002c4ff7812 */ /* 0x000fe4000786c0ff */
[----:B------:R-:W-:Y:S02]  /*8b70*/  ISETP.GE.AND P2, PT, R204, c[0x0][0x1d4], PT ;  /* 0x00007500cc007a0c */ /* 0x000fe40003f46270 */
[----:B------:R-:W-:Y:S02]  /*8b80*/  LOP3.LUT R196, R196, 0xffffffef, RZ, 0xc0, !PT ;  /* 0xffffffefc4c47812 */ /* 0x000fe400078ec0ff */
[----:B-1----:R-:W-:-:S07]  /*8b90*/  SHF.L.U64.HI R16, R205, 0x1, R211 ;  /* 0x00000001cd107819 */ /* 0x002fce00000102d3 */
[----:B------:R1:W-:Y:S01]  /*8ba0*/  @P0 LDGSTS.E.BYPASS.LTC128B.128 [R107+0xd100], [R6.64], !P3 ;  /* 0x0d100000066b0fae */ /* 0x0003e2000d901d48 */
[----:B------:R-:W-:-:S03]  /*8bb0*/  ISETP.GE.AND P3, PT, R202, c[0x0][0x1d4], PT ;  /* 0x00007500ca007a0c */ /* 0x000fc60003f66270 */
[----:B------:R2:W-:Y:S01]  /*8bc0*/  @P0 LDGSTS.E.BYPASS.LTC128B.128 [R107+0xf100], [R4.64], !P5 ;  /* 0x0f100000046b0fae */ /* 0x0005e2000e901d48 */
[----:B------:R-:W-:Y:S02]  /*8bd0*/  ISETP.LT.OR P1, PT, R15, 0x1, P3 ;  /* 0x000000010f00780c */ /* 0x000fe40001f21670 */
[----:B------:R-:W-:Y:S01]  /*8be0*/  ISETP.GT.AND P5, PT, R22, R207, PT ;  /* 0x000000cf1600720c */ /* 0x000fe20003fa4270 */
[----:B------:R4:W-:Y:S01]  /*8bf0*/  @P0 LDGSTS.E.BYPASS.LTC128B.128 [R107+0x11100], [R2.64], !P6 ;  /* 0x11100000026b0fae */ /* 0x0009e2000f101d48 */
[----:B------:R-:W-:-:S03]  /*8c00*/  ISETP.GT.AND P6, PT, R216, 0x3f, PT ;  /* 0x0000003fd800780c */ /* 0x000fc60003fc4270 */
[----:B------:R-:W0:Y:S08]  /*8c10*/  LDGDEPBAR ;  /* 0x00000000000079af */ /* 0x000e300000000000 */
[----:B------:R-:W-:Y:S01]  /*8c20*/  @P5 LOP3.LUT R196, R196, 0x10, RZ, 0xfc, !PT ;  /* 0x00000010c4c45812 */ /* 0x000fe200078efcff */
[----:B-1----:R1:W3:Y:S01]  /*8c30*/  SHFL.IDX PT, R6, R19, 0x1, 0x181f ;  /* 0x00381f0013067f89 */ /* 0x0022e200000e0000 */
[----:B----4-:R-:W-:-:S05]  /*8c40*/  IADD3 R2, P0, R12, R21, RZ ;  /* 0x000000150c027210 */ /* 0x010fca0007f1e0ff */
[----:B-----5:R-:W-:Y:S01]  /*8c50*/  IMAD.X R3, R13, 0x1, R20, P0 ;  /* 0x000000010d037824 */ /* 0x020fe200000e0614 */
[----:B--2---:R-:W-:-:S04]  /*8c60*/  IADD3 R4, P0, R12, R17, RZ ;  /* 0x000000110c047210 */ /* 0x004fc80007f1e0ff */
[----:B------:R2:W-:Y:S01]  /*8c70*/  LDGSTS.E.BYPASS.LTC128B.128 [R107+0x100], [R2.64], !P1 ;  /* 0x00100000026b7fae */ /* 0x0005e2000c901d48 */
[----:B------:R-:W-:Y:S01]  /*8c80*/  IMAD.X R5, R13, 0x1, R18, P0 ;  /* 0x000000010d057824 */ /* 0x000fe200000e0612 */
[----:B------:R-:W-:Y:S02]  /*8c90*/  ISETP.LT.OR P0, PT, R15, 0x1, P2 ;  /* 0x000000010f00780c */ /* 0x000fe40001701670 */
[C---:B------:R-:W-:Y:S01]  /*8ca0*/  ISETP.GE.AND P1, PT, R205.reuse, c[0x0][0x1d4], PT ;  /* 0x00007500cd007a0c */ /* 0x040fe20003f26270 */
[----:B-1----:R-:W-:Y:S01]  /*8cb0*/  IMAD.SHL.U32 R19, R205, 0x2, RZ ;  /* 0x00000002cd137824 */ /* 0x002fe200078e00ff */
[----:B------:R-:W-:-:S09]  /*8cc0*/  ISETP.LT.OR P2, PT, R15, 0x21, P2 ;  /* 0x000000210f00780c */ /* 0x000fd20001741670 */
[----:B------:R1:W-:Y:S02]  /*8cd0*/  LDGSTS.E.BYPASS.LTC128B.128 [R107+0x2100], [R4.64], !P0 ;  /* 0x02100000046b7fae */ /* 0x0003e4000c101d48 */
[----:B-1----:R-:W-:-:S05]  /*8ce0*/  IADD3 R4, P0, R12, R19, RZ ;  /* 0x000000130c047210 */ /* 0x002fca0007f1e0ff */
[----:B------:R-:W-:Y:S01]  /*8cf0*/  IMAD.X R5, R13, 0x1, R16, P0 ;  /* 0x000000010d057824 */ /* 0x000fe200000e0610 */
[----:B--2---:R-:W-:-:S05]  /*8d00*/  IADD3 R2, P0, R0, R21, RZ ;  /* 0x0000001500027210 */ /* 0x004fca0007f1e0ff */
[----:B---3--:R-:W-:Y:S01]  /*8d10*/  IMAD.X R3, R6, 0x1, R20, P0 ;  /* 0x0000000106037824 */ /* 0x008fe200000e0614 */
[C---:B------:R-:W-:Y:S02]  /*8d20*/  ISETP.LT.OR P0, PT, R15.reuse, 0x1, P1 ;  /* 0x000000010f00780c */ /* 0x040fe40000f01670 */
[----:B------:R-:W-:-:S11]  /*8d30*/  ISETP.LT.OR P1, PT, R15, 0x21, P1 ;  /* 0x000000210f00780c */ /* 0x000fd60000f21670 */
[----:B------:R1:W-:Y:S01]  /*8d40*/  LDGSTS.E.BYPASS.LTC128B.128 [R107+0x4100], [R4.64], !P0 ;  /* 0x04100000046b7fae */ /* 0x0003e2000c101d48 */
[----:B------:R-:W-:-:S13]  /*8d50*/  ISETP.LT.OR P0, PT, R15, 0x21, P3 ;  /* 0x000000210f00780c */ /* 0x000fda0001f01670 */
[----:B------:R2:W-:Y:S01]  /*8d60*/  LDGSTS.E.BYPASS.LTC128B.128 [R107+0x1100], [R2.64], !P0 ;  /* 0x01100000026b7fae */ /* 0x0005e2000c101d48 */
[----:B-1----:R-:W-:-:S05]  /*8d70*/  IADD3 R4, P0, R0, R17, RZ ;  /* 0x0000001100047210 */ /* 0x002fca0007f1e0ff */
[----:B------:R-:W-:-:S05]  /*8d80*/  IMAD.X R5, R6, 0x1, R18, P0 ;  /* 0x0000000106057824 */ /* 0x000fca00000e0612 */
[----:B------:R1:W-:Y:S01]  /*8d90*/  LDGSTS.E.BYPASS.LTC128B.128 [R107+0x3100], [R4.64], !P2 ;  /* 0x03100000046b7fae */ /* 0x0003e2000d101d48 */
[----:B--2---:R-:W-:-:S05]  /*8da0*/  IADD3 R2, P0, R0, R19, RZ ;  /* 0x0000001300027210 */ /* 0x004fca0007f1e0ff */
[----:B------:R-:W-:-:S05]  /*8db0*/  IMAD.X R3, R6, 0x1, R16, P0 ;  /* 0x0000000106037824 */ /* 0x000fca00000e0610 */
[----:B------:R1:W-:Y:S04]  /*8dc0*/  LDGSTS.E.BYPASS.LTC128B.128 [R107+0x5100], [R2.64], !P1 ;  /* 0x05100000026b7fae */ /* 0x0003e8000c901d48 */
[----:B------:R-:W0:Y:S01]  /*8dd0*/  LDGDEPBAR ;  /* 0x00000000000079af */ /* 0x000e220000000000 */
[----:B------:R-:W-:Y:S05]  /*8de0*/  @!P5 BRA `(.L_x_1749) ;  /* 0x000004600000d947 */ /* 0x000fea0003800000 */
[----:B-1----:R-:W-:Y:S01]  /*8df0*/  IMAD R2, R22, 0x40, R230 ;  /* 0x0000004016027824 */ /* 0x002fe200078e02e6 */
[----:B------:R-:W-:-:S04]  /*8e00*/  MOV R189, RZ ;  /* 0x000000ff00bd7202 */ /* 0x000fc80000000f00 */
        /* <DEDUP_REMOVED lines=26> */
.L_x_1885:
[----:B------:R-:W-:Y:S05]  /*8fb0*/  BRA.DIV ~URZ, `(.L_x_1751) ;  /* 0x000111127f007947 */ /* 0x000fea000b800000 */
[----:B------:R-:W3:Y:S01]  /*8fc0*/  SHFL.IDX PT, R0, R14, RZ, 0x181f ;  /* 0x00181fff0e007589 */ /* 0x000ee200000e0000 */
[C---:B------:R-:W-:Y:S02]  /*8fd0*/  LOP3.LUT P2, RZ, R196.reuse, 0x2, RZ, 0xc0, !PT ;  /* 0x00000002c4ff7812 */ /* 0x040fe4000784c0ff */
[C---:B------:R-:W-:Y:S02]  /*8fe0*/  LOP3.LUT P1, RZ, R196.reuse, 0x1, RZ, 0xc0, !PT ;  /* 0x00000001c4ff7812 */ /* 0x040fe4000782c0ff */
[----:B------:R-:W-:Y:S02]  /*8ff0*/  LOP3.LUT P3, RZ, R196, 0x4, RZ, 0xc0, !PT ;  /* 0x00000004c4ff7812 */ /* 0x000fe4000786c0ff */
[----:B------:R-:W-:Y:S02]  /*9000*/  SEL R13, RZ, 0x10, P2 ;  /* 0x00000010ff0d7807 */ /* 0x000fe40001000000 */
[----:B------:R-:W-:-:S02]  /*9010*/  SEL R12, RZ, 0x10, P1 ;  /* 0x00000010ff0c7807 */ /* 0x000fc40000800000 */
        /* <DEDUP_REMOVED lines=14> */
.L_x_1886:
        /* <DEDUP_REMOVED lines=21> */
.L_x_1749:
[----:B------:R-:W-:Y:S05]  /*9250*/  BSYNC B0 ;  /* 0x0000000000007941 */ /* 0x000fea0003800000 */
.L_x_1748:
[----:B------:R-:W-:Y:S01]  /*9260*/  ISETP.LT.AND P0, PT, RZ, c[0x0][0x27c], PT ;  /* 0x00009f00ff007a0c */ /* 0x000fe20003f01270 */
[----:B------:R-:W0:Y:S01]  /*9270*/  LDGDEPBAR ;  /* 0x00000000000079af */ /* 0x000e220000000000 */
[----:B------:R-:W-:Y:S11]  /*9280*/  BSSY B2, `(.L_x_1752) ;  /* 0x000058f000027945 */ /* 0x000ff60003800000 */
[----:B------:R-:W-:Y:S05]  /*9290*/  @P0 BRA `(.L_x_1753) ;  /* 0x0000002000000947 */ /* 0x000fea0003800000 */
[----:B------:R-:W-:-:S04]  /*92a0*/  DEPBAR.LE SB0, 0x3 ;  /* 0x000080c00000791a */ /* 0x000fc80000000000 */
[----:B------:R-:W-:Y:S05]  /*92b0*/  BRA `(.L_x_1754) ;  /* 0x000058b000007947 */ /* 0x000fea0003800000 */
.L_x_1753:
[----:B------:R-:W-:Y:S01]  /*92c0*/  SHF.R.S32.HI R0, RZ, 0x1f, R142 ;  /* 0x0000001fff007819 */ /* 0x000fe2000001148e */
[----:B-1----:R-:W-:Y:S01]  /*92d0*/  IMAD.WIDE.U32 R4, R142, c[0x0][0x280], RZ ;  /* 0x0000a0008e047a25 */ /* 0x002fe200078e00ff */
[----:B------:R-:W-:-:S03]  /*92e0*/  ULDC.U8 UR4, c[0x0][0x298] ;  /* 0x0000a60000047ab9 */ /* 0x000fc60000000000 */
[----:B------:R-:W-:Y:S01]  /*92f0*/  IMAD R2, R0, c[0x0][0x280], RZ ;  /* 0x0000a00000027a24 */ /* 0x000fe200078e02ff */
[----:B------:R-:W-:Y:S01]  /*9300*/  LEA R6, P0, R4, c[0x0][0x270], 0x1 ;  /* 0x00009c0004067a11 */ /* 0x000fe200078008ff */
[----:B------:R-:W-:Y:S02]  /*9310*/  IMAD R0, R0, c[0x0][0x290], RZ ;  /* 0x0000a40000007a24 */ /* 0x000fe400078e02ff */
[C---:B------:R-:W-:Y:S02]  /*9320*/  IMAD R7, R142.reuse, c[0x0][0x284], R2 ;  /* 0x0000a1008e077a24 */ /* 0x040fe400078e0202 */
[----:B------:R-:W-:-:S03]  /*9330*/  IMAD.WIDE.U32 R2, R142, c[0x0][0x290], RZ ;  /* 0x0000a4008e027a25 */ /* 0x000fc600078e00ff */
[----:B------:R-:W-:Y:S01]  /*9340*/  IADD3 R7, R7, R5, RZ ;  /* 0x0000000507077210 */ /* 0x000fe20007ffe0ff */
[----:B------:R-:W-:-:S03]  /*9350*/  IMAD R5, R142, c[0x0][0x294], R0 ;  /* 0x0000a5008e057a24 */ /* 0x000fc600078e0200 */
[----:B------:R-:W-:Y:S02]  /*9360*/  LEA.HI.X R0, R4, c[0x0][0x274], R7, 0x1, P0 ;  /* 0x00009d0004007a11 */ /* 0x000fe400000f0c07 */
[C---:B------:R-:W-:Y:S02]  /*9370*/  LEA R12, P0, R2.reuse, c[0x0][0x288], 0x1 ;  /* 0x0000a200020c7a11 */ /* 0x040fe400078008ff */
[----:B------:R-:W-:Y:S02]  /*9380*/  IADD3 R3, R5, R3, RZ ;  /* 0x0000000305037210 */ /* 0x000fe40007ffe0ff */
[----:B------:R-:W-:Y:S02]  /*9390*/  LEA R7, R233, R206, 0x7 ;  /* 0x000000cee9077211 */ /* 0x000fe400078e38ff */
[----:B------:R-:W-:Y:S02]  /*93a0*/  LEA.HI.X R5, R2, c[0x0][0x28c], R3, 0x1, P0 ;  /* 0x0000a30002057a11 */ /* 0x000fe400000f0c03 */
[----:B------:R-:W-:-:S13]  /*93b0*/  ISETP.NE.AND P0, PT, RZ, UR4, PT ;  /* 0x00000004ff007c0c */ /* 0x000fda000bf05270 */
[----:B------:R-:W-:Y:S05]  /*93c0*/  @!P0 BRA `(.L_x_1755) ;  /* 0x00002b5000008947 */ /* 0x000fea0003800000 */
[----:B------:R-:W-:Y:S05]  /*93d0*/  BRA.DIV ~URZ, `(.L_x_1756) ;  /* 0x00010f327f007947 */ /* 0x000fea000b800000 */
[----:B------:R1:W2:Y:S02]  /*93e0*/  SHFL.IDX PT, R8, R0, RZ, 0x1c1f ;  /* 0x001c1fff00087589 */ /* 0x0002a400000e0000 */
.L_x_1887:
[----:B------:R-:W-:Y:S05]  /*93f0*/  BRA.DIV ~URZ, `(.L_x_1757) ;  /* 0x00010f827f007947 */ /* 0x000fea000b800000 */
[----:B------:R-:W3:Y:S04]  /*9400*/  SHFL.IDX PT, R4, R6, RZ, 0x1c1f ;  /* 0x001c1fff06047589 */ /* 0x000ee800000e0000 */
[----:B-1----:R-:W1:Y:S04]  /*9410*/  SHFL.IDX PT, R0, R12, RZ, 0x1c1f ;  /* 0x001c1fff0c007589 */ /* 0x002e6800000e0000 */
[----:B------:R4:W2:Y:S02]  /*9420*/  SHFL.IDX PT, R30, R5, RZ, 0x1c1f ;  /* 0x001c1fff051e7589 */ /* 0x0008a400000e0000 */
[----:B--2-4-:R-:W-:-:S02]  /*9430*/  MOV R5, R8 ;  /* 0x0000000800057202 */ /* 0x014fc40000000f00 */
.L_x_1888:
[----:B-1-3--:R-:W-:Y:S01]  /*9440*/  ISETP.GE.AND P0, PT, R7, R50, PT ;  /* 0x000000320700720c */ /* 0x00afe20003f06270 */
        /* <DEDUP_REMOVED lines=14> */
[----:B------:R-:W2:Y:S04]  /*9530*/  LDL R42, [R1+0x30] ;  /* 0x00003000012a7983 */ /* 0x000ea80000100800 */
[----:B------:R-:W3:Y:S04]  /*9540*/  LDL R41, [R1+0x2c] ;  /* 0x00002c0001297983 */ /* 0x000ee80000100800 */
[----:B------:R-:W4:Y:S04]  /*9550*/  LDL R40, [R1+0x34] ;  /* 0x0000340001287983 */ /* 0x000f280000100800 */
[----:B------:R-:W4:Y:S04]  /*9560*/  LDL R39, [R1+0x28] ;  /* 0x0000280001277983 */ /* 0x000f280000100800 */
        /* <DEDUP_REMOVED lines=9> */
[----:B------:R-:W-:Y:S01]  /*9600*/  CS2R R2, SRZ ;  /* 0x0000000000027805 */ /* 0x000fe2000001ff00 */
[----:B------:R-:W-:-:S02]  /*9610*/  ISETP.GE.AND P2, PT, R145, c[0x0][0x27c], PT ;  /* 0x00009f0091007a0c */ /* 0x000fc40003f46270 */
[----:B------:R-:W-:Y:S01]  /*9620*/  ISETP.GE.AND P1, PT, R110, c[0x0][0x27c], PT ;  /* 0x00009f006e007a0c */ /* 0x000fe20003f26270 */
[----:B------:R-:W-:Y:S01]  /*9630*/  CS2R R20, SRZ ;  /* 0x0000000000147805 */ /* 0x000fe2000001ff00 */
[----:B------:R-:W-:Y:S01]  /*9640*/  CS2R R22, SRZ ;  /* 0x0000000000167805 */ /* 0x000fe2000001ff00 */
[----:B------:R-:W-:Y:S01]  /*9650*/  CS2R R24, SRZ ;  /* 0x0000000000187805 */ /* 0x000fe2000001ff00 */
[----:B------:R-:W-:Y:S01]  /*9660*/  CS2R R26, SRZ ;  /* 0x00000000001a7805 */ /* 0x000fe2000001ff00 */
[----:B------:R-:W-:Y:S02]  /*9670*/  CS2R R28, SRZ ;  /* 0x00000000001c7805 */ /* 0x000fe4000001ff00 */
[----:B--2---:R-:W-:-:S05]  /*9680*/  @!P4 IADD3 R8, P0, R4, R42, RZ ;  /* 0x0000002a0408c210 */ /* 0x004fca0007f1e0ff */
[----:B---3--:R-:W-:Y:S01]  /*9690*/  @!P4 IMAD.X R9, R5, 0x1, R41, P0 ;  /* 0x000000010509c824 */ /* 0x008fe200000e0629 */
[----:B----4-:R-:W-:-:S04]  /*96a0*/  @!P3 IADD3 R12, P0, R4, R40, RZ ;  /* 0x00000028040cb210 */ /* 0x010fc80007f1e0ff */
[----:B------:R1:W5:Y:S01]  /*96b0*/  @!P4 LD.E.64 R20, [R8.64] ;  /* 0x000000080814c980 */ /* 0x000362000c101b00 */
[----:B------:R-:W-:Y:S01]  /*96c0*/  @!P3 IMAD.X R13, R5, 0x1, R39, P0 ;  /* 0x00000001050db824 */ /* 0x000fe200000e0627 */
[----:B------:R-:W-:-:S04]  /*96d0*/  @!P2 IADD3 R14, P0, R4, R38, RZ ;  /* 0x00000026040ea210 */ /* 0x000fc80007f1e0ff */
[----:B------:R2:W5:Y:S01]  /*96e0*/  @!P3 LD.E.64 R22, [R12.64] ;  /* 0x000000080c16b980 */ /* 0x000562000c101b00 */
[----:B------:R-:W-:Y:S01]  /*96f0*/  @!P2 IMAD.X R15, R5, 0x1, R37, P0 ;  /* 0x00000001050fa824 */ /* 0x000fe200000e0625 */
[----:B------:R-:W-:-:S04]  /*9700*/  @!P1 IADD3 R16, P0, R4, R36, RZ ;  /* 0x0000002404109210 */ /* 0x000fc80007f1e0ff */
[----:B------:R3:W5:Y:S01]  /*9710*/  @!P2 LD.E.64 R24, [R14.64] ;  /* 0x000000080e18a980 */ /* 0x000762000c101b00 */
[----:B------:R-:W-:Y:S01]  /*9720*/  @!P1 IMAD.X R17, R5, 0x1, R35, P0 ;  /* 0x0000000105119824 */ /* 0x000fe200000e0623 */
[----:B------:R-:W-:-:S04]  /*9730*/  ISETP.GE.AND P0, PT, R144, c[0x0][0x27c], PT ;  /* 0x00009f0090007a0c */ /* 0x000fc80003f06270 */
[----:B------:R4:W5:Y:S09]  /*9740*/  @!P1 LD.E.64 R26, [R16.64] ;  /* 0x00000008101a9980 */ /* 0x000972000c101b00 */
[----:B------:R-:W-:-:S05]  /*9750*/  @!P0 IADD3 R32, P5, R4, R34, RZ ;  /* 0x0000002204208210 */ /* 0x000fca0007fbe0ff */
[----:B------:R-:W-:Y:S01]  /*9760*/  @!P0 IMAD.X R33, R5, 0x1, R31, P5 ;  /* 0x0000000105218824 */ /* 0x000fe200028e061f */
[----:B------:R-:W-:Y:S01]  /*9770*/  ISETP.GE.AND P5, PT, R108, c[0x0][0x27c], PT ;  /* 0x00009f006c007a0c */ /* 0x000fe20003fa6270 */
[----:B-1----:R-:W-:Y:S01]  /*9780*/  CS2R R8, SRZ ;  /* 0x0000000000087805 */ /* 0x002fe2000001ff00 */
[----:B--2---:R-:W-:Y:S01]  /*9790*/  CS2R R12, SRZ ;  /* 0x00000000000c7805 */ /* 0x004fe2000001ff00 */
[----:B---3--:R-:W-:Y:S01]  /*97a0*/  CS2R R14, SRZ ;  /* 0x00000000000e7805 */ /* 0x008fe2000001ff00 */
[----:B------:R1:W5:Y:S09]  /*97b0*/  @!P0 LD.E.64 R28, [R32.64] ;  /* 0x00000008201c8980 */ /* 0x000372000c101b00 */
[----:B------:R-:W-:-:S02]  /*97c0*/  @!P5 IMAD.MOV.U32 R6, RZ, RZ, R4 ;  /* 0x000000ffff06d224 */ /* 0x000fc400078e0004 */
[----:B------:R-:W-:Y:S02]  /*97d0*/  @!P5 IMAD.MOV.U32 R7, RZ, RZ, R5 ;  /* 0x000000ffff07d224 */ /* 0x000fe400078e0005 */
[----:B------:R-:W-:Y:S02]  /*97e0*/  @!P5 IMAD.MOV.U32 R4, RZ, RZ, R0 ;  /* 0x000000ffff04d224 */ /* 0x000fe400078e0000 */
[----:B------:R-:W-:Y:S02]  /*97f0*/  @!P5 IMAD.MOV.U32 R5, RZ, RZ, R30 ;  /* 0x000000ffff05d224 */ /* 0x000fe400078e001e */
[----:B------:R-:W-:-:S04]  /*9800*/  @!P5 IMAD.WIDE R6, R108, 0x2, R6 ;  /* 0x000000026c06d825 */ /* 0x000fc800078e0206 */
[----:B------:R-:W-:Y:S01]  /*9810*/  @!P5 IMAD.WIDE R4, R108, 0x2, R4 ;  /* 0x000000026c04d825 */ /* 0x000fe200078e0204 */
[----:B------:R2:W5:Y:S04]  /*9820*/  @!P5 LD.E.64 R18, [R6.64] ;  /* 0x000000080612d980 */ /* 0x000568000c101b00 */
[----:B------:R3:W5:Y:S01]  /*9830*/  @!P5 LD.E.64 R2, [R4.64] ;  /* 0x000000080402d980 */ /* 0x000762000c101b00 */
[----:B--2---:R-:W-:Y:S01]  /*9840*/  CS2R R6, SRZ ;  /* 0x0000000000067805 */ /* 0x004fe2000001ff00 */
[----:B---3--:R-:W-:-:S05]  /*9850*/  @!P4 IADD3 R4, P5, R0, R42, RZ ;  /* 0x0000002a0004c210 */ /* 0x008fca0007fbe0ff */
[----:B------:R-:W-:-:S05]  /*9860*/  @!P4 IMAD.X R5, R30, 0x1, R41, P5 ;  /* 0x000000011e05c824 */ /* 0x000fca00028e0629 */
[----:B------:R2:W5:Y:S02]  /*9870*/  @!P4 LD.E.64 R6, [R4.64] ;  /* 0x000000080406c980 */ /* 0x000564000c101b00 */
[----:B--2---:R-:W-:-:S05]  /*9880*/  @!P3 IADD3 R4, P4, R0, R40, RZ ;  /* 0x000000280004b210 */ /* 0x004fca0007f9e0ff */
[----:B------:R-:W-:-:S05]  /*9890*/  @!P3 IMAD.X R5, R30, 0x1, R39, P4 ;  /* 0x000000011e05b824 */ /* 0x000fca00020e0627 */
[----:B------:R2:W5:Y:S02]  /*98a0*/  @!P3 LD.E.64 R8, [R4.64] ;  /* 0x000000080408b980 */ /* 0x000564000c101b00 */
[----:B--2---:R-:W-:-:S05]  /*98b0*/  @!P2 IADD3 R4, P3, R0, R38, RZ ;  /* 0x000000260004a210 */ /* 0x004fca0007f7e0ff */
[----:B------:R-:W-:-:S05]  /*98c0*/  @!P2 IMAD.X R5, R30, 0x1, R37, P3 ;  /* 0x000000011e05a824 */ /* 0x000fca00018e0625 */
[----:B------:R2:W5:Y:S01]  /*98d0*/  @!P2 LD.E.64 R12, [R4.64] ;  /* 0x00000008040ca980 */ /* 0x000562000c101b00 */
[----:B----4-:R-:W-:Y:S01]  /*98e0*/  CS2R R16, SRZ ;  /* 0x0000000000107805 */ /* 0x010fe2000001ff00 */
[----:B--2---:R-:W-:-:S05]  /*98f0*/  @!P1 IADD3 R4, P2, R0, R36, RZ ;  /* 0x0000002400049210 */ /* 0x004fca0007f5e0ff */
[----:B------:R-:W-:-:S05]  /*9900*/  @!P1 IMAD.X R5, R30, 0x1, R35, P2 ;  /* 0x000000011e059824 */ /* 0x000fca00010e0623 */
[----:B------:R2:W5:Y:S02]  /*9910*/  @!P1 LD.E.64 R14, [R4.64] ;  /* 0x00000008040e9980 */ /* 0x000564000c101b00 */
[----:B--2---:R-:W-:-:S05]  /*9920*/  @!P0 IADD3 R4, P1, R0, R34, RZ ;  /* 0x0000002200048210 */ /* 0x004fca0007f3e0ff */
[----:B------:R-:W-:-:S05]  /*9930*/  @!P0 IMAD.X R5, R30, 0x1, R31, P1 ;  /* 0x000000011e058824 */ /* 0x000fca00008e061f */
[----:B------:R1:W5:Y:S03]  /*9940*/  @!P0 LD.E.64 R16, [R4.64] ;  /* 0x0000000804108980 */ /* 0x000366000c101b00 */
.L_x_1759:
[----:B------:R-:W-:Y:S05]  /*9950*/  BSYNC B0 ;  /* 0x0000000000007941 */ /* 0x000fea0003800000 */
.L_x_1758:
[----:B-----5:R-:W-:Y:S01]  /*9960*/  IMAD.MOV.U32 R47, RZ, RZ, R22 ;  /* 0x000000ffff2f7224 */ /* 0x020fe200078e0016 */
[--C-:B-1----:R-:W-:Y:S01]  /*9970*/  SHF.R.U64 R32, R28, 0x10, R29.reuse ;  /* 0x000000101c207819 */ /* 0x102fe2000000121d */
[----:B------:R-:W-:Y:S01]  /*9980*/  IMAD.MOV.U32 R34, RZ, RZ, R29 ;  /* 0x000000ffff227224 */ /* 0x000fe200078e001d */
[----:B------:R-:W-:Y:S01]  /*9990*/  SHF.R.U64 R48, R20, 0x10, R21 ;  /* 0x0000001014307819 */ /* 0x000fe20000001215 */
[----:B------:R-:W-:Y:S01]  /*99a0*/  IMAD.MOV.U32 R54, RZ, RZ, R19 ;  /* 0x000000ffff367224 */ /* 0x000fe200078e0013 */
[----:B------:R-:W-:Y:S01]  /*99b0*/  SHF.R.U32.HI R29, RZ, 0x10, R29 ;  /* 0x00000010ff1d7819 */ /* 0x000fe2000001161d */
[----:B------:R-:W-:Y:S01]  /*99c0*/  IMAD.MOV.U32 R35, RZ, RZ, R28 ;  /* 0x000000ffff237224 */ /* 0x000fe200078e001c */
[----:B------:R-:W-:Y:S01]  /*99d0*/  SHF.R.U64 R44, R22, 0x10, R23 ;  /* 0x00000010162c7819 */ /* 0x000fe20000001217 */
[----:B------:R-:W-:Y:S01]  /*99e0*/  IMAD.MOV.U32 R43, RZ, RZ, R24 ;  /* 0x000000ffff2b7224 */ /* 0x000fe200078e0018 */
[--C-:B------:R-:W-:Y:S01]  /*99f0*/  SHF.R.U32.HI R33, RZ, 0x10, R27.reuse ;  /* 0x00000010ff217819 */ /* 0x100fe2000001161b */
[----:B------:R-:W-:Y:S01]  /*9a00*/  IMAD.MOV.U32 R38, RZ, RZ, R27 ;  /* 0x000000ffff267224 */ /* 0x000fe200078e001b */
[----:B------:R-:W-:Y:S01]  /*9a10*/  PRMT R29, R29, 0x5410, R48 ;  /* 0x000054101d1d7816 */ /* 0x000fe20000000030 */
[----:B------:R-:W-:Y:S01]  /*9a20*/  IMAD.MOV.U32 R22, RZ, RZ, R14 ;  /* 0x000000ffff167224 */ /* 0x000fe200078e000e */
[----:B------:R-:W-:Y:S01]  /*9a30*/  PRMT R34, R34, 0x5410, R47 ;  /* 0x0000541022227816 */ /* 0x000fe2000000002f */
[----:B------:R-:W-:Y:S01]  /*9a40*/  IMAD.MOV.U32 R55, RZ, RZ, R18 ;  /* 0x000000ffff377224 */ /* 0x000fe200078e0012 */
[----:B------:R-:W-:Y:S01]  /*9a50*/  SHF.R.U32.HI R0, RZ, 0x10, R9 ;  /* 0x00000010ff007819 */ /* 0x000fe20000011609 */
[----:B------:R-:W-:Y:S01]  /*9a60*/  IMAD.MOV.U32 R31, RZ, RZ, R2 ;  /* 0x000000ffff1f7224 */ /* 0x000fe200078e0002 */
[----:B------:R-:W-:Y:S01]  /*9a70*/  PRMT R33, R33, 0x5410, R44 ;  /* 0x0000541021217816 */ /* 0x000fe2000000002c */
[----:B------:R-:W-:Y:S01]  /*9a80*/  IMAD.MOV.U32 R52, RZ, RZ, R20 ;  /* 0x000000ffff347224 */ /* 0x000fe200078e0014 */
[----:B------:R-:W-:Y:S01]  /*9a90*/  PRMT R44, R29, 0x5410, R34 ;  /* 0x000054101d2c7816 */ /* 0x000fe20000000022 */
[--C-:B------:R-:W-:Y:S01]  /*9aa0*/  IMAD.MOV.U32 R30, RZ, RZ, R3.reuse ;  /* 0x000000ffff1e7224 */ /* 0x100fe200078e0003 */
[----:B------:R-:W-:Y:S01]  /*9ab0*/  SHF.R.U64 R28, R2, 0x10, R3 ;  /* 0x00000010021c7819 */ /* 0x000fe20000001203 */
[----:B------:R-:W-:Y:S01]  /*9ac0*/  IMAD.MOV.U32 R2, RZ, RZ, R13 ;  /* 0x000000ffff027224 */ /* 0x000fe200078e000d */
[----:B------:R-:W-:Y:S01]  /*9ad0*/  PRMT R29, R0, 0x7610, R29 ;  /* 0x00007610001d7816 */ /* 0x000fe2000000001d */
[----:B------:R-:W-:Y:S01]  /*9ae0*/  IMAD.MOV.U32 R42, RZ, RZ, R25 ;  /* 0x000000ffff2a7224 */ /* 0x000fe200078e0019 */
[----:B------:R-:W-:Y:S01]  /*9af0*/  LOP3.LUT R0, R208, 0x18, R104, 0xf8, !PT ;  /* 0x00000018d0007812 */ /* 0x000fe200078ef868 */
[----:B------:R-:W-:Y:S01]  /*9b00*/  IMAD.MOV.U32 R20, RZ, RZ, R9 ;  /* 0x000000ffff147224 */ /* 0x000fe200078e0009 */
[----:B------:R-:W-:Y:S01]  /*9b10*/  SHF.R.U64 R53, R18, 0x10, R19 ;  /* 0x0000001012357819 */ /* 0x000fe20000001213 */
[--C-:B------:R-:W-:Y:S01]  /*9b20*/  IMAD.MOV.U32 R46, RZ, RZ, R23.reuse ;  /* 0x000000ffff2e7224 */ /* 0x100fe200078e0017 */
[----:B------:R-:W-:Y:S01]  /*9b30*/  SHF.R.U32.HI R41, RZ, 0x10, R23 ;  /* 0x00000010ff297819 */ /* 0x000fe20000011617 */
[----:B------:R-:W-:Y:S01]  /*9b40*/  IMAD.MOV.U32 R39, RZ, RZ, R26 ;  /* 0x000000ffff277224 */ /* 0x000fe200078e001a */
[----:B------:R-:W-:Y:S01]  /*9b50*/  PRMT R28, R28, 0x5410, R54 ;  /* 0x000054101c1c7816 */ /* 0x000fe20000000036 */
[----:B------:R-:W-:Y:S01]  /*9b60*/  IMAD.MOV.U32 R51, RZ, RZ, R21 ;  /* 0x000000ffff337224 */ /* 0x000fe200078e0015 */
[----:B------:R-:W-:Y:S01]  /*9b70*/  SHF.R.U64 R18, R8, 0x10, R9 ;  /* 0x0000001008127819 */ /* 0x000fe20000001209 */
[----:B------:R-:W-:Y:S01]  /*9b80*/  IMAD.MOV.U32 R9, RZ, RZ, R12 ;  /* 0x000000ffff097224 */ /* 0x000fe200078e000c */
[----:B------:R-:W-:Y:S01]  /*9b90*/  PRMT R38, R38, 0x5410, R43 ;  /* 0x0000541026267816 */ /* 0x000fe2000000002b */
[----:B------:R-:W-:-:S04]  /*9ba0*/  DEPBAR.LE SB0, 0x3 ;  /* 0x000080c00000791a */ /* 0x000fc80000000000 */
[----:B------:R-:W-:Y:S01]  /*9bb0*/  LOP3.LUT R0, R148, R0, R147, 0xf6, !PT ;  /* 0x0000000094007212 */ /* 0x000fe200078ef693 */
[----:B------:R-:W-:Y:S01]  /*9bc0*/  WARPSYNC 0xffffffff ;  /* 0xffffffff00007948 */ /* 0x000fe20003800000 */
[----:B------:R-:W-:Y:S01]  /*9bd0*/  LOP3.LUT P0, RZ, R236, 0x4, RZ, 0xc0, !PT ;  /* 0x00000004ecff7812 */ /* 0x000fe2000780c0ff */
[----:B------:R-:W-:Y:S01]  /*9be0*/  BSSY B1, `(.L_x_1760) ;  /* 0x0000135000017945 */ /* 0x000fe20003800000 */
[--C-:B------:R-:W-:Y:S02]  /*9bf0*/  SHF.R.U64 R40, R24, 0x10, R25.reuse ;  /* 0x0000001018287819 */ /* 0x100fe40000001219 */
[----:B------:R-:W-:Y:S02]  /*9c00*/  SHF.R.U32.HI R37, RZ, 0x10, R25 ;  /* 0x00000010ff257819 */ /* 0x000fe40000011619 */
[----:B------:R-:W-:Y:S02]  /*9c10*/  SHF.R.U32.HI R25, RZ, 0x10, R3 ;  /* 0x00000010ff197819 */ /* 0x000fe40000011603 */
[----:B------:R-:W-:-:S02]  /*9c20*/  PRMT R35, R35, 0x5410, R41 ;  /* 0x0000541023237816 */ /* 0x000fc40000000029 */
[----:B------:R-:W-:Y:S02]  /*9c30*/  PRMT R22, R22, 0x5410, R28 ;  /* 0x0000541016167816 */ /* 0x000fe4000000001c */
[----:B------:R-:W-:Y:S02]  /*9c40*/  PRMT R41, R33, 0x5410, R38 ;  /* 0x0000541021297816 */ /* 0x000fe40000000026 */
[----:B------:R-:W-:Y:S01]  /*9c50*/  PRMT R28, R18, 0x7610, R28 ;  /* 0x00007610121c7816 */ /* 0x000fe2000000001c */
[----:B------:R-:W-:Y:S01]  /*9c60*/  IMAD.SHL.U32 R18, R0, 0x2, RZ ;  /* 0x0000000200127824 */ /* 0x000fe200078e00ff */
[----:B------:R-:W-:Y:S02]  /*9c70*/  SHF.R.U64 R24, R6, 0x10, R7 ;  /* 0x0000001006187819 */ /* 0x000fe40000001207 */
[----:B------:R-:W-:Y:S02]  /*9c80*/  PRMT R30, R30, 0x5410, R52 ;  /* 0x000054101e1e7816 */ /* 0x000fe40000000034 */
[----:B------:R-:W-:Y:S01]  /*9c90*/  PRMT R33, R2, 0x7610, R33 ;  /* 0x0000761002217816 */ /* 0x000fe20000000021 */
[----:B------:R-:W-:Y:S01]  /*9ca0*/  IMAD R2, R233, -0x80, R50 ;  /* 0xffffff80e9027824 */ /* 0x000fe200078e0232 */
[----:B------:R-:W-:-:S02]  /*9cb0*/  SHF.R.U32.HI R49, RZ, 0x10, R19 ;  /* 0x00000010ff317819 */ /* 0x000fc40000011613 */
[----:B------:R-:W-:Y:S02]  /*9cc0*/  SHF.R.U64 R23, R12, 0x10, R13 ;  /* 0x000000100c177819 */ /* 0x000fe4000000120d */
[----:B------:R-:W-:Y:S02]  /*9cd0*/  PRMT R25, R25, 0x5410, R53 ;  /* 0x0000541019197816 */ /* 0x000fe40000000035 */
[----:B------:R-:W-:Y:S02]  /*9ce0*/  SHF.R.U32.HI R19, RZ, 0x10, R7 ;  /* 0x00000010ff137819 */ /* 0x000fe40000011607 */
[--C-:B------:R-:W-:Y:S02]  /*9cf0*/  PRMT R24, R24, 0x5410, R30.reuse ;  /* 0x0000541018187816 */ /* 0x100fe4000000001e */
[----:B------:R-:W-:Y:S02]  /*9d00*/  PRMT R30, R20, 0x7610, R30 ;  /* 0x00007610141e7816 */ /* 0x000fe4000000001e */
[----:B------:R-:W-:-:S02]  /*9d10*/  IADD3 R0, R18, 0x18100, RZ ;  /* 0x0001810012007810 */ /* 0x000fc40007ffe0ff */
[--C-:B------:R-:W-:Y:S02]  /*9d20*/  PRMT R23, R23, 0x5410, R25.reuse ;  /* 0x0000541017177816 */ /* 0x100fe40000000019 */
[----:B------:R-:W-:Y:S02]  /*9d30*/  IMNMX R20, R2, 0x80, PT ;  /* 0x0000008002147817 */ /* 0x000fe40003800200 */
[----:B------:R-:W-:Y:S02]  /*9d40*/  PRMT R25, R19, 0x7610, R25 ;  /* 0x0000761013197816 */ /* 0x000fe40000000019 */
[----:B------:R-:W-:Y:S02]  /*9d50*/  IADD3 R19, R18, 0x18140, RZ ;  /* 0x0001814012137810 */ /* 0x000fe40007ffe0ff */
[----:B------:R-:W-:Y:S02]  /*9d60*/  @P0 IADD3 R19, R0, -0x40, RZ ;  /* 0xffffffc000130810 */ /* 0x000fe40007ffe0ff */
[----:B------:R-:W-:-:S02]  /*9d70*/  ISETP.GE.AND P0, PT, R206, R20, PT ;  /* 0x00000014ce00720c */ /* 0x000fc40003f06270 */
        /* <DEDUP_REMOVED lines=8> */
[----:B------:R-:W-:Y:S01]  /*9e00*/  PRMT R39, R39, 0x5410, R42 ;  /* 0x0000541027277816 */ /* 0x000fe2000000002a */
[----:B------:R-:W-:Y:S01]  /*9e10*/  IMAD.MOV.U32 R7, RZ, RZ, R16 ;  /* 0x000000ffff077224 */ /* 0x000fe200078e0010 */
[----:B------:R-:W-:Y:S01]  /*9e20*/  PRMT R32, R32, 0x5410, R51 ;  /* 0x0000541020207816 */ /* 0x000fe20000000033 */
[----:B------:R-:W-:Y:S01]  /*9e30*/  IMAD.MOV.U32 R6, RZ, RZ, R17 ;  /* 0x000000ffff067224 */ /* 0x000fe200078e0011 */
[----:B------:R-:W-:-:S02]  /*9e40*/  PRMT R31, R31, 0x5410, R45 ;  /* 0x000054101f1f7816 */ /* 0x000fc4000000002d */
[----:B------:R-:W-:Y:S02]  /*9e50*/  PRMT R36, R36, 0x5410, R46 ;  /* 0x0000541024247816 */ /* 0x000fe4000000002e */
[--C-:B------:R-:W-:Y:S02]  /*9e60*/  SHF.R.U64 R12, R14, 0x10, R15.reuse ;  /* 0x000000100e0c7819 */ /* 0x100fe4000000120f */
[----:B------:R-:W-:Y:S02]  /*9e70*/  SHF.R.U32.HI R5, RZ, 0x10, R15 ;  /* 0x00000010ff057819 */ /* 0x000fe4000001160f */
[----:B------:R-:W-:Y:S02]  /*9e80*/  SHF.R.U32.HI R3, RZ, 0x10, R17 ;  /* 0x00000010ff037819 */ /* 0x000fe40000011611 */
        /* <DEDUP_REMOVED lines=57> */
.L_x_1763:
[----:B------:R-:W-:Y:S05]  /*a220*/  BSYNC B0 ;  /* 0x0000000000007941 */ /* 0x000fea0003800000 */
.L_x_1762:
[----:B------:R-:W-:Y:S01]  /*a230*/  ISETP.GE.AND P0, PT, R146, c[0x0][0x27c], PT ;  /* 0x00009f0092007a0c */ /* 0x000fe20003f06270 */
[----:B------:R-:W-:-:S12]  /*a240*/  BSSY B0, `(.L_x_1764) ;  /* 0x0000028000007945 */ /* 0x000fd80003800000 */
[----:B------:R-:W-:Y:S05]  /*a250*/  @P0 BRA `(.L_x_1765) ;  /* 0x0000026000000947 */ /* 0x000fea0003800000 */
[----:B-1----:R-:W1:Y:S01]  /*a260*/  LDS.128 R4, [R19] ;  /* 0x0000000013047984 */ /* 0x002e620000000c00 */
        /* <DEDUP_REMOVED lines=36> */
[----:B------:R1:W-:Y:S02]  /*a4b0*/  STS.128 [R19], R4 ;  /* 0x0000000413007388 */ /* 0x0003e40000000c00 */
.L_x_1765:
[----:B------:R-:W-:Y:S05]  /*a4c0*/  BSYNC B0 ;  /* 0x0000000000007941 */ /* 0x000fea0003800000 */
.L_x_1764:
        /* <DEDUP_REMOVED lines=41> */
.L_x_1767:
[----:B------:R-:W-:Y:S05]  /*a760*/  BSYNC B0 ;  /* 0x0000000000007941 */ /* 0x000fea0003800000 */
.L_x_1766:
        /* <DEDUP_REMOVED lines=41> */
.L_x_1769:
[----:B------:R-:W-:Y:S05]  /*aa00*/  BSYNC B0 ;  /* 0x0000000000007941 */ /* 0x000fea0003800000 */
.L_x_1768:
[----:B------:R-:W-:Y:S01]  /*aa10*/  ISETP.GE.AND P0, PT, R110, c[0x0][0x27c], PT ;  /* 0x00009f006e007a0c */ /* 0x000fe20003f06270 */
[----:B------:R-:W-:-:S12]  /*aa20*/  BSSY B0, `(.L_x_1770) ;  /* 0x0000028000007945 */ /* 0x000fd80003800000 */
        /* <DEDUP_REMOVED lines=39> */
.L_x_1771:
[----:B------:R-:W-:Y:S05]  /*aca0*/  BSYNC B0 ;  /* 0x0000000000007941 */ /* 0x000fea0003800000 */
.L_x_1770:
[----:B------:R-:W-:-:S13]  /*acb0*/  ISETP.GE.AND P0, PT, R144, c[0x0][0x27c], PT ;  /* 0x00009f0090007a0c */ /* 0x000fda0003f06270 */
[----:B------:R-:W-:Y:S05]  /*acc0*/  @P0 BRA `(.L_x_1761) ;  /* 0x0000026000000947 */ /* 0x000fea0003800000 */
[----:B-1----:R-:W1:Y:S01]  /*acd0*/  LDS.128 R4, [R19+0x8000] ;  /* 0x0080000013047984 */ /* 0x002e620000000c00 */
[----:B------:R-:W-:Y:S02]  /*ace0*/  HADD2.F32 R9, -RZ, R38.H0_H0 ;  /* 0x20000026ff097230 */ /* 0x000fe40000004100 */
[----:B------:R-:W-:Y:S02]  /*acf0*/  HADD2.F32 R0, -RZ, R40.H1_H1 ;  /* 0x30000028ff007230 */ /* 0x000fe40000004100 */
[--C-:B------:R-:W-:Y:S02]  /*ad00*/  HADD2.F32 R3, -RZ, R43.reuse.H1_H1 ;  /* 0x3000002bff037230 */ /* 0x100fe40000004100 */
        /* <DEDUP_REMOVED lines=34> */
.L_x_1761:
[----:B------:R-:W-:Y:S05]  /*af30*/  BSYNC B1 ;  /* 0x0000000000017941 */ /* 0x000fea0003800000 */
.L_x_1760:
[----:B------:R-:W-:-:S04]  /*af40*/  IADD3 R0, R206, 0x40, RZ ;  /* 0x00000040ce007810 */ /* 0x000fc80007ffe0ff */
[----:B------:R-:W-:-:S13]  /*af50*/  ISETP.GE.AND P0, PT, R0, R20, PT ;  /* 0x000000140000720c */ /* 0x000fda0003f06270 */
[----:B------:R-:W-:Y:S05]  /*af60*/  @P0 BRA `(.L_x_1754) ;  /* 0x00003c0000000947 */ /* 0x000fea0003800000 */
        /* <DEDUP_REMOVED lines=41> */
.L_x_1773:
[----:B------:R-:W-:Y:S05]  /*b200*/  BSYNC B0 ;  /* 0x0000000000007941 */ /* 0x000fea0003800000 */
.L_x_1772:
        /* <DEDUP_REMOVED lines=41> */
.L_x_1775:
[----:B------:R-:W-:Y:S05]  /*b4a0*/  BSYNC B0 ;  /* 0x0000000000007941 */ /* 0x000fea0003800000 */
.L_x_1774:
        /* <DEDUP_REMOVED lines=41> */
.L_x_1777:
[----:B------:R-:W-:Y:S05]  /*b740*/  BSYNC B0 ;  /* 0x0000000000007941 */ /* 0x000fea0003800000 */
.L_x_1776:
        /* <DEDUP_REMOVED lines=41> */
.L_x_1779:
[----:B------:R-:W-:Y:S05]  /*b9e0*/  BSYNC B0 ;  /* 0x0000000000007941 */ /* 0x000fea0003800000 */
.L_x_1778:
        /* <DEDUP_REMOVED lines=41> */
.L_x_1781:
[----:B------:R-:W-:Y:S05]  /*bc80*/  BSYNC B0 ;  /* 0x0000000000007941 */ /* 0x000fea0003800000 */
.L_x_1780:
        /* <DEDUP_REMOVED lines=41> */
.L_x_1755:
[----:B------:R-:W-:Y:S05]  /*bf20*/  BRA.DIV ~URZ, `(.L_x_1782) ;  /* 0x0000e5927f007947 */ /* 0x000fea000b800000 */
[----:B------:R-:W1:Y:S02]  /*bf30*/  SHFL.IDX PT, R0, R0, RZ, 0x1c1f ;  /* 0x001c1fff00007589 */ /* 0x000e6400000e0000 */
.L_x_1889:
[----:B------:R-:W-:Y:S05]  /*bf40*/  BRA.DIV ~URZ, `(.L_x_1783) ;  /* 0x0000e5e27f007947 */ /* 0x000fea000b800000 */
[----:B------:R2:W3:Y:S01]  /*bf50*/  SHFL.IDX PT, R8, R6, RZ, 0x1c1f ;  /* 0x001c1fff06087589 */ /* 0x0004e200000e0000 */
[----:B-1----:R-:W-:-:S03]  /*bf60*/  MOV R9, R0 ;  /* 0x0000000000097202 */ /* 0x002fc60000000f00 */
[----:B------:R2:W1:Y:S04]  /*bf70*/  SHFL.IDX PT, R35, R5, RZ, 0x1c1f ;  /* 0x001c1fff05237589 */ /* 0x00046800000e0000 */
[----:B------:R2:W4:Y:S02]  /*bf80*/  SHFL.IDX PT, R32, R12, RZ, 0x1c1f ;  /* 0x001c1fff0c207589 */ /* 0x00052400000e0000 */
.L_x_1890:
        /* <DEDUP_REMOVED lines=11> */
[----:B--2---:R-:W-:Y:S01]  /*c040*/  CS2R R12, SRZ ;  /* 0x00000000000c7805 */ /* 0x004fe2000001ff00 */
[----:B------:R-:W-:Y:S01]  /*c050*/  CS2R R6, SRZ ;  /* 0x0000000000067805 */ /* 0x000fe2000001ff00 */
[----:B------:R-:W-:Y:S01]  /*c060*/  CS2R R4, SRZ ;  /* 0x0000000000047805 */ /* 0x000fe2000001ff00 */
[----:B------:R-:W-:Y:S05]  /*c070*/  @P0 BRA `(.L_x_1785) ;  /* 0x0000025000000947 */ /* 0x000fea0003800000 */
[----:B------:R-:W-:Y:S01]  /*c080*/  ISETP.GE.AND P0, PT, R104, c[0x0][0x27c], PT ;  /* 0x00009f0068007a0c */ /* 0x000fe20003f06270 */
[----:B------:R-:W-:Y:S01]  /*c090*/  CS2R R22, SRZ ;  /* 0x0000000000167805 */ /* 0x000fe2000001ff00 */
[----:B------:R-:W-:Y:S01]  /*c0a0*/  CS2R R20, SRZ ;  /* 0x0000000000147805 */ /* 0x000fe2000001ff00 */
[----:B------:R-:W-:Y:S01]  /*c0b0*/  CS2R R6, SRZ ;  /* 0x0000000000067805 */ /* 0x000fe2000001ff00 */
[----:B------:R-:W-:-:S09]  /*c0c0*/  CS2R R4, SRZ ;  /* 0x0000000000047805 */ /* 0x000fd2000001ff00 */
[C---:B------:R-:W-:Y:S01]  /*c0d0*/  @!P0 IMAD.SHL.U32 R0, R104.reuse, 0x2, RZ ;  /* 0x0000000268008824 */ /* 0x040fe200078e00ff */
[----:B------:R-:W-:-:S04]  /*c0e0*/  @!P0 SHF.L.U64.HI R3, R104, 0x1, R105 ;  /* 0x0000000168038819 */ /* 0x000fc80000010269 */
[----:B---3--:R-:W-:-:S05]  /*c0f0*/  @!P0 IADD3 R12, P1, R8, R0, RZ ;  /* 0x00000000080c8210 */ /* 0x008fca0007f3e0ff */
[----:B------:R-:W-:Y:S01]  /*c100*/  @!P0 IMAD.X R13, R9, 0x1, R3, P1 ;  /* 0x00000001090d8824 */ /* 0x000fe200008e0603 */
[----:B----4-:R-:W-:Y:S02]  /*c110*/  @!P0 IADD3 R2, P1, R32, R0, RZ ;  /* 0x0000000020028210 */ /* 0x010fe40007f3e0ff */
[----:B------:R-:W-:Y:S02]  /*c120*/  IADD3 R0, R104, 0x20, RZ ;  /* 0x0000002068007810 */ /* 0x000fe40007ffe0ff */
[----:B-1----:R-:W-:Y:S01]  /*c130*/  @!P0 IADD3.X R3, R35, R3, RZ, P1, !PT ;  /* 0x0000000323038210 */ /* 0x002fe20000ffe4ff */
[----:B------:R1:W5:Y:S04]  /*c140*/  @!P0 LD.E.128 R20, [R12.64] ;  /* 0x000000080c148980 */ /* 0x000368000c101d00 */
[----:B------:R2:W5:Y:S01]  /*c150*/  @!P0 LD.E.128 R4, [R2.64] ;  /* 0x0000000802048980 */ /* 0x000562000c101d00 */
[----:B------:R-:W-:Y:S01]  /*c160*/  ISETP.GE.AND P0, PT, R0, c[0x0][0x27c], PT ;  /* 0x00009f0000007a0c */ /* 0x000fe20003f06270 */
[----:B------:R-:W-:Y:S01]  /*c170*/  CS2R R26, SRZ ;  /* 0x00000000001a7805 */ /* 0x000fe2000001ff00 */
[----:B------:R-:W-:Y:S01]  /*c180*/  CS2R R24, SRZ ;  /* 0x0000000000187805 */ /* 0x000fe2000001ff00 */
[----:B------:R-:W-:-:S10]  /*c190*/  CS2R R14, SRZ ;  /* 0x00000000000e7805 */ /* 0x000fd4000001ff00 */
[----:B------:R-:W-:-:S04]  /*c1a0*/  @!P0 IMAD.SHL.U32 R0, R210, 0x8, RZ ;  /* 0x00000008d2008824 */ /* 0x000fc800078e00ff */
[----:B------:R-:W-:Y:S01]  /*c1b0*/  @!P0 IMAD.WIDE R18, R0, 0x2, R8 ;  /* 0x0000000200128825 */ /* 0x000fe200078e0208 */
[----:B-1----:R-:W-:-:S04]  /*c1c0*/  CS2R R12, SRZ ;  /* 0x00000000000c7805 */ /* 0x002fc8000001ff00 */
[----:B------:R1:W5:Y:S01]  /*c1d0*/  @!P0 LD.E.128 R24, [R18.64] ;  /* 0x0000000812188980 */ /* 0x000362000c101d00 */
[----:B--2---:R-:W-:Y:S01]  /*c1e0*/  MOV R3, R35 ;  /* 0x0000002300037202 */ /* 0x004fe20000000f00 */
[----:B------:R-:W-:-:S04]  /*c1f0*/  IMAD.MOV.U32 R2, RZ, RZ, R32 ;  /* 0x000000ffff027224 */ /* 0x000fc800078e0020 */
[----:B------:R-:W-:Y:S01]  /*c200*/  @!P0 IMAD.WIDE R16, R0, 0x2, R2 ;  /* 0x0000000200108825 */ /* 0x000fe200078e0202 */
[----:B------:R-:W-:-:S04]  /*c210*/  IADD3 R0, R104, 0x40, RZ ;  /* 0x0000004068007810 */ /* 0x000fc80007ffe0ff */
[----:B------:R2:W5:Y:S01]  /*c220*/  @!P0 LD.E.128 R12, [R16.64] ;  /* 0x00000008100c8980 */ /* 0x000562000c101d00 */
[----:B------:R-:W-:Y:S01]  /*c230*/  ISETP.GE.AND P0, PT, R0, c[0x0][0x27c], PT ;  /* 0x00009f0000007a0c */ /* 0x000fe20003f06270 */
[----:B------:R-:W-:Y:S01]  /*c240*/  CS2R R30, SRZ ;  /* 0x00000000001e7805 */ /* 0x000fe2000001ff00 */
[----:B------:R-:W-:-:S11]  /*c250*/  CS2R R28, SRZ ;  /* 0x00000000001c7805 */ /* 0x000fd6000001ff00 */
[----:B------:R-:W-:Y:S01]  /*c260*/  @!P0 SHF.L.U32 R0, R209, 0x3, RZ ;  /* 0x00000003d1008819 */ /* 0x000fe200000006ff */
[----:B-1----:R-:W-:-:S04]  /*c270*/  CS2R R18, SRZ ;  /* 0x0000000000127805 */ /* 0x002fc8000001ff00 */
[----:B------:R-:W-:-:S04]  /*c280*/  @!P0 IMAD.WIDE R8, R0, 0x2, R8 ;  /* 0x0000000200088825 */ /* 0x000fc800078e0208 */
[----:B------:R-:W-:Y:S01]  /*c290*/  @!P0 IMAD.WIDE R2, R0, 0x2, R2 ;  /* 0x0000000200028825 */ /* 0x000fe200078e0202 */
[----:B------:R1:W5:Y:S01]  /*c2a0*/  @!P0 LD.E.128 R28, [R8.64] ;  /* 0x00000008081c8980 */ /* 0x000362000c101d00 */
[----:B--2---:R-:W-:-:S06]  /*c2b0*/  CS2R R16, SRZ ;  /* 0x0000000000107805 */ /* 0x004fcc000001ff00 */
[----:B------:R1:W5:Y:S02]  /*c2c0*/  @!P0 LD.E.128 R16, [R2.64] ;  /* 0x0000000802108980 */ /* 0x000364000c101d00 */
.L_x_1785:
[----:B------:R-:W-:Y:S05]  /*c2d0*/  BSYNC B0 ;  /* 0x0000000000007941 */ /* 0x000fea0003800000 */
.L_x_1784:
[--C-:B-----5:R-:W-:Y:S01]  /*c2e0*/  IMAD.MOV.U32 R56, RZ, RZ, R21.reuse ;  /* 0x000000ffff387224 */ /* 0x120fe200078e0015 */
[----:B------:R-:W-:Y:S01]  /*c2f0*/  SHF.R.U64 R55, R20, 0x10, R21 ;  /* 0x0000001014377819 */ /* 0x000fe20000001215 */
[----:B------:R-:W-:Y:S01]  /*c300*/  IMAD.MOV.U32 R48, RZ, RZ, R25 ;  /* 0x000000ffff307224 */ /* 0x000fe200078e0019 */
[----:B------:R-:W-:Y:S01]  /*c310*/  SHF.R.U32.HI R47, RZ, 0x10, R23 ;  /* 0x00000010ff2f7819 */ /* 0x000fe20000011617 */
[----:B------:R-:W-:Y:S01]  /*c320*/  IMAD.MOV.U32 R41, RZ, RZ, R28 ;  /* 0x000000ffff297224 */ /* 0x000fe200078e001c */
[----:B------:R-:W-:Y:S01]  /*c330*/  SHF.R.U32.HI R43, RZ, 0x10, R25 ;  /* 0x00000010ff2b7819 */ /* 0x000fe20000011619 */
[----:B------:R-:W-:Y:S01]  /*c340*/  IMAD.MOV.U32 R57, RZ, RZ, R20 ;  /* 0x000000ffff397224 */ /* 0x000fe200078e0014 */
[----:B------:R-:W-:Y:S01]  /*c350*/  PRMT R48, R48, 0x5410, R56 ;  /* 0x0000541030307816 */ /* 0x000fe20000000038 */
[----:B------:R-:W-:Y:S01]  /*c360*/  IMAD.MOV.U32 R49, RZ, RZ, R24 ;  /* 0x000000ffff317224 */ /* 0x000fe200078e0018 */
[----:B-1----:R-:W-:Y:S01]  /*c370*/  SHF.R.U64 R2, R12, 0x10, R13 ;  /* 0x000000100c027819 */ /* 0x002fe2000000120d */
[----:B------:R-:W-:Y:S01]  /*c380*/  IMAD.MOV.U32 R54, RZ, RZ, R22 ;  /* 0x000000ffff367224 */ /* 0x000fe200078e0016 */
[----:B------:R-:W-:Y:S01]  /*c390*/  PRMT R47, R47, 0x5410, R55 ;  /* 0x000054102f2f7816 */ /* 0x000fe20000000037 */
[----:B------:R-:W-:Y:S01]  /*c3a0*/  IMAD.MOV.U32 R45, RZ, RZ, R26 ;  /* 0x000000ffff2d7224 */ /* 0x000fe200078e001a */
[----:B------:R-:W-:Y:S01]  /*c3b0*/  PRMT R55, R48, 0x5410, R43 ;  /* 0x0000541030377816 */ /* 0x000fe2000000002b */
[----:B------:R-:W-:Y:S01]  /*c3c0*/  IMAD.MOV.U32 R44, RZ, RZ, R27 ;  /* 0x000000ffff2c7224 */ /* 0x000fe200078e001b */
[----:B------:R-:W-:Y:S01]  /*c3d0*/  PRMT R48, R2, 0x7610, R48 ;  /* 0x0000761002307816 */ /* 0x000fe20000000030 */
[----:B------:R-:W-:Y:S01]  /*c3e0*/  IMAD R2, R233, -0x80, R50 ;  /* 0xffffff80e9027824 */ /* 0x000fe200078e0232 */
[--C-:B------:R-:W-:Y:S01]  /*c3f0*/  SHF.R.U64 R38, R28, 0x10, R29.reuse ;  /* 0x000000101c267819 */ /* 0x100fe2000000121d */
[----:B------:R-:W-:Y:S01]  /*c400*/  IMAD.MOV.U32 R40, RZ, RZ, R29 ;  /* 0x000000ffff287224 */ /* 0x000fe200078e001d */
[----:B------:R-:W-:Y:S01]  /*c410*/  SHF.R.U32.HI R52, RZ, 0x10, R21 ;  /* 0x00000010ff347819 */ /* 0x000fe20000011615 */
[----:B------:R-:W-:Y:S01]  /*c420*/  IMAD.MOV.U32 R37, RZ, RZ, R30 ;  /* 0x000000ffff257224 */ /* 0x000fe200078e001e */
[----:B------:R-:W-:Y:S01]  /*c430*/  PRMT R62, R41, 0x5410, R38 ;  /* 0x00005410293e7816 */ /* 0x000fe20000000026 */
[----:B------:R-:W-:Y:S01]  /*c440*/  IMAD.MOV.U32 R53, RZ, RZ, R23 ;  /* 0x000000ffff357224 */ /* 0x000fe200078e0017 */
[----:B------:R-:W-:Y:S01]  /*c450*/  IMNMX R41, R2, 0x80, PT ;  /* 0x0000008002297817 */ /* 0x000fe20003800200 */
[----:B----4-:R-:W-:Y:S01]  /*c460*/  IMAD.MOV.U32 R32, RZ, RZ, R5 ;  /* 0x000000ffff207224 */ /* 0x010fe200078e0005 */
[----:B------:R-:W-:Y:S01]  /*c470*/  SHF.R.U64 R46, R24, 0x10, R25 ;  /* 0x00000010182e7819 */ /* 0x000fe20000001219 */
[----:B------:R-:W-:Y:S01]  /*c480*/  IMAD.MOV.U32 R25, RZ, RZ, R12 ;  /* 0x000000ffff197224 */ /* 0x000fe200078e000c */
[----:B------:R-:W-:Y:S01]  /*c490*/  ISETP.GE.AND P0, PT, R206, R41, PT ;  /* 0x00000029ce00720c */ /* 0x000fe20003f06270 */
[----:B------:R-:W-:Y:S01]  /*c4a0*/  IMAD.MOV.U32 R36, RZ, RZ, R31 ;  /* 0x000000ffff247224 */ /* 0x000fe200078e001f */
[--C-:B------:R-:W-:Y:S01]  /*c4b0*/  SHF.R.U64 R42, R26, 0x10, R27.reuse ;  /* 0x000000101a2a7819 */ /* 0x100fe2000000121b */
[----:B------:R-:W-:Y:S01]  /*c4c0*/  IMAD.MOV.U32 R33, RZ, RZ, R4 ;  /* 0x000000ffff217224 */ /* 0x000fe200078e0004 */
[----:B------:R-:W-:Y:S01]  /*c4d0*/  SHF.R.U32.HI R39, RZ, 0x10, R27 ;  /* 0x00000010ff277819 */ /* 0x000fe2000001161b */
[----:B------:R-:W-:Y:S01]  /*c4e0*/  IMAD.MOV.U32 R28, RZ, RZ, R7 ;  /* 0x000000ffff1c7224 */ /* 0x000fe200078e0007 */
[----:B------:R-:W-:Y:S01]  /*c4f0*/  SHF.R.U32.HI R35, RZ, 0x10, R29 ;  /* 0x00000010ff237819 */ /* 0x000fe2000001161d */
[----:B------:R-:W-:Y:S01]  /*c500*/  IMAD.MOV.U32 R29, RZ, RZ, R6 ;  /* 0x000000ffff1d7224 */ /* 0x000fe200078e0006 */
[----:B------:R-:W-:Y:S01]  /*c510*/  SHF.R.U64 R34, R30, 0x10, R31 ;  /* 0x000000101e227819 */ /* 0x000fe2000000121f */
        /* <DEDUP_REMOVED lines=10> */
[----:B------:R-:W-:Y:S01]  /*c5c0*/  IMAD.MOV.U32 R6, RZ, RZ, R18 ;  /* 0x000000ffff067224 */ /* 0x000fe200078e0012 */
[----:B------:R-:W-:Y:S01]  /*c5d0*/  SHF.R.U32.HI R20, RZ, 0x10, R13 ;  /* 0x00000010ff147819 */ /* 0x000fe2000001160d */
[----:B------:R-:W-:Y:S01]  /*c5e0*/  IMAD.MOV.U32 R5, RZ, RZ, R19 ;  /* 0x000000ffff057224 */ /* 0x000fe200078e0013 */
[----:B------:R-:W-:Y:S01]  /*c5f0*/  PRMT R46, R46, 0x5410, R57 ;  /* 0x000054102e2e7816 */ /* 0x000fe20000000039 */
[----:B------:R-:W-:-:S04]  /*c600*/  DEPBAR.LE SB0, 0x3 ;  /* 0x000080c00000791a */ /* 0x000fc80000000000 */
[----:B------:R-:W-:Y:S01]  /*c610*/  PRMT R49, R49, 0x5410, R52 ;  /* 0x0000541031317816 */ /* 0x000fe20000000034 */
[----:B------:R-:W-:Y:S01]  /*c620*/  WARPSYNC 0xffffffff ;  /* 0xffffffff00007948 */ /* 0x000fe20003800000 */
[----:B------:R-:W-:Y:S01]  /*c630*/  SHF.R.U32.HI R31, RZ, 0x10, R31 ;  /* 0x00000010ff1f7819 */ /* 0x000fe2000001161f */
[----:B------:R-:W-:Y:S01]  /*c640*/  BSSY B1, `(.L_x_1786) ;  /* 0x0000133000017945 */ /* 0x000fe20003800000 */
[--C-:B------:R-:W-:Y:S02]  /*c650*/  SHF.R.U64 R13, R14, 0x10, R15.reuse ;  /* 0x000000100e0d7819 */ /* 0x100fe4000000120f */
[----:B---3--:R-:W-:Y:S02]  /*c660*/  SHF.R.U32.HI R8, RZ, 0x10, R15 ;  /* 0x00000010ff087819 */ /* 0x008fe4000001160f */
[--C-:B------:R-:W-:Y:S02]  /*c670*/  SHF.R.U64 R7, R16, 0x10, R17.reuse ;  /* 0x0000001010077819 */ /* 0x100fe40000001211 */
[----:B------:R-:W-:-:S02]  /*c680*/  SHF.R.U32.HI R4, RZ, 0x10, R17 ;  /* 0x00000010ff047819 */ /* 0x000fc40000011611 */
[--C-:B------:R-:W-:Y:S02]  /*c690*/  SHF.R.U64 R3, R18, 0x10, R19.reuse ;  /* 0x0000001012037819 */ /* 0x100fe40000001213 */
[----:B------:R-:W-:Y:S02]  /*c6a0*/  SHF.R.U32.HI R0, RZ, 0x10, R19 ;  /* 0x00000010ff007819 */ /* 0x000fe40000011613 */
        /* <DEDUP_REMOVED lines=25> */
[----:B------:R-:W-:Y:S02]  /*c840*/  MOV R3, c[0x0][0x27c] ;  /* 0x00009f0000037a02 */ /* 0x000fe40000000f00 */
[----:B------:R-:W-:Y:S02]  /*c850*/  LOP3.LUT R2, R208, 0x38, R104, 0xf8, !PT ;  /* 0x00000038d0027812 */ /* 0x000fe400078ef868 */
[----:B------:R-:W-:-:S04]  /*c860*/  LEA.HI R3, R3, R231, RZ, 0x1d ;  /* 0x000000e703037211 */ /* 0x000fc800078fe8ff */
[----:B------:R-:W-:Y:S02]  /*c870*/  SHF.R.S32.HI R4, RZ, 0x1f, R3 ;  /* 0x0000001fff047819 */ /* 0x000fe40000011403 */
[----:B------:R-:W-:Y:S02]  /*c880*/  SHF.L.U32 R0, R3, 0x3, RZ ;  /* 0x0000000303007819 */ /* 0x000fe400000006ff */
[----:B------:R-:W-:Y:S02]  /*c890*/  LEA.HI R3, R4, R3, RZ, 0x3 ;  /* 0x0000000304037211 */ /* 0x000fe400078f18ff */
[----:B------:R-:W-:Y:S02]  /*c8a0*/  LOP3.LUT R4, R148, R2, R147, 0xf6, !PT ;  /* 0x0000000294047212 */ /* 0x000fe400078ef693 */
[----:B------:R-:W-:Y:S02]  /*c8b0*/  LOP3.LUT R2, R208, 0x38, R0, 0xf8, !PT ;  /* 0x00000038d0027812 */ /* 0x000fe400078ef800 */
[----:B------:R-:W-:-:S02]  /*c8c0*/  SHF.L.U32 R0, R3, 0xa, RZ ;  /* 0x0000000a03007819 */ /* 0x000fc400000006ff */
[----:B------:R-:W-:Y:S02]  /*c8d0*/  LOP3.LUT R2, R2, R147, RZ, 0x3c, !PT ;  /* 0x0000009302027212 */ /* 0x000fe400078e3cff */
[----:B------:R-:W-:Y:S02]  /*c8e0*/  LOP3.LUT R0, R0, 0x7fffe000, RZ, 0xc0, !PT ;  /* 0x7fffe00000007812 */ /* 0x000fe400078ec0ff */
[----:B------:R-:W-:Y:S02]  /*c8f0*/  SHF.L.U32 R32, R4, 0x1, RZ ;  /* 0x0000000104207819 */ /* 0x000fe400000006ff */
[----:B------:R-:W-:Y:S01]  /*c900*/  IADD3 R0, R2, R0, R148 ;  /* 0x0000000002007210 */ /* 0x000fe20007ffe094 */
[--C-:B------:R-:W-:Y:S02]  /*c910*/  HADD2.F32 R2, -RZ, R42.reuse.H0_H0 ;  /* 0x2000002aff027230 */ /* 0x100fe40000004100 */
[----:B------:R-:W1:Y:S01]  /*c920*/  LDS.128 R4, [R32+0x18100] ;  /* 0x0181000020047984 */ /* 0x000e620000000c00 */
[----:B------:R-:W-:Y:S01]  /*c930*/  SHF.L.U32 R29, R0, 0x1, RZ ;  /* 0x00000001001d7819 */ /* 0x000fe200000006ff */
[----:B------:R-:W-:-:S04]  /*c940*/  HADD2.F32 R0, -RZ, R42.H1_H1 ;  /* 0x3000002aff007230 */ /* 0x000fc80000004100 */
[----:B------:R-:W2:Y:S01]  /*c950*/  LDS.128 R12, [R29+0x18100] ;  /* 0x018100001d0c7984 */ /* 0x000ea20000000c00 */
[--C-:B-1----:R-:W-:Y:S02]  /*c960*/  HADD2.F32 R21, -RZ, R4.reuse.H0_H0 ;  /* 0x20000004ff157230 */ /* 0x102fe40000004100 */
[----:B------:R-:W-:Y:S02]  /*c970*/  HADD2.F32 R18, -RZ, R4.H1_H1 ;  /* 0x30000004ff127230 */ /* 0x000fe40000004100 */
[----:B------:R-:W-:Y:S02]  /*c980*/  HADD2.F32 R23, -RZ, R6.H0_H0 ;  /* 0x20000006ff177230 */ /* 0x000fe40000004100 */
[----:B--2---:R-:W-:Y:S02]  /*c990*/  HADD2.F32 R4, -RZ, R12.H0_H0 ;  /* 0x2000000cff047230 */ /* 0x004fe40000004100 */
[----:B------:R-:W-:Y:S02]  /*c9a0*/  HADD2.F32 R22, -RZ, R6.H1_H1 ;  /* 0x30000006ff167230 */ /* 0x000fe40000004100 */
[--C-:B------:R-:W-:Y:S01]  /*c9b0*/  HADD2.F32 R25, -RZ, R7.reuse.H0_H0 ;  /* 0x20000007ff197230 */ /* 0x100fe20000004100 */
[-C--:B------:R-:W-:Y:S01]  /*c9c0*/  FMUL.FTZ R37, R4, R2.reuse ;  /* 0x0000000204257220 */ /* 0x080fe20000410000 */
[----:B------:R-:W-:Y:S01]  /*c9d0*/  HADD2.F32 R24, -RZ, R7.H1_H1 ;  /* 0x30000007ff187230 */ /* 0x000fe20000004100 */
[----:B------:R-:W-:Y:S01]  /*c9e0*/  FMUL.FTZ R7, R21, R2 ;  /* 0x0000000215077220 */ /* 0x000fe20000410000 */
[--C-:B------:R-:W-:Y:S01]  /*c9f0*/  HADD2.F32 R6, -RZ, R13.reuse.H0_H0 ;  /* 0x2000000dff067230 */ /* 0x100fe20000004100 */
[----:B------:R-:W-:Y:S01]  /*ca00*/  FMUL.FTZ R2, R18, R0 ;  /* 0x0000000012027220 */ /* 0x000fe20000410000 */
[----:B------:R-:W-:-:S02]  /*ca10*/  HADD2.F32 R9, -RZ, R13.H1_H1 ;  /* 0x3000000dff097230 */ /* 0x000fc40000004100 */
[--C-:B------:R-:W-:Y:S02]  /*ca20*/  HADD2.F32 R17, -RZ, R15.reuse.H0_H0 ;  /* 0x2000000fff117230 */ /* 0x100fe40000004100 */
[----:B------:R-:W-:Y:S02]  /*ca30*/  HADD2.F32 R16, -RZ, R15.H1_H1 ;  /* 0x3000000fff107230 */ /* 0x000fe40000004100 */
[--C-:B------:R-:W-:Y:S02]  /*ca40*/  HADD2.F32 R20, -RZ, R5.reuse.H0_H0 ;  /* 0x20000005ff147230 */ /* 0x100fe40000004100 */
[----:B------:R-:W-:Y:S02]  /*ca50*/  HADD2.F32 R19, -RZ, R5.H1_H1 ;  /* 0x30000005ff137230 */ /* 0x000fe40000004100 */
[----:B------:R-:W-:Y:S02]  /*ca60*/  HADD2.F32 R3, -RZ, R12.H1_H1 ;  /* 0x3000000cff037230 */ /* 0x000fe40000004100 */
[----:B------:R-:W-:-:S02]  /*ca70*/  HADD2.F32 R15, -RZ, R46.H1_H1 ;  /* 0x3000002eff0f7230 */ /* 0x000fc40000004100 */
[----:B------:R-:W-:Y:S01]  /*ca80*/  HADD2.F32 R13, -RZ, R47.H1_H1 ;  /* 0x3000002fff0d7230 */ /* 0x000fe20000004100 */
[C---:B------:R-:W-:Y:S01]  /*ca90*/  FMUL.FTZ R36, R3.reuse, R0 ;  /* 0x0000000003247220 */ /* 0x040fe20000410000 */
[--C-:B------:R-:W-:Y:S01]  /*caa0*/  HADD2.F32 R5, -RZ, R43.reuse.H0_H0 ;  /* 0x2000002bff057230 */ /* 0x100fe20000004100 */
[----:B------:R-:W-:Y:S01]  /*cab0*/  FFMA.FTZ R40, R4, R15, R7 ;  /* 0x0000000f04287223 */ /* 0x000fe20000010007 */
[----:B------:R-:W-:Y:S01]  /*cac0*/  HADD2.F32 R12, -RZ, R48.H1_H1 ;  /* 0x30000030ff0c7230 */ /* 0x000fe20000004100 */
[----:B------:R-:W-:Y:S01]  /*cad0*/  FFMA.FTZ R39, R3, R13, R2 ;  /* 0x0000000d03277223 */ /* 0x000fe20000010002 */
[----:B------:R-:W-:Y:S01]  /*cae0*/  HADD2.F32 R2, -RZ, R43.H1_H1 ;  /* 0x3000002bff027230 */ /* 0x000fe20000004100 */
[-C--:B------:R-:W-:Y:S01]  /*caf0*/  FMUL.FTZ R4, R20, R5.reuse ;  /* 0x0000000514047220 */ /* 0x080fe20000410000 */
[----:B------:R-:W-:Y:S01]  /*cb00*/  HADD2.F32 R0, -RZ, R44.H0_H0 ;  /* 0x2000002cff007230 */ /* 0x000fe20000004100 */
[C---:B------:R-:W-:Y:S01]  /*cb10*/  FMUL.FTZ R34, R6.reuse, R5 ;  /* 0x0000000506227220 */ /* 0x040fe20000410000 */
[----:B------:R-:W-:Y:S01]  /*cb20*/  HADD2.F32 R7, -RZ, R49.H1_H1 ;  /* 0x30000031ff077230 */ /* 0x000fe20000004100 */
[----:B------:R-:W-:Y:S01]  /*cb30*/  FFMA.FTZ R38, R6, R12, R4 ;  /* 0x0000000c06267223 */ /* 0x000fe20000010004 */
[----:B------:R-:W-:Y:S01]  /*cb40*/  HADD2.F32 R8, -RZ, R14.H0_H0 ;  /* 0x2000000eff087230 */ /* 0x000fe20000004100 */
[----:B------:R-:W-:Y:S01]  /*cb50*/  FMUL.FTZ R5, R19, R2 ;  /* 0x0000000213057220 */ /* 0x000fe20000410000 */
[--C-:B------:R-:W-:Y:S01]  /*cb60*/  HADD2.F32 R6, -RZ, R51.reuse.H1_H1 ;  /* 0x30000033ff067230 */ /* 0x100fe20000004100 */
[----:B------:R-:W-:Y:S01]  /*cb70*/  FMUL.FTZ R4, R23, R0 ;  /* 0x0000000017047220 */ /* 0x000fe20000410000 */
[----:B------:R-:W-:Y:S01]  /*cb80*/  HADD2.F32 R3, -RZ, R44.H1_H1 ;  /* 0x3000002cff037230 */ /* 0x000fe20000004100 */
[C---:B------:R-:W-:Y:S01]  /*cb90*/  FFMA.FTZ R35, R9.reuse, R7, R5 ;  /* 0x0000000709237223 */ /* 0x040fe20000010005 */
[----:B------:R-:W-:Y:S01]  /*cba0*/  HADD2.F32 R14, -RZ, R14.H1_H1 ;  /* 0x3000000eff0e7230 */ /* 0x000fe20000004100 */
[----:B------:R-:W-:Y:S01]  /*cbb0*/  FFMA.FTZ R33, R8, R6, R4 ;  /* 0x0000000608217223 */ /* 0x000fe20000010004 */
[----:B------:R-:W-:Y:S01]  /*cbc0*/  HADD2.F32 R5, -RZ, R51.H0_H0 ;  /* 0x20000033ff057230 */ /* 0x000fe20000004100 */
[----:B------:R-:W-:Y:S01]  /*cbd0*/  FMUL.FTZ R31, R9, R2 ;  /* 0x00000002091f7220 */ /* 0x000fe20000410000 */
[----:B------:R-:W-:Y:S01]  /*cbe0*/  HADD2.F32 R2, -RZ, R45.H1_H1 ;  /* 0x3000002dff027230 */ /* 0x000fe20000004100 */
[----:B------:R-:W-:-:S02]  /*cbf0*/  FMUL.FTZ R4, R22, R3 ;  /* 0x0000000316047220 */ /* 0x000fc40000410000 */
[----:B------:R-:W-:Y:S01]  /*cc00*/  FMUL.FTZ R28, R8, R0 ;  /* 0x00000000081c7220 */ /* 0x000fe20000410000 */
[----:B------:R-:W-:Y:S01]  /*cc10*/  HADD2.F32 R0, -RZ, R45.H0_H0 ;  /* 0x2000002dff007230 */ /* 0x000fe20000004100 */
[C---:B------:R-:W-:Y:S01]  /*cc20*/  FFMA.FTZ R30, R14.reuse, R5, R4 ;  /* 0x000000050e1e7223 */ /* 0x040fe20000010004 */
[----:B------:R-:W-:Y:S01]  /*cc30*/  HADD2.F32 R4, -RZ, R53.H0_H0 ;  /* 0x20000035ff047230 */ /* 0x000fe20000004100 */
[----:B------:R-:W-:Y:S02]  /*cc40*/  FMUL.FTZ R9, R25, R2 ;  /* 0x0000000219097220 */ /* 0x000fe40000410000 */
[----:B------:R-:W-:Y:S01]  /*cc50*/  FMUL.FTZ R27, R14, R3 ;  /* 0x000000030e1b7220 */ /* 0x000fe20000410000 */
[----:B------:R-:W-:Y:S01]  /*cc60*/  HADD2.F32 R3, -RZ, R47.H0_H0 ;  /* 0x2000002fff037230 */ /* 0x000fe20000004100 */
[----:B------:R-:W-:Y:S02]  /*cc70*/  FMUL.FTZ R8, R24, R0 ;  /* 0x0000000018087220 */ /* 0x000fe40000410000 */
[----:B------:R-:W-:-:S02]  /*cc80*/  FMUL.FTZ R26, R17, R2 ;  /* 0x00000002111a7220 */ /* 0x000fc40000410000 */
[----:B------:R-:W-:Y:S02]  /*cc90*/  FFMA.FTZ R17, R17, R4, R9 ;  /* 0x0000000411117223 */ /* 0x000fe40000010009 */
[C---:B------:R-:W-:Y:S02]  /*cca0*/  FMUL.FTZ R9, R16.reuse, R0 ;  /* 0x0000000010097220 */ /* 0x040fe40000410000 */
        /* <DEDUP_REMOVED lines=14> */
[----:B------:R-:W-:-:S02]  /*cd90*/  F2FP.PACK_AB R5, R35, R38 ;  /* 0x000000262305723e */ /* 0x000fc400000000ff */
[----:B------:R-:W-:Y:S02]  /*cda0*/  F2FP.PACK_AB R15, R3, R0 ;  /* 0x00000000030f723e */ /* 0x000fe400000000ff */
[----:B------:R-:W-:-:S03]  /*cdb0*/  F2FP.PACK_AB R7, R16, R17 ;  /* 0x000000111007723e */ /* 0x000fc600000000ff */
[----:B------:R1:W-:Y:S04]  /*cdc0*/  STS.128 [R32+0x18100], R12 ;  /* 0x0181000c20007388 */ /* 0x0003e80000000c00 */
[----:B------:R1:W-:Y:S02]  /*cdd0*/  STS.128 [R29+0x18100], R4 ;  /* 0x018100041d007388 */ /* 0x0003e40000000c00 */
.L_x_1789:
[----:B------:R-:W-:Y:S05]  /*cde0*/  BSYNC B0 ;  /* 0x0000000000007941 */ /* 0x000fea0003800000 */
.L_x_1788:
[----:B------:R-:W-:Y:S01]  /*cdf0*/  IADD3 R0, R104, 0x20, RZ ;  /* 0x0000002068007810 */ /* 0x000fe20007ffe0ff */
[----:B------:R-:W-:Y:S03]  /*ce00*/  BSSY B0, `(.L_x_1790) ;  /* 0x000005b000007945 */ /* 0x000fe60003800000 */
[----:B------:R-:W-:-:S13]  /*ce10*/  ISETP.GE.AND P0, PT, R0, c[0x0][0x27c], PT ;  /* 0x00009f0000007a0c */ /* 0x000fda0003f06270 */
        /* <DEDUP_REMOVED lines=13> */
[----:B-1----:R-:W-:Y:S01]  /*cef0*/  SHF.L.U32 R29, R0, 0x1, RZ ;  /* 0x00000001001d7819 */ /* 0x002fe200000006ff */
[----:B------:R-:W-:-:S04]  /*cf00*/  HADD2.F32 R0, -RZ, R48.H0_H0 ;  /* 0x20000030ff007230 */ /* 0x000fc80000004100 */
[----:B------:R-:W1:Y:S02]  /*cf10*/  LDS.128 R12, [R29+0x18100] ;  /* 0x018100001d0c7984 */ /* 0x000e640000000c00 */
[----:B-1----:R-:W-:Y:S02]  /*cf20*/  HADD2.F32 R9, -RZ, R13.H1_H1 ;  /* 0x3000000dff097230 */ /* 0x002fe40000004100 */
[--C-:B------:R-:W-:Y:S02]  /*cf30*/  HADD2.F32 R17, -RZ, R15.reuse.H0_H0 ;  /* 0x2000000fff117230 */ /* 0x100fe40000004100 */
[----:B------:R-:W-:Y:S02]  /*cf40*/  HADD2.F32 R16, -RZ, R15.H1_H1 ;  /* 0x3000000fff107230 */ /* 0x000fe40000004100 */
[----:B------:R-:W-:Y:S02]  /*cf50*/  HADD2.F32 R3, -RZ, R12.H1_H1 ;  /* 0x3000000cff037230 */ /* 0x000fe40000004100 */
[----:B------:R-:W-:-:S02]  /*cf60*/  HADD2.F32 R15, -RZ, R54.H0_H0 ;  /* 0x20000036ff0f7230 */ /* 0x000fc40000004100 */
[--C-:B------:R-:W-:Y:S01]  /*cf70*/  HADD2.F32 R8, -RZ, R14.reuse.H0_H0 ;  /* 0x2000000eff087230 */ /* 0x100fe20000004100 */
[----:B------:R-:W-:Y:S01]  /*cf80*/  FMUL.FTZ R35, R3, R0 ;  /* 0x0000000003237220 */ /* 0x000fe20000410000 */
[----:B------:R-:W-:Y:S01]  /*cf90*/  HADD2.F32 R14, -RZ, R14.H1_H1 ;  /* 0x3000000eff0e7230 */ /* 0x000fe20000004100 */
[----:B--2---:R-:W1:Y:S02]  /*cfa0*/  LDS.128 R4, [R40] ;  /* 0x0000000028047984 */ /* 0x004e640000000c00 */
[--C-:B-1----:R-:W-:Y:S02]  /*cfb0*/  HADD2.F32 R21, -RZ, R4.reuse.H0_H0 ;  /* 0x20000004ff157230 */ /* 0x102fe40000004100 */
[----:B------:R-:W-:Y:S02]  /*cfc0*/  HADD2.F32 R18, -RZ, R4.H1_H1 ;  /* 0x30000004ff127230 */ /* 0x000fe40000004100 */
[----:B------:R-:W-:Y:S02]  /*cfd0*/  HADD2.F32 R4, -RZ, R12.H0_H0 ;  /* 0x2000000cff047230 */ /* 0x000fe40000004100 */
[----:B------:R-:W-:-:S02]  /*cfe0*/  HADD2.F32 R23, -RZ, R6.H0_H0 ;  /* 0x20000006ff177230 */ /* 0x000fc40000004100 */
[----:B------:R-:W-:Y:S01]  /*cff0*/  HADD2.F32 R22, -RZ, R6.H1_H1 ;  /* 0x30000006ff167230 */ /* 0x000fe20000004100 */
[-C--:B------:R-:W-:Y:S01]  /*d000*/  FMUL.FTZ R36, R4, R2.reuse ;  /* 0x0000000204247220 */ /* 0x080fe20000410000 */
[--C-:B------:R-:W-:Y:S02]  /*d010*/  HADD2.F32 R25, -RZ, R7.reuse.H0_H0 ;  /* 0x20000007ff197230 */ /* 0x100fe40000004100 */
[----:B------:R-:W-:Y:S01]  /*d020*/  HADD2.F32 R24, -RZ, R7.H1_H1 ;  /* 0x30000007ff187230 */ /* 0x000fe20000004100 */
[C---:B------:R-:W-:Y:S01]  /*d030*/  FMUL.FTZ R7, R21.reuse, R2 ;  /* 0x0000000215077220 */ /* 0x040fe20000410000 */
[----:B------:R-:W-:Y:S01]  /*d040*/  HADD2.F32 R6, -RZ, R13.H0_H0 ;  /* 0x2000000dff067230 */ /* 0x000fe20000004100 */
[----:B------:R-:W-:Y:S01]  /*d050*/  FMUL.FTZ R2, R18, R0 ;  /* 0x0000000012027220 */ /* 0x000fe20000410000 */
[--C-:B------:R-:W-:Y:S01]  /*d060*/  HADD2.F32 R20, -RZ, R5.reuse.H0_H0 ;  /* 0x20000005ff147230 */ /* 0x100fe20000004100 */
[-C--:B------:R-:W-:Y:S01]  /*d070*/  FFMA.FTZ R39, R4, R15.reuse, R7 ;  /* 0x0000000f04277223 */ /* 0x080fe20000010007 */
[----:B------:R-:W-:Y:S01]  /*d080*/  HADD2.F32 R19, -RZ, R5.H1_H1 ;  /* 0x30000005ff137230 */ /* 0x000fe20000004100 */
[----:B------:R-:W-:Y:S01]  /*d090*/  FFMA.FTZ R15, R21, R15, -R36 ;  /* 0x0000000f150f7223 */ /* 0x000fe20000010824 */
[----:B------:R-:W-:-:S02]  /*d0a0*/  HADD2.F32 R13, -RZ, R54.H1_H1 ;  /* 0x30000036ff0d7230 */ /* 0x000fc40000004100 */
[----:B------:R-:W-:Y:S02]  /*d0b0*/  HADD2.F32 R5, -RZ, R49.H0_H0 ;  /* 0x20000031ff057230 */ /* 0x000fe40000004100 */
[--C-:B------:R-:W-:Y:S01]  /*d0c0*/  HADD2.F32 R12, -RZ, R55.reuse.H0_H0 ;  /* 0x20000037ff0c7230 */ /* 0x100fe20000004100 */
[----:B------:R-:W-:Y:S01]  /*d0d0*/  FFMA.FTZ R38, R3, R13, R2 ;  /* 0x0000000d03267223 */ /* 0x000fe20000010002 */
[--C-:B------:R-:W-:Y:S01]  /*d0e0*/  HADD2.F32 R2, -RZ, R50.reuse.H0_H0 ;  /* 0x20000032ff027230 */ /* 0x100fe20000004100 */
[-C--:B------:R-:W-:Y:S01]  /*d0f0*/  FMUL.FTZ R4, R20, R5.reuse ;  /* 0x0000000514047220 */ /* 0x080fe20000410000 */
[----:B------:R-:W-:Y:S01]  /*d100*/  HADD2.F32 R0, -RZ, R50.H1_H1 ;  /* 0x30000032ff007230 */ /* 0x000fe20000004100 */
[C---:B------:R-:W-:Y:S01]  /*d110*/  FMUL.FTZ R33, R6.reuse, R5 ;  /* 0x0000000506217220 */ /* 0x040fe20000410000 */
[----:B------:R-:W-:Y:S01]  /*d120*/  HADD2.F32 R7, -RZ, R55.H1_H1 ;  /* 0x30000037ff077230 */ /* 0x000fe20000004100 */
[----:B------:R-:W-:Y:S01]  /*d130*/  FFMA.FTZ R37, R6, R12, R4 ;  /* 0x0000000c06257223 */ /* 0x000fe20000010004 */
[----:B------:R-:W-:Y:S01]  /*d140*/  HADD2.F32 R6, -RZ, R56.H0_H0 ;  /* 0x20000038ff067230 */ /* 0x000fe20000004100 */
[----:B------:R-:W-:Y:S01]  /*d150*/  FMUL.FTZ R5, R19, R2 ;  /* 0x0000000213057220 */ /* 0x000fe20000410000 */
[----:B------:R-:W-:Y:S01]  /*d160*/  HADD2.F32 R3, -RZ, R52.H0_H0 ;  /* 0x20000034ff037230 */ /* 0x000fe20000004100 */
[----:B------:R-:W-:-:S02]  /*d170*/  FMUL.FTZ R4, R23, R0 ;  /* 0x0000000017047220 */ /* 0x000fc40000410000 */
[C---:B------:R-:W-:Y:S01]  /*d180*/  FFMA.FTZ R34, R9.reuse, R7, R5 ;  /* 0x0000000709227223 */ /* 0x040fe20000010005 */
[----:B------:R-:W-:Y:S01]  /*d190*/  HADD2.F32 R5, -RZ, R56.H1_H1 ;  /* 0x30000038ff057230 */ /* 0x000fe20000004100 */
[----:B------:R-:W-:Y:S02]  /*d1a0*/  FFMA.FTZ R32, R8, R6, R4 ;  /* 0x0000000608207223 */ /* 0x000fe40000010004 */
[----:B------:R-:W-:Y:S01]  /*d1b0*/  FMUL.FTZ R31, R9, R2 ;  /* 0x00000002091f7220 */ /* 0x000fe20000410000 */
[----:B------:R-:W-:Y:S01]  /*d1c0*/  HADD2.F32 R2, -RZ, R53.H1_H1 ;  /* 0x30000035ff027230 */ /* 0x000fe20000004100 */
[----:B------:R-:W-:Y:S02]  /*d1d0*/  FMUL.FTZ R4, R22, R3 ;  /* 0x0000000316047220 */ /* 0x000fe40000410000 */
[----:B------:R-:W-:Y:S01]  /*d1e0*/  FMUL.FTZ R28, R8, R0 ;  /* 0x00000000081c7220 */ /* 0x000fe20000410000 */
[----:B------:R-:W-:Y:S01]  /*d1f0*/  HADD2.F32 R0, -RZ, R52.H1_H1 ;  /* 0x30000034ff007230 */ /* 0x000fe20000004100 */
[----:B------:R-:W-:Y:S01]  /*d200*/  FFMA.FTZ R30, R14, R5, R4 ;  /* 0x000000050e1e7223 */ /* 0x000fe20000010004 */
[----:B------:R-:W-:Y:S01]  /*d210*/  HADD2.F32 R4, -RZ, R57.H1_H1 ;  /* 0x30000039ff047230 */ /* 0x000fe20000004100 */
[----:B------:R-:W-:-:S02]  /*d220*/  FMUL.FTZ R9, R25, R2 ;  /* 0x0000000219097220 */ /* 0x000fc40000410000 */
[----:B------:R-:W-:Y:S01]  /*d230*/  FMUL.FTZ R27, R14, R3 ;  /* 0x000000030e1b7220 */ /* 0x000fe20000410000 */
[----:B------:R-:W-:Y:S01]  /*d240*/  HADD2.F32 R3, -RZ, R57.H0_H0 ;  /* 0x20000039ff037230 */ /* 0x000fe20000004100 */
[----:B------:R-:W-:Y:S02]  /*d250*/  FMUL.FTZ R8, R24, R0 ;  /* 0x0000000018087220 */ /* 0x000fe40000410000 */
[C---:B------:R-:W-:Y:S02]  /*d260*/  FMUL.FTZ R26, R17.reuse, R2 ;  /* 0x00000002111a7220 */ /* 0x040fe40000410000 */
[----:B------:R-:W-:Y:S02]  /*d270*/  FFMA.FTZ R17, R17, R4, R9 ;  /* 0x0000000411117223 */ /* 0x000fe40000010009 */
[C---:B------:R-:W-:Y:S02]  /*d280*/  FMUL.FTZ R9, R16.reuse, R0 ;  /* 0x0000000010097220 */ /* 0x040fe40000410000 */
[----:B------:R-:W-:-:S02]  /*d290*/  FFMA.FTZ R16, R16, R3, R8 ;  /* 0x0000000310107223 */ /* 0x000fc40000010008 */
        /* <DEDUP_REMOVED lines=11> */
[----:B------:R-:W-:-:S02]  /*d350*/  F2FP.PACK_AB R14, R2, R7 ;  /* 0x00000007020e723e */ /* 0x000fc400000000ff */
[----:B------:R-:W-:Y:S02]  /*d360*/  F2FP.PACK_AB R5, R34, R37 ;  /* 0x000000252205723e */ /* 0x000fe400000000ff */
[----:B------:R-:W-:Y:S02]  /*d370*/  F2FP.PACK_AB R15, R3, R0 ;  /* 0x00000000030f723e */ /* 0x000fe400000000ff */
[----:B------:R-:W-:-:S03]  /*d380*/  F2FP.PACK_AB R7, R16, R17 ;  /* 0x000000111007723e */ /* 0x000fc600000000ff */
[----:B------:R1:W-:Y:S04]  /*d390*/  STS.128 [R40], R12 ;  /* 0x0000000c28007388 */ /* 0x0003e80000000c00 */
[----:B------:R1:W-:Y:S02]  /*d3a0*/  STS.128 [R29+0x18100], R4 ;  /* 0x018100041d007388 */ /* 0x0003e40000000c00 */
.L_x_1791:
[----:B------:R-:W-:Y:S05]  /*d3b0*/  BSYNC B0 ;  /* 0x0000000000007941 */ /* 0x000fea0003800000 */
.L_x_1790:
[----:B------:R-:W-:-:S04]  /*d3c0*/  IADD3 R0, R104, 0x40, RZ ;  /* 0x0000004068007810 */ /* 0x000fc80007ffe0ff */
[----:B------:R-:W-:-:S13]  /*d3d0*/  ISETP.GE.AND P0, PT, R0, c[0x0][0x27c], PT ;  /* 0x00009f0000007a0c */ /* 0x000fda0003f06270 */
[----:B------:R-:W-:Y:S05]  /*d3e0*/  @P0 BRA `(.L_x_1787) ;  /* 0x0000058000000947 */ /* 0x000fea0003800000 */
[----:B-1----:R-:W2:Y:S01]  /*d3f0*/  LDL R40, [R1+0xc] ;  /* 0x00000c0001287983 */ /* 0x002ea20000100800 */
        /* <DEDUP_REMOVED lines=40> */
[----:B------:R-:W-:Y:S01]  /*d680*/  HADD2.F32 R12, -RZ, R63.H0_H0 ;  /* 0x2000003fff0c7230 */ /* 0x000fe20000004100 */
        /* <DEDUP_REMOVED lines=9> */
[----:B------:R-:W-:Y:S01]  /*d720*/  HADD2.F32 R3, -RZ, R60.H1_H1 ;  /* 0x3000003cff037230 */ /* 0x000fe20000004100 */
[----:B------:R-:W-:-:S02]  /*d730*/  FMUL.FTZ R4, R23, R0 ;  /* 0x0000000017047220 */ /* 0x000fc40000410000 */
[C---:B------:R-:W-:Y:S01]  /*d740*/  FFMA.FTZ R34, R9.reuse, R7, R5 ;  /* 0x0000000709227223 */ /* 0x040fe20000010005 */
[----:B------:R-:W-:Y:S01]  /*d750*/  HADD2.F32 R5, -RZ, R64.H1_H1 ;  /* 0x30000040ff057230 */ /* 0x000fe20000004100 */
[----:B------:R-:W-:Y:S02]  /*d760*/  FFMA.FTZ R32, R8, R6, R4 ;  /* 0x0000000608207223 */ /* 0x000fe40000010004 */
[----:B------:R-:W-:Y:S01]  /*d770*/  FMUL.FTZ R31, R9, R2 ;  /* 0x00000002091f7220 */ /* 0x000fe20000410000 */
[--C-:B------:R-:W-:Y:S01]  /*d780*/  HADD2.F32 R2, -RZ, R61.reuse.H1_H1 ;  /* 0x3000003dff027230 */ /* 0x100fe20000004100 */
[----:B------:R-:W-:Y:S02]  /*d790*/  FMUL.FTZ R4, R22, R3 ;  /* 0x0000000316047220 */ /* 0x000fe40000410000 */
[----:B------:R-:W-:Y:S01]  /*d7a0*/  FMUL.FTZ R28, R8, R0 ;  /* 0x00000000081c7220 */ /* 0x000fe20000410000 */
[----:B------:R-:W-:Y:S01]  /*d7b0*/  HADD2.F32 R0, -RZ, R61.H0_H0 ;  /* 0x2000003dff007230 */ /* 0x000fe20000004100 */
        /* <DEDUP_REMOVED lines=27> */
.L_x_1787:
[----:B------:R-:W-:Y:S05]  /*d970*/  BSYNC B1 ;  /* 0x0000000000017941 */ /* 0x000fea0003800000 */
.L_x_1786:
[----:B------:R-:W-:-:S04]  /*d980*/  IADD3 R0, R206, 0x40, RZ ;  /* 0x00000040ce007810 */ /* 0x000fc80007ffe0ff */
[----:B------:R-:W-:-:S13]  /*d990*/  ISETP.GE.AND P0, PT, R0, R41, PT ;  /* 0x000000290000720c */ /* 0x000fda0003f06270 */
[----:B------:R-:W-:Y:S05]  /*d9a0*/  @P0 BRA `(.L_x_1754) ;  /* 0x000011c000000947 */ /* 0x000fea0003800000 */
[----:B------:R2:W5:Y:S01]  /*d9b0*/  LDL R66, [R1] ;  /* 0x0000000001427983 */ /* 0x0005620000100800 */
        /* <DEDUP_REMOVED lines=10> */
[----:B-1----:R-:W3:Y:S01]  /*da60*/  LDL R40, [R1+0x18] ;  /* 0x0000180001287983 */ /* 0x002ee20000100800 */
        /* <DEDUP_REMOVED lines=18> */
[----:B------:R-:W-:-:S02]  /*db90*/  HADD2.F32 R15, -RZ, R46.H1_H1 ;  /* 0x3000002eff0f7230 */ /* 0x000fc40000004100 */
[--C-:B------:R-:W-:Y:S01]  /*dba0*/  HADD2.F32 R8, -RZ, R14.reuse.H0_H0 ;  /* 0x2000000eff087230 */ /* 0x100fe20000004100 */
[----:B------:R-:W-:Y:S01]  /*dbb0*/  FMUL.FTZ R35, R0, R3 ;  /* 0x0000000300237220 */ /* 0x000fe20000410000 */
[----:B------:R-:W-:Y:S01]  /*dbc0*/  HADD2.F32 R14, -RZ, R14.H1_H1 ;  /* 0x3000000eff0e7230 */ /* 0x000fe20000004100 */
[----:B---3--:R-:W1:Y:S02]  /*dbd0*/  LDS.128 R4, [R40] ;  /* 0x0000000028047984 */ /* 0x008e640000000c00 */
[--C-:B-1----:R-:W-:Y:S02]  /*dbe0*/  HADD2.F32 R21, -RZ, R4.reuse.H0_H0 ;  /* 0x20000004ff157230 */ /* 0x102fe40000004100 */
[----:B------:R-:W-:Y:S02]  /*dbf0*/  HADD2.F32 R18, -RZ, R4.H1_H1 ;  /* 0x30000004ff127230 */ /* 0x000fe40000004100 */
[----:B------:R-:W-:Y:S02]  /*dc00*/  HADD2.F32 R4, -RZ, R12.H0_H0 ;  /* 0x2000000cff047230 */ /* 0x000fe40000004100 */
[----:B------:R-:W-:-:S02]  /*dc10*/  HADD2.F32 R23, -RZ, R6.H0_H0 ;  /* 0x20000006ff177230 */ /* 0x000fc40000004100 */
[----:B------:R-:W-:Y:S01]  /*dc20*/  HADD2.F32 R22, -RZ, R6.H1_H1 ;  /* 0x30000006ff167230 */ /* 0x000fe20000004100 */
[C---:B------:R-:W-:Y:S01]  /*dc30*/  FMUL.FTZ R36, R2.reuse, R4 ;  /* 0x0000000402247220 */ /* 0x040fe20000410000 */
[--C-:B------:R-:W-:Y:S02]  /*dc40*/  HADD2.F32 R25, -RZ, R7.reuse.H0_H0 ;  /* 0x20000007ff197230 */ /* 0x100fe40000004100 */
[----:B------:R-:W-:Y:S01]  /*dc50*/  HADD2.F32 R24, -RZ, R7.H1_H1 ;  /* 0x30000007ff187230 */ /* 0x000fe20000004100 */
[-C--:B------:R-:W-:Y:S01]  /*dc60*/  FMUL.FTZ R7, R2, R21.reuse ;  /* 0x0000001502077220 */ /* 0x080fe20000410000 */
[----:B------:R-:W-:Y:S01]  /*dc70*/  HADD2.F32 R6, -RZ, R13.H0_H0 ;  /* 0x2000000dff067230 */ /* 0x000fe20000004100 */
[----:B------:R-:W-:Y:S01]  /*dc80*/  FMUL.FTZ R2, R0, R18 ;  /* 0x0000001200027220 */ /* 0x000fe20000410000 */
[--C-:B------:R-:W-:Y:S01]  /*dc90*/  HADD2.F32 R20, -RZ, R5.reuse.H0_H0 ;  /* 0x20000005ff147230 */ /* 0x100fe20000004100 */
[C---:B------:R-:W-:Y:S01]  /*dca0*/  FFMA.FTZ R39, R15.reuse, R4, R7 ;  /* 0x000000040f277223 */ /* 0x040fe20000010007 */
[----:B------:R-:W-:Y:S01]  /*dcb0*/  HADD2.F32 R19, -RZ, R5.H1_H1 ;  /* 0x30000005ff137230 */ /* 0x000fe20000004100 */
[----:B------:R-:W-:Y:S01]  /*dcc0*/  FFMA.FTZ R15, R15, R21, -R36 ;  /* 0x000000150f0f7223 */ /* 0x000fe20000010824 */
[----:B------:R-:W-:-:S02]  /*dcd0*/  HADD2.F32 R13, -RZ, R47.H1_H1 ;  /* 0x3000002fff0d7230 */ /* 0x000fc40000004100 */
[--C-:B------:R-:W-:Y:S02]  /*dce0*/  HADD2.F32 R5, -RZ, R43.reuse.H0_H0 ;  /* 0x2000002bff057230 */ /* 0x100fe40000004100 */
[----:B------:R-:W-:Y:S01]  /*dcf0*/  HADD2.F32 R12, -RZ, R48.H1_H1 ;  /* 0x30000030ff0c7230 */ /* 0x000fe20000004100 */
[----:B------:R-:W-:Y:S01]  /*dd00*/  FFMA.FTZ R38, R13, R3, R2 ;  /* 0x000000030d267223 */ /* 0x000fe20000010002 */
[----:B------:R-:W-:Y:S01]  /*dd10*/  HADD2.F32 R2, -RZ, R43.H1_H1 ;  /* 0x3000002bff027230 */ /* 0x000fe20000004100 */
[C---:B------:R-:W-:Y:S01]  /*dd20*/  FMUL.FTZ R4, R5.reuse, R20 ;  /* 0x0000001405047220 */ /* 0x040fe20000410000 */
[--C-:B------:R-:W-:Y:S01]  /*dd30*/  HADD2.F32 R0, -RZ, R44.reuse.H0_H0 ;  /* 0x2000002cff007230 */ /* 0x100fe20000004100 */
[-C--:B------:R-:W-:Y:S01]  /*dd40*/  FMUL.FTZ R33, R5, R6.reuse ;  /* 0x0000000605217220 */ /* 0x080fe20000410000 */
[----:B------:R-:W-:Y:S01]  /*dd50*/  HADD2.F32 R7, -RZ, R49.H1_H1 ;  /* 0x30000031ff077230 */ /* 0x000fe20000004100 */
[----:B------:R-:W-:Y:S01]  /*dd60*/  FFMA.FTZ R37, R12, R6, R4 ;  /* 0x000000060c257223 */ /* 0x000fe20000010004 */
[----:B------:R-:W-:Y:S01]  /*dd70*/  HADD2.F32 R6, -RZ, R51.H1_H1 ;  /* 0x30000033ff067230 */ /* 0x000fe20000004100 */
[----:B------:R-:W-:Y:S01]  /*dd80*/  FMUL.FTZ R5, R2, R19 ;  /* 0x0000001302057220 */ /* 0x000fe20000410000 */
[----:B------:R-:W-:Y:S01]  /*dd90*/  HADD2.F32 R3, -RZ, R44.H1_H1 ;  /* 0x3000002cff037230 */ /* 0x000fe20000004100 */
[----:B------:R-:W-:-:S02]  /*dda0*/  FMUL.FTZ R4, R0, R23 ;  /* 0x0000001700047220 */ /* 0x000fc40000410000 */
[-C--:B------:R-:W-:Y:S01]  /*ddb0*/  FFMA.FTZ R34, R7, R9.reuse, R5 ;  /* 0x0000000907227223 */ /* 0x080fe20000010005 */
[----:B------:R-:W-:Y:S01]  /*ddc0*/  HADD2.F32 R5, -RZ, R51.H0_H0 ;  /* 0x20000033ff057230 */ /* 0x000fe20000004100 */
[----:B------:R-:W-:Y:S02]  /*ddd0*/  FFMA.FTZ R32, R6, R8, R4 ;  /* 0x0000000806207223 */ /* 0x000fe40000010004 */
[----:B------:R-:W-:Y:S01]  /*dde0*/  FMUL.FTZ R31, R2, R9 ;  /* 0x00000009021f7220 */ /* 0x000fe20000410000 */
[--C-:B------:R-:W-:Y:S01]  /*ddf0*/  HADD2.F32 R2, -RZ, R45.reuse.H1_H1 ;  /* 0x3000002dff027230 */ /* 0x100fe20000004100 */
[----:B------:R-:W-:Y:S02]  /*de00*/  FMUL.FTZ R4, R3, R22 ;  /* 0x0000001603047220 */ /* 0x000fe40000410000 */
[----:B------:R-:W-:Y:S01]  /*de10*/  FMUL.FTZ R28, R0, R8 ;  /* 0x00000008001c7220 */ /* 0x000fe20000410000 */
[----:B------:R-:W-:Y:S01]  /*de20*/  HADD2.F32 R0, -RZ, R45.H0_H0 ;  /* 0x2000002dff007230 */ /* 0x000fe20000004100 */
[----:B------:R-:W-:Y:S01]  /*de30*/  FFMA.FTZ R30, R5, R14, R4 ;  /* 0x0000000e051e7223 */ /* 0x000fe20000010004 */
[----:B------:R-:W-:Y:S01]  /*de40*/  HADD2.F32 R4, -RZ, R53.H0_H0 ;  /* 0x20000035ff047230 */ /* 0x000fe20000004100 */
[----:B------:R-:W-:-:S02]  /*de50*/  FMUL.FTZ R9, R2, R25 ;  /* 0x0000001902097220 */ /* 0x000fc40000410000 */
[----:B------:R-:W-:Y:S01]  /*de60*/  FMUL.FTZ R27, R3, R14 ;  /* 0x0000000e031b7220 */ /* 0x000fe20000410000 */
[----:B------:R-:W-:Y:S01]  /*de70*/  HADD2.F32 R3, -RZ, R47.H0_H0 ;  /* 0x2000002fff037230 */ /* 0x000fe20000004100 */
[----:B------:R-:W-:Y:S02]  /*de80*/  FMUL.FTZ R8, R0, R24 ;  /* 0x0000001800087220 */ /* 0x000fe40000410000 */
[-C--:B------:R-:W-:Y:S02]  /*de90*/  FMUL.FTZ R26, R2, R17.reuse ;  /* 0x00000011021a7220 */ /* 0x080fe40000410000 */
[----:B------:R-:W-:Y:S02]  /*dea0*/  FFMA.FTZ R17, R4, R17, R9 ;  /* 0x0000001104117223 */ /* 0x000fe40000010009 */
[-C--:B------:R-:W-:Y:S02]  /*deb0*/  FMUL.FTZ R9, R0, R16.reuse ;  /* 0x0000001000097220 */ /* 0x080fe40000410000 */
        /* <DEDUP_REMOVED lines=18> */
.L_x_1793:
[----:B------:R-:W-:Y:S05]  /*dfe0*/  BSYNC B0 ;  /* 0x0000000000007941 */ /* 0x000fea0003800000 */
.L_x_1792:
[----:B------:R-:W-:Y:S01]  /*dff0*/  IADD3 R0, R104, 0x20, RZ ;  /* 0x0000002068007810 */ /* 0x000fe20007ffe0ff */
[----:B------:R-:W-:Y:S03]  /*e000*/  BSSY B0, `(.L_x_1794) ;  /* 0x000005b000007945 */ /* 0x000fe60003800000 */
[----:B------:R-:W-:-:S13]  /*e010*/  ISETP.GE.AND P0, PT, R0, c[0x0][0x27c], PT ;  /* 0x00009f0000007a0c */ /* 0x000fda0003f06270 */
        /* <DEDUP_REMOVED lines=41> */
[----:B------:R-:W-:Y:S02]  /*e2b0*/  HADD2.F32 R5, -RZ, R49.H0_H0 ;  /* 0x20000031ff057230 */ /* 0x000fe40000004100 */
[--C-:B------:R-:W-:Y:S01]  /*e2c0*/  HADD2.F32 R12, -RZ, R55.reuse.H0_H0 ;  /* 0x20000037ff0c7230 */ /* 0x100fe20000004100 */
[----:B------:R-:W-:Y:S01]  /*e2d0*/  FFMA.FTZ R38, R13, R3, R2 ;  /* 0x000000030d267223 */ /* 0x000fe20000010002 */
[--C-:B------:R-:W-:Y:S01]  /*e2e0*/  HADD2.F32 R2, -RZ, R50.reuse.H0_H0 ;  /* 0x20000032ff027230 */ /* 0x100fe20000004100 */
[C---:B------:R-:W-:Y:S01]  /*e2f0*/  FMUL.FTZ R4, R5.reuse, R20 ;  /* 0x0000001405047220 */ /* 0x040fe20000410000 */
[----:B------:R-:W-:Y:S01]  /*e300*/  HADD2.F32 R0, -RZ, R50.H1_H1 ;  /* 0x30000032ff007230 */ /* 0x000fe20000004100 */
[-C--:B------:R-:W-:Y:S01]  /*e310*/  FMUL.FTZ R33, R5, R6.reuse ;  /* 0x0000000605217220 */ /* 0x080fe20000410000 */
[----:B------:R-:W-:Y:S01]  /*e320*/  HADD2.F32 R7, -RZ, R55.H1_H1 ;  /* 0x30000037ff077230 */ /* 0x000fe20000004100 */
[----:B------:R-:W-:Y:S01]  /*e330*/  FFMA.FTZ R37, R12, R6, R4 ;  /* 0x000000060c257223 */ /* 0x000fe20000010004 */
[----:B------:R-:W-:Y:S01]  /*e340*/  HADD2.F32 R6, -RZ, R56.H0_H0 ;  /* 0x20000038ff067230 */ /* 0x000fe20000004100 */
[----:B------:R-:W-:Y:S01]  /*e350*/  FMUL.FTZ R5, R2, R19 ;  /* 0x0000001302057220 */ /* 0x000fe20000410000 */
[----:B------:R-:W-:Y:S01]  /*e360*/  HADD2.F32 R3, -RZ, R52.H0_H0 ;  /* 0x20000034ff037230 */ /* 0x000fe20000004100 */
[----:B------:R-:W-:-:S02]  /*e370*/  FMUL.FTZ R4, R0, R23 ;  /* 0x0000001700047220 */ /* 0x000fc40000410000 */
[-C--:B------:R-:W-:Y:S01]  /*e380*/  FFMA.FTZ R34, R7, R9.reuse, R5 ;  /* 0x0000000907227223 */ /* 0x080fe20000010005 */
        /* <DEDUP_REMOVED lines=34> */
.L_x_1795:
[----:B------:R-:W-:Y:S05]  /*e5b0*/  BSYNC B0 ;  /* 0x0000000000007941 */ /* 0x000fea0003800000 */
.L_x_1794:
[----:B------:R-:W-:-:S04]  /*e5c0*/  IADD3 R0, R104, 0x40, RZ ;  /* 0x0000004068007810 */ /* 0x000fc80007ffe0ff */
        /* <DEDUP_REMOVED lines=43> */
[----:B------:R-:W-:Y:S01]  /*e880*/  HADD2.F32 R12, -RZ, R63.H0_H0 ;  /* 0x2000003fff0c7230 */ /* 0x000fe20000004100 */
[----:B------:R-:W-:Y:S01]  /*e890*/  FFMA.FTZ R38, R13, R3, R2 ;  /* 0x000000030d267223 */ /* 0x000fe20000010002 */
[----:B------:R-:W-:Y:S01]  /*e8a0*/  HADD2.F32 R2, -RZ, R59.H1_H1 ;  /* 0x3000003bff027230 */ /* 0x000fe20000004100 */
[C---:B------:R-:W-:Y:S01]  /*e8b0*/  FMUL.FTZ R4, R5.reuse, R20 ;  /* 0x0000001405047220 */ /* 0x040fe20000410000 */
[----:B------:R-:W-:Y:S01]  /*e8c0*/  HADD2.F32 R0, -RZ, R60.H0_H0 ;  /* 0x2000003cff007230 */ /* 0x000fe20000004100 */
[-C--:B------:R-:W-:Y:S01]  /*e8d0*/  FMUL.FTZ R33, R5, R6.reuse ;  /* 0x0000000605217220 */ /* 0x080fe20000410000 */
[----:B------:R-:W-:Y:S01]  /*e8e0*/  HADD2.F32 R7, -RZ, R63.H1_H1 ;  /* 0x3000003fff077230 */ /* 0x000fe20000004100 */
[----:B------:R-:W-:Y:S01]  /*e8f0*/  FFMA.FTZ R37, R12, R6, R4 ;  /* 0x000000060c257223 */ /* 0x000fe20000010004 */
[----:B------:R-:W-:Y:S01]  /*e900*/  HADD2.F32 R6, -RZ, R64.H0_H0 ;  /* 0x20000040ff067230 */ /* 0x000fe20000004100 */
[----:B------:R-:W-:Y:S01]  /*e910*/  FMUL.FTZ R5, R2, R19 ;  /* 0x0000001302057220 */ /* 0x000fe20000410000 */
[----:B------:R-:W-:Y:S01]  /*e920*/  HADD2.F32 R3, -RZ, R60.H1_H1 ;  /* 0x3000003cff037230 */ /* 0x000fe20000004100 */
[----:B------:R-:W-:-:S02]  /*e930*/  FMUL.FTZ R4, R0, R23 ;  /* 0x0000001700047220 */ /* 0x000fc40000410000 */
[-C--:B------:R-:W-:Y:S01]  /*e940*/  FFMA.FTZ R34, R7, R9.reuse, R5 ;  /* 0x0000000907227223 */ /* 0x080fe20000010005 */
        /* <DEDUP_REMOVED lines=34> */
.L_x_1754:
[----:B------:R-:W-:Y:S05]  /*eb70*/  BSYNC B2 ;  /* 0x0000000000027941 */ /* 0x000fea0003800000 */
.L_x_1752:
[----:B------:R-:W-:-:S04]  /*eb80*/  DEPBAR.LE SB0, 0x2 ;  /* 0x000080800000791a */ /* 0x000fc80000000000 */
[----:B------:R-:W-:Y:S01]  /*eb90*/  WARPSYNC 0xffffffff ;  /* 0xffffffff00007948 */ /* 0x000fe20003800000 */
[----:B------:R-:W-:Y:S01]  /*eba0*/  BAR.SYNC.DEFER_BLOCKING 0x0 ;  /* 0x0000000000007b1d */ /* 0x000fe20000010000 */
[----:B------:R-:W-:Y:S01]  /*ebb0*/  IMAD.MOV.U32 R0, RZ, RZ, 0x20 ;  /* 0x00000020ff007424 */ /* 0x000fe200078e00ff */
[----:B------:R-:W-:Y:S02]  /*ebc0*/  LOP3.LUT P0, RZ, R182, 0x2, RZ, 0xc0, !PT ;  /* 0x00000002b6ff7812 */ /* 0x000fe4000780c0ff */
[----:B------:R-:W-:Y:S02]  /*ebd0*/  LOP3.LUT P1, RZ, R196, 0x10, RZ, 0xc0, !PT ;  /* 0x00000010c4ff7812 */ /* 0x000fe4000782c0ff */
[----:B------:R-:W-:Y:S01]  /*ebe0*/  SEL R177, R0, 0xffffffe0, !P0 ;  /* 0xffffffe000b17807 */ /* 0x000fe20004000000 */
[----:B------:R-:W-:Y:S04]  /*ebf0*/  BSSY B0, `(.L_x_1796) ;  /* 0x000004b000007945 */ /* 0x000fe80003800000 */
[----:B------:R-:W-:Y:S01]  /*ec00*/  IMAD.IADD R8, R184, 0x1, R177 ;  /* 0x00000001b8087824 */ /* 0x000fe200078e02b1 */
[----:B-1----:R1:W3:Y:S04]  /*ec10*/  LDSM.16.M88.4 R12, [R178] ;  /* 0x00000000b20c783b */ /* 0x0022e80000000200 */
[----:B------:R1:W4:Y:S04]  /*ec20*/  LDSM.16.M88.4 R36, [R184] ;  /* 0x00000000b824783b */ /* 0x0003280000000200 */
[----:B------:R1:W2:Y:S04]  /*ec30*/  LDSM.16.M88.4 R48, [R184+0x800] ;  /* 0x00080000b830783b */ /* 0x0002a80000000200 */
[----:B------:R1:W1:Y:S04]  /*ec40*/  LDSM.16.M88.4 R40, [R184+0x1000] ;  /* 0x00100000b828783b */ /* 0x0002680000000200 */
[----:B------:R1:W1:Y:S04]  /*ec50*/  LDSM.16.M88.4 R52, [R184+0x1800] ;  /* 0x00180000b834783b */ /* 0x0002680000000200 */
[----:B------:R1:W1:Y:S04]  /*ec60*/  LDSM.16.M88.4 R4, [R179] ;  /* 0x00000000b304783b */ /* 0x0002680000000200 */
[----:B------:R1:W1:Y:S04]  /*ec70*/  LDSM.16.M88.4 R60, [R8] ;  /* 0x00000000083c783b */ /* 0x0002680000000200 */
[----:B-----5:R1:W1:Y:S04]  /*ec80*/  LDSM.16.M88.4 R64, [R8+0x800] ;  /* 0x000800000840783b */ /* 0x0202680000000200 */
[----:B------:R1:W1:Y:S04]  /*ec90*/  LDSM.16.M88.4 R72, [R8+0x1000] ;  /* 0x001000000848783b */ /* 0x0002680000000200 */
[----:B------:R1:W1:Y:S01]  /*eca0*/  LDSM.16.M88.4 R80, [R8+0x1800] ;  /* 0x001800000850783b */ /* 0x0002620000000200 */
[----:B------:R-:W-:Y:S05]  /*ecb0*/  @!P1 BRA `(.L_x_1797) ;  /* 0x000003e000009947 */ /* 0x000fea0003800000 */
[----:B------:R-:W-:Y:S01]  /*ecc0*/  SHF.R.S32.HI R0, RZ, 0x1f, R191 ;  /* 0x0000001fff007819 */ /* 0x000fe200000114bf */
[----:B------:R-:W-:Y:S01]  /*ecd0*/  IMAD.WIDE.U32 R2, R191, c[0x0][0x208], RZ ;  /* 0x00008200bf027a25 */ /* 0x000fe200078e00ff */
[----:B------:R-:W-:-:S02]  /*ece0*/  SHF.R.S32.HI R9, RZ, 0x1f, R189 ;  /* 0x0000001fff097819 */ /* 0x000fc400000114bd */
[C---:B------:R-:W-:Y:S01]  /*ecf0*/  SHF.L.U64.HI R29, R205.reuse, 0x1, R211 ;  /* 0x00000001cd1d7819 */ /* 0x040fe200000102d3 */
[----:B------:R-:W-:Y:S01]  /*ed00*/  IMAD R0, R0, c[0x0][0x208], RZ ;  /* 0x0000820000007a24 */ /* 0x000fe200078e02ff */
[C---:B------:R-:W-:Y:S01]  /*ed10*/  SHF.L.U64.HI R27, R204.reuse, 0x1, R212 ;  /* 0x00000001cc1b7819 */ /* 0x040fe200000102d4 */
[----:B------:R-:W-:Y:S01]  /*ed20*/  IMAD.SHL.U32 R28, R205, 0x2, RZ ;  /* 0x00000002cd1c7824 */ /* 0x000fe200078e00ff */
[----:B------:R-:W-:Y:S01]  /*ed30*/  SHF.L.U32 R26, R204, 0x1, RZ ;  /* 0x00000001cc1a7819 */ /* 0x000fe200000006ff */
[----:B------:R-:W-:Y:S01]  /*ed40*/  IMAD R0, R191, c[0x0][0x20c], R0 ;  /* 0x00008300bf007a24 */ /* 0x000fe200078e0200 */
[C---:B------:R-:W-:Y:S01]  /*ed50*/  SHF.L.U64.HI R25, R202.reuse, 0x1, R203 ;  /* 0x00000001ca197819 */ /* 0x040fe200000102cb */
[----:B------:R-:W-:Y:S02]  /*ed60*/  IMAD.SHL.U32 R23, R202, 0x2, RZ ;  /* 0x00000002ca177824 */ /* 0x000fe400078e00ff */
[----:B------:R-:W-:Y:S02]  /*ed70*/  IMAD.IADD R3, R3, 0x1, R0 ;  /* 0x0000000103037824 */ /* 0x000fe400078e0200 */
[----:B------:R-:W-:-:S02]  /*ed80*/  IMAD R0, R9, c[0x0][0x218], RZ ;  /* 0x0000860009007a24 */ /* 0x000fc400078e02ff */
[----:B------:R-:W-:-:S04]  /*ed90*/  IMAD.WIDE.U32 R2, R189, c[0x0][0x218], R2 ;  /* 0x00008600bd027a25 */ /* 0x000fc800078e0002 */
[----:B------:R-:W-:Y:S01]  /*eda0*/  IMAD R9, R189, c[0x0][0x21c], R0 ;  /* 0x00008700bd097a24 */ /* 0x000fe200078e0200 */
[----:B------:R-:W-:-:S04]  /*edb0*/  IADD3 R0, P0, R222, R2, RZ ;  /* 0x00000002de007210 */ /* 0x000fc80007f1e0ff */
[----:B------:R-:W-:Y:S02]  /*edc0*/  IADD3.X R2, R229, R3, R9, P0, !PT ;  /* 0x00000003e5027210 */ /* 0x000fe400007fe409 */
[----:B------:R-:W-:-:S04]  /*edd0*/  LEA R24, P0, R0, c[0x0][0x1f8], 0x1 ;  /* 0x00007e0000187a11 */ /* 0x000fc800078008ff */
[----:B------:R-:W-:Y:S01]  /*ede0*/  LEA.HI.X R20, R0, c[0x0][0x1fc], R2, 0x1, P0 ;  /* 0x00007f0000147a11 */ /* 0x000fe200000f0c02 */
[----:B------:R-:W-:Y:S06]  /*edf0*/  BRA.DIV ~URZ, `(.L_x_1798) ;  /* 0x0000b8727f007947 */ /* 0x000fec000b800000 */
[----:B------:R4:W3:Y:S02]  /*ee00*/  SHFL.IDX PT, R9, R20, RZ, 0x181f ;  /* 0x00181fff14097589 */ /* 0x0008e400000e0000 */
.L_x_1891:
[----:B------:R-:W-:Y:S05]  /*ee10*/  BRA.DIV ~URZ, `(.L_x_1799) ;  /* 0x0000b8c27f007947 */ /* 0x000fea000b800000 */
[----:B------:R-:W5:Y:S01]  /*ee20*/  SHFL.IDX PT, R0, R24, RZ, 0x181f ;  /* 0x00181fff18007589 */ /* 0x000f6200000e0000 */
[C---:B------:R-:W-:Y:S02]  /*ee30*/  LOP3.LUT P3, RZ, R196.reuse, 0x2, RZ, 0xc0, !PT ;  /* 0x00000002c4ff7812 */ /* 0x040fe4000786c0ff */
[C---:B------:R-:W-:Y:S02]  /*ee40*/  LOP3.LUT P2, RZ, R196.reuse, 0x1, RZ, 0xc0, !PT ;  /* 0x00000001c4ff7812 */ /* 0x040fe4000784c0ff */
[----:B------:R-:W-:Y:S02]  /*ee50*/  LOP3.LUT P4, RZ, R196, 0x4, RZ, 0xc0, !PT ;  /* 0x00000004c4ff7812 */ /* 0x000fe4000788c0ff */
[----:B------:R-:W-:Y:S02]  /*ee60*/  SEL R22, RZ, 0x10, P3 ;  /* 0x00000010ff167807 */ /* 0x000fe40001800000 */
[----:B------:R-:W-:-:S02]  /*ee70*/  SEL R21, RZ, 0x10, P2 ;  /* 0x00000010ff157807 */ /* 0x000fc40001000000 */
[C---:B-----5:R-:W-:Y:S02]  /*ee80*/  IADD3 R2, P0, R0.reuse, R23, RZ ;  /* 0x0000001700027210 */ /* 0x060fe40007f1e0ff */
[----:B------:R-:W-:-:S03]  /*ee90*/  IADD3 R18, P1, R0, R26, RZ ;  /* 0x0000001a00127210 */ /* 0x000fc60007f3e0ff */
[C---:B---3--:R-:W-:Y:S01]  /*eea0*/  IMAD.X R3, R9.reuse, 0x1, R25, P0 ;  /* 0x0000000109037824 */ /* 0x048fe200000e0619 */
[----:B------:R-:W-:Y:S01]  /*eeb0*/  IADD3 R16, P0, R0, R28, RZ ;  /* 0x0000001c00107210 */ /* 0x000fe20007f1e0ff */
[C---:B------:R-:W-:Y:S01]  /*eec0*/  IMAD.X R19, R9.reuse, 0x1, R27, P1 ;  /* 0x0000000109137824 */ /* 0x040fe200008e061b */
[----:B------:R-:W3:Y:S03]  /*eed0*/  SHFL.IDX PT, R0, R24, 0x1, 0x181f ;  /* 0x00381f0018007f89 */ /* 0x000ee600000e0000 */
[----:B------:R-:W-:Y:S01]  /*eee0*/  IMAD.X R17, R9, 0x1, R29, P0 ;  /* 0x0000000109117824 */ /* 0x000fe200000e061d */
[----:B------:R-:W-:Y:S01]  /*eef0*/  @!PT LDS RZ, [RZ] ;  /* 0x00000000fffff984 */ /* 0x000fe20000000800 */
[----:B------:R4:W-:Y:S04]  /*ef00*/  LDGSTS.E.BYPASS.LTC128B.128 [R107+0x6100], [R2.64], !P3 ;  /* 0x06100000026b7fae */ /* 0x0009e8000d901d48 */
[----:B------:R4:W-:Y:S04]  /*ef10*/  LDGSTS.E.BYPASS.LTC128B.128 [R107+0x8100], [R18.64], !P2 ;  /* 0x08100000126b7fae */ /* 0x0009e8000d101d48 */
[----:B------:R4:W-:Y:S04]  /*ef20*/  LDGSTS.E.BYPASS.LTC128B.128 [R107+0xa100], [R16.64], !P4 ;  /* 0x0a100000106b7fae */ /* 0x0009e8000e101d48 */
[----:B------:R5:W2:Y:S02]  /*ef30*/  SHFL.IDX PT, R9, R20, 0x1, 0x181f ;  /* 0x00381f0014097f89 */ /* 0x000aa400000e0000 */
[----:B----45:R-:W-:-:S02]  /*ef40*/  IMAD.MOV.U32 R20, RZ, RZ, R149 ;  /* 0x000000ffff147224 */ /* 0x030fc400078e0095 */
.L_x_1892:
[----:B---3--:R-:W-:Y:S02]  /*ef50*/  IADD3 R2, -R22, 0x10, RZ ;  /* 0x0000001016027810 */ /* 0x008fe40007ffe1ff */
[----:B------:R-:W-:-:S02]  /*ef60*/  IADD3 R3, -R21, 0x10, RZ ;  /* 0x0000001015037810 */ /* 0x000fc40007ffe1ff */
[----:B------:R-:W-:-:S04]  /*ef70*/  LOP3.LUT R2, R2, 0xf, RZ, 0xc0, !PT ;  /* 0x0000000f02027812 */ /* 0x000fc800078ec0ff */
[-C--:B------:R-:W-:Y:S02]  /*ef80*/  IADD3 R18, P1, P0, R2, R0.reuse, R23 ;  /* 0x0000000002127210 */ /* 0x080fe4000783e017 */
[----:B------:R-:W-:Y:S02]  /*ef90*/  LOP3.LUT R2, R3, 0xf, RZ, 0xc0, !PT ;  /* 0x0000000f03027812 */ /* 0x000fe400078ec0ff */
[----:B------:R-:W-:Y:S02]  /*efa0*/  IADD3 R3, -R20, 0x10, RZ ;  /* 0x0000001014037810 */ /* 0x000fe40007ffe1ff */
[----:B--2---:R-:W-:Y:S02]  /*efb0*/  IADD3.X R19, RZ, R9, R25, P1, P0 ;  /* 0x00000009ff137210 */ /* 0x004fe40000fe0419 */
        /* <DEDUP_REMOVED lines=14> */
.L_x_1797:
[----:B------:R-:W-:Y:S05]  /*f0a0*/  BSYNC B0 ;  /* 0x0000000000007941 */ /* 0x000fea0003800000 */
.L_x_1796:
        /* <DEDUP_REMOVED lines=13> */
[C---:B------:R-:W-:Y:S01]  /*f180*/  HMMA.16816.F32 R24, R12.reuse, R36, RZ ;  /* 0x000000240c18723c */ /* 0x040fe200000018ff */
[----:B------:R-:W2:Y:S04]  /*f190*/  LDSM.16.M88.4 R84, [R2+0x1800] ;  /* 0x001800000254783b */ /* 0x000ea80000000200 */
[----:B------:R-:W-:Y:S03]  /*f1a0*/  LDSM.16.M88.4 R88, [R184+0x3000] ;  /* 0x00300000b858783b */ /* 0x000fe60000000200 */
[C---:B------:R-:W-:Y:S01]  /*f1b0*/  HMMA.16816.F32 R48, R12.reuse, R50, RZ ;  /* 0x000000320c30723c */ /* 0x040fe200000018ff */
[----:B------:R-:W-:Y:S04]  /*f1c0*/  LDSM.16.M88.4 R92, [R0+0x2000] ;  /* 0x00200000005c783b */ /* 0x000fe80000000200 */
[----:B------:R-:W-:Y:S03]  /*f1d0*/  LDSM.16.M88.4 R96, [R0+0x2800] ;  /* 0x002800000060783b */ /* 0x000fe60000000200 */
[C---:B-1----:R-:W-:Y:S01]  /*f1e0*/  HMMA.16816.F32 R44, R12.reuse, R40, RZ ;  /* 0x000000280c2c723c */ /* 0x042fe200000018ff */
[----:B------:R-:W5:Y:S01]  /*f1f0*/  LDL R150, [R1+0x4] ;  /* 0x0000040001967983 */ /* 0x000f620000100800 */
[----:B------:R-:W-:Y:S06]  /*f200*/  BSSY B0, `(.L_x_1800) ;  /* 0x000027f000007945 */ /* 0x000fec0003800000 */
[C---:B------:R-:W-:Y:S08]  /*f210*/  HMMA.16816.F32 R40, R12.reuse, R42, RZ ;  /* 0x0000002a0c28723c */ /* 0x040ff000000018ff */
[C---:B------:R-:W-:Y:S08]  /*f220*/  HMMA.16816.F32 R36, R12.reuse, R52, RZ ;  /* 0x000000340c24723c */ /* 0x040ff000000018ff */
[----:B------:R-:W-:Y:S08]  /*f230*/  HMMA.16816.F32 R28, R12, R54, RZ ;  /* 0x000000360c1c723c */ /* 0x000ff000000018ff */
[C---:B------:R-:W-:Y:S08]  /*f240*/  HMMA.16816.F32 R52, R4.reuse, R62, R20 ;  /* 0x0000003e0434723c */ /* 0x040ff00000001814 */
[C---:B------:R-:W-:Y:S01]  /*f250*/  HMMA.16816.F32 R20, R4.reuse, R60, R24 ;  /* 0x0000003c0414723c */ /* 0x040fe20000001818 */
[----:B------:R-:W-:Y:S07]  /*f260*/  LDSM.16.M88.4 R24, [R0] ;  /* 0x000000000018783b */ /* 0x000fee0000000200 */
[C---:B------:R-:W-:Y:S08]  /*f270*/  HMMA.16816.F32 R12, R4.reuse, R64, R32 ;  /* 0x00000040040c723c */ /* 0x040ff00000001820 */
[C---:B------:R-:W-:Y:S08]  /*f280*/  HMMA.16816.F32 R48, R4.reuse, R66, R48 ;  /* 0x000000420430723c */ /* 0x040ff00000001830 */
[C---:B------:R-:W-:Y:S08]  /*f290*/  HMMA.16816.F32 R60, R4.reuse, R74, R40 ;  /* 0x0000004a043c723c */ /* 0x040ff00000001828 */
[C---:B------:R-:W-:Y:S01]  /*f2a0*/  HMMA.16816.F32 R64, R4.reuse, R72, R44 ;  /* 0x000000480440723c */ /* 0x040fe2000000182c */
[----:B------:R-:W-:Y:S04]  /*f2b0*/  LDSM.16.M88.4 R44, [R0+0x800] ;  /* 0x00080000002c783b */ /* 0x000fe80000000200 */
[----:B------:R-:W-:Y:S03]  /*f2c0*/  LDSM.16.M88.4 R72, [R0+0x1800] ;  /* 0x001800000048783b */ /* 0x000fe60000000200 */
[C---:B------:R-:W-:Y:S08]  /*f2d0*/  HMMA.16816.F32 R40, R4.reuse, R80, R36 ;  /* 0x000000500428723c */ /* 0x040ff00000001824 */
[----:B------:R-:W-:Y:S01]  /*f2e0*/  HMMA.16816.F32 R36, R4, R82, R28 ;  /* 0x000000520424723c */ /* 0x000fe2000000181c */
[----:B------:R-:W1:Y:S04]  /*f2f0*/  LDSM.16.M88.4 R4, [R180] ;  /* 0x00000000b404783b */ /* 0x000e680000000200 */
[----:B------:R-:W-:Y:S03]  /*f300*/  LDSM.16.M88.4 R80, [R184+0x2000] ;  /* 0x00200000b850783b */ /* 0x000fe60000000200 */
[C---:B--2---:R-:W-:Y:S08]  /*f310*/  HMMA.16816.F32 R32, R16.reuse, R56, R20 ;  /* 0x000000381020723c */ /* 0x044ff00000001814 */
[C---:B---3--:R-:W-:Y:S01]  /*f320*/  HMMA.16816.F32 R20, R16.reuse, R68, R12 ;  /* 0x000000441014723c */ /* 0x048fe2000000180c */
[----:B------:R-:W-:Y:S07]  /*f330*/  LDSM.16.M88.4 R12, [R178+0x4000] ;  /* 0x00400000b20c783b */ /* 0x000fee0000000200 */
[C---:B------:R-:W-:Y:S01]  /*f340*/  HMMA.16816.F32 R48, R16.reuse, R70, R48 ;  /* 0x000000461030723c */ /* 0x040fe20000001830 */
[----:B------:R-:W2:Y:S07]  /*f350*/  LDSM.16.M88.4 R68, [R0+0x1000] ;  /* 0x001000000044783b */ /* 0x000eae0000000200 */
[C---:B------:R-:W-:Y:S08]  /*f360*/  HMMA.16816.F32 R28, R16.reuse, R58, R52 ;  /* 0x0000003a101c723c */ /* 0x040ff00000001834 */
[C---:B----4-:R-:W-:Y:S01]  /*f370*/  HMMA.16816.F32 R52, R16.reuse, R76, R64 ;  /* 0x0000004c1034723c */ /* 0x050fe20000001840 */
[----:B------:R-:W-:Y:S07]  /*f380*/  LDSM.16.M88.4 R64, [R184+0x3800] ;  /* 0x00380000b840783b */ /* 0x000fee0000000200 */
[C---:B------:R-:W-:Y:S08]  /*f390*/  HMMA.16816.F32 R40, R16.reuse, R84, R40 ;  /* 0x000000541028723c */ /* 0x040ff00000001828 */
[C---:B------:R-:W-:Y:S01]  /*f3a0*/  HMMA.16816.F32 R56, R16.reuse, R78, R60 ;  /* 0x0000004e1038723c */ /* 0x040fe2000000183c */
[----:B------:R-:W-:Y:S07]  /*f3b0*/  LDSM.16.M88.4 R60, [R8+0x2000] ;  /* 0x00200000083c783b */ /* 0x000fee0000000200 */
[----:B------:R-:W-:Y:S01]  /*f3c0*/  HMMA.16816.F32 R36, R16, R86, R36 ;  /* 0x000000561024723c */ /* 0x000fe20000001824 */
[----:B------:R-:W3:Y:S07]  /*f3d0*/  LDSM.16.M88.4 R84, [R184+0x2800] ;  /* 0x00280000b854783b */ /* 0x000eee0000000200 */
[C---:B-1----:R-:W-:Y:S08]  /*f3e0*/  HMMA.16816.F32 R32, R4.reuse, R24, R32 ;  /* 0x000000180420723c */ /* 0x042ff00000001820 */
[C---:B------:R-:W-:Y:S08]  /*f3f0*/  HMMA.16816.F32 R28, R4.reuse, R26, R28 ;  /* 0x0000001a041c723c */ /* 0x040ff0000000181c */
[C---:B------:R-:W-:Y:S08]  /*f400*/  HMMA.16816.F32 R24, R4.reuse, R44, R20 ;  /* 0x0000002c0418723c */ /* 0x040ff00000001814 */
[C---:B--2---:R-:W-:Y:S08]  /*f410*/  HMMA.16816.F32 R16, R4.reuse, R68, R52 ;  /* 0x000000440410723c */ /* 0x044ff00000001834 */
[C---:B------:R-:W-:Y:S08]  /*f420*/  HMMA.16816.F32 R76, R4.reuse, R72, R40 ;  /* 0x00000048044c723c */ /* 0x040ff00000001828 */
[C---:B------:R-:W-:Y:S01]  /*f430*/  HMMA.16816.F32 R20, R4.reuse, R46, R48 ;  /* 0x0000002e0414723c */ /* 0x040fe20000001830 */
[----:B------:R-:W-:Y:S07]  /*f440*/  LDSM.16.M88.4 R44, [R8+0x2800] ;  /* 0x00280000082c783b */ /* 0x000fee0000000200 */
[C---:B------:R-:W-:Y:S08]  /*f450*/  HMMA.16816.F32 R68, R4.reuse, R70, R56 ;  /* 0x000000460444723c */ /* 0x040ff00000001838 */
[----:B------:R-:W-:Y:S01]  /*f460*/  HMMA.16816.F32 R72, R4, R74, R36 ;  /* 0x0000004a0448723c */ /* 0x000fe20000001824 */
[----:B------:R-:W1:Y:S04]  /*f470*/  LDSM.16.M88.4 R4, [R179+0x4000] ;  /* 0x00400000b304783b */ /* 0x000e680000000200 */
[----:B------:R-:W-:Y:S03]  /*f480*/  LDSM.16.M88.4 R36, [R8+0x3000] ;  /* 0x003000000824783b */ /* 0x000fe60000000200 */
[C---:B------:R-:W-:Y:S08]  /*f490*/  HMMA.16816.F32 R52, R12.reuse, R80, R32 ;  /* 0x000000500c34723c */ /* 0x040ff00000001820 */
[C---:B---3--:R-:W-:Y:S01]  /*f4a0*/  HMMA.16816.F32 R48, R12.reuse, R84, R24 ;  /* 0x000000540c30723c */ /* 0x048fe20000001818 */
[----:B------:R-:W-:Y:S07]  /*f4b0*/  LDSM.16.M88.4 R24, [R180+0x4000] ;  /* 0x00400000b418783b */ /* 0x000fee0000000200 */
[C---:B------:R-:W-:Y:S01]  /*f4c0*/  HMMA.16816.F32 R40, R12.reuse, R86, R20 ;  /* 0x000000560c28723c */ /* 0x040fe20000001814 */
[----:B------:R-:W-:Y:S07]  /*f4d0*/  LDSM.16.M88.4 R84, [R2+0x2000] ;  /* 0x002000000254783b */ /* 0x000fee0000000200 */
[C---:B------:R-:W-:Y:S01]  /*f4e0*/  HMMA.16816.F32 R32, R12.reuse, R88, R16 ;  /* 0x000000580c20723c */ /* 0x040fe20000001810 */
[----:B------:R-:W2:Y:S07]  /*f4f0*/  LDSM.16.M88.4 R16, [R181+0x4000] ;  /* 0x00400000b510783b */ /* 0x000eae0000000200 */
[----:B------:R-:W-:Y:S08]  /*f500*/  HMMA.16816.F32 R56, R12, R82, R28 ;  /* 0x000000520c38723c */ /* 0x000ff0000000181c */
[----:B-1----:R-:W-:Y:S08]  /*f510*/  HMMA.16816.F32 R20, R4, R60, R52 ;  /* 0x0000003c0414723c */ /* 0x002ff00000001834 */
[C---:B------:R-:W-:Y:S01]  /*f520*/  HMMA.16816.F32 R28, R12.reuse, R90, R68 ;  /* 0x0000005a0c1c723c */ /* 0x040fe20000001844 */
[----:B------:R-:W1:Y:S07]  /*f530*/  LDSM.16.M88.4 R88, [R8+0x3800] ;  /* 0x003800000858783b */ /* 0x000e6e0000000200 */
[C---:B------:R-:W-:Y:S01]  /*f540*/  HMMA.16816.F32 R52, R12.reuse, R64, R76 ;  /* 0x000000400c34723c */ /* 0x040fe2000000184c */
[----:B------:R-:W-:Y:S07]  /*f550*/  LDSM.16.M88.4 R76, [R2+0x3800] ;  /* 0x00380000024c783b */ /* 0x000fee0000000200 */
[----:B------:R-:W-:Y:S01]  /*f560*/  HMMA.16816.F32 R80, R12, R66, R72 ;  /* 0x000000420c50723c */ /* 0x000fe20000001848 */
[----:B------:R-:W-:Y:S07]  /*f570*/  LDSM.16.M88.4 R64, [R184+0x4000] ;  /* 0x00400000b840783b */ /* 0x000fee0000000200 */
[----:B------:R-:W-:Y:S08]  /*f580*/  HMMA.16816.F32 R60, R4, R62, R56 ;  /* 0x0000003e043c723c */ /* 0x000ff00000001838 */
[----:B--2---:R-:W-:Y:S01]  /*f590*/  HMMA.16816.F32 R12, R16, R84, R20 ;  /* 0x00000054100c723c */ /* 0x004fe20000001814 */
[----:B------:R-:W2:Y:S07]  /*f5a0*/  LDSM.16.M88.4 R20, [R178+0x8000] ;  /* 0x00800000b214783b */ /* 0x000eae0000000200 */
[C---:B------:R-:W-:Y:S01]  /*f5b0*/  HMMA.16816.F32 R68, R4.reuse, R46, R40 ;  /* 0x0000002e0444723c */ /* 0x040fe20000001828 */
[----:B------:R-:W3:Y:S07]  /*f5c0*/  LDSM.16.M88.4 R40, [R2+0x2800] ;  /* 0x002800000228783b */ /* 0x000eee0000000200 */
[C---:B------:R-:W-:Y:S08]  /*f5d0*/  HMMA.16816.F32 R72, R4.reuse, R44, R48 ;  /* 0x0000002c0448723c */ /* 0x040ff00000001830 */
[C---:B------:R-:W-:Y:S08]  /*f5e0*/  HMMA.16816.F32 R56, R4.reuse, R36, R32 ;  /* 0x000000240438723c */ /* 0x040ff00000001820 */
[----:B------:R-:W-:Y:S01]  /*f5f0*/  HMMA.16816.F32 R48, R4, R38, R28 ;  /* 0x000000260430723c */ /* 0x000fe2000000181c */
[----:B------:R-:W4:Y:S07]  /*f600*/  LDSM.16.M88.4 R36, [R2+0x3000] ;  /* 0x003000000224783b */ /* 0x000f2e0000000200 */
[----:B------:R-:W-:Y:S01]  /*f610*/  HMMA.16816.F32 R32, R16, R86, R60 ;  /* 0x000000561020723c */ /* 0x000fe2000000183c */
[----:B------:R-:W-:Y:S04]  /*f620*/  LDSM.16.M88.4 R84, [R8+0x4000] ;  /* 0x004000000854783b */ /* 0x000fe80000000200 */
[----:B------:R-:W-:Y:S03]  /*f630*/  LDSM.16.M88.4 R60, [R0+0x3800] ;  /* 0x00380000003c783b */ /* 0x000fe60000000200 */
[----:B------:R-:W-:Y:S01]  /*f640*/  HMMA.16816.F32 R28, R24, R92, R12 ;  /* 0x0000005c181c723c */ /* 0x000fe2000000180c */
[----:B------:R-:W4:Y:S07]  /*f650*/  LDSM.16.M88.4 R12, [R179+0x8000] ;  /* 0x00800000b30c783b */ /* 0x000f2e0000000200 */
[----:B-1----:R-:W-:Y:S08]  /*f660*/  HMMA.16816.F32 R52, R4, R88, R52 ;  /* 0x000000580434723c */ /* 0x002ff00000001834 */
[----:B------:R-:W-:Y:S01]  /*f670*/  HMMA.16816.F32 R32, R24, R94, R32 ;  /* 0x0000005e1820723c */ /* 0x000fe20000001820 */
[----:B------:R-:W-:Y:S07]  /*f680*/  LDSM.16.M88.4 R92, [R8+0x4800] ;  /* 0x00480000085c783b */ /* 0x000fee0000000200 */
[----:B--2---:R-:W-:Y:S08]  /*f690*/  HMMA.16816.F32 R28, R20, R64, R28 ;  /* 0x00000040141c723c */ /* 0x004ff0000000181c */
[C---:B---3--:R-:W-:Y:S08]  /*f6a0*/  HMMA.16816.F32 R44, R16.reuse, R40, R72 ;  /* 0x00000028102c723c */ /* 0x048ff00000001848 */
[----:B------:R-:W-:Y:S08]  /*f6b0*/  HMMA.16816.F32 R72, R16, R42, R68 ;  /* 0x0000002a1048723c */ /* 0x000ff00000001844 */
[----:B------:R-:W-:Y:S01]  /*f6c0*/  HMMA.16816.F32 R80, R4, R90, R80 ;  /* 0x0000005a0450723c */ /* 0x000fe20000001850 */
[----:B------:R-:W-:Y:S04]  /*f6d0*/  LDSM.16.M88.4 R4, [R181+0x8000] ;  /* 0x00800000b504783b */ /* 0x000fe80000000200 */
[----:B------:R-:W-:Y:S03]  /*f6e0*/  LDSM.16.M88.4 R88, [R0+0x4000] ;  /* 0x004000000058783b */ /* 0x000fe60000000200 */
[C---:B------:R-:W-:Y:S01]  /*f6f0*/  HMMA.16816.F32 R68, R16.reuse, R76, R52 ;  /* 0x0000004c1044723c */ /* 0x040fe20000001834 */
[----:B------:R-:W1:Y:S07]  /*f700*/  LDSM.16.M88.4 R52, [R2+0x4000] ;  /* 0x004000000234783b */ /* 0x000e6e0000000200 */
[----:B----4-:R-:W-:Y:S01]  /*f710*/  HMMA.16816.F32 R100, R16, R36, R56 ;  /* 0x000000241064723c */ /* 0x010fe20000001838 */
[----:B------:R-:W2:Y:S07]  /*f720*/  LDSM.16.M88.4 R56, [R184+0x4800] ;  /* 0x00480000b838783b */ /* 0x000eae0000000200 */
[----:B------:R-:W-:Y:S08]  /*f730*/  HMMA.16816.F32 R32, R20, R66, R32 ;  /* 0x000000421420723c */ /* 0x000ff00000001820 */
[----:B------:R-:W-:Y:S08]  /*f740*/  HMMA.16816.F32 R28, R12, R84, R28 ;  /* 0x000000540c1c723c */ /* 0x000ff0000000181c */
[----:B------:R-:W-:Y:S01]  /*f750*/  HMMA.16816.F32 R112, R16, R38, R48 ;  /* 0x000000261070723c */ /* 0x000fe20000001830 */
[----:B------:R-:W3:Y:S07]  /*f760*/  LDSM.16.M88.4 R48, [R0+0x3000] ;  /* 0x003000000030783b */ /* 0x000eee0000000200 */
[----:B------:R-:W-:Y:S08]  /*f770*/  HMMA.16816.F32 R40, R24, R96, R44 ;  /* 0x000000601828723c */ /* 0x000ff0000000182c */
[----:B------:R-:W-:Y:S01]  /*f780*/  HMMA.16816.F32 R64, R16, R78, R80 ;  /* 0x0000004e1040723c */ /* 0x000fe20000001850 */
[----:B------:R-:W4:Y:S04]  /*f790*/  LDSM.16.M88.4 R16, [R180+0x8000] ;  /* 0x00800000b410783b */ /* 0x000f280000000200 */
[----:B------:R-:W4:Y:S03]  /*f7a0*/  LDSM.16.M88.4 R76, [R184+0x5000] ;  /* 0x00500000b84c783b */ /* 0x000f260000000200 */
[----:B------:R-:W-:Y:S01]  /*f7b0*/  HMMA.16816.F32 R44, R24, R98, R72 ;  /* 0x00000062182c723c */ /* 0x000fe20000001848 */
[----:B------:R-:W4:Y:S04]  /*f7c0*/  LDSM.16.M88.4 R80, [R2+0x4800] ;  /* 0x004800000250783b */ /* 0x000f280000000200 */
[----:B------:R-:W4:Y:S03]  /*f7d0*/  LDSM.16.M88.4 R72, [R8+0x5000] ;  /* 0x005000000848783b */ /* 0x000f260000000200 */
[----:B------:R-:W-:Y:S08]  /*f7e0*/  HMMA.16816.F32 R36, R12, R86, R32 ;  /* 0x000000560c24723c */ /* 0x000ff00000001820 */
[----:B-1----:R-:W-:Y:S08]  /*f7f0*/  HMMA.16816.F32 R28, R4, R52, R28 ;  /* 0x00000034041c723c */ /* 0x002ff0000000181c */
[----:B--2---:R-:W-:Y:S08]  /*f800*/  HMMA.16816.F32 R40, R20, R56, R40 ;  /* 0x000000381428723c */ /* 0x004ff00000001828 */
[----:B---3--:R-:W-:Y:S08]  /*f810*/  HMMA.16816.F32 R32, R24, R48, R100 ;  /* 0x000000301820723c */ /* 0x008ff00000001864 */
[----:B------:R-:W-:Y:S01]  /*f820*/  HMMA.16816.F32 R44, R20, R58, R44 ;  /* 0x0000003a142c723c */ /* 0x000fe2000000182c */
[----:B------:R-:W-:Y:S07]  /*f830*/  LDSM.16.M88.4 R56, [R2+0x5000] ;  /* 0x005000000238783b */ /* 0x000fee0000000200 */
[----:B------:R-:W-:Y:S08]  /*f840*/  HMMA.16816.F32 R36, R4, R54, R36 ;  /* 0x000000360424723c */ /* 0x000ff00000001824 */
[----:B----4-:R-:W-:Y:S08]  /*f850*/  HMMA.16816.F32 R52, R16, R88, R28 ;  /* 0x000000581034723c */ /* 0x010ff0000000181c */
[----:B------:R-:W-:Y:S08]  /*f860*/  HMMA.16816.F32 R40, R12, R92, R40 ;  /* 0x0000005c0c28723c */ /* 0x000ff00000001828 */
[C---:B------:R-:W-:Y:S08]  /*f870*/  HMMA.16816.F32 R84, R24.reuse, R50, R112 ;  /* 0x000000321854723c */ /* 0x040ff00000001870 */
[----:B------:R-:W-:Y:S01]  /*f880*/  HMMA.16816.F32 R100, R24, R60, R68 ;  /* 0x0000003c1864723c */ /* 0x000fe20000001844 */
[----:B------:R-:W1:Y:S01]  /*f890*/  LDSM.16.M88.4 R68, [R184+0x5800] ;  /* 0x00580000b844783b */ /* 0x000e620000000200 */
[----:B------:R-:W-:-:S06]  /*f8a0*/  FMUL.FTZ R3, R52, c[0x0][0x320] ;  /* 0x0000c80034037a20 */ /* 0x000fcc0000410000 */
[----:B------:R-:W-:Y:S08]  /*f8b0*/  HMMA.16816.F32 R28, R20, R76, R32 ;  /* 0x0000004c141c723c */ /* 0x000ff00000001820 */
[----:B------:R-:W-:Y:S01]  /*f8c0*/  HMMA.16816.F32 R96, R24, R62, R64 ;  /* 0x0000003e1860723c */ /* 0x000fe20000001840 */
[----:B------:R-:W2:Y:S04]  /*f8d0*/  LDSM.16.M88.4 R60, [R0+0x4800] ;  /* 0x00480000003c783b */ /* 0x000ea80000000200 */
[----:B------:R-:W3:Y:S03]  /*f8e0*/  LDSM.16.M88.4 R64, [R0+0x5000] ;  /* 0x005000000040783b */ /* 0x000ee60000000200 */
[----:B------:R-:W-:Y:S08]  /*f8f0*/  HMMA.16816.F32 R24, R12, R94, R44 ;  /* 0x0000005e0c18723c */ /* 0x000ff0000000182c */
[----:B------:R-:W-:Y:S08]  /*f900*/  HMMA.16816.F32 R48, R16, R90, R36 ;  /* 0x0000005a1030723c */ /* 0x000ff00000001824 */
[----:B------:R-:W-:Y:S01]  /*f910*/  HMMA.16816.F32 R32, R4, R80, R40 ;  /* 0x000000500420723c */ /* 0x000fe20000001828 */
[----:B------:R4:W-:Y:S07]  /*f920*/  MUFU.TANH R80, R3 ;  /* 0x0000000300507308 */ /* 0x0009ee0000002400 */
[----:B------:R-:W-:Y:S08]  /*f930*/  HMMA.16816.F32 R40, R20, R78, R84 ;  /* 0x0000004e1428723c */ /* 0x000ff00000001854 */
[----:B------:R-:W-:Y:S01]  /*f940*/  HMMA.16816.F32 R36, R12, R72, R28 ;  /* 0x000000480c24723c */ /* 0x000fe2000000181c */
[----:B----4-:R-:W-:-:S04]  /*f950*/  FMUL.FTZ R3, R53, c[0x0][0x320] ;  /* 0x0000c80035037a20 */ /* 0x010fc80000410000 */
[----:B------:R4:W-:Y:S03]  /*f960*/  MUFU.TANH R77, R3 ;  /* 0x00000003004d7308 */ /* 0x0009e60000002400 */
[----:B------:R-:W-:Y:S08]  /*f970*/  HMMA.16816.F32 R24, R4, R82, R24 ;  /* 0x000000520418723c */ /* 0x000ff00000001818 */
[----:B-1----:R-:W-:Y:S01]  /*f980*/  HMMA.16816.F32 R28, R20, R68, R100 ;  /* 0x00000044141c723c */ /* 0x002fe20000001864 */
[----:B----4-:R-:W-:-:S07]  /*f990*/  FMUL.FTZ R3, R54, c[0x0][0x320] ;  /* 0x0000c80036037a20 */ /* 0x010fce0000410000 */
[----:B--2---:R-:W-:Y:S01]  /*f9a0*/  HMMA.16816.F32 R44, R16, R60, R32 ;  /* 0x0000003c102c723c */ /* 0x004fe20000001820 */
[----:B------:R1:W2:Y:S07]  /*f9b0*/  MUFU.TANH R76, R3 ;  /* 0x00000003004c7308 */ /* 0x0002ae0000002400 */
[----:B------:R-:W-:Y:S08]  /*f9c0*/  HMMA.16816.F32 R32, R12, R74, R40 ;  /* 0x0000004a0c20723c */ /* 0x000ff00000001828 */
[----:B------:R-:W-:Y:S01]  /*f9d0*/  HMMA.16816.F32 R36, R4, R56, R36 ;  /* 0x000000380424723c */ /* 0x000fe20000001824 */
[----:B-1----:R-:W-:-:S02]  /*f9e0*/  FMUL.FTZ R3, R55, c[0x0][0x320] ;  /* 0x0000c80037037a20 */ /* 0x002fc40000410000 */
[----:B------:R-:W1:Y:S02]  /*f9f0*/  LDSM.16.M88.4 R52, [R8+0x5800] ;  /* 0x005800000834783b */ /* 0x000e640000000200 */
[----:B------:R4:W1:Y:S03]  /*fa00*/  MUFU.TANH R73, R3 ;  /* 0x0000000300497308 */ /* 0x0008660000002400 */
[----:B------:R-:W-:Y:S08]  /*fa10*/  HMMA.16816.F32 R40, R16, R62, R24 ;  /* 0x0000003e1028723c */ /* 0x000ff00000001818 */
[----:B------:R-:W-:Y:S01]  /*fa20*/  HMMA.16816.F32 R20, R20, R70, R96 ;  /* 0x000000461414723c */ /* 0x000fe20000001860 */
[----:B----4-:R-:W-:-:S07]  /*fa30*/  FMUL.FTZ R3, R48, c[0x0][0x320] ;  /* 0x0000c80030037a20 */ /* 0x010fce0000410000 */
[----:B---3--:R-:W-:Y:S01]  /*fa40*/  HMMA.16816.F32 R36, R16, R64, R36 ;  /* 0x000000401024723c */ /* 0x008fe20000001824 */
[----:B------:R3:W4:Y:S02]  /*fa50*/  MUFU.TANH R72, R3 ;  /* 0x0000000300487308 */ /* 0x0007240000002400 */
[----:B---3--:R-:W-:-:S05]  /*fa60*/  FMUL.FTZ R3, R49, c[0x0][0x320] ;  /* 0x0000c80031037a20 */ /* 0x008fca0000410000 */
[----:B-1----:R-:W-:Y:S01]  /*fa70*/  HMMA.16816.F32 R24, R12, R52, R28 ;  /* 0x000000340c18723c */ /* 0x002fe2000000181c */
[----:B------:R1:W-:Y:S07]  /*fa80*/  MUFU.TANH R68, R3 ;  /* 0x0000000300447308 */ /* 0x0003ee0000002400 */
[----:B------:R-:W-:Y:S01]  /*fa90*/  HMMA.16816.F32 R28, R4, R58, R32 ;  /* 0x0000003a041c723c */ /* 0x000fe20000001820 */
[----:B------:R3:W-:Y:S07]  /*faa0*/  LDSM.16.M88.4 R32, [R0+0x5800] ;  /* 0x005800000020783b */ /* 0x0007ee0000000200 */
[----:B------:R-:W-:Y:S01]  /*fab0*/  HMMA.16816.F32 R12, R12, R54, R20 ;  /* 0x000000360c0c723c */ /* 0x000fe20000001814 */
[----:B-1----:R-:W-:-:S04]  /*fac0*/  FMUL.FTZ R3, R50, c[0x0][0x320] ;  /* 0x0000c80032037a20 */ /* 0x002fc80000410000 */
[----:B------:R1:W1:Y:S01]  /*fad0*/  MUFU.TANH R61, R3 ;  /* 0x00000003003d7308 */ /* 0x0002620000002400 */
[----:B---3--:R-:W-:Y:S02]  /*fae0*/  FMUL.FTZ R0, R40, c[0x0][0x320] ;  /* 0x0000c80028007a20 */ /* 0x008fe40000410000 */
[----:B-1----:R-:W-:Y:S02]  /*faf0*/  FMUL.FTZ R3, R51, c[0x0][0x320] ;  /* 0x0000c80033037a20 */ /* 0x002fe40000410000 */
[----:B------:R1:W3:Y:S01]  /*fb00*/  LDSM.16.M88.4 R48, [R2+0x5800] ;  /* 0x005800000230783b */ /* 0x0002e20000000200 */
[----:B------:R-:W-:-:S04]  /*fb10*/  DEPBAR.LE SB0, 0x2 ;  /* 0x000080800000791a */ /* 0x000fc80000000000 */
[----:B------:R2:W1:Y:S02]  /*fb20*/  MUFU.TANH R60, R3 ;  /* 0x00000003003c7308 */ /* 0x0004640000002400 */
[----:B--2---:R-:W-:Y:S02]  /*fb30*/  FMUL.FTZ R3, R44, c[0x0][0x320] ;  /* 0x0000c8002c037a20 */ /* 0x004fe40000410000 */
[----:B-1----:R-:W-:-:S04]  /*fb40*/  FMUL.FTZ R2, R45, c[0x0][0x320] ;  /* 0x0000c8002d027a20 */ /* 0x002fc80000410000 */
[----:B------:R1:W-:Y:S08]  /*fb50*/  MUFU.TANH R45, R0 ;  /* 0x00000000002d7308 */ /* 0x0003f00000002400 */
[----:B------:R2:W-:Y:S01]  /*fb60*/  MUFU.TANH R56, R2 ;  /* 0x0000000200387308 */ /* 0x0005e20000002400 */
[----:B---3--:R-:W-:Y:S01]  /*fb70*/  HMMA.16816.F32 R20, R4, R48, R24 ;  /* 0x000000300414723c */ /* 0x008fe20000001818 */
[----:B-1----:R-:W-:-:S06]  /*fb80*/  FMUL.FTZ R0, R41, c[0x0][0x320] ;  /* 0x0000c80029007a20 */ /* 0x002fcc0000410000 */
[----:B------:R-:W1:Y:S01]  /*fb90*/  MUFU.TANH R57, R3 ;  /* 0x0000000300397308 */ /* 0x000e620000002400 */
[----:B------:R-:W-:Y:S01]  /*fba0*/  HMMA.16816.F32 R24, R16, R66, R28 ;  /* 0x000000421018723c */ /* 0x000fe2000000181c */
[----:B--2---:R-:W-:-:S06]  /*fbb0*/  FMUL.FTZ R2, R46, c[0x0][0x320] ;  /* 0x0000c8002e027a20 */ /* 0x004fcc0000410000 */
[----:B------:R2:W-:Y:S01]  /*fbc0*/  MUFU.TANH R46, R0 ;  /* 0x00000000002e7308 */ /* 0x0005e20000002400 */
[----:B------:R-:W-:Y:S01]  /*fbd0*/  HMMA.16816.F32 R12, R4, R50, R12 ;  /* 0x00000032040c723c */ /* 0x000fe2000000180c */
[----:B------:R-:W-:Y:S06]  /*fbe0*/  BAR.SYNC.DEFER_BLOCKING 0x0 ;  /* 0x0000000000007b1d */ /* 0x000fec0000010000 */
[----:B------:R3:W1:Y:S01]  /*fbf0*/  MUFU.TANH R52, R2 ;  /* 0x0000000200347308 */ /* 0x0006620000002400 */
[----:B------:R-:W-:Y:S01]  /*fc00*/  HMMA.16816.F32 R4, R16, R32, R20 ;  /* 0x000000201004723c */ /* 0x000fe20000001814 */
[----:B--2---:R-:W-:-:S06]  /*fc10*/  FMUL.FTZ R0, R42, c[0x0][0x320] ;  /* 0x0000c8002a007a20 */ /* 0x004fcc0000410000 */
[----:B------:R2:W-:Y:S01]  /*fc20*/  MUFU.TANH R44, R0 ;  /* 0x00000000002c7308 */ /* 0x0005e20000002400 */
[----:B---3--:R-:W-:-:S08]  /*fc30*/  FMUL.FTZ R2, R47, c[0x0][0x320] ;  /* 0x0000c8002f027a20 */ /* 0x008fd00000410000 */
[----:B------:R-:W-:Y:S01]  /*fc40*/  HMMA.16816.F32 R12, R16, R34, R12 ;  /* 0x00000022100c723c */ /* 0x000fe2000000180c */
[----:B------:R-:W-:Y:S01]  /*fc50*/  LDSM.16.MT88.4 R48, [R186] ;  /* 0x00000000ba30783b */ /* 0x000fe20000004200 */
[----:B------:R3:W1:Y:S01]  /*fc60*/  MUFU.TANH R47, R2 ;  /* 0x00000002002f7308 */ /* 0x0006620000002400 */
[----:B--2---:R-:W-:-:S05]  /*fc70*/  FMUL.FTZ R0, R43, c[0x0][0x320] ;  /* 0x0000c8002b007a20 */ /* 0x004fca0000410000 */
[----:B------:R-:W-:Y:S02]  /*fc80*/  FMUL.FTZ R3, R4, c[0x0][0x320] ;  /* 0x0000c80004037a20 */ /* 0x000fe40000410000 */
[----:B------:R2:W1:Y:S01]  /*fc90*/  MUFU.TANH R42, R0 ;  /* 0x00000000002a7308 */ /* 0x0004620000002400 */
[----:B------:R-:W-:Y:S02]  /*fca0*/  FMUL.FTZ R4, R5, c[0x0][0x320] ;  /* 0x0000c80005047a20 */ /* 0x000fe40000410000 */
[----:B------:R-:W-:Y:S02]  /*fcb0*/  FMUL.FTZ R8, R6, c[0x0][0x320] ;  /* 0x0000c80006087a20 */ /* 0x000fe40000410000 */
[----:B------:R-:W-:Y:S02]  /*fcc0*/  FMUL.FTZ R9, R7, c[0x0][0x320] ;  /* 0x0000c80007097a20 */ /* 0x000fe40000410000 */
[----:B---3--:R-:W-:Y:S01]  /*fcd0*/  FMUL.FTZ R2, R26, c[0x0][0x320] ;  /* 0x0000c8001a027a20 */ /* 0x008fe20000410000 */
[----:B------:R3:W-:Y:S01]  /*fce0*/  MUFU.TANH R31, R3 ;  /* 0x00000003001f7308 */ /* 0x0007e20000002400 */
[----:B--2---:R-:W-:-:S07]  /*fcf0*/  FMUL.FTZ R0, R36, c[0x0][0x320] ;  /* 0x0000c80024007a20 */ /* 0x004fce0000410000 */
[----:B------:R2:W-:Y:S08]  /*fd00*/  MUFU.TANH R30, R2 ;  /* 0x00000002001e7308 */ /* 0x0005f00000002400 */
[----:B------:R1:W1:Y:S01]  /*fd10*/  MUFU.TANH R41, R0 ;  /* 0x0000000000297308 */ /* 0x0002620000002400 */
[----:B---3--:R-:W-:Y:S02]  /*fd20*/  FMUL.FTZ R3, R12, c[0x0][0x320] ;  /* 0x0000c8000c037a20 */ /* 0x008fe40000410000 */
[----:B--2---:R-:W-:-:S05]  /*fd30*/  FMUL.FTZ R2, R27, c[0x0][0x320] ;  /* 0x0000c8001b027a20 */ /* 0x004fca0000410000 */
[----:B------:R-:W-:Y:S01]  /*fd40*/  MUFU.TANH R29, R8 ;  /* 0x00000008001d7308 */ /* 0x000fe20000002400 */
[----:B-1----:R-:W-:-:S07]  /*fd50*/  FMUL.FTZ R0, R37, c[0x0][0x320] ;  /* 0x0000c80025007a20 */ /* 0x002fce0000410000 */
[----:B------:R-:W-:Y:S08]  /*fd60*/  MUFU.TANH R28, R2 ;  /* 0x00000002001c7308 */ /* 0x000ff00000002400 */
[----:B------:R1:W-:Y:S08]  /*fd70*/  MUFU.TANH R40, R0 ;  /* 0x0000000000287308 */ /* 0x0003f00000002400 */
[----:B------:R-:W-:Y:S01]  /*fd80*/  MUFU.TANH R8, R3 ;  /* 0x0000000300087308 */ /* 0x000fe20000002400 */
[----:B-1----:R-:W-:-:S07]  /*fd90*/  FMUL.FTZ R0, R38, c[0x0][0x320] ;  /* 0x0000c80026007a20 */ /* 0x002fce0000410000 */
[----:B------:R1:W-:Y:S08]  /*fda0*/  MUFU.TANH R32, R4 ;  /* 0x0000000400207308 */ /* 0x0003f00000002400 */
[----:B------:R2:W3:Y:S01]  /*fdb0*/  MUFU.TANH R38, R0 ;  /* 0x0000000000267308 */ /* 0x0004e20000002400 */
[----:B-1----:R-:W-:-:S07]  /*fdc0*/  FMUL.FTZ R4, R13, c[0x0][0x320] ;  /* 0x0000c8000d047a20 */ /* 0x002fce0000410000 */
[----:B------:R-:W-:Y:S01]  /*fdd0*/  MUFU.TANH R27, R9 ;  /* 0x00000009001b7308 */ /* 0x000fe20000002400 */
[----:B--2---:R-:W-:-:S07]  /*fde0*/  FMUL.FTZ R0, R39, c[0x0][0x320] ;  /* 0x0000c80027007a20 */ /* 0x004fce0000410000 */
[----:B------:R1:W-:Y:S08]  /*fdf0*/  MUFU.TANH R9, R4 ;  /* 0x0000000400097308 */ /* 0x0003f00000002400 */
[----:B------:R2:W2:Y:S01]  /*fe00*/  MUFU.TANH R33, R0 ;  /* 0x0000000000217308 */ /* 0x0004a20000002400 */
[----:B-1----:R-:W-:Y:S02]  /*fe10*/  FMUL.FTZ R4, R14, c[0x0][0x320] ;  /* 0x0000c8000e047a20 */ /* 0x002fe40000410000 */
[----:B--2---:R-:W-:-:S05]  /*fe20*/  FMUL.FTZ R0, R24, c[0x0][0x320] ;  /* 0x0000c80018007a20 */ /* 0x004fca0000410000 */
[----:B------:R1:W2:Y:S02]  /*fe30*/  MUFU.TANH R36, R0 ;  /* 0x0000000000247308 */ /* 0x0002a40000002400 */
[----:B-1----:R-:W-:-:S06]  /*fe40*/  FMUL.FTZ R0, R25, c[0x0][0x320] ;  /* 0x0000c80019007a20 */ /* 0x002fcc0000410000 */
        /* <DEDUP_REMOVED lines=10> */
[----:B----4-:R-:W-:Y:S02]  /*fef0*/  FSEL R7, R72, -INF , P0 ;  /* 0xff80000048077808 */ /* 0x010fe40000000000 */
[----:B------:R-:W-:Y:S02]  /*ff00*/  FMNMX.FTZ R2, R5, R6, !PT ;  /* 0x0000000605027209 */ /* 0x000fe40007810000 */
[----:B------:R-:W-:Y:S02]  /*ff10*/  FSEL R20, R61, -INF , P0 ;  /* 0xff8000003d147808 */ /* 0x000fe40000000000 */
[----:B------:R-:W-:-:S02]  /*ff20*/  ISETP.GT.AND P0, PT, R0, 0x10, PT ;  /* 0x000000100000780c */ /* 0x000fc40003f04270 */
[----:B------:R-:W-:Y:S02]  /*ff30*/  FSEL R16, R68, -INF , P1 ;  /* 0xff80000044107808 */ /* 0x000fe40000800000 */
[----:B------:R-:W-:Y:S01]  /*ff40*/  FMNMX.FTZ R2, R7, R2, !PT ;  /* 0x0000000207027209 */ /* 0x000fe20007810000 */
[----:B------:R-:W-:Y:S01]  /*ff50*/  LDSM.16.MT88.4 R68, [R185+0x2800] ;  /* 0x00280000b944783b */ /* 0x000fe20000004200 */
[----:B------:R-:W-:Y:S02]  /*ff60*/  FSEL R21, R60, -INF , P1 ;  /* 0xff8000003c157808 */ /* 0x000fe40000800000 */
[----:B------:R-:W-:Y:S01]  /*ff70*/  ISETP.GT.AND P1, PT, R0, 0x11, PT ;  /* 0x000000110000780c */ /* 0x000fe20003f24270 */
[----:B------:R-:W-:Y:S01]  /*ff80*/  LDSM.16.MT88.4 R60, [R185+0x2000] ;  /* 0x00200000b93c783b */ /* 0x000fe20000004200 */
[----:B------:R-:W-:Y:S02]  /*ff90*/  FSEL R17, R57, -INF , P0 ;  /* 0xff80000039117808 */ /* 0x000fe40000000000 */
[----:B------:R-:W-:-:S02]  /*ffa0*/  FMNMX.FTZ R2, R16, R2, !PT ;  /* 0x0000000210027209 */ /* 0x000fc40007810000 */
[----:B------:R-:W-:Y:S02]  /*ffb0*/  FSEL R25, R52, -INF , P0 ;  /* 0xff80000034197808 */ /* 0x000fe40000000000 */
[----:B------:R-:W-:Y:S01]  /*ffc0*/  ISETP.GT.AND P0, PT, R0, 0x18, PT ;  /* 0x000000180000780c */ /* 0x000fe20003f04270 */
[----:B------:R-:W-:Y:S01]  /*ffd0*/  LDSM.16.MT88.4 R52, [R186+0x800] ;  /* 0x00080000ba34783b */ /* 0x000fe20000004200 */
[----:B------:R-:W-:Y:S02]  /*ffe0*/  FSEL R22, R56, -INF , P1 ;  /* 0xff80000038167808 */ /* 0x000fe40000800000 */
[----:B------:R-:W-:Y:S02]  /*fff0*/  FMNMX.FTZ R2, R17, R2, !PT ;  /* 0x0000000211027209 */ /* 0x000fe40007810000 */
[----:B------:R-:W-:Y:S02]  /*10000*/  FSEL R26, R47, -INF , P1 ;  /* 0xff8000002f1a7808 */ /* 0x000fe40000800000 */
[----:B------:R-:W-:-:S02]  /*10010*/  ISETP.GT.AND P1, PT, R0, 0x19, PT ;  /* 0x000000190000780c */ /* 0x000fc40003f24270 */
[----:B------:R-:W-:Y:S02]  /*10020*/  FSEL R23, R45, -INF , P0 ;  /* 0xff8000002d177808 */ /* 0x000fe40000000000 */
[----:B------:R-:W-:Y:S02]  /*10030*/  FMNMX.FTZ R2, R22, R2, !PT ;  /* 0x0000000216027209 */ /* 0x000fe40007810000 */
[----:B------:R-:W-:Y:S02]  /*10040*/  FSEL R56, R44, -INF , P0 ;  /* 0xff8000002c387808 */ /* 0x000fe40000000000 */
[----:B------:R-:W-:Y:S02]  /*10050*/  ISETP.GT.AND P0, PT, R0, 0x20, PT ;  /* 0x000000200000780c */ /* 0x000fe40003f04270 */
[----:B------:R-:W-:Y:S02]  /*10060*/  FSEL R24, R46, -INF , P1 ;  /* 0xff8000002e187808 */ /* 0x000fe40000800000 */
[----:B------:R-:W-:-:S02]  /*10070*/  FMNMX.FTZ R2, R23, R2, !PT ;  /* 0x0000000217027209 */ /* 0x000fc40007810000 */
[----:B------:R-:W-:Y:S02]  /*10080*/  FSEL R57, R42, -INF , P1 ;  /* 0xff8000002a397808 */ /* 0x000fe40000800000 */
[----:B------:R-:W-:Y:S02]  /*10090*/  ISETP.GT.AND P1, PT, R0, 0x21, PT ;  /* 0x000000210000780c */ /* 0x000fe40003f24270 */
[----:B------:R-:W-:Y:S02]  /*100a0*/  FSEL R93, R41, -INF , P0 ;  /* 0xff800000295d7808 */ /* 0x000fe40000000000 */
[----:B------:R-:W-:Y:S02]  /*100b0*/  FMNMX.FTZ R2, R24, R2, !PT ;  /* 0x0000000218027209 */ /* 0x000fe40007810000 */
[----:B------:R-:W-:Y:S02]  /*100c0*/  FMNMX.FTZ R3, R18, R19, !PT ;  /* 0x0000001312037209 */ /* 0x000fe40007810000 */
[----:B---3--:R-:W-:-:S02]  /*100d0*/  FSEL R98, R38, -INF , P0 ;  /* 0xff80000026627808 */ /* 0x008fc40000000000 */
[----:B------:R-:W-:Y:S02]  /*100e0*/  ISETP.GT.AND P0, PT, R0, 0x28, PT ;  /* 0x000000280000780c */ /* 0x000fe40003f04270 */
[----:B------:R-:W-:Y:S02]  /*100f0*/  FSEL R92, R40, -INF , P1 ;  /* 0xff800000285c7808 */ /* 0x000fe40000800000 */
[----:B------:R-:W-:Y:S01]  /*10100*/  FMNMX.FTZ R2, R93, R2, !PT ;  /* 0x000000025d027209 */ /* 0x000fe20007810000 */
[----:B-----5:R-:W-:Y:S01]  /*10110*/  LDSM.16.MT88.4 R40, [R150] ;  /* 0x000000009628783b */ /* 0x020fe20000004200 */
[----:B------:R-:W-:Y:S02]  /*10120*/  FMNMX.FTZ R3, R20, R3, !PT ;  /* 0x0000000314037209 */ /* 0x000fe40007810000 */
[----:B------:R-:W-:Y:S02]  /*10130*/  FSEL R99, R33, -INF , P1 ;  /* 0xff80000021637808 */ /* 0x000fe40000800000 */
[----:B------:R-:W-:-:S02]  /*10140*/  ISETP.GT.AND P1, PT, R0, 0x29, PT ;  /* 0x000000290000780c */ /* 0x000fc40003f24270 */
[----:B--2---:R-:W-:Y:S02]  /*10150*/  FSEL R89, R36, -INF , P0 ;  /* 0xff80000024597808 */ /* 0x004fe40000000000 */
[----:B------:R-:W-:Y:S02]  /*10160*/  FMNMX.FTZ R2, R92, R2, !PT ;  /* 0x000000025c027209 */ /* 0x000fe40007810000 */
[----:B------:R-:W-:Y:S02]  /*10170*/  FMNMX.FTZ R3, R21, R3, !PT ;  /* 0x0000000315037209 */ /* 0x000fe40007810000 */
[----:B------:R-:W-:Y:S02]  /*10180*/  FSEL R97, R30, -INF , P0 ;  /* 0xff8000001e617808 */ /* 0x000fe40000000000 */
[----:B------:R-:W-:Y:S02]  /*10190*/  ISETP.GT.AND P0, PT, R0, 0x30, PT ;  /* 0x000000300000780c */ /* 0x000fe40003f04270 */
[----:B------:R-:W-:-:S02]  /*101a0*/  FSEL R88, R37, -INF , P1 ;  /* 0xff80000025587808 */ /* 0x000fc40000800000 */
[----:B------:R-:W-:Y:S01]  /*101b0*/  FMNMX.FTZ R2, R89, R2, !PT ;  /* 0x0000000259027209 */ /* 0x000fe20007810000 */
[----:B------:R-:W-:Y:S01]  /*101c0*/  LDSM.16.MT88.4 R36, [R185+0x800] ;  /* 0x00080000b924783b */ /* 0x000fe20000004200 */
[----:B------:R-:W-:Y:S02]  /*101d0*/  FMNMX.FTZ R3, R25, R3, !PT ;  /* 0x0000000319037209 */ /* 0x000fe40007810000 */
[----:B------:R-:W-:Y:S02]  /*101e0*/  ISETP.GT.AND P2, PT, R0, 0x31, PT ;  /* 0x000000310000780c */ /* 0x000fe40003f44270 */
[----:B------:R-:W-:Y:S02]  /*101f0*/  FSEL R87, R31, -INF , P0 ;  /* 0xff8000001f577808 */ /* 0x000fe40000000000 */
[----:B------:R-:W-:Y:S02]  /*10200*/  FMNMX.FTZ R2, R88, R2, !PT ;  /* 0x0000000258027209 */ /* 0x000fe40007810000 */
[----:B------:R-:W-:-:S02]  /*10210*/  FMNMX.FTZ R3, R26, R3, !PT ;  /* 0x000000031a037209 */ /* 0x000fc40007810000 */
[----:B------:R-:W-:Y:S02]  /*10220*/  FSEL R96, R28, -INF , P1 ;  /* 0xff8000001c607808 */ /* 0x000fe40000800000 */
[----:B------:R-:W-:Y:S02]  /*10230*/  FSEL R95, R29, -INF , P0 ;  /* 0xff8000001d5f7808 */ /* 0x000fe40000000000 */
[C---:B------:R-:W-:Y:S02]  /*10240*/  ISETP.GT.AND P1, PT, R0.reuse, 0x38, PT ;  /* 0x000000380000780c */ /* 0x040fe40003f24270 */
[----:B------:R-:W-:Y:S02]  /*10250*/  ISETP.GT.AND P0, PT, R0, 0x39, PT ;  /* 0x000000390000780c */ /* 0x000fe40003f04270 */
[----:B------:R-:W-:Y:S02]  /*10260*/  FSEL R86, R32, -INF , P2 ;  /* 0xff80000020567808 */ /* 0x000fe40001000000 */
[----:B------:R-:W-:Y:S01]  /*10270*/  FMNMX.FTZ R0, R87, R2, !PT ;  /* 0x0000000257007209 */ /* 0x000fe20007810000 */
[----:B------:R-:W-:Y:S01]  /*10280*/  LDSM.16.MT88.4 R32, [R241+0x800] ;  /* 0x00080000f120783b */ /* 0x000fe20000004200 */
[----:B------:R-:W-:-:S02]  /*10290*/  FMNMX.FTZ R3, R56, R3, !PT ;  /* 0x0000000338037209 */ /* 0x000fc40007810000 */
[----:B------:R-:W-:Y:S02]  /*102a0*/  FSEL R85, R8, -INF , P1 ;  /* 0xff80000008557808 */ /* 0x000fe40000800000 */
[----:B------:R-:W-:Y:S01]  /*102b0*/  FMNMX.FTZ R0, R86, R0, !PT ;  /* 0x0000000056007209 */ /* 0x000fe20007810000 */
[----:B------:R-:W1:Y:S01]  /*102c0*/  MUFU.TANH R8, R4 ;  /* 0x0000000400087308 */ /* 0x000e620000002400 */
[----:B------:R-:W-:Y:S01]  /*102d0*/  FMNMX.FTZ R2, R57, R3, !PT ;  /* 0x0000000339027209 */ /* 0x000fe20007810000 */
[----:B------:R-:W-:Y:S01]  /*102e0*/  FMUL.FTZ R3, R15, c[0x0][0x320] ;  /* 0x0000c8000f037a20 */ /* 0x000fe20000410000 */
[----:B------:R-:W-:Y:S01]  /*102f0*/  FSEL R84, R9, -INF , P0 ;  /* 0xff80000009547808 */ /* 0x000fe20000000000 */
[----:B------:R-:W-:Y:S01]  /*10300*/  LDSM.16.MT88.4 R12, [R185] ;  /* 0x00000000b90c783b */ /* 0x000fe20000004200 */
[----:B------:R-:W-:Y:S02]  /*10310*/  FMNMX.FTZ R0, R85, R0, !PT ;  /* 0x0000000055007209 */ /* 0x000fe40007810000 */
[----:B------:R-:W-:Y:S01]  /*10320*/  FMNMX.FTZ R2, R98, R2, !PT ;  /* 0x0000000262027209 */ /* 0x000fe20007810000 */
[----:B------:R2:W3:Y:S01]  /*10330*/  MUFU.TANH R4, R3 ;  /* 0x0000000300047308 */ /* 0x0004e20000002400 */
[----:B------:R-:W-:-:S02]  /*10340*/  FMNMX.FTZ R0, R84, R0, !PT ;  /* 0x0000000054007209 */ /* 0x000fc40007810000 */
[----:B------:R-:W-:Y:S02]  /*10350*/  FMNMX.FTZ R2, R99, R2, !PT ;  /* 0x0000000263027209 */ /* 0x000fe40007810000 */
[----:B------:R-:W-:Y:S02]  /*10360*/  FSEL R94, R27, -INF , P2 ;  /* 0xff8000001b5e7808 */ /* 0x000fe40001000000 */
[----:B------:R-:W-:Y:S02]  /*10370*/  FMNMX.FTZ R2, R97, R2, !PT ;  /* 0x0000000261027209 */ /* 0x000fe40007810000 */
[----:B-1----:R-:W-:Y:S02]  /*10380*/  FSEL R91, R8, -INF , P1 ;  /* 0xff800000085b7808 */ /* 0x002fe40000800000 */
[----:B------:R-:W-:-:S04]  /*10390*/  FMNMX.FTZ R2, R96, R2, !PT ;  /* 0x0000000260027209 */ /* 0x000fc80007810000 */
[----:B------:R-:W-:Y:S01]  /*103a0*/  FMNMX.FTZ R2, R95, R2, !PT ;  /* 0x000000025f027209 */ /* 0x000fe20007810000 */
[----:B--2---:R-:W1:Y:S01]  /*103b0*/  SHFL.BFLY PT, R3, R0, 0x2, 0x1f ;  /* 0x0c401f0000037f89 */ /* 0x004e6200000e0000 */
[----:B---3--:R-:W-:Y:S02]  /*103c0*/  FSEL R90, R4, -INF , P0 ;  /* 0xff800000045a7808 */ /* 0x008fe40000000000 */
[----:B------:R-:W-:-:S04]  /*103d0*/  FMNMX.FTZ R2, R94, R2, !PT ;  /* 0x000000025e027209 */ /* 0x000fc80007810000 */
[----:B------:R-:W-:-:S04]  /*103e0*/  FMNMX.FTZ R2, R91, R2, !PT ;  /* 0x000000025b027209 */ /* 0x000fc80007810000 */
[----:B------:R-:W-:Y:S02]  /*103f0*/  FMNMX.FTZ R2, R90, R2, !PT ;  /* 0x000000025a027209 */ /* 0x000fe40007810000 */
[----:B-1----:R-:W-:-:S03]  /*10400*/  FMNMX.FTZ R0, R0, R3, !PT ;  /* 0x0000000300007209 */ /* 0x002fc60007810000 */
[----:B------:R-:W1:Y:S04]  /*10410*/  SHFL.BFLY PT, R3, R2, 0x2, 0x1f ;  /* 0x0c401f0002037f89 */ /* 0x000e6800000e0000 */
[----:B------:R-:W2:Y:S01]  /*10420*/  SHFL.BFLY PT, R4, R0, 0x1, 0x1f ;  /* 0x0c201f0000047f89 */ /* 0x000ea200000e0000 */
[----:B-1----:R-:W-:Y:S02]  /*10430*/  FMNMX.FTZ R3, R2, R3, !PT ;  /* 0x0000000302037209 */ /* 0x002fe40007810000 */
[----:B--2---:R-:W-:-:S03]  /*10440*/  FMNMX.FTZ R9, R0, R4, !PT ;  /* 0x0000000400097209 */ /* 0x004fc60007810000 */
[----:B------:R-:W1:Y:S01]  /*10450*/  SHFL.BFLY PT, R4, R3, 0x1, 0x1f ;  /* 0x0c201f0003047f89 */ /* 0x000e6200000e0000 */
[C---:B------:R-:W-:Y:S01]  /*10460*/  FSETP.NEU.FTZ.AND P0, PT, R9.reuse, -INF , PT ;  /* 0xff8000000900780b */ /* 0x040fe20003f1d000 */
[----:B------:R-:W-:-:S05]  /*10470*/  FMUL.FTZ R2, R9, c[0x0][0x2d0] ;  /* 0x0000b40009027a20 */ /* 0x000fca0000410000 */
[----:B------:R-:W-:-:S05]  /*10480*/  FSEL R2, R2, RZ, P0 ;  /* 0x000000ff02027208 */ /* 0x000fca0000000000 */
[----:B------:R-:W-:-:S04]  /*10490*/  FFMA.FTZ R0, R5, c[0x0][0x2d0], -R2 ;  /* 0x0000b40005007a23 */ /* 0x000fc80000010802 */
[----:B------:R2:W-:Y:S01]  /*104a0*/  MUFU.EX2 R67, R0 ;  /* 0x0000000000437308 */ /* 0x0005e20000000800 */
[----:B-1----:R-:W-:Y:S01]  /*104b0*/  FMNMX.FTZ R8, R3, R4, !PT ;  /* 0x0000000403087209 */ /* 0x002fe20007810000 */
[----:B------:R-:W-:-:S03]  /*104c0*/  FFMA.FTZ R3, R16, c[0x0][0x2d0], -R2 ;  /* 0x0000b40010037a23 */ /* 0x000fc60000010802 */
[----:B------:R-:W-:-:S03]  /*104d0*/  FSETP.NEU.FTZ.AND P0, PT, R8, -INF , PT ;  /* 0xff8000000800780b */ /* 0x000fc60003f1d000 */
[----:B------:R1:W-:Y:S01]  /*104e0*/  MUFU.EX2 R77, R3 ;  /* 0x00000003004d7308 */ /* 0x0003e20000000800 */
[----:B--2---:R-:W-:-:S07]  /*104f0*/  FFMA.FTZ R0, R6, c[0x0][0x2d0], -R2 ;  /* 0x0000b40006007a23 */ /* 0x004fce0000010802 */
[----:B------:R2:W3:Y:S01]  /*10500*/  MUFU.EX2 R66, R0 ;  /* 0x0000000000427308 */ /* 0x0004e20000000800 */
[----:B-1----:R-:W-:-:S07]  /*10510*/  FFMA.FTZ R3, R17, c[0x0][0x2d0], -R2 ;  /* 0x0000b40011037a23 */ /* 0x002fce0000010802 */
[----:B------:R-:W-:Y:S01]  /*10520*/  MUFU.EX2 R78, R3 ;  /* 0x00000003004e7308 */ /* 0x000fe20000000800 */
[----:B--2---:R-:W-:Y:S01]  /*10530*/  FFMA.FTZ R0, R7, c[0x0][0x2d0], -R2 ;  /* 0x0000b40007007a23 */ /* 0x004fe20000010802 */
[----:B---3--:R-:W-:Y:S01]  /*10540*/  F2FP.PACK_AB R16, R66, R67 ;  /* 0x000000434210723e */ /* 0x008fe200000000ff */
[----:B------:R-:W1:Y:S05]  /*10550*/  LDSM.16.MT88.4 R4, [R241] ;  /* 0x00000000f104783b */ /* 0x000e6a0000004200 */
[----:B------:R2:W3:Y:S02]  /*10560*/  MUFU.EX2 R74, R0 ;  /* 0x00000000004a7308 */ /* 0x0004e40000000800 */
[----:B--2---:R-:W-:-:S05]  /*10570*/  FMUL.FTZ R0, R8, c[0x0][0x2d0] ;  /* 0x0000b40008007a20 */ /* 0x004fca0000410000 */
[----:B------:R-:W-:-:S05]  /*10580*/  FSEL R0, R0, RZ, P0 ;  /* 0x000000ff00007208 */ /* 0x000fca0000000000 */
[----:B------:R-:W-:Y:S01]  /*10590*/  FFMA.FTZ R3, R18, c[0x0][0x2d0], -R0 ;  /* 0x0000b40012037a23 */ /* 0x000fe20000010800 */
[----:B---3--:R-:W-:-:S03]  /*105a0*/  F2FP.PACK_AB R18, R77, R74 ;  /* 0x0000004a4d12723e */ /* 0x008fc600000000ff */
        /* <DEDUP_REMOVED lines=10> */
[----:B------:R2:W3:Y:S02]  /*10650*/  MUFU.EX2 R79, R3 ;  /* 0x00000003004f7308 */ /* 0x0004e40000000800 */
[C---:B------:R-:W-:Y:S08]  /*10660*/  HMMA.16816.F32 R44, R16.reuse, R12, RZ ;  /* 0x0000000c102c723c */ /* 0x040ff000000018ff */
[----:B------:R-:W-:Y:S01]  /*10670*/  HMMA.16816.F32 R28, R16, R14, RZ ;  /* 0x0000000e101c723c */ /* 0x000fe200000018ff */
[----:B--2---:R-:W-:Y:S01]  /*10680*/  FFMA.FTZ R3, R23, c[0x0][0x2d0], -R2 ;  /* 0x0000b40017037a23 */ /* 0x004fe20000010802 */
[----:B---3--:R-:W-:-:S03]  /*10690*/  F2FP.PACK_AB R12, R79, R78 ;  /* 0x0000004e4f0c723e */ /* 0x008fc600000000ff */
[----:B------:R2:W-:Y:S03]  /*106a0*/  MUFU.EX2 R82, R3 ;  /* 0x0000000300527308 */ /* 0x0005e60000000800 */
[----:B-1----:R-:W-:Y:S01]  /*106b0*/  HMMA.16816.F32 R20, R16, R6, RZ ;  /* 0x000000061014723c */ /* 0x002fe200000018ff */
[----:B--2---:R-:W-:-:S04]  /*106c0*/  FFMA.FTZ R3, R24, c[0x0][0x2d0], -R2 ;  /* 0x0000b40018037a23 */ /* 0x004fc80000010802 */
[----:B------:R1:W2:Y:S02]  /*106d0*/  MUFU.EX2 R83, R3 ;  /* 0x0000000300537308 */ /* 0x0002a40000000800 */
[----:B-1----:R-:W-:Y:S01]  /*106e0*/  FFMA.FTZ R3, R25, c[0x0][0x2d0], -R0 ;  /* 0x0000b40019037a23 */ /* 0x002fe20000010800 */
[----:B--2---:R-:W-:-:S05]  /*106f0*/  F2FP.PACK_AB R14, R83, R82 ;  /* 0x00000052530e723e */ /* 0x004fca00000000ff */
[----:B------:R1:W-:Y:S02]  /*10700*/  MUFU.EX2 R72, R3 ;  /* 0x0000000300487308 */ /* 0x0003e40000000800 */
[--C-:B-1----:R-:W-:Y:S02]  /*10710*/  FFMA.FTZ R3, R26, c[0x0][0x2d0], -R0.reuse ;  /* 0x0000b4001a037a23 */ /* 0x102fe40000010800 */
[C---:B------:R-:W-:Y:S04]  /*10720*/  HMMA.16816.F32 R24, R16.reuse, R4, RZ ;  /* 0x000000041018723c */ /* 0x040fe800000018ff */
[----:B------:R1:W2:Y:S04]  /*10730*/  MUFU.EX2 R76, R3 ;  /* 0x00000003004c7308 */ /* 0x0002a80000000800 */
[----:B------:R-:W-:Y:S01]  /*10740*/  HMMA.16816.F32 R4, R16, R48, RZ ;  /* 0x000000301004723c */ /* 0x000fe200000018ff */
[----:B-1----:R-:W-:Y:S01]  /*10750*/  FFMA.FTZ R3, R56, c[0x0][0x2d0], -R0 ;  /* 0x0000b40038037a23 */ /* 0x002fe20000010800 */
[----:B--2---:R-:W-:-:S03]  /*10760*/  F2FP.PACK_AB R13, R76, R72 ;  /* 0x000000484c0d723e */ /* 0x004fc600000000ff */
[----:B------:R1:W-:Y:S02]  /*10770*/  MUFU.EX2 R81, R3 ;  /* 0x0000000300517308 */ /* 0x0003e40000000800 */
[----:B-1----:R-:W-:Y:S02]  /*10780*/  FFMA.FTZ R3, R57, c[0x0][0x2d0], -R0 ;  /* 0x0000b40039037a23 */ /* 0x002fe40000010800 */
[----:B------:R-:W1:Y:S04]  /*10790*/  LDSM.16.MT88.4 R56, [R242+0x800] ;  /* 0x00080000f238783b */ /* 0x000e680000004200 */
[----:B------:R-:W2:Y:S02]  /*107a0*/  MUFU.EX2 R80, R3 ;  /* 0x0000000300507308 */ /* 0x000ea40000000800 */
[----:B--2---:R-:W-:Y:S01]  /*107b0*/  F2FP.PACK_AB R15, R80, R81 ;  /* 0x00000051500f723e */ /* 0x004fe200000000ff */
[----:B------:R-:W-:-:S04]  /*107c0*/  FADD.FTZ R3, R67, R66 ;  /* 0x0000004243037221 */ /* 0x000fc80000010000 */
[----:B------:R-:W-:Y:S02]  /*107d0*/  FADD.FTZ R3, R74, R3 ;  /* 0x000000034a037221 */ /* 0x000fe40000010000 */
[C---:B------:R-:W-:Y:S08]  /*107e0*/  HMMA.16816.F32 R224, R12.reuse, R32, R24 ;  /* 0x000000200ce0723c */ /* 0x040ff00000001818 */
[----:B------:R-:W-:Y:S01]  /*107f0*/  HMMA.16816.F32 R124, R12, R34, R20 ;  /* 0x000000220c7c723c */ /* 0x000fe20000001814 */
[----:B------:R-:W-:Y:S07]  /*10800*/  LDSM.16.MT88.4 R32, [R241+0x2800] ;  /* 0x00280000f120783b */ /* 0x000fee0000004200 */
[C---:B------:R-:W-:Y:S08]  /*10810*/  HMMA.16816.F32 R24, R16.reuse, R40, RZ ;  /* 0x000000281018723c */ /* 0x040ff000000018ff */
[----:B------:R-:W-:Y:S01]  /*10820*/  HMMA.16816.F32 R20, R16, R42, RZ ;  /* 0x0000002a1014723c */ /* 0x000fe200000018ff */
[----:B------:R-:W2:Y:S07]  /*10830*/  LDSM.16.MT88.4 R40, [R241+0x2000] ;  /* 0x00200000f128783b */ /* 0x000eae0000004200 */
[C---:B------:R-:W-:Y:S01]  /*10840*/  HMMA.16816.F32 R140, R12.reuse, R36, R44 ;  /* 0x000000240c8c723c */ /* 0x040fe2000000182c */
[----:B------:R-:W3:Y:S07]  /*10850*/  LDSM.16.MT88.4 R44, [R186+0x2000] ;  /* 0x00200000ba2c783b */ /* 0x000eee0000004200 */
[----:B------:R-:W-:Y:S08]  /*10860*/  HMMA.16816.F32 R192, R12, R52, R4 ;  /* 0x000000340cc0723c */ /* 0x000ff00000001804 */
[----:B------:R-:W-:Y:S08]  /*10870*/  HMMA.16816.F32 R4, R16, R60, RZ ;  /* 0x0000003c1004723c */ /* 0x000ff000000018ff */
[C---:B------:R-:W-:Y:S01]  /*10880*/  HMMA.16816.F32 R132, R12.reuse, R38, R28 ;  /* 0x000000260c84723c */ /* 0x040fe2000000181c */
[----:B------:R-:W4:Y:S07]  /*10890*/  LDSM.16.MT88.4 R36, [R186+0x2800] ;  /* 0x00280000ba24783b */ /* 0x000f2e0000004200 */
[C---:B-1----:R-:W-:Y:S08]  /*108a0*/  HMMA.16816.F32 R172, R12.reuse, R56, R24 ;  /* 0x000000380cac723c */ /* 0x042ff00000001818 */
[----:B------:R-:W-:Y:S08]  /*108b0*/  HMMA.16816.F32 R164, R12, R58, R20 ;  /* 0x0000003a0ca4723c */ /* 0x000ff00000001814 */
[C---:B--2---:R-:W-:Y:S08]  /*108c0*/  HMMA.16816.F32 R24, R16.reuse, R40, RZ ;  /* 0x000000281018723c */ /* 0x044ff000000018ff */
[----:B------:R-:W-:Y:S01]  /*108d0*/  HMMA.16816.F32 R20, R16, R42, RZ ;  /* 0x0000002a1014723c */ /* 0x000fe200000018ff */
[----:B------:R-:W1:Y:S07]  /*108e0*/  LDSM.16.MT88.4 R40, [R242+0x2000] ;  /* 0x00200000f228783b */ /* 0x000e6e0000004200 */
[----:B------:R-:W-:Y:S08]  /*108f0*/  HMMA.16816.F32 R168, R12, R68, R4 ;  /* 0x000000440ca8723c */ /* 0x000ff00000001804 */
[C---:B---3--:R-:W-:Y:S08]  /*10900*/  HMMA.16816.F32 R4, R16.reuse, R44, RZ ;  /* 0x0000002c1004723c */ /* 0x048ff000000018ff */
[----:B------:R-:W-:Y:S08]  /*10910*/  HMMA.16816.F32 R28, R16, R50, RZ ;  /* 0x00000032101c723c */ /* 0x000ff000000018ff */
[C---:B------:R-:W-:Y:S01]  /*10920*/  HMMA.16816.F32 R56, R12.reuse, R32, R24 ;  /* 0x000000200c38723c */ /* 0x040fe20000001818 */
[----:B------:R-:W2:Y:S06]  /*10930*/  LDSM.16.MT88.4 R24, [R242+0x2800] ;  /* 0x00280000f218783b */ /* 0x000eac0000004200 */
[--C-:B------:R-:W-:Y:S01]  /*10940*/  FFMA.FTZ R32, R89, c[0x0][0x2d0], -R2.reuse ;  /* 0x0000b40059207a23 */ /* 0x100fe20000010802 */
[----:B----4-:R-:W-:Y:S01]  /*10950*/  HMMA.16816.F32 R160, R12, R36, R4 ;  /* 0x000000240ca0723c */ /* 0x010fe20000001804 */
[----:B------:R-:W-:-:S06]  /*10960*/  FFMA.FTZ R33, R88, c[0x0][0x2d0], -R2 ;  /* 0x0000b40058217a23 */ /* 0x000fcc0000010802 */
[--C-:B------:R-:W-:Y:S01]  /*10970*/  FFMA.FTZ R37, R95, c[0x0][0x2d0], -R0.reuse ;  /* 0x0000b4005f257a23 */ /* 0x100fe20000010800 */
[----:B------:R-:W-:Y:S01]  /*10980*/  HMMA.16816.F32 R116, R12, R54, R28 ;  /* 0x000000360c74723c */ /* 0x000fe2000000181c */
[----:B------:R-:W-:-:S07]  /*10990*/  FFMA.FTZ R36, R94, c[0x0][0x2d0], -R0 ;  /* 0x0000b4005e247a23 */ /* 0x000fce0000010800 */
[C---:B-1----:R-:W-:Y:S07]  /*109a0*/  HMMA.16816.F32 R4, R16.reuse, R40, RZ ;  /* 0x000000281004723c */ /* 0x042fee00000018ff */
[--C-:B------:R-:W-:Y:S01]  /*109b0*/  FFMA.FTZ R40, R87, c[0x0][0x2d0], -R2.reuse ;  /* 0x0000b40057287a23 */ /* 0x100fe20000010802 */
[----:B------:R-:W-:Y:S01]  /*109c0*/  HMMA.16816.F32 R28, R16, R62, RZ ;  /* 0x0000003e101c723c */ /* 0x000fe200000018ff */
[----:B------:R-:W-:-:S07]  /*109d0*/  FFMA.FTZ R41, R86, c[0x0][0x2d0], -R2 ;  /* 0x0000b40056297a23 */ /* 0x000fce0000010802 */
[C---:B------:R-:W-:Y:S07]  /*109e0*/  HMMA.16816.F32 R60, R12.reuse, R34, R20 ;  /* 0x000000220c3c723c */ /* 0x040fee0000001814 */
[--C-:B------:R-:W-:Y:S01]  /*109f0*/  FFMA.FTZ R35, R97, c[0x0][0x2d0], -R0.reuse ;  /* 0x0000b40061237a23 */ /* 0x100fe20000010800 */
[----:B--2---:R-:W-:Y:S01]  /*10a00*/  HMMA.16816.F32 R156, R12, R24, R4 ;  /* 0x000000180c9c723c */ /* 0x004fe20000001804 */
[----:B------:R-:W-:-:S07]  /*10a10*/  FFMA.FTZ R34, R96, c[0x0][0x2d0], -R0 ;  /* 0x0000b40060227a23 */ /* 0x000fce0000010800 */
[----:B------:R-:W-:Y:S01]  /*10a20*/  HMMA.16816.F32 R48, R12, R70, R28 ;  /* 0x000000460c30723c */ /* 0x000fe2000000181c */
[----:B------:R-:W1:Y:S07]  /*10a30*/  LDSM.16.MT88.4 R28, [R185+0x4000] ;  /* 0x00400000b91c783b */ /* 0x000e6e0000004200 */
[C---:B------:R-:W-:Y:S07]  /*10a40*/  HMMA.16816.F32 R4, R16.reuse, R42, RZ ;  /* 0x0000002a1004723c */ /* 0x040fee00000018ff */
[--C-:B------:R-:W-:Y:S01]  /*10a50*/  FFMA.FTZ R42, R85, c[0x0][0x2d0], -R2.reuse ;  /* 0x0000b400552a7a23 */ /* 0x100fe20000010802 */
[----:B------:R-:W-:Y:S01]  /*10a60*/  HMMA.16816.F32 R20, R16, R46, RZ ;  /* 0x0000002e1014723c */ /* 0x000fe200000018ff */
[----:B------:R-:W-:-:S02]  /*10a70*/  FFMA.FTZ R43, R84, c[0x0][0x2d0], -R2 ;  /* 0x0000b400542b7a23 */ /* 0x000fc40000010802 */
[----:B------:R-:W-:Y:S11]  /*10a80*/  LDSM.16.MT88.4 R84, [R241+0x5800] ;  /* 0x00580000f154783b */ /* 0x000ff60000004200 */
[----:B------:R-:W-:Y:S02]  /*10a90*/  @!UPT UIADD3 URZ, URZ, URZ, URZ ;  /* 0x0000003f3f3ff290 */ /* 0x000fe4000fffe03f */
[C---:B------:R-:W-:Y:S01]  /*10aa0*/  HMMA.16816.F32 R128, R12.reuse, R26, R4 ;  /* 0x0000001a0c80723c */ /* 0x040fe20000001804 */
[----:B------:R-:W2:Y:S07]  /*10ab0*/  LDSM.16.MT88.4 R24, [R185+0x4800] ;  /* 0x00480000b918783b */ /* 0x000eae0000004200 */
[----:B------:R-:W-:Y:S07]  /*10ac0*/  HMMA.16816.F32 R136, R12, R38, R20 ;  /* 0x000000260c88723c */ /* 0x000fee0000001814 */
[----:B------:R-:W-:Y:S01]  /*10ad0*/  FADD.FTZ R21, R65, R64 ;  /* 0x0000004041157221 */ /* 0x000fe20000010000 */
[----:B-1----:R-:W-:Y:S01]  /*10ae0*/  HMMA.16816.F32 R4, R16, R28, RZ ;  /* 0x0000001c1004723c */ /* 0x002fe200000018ff */
[----:B------:R-:W-:-:S02]  /*10af0*/  FADD.FTZ R20, R77, R3 ;  /* 0x000000034d147221 */ /* 0x000fc40000010000 */
[----:B------:R-:W-:Y:S02]  /*10b00*/  FADD.FTZ R21, R73, R21 ;  /* 0x0000001549157221 */ /* 0x000fe40000010000 */
[----:B------:R-:W-:Y:S02]  /*10b10*/  FFMA.FTZ R39, R91, c[0x0][0x2d0], -R0 ;  /* 0x0000b4005b277a23 */ /* 0x000fe40000010800 */
[----:B------:R-:W-:Y:S02]  /*10b20*/  FADD.FTZ R3, R75, R21 ;  /* 0x000000154b037221 */ /* 0x000fe40000010000 */
[----:B------:R-:W-:Y:S02]  /*10b30*/  FFMA.FTZ R28, R93, c[0x0][0x2d0], -R2 ;  /* 0x0000b4005d1c7a23 */ /* 0x000fe40000010802 */
[----:B------:R-:W-:Y:S02]  /*10b40*/  FADD.FTZ R3, R72, R3 ;  /* 0x0000000348037221 */ /* 0x000fe40000010000 */
[----:B------:R-:W-:-:S11]  /*10b50*/  FFMA.FTZ R38, R90, c[0x0][0x2d0], -R0 ;  /* 0x0000b4005a267a23 */ /* 0x000fd60000010800 */
[----:B--2---:R-:W-:Y:S08]  /*10b60*/  HMMA.16816.F32 R120, R12, R24, R4 ;  /* 0x000000180c78723c */ /* 0x004ff00000001804 */
[----:B------:R-:W-:Y:S07]  /*10b70*/  HMMA.16816.F32 R4, R16, R30, RZ ;  /* 0x0000001e1004723c */ /* 0x000fee00000018ff */
[----:B------:R-:W-:-:S02]  /*10b80*/  FFMA.FTZ R30, R92, c[0x0][0x2d0], -R2 ;  /* 0x0000b4005c1e7a23 */ /* 0x000fc40000010802 */
[----:B------:R-:W-:Y:S02]  /*10b90*/  FADD.FTZ R31, R76, R3 ;  /* 0x000000034c1f7221 */ /* 0x000fe40000010000 */
[----:B------:R-:W1:Y:S08]  /*10ba0*/  MUFU.EX2 R3, R28 ;  /* 0x0000001c00037308 */ /* 0x000e700000000800 */
[----:B------:R2:W3:Y:S05]  /*10bb0*/  MUFU.EX2 R2, R30 ;  /* 0x0000001e00027308 */ /* 0x0004ea0000000800 */
[----:B------:R-:W-:Y:S01]  /*10bc0*/  HMMA.16816.F32 R112, R12, R26, R4 ;  /* 0x0000001a0c70723c */ /* 0x000fe20000001804 */
[----:B------:R-:W-:Y:S06]  /*10bd0*/  LDSM.16.MT88.4 R24, [R241+0x4800] ;  /* 0x00480000f118783b */ /* 0x000fec0000004200 */
[----:B------:R-:W-:-:S02]  /*10be0*/  FADD.FTZ R4, R78, R20 ;  /* 0x000000144e047221 */ /* 0x000fc40000010000 */
[----:B------:R-:W4:Y:S02]  /*10bf0*/  LDSM.16.MT88.4 R20, [R241+0x4000] ;  /* 0x00400000f114783b */ /* 0x000f240000004200 */
[----:B------:R-:W-:Y:S02]  /*10c00*/  FADD.FTZ R29, R79, R4 ;  /* 0x000000044f1d7221 */ /* 0x000fe40000010000 */
[----:B----4-:R-:W-:Y:S01]  /*10c10*/  HMMA.16816.F32 R4, R16, R20, RZ ;  /* 0x000000141004723c */ /* 0x010fe200000018ff */
[----:B------:R-:W4:Y:S11]  /*10c20*/  MUFU.EX2 R20, R32 ;  /* 0x0000002000147308 */ /* 0x000f360000000800 */
[----:B------:R-:W-:Y:S11]  /*10c30*/  @!UPT UIADD3 URZ, URZ, URZ, URZ ;  /* 0x0000003f3f3ff290 */ /* 0x000ff6000fffe03f */
[----:B------:R-:W-:Y:S01]  /*10c40*/  @!UPT UIADD3 URZ, URZ, URZ, URZ ;  /* 0x0000003f3f3ff290 */ /* 0x000fe2000fffe03f */
[----:B------:R-:W-:Y:S08]  /*10c50*/  HMMA.16816.F32 R68, R12, R24, R4 ;  /* 0x000000180c44723c */ /* 0x000ff00000001804 */
[----:B------:R-:W-:Y:S11]  /*10c60*/  HMMA.16816.F32 R4, R16, R22, RZ ;  /* 0x000000161004723c */ /* 0x000ff600000018ff */
[----:B------:R-:W-:Y:S11]  /*10c70*/  @!UPT UIADD3 URZ, URZ, URZ, URZ ;  /* 0x0000003f3f3ff290 */ /* 0x000ff6000fffe03f */
[----:B------:R-:W-:Y:S02]  /*10c80*/  @!UPT UIADD3 URZ, URZ, URZ, URZ ;  /* 0x0000003f3f3ff290 */ /* 0x000fe4000fffe03f */
[----:B------:R-:W-:Y:S01]  /*10c90*/  HMMA.16816.F32 R152, R12, R26, R4 ;  /* 0x0000001a0c98723c */ /* 0x000fe20000001804 */
[----:B------:R-:W-:Y:S01]  /*10ca0*/  MUFU.EX2 R7, R33 ;  /* 0x0000002100077308 */ /* 0x000fe20000000800 */
[----:B------:R-:W-:Y:S05]  /*10cb0*/  LDSM.16.MT88.4 R24, [R186+0x4800] ;  /* 0x00480000ba18783b */ /* 0x000fea0000004200 */
[----:B------:R-:W-:Y:S02]  /*10cc0*/  FADD.FTZ R4, R82, R29 ;  /* 0x0000001d52047221 */ /* 0x000fe40000010000 */
[----:B------:R-:W-:Y:S02]  /*10cd0*/  FADD.FTZ R5, R81, R31 ;  /* 0x0000001f51057221 */ /* 0x000fe40000010000 */
[----:B--2---:R-:W2:Y:S01]  /*10ce0*/  LDSM.16.MT88.4 R28, [R186+0x4000] ;  /* 0x00400000ba1c783b */ /* 0x004ea20000004200 */
[----:B------:R-:W-:-:S02]  /*10cf0*/  FFMA.FTZ R6, R98, c[0x0][0x2d0], -R0 ;  /* 0x0000b40062067a23 */ /* 0x000fc40000010800 */
[----:B------:R-:W-:Y:S02]  /*10d00*/  FADD.FTZ R22, R80, R5 ;  /* 0x0000000550167221 */ /* 0x000fe40000010000 */
[----:B------:R-:W-:Y:S02]  /*10d10*/  FFMA.FTZ R5, R99, c[0x0][0x2d0], -R0 ;  /* 0x0000b40063057a23 */ /* 0x000fe40000010800 */
[----:B------:R-:W5:Y:S01]  /*10d20*/  MUFU.EX2 R6, R6 ;  /* 0x0000000600067308 */ /* 0x000f620000000800 */
[----:B------:R-:W-:-:S04]  /*10d30*/  FADD.FTZ R4, R83, R4 ;  /* 0x0000000453047221 */ /* 0x000fc80000010000 */
[----:B-1----:R-:W-:-:S03]  /*10d40*/  FADD.FTZ R4, R3, R4 ;  /* 0x0000000403047221 */ /* 0x002fc60000010000 */
[----:B------:R-:W1:Y:S01]  /*10d50*/  MUFU.EX2 R5, R5 ;  /* 0x0000000500057308 */ /* 0x000e620000000800 */
[C---:B---3--:R-:W-:Y:S01]  /*10d60*/  FADD.FTZ R21, R2.reuse, R4 ;  /* 0x0000000402157221 */ /* 0x048fe20000010000 */
[----:B------:R-:W-:-:S03]  /*10d70*/  F2FP.PACK_AB R4, R2, R3 ;  /* 0x000000030204723e */ /* 0x000fc600000000ff */
[----:B----4-:R-:W-:Y:S02]  /*10d80*/  FADD.FTZ R2, R20, R21 ;  /* 0x0000001514027221 */ /* 0x010fe40000010000 */
[----:B-----5:R-:W-:Y:S01]  /*10d90*/  FADD.FTZ R0, R6, R22 ;  /* 0x0000001606007221 */ /* 0x020fe20000010000 */
[----:B------:R-:W-:Y:S01]  /*10da0*/  MUFU.EX2 R3, R41 ;  /* 0x0000002900037308 */ /* 0x000fe20000000800 */
[----:B------:R-:W-:Y:S02]  /*10db0*/  FADD.FTZ R32, R7, R2 ;  /* 0x0000000207207221 */ /* 0x000fe40000010000 */
[C---:B-1----:R-:W-:Y:S01]  /*10dc0*/  FADD.FTZ R33, R5.reuse, R0 ;  /* 0x0000000005217221 */ /* 0x042fe20000010000 */
[----:B------:R-:W-:-:S04]  /*10dd0*/  F2FP.PACK_AB R5, R5, R6 ;  /* 0x000000060505723e */ /* 0x000fc800000000ff */
[----:B------:R-:W1:Y:S01]  /*10de0*/  MUFU.EX2 R2, R35 ;  /* 0x0000002300027308 */ /* 0x000e620000000800 */
[----:B------:R-:W-:Y:S02]  /*10df0*/  F2FP.PACK_AB R6, R7, R20 ;  /* 0x000000140706723e */ /* 0x000fe400000000ff */
[C---:B--2---:R-:W-:Y:S05]  /*10e00*/  HMMA.16816.F32 R20, R16.reuse, R28, RZ ;  /* 0x0000001c1014723c */ /* 0x044fea00000018ff */
[----:B------:R-:W2:Y:S03]  /*10e10*/  MUFU.EX2 R0, R34 ;  /* 0x0000002200007308 */ /* 0x000ea60000000800 */
[----:B------:R-:W-:Y:S01]  /*10e20*/  HMMA.16816.F32 R28, R16, R30, RZ ;  /* 0x0000001e101c723c */ /* 0x000fe200000018ff */
[----:B-1----:R-:W-:Y:S11]  /*10e30*/  FADD.FTZ R7, R2, R33 ;  /* 0x0000002102077221 */ /* 0x002ff60000010000 */
[----:B------:R-:W-:Y:S04]  /*10e40*/  @!UPT UIADD3 URZ, URZ, URZ, URZ ;  /* 0x0000003f3f3ff290 */ /* 0x000fe8000fffe03f */
[C---:B------:R-:W-:Y:S01]  /*10e50*/  HMMA.16816.F32 R52, R12.reuse, R24, R20 ;  /* 0x000000180c34723c */ /* 0x040fe20000001814 */
[----:B------:R-:W1:Y:S07]  /*10e60*/  MUFU.EX2 R20, R40 ;  /* 0x0000002800147308 */ /* 0x000e6e0000000800 */
[----:B------:R-:W-:Y:S01]  /*10e70*/  HMMA.16816.F32 R44, R12, R26, R28 ;  /* 0x0000001a0c2c723c */ /* 0x000fe2000000181c */
[----:B------:R-:W3:Y:S06]  /*10e80*/  MUFU.EX2 R24, R42 ;  /* 0x0000002a00187308 */ /* 0x000eec0000000800 */
[C---:B--2---:R-:W-:Y:S01]  /*10e90*/  FADD.FTZ R26, R0.reuse, R7 ;  /* 0x00000007001a7221 */ /* 0x044fe20000010000 */
[----:B------:R-:W-:Y:S01]  /*10ea0*/  F2FP.PACK_AB R7, R0, R2 ;  /* 0x000000020007723e */ /* 0x000fe200000000ff */
[----:B------:R-:W2:Y:S01]  /*10eb0*/  MUFU.EX2 R22, R37 ;  /* 0x0000002500167308 */ /* 0x000ea20000000800 */
[----:B-1----:R-:W-:Y:S01]  /*10ec0*/  FADD.FTZ R25, R20, R32 ;  /* 0x0000002014197221 */ /* 0x002fe20000010000 */
[----:B------:R-:W-:-:S03]  /*10ed0*/  F2FP.PACK_AB R100, R3, R20 ;  /* 0x000000140364723e */ /* 0x000fc600000000ff */
[----:B------:R-:W-:-:S03]  /*10ee0*/  FADD.FTZ R2, R3, R25 ;  /* 0x0000001903027221 */ /* 0x000fc60000010000 */
[----:B------:R-:W1:Y:S01]  /*10ef0*/  MUFU.EX2 R21, R36 ;  /* 0x0000002400157308 */ /* 0x000e620000000800 */
[----:B---3--:R-:W-:-:S07]  /*10f00*/  FADD.FTZ R2, R24, R2 ;  /* 0x0000000218027221 */ /* 0x008fce0000010000 */
[----:B------:R-:W3:Y:S01]  /*10f10*/  MUFU.EX2 R23, R43 ;  /* 0x0000002b00177308 */ /* 0x000ee20000000800 */
[----:B--2---:R-:W-:-:S04]  /*10f20*/  FADD.FTZ R0, R22, R26 ;  /* 0x0000001a16007221 */ /* 0x004fc80000010000 */
[C---:B-1----:R-:W-:Y:S01]  /*10f30*/  FADD.FTZ R3, R21.reuse, R0 ;  /* 0x0000000015037221 */ /* 0x042fe20000010000 */
[----:B------:R-:W-:Y:S02]  /*10f40*/  F2FP.PACK_AB R101, R21, R22 ;  /* 0x000000161565723e */ /* 0x000fe400000000ff */
[----:B------:R-:W-:Y:S01]  /*10f50*/  MUFU.EX2 R0, R38 ;  /* 0x0000002600007308 */ /* 0x000fe20000000800 */
[C---:B---3--:R-:W-:Y:S01]  /*10f60*/  FADD.FTZ R201, R23.reuse, R2 ;  /* 0x0000000217c97221 */ /* 0x048fe20000010000 */
[----:B------:R-:W-:-:S06]  /*10f70*/  F2FP.PACK_AB R102, R23, R24 ;  /* 0x000000181766723e */ /* 0x000fcc00000000ff */
[----:B------:R-:W1:Y:S01]  /*10f80*/  MUFU.EX2 R2, R39 ;  /* 0x0000002700027308 */ /* 0x000e620000000800 */
[----:B------:R-:W2:Y:S01]  /*10f90*/  LDSM.16.MT88.4 R20, [R150+0x4000] ;  /* 0x004000009614783b */ /* 0x000ea20000004200 */
[----:B-1----:R-:W-:Y:S01]  /*10fa0*/  F2FP.PACK_AB R103, R0, R2 ;  /* 0x000000020067723e */ /* 0x002fe200000000ff */
[----:B------:R-:W-:-:S04]  /*10fb0*/  FADD.FTZ R3, R2, R3 ;  /* 0x0000000302037221 */ /* 0x000fc80000010000 */
[----:B------:R-:W-:Y:S01]  /*10fc0*/  FADD.FTZ R197, R0, R3 ;  /* 0x0000000300c57221 */ /* 0x000fe20000010000 */
[----:B------:R-:W-:-:S04]  /*10fd0*/  IADD3 R0, R106, -0x3, RZ ;  /* 0xfffffffd6a007810 */ /* 0x000fc80007ffe0ff */
[----:B------:R-:W-:Y:S01]  /*10fe0*/  ISETP.GE.AND P0, PT, R0, R207, PT ;  /* 0x000000cf0000720c */ /* 0x000fe20003f06270 */
[C---:B--2---:R-:W-:Y:S08]  /*10ff0*/  HMMA.16816.F32 R24, R16.reuse, R20, RZ ;  /* 0x000000141018723c */ /* 0x044ff000000018ff */
        /* <DEDUP_REMOVED lines=9> */
[C---:B-1----:R-:W-:Y:S07]  /*11090*/  HMMA.16816.F32 R132, R4.reuse, R12, R224 ;  /* 0x0000000c0484723c */ /* 0x042fee00000018e0 */
[----:B------:R-:W-:Y:S01]  /*110a0*/  IMAD.MOV.U32 R225, RZ, RZ, 0x1f ;  /* 0x0000001fffe17424 */ /* 0x000fe200078e00ff */
[----:B------:R-:W-:Y:S01]  /*110b0*/  HMMA.16816.F32 R28, R4, R14, R124 ;  /* 0x0000000e041c723c */ /* 0x000fe2000000187c */
[----:B------:R-:W1:Y:S01]  /*110c0*/  LDSM.16.MT88.4 R12, [R186+0x1000] ;  /* 0x00100000ba0c783b */ /* 0x000e620000004200 */
[----:B------:R-:W-:-:S06]  /*110d0*/  IMAD.MOV.U32 R224, RZ, RZ, -0x1 ;  /* 0xffffffffffe07424 */ /* 0x000fcc00078e00ff */
        /* <DEDUP_REMOVED lines=18> */
[----:B------:R-:W1:Y:S04]  /*11200*/  LDSM.16.MT88.4 R12, [R185+0x5000] ;  /* 0x00500000b90c783b */ /* 0x000e680000004200 */
[----:B------:R-:W3:Y:S03]  /*11210*/  LDSM.16.MT88.4 R128, [R241+0x1800] ;  /* 0x00180000f180783b */ /* 0x000ee60000004200 */
[C---:B--2---:R-:W-:Y:S08]  /*11220*/  HMMA.16816.F32 R140, R100.reuse, R136, R140 ;  /* 0x00000088648c723c */ /* 0x044ff0000000188c */
[----:B------:R-:W-:Y:S08]  /*11230*/  HMMA.16816.F32 R136, R100, R138, R20 ;  /* 0x0000008a6488723c */ /* 0x000ff00000001814 */
[C---:B-1----:R-:W-:Y:S01]  /*11240*/  HMMA.16816.F32 R88, R4.reuse, R12, R120 ;  /* 0x0000000c0458723c */ /* 0x042fe20000001878 */
[----:B------:R-:W1:Y:S07]  /*11250*/  LDSM.16.MT88.4 R120, [R186+0x1800] ;  /* 0x00180000ba78783b */ /* 0x000e6e0000004200 */
[----:B------:R-:W-:Y:S01]  /*11260*/  HMMA.16816.F32 R92, R4, R14, R112 ;  /* 0x0000000e045c723c */ /* 0x000fe20000001870 */
[----:B------:R-:W2:Y:S04]  /*11270*/  LDSM.16.MT88.4 R12, [R241+0x5000] ;  /* 0x00500000f10c783b */ /* 0x000ea80000004200 */
[----:B------:R-:W4:Y:S03]  /*11280*/  LDSM.16.MT88.4 R112, [R242+0x1800] ;  /* 0x00180000f270783b */ /* 0x000f260000004200 */
[C---:B---3--:R-:W-:Y:S08]  /*11290*/  HMMA.16816.F32 R132, R100.reuse, R128, R132 ;  /* 0x000000806484723c */ /* 0x048ff00000001884 */
[C---:B------:R-:W-:Y:S08]  /*112a0*/  HMMA.16816.F32 R128, R100.reuse, R130, R28 ;  /* 0x000000826480723c */ /* 0x040ff0000000181c */
[----:B-1----:R-:W-:Y:S08]  /*112b0*/  HMMA.16816.F32 R124, R100, R120, R124 ;  /* 0x00000078647c723c */ /* 0x002ff0000000187c */
[C---:B--2---:R-:W-:Y:S01]  /*112c0*/  HMMA.16816.F32 R96, R4.reuse, R12, R68 ;  /* 0x0000000c0460723c */ /* 0x044fe20000001844 */
[----:B------:R-:W-:Y:S07]  /*112d0*/  LDSM.16.MT88.4 R68, [R242+0x3800] ;  /* 0x00380000f244783b */ /* 0x000fee0000004200 */
[----:B------:R-:W-:Y:S01]  /*112e0*/  HMMA.16816.F32 R152, R4, R14, R152 ;  /* 0x0000000e0498723c */ /* 0x000fe20000001898 */
[----:B------:R-:W1:Y:S07]  /*112f0*/  LDSM.16.MT88.4 R12, [R186+0x5000] ;  /* 0x00500000ba0c783b */ /* 0x000e6e0000004200 */
[C---:B----4-:R-:W-:Y:S08]  /*11300*/  HMMA.16816.F32 R116, R100.reuse, R112, R116 ;  /* 0x000000706474723c */ /* 0x050ff00000001874 */
[C---:B------:R-:W-:Y:S08]  /*11310*/  HMMA.16816.F32 R120, R100.reuse, R122, R32 ;  /* 0x0000007a6478723c */ /* 0x040ff00000001820 */
[----:B------:R-:W-:Y:S08]  /*11320*/  HMMA.16816.F32 R112, R100, R114, R36 ;  /* 0x000000726470723c */ /* 0x000ff00000001824 */
[C---:B-1----:R-:W-:Y:S01]  /*11330*/  HMMA.16816.F32 R156, R4.reuse, R14, R44 ;  /* 0x0000000e049c723c */ /* 0x042fe2000000182c */
[----:B------:R-:W1:Y:S07]  /*11340*/  LDSM.16.MT88.4 R44, [R185+0x3800] ;  /* 0x00380000b92c783b */ /* 0x000e6e0000004200 */
[----:B------:R-:W-:Y:S01]  /*11350*/  HMMA.16816.F32 R160, R4, R12, R52 ;  /* 0x0000000c04a0723c */ /* 0x000fe20000001834 */
[----:B------:R-:W2:Y:S04]  /*11360*/  LDSM.16.MT88.4 R52, [R241+0x3800] ;  /* 0x00380000f134783b */ /* 0x000ea80000004200 */
[----:B------:R-:W3:Y:S03]  /*11370*/  LDSM.16.MT88.4 R12, [R242+0x5000] ;  /* 0x00500000f20c783b */ /* 0x000ee60000004200 */
[C---:B-1----:R-:W-:Y:S08]  /*11380*/  HMMA.16816.F32 R40, R100.reuse, R44, R40 ;  /* 0x0000002c6428723c */ /* 0x042ff00000001828 */
[C---:B------:R-:W-:Y:S08]  /*11390*/  HMMA.16816.F32 R44, R100.reuse, R46, R48 ;  /* 0x0000002e642c723c */ /* 0x040ff00000001830 */
[C---:B--2---:R-:W-:Y:S08]  /*113a0*/  HMMA.16816.F32 R48, R100.reuse, R52, R56 ;  /* 0x000000346430723c */ /* 0x044ff00000001838 */
[----:B------:R-:W-:Y:S01]  /*113b0*/  HMMA.16816.F32 R52, R100, R54, R60 ;  /* 0x000000366434723c */ /* 0x000fe2000000183c */
[----:B------:R-:W1:Y:S07]  /*113c0*/  LDSM.16.MT88.4 R60, [R186+0x3800] ;  /* 0x00380000ba3c783b */ /* 0x000e6e0000004200 */
[C---:B---3--:R-:W-:Y:S08]  /*113d0*/  HMMA.16816.F32 R24, R4.reuse, R12, R24 ;  /* 0x0000000c0418723c */ /* 0x048ff00000001818 */
[----:B------:R-:W-:Y:S01]  /*113e0*/  HMMA.16816.F32 R16, R4, R14, R16 ;  /* 0x0000000e0410723c */ /* 0x000fe20000001810 */
[----:B------:R-:W2:Y:S07]  /*113f0*/  LDSM.16.MT88.4 R4, [R242+0x5800] ;  /* 0x00580000f204783b */ /* 0x000eae0000004200 */
[C---:B-1----:R-:W-:Y:S08]  /*11400*/  HMMA.16816.F32 R56, R100.reuse, R60, R64 ;  /* 0x0000003c6438723c */ /* 0x042ff00000001840 */
[C---:B------:R-:W-:Y:S01]  /*11410*/  HMMA.16816.F32 R64, R100.reuse, R68, R76 ;  /* 0x000000446440723c */ /* 0x040fe2000000184c */
[----:B------:R-:W1:Y:S07]  /*11420*/  LDSM.16.MT88.4 R76, [R185+0x5800] ;  /* 0x00580000b94c783b */ /* 0x000e6e0000004200 */
[C---:B------:R-:W-:Y:S08]  /*11430*/  HMMA.16816.F32 R60, R100.reuse, R62, R72 ;  /* 0x0000003e643c723c */ /* 0x040ff00000001848 */
[C---:B------:R-:W-:Y:S08]  /*11440*/  HMMA.16816.F32 R68, R100.reuse, R70, R80 ;  /* 0x000000466444723c */ /* 0x040ff00000001850 */
[C---:B------:R-:W-:Y:S08]  /*11450*/  HMMA.16816.F32 R80, R100.reuse, R84, R96 ;  /* 0x000000546450723c */ /* 0x040ff00000001860 */
[C---:B------:R-:W-:Y:S08]  /*11460*/  HMMA.16816.F32 R84, R100.reuse, R86, R152 ;  /* 0x000000566454723c */ /* 0x040ff00000001898 */
[C---:B--2---:R-:W-:Y:S08]  /*11470*/  HMMA.16816.F32 R96, R100.reuse, R4, R24 ;  /* 0x000000046460723c */ /* 0x044ff00000001818 */
[C---:B-1----:R-:W-:Y:S08]  /*11480*/  HMMA.16816.F32 R72, R100.reuse, R76, R88 ;  /* 0x0000004c6448723c */ /* 0x042ff00000001858 */
[C---:B------:R-:W-:Y:S01]  /*11490*/  HMMA.16816.F32 R76, R100.reuse, R78, R92 ;  /* 0x0000004e644c723c */ /* 0x040fe2000000185c */
[----:B------:R-:W1:Y:S07]  /*114a0*/  LDSM.16.MT88.4 R92, [R186+0x5800] ;  /* 0x00580000ba5c783b */ /* 0x000e6e0000004200 */
[C---:B-1----:R-:W-:Y:S08]  /*114b0*/  HMMA.16816.F32 R88, R100.reuse, R92, R160 ;  /* 0x0000005c6458723c */ /* 0x042ff000000018a0 */
        /* <DEDUP_REMOVED lines=19> */
[C---:B------:R-:W-:Y:S01]  /*115f0*/  SHF.L.U64.HI R18, R205.reuse, 0x1, R211 ;  /* 0x00000001cd127819 */ /* 0x040fe200000102d3 */
[----:B------:R-:W-:Y:S01]  /*11600*/  IMAD.SHL.U32 R17, R205, 0x2, RZ ;  /* 0x00000002cd117824 */ /* 0x000fe200078e00ff */
[----:B------:R-:W-:Y:S01]  /*11610*/  SHF.L.U64.HI R16, R204, 0x1, R212 ;  /* 0x00000001cc107819 */ /* 0x000fe200000102d4 */
[----:B------:R-:W-:Y:S01]  /*11620*/  IMAD R191, R0, c[0x0][0x2b8], R2 ;  /* 0x0000ae0000bf7a24 */ /* 0x000fe200078e0202 */
[----:B------:R-:W-:Y:S01]  /*11630*/  SHF.L.U64.HI R14, R202, 0x1, R203 ;  /* 0x00000001ca0e7819 */ /* 0x000fe200000102cb */
[----:B------:R-:W-:Y:S02]  /*11640*/  IMAD.SHL.U32 R15, R204, 0x2, RZ ;  /* 0x00000002cc0f7824 */ /* 0x000fe400078e00ff */
[----:B------:R-:W-:Y:S01]  /*11650*/  IMAD.WIDE.U32 R2, R191, c[0x0][0x1e0], RZ ;  /* 0x00007800bf027a25 */ /* 0x000fe200078e00ff */
[----:B------:R-:W-:-:S03]  /*11660*/  SHF.R.S32.HI R0, RZ, 0x1f, R191 ;  /* 0x0000001fff007819 */ /* 0x000fc600000114bf */
[----:B------:R-:W-:Y:S02]  /*11670*/  IMAD.SHL.U32 R7, R202, 0x2, RZ ;  /* 0x00000002ca077824 */ /* 0x000fe400078e00ff */
        /* <DEDUP_REMOVED lines=13> */
.L_x_1893:
[----:B------:R-:W-:Y:S05]  /*11750*/  BRA.DIV ~URZ, `(.L_x_1803) ;  /* 0x000092327f007947 */ /* 0x000fea000b800000 */
[----:B------:R-:W3:Y:S01]  /*11760*/  SHFL.IDX PT, R0, R6, RZ, 0x181f ;  /* 0x00181fff06007589 */ /* 0x000ee200000e0000 */
[C---:B------:R-:W-:Y:S01]  /*11770*/  LOP3.LUT P2, RZ, R196.reuse, 0x2, RZ, 0xc0, !PT ;  /* 0x00000002c4ff7812 */ /* 0x040fe2000784c0ff */
[----:B------:R-:W-:Y:S01]  /*11780*/  IMAD.MOV.U32 R12, RZ, RZ, R149 ;  /* 0x000000ffff0c7224 */ /* 0x000fe200078e0095 */
[C---:B------:R-:W-:Y:S02]  /*11790*/  LOP3.LUT P1, RZ, R196.reuse, 0x1, RZ, 0xc0, !PT ;  /* 0x00000001c4ff7812 */ /* 0x040fe4000782c0ff */
[----:B------:R-:W-:Y:S02]  /*117a0*/  LOP3.LUT P3, RZ, R196, 0x4, RZ, 0xc0, !PT ;  /* 0x00000004c4ff7812 */ /* 0x000fe4000786c0ff */
[----:B------:R-:W-:Y:S02]  /*117b0*/  SEL R13, RZ, 0x10, P1 ;  /* 0x00000010ff0d7807 */ /* 0x000fe40000800000 */
[----:B---3--:R-:W-:-:S05]  /*117c0*/  IADD3 R2, P0, R0, R7, RZ ;  /* 0x0000000700027210 */ /* 0x008fca0007f1e0ff */
[----:B--2---:R-:W-:-:S05]  /*117d0*/  IMAD.X R3, R4, 0x1, R14, P0 ;  /* 0x0000000104037824 */ /* 0x004fca00000e060e */
[----:B------:R-:W-:Y:S01]  /*117e0*/  @!PT LDS RZ, [RZ] ;  /* 0x00000000fffff984 */ /* 0x000fe20000000800 */
[----:B------:R-:W-:Y:S01]  /*117f0*/  @!PT LDS RZ, [RZ] ;  /* 0x00000000fffff984 */ /* 0x000fe20000000800 */
[----:B------:R2:W-:Y:S02]  /*11800*/  LDGSTS.E.BYPASS.LTC128B.128 [R107+0xc100], [R2.64], !P2 ;  /* 0x0c100000026b7fae */ /* 0x0005e4000d101d48 */
[----:B--2---:R-:W-:-:S05]  /*11810*/  IADD3 R2, P0, R0, R15, RZ ;  /* 0x0000000f00027210 */ /* 0x004fca0007f1e0ff */
[----:B------:R-:W-:-:S05]  /*11820*/  IMAD.X R3, R4, 0x1, R16, P0 ;  /* 0x0000000104037824 */ /* 0x000fca00000e0610 */
[----:B------:R2:W-:Y:S02]  /*11830*/  LDGSTS.E.BYPASS.LTC128B.128 [R107+0xe100], [R2.64], !P1 ;  /* 0x0e100000026b7fae */ /* 0x0005e4000c901d48 */
[----:B--2---:R-:W-:Y:S02]  /*11840*/  IADD3 R2, P0, R0, R17, RZ ;  /* 0x0000001100027210 */ /* 0x004fe40007f1e0ff */
[----:B------:R-:W2:Y:S03]  /*11850*/  SHFL.IDX PT, R0, R6, 0x1, 0x181f ;  /* 0x00381f0006007f89 */ /* 0x000ea600000e0000 */
[----:B------:R-:W-:Y:S02]  /*11860*/  IMAD.X R3, R4, 0x1, R18, P0 ;  /* 0x0000000104037824 */ /* 0x000fe400000e0612 */
[----:B------:R3:W4:Y:S04]  /*11870*/  SHFL.IDX PT, R4, R5, 0x1, 0x181f ;  /* 0x00381f0005047f89 */ /* 0x00072800000e0000 */
[----:B------:R1:W-:Y:S02]  /*11880*/  LDGSTS.E.BYPASS.LTC128B.128 [R107+0x10100], [R2.64], !P3 ;  /* 0x10100000026b7fae */ /* 0x0003e4000d901d48 */
[----:B-1-3--:R-:W-:-:S04]  /*11890*/  SEL R5, RZ, 0x10, P2 ;  /* 0x00000010ff057807 */ /* 0x00afc80001000000 */
.L_x_1894:
[C---:B--2---:R-:W-:Y:S02]  /*118a0*/  IADD3 R2, -R5.reuse, 0x10, RZ ;  /* 0x0000001005027810 */ /* 0x044fe40007ffe1ff */
[----:B------:R-:W-:-:S02]  /*118b0*/  ISETP.NE.U32.AND P2, PT, R5, RZ, PT ;  /* 0x000000ff0500720c */ /* 0x000fc40003f45070 */
[----:B------:R-:W-:-:S04]  /*118c0*/  LOP3.LUT R2, R2, 0xf, RZ, 0xc0, !PT ;  /* 0x0000000f02027812 */ /* 0x000fc800078ec0ff */
[----:B------:R-:W-:-:S04]  /*118d0*/  IADD3 R2, P1, P0, R2, R0, R7 ;  /* 0x0000000002027210 */ /* 0x000fc8000783e007 */
[----:B----4-:R-:W-:-:S05]  /*118e0*/  IADD3.X R3, RZ, R4, R14, P1, P0 ;  /* 0x00000004ff037210 */ /* 0x010fca0000fe040e */
[----:B------:R-:W-:Y:S01]  /*118f0*/  @!PT LDS RZ, [RZ] ;  /* 0x00000000fffff984 */ /* 0x000fe20000000800 */
[----:B------:R-:W-:Y:S01]  /*11900*/  @!PT LDS RZ, [RZ] ;  /* 0x00000000fffff984 */ /* 0x000fe20000000800 */
[----:B------:R-:W-:Y:S01]  /*11910*/  @!PT LDS RZ, [RZ] ;  /* 0x00000000fffff984 */ /* 0x000fe20000000800 */
[----:B------:R1:W-:Y:S02]  /*11920*/  LDGSTS.E.BYPASS.LTC128B.128.ZFILL [R107+0xd100], [R2.64], P2 ;  /* 0x0d100000026b7fae */ /* 0x0003e40009141d48 */
[----:B-1----:R-:W-:-:S04]  /*11930*/  IADD3 R2, -R13, 0x10, RZ ;  /* 0x000000100d027810 */ /* 0x002fc80007ffe1ff */
[----:B------:R-:W-:-:S04]  /*11940*/  LOP3.LUT R2, R2, 0xf, RZ, 0xc0, !PT ;  /* 0x0000000f02027812 */ /* 0x000fc800078ec0ff */
[----:B------:R-:W-:Y:S02]  /*11950*/  IADD3 R6, P1, P0, R2, R0, R15 ;  /* 0x0000000002067210 */ /* 0x000fe4000783e00f */
[----:B------:R-:W-:Y:S02]  /*11960*/  IADD3 R2, -R12, 0x10, RZ ;  /* 0x000000100c027810 */ /* 0x000fe40007ffe1ff */
[----:B------:R-:W-:Y:S02]  /*11970*/  IADD3.X R7, RZ, R4, R16, P1, P0 ;  /* 0x00000004ff077210 */ /* 0x000fe40000fe0410 */
[----:B------:R-:W-:-:S04]  /*11980*/  LOP3.LUT R2, R2, 0xf, RZ, 0xc0, !PT ;  /* 0x0000000f02027812 */ /* 0x000fc800078ec0ff */
[----:B------:R-:W-:-:S04]  /*11990*/  IADD3 R2, P1, P0, R2, R0, R17 ;  /* 0x0000000002027210 */ /* 0x000fc8000783e011 */
[----:B------:R-:W-:Y:S02]  /*119a0*/  IADD3.X R3, RZ, R4, R18, P1, P0 ;  /* 0x00000004ff037210 */ /* 0x000fe40000fe0412 */
[----:B------:R-:W-:Y:S02]  /*119b0*/  ISETP.NE.U32.AND P1, PT, R13, RZ, PT ;  /* 0x000000ff0d00720c */ /* 0x000fe40003f25070 */
[----:B------:R-:W-:-:S11]  /*119c0*/  ISETP.NE.U32.AND P0, PT, R12, RZ, PT ;  /* 0x000000ff0c00720c */ /* 0x000fd60003f05070 */
[----:B------:R1:W-:Y:S04]  /*119d0*/  LDGSTS.E.BYPASS.LTC128B.128.ZFILL [R107+0xf100], [R6.64], P1 ;  /* 0x0f100000066b7fae */ /* 0x0003e80008941d48 */
[----:B------:R1:W-:Y:S02]  /*119e0*/  LDGSTS.E.BYPASS.LTC128B.128.ZFILL [R107+0x11100], [R2.64], P0 ;  /* 0x11100000026b7fae */ /* 0x0003e40008141d48 */
.L_x_1801:
[----:B------:R-:W-:Y:S05]  /*119f0*/  BSYNC B0 ;  /* 0x0000000000007941 */ /* 0x000fea0003800000 */
.L_x_1800:
        /* <DEDUP_REMOVED lines=9> */
.L_x_1814:
        /* <DEDUP_REMOVED lines=9> */
[----:B------:R2:W4:Y:S04]  /*11b20*/  LDSM.16.M88.4 R12, [R8] ;  /* 0x00000000080c783b */ /* 0x0005280000000200 */
[----:B------:R2:W1:Y:S04]  /*11b30*/  LDSM.16.M88.4 R20, [R8+0x800] ;  /* 0x000800000814783b */ /* 0x0004680000000200 */
        /* <DEDUP_REMOVED lines=8> */
[C---:B------:R-:W-:Y:S01]  /*11bc0*/  IMAD.SHL.U32 R26, R205.reuse, 0x2, RZ ;  /* 0x00000002cd1a7824 */ /* 0x040fe200078e00ff */
[----:B-1----:R-:W-:Y:S01]  /*11bd0*/  SHF.R.S32.HI R2, RZ, 0x1f, R191 ;  /* 0x0000001fff027819 */ /* 0x002fe200000114bf */
[----:B------:R-:W-:Y:S01]  /*11be0*/  IMAD.SHL.U32 R17, R202, 0x2, RZ ;  /* 0x00000002ca117824 */ /* 0x000fe200078e00ff */
[----:B------:R-:W-:Y:S02]  /*11bf0*/  SHF.R.S32.HI R5, RZ, 0x1f, R189 ;  /* 0x0000001fff057819 */ /* 0x000fe400000114bd */
[----:B------:R-:W-:Y:S01]  /*11c00*/  SHF.L.U64.HI R27, R205, 0x1, R211 ;  /* 0x00000001cd1b7819 */ /* 0x000fe200000102d3 */
[----:B------:R-:W-:Y:S01]  /*11c10*/  IMAD R4, R2, c[0x0][0x208], RZ ;  /* 0x0000820002047a24 */ /* 0x000fe200078e02ff */
[C---:B------:R-:W-:Y:S01]  /*11c20*/  SHF.L.U64.HI R25, R204.reuse, 0x1, R212 ;  /* 0x00000001cc197819 */ /* 0x040fe200000102d4 */
[C---:B------:R-:W-:Y:S01]  /*11c30*/  IMAD.WIDE.U32 R2, R191.reuse, c[0x0][0x208], RZ ;  /* 0x00008200bf027a25 */ /* 0x040fe200078e00ff */
[----:B------:R-:W-:Y:S02]  /*11c40*/  SHF.L.U32 R24, R204, 0x1, RZ ;  /* 0x00000001cc187819 */ /* 0x000fe400000006ff */
[----:B------:R-:W-:Y:S01]  /*11c50*/  SHF.L.U64.HI R19, R202, 0x1, R203 ;  /* 0x00000001ca137819 */ /* 0x000fe200000102cb */
        /* <DEDUP_REMOVED lines=10> */
[----:B------:R1:W2:Y:S02]  /*11d00*/  SHFL.IDX PT, R5, R9, RZ, 0x181f ;  /* 0x00181fff09057589 */ /* 0x0002a400000e0000 */
.L_x_1895:
[----:B------:R-:W-:-:S05]  /*11d10*/  BRA.DIV ~URZ, `(.L_x_1808) ;  /* 0x00008f227f007947 */ /* 0x000fca000b800000 */
[----:B------:R-:W5:Y:S01]  /*11d20*/  SHFL.IDX PT, R2, R16, RZ, 0x181f ;  /* 0x00181fff10027589 */ /* 0x000f6200000e0000 */
[----:B------:R-:W-:Y:S01]  /*11d30*/  LOP3.LUT P3, RZ, R196, 0x2, RZ, 0xc0, !PT ;  /* 0x00000002c4ff7812 */ /* 0x000fe2000786c0ff */
[----:B------:R-:W-:Y:S01]  /*11d40*/  IMAD R4, R190, 0x6000, R10 ;  /* 0x00006000be047824 */ /* 0x000fe200078e020a */
[C---:B------:R-:W-:Y:S02]  /*11d50*/  LOP3.LUT P2, RZ, R196.reuse, 0x1, RZ, 0xc0, !PT ;  /* 0x00000001c4ff7812 */ /* 0x040fe4000784c0ff */
[----:B------:R-:W-:Y:S02]  /*11d60*/  LOP3.LUT P1, RZ, R196, 0x4, RZ, 0xc0, !PT ;  /* 0x00000004c4ff7812 */ /* 0x000fe4000782c0ff */
[----:B------:R-:W-:Y:S02]  /*11d70*/  SEL R18, RZ, 0x10, P2 ;  /* 0x00000010ff127807 */ /* 0x000fe40001000000 */
[C---:B-----5:R-:W-:Y:S05]  /*11d80*/  IADD3 R6, P0, R2.reuse, R17, RZ ;  /* 0x0000001102067210 */ /* 0x060fea0007f1e0ff */
[C---:B--2---:R-:W-:Y:S05]  /*11d90*/  IMAD.X R7, R5.reuse, 0x1, R19, P0 ;  /* 0x0000000105077824 */ /* 0x044fea00000e0613 */
[----:B------:R-:W-:Y:S01]  /*11da0*/  @!PT LDS RZ, [RZ] ;  /* 0x00000000fffff984 */ /* 0x000fe20000000800 */
[----:B------:R-:W-:Y:S01]  /*11db0*/  @!PT LDS RZ, [RZ] ;  /* 0x00000000fffff984 */ /* 0x000fe20000000800 */
[----:B------:R2:W-:Y:S02]  /*11dc0*/  LDGSTS.E.BYPASS.LTC128B.128 [R4], [R6.64], !P3 ;  /* 0x0000000006047fae */ /* 0x0005e4000d901d48 */
[C---:B--2---:R-:W-:Y:S05]  /*11dd0*/  IADD3 R6, P0, R2.reuse, R24, RZ ;  /* 0x0000001802067210 */ /* 0x044fea0007f1e0ff */
[C---:B------:R-:W-:Y:S01]  /*11de0*/  IMAD.X R7, R5.reuse, 0x1, R25, P0 ;  /* 0x0000000105077824 */ /* 0x040fe200000e0619 */
[----:B------:R-:W-:Y:S04]  /*11df0*/  IADD3 R2, P0, R2, R26, RZ ;  /* 0x0000001a02027210 */ /* 0x000fe80007f1e0ff */
[----:B------:R2:W-:Y:S01]  /*11e00*/  LDGSTS.E.BYPASS.LTC128B.128 [R4+0x2000], [R6.64], !P2 ;  /* 0x0200000006047fae */ /* 0x0005e2000d101d48 */
[----:B------:R-:W-:Y:S03]  /*11e10*/  IMAD.X R3, R5, 0x1, R27, P0 ;  /* 0x0000000105037824 */ /* 0x000fe600000e061b */
[----:B------:R5:W1:Y:S04]  /*11e20*/  SHFL.IDX PT, R5, R9, 0x1, 0x181f ;  /* 0x00381f0009057f89 */ /* 0x000a6800000e0000 */
[----:B------:R4:W-:Y:S01]  /*11e30*/  LDGSTS.E.BYPASS.LTC128B.128 [R4+0x4000], [R2.64], !P1 ;  /* 0x0400000002047fae */ /* 0x0009e2000c901d48 */
[----:B--2---:R-:W-:Y:S02]  /*11e40*/  SEL R6, RZ, 0x10, P3 ;  /* 0x00000010ff067807 */ /* 0x004fe40001800000 */
[----:B-1---5:R-:W-:Y:S01]  /*11e50*/  SEL R9, RZ, 0x10, P1 ;  /* 0x00000010ff097807 */ /* 0x022fe20000800000 */
[----:B----4-:R1:W2:Y:S04]  /*11e60*/  SHFL.IDX PT, R2, R16, 0x1, 0x181f ;  /* 0x00381f0010027f89 */ /* 0x0102a800000e0000 */
.L_x_1896:
[C---:B------:R-:W-:Y:S02]  /*11e70*/  IADD3 R3, -R6.reuse, 0x10, RZ ;  /* 0x0000001006037810 */ /* 0x040fe40007ffe1ff */
[----:B------:R-:W-:Y:S02]  /*11e80*/  ISETP.NE.U32.AND P2, PT, R6, RZ, PT ;  /* 0x000000ff0600720c */ /* 0x000fe40003f45070 */
[----:B------:R-:W-:Y:S04]  /*11e90*/  LOP3.LUT R3, R3, 0xf, RZ, 0xc0, !PT ;  /* 0x0000000f03037812 */ /* 0x000fe800078ec0ff */
[-C--:B-12---:R-:W-:Y:S02]  /*11ea0*/  IADD3 R16, P1, P0, R3, R2.reuse, R17 ;  /* 0x0000000203107210 */ /* 0x086fe4000783e011 */
[C---:B------:R-:W-:Y:S02]  /*11eb0*/  IADD3 R3, -R18.reuse, 0x10, RZ ;  /* 0x0000001012037810 */ /* 0x040fe40007ffe1ff */
[-C--:B------:R-:W-:Y:S02]  /*11ec0*/  IADD3.X R17, RZ, R5.reuse, R19, P1, P0 ;  /* 0x00000005ff117210 */ /* 0x080fe40000fe0413 */
[----:B------:R-:W-:Y:S03]  /*11ed0*/  LOP3.LUT R3, R3, 0xf, RZ, 0xc0, !PT ;  /* 0x0000000f03037812 */ /* 0x000fe600078ec0ff */
[----:B------:R-:W-:Y:S01]  /*11ee0*/  @!PT LDS RZ, [RZ] ;  /* 0x00000000fffff984 */ /* 0x000fe20000000800 */
[----:B------:R-:W-:Y:S01]  /*11ef0*/  @!PT LDS RZ, [RZ] ;  /* 0x00000000fffff984 */ /* 0x000fe20000000800 */
[----:B------:R-:W-:Y:S01]  /*11f00*/  @!PT LDS RZ, [RZ] ;  /* 0x00000000fffff984 */ /* 0x000fe20000000800 */
[----:B------:R1:W-:Y:S01]  /*11f10*/  LDGSTS.E.BYPASS.LTC128B.128.ZFILL [R4+0x1000], [R16.64], P2 ;  /* 0x0100000010047fae */ /* 0x0003e20009141d48 */
[-C--:B------:R-:W-:Y:S02]  /*11f20*/  IADD3 R6, P1, P0, R3, R2.reuse, R24 ;  /* 0x0000000203067210 */ /* 0x080fe4000783e018 */
[----:B------:R-:W-:Y:S02]  /*11f30*/  IADD3 R3, -R9, 0x10, RZ ;  /* 0x0000001009037810 */ /* 0x000fe40007ffe1ff */
        /* <DEDUP_REMOVED lines=8> */
.L_x_1806:
[----:B------:R-:W-:Y:S05]  /*11fc0*/  BSYNC B0 ;  /* 0x0000000000007941 */ /* 0x000fea0003800000 */
.L_x_1805:
[----:B------:R-:W0:Y:S01]  /*11fd0*/  LDGDEPBAR ;  /* 0x00000000000079af */ /* 0x000e220000000000 */
[----:B------:R-:W-:Y:S01]  /*11fe0*/  WARPSYNC 0xffffffff ;  /* 0xffffffff00007948 */ /* 0x000fe20003800000 */
[C---:B-1-34-:R-:W-:Y:S01]  /*11ff0*/  HMMA.16816.F32 R4, R36.reuse, R12, RZ ;  /* 0x0000000c2404723c */ /* 0x05afe200000018ff */
[----:B------:R-:W-:Y:S02]  /*12000*/  IMAD.MOV.U32 R2, RZ, RZ, 0x40 ;  /* 0x00000040ff027424 */ /* 0x000fe400078e00ff */
[----:B------:R-:W-:Y:S01]  /*12010*/  LOP3.LUT P0, RZ, R182, 0x4, RZ, 0xc0, !PT ;  /* 0x00000004b6ff7812 */ /* 0x000fe2000780c0ff */
[C-C-:B------:R-:W-:Y:S03]  /*12020*/  IMAD.IADD R3, R177.reuse, 0x1, R8.reuse ;  /* 0x00000001b1037824 */ /* 0x140fe600078e0208 */
[----:B------:R-:W-:Y:S01]  /*12030*/  SEL R2, R2, 0xffffffc0, !P0 ;  /* 0xffffffc002027807 */ /* 0x000fe20004000000 */
[C---:B------:R-:W-:Y:S01]  /*12040*/  HMMA.16816.F32 R12, R36.reuse, R14, RZ ;  /* 0x0000000e240c723c */ /* 0x040fe200000018ff */
[----:B------:R-:W-:Y:S03]  /*12050*/  ISETP.GE.AND P0, PT, R190, 0x1, PT ;  /* 0x00000001be00780c */ /* 0x000fe60003f06270 */
[C---:B------:R-:W-:Y:S02]  /*12060*/  IMAD.IADD R9, R2.reuse, 0x1, R8 ;  /* 0x0000000102097824 */ /* 0x040fe400078e0208 */
[----:B------:R-:W-:Y:S01]  /*12070*/  IMAD.IADD R150, R2, 0x1, R149 ;  /* 0x0000000102967824 */ /* 0x000fe200078e0295 */
[----:B------:R-:W-:Y:S01]  /*12080*/  IADD3 R2, R177, R8, R2 ;  /* 0x00000008b1027210 */ /* 0x000fe20007ffe002 */
[C---:B------:R-:W-:Y:S08]  /*12090*/  HMMA.16816.F32 R16, R36.reuse, R20, RZ ;  /* 0x000000142410723c */ /* 0x040ff000000018ff */
        /* <DEDUP_REMOVED lines=20> */
[----:B------:R-:W1:Y:S07]  /*121e0*/  LDSM.16.M88.4 R160, [R9+0x1800] ;  /* 0x0018000009a0783b */ /* 0x000e6e0000000200 */
[C---:B---3--:R-:W-:Y:S08]  /*121f0*/  HMMA.16816.F32 R16, R152.reuse, R156, R16 ;  /* 0x0000009c9810723c */ /* 0x048ff00000001810 */
[C---:B------:R-:W-:Y:S01]  /*12200*/  HMMA.16816.F32 R20, R152.reuse, R158, R20 ;  /* 0x0000009e9814723c */ /* 0x040fe20000001814 */
[----:B------:R-:W-:Y:S07]  /*12210*/  LDSM.16.M88.4 R156, [R180] ;  /* 0x00000000b49c783b */ /* 0x000fee0000000200 */
[C---:B------:R-:W-:Y:S08]  /*12220*/  HMMA.16816.F32 R24, R152.reuse, R164, R24 ;  /* 0x000000a49818723c */ /* 0x040ff00000001818 */
[C---:B------:R-:W-:Y:S01]  /*12230*/  HMMA.16816.F32 R28, R152.reuse, R166, R28 ;  /* 0x000000a6981c723c */ /* 0x040fe2000000181c */
[----:B------:R-:W3:Y:S07]  /*12240*/  LDSM.16.M88.4 R164, [R150] ;  /* 0x0000000096a4783b */ /* 0x000eee0000000200 */
[C---:B-1----:R-:W-:Y:S08]  /*12250*/  HMMA.16816.F32 R32, R152.reuse, R160, R32 ;  /* 0x000000a09820723c */ /* 0x042ff00000001820 */
[----:B------:R-:W-:Y:S01]  /*12260*/  HMMA.16816.F32 R36, R152, R162, R36 ;  /* 0x000000a29824723c */ /* 0x000fe20000001824 */
[----:B------:R-:W1:Y:S08]  /*12270*/  LDSM.16.M88.4 R152, [R150+0x800] ;  /* 0x000800009698783b */ /* 0x000e700000000200 */
[----:B------:R-:W4:Y:S01]  /*12280*/  LDSM.16.M88.4 R160, [R150+0x1000] ;  /* 0x0010000096a0783b */ /* 0x000f220000000200 */
[C---:B---3--:R-:W-:Y:S08]  /*12290*/  HMMA.16816.F32 R4, R156.reuse, R164, R4 ;  /* 0x000000a49c04723c */ /* 0x048ff00000001804 */
[C---:B------:R-:W-:Y:S01]  /*122a0*/  HMMA.16816.F32 R12, R156.reuse, R166, R12 ;  /* 0x000000a69c0c723c */ /* 0x040fe2000000180c */
[----:B------:R-:W-:Y:S07]  /*122b0*/  LDSM.16.M88.4 R164, [R178+0x4000] ;  /* 0x00400000b2a4783b */ /* 0x000fee0000000200 */
[C---:B-1----:R-:W-:Y:S08]  /*122c0*/  HMMA.16816.F32 R16, R156.reuse, R152, R16 ;  /* 0x000000989c10723c */ /* 0x042ff00000001810 */
[C---:B------:R-:W-:Y:S01]  /*122d0*/  HMMA.16816.F32 R20, R156.reuse, R154, R20 ;  /* 0x0000009a9c14723c */ /* 0x040fe20000001814 */
[----:B------:R-:W1:Y:S07]  /*122e0*/  LDSM.16.M88.4 R152, [R150+0x1800] ;  /* 0x001800009698783b */ /* 0x000e6e0000000200 */
[C---:B----4-:R-:W-:Y:S08]  /*122f0*/  HMMA.16816.F32 R24, R156.reuse, R160, R24 ;  /* 0x000000a09c18723c */ /* 0x050ff00000001818 */
[C---:B------:R-:W-:Y:S01]  /*12300*/  HMMA.16816.F32 R28, R156.reuse, R162, R28 ;  /* 0x000000a29c1c723c */ /* 0x040fe2000000181c */
[----:B------:R-:W3:Y:S07]  /*12310*/  LDSM.16.M88.4 R160, [R8+0x2000] ;  /* 0x0020000008a0783b */ /* 0x000eee0000000200 */
[C---:B-1----:R-:W-:Y:S08]  /*12320*/  HMMA.16816.F32 R32, R156.reuse, R152, R32 ;  /* 0x000000989c20723c */ /* 0x042ff00000001820 */
[----:B------:R-:W-:Y:S01]  /*12330*/  HMMA.16816.F32 R36, R156, R154, R36 ;  /* 0x0000009a9c24723c */ /* 0x000fe20000001824 */
[----:B------:R-:W1:Y:S07]  /*12340*/  LDSM.16.M88.4 R152, [R8+0x2800] ;  /* 0x002800000898783b */ /* 0x000e6e0000000200 */
[C---:B---3--:R-:W-:Y:S01]  /*12350*/  HMMA.16816.F32 R4, R164.reuse, R160, R4 ;  /* 0x000000a0a404723c */ /* 0x048fe20000001804 */
[----:B------:R-:W3:Y:S07]  /*12360*/  LDSM.16.M88.4 R156, [R8+0x3000] ;  /* 0x00300000089c783b */ /* 0x000eee0000000200 */
[C---:B------:R-:W-:Y:S01]  /*12370*/  HMMA.16816.F32 R12, R164.reuse, R162, R12 ;  /* 0x000000a2a40c723c */ /* 0x040fe2000000180c */
[----:B------:R-:W4:Y:S07]  /*12380*/  LDSM.16.M88.4 R160, [R8+0x3800] ;  /* 0x0038000008a0783b */ /* 0x000f2e0000000200 */
[C---:B-1----:R-:W-:Y:S08]  /*12390*/  HMMA.16816.F32 R16, R164.reuse, R152, R16 ;  /* 0x00000098a410723c */ /* 0x042ff00000001810 */
        /* <DEDUP_REMOVED lines=8> */
[----:B------:R-:W-:Y:S01]  /*12420*/  LDSM.16.M88.4 R164, [R3+0x3800] ;  /* 0x0038000003a4783b */ /* 0x000fe20000000200 */
[C---:B-1----:R-:W-:Y:S08]  /*12430*/  HMMA.16816.F32 R4, R152.reuse, R156, R4 ;  /* 0x0000009c9804723c */ /* 0x042ff00000001804 */
[C---:B------:R-:W-:Y:S01]  /*12440*/  HMMA.16816.F32 R12, R152.reuse, R158, R12 ;  /* 0x0000009e980c723c */ /* 0x040fe2000000180c */
[----:B------:R-:W1:Y:S07]  /*12450*/  LDSM.16.M88.4 R156, [R3+0x3000] ;  /* 0x00300000039c783b */ /* 0x000e6e0000000200 */
[C---:B---3--:R-:W-:Y:S08]  /*12460*/  HMMA.16816.F32 R16, R152.reuse, R160, R16 ;  /* 0x000000a09810723c */ /* 0x048ff00000001810 */
[C---:B------:R-:W-:Y:S01]  /*12470*/  HMMA.16816.F32 R20, R152.reuse, R162, R20 ;  /* 0x000000a29814723c */ /* 0x040fe20000001814 */
[----:B------:R-:W-:Y:S07]  /*12480*/  LDSM.16.M88.4 R160, [R9+0x2000] ;  /* 0x0020000009a0783b */ /* 0x000fee0000000200 */
[C---:B-1----:R-:W-:Y:S08]  /*12490*/  HMMA.16816.F32 R24, R152.reuse, R156, R24 ;  /* 0x0000009c9818723c */ /* 0x042ff00000001818 */
[C---:B------:R-:W-:Y:S01]  /*124a0*/  HMMA.16816.F32 R28, R152.reuse, R158, R28 ;  /* 0x0000009e981c723c */ /* 0x040fe2000000181c */
[----:B------:R-:W1:Y:S07]  /*124b0*/  LDSM.16.M88.4 R156, [R181+0x4000] ;  /* 0x00400000b59c783b */ /* 0x000e6e0000000200 */
[C---:B------:R-:W-:Y:S08]  /*124c0*/  HMMA.16816.F32 R32, R152.reuse, R164, R32 ;  /* 0x000000a49820723c */ /* 0x040ff00000001820 */
        /* <DEDUP_REMOVED lines=28> */
[----:B------:R-:W4:Y:S01]  /*12690*/  LDSM.16.M88.4 R164, [R8+0x5000] ;  /* 0x0050000008a4783b */ /* 0x000f220000000200 */
[C---:B-1----:R-:W-:Y:S08]  /*126a0*/  HMMA.16816.F32 R4, R156.reuse, R160, R4 ;  /* 0x000000a09c04723c */ /* 0x042ff00000001804 */
[C---:B------:R-:W-:Y:S01]  /*126b0*/  HMMA.16816.F32 R12, R156.reuse, R162, R12 ;  /* 0x000000a29c0c723c */ /* 0x040fe2000000180c */
[----:B------:R-:W1:Y:S07]  /*126c0*/  LDSM.16.M88.4 R160, [R8+0x5800] ;  /* 0x0058000008a0783b */ /* 0x000e6e0000000200 */
[C---:B---3--:R-:W-:Y:S08]  /*126d0*/  HMMA.16816.F32 R16, R156.reuse, R152, R16 ;  /* 0x000000989c10723c */ /* 0x048ff00000001810 */
[C---:B------:R-:W-:Y:S01]  /*126e0*/  HMMA.16816.F32 R20, R156.reuse, R154, R20 ;  /* 0x0000009a9c14723c */ /* 0x040fe20000001814 */
[----:B------:R-:W-:Y:S07]  /*126f0*/  LDSM.16.M88.4 R152, [R179+0x8000] ;  /* 0x00800000b398783b */ /* 0x000fee0000000200 */
[C---:B----4-:R-:W-:Y:S08]  /*12700*/  HMMA.16816.F32 R24, R156.reuse, R164, R24 ;  /* 0x000000a49c18723c */ /* 0x050ff00000001818 */
[C---:B------:R-:W-:Y:S01]  /*12710*/  HMMA.16816.F32 R28, R156.reuse, R166, R28 ;  /* 0x000000a69c1c723c */ /* 0x040fe2000000181c */
[----:B------:R-:W3:Y:S07]  /*12720*/  LDSM.16.M88.4 R164, [R149+0x4000] ;  /* 0x0040000095a4783b */ /* 0x000eee0000000200 */
        /* <DEDUP_REMOVED lines=9> */
[----:B------:R-:W-:Y:S07]  /*127c0*/  LDSM.16.M88.4 R156, [R181+0x8000] ;  /* 0x00800000b59c783b */ /* 0x000fee0000000200 */
[C---:B----4-:R-:W-:Y:S08]  /*127d0*/  HMMA.16816.F32 R24, R152.reuse, R160, R24 ;  /* 0x000000a09818723c */ /* 0x050ff00000001818 */
        /* <DEDUP_REMOVED lines=9> */
[C---:B------:R-:W-:Y:S08]  /*12870*/  HMMA.16816.F32 R16, R156.reuse, R164, R16 ;  /* 0x000000a49c10723c */ /* 0x040ff00000001810 */
[C---:B------:R-:W-:Y:S01]  /*12880*/  HMMA.16816.F32 R20, R156.reuse, R166, R20 ;  /* 0x000000a69c14723c */ /* 0x040fe20000001814 */
[----:B------:R-:W4:Y:S07]  /*12890*/  LDSM.16.M88.4 R164, [R180+0x8000] ;  /* 0x00800000b4a4783b */ /* 0x000f2e0000000200 */
[C---:B---3--:R-:W-:Y:S08]  /*128a0*/  HMMA.16816.F32 R24, R156.reuse, R152, R24 ;  /* 0x000000989c18723c */ /* 0x048ff00000001818 */
[C---:B------:R-:W-:Y:S01]  /*128b0*/  HMMA.16816.F32 R28, R156.reuse, R154, R28 ;  /* 0x0000009a9c1c723c */ /* 0x040fe2000000181c */
[----:B------:R-:W3:Y:S07]  /*128c0*/  LDSM.16.M88.4 R152, [R2+0x4800] ;  /* 0x004800000298783b */ /* 0x000eee0000000200 */
[C---:B-1----:R-:W-:Y:S08]  /*128d0*/  HMMA.16816.F32 R32, R156.reuse, R160, R32 ;  /* 0x000000a09c20723c */ /* 0x042ff00000001820 */
[----:B------:R-:W-:Y:S08]  /*128e0*/  HMMA.16816.F32 R36, R156, R162, R36 ;  /* 0x000000a29c24723c */ /* 0x000ff00000001824 */
[C---:B----4-:R-:W-:Y:S08]  /*128f0*/  HMMA.16816.F32 R4, R164.reuse, R168, R4 ;  /* 0x000000a8a404723c */ /* 0x050ff00000001804 */
[C---:B------:R-:W-:Y:S08]  /*12900*/  HMMA.16816.F32 R12, R164.reuse, R170, R12 ;  /* 0x000000aaa40c723c */ /* 0x040ff0000000180c */
[C---:B---3--:R-:W-:Y:S08]  /*12910*/  HMMA.16816.F32 R16, R164.reuse, R152, R16 ;  /* 0x00000098a410723c */ /* 0x048ff00000001810 */
[----:B------:R-:W-:Y:S01]  /*12920*/  FMUL.FTZ R3, R4, c[0x0][0x320] ;  /* 0x0000c80004037a20 */ /* 0x000fe20000410000 */
[C---:B------:R-:W-:Y:S03]  /*12930*/  HMMA.16816.F32 R20, R164.reuse, R154, R20 ;  /* 0x0000009aa414723c */ /* 0x040fe60000001814 */
[----:B------:R1:W-:Y:S04]  /*12940*/  MUFU.TANH R157, R3 ;  /* 0x00000003009d7308 */ /* 0x0003e80000002400 */
[----:B------:R-:W-:Y:S02]  /*12950*/  FMUL.FTZ R9, R13, c[0x0][0x320] ;  /* 0x0000c8000d097a20 */ /* 0x000fe40000410000 */
[----:B--2---:R-:W-:Y:S04]  /*12960*/  FMUL.FTZ R8, R15, c[0x0][0x320] ;  /* 0x0000c8000f087a20 */ /* 0x004fe80000410000 */
        /* <DEDUP_REMOVED lines=39> */
[----:B------:R-:W-:Y:S01]  /*12be0*/  MUFU.TANH R7, R7 ;  /* 0x0000000700077308 */ /* 0x000fe20000002400 */
[----:B---3--:R-:W-:Y:S09]  /*12bf0*/  FMUL.FTZ R3, R19, c[0x0][0x320] ;  /* 0x0000c80013037a20 */ /* 0x008ff20000410000 */
[----:B------:R1:W3:Y:S01]  /*12c00*/  MUFU.TANH R158, R3 ;  /* 0x00000003009e7308 */ /* 0x0002e20000002400 */
[----:B--2---:R-:W-:Y:S09]  /*12c10*/  FMUL.FTZ R4, R39, c[0x0][0x320] ;  /* 0x0000c80027047a20 */ /* 0x004ff20000410000 */
[----:B------:R2:W-:Y:S10]  /*12c20*/  MUFU.TANH R19, R2 ;  /* 0x0000000200137308 */ /* 0x0005f40000002400 */
[----:B------:R3:W-:Y:S01]  /*12c30*/  MUFU.TANH R12, R4 ;  /* 0x00000004000c7308 */ /* 0x0007e20000002400 */
[----:B-1----:R-:W-:Y:S09]  /*12c40*/  FMUL.FTZ R3, R20, c[0x0][0x320] ;  /* 0x0000c80014037a20 */ /* 0x002ff20000410000 */
[----:B------:R1:W-:Y:S01]  /*12c50*/  MUFU.TANH R150, R3 ;  /* 0x0000000300967308 */ /* 0x0003e20000002400 */
[----:B--2---:R-:W-:Y:S09]  /*12c60*/  FMUL.FTZ R2, R27, c[0x0][0x320] ;  /* 0x0000c8001b027a20 */ /* 0x004ff20000410000 */
[----:B------:R-:W-:Y:S01]  /*12c70*/  MUFU.TANH R6, R6 ;  /* 0x0000000600067308 */ /* 0x000fe20000002400 */
[----:B---3--:R-:W-:Y:S04]  /*12c80*/  IADD3 R4, R190, 0x1, RZ ;  /* 0x00000001be047810 */ /* 0x008fe80007ffe0ff */
[----:B------:R-:W-:Y:S01]  /*12c90*/  SEL R190, R4, RZ, !P0 ;  /* 0x000000ff04be7207 */ /* 0x000fe20004000000 */
[----:B-1----:R-:W-:Y:S04]  /*12ca0*/  FMUL.FTZ R3, R24, c[0x0][0x320] ;  /* 0x0000c80018037a20 */ /* 0x002fe80000410000 */
[----:B------:R1:W2:Y:S10]  /*12cb0*/  MUFU.TANH R24, R2 ;  /* 0x0000000200187308 */ /* 0x0002b40000002400 */
[----:B------:R3:W-:Y:S01]  /*12cc0*/  MUFU.TANH R21, R3 ;  /* 0x0000000300157308 */ /* 0x0007e20000002400 */
[----:B-1----:R-:W-:Y:S09]  /*12cd0*/  FMUL.FTZ R2, R28, c[0x0][0x320] ;  /* 0x0000c8001c027a20 */ /* 0x002ff20000410000 */
[----:B------:R1:W-:Y:S01]  /*12ce0*/  MUFU.TANH R18, R2 ;  /* 0x0000000200127308 */ /* 0x0003e20000002400 */
        /* <DEDUP_REMOVED lines=11> */
[----:B------:R-:W1:Y:S03]  /*12da0*/  MUFU.TANH R20, R2 ;  /* 0x0000000200147308 */ /* 0x000e660000002400 */
[----:B------:R-:W-:Y:S04]  /*12db0*/  FMNMX.FTZ R3, R155, R3, !PT ;  /* 0x000000039b037209 */ /* 0x000fe80007810000 */
[----:B------:R-:W-:Y:S04]  /*12dc0*/  FMNMX.FTZ R3, R154, R3, !PT ;  /* 0x000000039a037209 */ /* 0x000fe80007810000 */
[----:B------:R-:W-:Y:S04]  /*12dd0*/  FMNMX.FTZ R3, R26, R3, !PT ;  /* 0x000000031a037209 */ /* 0x000fe80007810000 */
[----:B--2---:R-:W-:Y:S04]  /*12de0*/  FMNMX.FTZ R3, R24, R3, !PT ;  /* 0x0000000318037209 */ /* 0x004fe80007810000 */
[----:B------:R-:W-:Y:S04]  /*12df0*/  FMNMX.FTZ R3, R23, R3, !PT ;  /* 0x0000000317037209 */ /* 0x000fe80007810000 */
[----:B-1----:R-:W-:Y:S01]  /*12e00*/  FMNMX.FTZ R3, R20, R3, !PT ;  /* 0x0000000314037209 */ /* 0x002fe20007810000 */
[----:B------:R-:W-:Y:S04]  /*12e10*/  FMUL.FTZ R2, R32, c[0x0][0x320] ;  /* 0x0000c80020027a20 */ /* 0x000fe80000410000 */
[----:B------:R1:W-:Y:S02]  /*12e20*/  MUFU.TANH R13, R2 ;  /* 0x00000002000d7308 */ /* 0x0003e40000002400 */
[----:B-1----:R-:W-:Y:S08]  /*12e30*/  FMUL.FTZ R2, R34, c[0x0][0x320] ;  /* 0x0000c80022027a20 */ /* 0x002ff00000410000 */
        /* <DEDUP_REMOVED lines=25> */
.L_x_1897:
        /* <DEDUP_REMOVED lines=11> */
[----:B------:R-:W2:Y:S01]  /*13080*/  MUFU.EX2 R2, R0 ;  /* 0x0000000000027308 */ /* 0x000ea20000000800 */
[--C-:B-1----:R-:W-:Y:S02]  /*13090*/  FFMA.FTZ R4, R161, c[0x0][0x2d0], -R3.reuse ;  /* 0x0000b400a1047a23 */ /* 0x102fe40000010803 */
        /* <DEDUP_REMOVED lines=14> */
[----:B------:R-:W-:Y:S02]  /*13180*/  FFMA.FTZ R193, R6, c[0x0][0x2d0], -R3 ;  /* 0x0000b40006c17a23 */ /* 0x000fe40000010803 */
[C---:B--2---:R-:W-:Y:S01]  /*13190*/  FMUL.FTZ R36, R2.reuse, R112 ;  /* 0x0000007002247220 */ /* 0x044fe20000410000 */
[----:B------:R-:W2:Y:S01]  /*131a0*/  MUFU.EX2 R3, R4 ;  /* 0x0000000400037308 */ /* 0x000ea20000000800 */
[C---:B------:R-:W-:Y:S02]  /*131b0*/  FMUL.FTZ R37, R2.reuse, R113 ;  /* 0x0000007102257220 */ /* 0x040fe40000410000 */
[C---:B------:R-:W-:Y:S02]  /*131c0*/  FMUL.FTZ R21, R2.reuse, R129 ;  /* 0x0000008102157220 */ /* 0x040fe40000410000 */
[C---:B-1----:R-:W-:Y:S02]  /*131d0*/  FFMA.FTZ R0, R2.reuse, R201, R7 ;  /* 0x000000c902007223 */ /* 0x042fe40000010007 */
[C---:B------:R-:W-:Y:S02]  /*131e0*/  FMUL.FTZ R32, R2.reuse, R116 ;  /* 0x0000007402207220 */ /* 0x040fe40000410000 */
[C---:B------:R-:W-:Y:S01]  /*131f0*/  FMUL.FTZ R33, R2.reuse, R117 ;  /* 0x0000007502217220 */ /* 0x040fe20000410000 */
[----:B------:R1:W-:Y:S01]  /*13200*/  MUFU.EX2 R17, R28 ;  /* 0x0000001c00117308 */ /* 0x0003e20000000800 */
[C---:B------:R-:W-:Y:S02]  /*13210*/  FMUL.FTZ R40, R2.reuse, R40 ;  /* 0x0000002802287220 */ /* 0x040fe40000410000 */
[C---:B------:R-:W-:Y:S02]  /*13220*/  FMUL.FTZ R41, R2.reuse, R41 ;  /* 0x0000002902297220 */ /* 0x040fe40000410000 */
[C---:B---3--:R-:W-:Y:S02]  /*13230*/  FMUL.FTZ R25, R2.reuse, R125 ;  /* 0x0000007d02197220 */ /* 0x048fe40000410000 */
[C---:B------:R-:W-:Y:S02]  /*13240*/  FMUL.FTZ R44, R2.reuse, R44 ;  /* 0x0000002c022c7220 */ /* 0x040fe40000410000 */
[C---:B------:R-:W-:Y:S01]  /*13250*/  FMUL.FTZ R45, R2.reuse, R45 ;  /* 0x0000002d022d7220 */ /* 0x040fe20000410000 */
[----:B------:R-:W-:Y:S01]  /*13260*/  MUFU.EX2 R13, R27 ;  /* 0x0000001b000d7308 */ /* 0x000fe20000000800 */
[C---:B------:R-:W-:Y:S02]  /*13270*/  FMUL.FTZ R48, R2.reuse, R48 ;  /* 0x0000003002307220 */ /* 0x040fe40000410000 */
[C---:B------:R-:W-:Y:S01]  /*13280*/  FMUL.FTZ R49, R2.reuse, R49 ;  /* 0x0000003102317220 */ /* 0x040fe20000410000 */
[C---:B--2---:R-:W-:Y:S01]  /*13290*/  F2FP.PACK_AB R152, R3.reuse, R7 ;  /* 0x000000070398723e */ /* 0x044fe200000000ff */
[----:B------:R-:W-:Y:S02]  /*132a0*/  FADD.FTZ R6, R3, R0 ;  /* 0x0000000003067221 */ /* 0x000fe40000010000 */
[----:B------:R-:W2:Y:S01]  /*132b0*/  SHFL.BFLY PT, R0, R5, 0x2, 0x1f ;  /* 0x0c401f0005007f89 */ /* 0x000ea200000e0000 */
[C---:B------:R-:W-:Y:S02]  /*132c0*/  FMUL.FTZ R52, R2.reuse, R52 ;  /* 0x0000003402347220 */ /* 0x040fe40000410000 */
[----:B------:R3:W4:Y:S01]  /*132d0*/  MUFU.EX2 R19, R29 ;  /* 0x0000001d00137308 */ /* 0x0007220000000800 */
[C---:B------:R-:W-:Y:S02]  /*132e0*/  FMUL.FTZ R53, R2.reuse, R53 ;  /* 0x0000003502357220 */ /* 0x040fe40000410000 */
[C---:B------:R-:W-:Y:S02]  /*132f0*/  FMUL.FTZ R56, R2.reuse, R56 ;  /* 0x0000003802387220 */ /* 0x040fe40000410000 */
[C---:B-1----:R-:W-:Y:S02]  /*13300*/  FMUL.FTZ R28, R2.reuse, R120 ;  /* 0x00000078021c7220 */ /* 0x042fe40000410000 */
        /* <DEDUP_REMOVED lines=9> */
[----:B--2---:R-:W-:Y:S01]  /*133a0*/  FMNMX.FTZ R0, R5, R0, !PT ;  /* 0x0000000005007209 */ /* 0x004fe20007810000 */
        /* <DEDUP_REMOVED lines=21> */
[----:B------:R-:W-:Y:S01]  /*13500*/  FADD.FTZ R0, -R8, R106 ;  /* 0x0000006a08007221 */ /* 0x000fe20000010100 */
[----:B------:R-:W-:Y:S01]  /*13510*/  IADD3 R106, R186, R151, RZ ;  /* 0x00000097ba6a7210 */ /* 0x000fe20007ffe0ff */
[--C-:B------:R-:W-:Y:S02]  /*13520*/  FFMA.FTZ R4, R168, c[0x0][0x2d0], -R3.reuse ;  /* 0x0000b400a8047a23 */ /* 0x100fe40000010803 */
        /* <DEDUP_REMOVED lines=11> */
[--C-:B------:R-:W-:Y:S01]  /*135e0*/  FFMA.FTZ R161, R154, c[0x0][0x2d0], -R3.reuse ;  /* 0x0000b4009aa17a23 */ /* 0x100fe20000010803 */
[----:B------:R-:W-:Y:S01]  /*135f0*/  F2FP.PACK_AB R154, R13, R17 ;  /* 0x000000110d9a723e */ /* 0x000fe200000000ff */
[--C-:B------:R-:W-:Y:S02]  /*13600*/  FFMA.FTZ R163, R26, c[0x0][0x2d0], -R3.reuse ;  /* 0x0000b4001aa37a23 */ /* 0x100fe40000010803 */
[--C-:B------:R-:W-:Y:S02]  /*13610*/  FFMA.FTZ R162, R24, c[0x0][0x2d0], -R3.reuse ;  /* 0x0000b40018a27a23 */ /* 0x100fe40000010803 */
[--C-:B------:R-:W-:Y:S01]  /*13620*/  FFMA.FTZ R166, R23, c[0x0][0x2d0], -R3.reuse ;  /* 0x0000b40017a67a23 */ /* 0x100fe20000010803 */
[----:B------:R-:W3:Y:S01]  /*13630*/  MUFU.EX2 R0, R0 ;  /* 0x0000000000007308 */ /* 0x000ee20000000800 */
[--C-:B------:R-:W-:Y:S02]  /*13640*/  FFMA.FTZ R167, R20, c[0x0][0x2d0], -R3.reuse ;  /* 0x0000b40014a77a23 */ /* 0x100fe40000010803 */
[--C-:B------:R-:W-:Y:S02]  /*13650*/  FFMA.FTZ R168, R16, c[0x0][0x2d0], -R3.reuse ;  /* 0x0000b40010a87a23 */ /* 0x100fe40000010803 */
[----:B------:R-:W-:Y:S02]  /*13660*/  FFMA.FTZ R195, R12, c[0x0][0x2d0], -R3 ;  /* 0x0000b4000cc37a23 */ /* 0x000fe40000010803 */
[----:B------:R-:W-:Y:S02]  /*13670*/  FADD.FTZ R3, R17, R6 ;  /* 0x0000000611037221 */ /* 0x000fe40000010000 */
[C---:B-1----:R-:W-:Y:S01]  /*13680*/  FMUL.FTZ R4, R2.reuse, R140 ;  /* 0x0000008c02047220 */ /* 0x042fe20000410000 */
[----:B------:R-:W-:Y:S01]  /*13690*/  MUFU.EX2 R161, R161 ;  /* 0x000000a100a17308 */ /* 0x000fe20000000800 */
[----:B------:R-:W-:Y:S02]  /*136a0*/  FADD.FTZ R3, R13, R3 ;  /* 0x000000030d037221 */ /* 0x000fe40000010000 */
[----:B------:R-:W-:Y:S01]  /*136b0*/  FMUL.FTZ R13, R2, R137 ;  /* 0x00000089020d7220 */ /* 0x000fe20000410000 */
[----:B--2---:R-:W-:Y:S01]  /*136c0*/  F2FP.PACK_AB R153, R14, R15 ;  /* 0x0000000f0e99723e */ /* 0x004fe200000000ff */
[C---:B------:R-:W-:Y:S02]  /*136d0*/  FMUL.FTZ R5, R2.reuse, R141 ;  /* 0x0000008d02057220 */ /* 0x040fe40000410000 */
[C---:B------:R-:W-:Y:S02]  /*136e0*/  FMUL.FTZ R12, R2.reuse, R136 ;  /* 0x00000088020c7220 */ /* 0x040fe40000410000 */
[C---:B------:R-:W-:Y:S01]  /*136f0*/  FMUL.FTZ R16, R2.reuse, R132 ;  /* 0x0000008402107220 */ /* 0x040fe20000410000 */
[----:B------:R1:W-:Y:S01]  /*13700*/  MUFU.EX2 R136, R18 ;  /* 0x0000001200887308 */ /* 0x0003e20000000800 */
[C---:B------:R-:W-:Y:S02]  /*13710*/  FMUL.FTZ R17, R2.reuse, R133 ;  /* 0x0000008502117220 */ /* 0x040fe40000410000 */
[C---:B------:R-:W-:Y:S02]  /*13720*/  FMUL.FTZ R20, R2.reuse, R128 ;  /* 0x0000008002147220 */ /* 0x040fe40000410000 */
[C---:B------:R-:W-:Y:S02]  /*13730*/  FMUL.FTZ R24, R2.reuse, R124 ;  /* 0x0000007c02187220 */ /* 0x040fe40000410000 */
[----:B------:R-:W-:Y:S01]  /*13740*/  FMUL.FTZ R101, R2, R101 ;  /* 0x0000006502657220 */ /* 0x000fe20000410000 */
[----:B------:R-:W-:Y:S01]  /*13750*/  IADD3 R2, R185, R151, RZ ;  /* 0x00000097b9027210 */ /* 0x000fe20007ffe0ff */
[----:B------:R-:W-:Y:S01]  /*13760*/  FADD.FTZ R3, R22, R3 ;  /* 0x0000000316037221 */ /* 0x000fe20000010000 */
[----:B------:R-:W2:Y:S01]  /*13770*/  MUFU.EX2 R133, R7 ;  /* 0x0000000700857308 */ /* 0x000ea20000000800 */
[C---:B---3--:R-:W-:Y:S02]  /*13780*/  FMUL.FTZ R38, R0.reuse, R114 ;  /* 0x0000007200267220 */ /* 0x048fe40000410000 */
[----:B------:R-:W3:Y:S01]  /*13790*/  LDSM.16.MT88.4 R156, [R2] ;  /* 0x00000000029c783b */ /* 0x000ee20000004200 */
[----:B------:R-:W-:Y:S01]  /*137a0*/  FADD.FTZ R117, R19, R3 ;  /* 0x0000000313757221 */ /* 0x000fe20000010000 */
[----:B------:R-:W-:Y:S01]  /*137b0*/  IADD3 R3, R183, R2, RZ ;  /* 0x00000002b7037210 */ /* 0x000fe20007ffe0ff */
[C---:B------:R-:W-:Y:S02]  /*137c0*/  FMUL.FTZ R39, R0.reuse, R115 ;  /* 0x0000007300277220 */ /* 0x040fe40000410000 */
[C---:B------:R-:W-:Y:S02]  /*137d0*/  FFMA.FTZ R6, R0.reuse, R197, R15 ;  /* 0x000000c500067223 */ /* 0x040fe4000001000f */
[----:B------:R-:W-:Y:S01]  /*137e0*/  FMUL.FTZ R15, R0, R139 ;  /* 0x0000008b000f7220 */ /* 0x000fe20000410000 */
[----:B------:R-:W4:Y:S01]  /*137f0*/  LDSM.16.MT88.4 R112, [R3] ;  /* 0x000000000370783b */ /* 0x000f220000004200 */
[----:B------:R-:W-:Y:S01]  /*13800*/  FADD.FTZ R129, R14, R6 ;  /* 0x000000060e817221 */ /* 0x000fe20000010000 */
[----:B------:R-:W-:Y:S01]  /*13810*/  MUFU.EX2 R132, R160 ;  /* 0x000000a000847308 */ /* 0x000fe20000000800 */
[C---:B------:R-:W-:Y:S02]  /*13820*/  FMUL.FTZ R6, R0.reuse, R142 ;  /* 0x0000008e00067220 */ /* 0x040fe40000410000 */
[C---:B------:R-:W-:Y:S02]  /*13830*/  FMUL.FTZ R14, R0.reuse, R138 ;  /* 0x0000008a000e7220 */ /* 0x040fe40000410000 */
[C---:B-1----:R-:W-:Y:S02]  /*13840*/  FMUL.FTZ R18, R0.reuse, R134 ;  /* 0x0000008600127220 */ /* 0x042fe40000410000 */
[C---:B------:R-:W-:Y:S02]  /*13850*/  FMUL.FTZ R19, R0.reuse, R135 ;  /* 0x0000008700137220 */ /* 0x040fe40000410000 */
[----:B------:R-:W-:Y:S01]  /*13860*/  FMUL.FTZ R22, R0, R130 ;  /* 0x0000008200167220 */ /* 0x000fe20000410000 */
[----:B------:R-:W-:Y:S01]  /*13870*/  MUFU.EX2 R124, R170 ;  /* 0x000000aa007c7308 */ /* 0x000fe20000000800 */
[----:B--2---:R-:W-:Y:S01]  /*13880*/  F2FP.PACK_AB R155, R136, R133 ;  /* 0x00000085889b723e */ /* 0x004fe200000000ff */
[C---:B------:R-:W-:Y:S02]  /*13890*/  FMUL.FTZ R7, R0.reuse, R143 ;  /* 0x0000008f00077220 */ /* 0x040fe40000410000 */
[C---:B------:R-:W-:Y:S02]  /*138a0*/  FMUL.FTZ R31, R0.reuse, R123 ;  /* 0x0000007b001f7220 */ /* 0x040fe40000410000 */
[----:B------:R-:W-:Y:S02]  /*138b0*/  FADD.FTZ R129, R133, R129 ;  /* 0x0000008185817221 */ /* 0x000fe40000010000 */
[C---:B------:R-:W-:Y:S02]  /*138c0*/  FMUL.FTZ R23, R0.reuse, R131 ;  /* 0x0000008300177220 */ /* 0x040fe40000410000 */
[----:B------:R-:W-:Y:S01]  /*138d0*/  MUFU.EX2 R130, R150 ;  /* 0x0000009600827308 */ /* 0x000fe20000000800 */
[C---:B------:R-:W-:Y:S02]  /*138e0*/  FMUL.FTZ R26, R0.reuse, R126 ;  /* 0x0000007e001a7220 */ /* 0x040fe40000410000 */
[C---:B------:R-:W-:Y:S02]  /*138f0*/  FMUL.FTZ R27, R0.reuse, R127 ;  /* 0x0000007f001b7220 */ /* 0x040fe40000410000 */
[C---:B------:R-:W-:Y:S02]  /*13900*/  FMUL.FTZ R30, R0.reuse, R122 ;  /* 0x0000007a001e7220 */ /* 0x040fe40000410000 */
[C---:B------:R-:W-:Y:S02]  /*13910*/  FMUL.FTZ R34, R0.reuse, R118 ;  /* 0x0000007600227220 */ /* 0x040fe40000410000 */
[C---:B------:R-:W-:Y:S01]  /*13920*/  FMUL.FTZ R35, R0.reuse, R119 ;  /* 0x0000007700237220 */ /* 0x040fe20000410000 */
[C---:B---3--:R-:W-:Y:S01]  /*13930*/  HMMA.16816.F32 R4, R152.reuse, R156, R4 ;  /* 0x0000009c9804723c */ /* 0x048fe20000001804 */
[----:B------:R-:W-:Y:S04]  /*13940*/  MUFU.EX2 R131, R149 ;  /* 0x0000009500837308 */ /* 0x000fe80000000800 */
[C---:B------:R-:W-:Y:S02]  /*13950*/  FMUL.FTZ R42, R0.reuse, R42 ;  /* 0x0000002a002a7220 */ /* 0x040fe40000410000 */
[C---:B------:R-:W-:Y:S01]  /*13960*/  FMUL.FTZ R43, R0.reuse, R43 ;  /* 0x0000002b002b7220 */ /* 0x040fe20000410000 */
[C---:B------:R-:W-:Y:S03]  /*13970*/  HMMA.16816.F32 R12, R152.reuse, R158, R12 ;  /* 0x0000009e980c723c */ /* 0x040fe6000000180c */
[----:B------:R-:W1:Y:S01]  /*13980*/  MUFU.EX2 R119, R165 ;  /* 0x000000a500777308 */ /* 0x000e620000000800 */
[C---:B------:R-:W-:Y:S02]  /*13990*/  FMUL.FTZ R46, R0.reuse, R46 ;  /* 0x0000002e002e7220 */ /* 0x040fe40000410000 */
[C---:B------:R-:W-:Y:S02]  /*139a0*/  FMUL.FTZ R47, R0.reuse, R47 ;  /* 0x0000002f002f7220 */ /* 0x040fe40000410000 */
[C---:B----4-:R-:W-:Y:S04]  /*139b0*/  HMMA.16816.F32 R16, R152.reuse, R112, R16 ;  /* 0x000000709810723c */ /* 0x050fe80000001810 */
[C---:B------:R-:W-:Y:S01]  /*139c0*/  FMUL.FTZ R50, R0.reuse, R50 ;  /* 0x0000003200327220 */ /* 0x040fe20000410000 */
[----:B------:R-:W2:Y:S01]  /*139d0*/  MUFU.EX2 R118, R164 ;  /* 0x000000a400767308 */ /* 0x000ea20000000800 */
[C---:B------:R-:W-:Y:S02]  /*139e0*/  FMUL.FTZ R51, R0.reuse, R51 ;  /* 0x0000003300337220 */ /* 0x040fe40000410000 */
[C---:B------:R-:W-:Y:S01]  /*139f0*/  HMMA.16816.F32 R20, R152.reuse, R114, R20 ;  /* 0x000000729814723c */ /* 0x040fe20000001814 */
[----:B------:R-:W3:Y:S03]  /*13a00*/  LDSM.16.MT88.4 R112, [R106] ;  /* 0x000000006a70783b */ /* 0x000ee60000004200 */
        /* <DEDUP_REMOVED lines=22> */
[C---:B---3--:R-:W-:Y:S03]  /*13b70*/  HMMA.16816.F32 R24, R152.reuse, R112, R24 ;  /* 0x000000709818723c */ /* 0x048fe60000001818 */
[C---:B------:R-:W-:Y:S02]  /*13b80*/  FMUL.FTZ R90, R0.reuse, R90 ;  /* 0x0000005a005a7220 */ /* 0x040fe40000410000 */
[C---:B------:R-:W-:Y:S01]  /*13b90*/  FMUL.FTZ R91, R0.reuse, R91 ;  /* 0x0000005b005b7220 */ /* 0x040fe20000410000 */
[----:B------:R-:W-:Y:S01]  /*13ba0*/  MUFU.EX2 R127, R174 ;  /* 0x000000ae007f7308 */ /* 0x000fe20000000800 */
[C---:B------:R-:W-:Y:S01]  /*13bb0*/  FMUL.FTZ R94, R0.reuse, R94 ;  /* 0x0000005e005e7220 */ /* 0x040fe20000410000 */
[C---:B------:R-:W-:Y:S04]  /*13bc0*/  HMMA.16816.F32 R28, R152.reuse, R114, R28 ;  /* 0x00000072981c723c */ /* 0x040fe8000000181c */
[C---:B------:R-:W-:Y:S02]  /*13bd0*/  FMUL.FTZ R95, R0.reuse, R95 ;  /* 0x0000005f005f7220 */ /* 0x040fe40000410000 */
[C---:B------:R-:W-:Y:S02]  /*13be0*/  FMUL.FTZ R98, R0.reuse, R98 ;  /* 0x0000006200627220 */ /* 0x040fe40000410000 */
[C---:B------:R-:W-:Y:S01]  /*13bf0*/  FMUL.FTZ R99, R0.reuse, R99 ;  /* 0x0000006300637220 */ /* 0x040fe20000410000 */
[----:B------:R-:W-:Y:S03]  /*13c00*/  MUFU.EX2 R126, R194 ;  /* 0x000000c2007e7308 */ /* 0x000fe60000000800 */
[C---:B------:R-:W-:Y:S02]  /*13c10*/  FMUL.FTZ R102, R0.reuse, R102 ;  /* 0x0000006600667220 */ /* 0x040fe40000410000 */
[----:B------:R-:W-:Y:S01]  /*13c20*/  FMUL.FTZ R103, R0, R103 ;  /* 0x0000006700677220 */ /* 0x000fe20000410000 */
[----:B------:R-:W-:Y:S01]  /*13c30*/  IADD3 R0, R183, R106, RZ ;  /* 0x0000006ab7007210 */ /* 0x000fe20007ffe0ff */
[----:B-1----:R-:W-:Y:S03]  /*13c40*/  FADD.FTZ R117, R119, R117 ;  /* 0x0000007577757221 */ /* 0x002fe60000010000 */
[----:B------:R-:W-:Y:S01]  /*13c50*/  MUFU.EX2 R157, R168 ;  /* 0x000000a8009d7308 */ /* 0x000fe20000000800 */
[----:B------:R-:W1:Y:S01]  /*13c60*/  LDSM.16.MT88.4 R112, [R0] ;  /* 0x000000000070783b */ /* 0x000e620000004200 */
[C---:B--2---:R-:W-:Y:S01]  /*13c70*/  FADD.FTZ R122, R118.reuse, R117 ;  /* 0x00000075767a7221 */ /* 0x044fe20000010000 */
[----:B------:R-:W-:Y:S02]  /*13c80*/  F2FP.PACK_AB R118, R118, R119 ;  /* 0x000000777676723e */ /* 0x000fe400000000ff */
[----:B------:R-:W-:Y:S02]  /*13c90*/  F2FP.PACK_AB R117, R131, R130 ;  /* 0x000000828375723e */ /* 0x000fe400000000ff */
[----:B------:R-:W-:Y:S03]  /*13ca0*/  F2FP.PACK_AB R119, R161, R132 ;  /* 0x00000084a177723e */ /* 0x000fe600000000ff */
[----:B------:R-:W2:Y:S10]  /*13cb0*/  MUFU.EX2 R156, R169 ;  /* 0x000000a9009c7308 */ /* 0x000eb40000000800 */
[----:B------:R-:W-:Y:S10]  /*13cc0*/  MUFU.EX2 R151, R175 ;  /* 0x000000af00977308 */ /* 0x000ff40000000800 */
[----:B------:R-:W3:Y:S01]  /*13cd0*/  MUFU.EX2 R150, R195 ;  /* 0x000000c300967308 */ /* 0x000ee20000000800 */
        /* <DEDUP_REMOVED lines=27> */
[----:B--2---:R-:W-:Y:S02]  /*13e90*/  F2FP.PACK_AB R153, R156, R157 ;  /* 0x0000009d9c99723e */ /* 0x004fe400000000ff */
        /* <DEDUP_REMOVED lines=35> */
[----:B------:R-:W-:Y:S01]  /*140d0*/  FADD.FTZ R112, R121, R122 ;  /* 0x0000007a79707221 */ /* 0x000fe20000010000 */
[----:B------:R-:W-:Y:S01]  /*140e0*/  HMMA.16816.F32 R100, R116, R114, R100 ;  /* 0x000000727464723c */ /* 0x000fe20000001864 */
[----:B------:R-:W1:Y:S03]  /*140f0*/  LDSM.16.MT88.4 R116, [R2+0x1000] ;  /* 0x001000000274783b */ /* 0x000e660000004200 */
[C---:B------:R-:W-:Y:S01]  /*14100*/  FADD.FTZ R113, R120.reuse, R112 ;  /* 0x0000007078717221 */ /* 0x040fe20000010000 */
[----:B------:R-:W-:Y:S02]  /*14110*/  F2FP.PACK_AB R112, R120, R121 ;  /* 0x000000797870723e */ /* 0x000fe400000000ff */
[C---:B------:R-:W-:Y:S01]  /*14120*/  F2FP.PACK_AB R114, R124.reuse, R125 ;  /* 0x0000007d7c72723e */ /* 0x040fe200000000ff */
[----:B------:R-:W-:Y:S01]  /*14130*/  FADD.FTZ R113, R125, R113 ;  /* 0x000000717d717221 */ /* 0x000fe20000010000 */
[----:B------:R-:W2:Y:S01]  /*14140*/  LDSM.16.MT88.4 R120, [R3+0x1000] ;  /* 0x001000000378783b */ /* 0x000ea20000004200 */
[----:B------:R-:W3:Y:S02]  /*14150*/  MUFU.EX2 R125, R193 ;  /* 0x000000c1007d7308 */ /* 0x000ee40000000800 */
[----:B------:R-:W-:Y:S01]  /*14160*/  FADD.FTZ R128, R124, R113 ;  /* 0x000000717c807221 */ /* 0x000fe20000010000 */
[----:B------:R-:W-:Y:S02]  /*14170*/  F2FP.PACK_AB R113, R162, R163 ;  /* 0x000000a3a271723e */ /* 0x000fe400000000ff */
[----:B------:R-:W-:Y:S05]  /*14180*/  F2FP.PACK_AB R115, R159, R158 ;  /* 0x0000009e9f73723e */ /* 0x000fea00000000ff */
[----:B------:R-:W4:Y:S01]  /*14190*/  MUFU.EX2 R124, R192 ;  /* 0x000000c0007c7308 */ /* 0x000f220000000800 */
[----:B---3--:R-:W-:Y:S01]  /*141a0*/  F2FP.PACK_AB R154, R125, R126 ;  /* 0x0000007e7d9a723e */ /* 0x008fe200000000ff */
[C---:B-1----:R-:W-:Y:S05]  /*141b0*/  HMMA.16816.F32 R4, R112.reuse, R116, R4 ;  /* 0x000000747004723c */ /* 0x042fea0000001804 */
[----:B----4-:R-:W-:Y:S03]  /*141c0*/  F2FP.PACK_AB R152, R124, R127 ;  /* 0x0000007f7c98723e */ /* 0x010fe600000000ff */
        /* <DEDUP_REMOVED lines=33> */
[----:B------:R-:W-:Y:S02]  /*143e0*/  FADD.FTZ R117, R130, R117 ;  /* 0x0000007582757221 */ /* 0x000fe40000010000 */
[----:B------:R-:W-:Y:S02]  /*143f0*/  FADD.FTZ R116, R127, R128 ;  /* 0x000000807f747221 */ /* 0x000fe40000010000 */
[C---:B--2---:R-:W-:Y:S04]  /*14400*/  HMMA.16816.F32 R96, R112.reuse, R120, R96 ;  /* 0x000000787060723c */ /* 0x044fe80000001860 */
[----:B------:R-:W-:Y:S02]  /*14410*/  FADD.FTZ R117, R131, R117 ;  /* 0x0000007583757221 */ /* 0x000fe40000010000 */
[----:B------:R-:W2:Y:S01]  /*14420*/  LDSM.16.MT88.4 R128, [R3+0x1800] ;  /* 0x001800000380783b */ /* 0x000ea20000004200 */
[----:B------:R-:W-:Y:S01]  /*14430*/  FADD.FTZ R116, R124, R116 ;  /* 0x000000747c747221 */ /* 0x000fe20000010000 */
[----:B------:R-:W-:Y:S04]  /*14440*/  HMMA.16816.F32 R100, R112, R122, R100 ;  /* 0x0000007a7064723c */ /* 0x000fe80000001864 */
[----:B------:R-:W-:Y:S02]  /*14450*/  FADD.FTZ R116, R126, R116 ;  /* 0x000000747e747221 */ /* 0x000fe40000010000 */
[----:B------:R-:W-:Y:S01]  /*14460*/  FADD.FTZ R149, R132, R117 ;  /* 0x0000007584957221 */ /* 0x000fe20000010000 */
[----:B------:R-:W-:Y:S01]  /*14470*/  LDSM.16.MT88.4 R112, [R0+0x1800] ;  /* 0x001800000070783b */ /* 0x000fe20000004200 */
[----:B------:R-:W-:Y:S07]  /*14480*/  FADD.FTZ R201, R125, R116 ;  /* 0x000000747dc97221 */ /* 0x000fee0000010000 */
[----:B------:R-:W3:Y:S01]  /*14490*/  LDSM.16.MT88.4 R116, [R106+0x1800] ;  /* 0x001800006a74783b */ /* 0x000ee20000004200 */
[C---:B-1----:R-:W-:Y:S07]  /*144a0*/  HMMA.16816.F32 R140, R152.reuse, R136, R4 ;  /* 0x00000088988c723c */ /* 0x042fee0000001804 */
[----:B------:R-:W1:Y:S01]  /*144b0*/  LDSM.16.MT88.4 R4, [R2+0x3800] ;  /* 0x003800000204783b */ /* 0x000e620000004200 */
[C---:B------:R-:W-:Y:S07]  /*144c0*/  HMMA.16816.F32 R136, R152.reuse, R138, R12 ;  /* 0x0000008a9888723c */ /* 0x040fee000000180c */
[----:B------:R-:W4:Y:S01]  /*144d0*/  LDSM.16.MT88.4 R12, [R3+0x3800] ;  /* 0x00380000030c783b */ /* 0x000f220000004200 */
[C---:B--2---:R-:W-:Y:S07]  /*144e0*/  HMMA.16816.F32 R132, R152.reuse, R128, R16 ;  /* 0x000000809884723c */ /* 0x044fee0000001810 */
[----:B------:R-:W2:Y:S01]  /*144f0*/  LDSM.16.MT88.4 R16, [R106+0x3800] ;  /* 0x003800006a10783b */ /* 0x000ea20000004200 */
[C---:B------:R-:W-:Y:S07]  /*14500*/  HMMA.16816.F32 R128, R152.reuse, R130, R20 ;  /* 0x000000829880723c */ /* 0x040fee0000001814 */
[----:B------:R-:W-:Y:S01]  /*14510*/  LDSM.16.MT88.4 R20, [R3+0x5800] ;  /* 0x005800000314783b */ /* 0x000fe20000004200 */
[C---:B---3--:R-:W-:Y:S07]  /*14520*/  HMMA.16816.F32 R124, R152.reuse, R116, R24 ;  /* 0x00000074987c723c */ /* 0x048fee0000001818 */
[----:B------:R-:W-:Y:S01]  /*14530*/  LDSM.16.MT88.4 R24, [R106+0x5800] ;  /* 0x005800006a18783b */ /* 0x000fe20000004200 */
[C---:B------:R-:W-:Y:S08]  /*14540*/  HMMA.16816.F32 R120, R152.reuse, R118, R28 ;  /* 0x000000769878723c */ /* 0x040ff0000000181c */
[C---:B------:R-:W-:Y:S08]  /*14550*/  HMMA.16816.F32 R116, R152.reuse, R112, R32 ;  /* 0x000000709874723c */ /* 0x040ff00000001820 */
[C---:B------:R-:W-:Y:S08]  /*14560*/  HMMA.16816.F32 R112, R152.reuse, R114, R36 ;  /* 0x000000729870723c */ /* 0x040ff00000001824 */
[C---:B-1----:R-:W-:Y:S08]  /*14570*/  HMMA.16816.F32 R40, R152.reuse, R4, R40 ;  /* 0x000000049828723c */ /* 0x042ff00000001828 */
[C---:B------:R-:W-:Y:S01]  /*14580*/  HMMA.16816.F32 R44, R152.reuse, R6, R44 ;  /* 0x00000006982c723c */ /* 0x040fe2000000182c */
[----:B------:R-:W1:Y:S07]  /*14590*/  LDSM.16.MT88.4 R4, [R0+0x3800] ;  /* 0x003800000004783b */ /* 0x000e6e0000004200 */
[C---:B----4-:R-:W-:Y:S08]  /*145a0*/  HMMA.16816.F32 R48, R152.reuse, R12, R48 ;  /* 0x0000000c9830723c */ /* 0x050ff00000001830 */
[C---:B------:R-:W-:Y:S01]  /*145b0*/  HMMA.16816.F32 R52, R152.reuse, R14, R52 ;  /* 0x0000000e9834723c */ /* 0x040fe20000001834 */
[----:B------:R3:W4:Y:S07]  /*145c0*/  LDSM.16.MT88.4 R12, [R2+0x5800] ;  /* 0x00580000020c783b */ /* 0x00072e0000004200 */
[C---:B--2---:R-:W-:Y:S08]  /*145d0*/  HMMA.16816.F32 R56, R152.reuse, R16, R56 ;  /* 0x000000109838723c */ /* 0x044ff00000001838 */
[C---:B------:R-:W-:Y:S01]  /*145e0*/  HMMA.16816.F32 R60, R152.reuse, R18, R60 ;  /* 0x00000012983c723c */ /* 0x040fe2000000183c */
[----:B------:R2:W5:Y:S03]  /*145f0*/  LDSM.16.MT88.4 R16, [R0+0x5800] ;  /* 0x005800000010783b */ /* 0x0005660000004200 */
[----:B---3--:R-:W-:Y:S04]  /*14600*/  IADD3 R2, R188, -0x2, RZ ;  /* 0xfffffffebc027810 */ /* 0x008fe80007ffe0ff */
[C---:B-1----:R-:W-:Y:S03]  /*14610*/  HMMA.16816.F32 R64, R152.reuse, R4, R64 ;  /* 0x000000049840723c */ /* 0x042fe60000001840 */
[----:B------:R-:W-:Y:S05]  /*14620*/  ISETP.GE.AND P0, PT, R2, R207, PT ;  /* 0x000000cf0200720c */ /* 0x000fea0003f06270 */
[C---:B------:R-:W-:Y:S04]  /*14630*/  HMMA.16816.F32 R68, R152.reuse, R6, R68 ;  /* 0x000000069844723c */ /* 0x040fe80000001844 */
[----:B--2---:R-:W-:Y:S04]  /*14640*/  FADD.FTZ R0, R161, R149 ;  /* 0x00000095a1007221 */ /* 0x004fe80000010000 */
        /* <DEDUP_REMOVED lines=12> */
[C---:B-----5:R-:W-:Y:S04]  /*14710*/  HMMA.16816.F32 R96, R152.reuse, R16, R96 ;  /* 0x000000109860723c */ /* 0x060fe80000001860 */
[----:B------:R-:W-:Y:S04]  /*14720*/  FADD.FTZ R0, R151, R0 ;  /* 0x0000000097007221 */ /* 0x000fe80000010000 */
[----:B------:R-:W-:Y:S04]  /*14730*/  HMMA.16816.F32 R100, R152, R18, R100 ;  /* 0x000000129864723c */ /* 0x000fe80000001864 */
[----:B------:R-:W-:Y:S04]  /*14740*/  FADD.FTZ R197, R150, R0 ;  /* 0x0000000096c57221 */ /* 0x000fe80000010000 */
[----:B------:R-:W-:-:S11]  /*14750*/  @!P0 BRA `(.L_x_1811) ;  /* 0x000004f000008947 */ /* 0x000fd60003800000 */
[C---:B------:R-:W-:Y:S01]  /*14760*/  SHF.L.U64.HI R20, R205.reuse, 0x1, R211 ;  /* 0x00000001cd147819 */ /* 0x040fe200000102d3 */
[----:B------:R-:W-:Y:S01]  /*14770*/  IMAD.MOV.U32 R226, RZ, RZ, c[0x0][0x2b8] ;  /* 0x0000ae00ffe27624 */ /* 0x000fe200078e00ff */
[----:B------:R-:W-:Y:S01]  /*14780*/  SHF.L.U64.HI R18, R204, 0x1, R212 ;  /* 0x00000001cc127819 */ /* 0x000fe200000102d4 */
[----:B------:R-:W-:Y:S01]  /*14790*/  IMAD R2, R188, 0x40, R230 ;  /* 0x00000040bc027824 */ /* 0x000fe200078e02e6 */
[----:B------:R-:W-:Y:S01]  /*147a0*/  SHF.L.U32 R17, R204, 0x1, RZ ;  /* 0x00000001cc117819 */ /* 0x000fe200000006ff */
[----:B------:R-:W-:Y:S01]  /*147b0*/  IMAD.MOV.U32 R189, RZ, RZ, RZ ;  /* 0x000000ffffbd7224 */ /* 0x000fe200078e00ff */
[----:B------:R-:W-:Y:S01]  /*147c0*/  ISETP.NE.AND P1, PT, R226, 0x1, PT ;  /* 0x00000001e200780c */ /* 0x000fe20003f25270 */
[----:B------:R-:W-:Y:S01]  /*147d0*/  IMAD.SHL.U32 R19, R205, 0x2, RZ ;  /* 0x00000002cd137824 */ /* 0x000fe200078e00ff */
[----:B------:R-:W-:Y:S01]  /*147e0*/  IADD3 R2, R2, -0x80, R216 ;  /* 0xffffff8002027810 */ /* 0x000fe20007ffe0d8 */
[C---:B------:R-:W-:Y:S01]  /*147f0*/  IMAD.SHL.U32 R13, R202.reuse, 0x2, RZ ;  /* 0x00000002ca0d7824 */ /* 0x040fe200078e00ff */
[----:B------:R-:W-:Y:S03]  /*14800*/  SHF.L.U64.HI R16, R202, 0x1, R203 ;  /* 0x00000001ca107819 */ /* 0x000fe600000102cb */
[--C-:B------:R-:W-:Y:S06]  /*14810*/  IMAD.MOV.U32 R0, RZ, RZ, R2.reuse ;  /* 0x000000ffff007224 */ /* 0x100fec00078e0002 */
[----:B------:R-:W-:Y:S05]  /*14820*/  @P1 IMAD.HI.U32 R3, R2, c[0x0][0x2bc], RZ ;  /* 0x0000af0002031a27 */ /* 0x000fea00078e00ff */
[----:B------:R-:W-:Y:S04]  /*14830*/  @P1 SHF.R.U32.HI R0, RZ, c[0x0][0x2c0], R3 ;  /* 0x0000b000ff001a19 */ /* 0x000fe80000011603 */
[C---:B------:R-:W-:Y:S04]  /*14840*/  @!P6 IADD3 R3, P0, R0.reuse, R220, RZ ;  /* 0x000000dc0003e210 */ /* 0x040fe80007f1e0ff */
[C---:B------:R-:W-:Y:S02]  /*14850*/  @!P6 LEA.HI.X.SX32 R5, R0.reuse, R228, 0x1, P0 ;  /* 0x000000e40005e211 */ /* 0x040fe400000f0eff */
[C---:B------:R-:W-:Y:S02]  /*14860*/  @!P6 LEA R4, P0, R3.reuse, c[0x0][0x2a0], 0x2 ;  /* 0x0000a8000304ea11 */ /* 0x040fe400078010ff */
[----:B------:R-:W-:Y:S02]  /*14870*/  IADD3 R0, -R0, RZ, RZ ;  /* 0x000000ff00007210 */ /* 0x000fe40007ffe1ff */
[----:B------:R-:W-:Y:S03]  /*14880*/  @!P6 LEA.HI.X R5, R3, c[0x0][0x2a4], R5, 0x2, P0 ;  /* 0x0000a9000305ea11 */ /* 0x000fe600000f1405 */
[----:B------:R-:W-:Y:S02]  /*14890*/  IMAD R191, R0, c[0x0][0x2b8], R2 ;  /* 0x0000ae0000bf7a24 */ /* 0x000fe400078e0202 */
[----:B------:R-:W2:Y:S02]  /*148a0*/  @!P6 LDG.E R189, [R4.64] ;  /* 0x0000000804bde981 */ /* 0x000ea4000c1e1900 */
[C---:B------:R-:W-:Y:S01]  /*148b0*/  IMAD.WIDE.U32 R2, R191.reuse, c[0x0][0x1e0], RZ ;  /* 0x00007800bf027a25 */ /* 0x040fe200078e00ff */
[----:B------:R-:W-:Y:S05]  /*148c0*/  SHF.R.S32.HI R0, RZ, 0x1f, R191 ;  /* 0x0000001fff007819 */ /* 0x000fea00000114bf */
        /* <DEDUP_REMOVED lines=13> */
.L_x_1898:
[----:B------:R-:W-:-:S05]  /*149a0*/  BRA.DIV ~URZ, `(.L_x_1813) ;  /* 0x000065a27f007947 */ /* 0x000fca000b800000 */
[----:B------:R-:W3:Y:S01]  /*149b0*/  SHFL.IDX PT, R2, R12, RZ, 0x181f ;  /* 0x00181fff0c027589 */ /* 0x000ee200000e0000 */
[----:B------:R-:W-:Y:S01]  /*149c0*/  LOP3.LUT P3, RZ, R196, 0x2, RZ, 0xc0, !PT ;  /* 0x00000002c4ff7812 */ /* 0x000fe2000786c0ff */
[----:B------:R-:W-:Y:S01]  /*149d0*/  IMAD R0, R190, 0x6000, R11 ;  /* 0x00006000be007824 */ /* 0x000fe200078e020b */
[C---:B------:R-:W-:Y:S02]  /*149e0*/  LOP3.LUT P2, RZ, R196.reuse, 0x1, RZ, 0xc0, !PT ;  /* 0x00000001c4ff7812 */ /* 0x040fe4000784c0ff */
[----:B------:R-:W-:Y:S02]  /*149f0*/  LOP3.LUT P1, RZ, R196, 0x4, RZ, 0xc0, !PT ;  /* 0x00000004c4ff7812 */ /* 0x000fe4000782c0ff */
[----:B------:R-:W-:Y:S02]  /*14a00*/  SEL R15, RZ, 0x10, P2 ;  /* 0x00000010ff0f7807 */ /* 0x000fe40001000000 */
[----:B------:R-:W-:Y:S02]  /*14a10*/  SEL R14, RZ, 0x10, P1 ;  /* 0x00000010ff0e7807 */ /* 0x000fe40000800000 */
[----:B---3--:R-:W-:Y:S05]  /*14a20*/  IADD3 R6, P0, R2, R13, RZ ;  /* 0x0000000d02067210 */ /* 0x008fea0007f1e0ff */
[----:B--2---:R-:W-:Y:S05]  /*14a30*/  IMAD.X R7, R4, 0x1, R16, P0 ;  /* 0x0000000104077824 */ /* 0x004fea00000e0610 */
[----:B------:R-:W-:Y:S01]  /*14a40*/  @!PT LDS RZ, [RZ] ;  /* 0x00000000fffff984 */ /* 0x000fe20000000800 */
[----:B------:R-:W-:Y:S01]  /*14a50*/  @!PT LDS RZ, [RZ] ;  /* 0x00000000fffff984 */ /* 0x000fe20000000800 */
[----:B------:R2:W-:Y:S02]  /*14a60*/  LDGSTS.E.BYPASS.LTC128B.128 [R0], [R6.64], !P3 ;  /* 0x0000000006007fae */ /* 0x0005e4000d901d48 */
[----:B--2---:R-:W-:Y:S05]  /*14a70*/  IADD3 R6, P0, R2, R17, RZ ;  /* 0x0000001102067210 */ /* 0x004fea0007f1e0ff */
[----:B------:R-:W-:Y:S01]  /*14a80*/  IMAD.X R7, R4, 0x1, R18, P0 ;  /* 0x0000000104077824 */ /* 0x000fe200000e0612 */
[----:B------:R-:W-:Y:S04]  /*14a90*/  IADD3 R2, P0, R2, R19, RZ ;  /* 0x0000001302027210 */ /* 0x000fe80007f1e0ff */
[----:B------:R2:W-:Y:S01]  /*14aa0*/  LDGSTS.E.BYPASS.LTC128B.128 [R0+0x2000], [R6.64], !P2 ;  /* 0x0200000006007fae */ /* 0x0005e2000d101d48 */
[----:B------:R-:W-:Y:S03]  /*14ab0*/  IMAD.X R3, R4, 0x1, R20, P0 ;  /* 0x0000000104037824 */ /* 0x000fe600000e0614 */
[----:B------:R3:W4:Y:S04]  /*14ac0*/  SHFL.IDX PT, R4, R5, 0x1, 0x181f ;  /* 0x00381f0005047f89 */ /* 0x00072800000e0000 */
[----:B------:R5:W-:Y:S01]  /*14ad0*/  LDGSTS.E.BYPASS.LTC128B.128 [R0+0x4000], [R2.64], !P1 ;  /* 0x0400000002007fae */ /* 0x000be2000c901d48 */
[----:B-1-3--:R-:W-:Y:S03]  /*14ae0*/  SEL R5, RZ, 0x10, P3 ;  /* 0x00000010ff057807 */ /* 0x00afe60001800000 */
[----:B-----5:R2:W1:Y:S04]  /*14af0*/  SHFL.IDX PT, R2, R12, 0x1, 0x181f ;  /* 0x00381f000c027f89 */ /* 0x02046800000e0000 */
.L_x_1899:
[C---:B----4-:R-:W-:Y:S02]  /*14b00*/  IADD3 R3, -R5.reuse, 0x10, RZ ;  /* 0x0000001005037810 */ /* 0x050fe40007ffe1ff */
[----:B------:R-:W-:Y:S02]  /*14b10*/  ISETP.NE.U32.AND P2, PT, R5, RZ, PT ;  /* 0x000000ff0500720c */ /* 0x000fe40003f45070 */
[----:B------:R-:W-:Y:S04]  /*14b20*/  LOP3.LUT R3, R3, 0xf, RZ, 0xc0, !PT ;  /* 0x0000000f03037812 */ /* 0x000fe800078ec0ff */
[----:B-12---:R-:W-:Y:S02]  /*14b30*/  IADD3 R12, P1, P0, R3, R2, R13 ;  /* 0x00000002030c7210 */ /* 0x006fe4000783e00d */
[----:B------:R-:W-:Y:S02]  /*14b40*/  IADD3 R3, -R15, 0x10, RZ ;  /* 0x000000100f037810 */ /* 0x000fe40007ffe1ff */
[----:B------:R-:W-:Y:S02]  /*14b50*/  IADD3.X R13, RZ, R4, R16, P1, P0 ;  /* 0x00000004ff0d7210 */ /* 0x000fe40000fe0410 */
[----:B------:R-:W-:Y:S03]  /*14b60*/  LOP3.LUT R3, R3, 0xf, RZ, 0xc0, !PT ;  /* 0x0000000f03037812 */ /* 0x000fe600078ec0ff */
[----:B------:R-:W-:Y:S01]  /*14b70*/  @!PT LDS RZ, [RZ] ;  /* 0x00000000fffff984 */ /* 0x000fe20000000800 */
[----:B------:R-:W-:Y:S01]  /*14b80*/  @!PT LDS RZ, [RZ] ;  /* 0x00000000fffff984 */ /* 0x000fe20000000800 */
[----:B------:R-:W-:Y:S01]  /*14b90*/  @!PT LDS RZ, [RZ] ;  /* 0x00000000fffff984 */ /* 0x000fe20000000800 */
[----:B------:R1:W-:Y:S01]  /*14ba0*/  LDGSTS.E.BYPASS.LTC128B.128.ZFILL [R0+0x1000], [R12.64], P2 ;  /* 0x010000000c007fae */ /* 0x0003e20009141d48 */
[----:B------:R-:W-:Y:S02]  /*14bb0*/  IADD3 R6, P1, P0, R3, R2, R17 ;  /* 0x0000000203067210 */ /* 0x000fe4000783e011 */
[C---:B------:R-:W-:Y:S02]  /*14bc0*/  IADD3 R3, -R14.reuse, 0x10, RZ ;  /* 0x000000100e037810 */ /* 0x040fe40007ffe1ff */
[----:B------:R-:W-:Y:S02]  /*14bd0*/  IADD3.X R7, RZ, R4, R18, P1, P0 ;  /* 0x00000004ff077210 */ /* 0x000fe40000fe0412 */
[----:B------:R-:W-:Y:S04]  /*14be0*/  LOP3.LUT R3, R3, 0xf, RZ, 0xc0, !PT ;  /* 0x0000000f03037812 */ /* 0x000fe800078ec0ff */
[----:B------:R-:W-:Y:S04]  /*14bf0*/  IADD3 R2, P1, P0, R3, R2, R19 ;  /* 0x0000000203027210 */ /* 0x000fe8000783e013 */
[----:B------:R-:W-:Y:S02]  /*14c00*/  IADD3.X R3, RZ, R4, R20, P1, P0 ;  /* 0x00000004ff037210 */ /* 0x000fe40000fe0414 */
[----:B------:R-:W-:Y:S02]  /*14c10*/  ISETP.NE.U32.AND P1, PT, R15, RZ, PT ;  /* 0x000000ff0f00720c */ /* 0x000fe40003f25070 */
[----:B------:R-:W-:Y:S11]  /*14c20*/  ISETP.NE.U32.AND P0, PT, R14, RZ, PT ;  /* 0x000000ff0e00720c */ /* 0x000ff60003f05070 */
[----:B------:R1:W-:Y:S04]  /*14c30*/  LDGSTS.E.BYPASS.LTC128B.128.ZFILL [R0+0x3000], [R6.64], P1 ;  /* 0x0300000006007fae */ /* 0x0003e80008941d48 */
[----:B------:R1:W-:Y:S02]  /*14c40*/  LDGSTS.E.BYPASS.LTC128B.128.ZFILL [R0+0x5000], [R2.64], P0 ;  /* 0x0500000002007fae */ /* 0x0003e40008141d48 */
.L_x_1811:
[----:B------:R-:W-:Y:S05]  /*14c50*/  BSYNC B0 ;  /* 0x0000000000007941 */ /* 0x000fea0003800000 */
.L_x_1810:
        /* <DEDUP_REMOVED lines=10> */
.L_x_1804:
[----:B------:R-:W-:Y:S05]  /*14d00*/  BRA.DIV ~URZ, `(.L_x_1815) ;  /* 0x000064927f007947 */ /* 0x000fea000b800000 */
[----:B------:R2:W3:Y:S02]  /*14d10*/  SHFL.BFLY PT, R0, R201, 0x2, 0x1f ;  /* 0x0c401f00c9007f89 */ /* 0x0004e400000e0000 */
.L_x_1900:
[----:B---3--:R-:W-:Y:S01]  /*14d20*/  FADD.FTZ R0, R0, R201 ;  /* 0x000000c900007221 */ /* 0x008fe20000010000 */
[----:B------:R-:W-:Y:S05]  /*14d30*/  BRA.DIV ~URZ, `(.L_x_1816) ;  /* 0x000064c27f007947 */ /* 0x000fea000b800000 */
[----:B-1----:R-:W1:Y:S04]  /*14d40*/  SHFL.BFLY PT, R2, R197, 0x2, 0x1f ;  /* 0x0c401f00c5027f89 */ /* 0x002e6800000e0000 */
[----:B------:R-:W3:Y:S01]  /*14d50*/  SHFL.BFLY PT, R5, R0, 0x1, 0x1f ;  /* 0x0c201f0000057f89 */ /* 0x000ee200000e0000 */
[----:B-1----:R-:W-:-:S02]  /*14d60*/  FADD.FTZ R4, R2, R197 ;  /* 0x000000c502047221 */ /* 0x002fc40000010000 */
[----:B---3--:R-:W-:-:S03]  /*14d70*/  FADD.FTZ R0, R0, R5 ;  /* 0x0000000500007221 */ /* 0x008fc60000010000 */
[----:B------:R1:W3:Y:S04]  /*14d80*/  SHFL.BFLY PT, R3, R4, 0x1, 0x1f ;  /* 0x0c201f0004037f89 */ /* 0x0002e800000e0000 */
.L_x_1901:
[----:B------:R-:W-:Y:S01]  /*14d90*/  FSETP.NE.FTZ.AND P1, PT, R0, RZ, PT ;  /* 0x000000ff0000720b */ /* 0x000fe20003f35000 */
[----:B---3--:R-:W-:Y:S01]  /*14da0*/  FADD.FTZ R3, R3, R4 ;  /* 0x0000000403037221 */ /* 0x008fe20000010000 */
[----:B------:R-:W-:Y:S02]  /*14db0*/  MOV R2, RZ ;  /* 0x000000ff00027202 */ /* 0x000fe40000000f00 */
[----:B------:R-:W-:Y:S02]  /*14dc0*/  MOV R22, 0xff800000 ;  /* 0xff80000000167802 */ /* 0x000fe40000000f00 */
[----:B------:R-:W-:Y:S02]  /*14dd0*/  FSETP.NE.FTZ.AND P0, PT, R3, RZ, PT ;  /* 0x000000ff0300720b */ /* 0x000fe40003f15000 */
[----:B-1----:R-:W-:Y:S02]  /*14de0*/  MOV R4, 0x1 ;  /* 0x0000000100047802 */ /* 0x002fe40000000f00 */
[----:B------:R-:W-:-:S03]  /*14df0*/  MOV R17, 0xff800000 ;  /* 0xff80000000117802 */ /* 0x000fc60000000f00 */
[----:B------:R-:W1:Y:S08]  /*14e00*/  @P1 MUFU.LG2 R5, R0 ;  /* 0x0000000000051308 */ /* 0x000e700000000c00 */
[----:B------:R3:W4:Y:S01]  /*14e10*/  @P1 MUFU.RCP R2, R0 ;  /* 0x0000000000021308 */ /* 0x0007220000001000 */
[----:B-1----:R-:W-:Y:S01]  /*14e20*/  @P1 FMUL.FTZ R5, R5, 0.69314718246459960938 ;  /* 0x3f31721805051820 */ /* 0x002fe20000410000 */
[----:B---3--:R-:W-:Y:S01]  /*14e30*/  @P1 MOV R0, 0x3f317218 ;  /* 0x3f31721800001802 */ /* 0x008fe20000000f00 */
[----:B----4-:R-:W-:-:S02]  /*14e40*/  FMUL.FTZ R38, R2, R124 ;  /* 0x0000007c02267220 */ /* 0x010fc40000410000 */
[----:B------:R-:W-:Y:S02]  /*14e50*/  FMUL.FTZ R39, R2, R125 ;  /* 0x0000007d02277220 */ /* 0x000fe40000410000 */
[----:B------:R-:W-:Y:S02]  /*14e60*/  @P1 FMUL.FTZ R0, R0, c[0x0][0x2d0] ;  /* 0x0000b40000001a20 */ /* 0x000fe40000410000 */
[----:B------:R-:W-:Y:S02]  /*14e70*/  FMUL.FTZ R124, R2, R72 ;  /* 0x00000048027c7220 */ /* 0x000fe40000410000 */
[----:B------:R-:W-:Y:S01]  /*14e80*/  @P1 FFMA.FTZ R22, R0, R9, R5 ;  /* 0x0000000900161223 */ /* 0x000fe20000010005 */
[----:B------:R-:W-:Y:S01]  /*14e90*/  MOV R0, RZ ;  /* 0x000000ff00007202 */ /* 0x000fe20000000f00 */
[C---:B------:R-:W-:Y:S02]  /*14ea0*/  FMUL.FTZ R125, R2.reuse, R73 ;  /* 0x00000049027d7220 */ /* 0x040fe40000410000 */
[----:B------:R-:W-:-:S02]  /*14eb0*/  FMUL.FTZ R72, R2, R76 ;  /* 0x0000004c02487220 */ /* 0x000fc40000410000 */
[C---:B------:R-:W-:Y:S01]  /*14ec0*/  FMUL.FTZ R73, R2.reuse, R77 ;  /* 0x0000004d02497220 */ /* 0x040fe20000410000 */
[----:B------:R-:W1:Y:S01]  /*14ed0*/  @P0 MUFU.RCP R0, R3 ;  /* 0x0000000300000308 */ /* 0x000e620000001000 */
        /* <DEDUP_REMOVED lines=43> */
[C---:B-1----:R-:W-:Y:S02]  /*15190*/  FMUL.FTZ R100, R0.reuse, R114 ;  /* 0x0000007200647220 */ /* 0x042fe40000410000 */
[C---:B------:R-:W-:Y:S02]  /*151a0*/  FMUL.FTZ R101, R0.reuse, R115 ;  /* 0x0000007300657220 */ /* 0x040fe40000410000 */
[C---:B------:R-:W-:Y:S02]  /*151b0*/  FMUL.FTZ R136, R0.reuse, R42 ;  /* 0x0000002a00887220 */ /* 0x040fe40000410000 */
[C---:B------:R-:W-:Y:S02]  /*151c0*/  FMUL.FTZ R137, R0.reuse, R43 ;  /* 0x0000002b00897220 */ /* 0x040fe40000410000 */
[----:B------:R-:W-:-:S02]  /*151d0*/  FMUL.FTZ R114, R0, R46 ;  /* 0x0000002e00727220 */ /* 0x000fc40000410000 */
[C---:B------:R-:W-:Y:S02]  /*151e0*/  FMUL.FTZ R115, R0.reuse, R47 ;  /* 0x0000002f00737220 */ /* 0x040fe40000410000 */
[C---:B------:R-:W-:Y:S02]  /*151f0*/  FMUL.FTZ R88, R0.reuse, R138 ;  /* 0x0000008a00587220 */ /* 0x040fe40000410000 */
[----:B------:R-:W-:Y:S01]  /*15200*/  FMUL.FTZ R89, R0, R139 ;  /* 0x0000008b00597220 */ /* 0x000fe20000410000 */
[----:B---3--:R-:W-:Y:S01]  /*15210*/  @P0 MOV R3, 0x3f317218 ;  /* 0x3f31721800030802 */ /* 0x008fe20000000f00 */
        /* <DEDUP_REMOVED lines=44> */
.L_x_1735:
        /* <DEDUP_REMOVED lines=16> */
.L_x_1818:
[----:B------:R-:W-:Y:S05]  /*155e0*/  BSYNC B0 ;  /* 0x0000000000007941 */ /* 0x000fea0003800000 */
.L_x_1817:
[----:B------:R-:W-:Y:S01]  /*155f0*/  PRMT R0, R0, 0x9910, RZ ;  /* 0x0000991000007816 */ /* 0x000fe200000000ff */
[----:B------:R-:W-:Y:S01]  /*15600*/  BSSY B1, `(.L_x_1819) ;  /* 0x000037c000017945 */ /* 0x000fe20003800000 */
[----:B------:R-:W-:Y:S02]  /*15610*/  IMAD.MOV.U32 R35, RZ, RZ, R232 ;  /* 0x000000ffff237224 */ /* 0x000fe400078e00e8 */
[----:B------:R-:W-:-:S13]  /*15620*/  ISETP.NE.AND P0, PT, R0, RZ, PT ;  /* 0x000000ff0000720c */ /* 0x000fda0003f05270 */
[----:B------:R-:W-:Y:S05]  /*15630*/  @!P0 BRA `(.L_x_1820) ;  /* 0x00002bd000008947 */ /* 0x000fea0003800000 */
[----:B------:R-:W-:Y:S01]  /*15640*/  SHF.R.S32.HI R2, RZ, 0x1f, R187 ;  /* 0x0000001fff027819 */ /* 0x000fe200000114bb */
[----:B------:R-:W-:Y:S01]  /*15650*/  WARPSYNC 0xffffffff ;  /* 0xffffffff00007948 */ /* 0x000fe20003800000 */
[----:B------:R-:W-:Y:S01]  /*15660*/  BAR.SYNC.DEFER_BLOCKING 0x1, 0x100 ;  /* 0x0044000000007b1d */ /* 0x000fe20000010000 */
[----:B------:R-:W-:Y:S01]  /*15670*/  LOP3.LUT R0, R147, R208, RZ, 0xfc, !PT ;  /* 0x000000d093007212 */ /* 0x000fe200078efcff */
[----:B------:R-:W-:Y:S01]  /*15680*/  IMAD.MOV.U32 R6, RZ, RZ, 0x20 ;  /* 0x00000020ff067424 */ /* 0x000fe200078e00ff */
[----:B------:R-:W-:Y:S01]  /*15690*/  LEA.HI R2, R2, R187, RZ, 0x5 ;  /* 0x000000bb02027211 */ /* 0x000fe200078f28ff */
[----:B------:R-:W-:Y:S01]  /*156a0*/  IMAD.MOV.U32 R9, RZ, RZ, 0x40 ;  /* 0x00000040ff097424 */ /* 0x000fe200078e00ff */
[----:B------:R-:W-:Y:S01]  /*156b0*/  F2FP.PACK_AB R5, R89, R88 ;  /* 0x000000585905723e */ /* 0x000fe200000000ff */
[----:B------:R-:W-:Y:S01]  /*156c0*/  IMAD.MOV.U32 R16, RZ, RZ, c[0x0][0x388] ;  /* 0x0000e200ff107624 */ /* 0x000fe200078e00ff */
[----:B------:R-:W-:Y:S02]  /*156d0*/  SHF.R.S32.HI R2, RZ, 0x5, R2 ;  /* 0x00000005ff027819 */ /* 0x000fe40000011402 */
[----:B------:R-:W-:-:S02]  /*156e0*/  F2FP.PACK_AB R7, R39, R38 ;  /* 0x000000262707723e */ /* 0x000fc400000000ff */
[----:B------:R-:W-:Y:S01]  /*156f0*/  F2FP.PACK_AB R8, R117, R116 ;  /* 0x000000747508723e */ /* 0x000fe200000000ff */
[----:B------:R-:W-:Y:S01]  /*15700*/  IMAD.SHL.U32 R2, R2, 0x400, RZ ;  /* 0x0000040002027824 */ /* 0x000fe200078e00ff */
[----:B------:R-:W-:-:S03]  /*15710*/  F2FP.PACK_AB R12, R77, R76 ;  /* 0x0000004c4d0c723e */ /* 0x000fc600000000ff */
[----:B------:R-:W-:Y:S01]  /*15720*/  IMAD R3, R231, 0x2, R2 ;  /* 0x00000002e7037824 */ /* 0x000fe200078e0202 */
[----:B------:R-:W-:-:S03]  /*15730*/  LOP3.LUT R2, R236, 0x1, RZ, 0xc0, !PT ;  /* 0x00000001ec027812 */ /* 0x000fc600078ec0ff */
[----:B------:R-:W-:Y:S01]  /*15740*/  IMAD.IADD R0, R3, 0x1, R0 ;  /* 0x0000000103007824 */ /* 0x000fe200078e0200 */
[----:B------:R-:W-:Y:S02]  /*15750*/  ISETP.NE.U32.AND P0, PT, R2, 0x1, PT ;  /* 0x000000010200780c */ /* 0x000fe40003f05070 */
[----:B------:R-:W-:Y:S01]  /*15760*/  F2FP.PACK_AB R3, R27, R26 ;  /* 0x0000001a1b03723e */ /* 0x000fe200000000ff */
[----:B------:R-:W-:Y:S01]  /*15770*/  IMAD.SHL.U32 R0, R0, 0x2, RZ ;  /* 0x0000000200007824 */ /* 0x000fe200078e00ff */
[----:B------:R-:W-:Y:S02]  /*15780*/  R2P PR, R236, 0x6 ;  /* 0x00000006ec007804 */ /* 0x000fe40000000000 */
[----:B------:R-:W-:Y:S02]  /*15790*/  ISETP.NE.U32.AND P3, PT, RZ, c[0x0][0x500], PT ;  /* 0x00014000ff007a0c */ /* 0x000fe40003f65070 */
[C---:B------:R-:W-:Y:S01]  /*157a0*/  IADD3 R4, R0.reuse, 0x80, RZ ;  /* 0x0000008000047810 */ /* 0x040fe20007ffe0ff */
[----:B------:R1:W-:Y:S01]  /*157b0*/  STS [R0+0x80], R3 ;  /* 0x0000800300007388 */ /* 0x0003e20000000800 */
[----:B------:R-:W-:-:S02]  /*157c0*/  IADD3 R2, R0, 0x70, RZ ;  /* 0x0000007000027810 */ /* 0x000fc40007ffe0ff */
[----:B------:R-:W-:Y:S02]  /*157d0*/  SEL R6, R6, 0xffffffe0, !P1 ;  /* 0xffffffe006067807 */ /* 0x000fe40004800000 */
[----:B------:R-:W-:Y:S02]  /*157e0*/  @P0 IADD3 R2, R4, 0x10, RZ ;  /* 0x0000001004020810 */ /* 0x000fe40007ffe0ff */
[----:B------:R-:W-:Y:S02]  /*157f0*/  F2FP.PACK_AB R4, R97, R96 ;  /* 0x000000606104723e */ /* 0x000fe400000000ff */
[----:B------:R-:W-:Y:S02]  /*15800*/  SEL R9, R9, 0xffffffc0, !P2 ;  /* 0xffffffc009097807 */ /* 0x000fe40005000000 */
[----:B------:R-:W-:Y:S01]  /*15810*/  ISETP.NE.U32.AND P0, PT, RZ, c[0x0][0x508], PT ;  /* 0x00014200ff007a0c */ /* 0x000fe20003f05070 */
[----:B------:R3:W-:Y:S01]  /*15820*/  STS [R0+0x480], R4 ;  /* 0x0004800400007388 */ /* 0x0007e20000000800 */
[----:B------:R-:W-:Y:S01]  /*15830*/  ISETP.NE.AND.EX P3, PT, RZ, c[0x0][0x504], PT, P3 ;  /* 0x00014100ff007a0c */ /* 0x000fe20003f65330 */
[----:B------:R-:W-:Y:S01]  /*15840*/  IMAD.IADD R13, R9, 0x1, R2 ;  /* 0x00000001090d7824 */ /* 0x000fe200078e0202 */
[----:B------:R-:W-:Y:S01]  /*15850*/  ISETP.NE.AND.EX P2, PT, RZ, c[0x0][0x50c], PT, P0 ;  /* 0x00014300ff007a0c */ /* 0x000fe20003f45300 */
[----:B------:R4:W-:Y:S01]  /*15860*/  STS [R2+0x400], R5 ;  /* 0x0004000502007388 */ /* 0x0009e20000000800 */
[----:B-1----:R-:W-:-:S05]  /*15870*/  F2FP.PACK_AB R3, R29, R28 ;  /* 0x0000001c1d03723e */ /* 0x002fca00000000ff */
[----:B------:R1:W-:Y:S01]  /*15880*/  STS [R2], R3 ;  /* 0x0000000302007388 */ /* 0x0003e20000000800 */
[----:B---3--:R-:W-:Y:S02]  /*15890*/  F2FP.PACK_AB R4, R31, R30 ;  /* 0x0000001e1f04723e */ /* 0x008fe400000000ff */
[----:B----4-:R-:W-:Y:S01]  /*158a0*/  F2FP.PACK_AB R5, R37, R36 ;  /* 0x000000242505723e */ /* 0x010fe200000000ff */
[----:B-1----:R-:W-:-:S05]  /*158b0*/  IMAD.IADD R3, R0, 0x1, R6 ;  /* 0x0000000100037824 */ /* 0x002fca00078e0206 */
[----:B------:R1:W-:Y:S02]  /*158c0*/  STS [R3+0x80], R4 ;  /* 0x0000800403007388 */ /* 0x0003e40000000800 */
[----:B-1----:R-:W-:Y:S01]  /*158d0*/  IMAD.IADD R4, R6, 0x1, R2 ;  /* 0x0000000106047824 */ /* 0x002fe200078e0202 */
[----:B------:R-:W-:-:S05]  /*158e0*/  F2FP.PACK_AB R6, R135, R134 ;  /* 0x000000868706723e */ /* 0x000fca00000000ff */
[----:B------:R1:W-:Y:S04]  /*158f0*/  STS [R3+0x480], R6 ;  /* 0x0004800603007388 */ /* 0x0003e80000000800 */
[----:B------:R3:W-:Y:S01]  /*15900*/  STS [R4], R5 ;  /* 0x0000000504007388 */ /* 0x0007e20000000800 */
[----:B-1----:R-:W-:Y:S01]  /*15910*/  IMAD.IADD R6, R0, 0x1, R9 ;  /* 0x0000000100067824 */ /* 0x002fe200078e0209 */
[----:B---3--:R-:W-:-:S05]  /*15920*/  F2FP.PACK_AB R5, R131, R130 ;  /* 0x000000828305723e */ /* 0x008fca00000000ff */
[----:B------:R1:W-:Y:S04]  /*15930*/  STS [R4+0x400], R5 ;  /* 0x0004000504007388 */ /* 0x0003e80000000800 */
[----:B------:R3:W-:Y:S01]  /*15940*/  STS [R6+0x80], R7 ;  /* 0x0000800706007388 */ /* 0x0007e20000000800 */
[----:B-1----:R-:W-:Y:S02]  /*15950*/  F2FP.PACK_AB R5, R93, R92 ;  /* 0x0000005c5d05723e */ /* 0x002fe400000000ff */
[----:B---3--:R-:W-:-:S03]  /*15960*/  F2FP.PACK_AB R7, R121, R120 ;  /* 0x000000787907723e */ /* 0x008fc600000000ff */
[----:B------:R1:W-:Y:S04]  /*15970*/  STS [R6+0x480], R5 ;  /* 0x0004800506007388 */ /* 0x0003e80000000800 */
[----:B------:R3:W-:Y:S01]  /*15980*/  STS [R13], R7 ;  /* 0x000000070d007388 */ /* 0x0007e20000000800 */
[----:B-1----:R-:W-:Y:S02]  /*15990*/  F2FP.PACK_AB R5, R123, R122 ;  /* 0x0000007a7b05723e */ /* 0x002fe400000000ff */
[----:B---3--:R-:W-:-:S03]  /*159a0*/  F2FP.PACK_AB R7, R119, R118 ;  /* 0x000000767707723e */ /* 0x008fc600000000ff */
[----:B------:R1:W-:Y:S02]  /*159b0*/  STS [R13+0x400], R5 ;  /* 0x000400050d007388 */ /* 0x0003e40000000800 */
[----:B-1----:R-:W-:-:S05]  /*159c0*/  IMAD.IADD R5, R9, 0x1, R3 ;  /* 0x0000000109057824 */ /* 0x002fca00078e0203 */
[----:B------:R1:W-:Y:S04]  /*159d0*/  STS [R5+0x80], R8 ;  /* 0x0000800805007388 */ /* 0x0003e80000000800 */
[----:B------:R3:W-:Y:S01]  /*159e0*/  STS [R5+0x480], R7 ;  /* 0x0004800705007388 */ /* 0x0007e20000000800 */
[----:B-1----:R-:W-:Y:S01]  /*159f0*/  F2FP.PACK_AB R8, R101, R100 ;  /* 0x000000646508723e */ /* 0x002fe200000000ff */
[----:B---3--:R-:W-:Y:S01]  /*15a00*/  IMAD.IADD R7, R4, 0x1, R9 ;  /* 0x0000000104077824 */ /* 0x008fe200078e0209 */
[----:B------:R-:W-:-:S04]  /*15a10*/  F2FP.PACK_AB R9, R113, R112 ;  /* 0x000000707109723e */ /* 0x000fc800000000ff */
[----:B------:R1:W-:Y:S04]  /*15a20*/  STS [R7+0x400], R8 ;  /* 0x0004000807007388 */ /* 0x0003e80000000800 */
[----:B------:R3:W-:Y:S01]  /*15a30*/  STS [R7], R9 ;  /* 0x0000000907007388 */ /* 0x0007e20000000800 */
[----:B-1----:R-:W-:Y:S02]  /*15a40*/  F2FP.PACK_AB R8, R137, R136 ;  /* 0x000000888908723e */ /* 0x002fe400000000ff */
[----:B---3--:R-:W-:-:S03]  /*15a50*/  F2FP.PACK_AB R9, R41, R40 ;  /* 0x000000282909723e */ /* 0x008fc600000000ff */
[----:B------:R1:W-:Y:S04]  /*15a60*/  STS [R0+0x4480], R8 ;  /* 0x0044800800007388 */ /* 0x0003e80000000800 */
[----:B------:R3:W-:Y:S01]  /*15a70*/  STS [R0+0x4080], R9 ;  /* 0x0040800900007388 */ /* 0x0007e20000000800 */
        /* <DEDUP_REMOVED lines=35> */
[----:B------:R3:W-:Y:S04]  /*15cb0*/  STS [R2+0x8400], R0 ;  /* 0x0084000002007388 */ /* 0x0007e80000000800 */
[----:B------:R-:W-:Y:S01]  /*15cc0*/  STS [R3+0x8080], R12 ;  /* 0x0080800c03007388 */ /* 0x000fe20000000800 */
[----:B-1----:R-:W-:Y:S02]  /*15cd0*/  F2FP.PACK_AB R8, R67, R66 ;  /* 0x000000424308723e */ /* 0x002fe400000000ff */
[----:B---3--:R-:W-:-:S03]  /*15ce0*/  F2FP.PACK_AB R2, R81, R80 ;  /* 0x000000505102723e */ /* 0x008fc600000000ff */
[----:B------:R1:W-:Y:S01]  /*15cf0*/  STS [R3+0x8480], R8 ;  /* 0x0084800803007388 */ /* 0x0003e20000000800 */
[----:B------:R-:W-:-:S03]  /*15d00*/  F2FP.PACK_AB R0, R83, R82 ;  /* 0x000000525300723e */ /* 0x000fc600000000ff */
[----:B------:R3:W-:Y:S04]  /*15d10*/  STS [R4+0x8000], R2 ;  /* 0x0080000204007388 */ /* 0x0007e80000000800 */
[----:B------:R4:W-:Y:S01]  /*15d20*/  STS [R4+0x8400], R0 ;  /* 0x0084000004007388 */ /* 0x0009e20000000800 */
[C---:B-1----:R-:W-:Y:S02]  /*15d30*/  @P2 IADD3 R8, P0, R238.reuse, c[0x0][0x508], RZ ;  /* 0x00014200ee082a10 */ /* 0x042fe40007f1e0ff */
[----:B---3--:R-:W-:Y:S02]  /*15d40*/  F2FP.PACK_AB R2, R133, R132 ;  /* 0x000000848502723e */ /* 0x008fe400000000ff */
[----:B------:R-:W-:Y:S02]  /*15d50*/  @P2 IADD3.X R9, R239, c[0x0][0x50c], RZ, P0, !PT ;  /* 0x00014300ef092a10 */ /* 0x000fe400007fe4ff */
[----:B----4-:R-:W-:Y:S01]  /*15d60*/  F2FP.PACK_AB R0, R79, R78 ;  /* 0x0000004e4f00723e */ /* 0x010fe200000000ff */
[----:B------:R1:W-:Y:S01]  /*15d70*/  STS [R6+0x8080], R2 ;  /* 0x0080800206007388 */ /* 0x0003e20000000800 */
[----:B------:R-:W-:-:S03]  /*15d80*/  IADD3 R4, P1, R238, c[0x0][0x500], RZ ;  /* 0x00014000ee047a10 */ /* 0x000fc60007f3e0ff */
        /* <DEDUP_REMOVED lines=11> */
[----:B------:R1:W-:Y:S01]  /*15e40*/  STS [R7+0x8400], R2 ;  /* 0x0084000207007388 */ /* 0x0003e20000000800 */
[----:B------:R-:W-:-:S03]  /*15e50*/  IADD3.X R5, R239, c[0x0][0x504], RZ, P1, !PT ;  /* 0x00014100ef057a10 */ /* 0x000fc60000ffe4ff */
[----:B------:R3:W-:Y:S04]  /*15e60*/  STS [R7+0x8000], R0 ;  /* 0x0080000007007388 */ /* 0x0007e80000000800 */
[----:B------:R-:W-:Y:S01]  /*15e70*/  BAR.SYNC.DEFER_BLOCKING 0x1, 0x100 ;  /* 0x0044000000007b1d */ /* 0x000fe20000010000 */
[----:B-1----:R-:W-:-:S05]  /*15e80*/  IMAD.MOV.U32 R2, RZ, RZ, RZ ;  /* 0x000000ffff027224 */ /* 0x002fca00078e00ff */
[----:B------:R1:W5:Y:S04]  /*15e90*/  @P2 LDG.E R16, [R8.64] ;  /* 0x0000000808102981 */ /* 0x000368000c1e1900 */
[----:B------:R1:W5:Y:S01]  /*15ea0*/  @P3 LDG.E R2, [R4.64] ;  /* 0x0000000804023981 */ /* 0x000362000c1e1900 */
[----:B------:R-:W-:-:S04]  /*15eb0*/  ISETP.NE.AND P0, PT, R244, RZ, PT ;  /* 0x000000fff400720c */ /* 0x000fc80003f05270 */
[----:B---3--:R-:W-:Y:S01]  /*15ec0*/  SEL R0, R244, c[0x0][0x3d4], P0 ;  /* 0x0000f500f4007a07 */ /* 0x008fe20000000000 */
[----:B------:R-:W-:Y:S05]  /*15ed0*/  @P2 BRA `(.L_x_1821) ;  /* 0x0000004000002947 */ /* 0x000fea0003800000 */
[----:B------:R-:W-:Y:S05]  /*15ee0*/  @!P3 BRA `(.L_x_1821) ;  /* 0x000000300000b947 */ /* 0x000fea0003800000 */
[----:B-----5:R3:W4:Y:S04]  /*15ef0*/  LDG.E R16, [R4.64] ;  /* 0x0000000804107981 */ /* 0x020728000c1e1900 */
[----:B-1-3--:R-:W4:Y:S02]  /*15f00*/  LDG.E R4, [R4.64+0x4] ;  /* 0x0000040804047981 */ /* 0x00af24000c1e1900 */
[----:B----4-:R-:W-:Y:S02]  /*15f10*/  IADD3 R16, -R16, R4, RZ ;  /* 0x0000000410107210 */ /* 0x010fe40007ffe1ff */
.L_x_1821:
[----:B------:R-:W-:Y:S01]  /*15f20*/  IMAD.MOV.U32 R12, RZ, RZ, 0x368 ;  /* 0x00000368ff0c7424 */ /* 0x000fe200078e00ff */
[----:B------:R-:W-:Y:S01]  /*15f30*/  ISETP.GT.AND P2, PT, R0, 0x1, PT ;  /* 0x000000010000780c */ /* 0x000fe20003f44270 */
        /* <DEDUP_REMOVED lines=9> */
[----:B------:R-:W2:Y:S08]  /*15fd0*/  LDC.64 R20, c[0x0][R12+0x178] ;  /* 0x00005e000c147b82 */ /* 0x000eb00000000a00 */
[----:B------:R1:W2:Y:S01]  /*15fe0*/  LDC.64 R18, c[0x0][R12+0x160] ;  /* 0x000058000c127b82 */ /* 0x0002a20000000a00 */
[----:B----4-:R-:W-:-:S04]  /*15ff0*/  IMAD R3, R7, R0, RZ ;  /* 0x0000000007037224 */ /* 0x010fc800078e02ff */
[C---:B------:R-:W-:Y:S02]  /*16000*/  IMAD R4, R6.reuse, R4, R3 ;  /* 0x0000000406047224 */ /* 0x040fe400078e0203 */
[----:B------:R-:W-:-:S04]  /*16010*/  IMAD.WIDE.U32 R6, R6, R0, RZ ;  /* 0x0000000006067225 */ /* 0x000fc800078e00ff */
[-C--:B-1----:R-:W-:Y:S02]  /*16020*/  IMAD R3, R9, R5.reuse, RZ ;  /* 0x0000000509037224 */ /* 0x082fe400078e02ff */
[----:B------:R-:W-:-:S04]  /*16030*/  IMAD.WIDE.U32 R8, R8, R5, RZ ;  /* 0x0000000508087225 */ /* 0x000fc800078e00ff */
[----:B------:R-:W-:Y:S01]  /*16040*/  IMAD.IADD R13, R9, 0x1, R3 ;  /* 0x00000001090d7824 */ /* 0x000fe200078e0203 */
[----:B-----5:R-:W-:Y:S01]  /*16050*/  IADD3 R14, P4, P3, R6, R8, R2 ;  /* 0x00000008060e7210 */ /* 0x020fe20007b9e002 */
[----:B------:R-:W-:Y:S01]  /*16060*/  IMAD.IADD R15, R7, 0x1, R4 ;  /* 0x00000001070f7824 */ /* 0x000fe200078e0204 */
[----:B------:R-:W-:Y:S01]  /*16070*/  SEL R6, R245, RZ, P2 ;  /* 0x000000fff5067207 */ /* 0x000fe20001000000 */
[----:B------:R-:W-:-:S04]  /*16080*/  IMAD.MOV.U32 R3, RZ, RZ, c[0x0][0x4e8] ;  /* 0x00013a00ff037624 */ /* 0x000fc800078e00ff */
[-C--:B--2---:R-:W-:Y:S01]  /*16090*/  IMAD R9, R21, R6.reuse, RZ ;  /* 0x0000000615097224 */ /* 0x084fe200078e02ff */
[----:B------:R-:W-:Y:S01]  /*160a0*/  ISETP.NE.AND P5, PT, R3, 0x1, PT ;  /* 0x000000010300780c */ /* 0x000fe20003fa5270 */
[----:B------:R-:W-:Y:S02]  /*160b0*/  IMAD.WIDE.U32 R6, R20, R6, RZ ;  /* 0x0000000614067225 */ /* 0x000fe400078e00ff */
[----:B------:R-:W2:Y:S02]  /*160c0*/  LDL R20, [R1+0x48] ;  /* 0x0000480001147983 */ /* 0x000ea40000100800 */
[----:B------:R-:W-:Y:S02]  /*160d0*/  IMAD.IADD R12, R7, 0x1, R9 ;  /* 0x00000001070c7824 */ /* 0x000fe400078e0209 */
[----:B---3--:R-:W-:-:S06]  /*160e0*/  IMAD R3, R233, 0x80, R23 ;  /* 0x00000080e9037824 */ /* 0x008fcc00078e0217 */
[----:B------:R-:W-:-:S04]  /*160f0*/  @P5 IMAD.HI.U32 R8, R3, c[0x0][0x4ec], RZ ;  /* 0x00013b0003085a27 */ /* 0x000fc800078e00ff */
[----:B------:R-:W-:Y:S01]  /*16100*/  IMAD.MOV.U32 R4, RZ, RZ, R3 ;  /* 0x000000ffff047224 */ /* 0x000fe200078e0003 */
[----:B------:R-:W-:Y:S02]  /*16110*/  @P5 SHF.R.U32.HI R4, RZ, c[0x0][0x4f0], R8 ;  /* 0x00013c00ff045a19 */ /* 0x000fe40000011608 */
[----:B------:R-:W-:Y:S02]  /*16120*/  SHF.R.S32.HI R8, RZ, 0x1f, R2 ;  /* 0x0000001fff087819 */ /* 0x000fe40000011402 */
[----:B------:R-:W-:Y:S02]  /*16130*/  IADD3 R6, P1, P0, R4, R14, R6 ;  /* 0x0000000e04067210 */ /* 0x000fe4000783e006 */
[--C-:B------:R-:W-:Y:S01]  /*16140*/  SHF.R.S32.HI R9, RZ, 0x1f, R4.reuse ;  /* 0x0000001fff097819 */ /* 0x100fe20000011404 */
[----:B------:R-:W-:Y:S01]  /*16150*/  IMAD.MOV R4, RZ, RZ, -R4 ;  /* 0x000000ffff047224 */ /* 0x000fe200078e0a04 */
[----:B------:R-:W-:-:S03]  /*16160*/  IADD3.X R7, R15, R13, R8, P4, P3 ;  /* 0x0000000d0f077210 */ /* 0x000fc600027e6408 */
[----:B------:R-:W-:Y:S01]  /*16170*/  IMAD R4, R4, c[0x0][0x4e8], R3 ;  /* 0x00013a0004047a24 */ /* 0x000fe200078e0203 */
[----:B------:R-:W-:-:S03]  /*16180*/  IADD3.X R7, R9, R7, R12, P1, P0 ;  /* 0x0000000709077210 */ /* 0x000fc60000fe040c */
[----:B------:R-:W-:Y:S01]  /*16190*/  IMAD R9, R19, R4, RZ ;  /* 0x0000000413097224 */ /* 0x000fe200078e02ff */
[----:B------:R-:W-:-:S05]  /*161a0*/  SHF.R.S32.HI R12, RZ, 0x1f, R4 ;  /* 0x0000001fff0c7819 */ /* 0x000fca0000011404 */
[C---:B------:R-:W-:Y:S02]  /*161b0*/  IMAD R9, R18.reuse, R12, R9 ;  /* 0x0000000c12097224 */ /* 0x040fe400078e0209 */
[----:B------:R-:W-:Y:S02]  /*161c0*/  IMAD.MOV.U32 R12, RZ, RZ, c[0x0][0x4a8] ;  /* 0x00012a00ff0c7624 */ /* 0x000fe400078e00ff */
[----:B------:R-:W-:Y:S01]  /*161d0*/  IMAD.WIDE.U32 R6, R18, R4, R6 ;  /* 0x0000000412067225 */ /* 0x000fe200078e0006 */
[----:B------:R-:W-:Y:S02]  /*161e0*/  SHF.R.S32.HI R23, RZ, 0x1f, R187 ;  /* 0x0000001fff177819 */ /* 0x000fe400000114bb */
[----:B------:R-:W-:Y:S01]  /*161f0*/  SEL R12, R12, c[0x0][0x450], P2 ;  /* 0x000114000c0c7a07 */ /* 0x000fe20001000000 */
[----:B------:R-:W-:Y:S02]  /*16200*/  IMAD.MOV.U32 R13, RZ, RZ, c[0x0][0x4ac] ;  /* 0x00012b00ff0d7624 */ /* 0x000fe400078e00ff */
[----:B------:R-:W-:Y:S01]  /*16210*/  IMAD.IADD R4, R7, 0x1, R9 ;  /* 0x0000000107047824 */ /* 0x000fe200078e0209 */
[----:B------:R-:W-:-:S02]  /*16220*/  LEA R12, P0, R6, R12, 0x2 ;  /* 0x0000000c060c7211 */ /* 0x000fc400078010ff */
[----:B------:R-:W-:Y:S02]  /*16230*/  SEL R13, R13, c[0x0][0x454], P2 ;  /* 0x000115000d0d7a07 */ /* 0x000fe40001000000 */
[----:B------:R-:W-:Y:S02]  /*16240*/  LEA.HI R23, R23, R187, RZ, 0x5 ;  /* 0x000000bb17177211 */ /* 0x000fe400078f28ff */
[----:B------:R-:W-:Y:S02]  /*16250*/  LEA.HI.X R6, R6, R13, R4, 0x2, P0 ;  /* 0x0000000d06067211 */ /* 0x000fe400000f1404 */
[----:B------:R-:W-:Y:S01]  /*16260*/  LOP3.LUT R23, R23, 0xffffffe0, RZ, 0xc0, !PT ;  /* 0xffffffe017177812 */ /* 0x000fe200078ec0ff */
[----:B------:R-:W-:Y:S04]  /*16270*/  SHFL.IDX PT, R14, R12, RZ, 0x1c1f ;  /* 0x001c1fff0c0e7589 */ /* 0x000fe800000e0000 */
[----:B------:R-:W1:Y:S01]  /*16280*/  SHFL.IDX PT, R15, R6, RZ, 0x1c1f ;  /* 0x001c1fff060f7589 */ /* 0x000e6200000e0000 */
[----:B------:R-:W-:-:S03]  /*16290*/  IMAD.IADD R23, R187, 0x1, -R23 ;  /* 0x00000001bb177824 */ /* 0x000fc600078e0a17 */
[----:B------:R-:W-:Y:S01]  /*162a0*/  SHFL.IDX PT, R12, R12, 0x1, 0x1c1f ;  /* 0x003c1f000c0c7f89 */ /* 0x000fe200000e0000 */
[----:B------:R-:W-:-:S03]  /*162b0*/  IMAD R4, R16, c[0x0][0x4e8], RZ ;  /* 0x00013a0010047a24 */ /* 0x000fc600078e02ff */
[----:B------:R2:W3:Y:S01]  /*162c0*/  SHFL.IDX PT, R13, R6, 0x1, 0x1c1f ;  /* 0x003c1f00060d7f89 */ /* 0x0004e200000e0000 */
[----:B------:R-:W-:Y:S01]  /*162d0*/  LOP3.LUT P0, RZ, R23, 0x3, RZ, 0xc0, !PT ;  /* 0x0000000317ff7812 */ /* 0x000fe2000780c0ff */
[----:B--2---:R-:W-:-:S05]  /*162e0*/  IMAD R6, R233, 0x80, R20 ;  /* 0x00000080e9067824 */ /* 0x004fca00078e0214 */
        /* <DEDUP_REMOVED lines=12> */
[----:B------:R1:W3:Y:S01]  /*163b0*/  LDS.128 R24, [R107+0x80] ;  /* 0x000080006b187984 */ /* 0x0002e20000000c00 */
[C---:B--2---:R-:W-:Y:S02]  /*163c0*/  LEA R12, R233.reuse, R237, 0x7 ;  /* 0x000000ede90c7211 */ /* 0x044fe400078e38ff */
[----:B------:R-:W-:Y:S01]  /*163d0*/  IMAD R2, R2, c[0x0][0x3a4], R8 ;  /* 0x0000e90002027a24 */ /* 0x000fe200078e0208 */
[----:B------:R-:W-:Y:S01]  /*163e0*/  LEA R8, R233, R216, 0x7 ;  /* 0x000000d8e9087211 */ /* 0x000fe200078e38ff */
[----:B------:R1:W2:Y:S03]  /*163f0*/  LDS.128 R40, [R107+0x1080] ;  /* 0x001080006b287984 */ /* 0x0002a60000000c00 */
[----:B------:R-:W-:Y:S01]  /*16400*/  IADD3 R3, R7, R2, RZ ;  /* 0x0000000207037210 */ /* 0x000fe20007ffe0ff */
[----:B------:R1:W4:Y:S01]  /*16410*/  LDS.128 R52, [R107+0x2080] ;  /* 0x002080006b347984 */ /* 0x0003220000000c00 */
        /* <DEDUP_REMOVED lines=30> */
[----:B------:R-:W-:-:S04]  /*16600*/  LEA R14, P0, R2, c[0x0][0x380], 0x1 ;  /* 0x0000e000020e7a11 */ /* 0x000fc800078008ff */
[----:B------:R-:W-:-:S04]  /*16610*/  IADD3 R0, R3, R0, RZ ;  /* 0x0000000003007210 */ /* 0x000fc80007ffe0ff */
[----:B------:R-:W-:Y:S01]  /*16620*/  LEA.HI.X R13, R2, c[0x0][0x384], R0, 0x1, P0 ;  /* 0x0000e100020d7a11 */ /* 0x000fe200000f0c00 */
[----:B------:R-:W-:Y:S05]  /*16630*/  BRA.DIV ~URZ, `(.L_x_1823) ;  /* 0x00004cb27f007947 */ /* 0x000fea000b800000 */
[----:B--234-:R2:W3:Y:S02]  /*16640*/  SHFL.IDX PT, R5, R13, RZ, 0x181f ;  /* 0x00181fff0d057589 */ /* 0x01c4e400000e0000 */
.L_x_1902:
[----:B------:R-:W-:Y:S05]  /*16650*/  BRA.DIV ~URZ, `(.L_x_1824) ;  /* 0x00004d027f007947 */ /* 0x000fea000b800000 */
[----:B------:R4:W2:Y:S02]  /*16660*/  SHFL.IDX PT, R0, R14, RZ, 0x181f ;  /* 0x00181fff0e007589 */ /* 0x0008a400000e0000 */
.L_x_1903:
        /* <DEDUP_REMOVED lines=15> */
.L_x_1826:
[----:B------:R-:W-:Y:S05]  /*16760*/  BSYNC B0 ;  /* 0x0000000000007941 */ /* 0x000fea0003800000 */
.L_x_1825:
[----:B------:R-:W-:Y:S05]  /*16770*/  BRA.DIV ~URZ, `(.L_x_1827) ;  /* 0x00004c527f007947 */ /* 0x000fea000b800000 */
[----:B---3--:R3:W4:Y:S04]  /*16780*/  SHFL.IDX PT, R5, R13, 0x1, 0x181f ;  /* 0x00381f000d057f89 */ /* 0x00872800000e0000 */
[----:B--2---:R3:W2:Y:S02]  /*16790*/  SHFL.IDX PT, R0, R14, 0x1, 0x181f ;  /* 0x00381f000e007f89 */ /* 0x0046a400000e0000 */
.L_x_1904:
        /* <DEDUP_REMOVED lines=16> */
.L_x_1829:
[----:B------:R-:W-:Y:S05]  /*168a0*/  BSYNC B0 ;  /* 0x0000000000007941 */ /* 0x000fea0003800000 */
.L_x_1828:
[----:B------:R-:W-:Y:S05]  /*168b0*/  BRA.DIV ~URZ, `(.L_x_1830) ;  /* 0x00004be27f007947 */ /* 0x000fea000b800000 */
[----:B----4-:R4:W3:Y:S02]  /*168c0*/  SHFL.IDX PT, R5, R13, 0x2, 0x181f ;  /* 0x00581f000d057f89 */ /* 0x0108e400000e0000 */
.L_x_1905:
[----:B------:R-:W-:Y:S05]  /*168d0*/  BRA.DIV ~URZ, `(.L_x_1831) ;  /* 0x00004c327f007947 */ /* 0x000fea000b800000 */
[----:B--2---:R2:W4:Y:S02]  /*168e0*/  SHFL.IDX PT, R0, R14, 0x2, 0x181f ;  /* 0x00581f000e007f89 */ /* 0x00452400000e0000 */
.L_x_1906:
        /* <DEDUP_REMOVED lines=16> */
.L_x_1833:
[----:B------:R-:W-:Y:S05]  /*169f0*/  BSYNC B0 ;  /* 0x0000000000007941 */ /* 0x000fea0003800000 */
.L_x_1832:
[----:B------:R-:W-:Y:S05]  /*16a00*/  BRA.DIV ~URZ, `(.L_x_1834) ;  /* 0x00004b727f007947 */ /* 0x000fea000b800000 */
[----:B---3--:R3:W2:Y:S04]  /*16a10*/  SHFL.IDX PT, R6, R13, 0x3, 0x181f ;  /* 0x00781f000d067f89 */ /* 0x0086a800000e0000 */
[----:B----4-:R3:W4:Y:S02]  /*16a20*/  SHFL.IDX PT, R0, R14, 0x3, 0x181f ;  /* 0x00781f000e007f89 */ /* 0x01072400000e0000 */
.L_x_1907:
[----:B------:R-:W-:-:S04]  /*16a30*/  IADD3 R2, R12, 0x60, RZ ;  /* 0x000000600c027810 */ /* 0x000fc80007ffe0ff */
[----:B------:R-:W-:-:S13]  /*16a40*/  ISETP.GE.AND P0, PT, R2, R4, PT ;  /* 0x000000040200720c */ /* 0x000fda0003f06270 */
[----:B------:R-:W-:Y:S05]  /*16a50*/  @P0 BRA `(.L_x_1835) ;  /* 0x0000236000000947 */ /* 0x000fea0003800000 */
[----:B------:R-:W-:Y:S02]  /*16a60*/  ISETP.GE.AND P1, PT, R202, c[0x0][0x3c8], PT ;  /* 0x0000f200ca007a0c */ /* 0x000fe40003f26270 */
[----:B------:R-:W-:-:S11]  /*16a70*/  ISETP.GE.AND P0, PT, R204, c[0x0][0x3c8], PT ;  /* 0x0000f200cc007a0c */ /* 0x000fd60003f06270 */
        /* <DEDUP_REMOVED lines=12> */
.L_x_1822:
[----:B------:R-:W-:Y:S02]  /*16b40*/  IMAD R8, R8, c[0x0][0x408], RZ ;  /* 0x0001020008087a24 */ /* 0x000fe400078e02ff */
[----:B------:R-:W-:-:S04]  /*16b50*/  IMAD.WIDE.U32 R6, R2, c[0x0][0x408], RZ ;  /* 0x0001020002067a25 */ /* 0x000fc800078e00ff */
[----:B------:R-:W-:-:S05]  /*16b60*/  IMAD R2, R2, c[0x0][0x40c], R8 ;  /* 0x0001030002027a24 */ /* 0x000fca00078e0208 */
[----:B------:R-:W-:Y:S02]  /*16b70*/  IADD3 R7, R7, R2, RZ ;  /* 0x0000000207077210 */ /* 0x000fe40007ffe0ff */
[----:B------:R-:W-:-:S03]  /*16b80*/  SHF.R.S32.HI R2, RZ, 0x1f, R0 ;  /* 0x0000001fff027819 */ /* 0x000fc60000011400 */
[----:B------:R-:W-:-:S04]  /*16b90*/  IMAD.WIDE.U32 R6, R5, c[0x0][0x438], R6 ;  /* 0x00010e0005067a25 */ /* 0x000fc800078e0006 */
[----:B------:R-:W-:Y:S01]  /*16ba0*/  IMAD R2, R2, c[0x0][0x440], RZ ;  /* 0x0001100002027a24 */ /* 0x000fe200078e02ff */
[----:B------:R-:W-:Y:S01]  /*16bb0*/  MOV R4, R6 ;  /* 0x0000000600047202 */ /* 0x000fe20000000f00 */
[----:B------:R-:W-:Y:S02]  /*16bc0*/  IMAD R5, R5, c[0x0][0x43c], R7 ;  /* 0x00010f0005057a24 */ /* 0x000fe400078e0207 */
[----:B------:R-:W-:-:S04]  /*16bd0*/  @P5 IMAD.HI.U32 R7, R3, c[0x0][0x4ec], RZ ;  /* 0x00013b0003075a27 */ /* 0x000fc800078e00ff */
[C---:B------:R-:W-:Y:S02]  /*16be0*/  IMAD R2, R0.reuse, c[0x0][0x444], R2 ;  /* 0x0001110000027a24 */ /* 0x040fe400078e0202 */
[----:B------:R-:W-:Y:S01]  /*16bf0*/  IMAD.WIDE.U32 R4, R0, c[0x0][0x440], R4 ;  /* 0x0001100000047a25 */ /* 0x000fe200078e0004 */
[----:B------:R-:W-:Y:S02]  /*16c00*/  MOV R0, R3 ;  /* 0x0000000300007202 */ /* 0x000fe40000000f00 */
[----:B------:R-:W-:Y:S02]  /*16c10*/  @P5 SHF.R.U32.HI R0, RZ, c[0x0][0x4f0], R7 ;  /* 0x00013c00ff005a19 */ /* 0x000fe40000011607 */
        /* <DEDUP_REMOVED lines=19> */
.L_x_1908:
[----:B------:R-:W-:Y:S05]  /*16d50*/  BRA.DIV ~URZ, `(.L_x_1837) ;  /* 0x000049627f007947 */ /* 0x000fea000b800000 */
[----:B------:R4:W1:Y:S02]  /*16d60*/  SHFL.IDX PT, R0, R14, RZ, 0x1c1f ;  /* 0x001c1fff0e007589 */ /* 0x00086400000e0000 */
.L_x_1909:
[----:B------:R-:W-:Y:S01]  /*16d70*/  BSSY B0, `(.L_x_1838) ;  /* 0x000009c000007945 */ /* 0x000fe20003800000 */
[----:B------:R-:W-:Y:S05]  /*16d80*/  @P0 BRA `(.L_x_1839) ;  /* 0x000009a000000947 */ /* 0x000fea0003800000 */
[C---:B------:R-:W-:Y:S02]  /*16d90*/  IADD3 R9, R246.reuse, 0x8, RZ ;  /* 0x00000008f6097810 */ /* 0x040fe40007ffe0ff */
[C---:B------:R-:W-:Y:S02]  /*16da0*/  ISETP.GE.AND P1, PT, R246.reuse, c[0x0][0x3c8], PT ;  /* 0x0000f200f6007a0c */ /* 0x040fe40003f26270 */
[----:B------:R-:W-:Y:S02]  /*16db0*/  ISETP.GE.AND P0, PT, R9, c[0x0][0x3c8], PT ;  /* 0x0000f20009007a0c */ /* 0x000fe40003f06270 */
[C---:B------:R-:W-:Y:S02]  /*16dc0*/  IADD3 R16, R246.reuse, 0x10, RZ ;  /* 0x00000010f6107810 */ /* 0x040fe40007ffe0ff */
[----:B------:R-:W-:-:S02]  /*16dd0*/  IADD3 R8, R246, 0x18, RZ ;  /* 0x00000018f6087810 */ /* 0x000fc40007ffe0ff */
[----:B------:R-:W-:Y:S02]  /*16de0*/  ISETP.GE.AND P3, PT, R16, c[0x0][0x3c8], PT ;  /* 0x0000f20010007a0c */ /* 0x000fe40003f66270 */
[----:B--2---:R-:W-:Y:S02]  /*16df0*/  IADD3 R13, R246, 0x8, RZ ;  /* 0x00000008f60d7810 */ /* 0x004fe40007ffe0ff */
[----:B------:R-:W-:Y:S01]  /*16e00*/  ISETP.GE.AND P4, PT, R8, c[0x0][0x3c8], PT ;  /* 0x0000f20008007a0c */ /* 0x000fe20003f86270 */
[----:B-1----:R-:W-:Y:S01]  /*16e10*/  @!P1 IMAD.MOV.U32 R6, RZ, RZ, R0 ;  /* 0x000000ffff069224 */ /* 0x002fe200078e0000 */
[----:B------:R-:W-:Y:S01]  /*16e20*/  SHF.R.S32.HI R13, RZ, 0x1f, R13 ;  /* 0x0000001fff0d7819 */ /* 0x000fe2000001140d */
[----:B---3--:R-:W-:Y:S01]  /*16e30*/  @!P1 IMAD.MOV.U32 R7, RZ, RZ, R4 ;  /* 0x000000ffff079224 */ /* 0x008fe200078e0004 */
[C---:B------:R-:W-:Y:S02]  /*16e40*/  @!P0 LEA R2, P2, R9.reuse, R0, 0x2 ;  /* 0x0000000009028211 */ /* 0x040fe400078410ff */
[C---:B------:R-:W-:Y:S01]  /*16e50*/  IADD3 R12, R246.reuse, 0x20, RZ ;  /* 0x00000020f60c7810 */ /* 0x040fe20007ffe0ff */
[----:B------:R-:W-:Y:S01]  /*16e60*/  @!P1 IMAD.WIDE R6, R246, 0x4, R6 ;  /* 0x00000004f6069825 */ /* 0x000fe200078e0206 */
[----:B------:R-:W-:-:S02]  /*16e70*/  @!P0 LEA.HI.X R3, R9, R4, R13, 0x2, P2 ;  /* 0x0000000409038211 */ /* 0x000fc400010f140d */
[C---:B------:R-:W-:Y:S02]  /*16e80*/  IADD3 R17, R246.reuse, 0x10, RZ ;  /* 0x00000010f6117810 */ /* 0x040fe40007ffe0ff */
[----:B------:R-:W-:Y:S01]  /*16e90*/  IADD3 R9, R246, 0x28, RZ ;  /* 0x00000028f6097810 */ /* 0x000fe20007ffe0ff */
[----:B------:R1:W-:Y:S01]  /*16ea0*/  @!P1 ST.E.64 [R6.64], R26 ;  /* 0x0000001a06009985 */ /* 0x0003e2000c101b08 */
[----:B------:R-:W-:Y:S02]  /*16eb0*/  ISETP.GE.AND P2, PT, R12, c[0x0][0x3c8], PT ;  /* 0x0000f2000c007a0c */ /* 0x000fe40003f46270 */
[----:B------:R-:W-:Y:S01]  /*16ec0*/  SHF.R.S32.HI R17, RZ, 0x1f, R17 ;  /* 0x0000001fff117819 */ /* 0x000fe20000011411 */
[----:B------:R2:W-:Y:S01]  /*16ed0*/  @!P0 ST.E.64 [R2.64], R28 ;  /* 0x0000001c02008985 */ /* 0x0005e2000c101b08 */
[----:B------:R-:W-:Y:S02]  /*16ee0*/  IADD3 R13, R246, 0x18, RZ ;  /* 0x00000018f60d7810 */ /* 0x000fe40007ffe0ff */
[----:B------:R-:W-:-:S02]  /*16ef0*/  ISETP.GE.AND P1, PT, R9, c[0x0][0x3c8], PT ;  /* 0x0000f20009007a0c */ /* 0x000fc40003f26270 */
[----:B------:R-:W-:Y:S02]  /*16f00*/  SHF.R.S32.HI R13, RZ, 0x1f, R13 ;  /* 0x0000001fff0d7819 */ /* 0x000fe4000001140d */
[----:B------:R-:W-:Y:S02]  /*16f10*/  ISETP.GE.AND P6, PT, R252, c[0x0][0x3c8], PT ;  /* 0x0000f200fc007a0c */ /* 0x000fe40003fc6270 */
[----:B------:R-:W-:Y:S02]  /*16f20*/  SHF.R.S32.HI R18, RZ, 0x1f, R249 ;  /* 0x0000001fff127819 */ /* 0x000fe400000114f9 */
[-C--:B-1----:R-:W-:Y:S02]  /*16f30*/  @!P3 LEA R6, P5, R16, R0.reuse, 0x2 ;  /* 0x000000001006b211 */ /* 0x082fe400078a10ff */
[----:B--2---:R-:W-:Y:S02]  /*16f40*/  @!P4 LEA R2, P0, R8, R0, 0x2 ;  /* 0x000000000802c211 */ /* 0x004fe400078010ff */
[----:B------:R-:W-:-:S02]  /*16f50*/  @!P3 LEA.HI.X R7, R16, R4, R17, 0x2, P5 ;  /* 0x000000041007b211 */ /* 0x000fc400028f1411 */
[C---:B------:R-:W-:Y:S02]  /*16f60*/  IADD3 R16, R246.reuse, 0x30, RZ ;  /* 0x00000030f6107810 */ /* 0x040fe40007ffe0ff */
[----:B------:R-:W-:Y:S01]  /*16f70*/  IADD3 R17, R246, 0x20, RZ ;  /* 0x00000020f6117810 */ /* 0x000fe20007ffe0ff */
[----:B------:R1:W-:Y:S01]  /*16f80*/  @!P3 ST.E.64 [R6.64], R30 ;  /* 0x0000001e0600b985 */ /* 0x0003e2000c101b08 */
[----:B------:R-:W-:Y:S02]  /*16f90*/  @!P4 LEA.HI.X R3, R8, R4, R13, 0x2, P0 ;  /* 0x000000040803c211 */ /* 0x000fe400000f140d */
[----:B------:R-:W-:Y:S02]  /*16fa0*/  IADD3 R8, R246, 0x38, RZ ;  /* 0x00000038f6087810 */ /* 0x000fe40007ffe0ff */
[----:B------:R-:W-:Y:S01]  /*16fb0*/  ISETP.GE.AND P3, PT, R16, c[0x0][0x3c8], PT ;  /* 0x0000f20010007a0c */ /* 0x000fe20003f66270 */
[----:B------:R2:W-:Y:S01]  /*16fc0*/  @!P4 ST.E.64 [R2.64], R36 ;  /* 0x000000240200c985 */ /* 0x0005e2000c101b08 */
[----:B------:R-:W-:-:S02]  /*16fd0*/  SHF.R.S32.HI R17, RZ, 0x1f, R17 ;  /* 0x0000001fff117819 */ /* 0x000fc40000011411 */
[----:B------:R-:W-:Y:S02]  /*16fe0*/  IADD3 R13, R246, 0x28, RZ ;  /* 0x00000028f60d7810 */ /* 0x000fe40007ffe0ff */
        /* <DEDUP_REMOVED lines=8> */
[C---:B------:R-:W-:Y:S02]  /*17070*/  IADD3 R17, R246.reuse, 0x30, RZ ;  /* 0x00000030f6117810 */ /* 0x040fe40007ffe0ff */
[----:B------:R-:W-:Y:S01]  /*17080*/  IADD3 R9, R246, 0x48, RZ ;  /* 0x00000048f6097810 */ /* 0x000fe20007ffe0ff */
[----:B------:R2:W-:Y:S01]  /*17090*/  @!P1 ST.E.64 [R2.64], R120 ;  /* 0x0000007802009985 */ /* 0x0005e2000c101b08 */
[----:B------:R-:W-:-:S02]  /*170a0*/  ISETP.GE.AND P2, PT, R12, c[0x0][0x3c8], PT ;  /* 0x0000f2000c007a0c */ /* 0x000fc40003f46270 */
[----:B------:R-:W-:Y:S02]  /*170b0*/  SHF.R.S32.HI R17, RZ, 0x1f, R17 ;  /* 0x0000001fff117819 */ /* 0x000fe40000011411 */
[----:B------:R-:W-:Y:S02]  /*170c0*/  IADD3 R13, R246, 0x38, RZ ;  /* 0x00000038f60d7810 */ /* 0x000fe40007ffe0ff */
[----:B------:R-:W-:Y:S02]  /*170d0*/  ISETP.GE.AND P1, PT, R9, c[0x0][0x3c8], PT ;  /* 0x0000f20009007a0c */ /* 0x000fe40003f26270 */
[----:B------:R-:W-:Y:S02]  /*170e0*/  SHF.R.S32.HI R13, RZ, 0x1f, R13 ;  /* 0x0000001fff0d7819 */ /* 0x000fe4000001140d */
[----:B-1----:R-:W-:-:S04]  /*170f0*/  @!P3 LEA R6, P5, R16, R0, 0x2 ;  /* 0x000000001006b211 */ /* 0x002fc800078a10ff */
[----:B------:R-:W-:Y:S02]  /*17100*/  @!P3 LEA.HI.X R7, R16, R4, R17, 0x2, P5 ;  /* 0x000000041007b211 */ /* 0x000fe400028f1411 */
[----:B--2---:R-:W-:Y:S02]  /*17110*/  @!P4 LEA R2, P0, R8, R0, 0x2 ;  /* 0x000000000802c211 */ /* 0x004fe400078010ff */
[C---:B------:R-:W-:Y:S01]  /*17120*/  IADD3 R16, R246.reuse, 0x50, RZ ;  /* 0x00000050f6107810 */ /* 0x040fe20007ffe0ff */
[----:B------:R1:W-:Y:S01]  /*17130*/  @!P3 ST.E.64 [R6.64], R116 ;  /* 0x000000740600b985 */ /* 0x0003e2000c101b08 */
[----:B------:R-:W-:Y:S02]  /*17140*/  IADD3 R17, R246, 0x40, RZ ;  /* 0x00000040f6117810 */ /* 0x000fe40007ffe0ff */
[----:B------:R-:W-:Y:S02]  /*17150*/  @!P4 LEA.HI.X R3, R8, R4, R13, 0x2, P0 ;  /* 0x000000040803c211 */ /* 0x000fe400000f140d */
[----:B------:R-:W-:-:S02]  /*17160*/  IADD3 R8, R246, 0x58, RZ ;  /* 0x00000058f6087810 */ /* 0x000fc40007ffe0ff */
[----:B------:R-:W-:Y:S01]  /*17170*/  ISETP.GE.AND P3, PT, R16, c[0x0][0x3c8], PT ;  /* 0x0000f20010007a0c */ /* 0x000fe20003f66270 */
[----:B------:R2:W-:Y:S01]  /*17180*/  @!P4 ST.E.64 [R2.64], R112 ;  /* 0x000000700200c985 */ /* 0x0005e2000c101b08 */
[----:B------:R-:W-:Y:S02]  /*17190*/  SHF.R.S32.HI R17, RZ, 0x1f, R17 ;  /* 0x0000001fff117819 */ /* 0x000fe40000011411 */
[----:B------:R-:W-:Y:S02]  /*171a0*/  IADD3 R13, R246, 0x48, RZ ;  /* 0x00000048f60d7810 */ /* 0x000fe40007ffe0ff */
[----:B------:R-:W-:Y:S02]  /*171b0*/  ISETP.GE.AND P4, PT, R8, c[0x0][0x3c8], PT ;  /* 0x0000f20008007a0c */ /* 0x000fe40003f86270 */
[----:B------:R-:W-:Y:S02]  /*171c0*/  SHF.R.S32.HI R13, RZ, 0x1f, R13 ;  /* 0x0000001fff0d7819 */ /* 0x000fe4000001140d */
[----:B-1----:R-:W-:-:S04]  /*171d0*/  @!P2 LEA R6, P5, R12, R0, 0x2 ;  /* 0x000000000c06a211 */ /* 0x002fc800078a10ff */
[----:B------:R-:W-:Y:S02]  /*171e0*/  @!P2 LEA.HI.X R7, R12, R4, R17, 0x2, P5 ;  /* 0x000000040c07a211 */ /* 0x000fe400028f1411 */
[C---:B------:R-:W-:Y:S02]  /*171f0*/  IADD3 R12, R246.reuse, 0x60, RZ ;  /* 0x00000060f60c7810 */ /* 0x040fe40007ffe0ff */
[C---:B--2---:R-:W-:Y:S01]  /*17200*/  @!P1 LEA R2, P0, R9.reuse, R0, 0x2 ;  /* 0x0000000009029211 */ /* 0x044fe200078010ff */
[----:B------:R1:W-:Y:S01]  /*17210*/  @!P2 ST.E.64 [R6.64], R40 ;  /* 0x000000280600a985 */ /* 0x0003e2000c101b08 */
[C---:B------:R-:W-:Y:S02]  /*17220*/  IADD3 R17, R246.reuse, 0x50, RZ ;  /* 0x00000050f6117810 */ /* 0x040fe40007ffe0ff */
        /* <DEDUP_REMOVED lines=10> */
[----:B------:R-:W-:Y:S02]  /*172d0*/  IADD3 R17, R246, 0x60, RZ ;  /* 0x00000060f6117810 */ /* 0x000fe40007ffe0ff */
[----:B--2---:R-:W-:Y:S01]  /*172e0*/  @!P4 LEA R2, P0, R8, R0, 0x2 ;  /* 0x000000000802c211 */ /* 0x004fe200078010ff */
[----:B------:R1:W-:Y:S01]  /*172f0*/  @!P3 ST.E.64 [R6.64], R48 ;  /* 0x000000300600b985 */ /* 0x0003e2000c101b08 */
[----:B------:R-:W-:Y:S02]  /*17300*/  IADD3 R16, R246, 0x70, RZ ;  /* 0x00000070f6107810 */ /* 0x000fe40007ffe0ff */
[----:B------:R-:W-:Y:S02]  /*17310*/  @!P4 LEA.HI.X R3, R8, R4, R13, 0x2, P0 ;  /* 0x000000040803c211 */ /* 0x000fe400000f140d */
[----:B------:R-:W-:-:S02]  /*17320*/  IADD3 R8, R246, 0x78, RZ ;  /* 0x00000078f6087810 */ /* 0x000fc40007ffe0ff */
[----:B------:R-:W-:Y:S01]  /*17330*/  SHF.R.S32.HI R17, RZ, 0x1f, R17 ;  /* 0x0000001fff117819 */ /* 0x000fe20000011411 */
[----:B------:R2:W-:Y:S01]  /*17340*/  @!P4 ST.E.64 [R2.64], R52 ;  /* 0x000000340200c985 */ /* 0x0005e2000c101b08 */
[----:B------:R-:W-:Y:S02]  /*17350*/  IADD3 R13, R246, 0x68, RZ ;  /* 0x00000068f60d7810 */ /* 0x000fe40007ffe0ff */
[----:B------:R-:W-:Y:S02]  /*17360*/  ISETP.GE.AND P3, PT, R16, c[0x0][0x3c8], PT ;  /* 0x0000f20010007a0c */ /* 0x000fe40003f66270 */
[----:B------:R-:W-:Y:S02]  /*17370*/  ISETP.GE.AND P4, PT, R8, c[0x0][0x3c8], PT ;  /* 0x0000f20008007a0c */ /* 0x000fe40003f86270 */
[----:B------:R-:W-:Y:S02]  /*17380*/  SHF.R.S32.HI R13, RZ, 0x1f, R13 ;  /* 0x0000001fff0d7819 */ /* 0x000fe4000001140d */
[----:B-1----:R-:W-:-:S04]  /*17390*/  @!P2 LEA R6, P5, R12, R0, 0x2 ;  /* 0x000000000c06a211 */ /* 0x002fc800078a10ff */
[----:B------:R-:W-:Y:S02]  /*173a0*/  @!P2 LEA.HI.X R7, R12, R4, R17, 0x2, P5 ;  /* 0x000000040c07a211 */ /* 0x000fe400028f1411 */
[----:B------:R-:W-:Y:S02]  /*173b0*/  IADD3 R12, R246, 0x80, RZ ;  /* 0x00000080f60c7810 */ /* 0x000fe40007ffe0ff */
[C---:B--2---:R-:W-:Y:S01]  /*173c0*/  @!P1 LEA R2, P0, R9.reuse, R0, 0x2 ;  /* 0x0000000009029211 */ /* 0x044fe200078010ff */
[----:B------:R1:W-:Y:S01]  /*173d0*/  @!P2 ST.E.64 [R6.64], R56 ;  /* 0x000000380600a985 */ /* 0x0003e2000c101b08 */
[----:B------:R-:W-:Y:S02]  /*173e0*/  ISETP.GE.AND P2, PT, R12, c[0x0][0x3c8], PT ;  /* 0x0000f2000c007a0c */ /* 0x000fe40003f46270 */
[----:B------:R-:W-:Y:S02]  /*173f0*/  @!P1 LEA.HI.X R3, R9, R4, R13, 0x2, P0 ;  /* 0x0000000409039211 */ /* 0x000fe400000f140d */
[----:B------:R-:W-:-:S02]  /*17400*/  IADD3 R13, R246, 0x88, RZ ;  /* 0x00000088f60d7810 */ /* 0x000fc40007ffe0ff */
[C---:B------:R-:W-:Y:S01]  /*17410*/  IADD3 R17, R246.reuse, 0x70, RZ ;  /* 0x00000070f6117810 */ /* 0x040fe20007ffe0ff */
[----:B------:R2:W-:Y:S01]  /*17420*/  @!P1 ST.E.64 [R2.64], R60 ;  /* 0x0000003c02009985 */ /* 0x0005e2000c101b08 */
[----:B------:R-:W-:Y:S02]  /*17430*/  IADD3 R9, R246, 0x78, RZ ;  /* 0x00000078f6097810 */ /* 0x000fe40007ffe0ff */
[----:B------:R-:W-:Y:S02]  /*17440*/  ISETP.GE.AND P1, PT, R13, c[0x0][0x3c8], PT ;  /* 0x0000f2000d007a0c */ /* 0x000fe40003f26270 */
[----:B------:R-:W-:Y:S02]  /*17450*/  SHF.R.S32.HI R17, RZ, 0x1f, R17 ;  /* 0x0000001fff117819 */ /* 0x000fe40000011411 */
[----:B------:R-:W-:Y:S02]  /*17460*/  SHF.R.S32.HI R9, RZ, 0x1f, R9 ;  /* 0x0000001fff097819 */ /* 0x000fe40000011409 */
[----:B-1----:R-:W-:-:S04]  /*17470*/  @!P3 LEA R6, P5, R16, R0, 0x2 ;  /* 0x000000001006b211 */ /* 0x002fc800078a10ff */
[----:B------:R-:W-:Y:S02]  /*17480*/  @!P3 LEA.HI.X R7, R16, R4, R17, 0x2, P5 ;  /* 0x000000041007b211 */ /* 0x000fe400028f1411 */
[----:B------:R-:W-:Y:S02]  /*17490*/  IADD3 R17, R246, 0x80, RZ ;  /* 0x00000080f6117810 */ /* 0x000fe40007ffe0ff */
[C---:B--2---:R-:W-:Y:S01]  /*174a0*/  @!P4 LEA R2, P0, R8.reuse, R0, 0x2 ;  /* 0x000000000802c211 */ /* 0x044fe200078010ff */
[----:B------:R1:W-:Y:S01]  /*174b0*/  @!P3 ST.E.64 [R6.64], R64 ;  /* 0x000000400600b985 */ /* 0x0003e2000c101b08 */
[----:B------:R-:W-:Y:S02]  /*174c0*/  SHF.R.S32.HI R17, RZ, 0x1f, R17 ;  /* 0x0000001fff117819 */ /* 0x000fe40000011411 */
[----:B------:R-:W-:Y:S02]  /*174d0*/  @!P4 LEA.HI.X R3, R8, R4, R9, 0x2, P0 ;  /* 0x000000040803c211 */ /* 0x000fe400000f1409 */
[----:B------:R-:W-:-:S02]  /*174e0*/  @!P2 LEA R8, P0, R12, R0, 0x2 ;  /* 0x000000000c08a211 */ /* 0x000fc400078010ff */
[----:B------:R-:W-:Y:S01]  /*174f0*/  IADD3 R16, R246, 0x88, RZ ;  /* 0x00000088f6107810 */ /* 0x000fe20007ffe0ff */
[----:B------:R2:W-:Y:S01]  /*17500*/  @!P4 ST.E.64 [R2.64], R68 ;  /* 0x000000440200c985 */ /* 0x0005e2000c101b08 */
[----:B------:R-:W-:Y:S02]  /*17510*/  ISETP.GE.AND P5, PT, R251, c[0x0][0x3c8], PT ;  /* 0x0000f200fb007a0c */ /* 0x000fe40003fa6270 */
[----:B------:R-:W-:Y:S02]  /*17520*/  SHF.R.S32.HI R16, RZ, 0x1f, R16 ;  /* 0x0000001fff107819 */ /* 0x000fe40000011410 */
[----:B------:R-:W-:Y:S02]  /*17530*/  @!P2 LEA.HI.X R9, R12, R4, R17, 0x2, P0 ;  /* 0x000000040c09a211 */ /* 0x000fe400000f1411 */
[----:B------:R-:W-:Y:S02]  /*17540*/  SHF.R.S32.HI R12, RZ, 0x1f, R252 ;  /* 0x0000001fff0c7819 */ /* 0x000fe400000114fc */
[----:B------:R-:W-:Y:S01]  /*17550*/  ISETP.GE.AND P4, PT, R250, c[0x0][0x3c8], PT ;  /* 0x0000f200fa007a0c */ /* 0x000fe20003f86270 */
[----:B------:R-:W-:Y:S01]  /*17560*/  @!P2 ST.E.64 [R8.64], R124 ;  /* 0x0000007c0800a985 */ /* 0x000fe2000c101b08 */
[----:B------:R-:W-:-:S02]  /*17570*/  ISETP.GE.AND P2, PT, R249, c[0x0][0x3c8], PT ;  /* 0x0000f200f9007a0c */ /* 0x000fc40003f46270 */
[----:B------:R-:W-:Y:S02]  /*17580*/  SHF.R.S32.HI R17, RZ, 0x1f, R248 ;  /* 0x0000001fff117819 */ /* 0x000fe400000114f8 */
[----:B-1----:R-:W-:-:S04]  /*17590*/  @!P6 LEA R6, P0, R252, R0, 0x2 ;  /* 0x00000000fc06e211 */ /* 0x002fc800078010ff */
[----:B------:R-:W-:Y:S02]  /*175a0*/  @!P6 LEA.HI.X R7, R252, R4, R12, 0x2, P0 ;  /* 0x00000004fc07e211 */ /* 0x000fe400000f140c */
[----:B------:R-:W-:Y:S02]  /*175b0*/  ISETP.GE.AND P0, PT, R247, c[0x0][0x3c8], PT ;  /* 0x0000f200f7007a0c */ /* 0x000fe40003f06270 */
[C---:B--2---:R-:W-:Y:S02]  /*175c0*/  @!P1 LEA R2, P3, R13.reuse, R0, 0x2 ;  /* 0x000000000d029211 */ /* 0x044fe400078610ff */
[----:B------:R-:W-:Y:S02]  /*175d0*/  SHF.R.S32.HI R12, RZ, 0x1f, R251 ;  /* 0x0000001fff0c7819 */ /* 0x000fe400000114fb */
[----:B------:R-:W-:Y:S02]  /*175e0*/  @!P1 LEA.HI.X R3, R13, R4, R16, 0x2, P3 ;  /* 0x000000040d039211 */ /* 0x000fe400018f1410 */
[----:B------:R-:W-:-:S03]  /*175f0*/  SHF.R.S32.HI R16, RZ, 0x1f, R250 ;  /* 0x0000001fff107819 */ /* 0x000fc600000114fa */
[----:B------:R1:W-:Y:S01]  /*17600*/  @!P1 ST.E.64 [R2.64], R72 ;  /* 0x0000004802009985 */ /* 0x0003e2000c101b08 */
[----:B------:R-:W-:-:S03]  /*17610*/  ISETP.GE.AND P1, PT, R248, c[0x0][0x3c8], PT ;  /* 0x0000f200f8007a0c */ /* 0x000fc60003f26270 */
[----:B------:R2:W-:Y:S01]  /*17620*/  @!P6 ST.E.64 [R6.64], R76 ;  /* 0x0000004c0600e985 */ /* 0x0005e2000c101b08 */
[----:B-1----:R-:W-:-:S04]  /*17630*/  @!P5 LEA R2, P3, R251, R0, 0x2 ;  /* 0x00000000fb02d211 */ /* 0x002fc800078610ff */
[----:B------:R-:W-:Y:S02]  /*17640*/  @!P5 LEA.HI.X R3, R251, R4, R12, 0x2, P3 ;  /* 0x00000004fb03d211 */ /* 0x000fe400018f140c */
[CC--:B------:R-:W-:Y:S02]  /*17650*/  @!P4 LEA R12, P6, R250.reuse, R0.reuse, 0x2 ;  /* 0x00000000fa0cc211 */ /* 0x0c0fe400078c10ff */
[C---:B------:R-:W-:Y:S01]  /*17660*/  @!P2 LEA R8, P3, R249.reuse, R0, 0x2 ;  /* 0x00000000f908a211 */ /* 0x040fe200078610ff */
[----:B------:R1:W-:Y:S01]  /*17670*/  @!P5 ST.E.64 [R2.64], R80 ;  /* 0x000000500200d985 */ /* 0x0003e2000c101b08 */
[----:B------:R-:W-:Y:S02]  /*17680*/  @!P4 LEA.HI.X R13, R250, R4, R16, 0x2, P6 ;  /* 0x00000004fa0dc211 */ /* 0x000fe400030f1410 */
[----:B--2---:R-:W-:Y:S02]  /*17690*/  @!P1 LEA R6, P5, R248, R0, 0x2 ;  /* 0x00000000f8069211 */ /* 0x004fe400078a10ff */
[----:B------:R-:W-:Y:S01]  /*176a0*/  @!P2 LEA.HI.X R9, R249, R4, R18, 0x2, P3 ;  /* 0x00000004f909a211 */ /* 0x000fe200018f1412 */
[----:B------:R2:W-:Y:S01]  /*176b0*/  @!P4 ST.E.64 [R12.64], R132 ;  /* 0x000000840c00c985 */ /* 0x0005e2000c101b08 */
[----:B------:R-:W-:-:S02]  /*176c0*/  SHF.R.S32.HI R16, RZ, 0x1f, R247 ;  /* 0x0000001fff107819 */ /* 0x000fc400000114f7 */
[----:B------:R-:W-:Y:S01]  /*176d0*/  @!P1 LEA.HI.X R7, R248, R4, R17, 0x2, P5 ;  /* 0x00000004f8079211 */ /* 0x000fe200028f1411 */
[----:B------:R2:W-:Y:S04]  /*176e0*/  @!P2 ST.E.64 [R8.64], R128 ;  /* 0x000000800800a985 */ /* 0x0005e8000c101b08 */
[----:B------:R2:W-:Y:S01]  /*176f0*/  @!P1 ST.E.64 [R6.64], R84 ;  /* 0x0000005406009985 */ /* 0x0005e2000c101b08 */
[----:B-1----:R-:W-:-:S04]  /*17700*/  @!P0 LEA R2, P3, R247, R0, 0x2 ;  /* 0x00000000f7028211 */ /* 0x002fc800078610ff */
[----:B------:R-:W-:-:S05]  /*17710*/  @!P0 LEA.HI.X R3, R247, R4, R16, 0x2, P3 ;  /* 0x00000004f7038211 */ /* 0x000fca00018f1410 */
[----:B------:R2:W-:Y:S04]  /*17720*/  @!P0 ST.E.64 [R2.64], R24 ;  /* 0x0000001802008985 */ /* 0x0005e8000c101b08 */
.L_x_1839:
[----:B------:R-:W-:Y:S05]  /*17730*/  BSYNC B0 ;  /* 0x0000000000007941 */ /* 0x000fea0003800000 */
.L_x_1838:
[----:B------:R-:W-:Y:S05]  /*17740*/  BRA.DIV ~URZ, `(.L_x_1840) ;  /* 0x00003fe27f007947 */ /* 0x000fea000b800000 */
[----:B---3--:R3:W2:Y:S04]  /*17750*/  SHFL.IDX PT, R4, R5, 0x1, 0x1c1f ;  /* 0x003c1f0005047f89 */ /* 0x0086a800000e0000 */
[----:B-1----:R3:W1:Y:S02]  /*17760*/  SHFL.IDX PT, R0, R14, 0x1, 0x1c1f ;  /* 0x003c1f000e007f89 */ /* 0x00266400000e0000 */
.L_x_1910:
        /* <DEDUP_REMOVED lines=8> */
[C---:B------:R-:W-:Y:S01]  /*177f0*/  IADD3 R9, R246.reuse, 0x8, RZ ;  /* 0x00000008f6097810 */ /* 0x040fe20007ffe0ff */
        /* <DEDUP_REMOVED lines=46> */
[----:B------:R-:W-:-:S04]  /*17ae0*/  IADD3 R13, R246, 0x50, RZ ;  /* 0x00000050f60d7810 */ /* 0x000fc80007ffe0ff */
[----:B------:R-:W-:Y:S02]  /*17af0*/  ISETP.GE.AND P0, PT, R13, c[0x0][0x3c8], PT ;  /* 0x0000f2000d007a0c */ /* 0x000fe40003f06270 */
        /* <DEDUP_REMOVED lines=64> */
[----:B------:R-:W-:Y:S02]  /*17f00*/  SHF.R.S32.HI R15, RZ, 0x1f, R15 ;  /* 0x0000001fff0f7819 */ /* 0x000fe4000001140f */
[----:B------:R-:W-:Y:S02]  /*17f10*/  SHF.R.S32.HI R13, RZ, 0x1f, R13 ;  /* 0x0000001fff0d7819 */ /* 0x000fe4000001140d */
        /* <DEDUP_REMOVED lines=9> */
[----:B------:R-:W-:Y:S01]  /*17fb0*/  ISETP.GE.AND P3, PT, R251, c[0x0][0x3c8], PT ;  /* 0x0000f200fb007a0c */ /* 0x000fe20003f66270 */
[----:B------:R1:W-:Y:S01]  /*17fc0*/  @!P1 ST.E.64 [R6.64], R70 ;  /* 0x0000004606009985 */ /* 0x0003e2000c101b08 */
[----:B------:R-:W-:Y:S02]  /*17fd0*/  SHF.R.S32.HI R13, RZ, 0x1f, R13 ;  /* 0x0000001fff0d7819 */ /* 0x000fe4000001140d */
[----:B------:R-:W-:Y:S01]  /*17fe0*/  SHF.R.S32.HI R5, RZ, 0x1f, R252 ;  /* 0x0000001fff057819 */ /* 0x000fe200000114fc */
[----:B------:R2:W-:Y:S01]  /*17ff0*/  @!P0 ST.E.64 [R2.64], R50 ;  /* 0x0000003202008985 */ /* 0x0005e2000c101b08 */
[----:B------:R-:W-:Y:S02]  /*18000*/  ISETP.GE.AND P1, PT, R249, c[0x0][0x3c8], PT ;  /* 0x0000f200f9007a0c */ /* 0x000fe40003f26270 */
[----:B------:R-:W-:Y:S02]  /*18010*/  SHF.R.S32.HI R15, RZ, 0x1f, R250 ;  /* 0x0000001fff0f7819 */ /* 0x000fe400000114fa */
[----:B------:R-:W-:-:S02]  /*18020*/  SHF.R.S32.HI R14, RZ, 0x1f, R249 ;  /* 0x0000001fff0e7819 */ /* 0x000fc400000114f9 */
        /* <DEDUP_REMOVED lines=30> */
.L_x_1820:
        /* <DEDUP_REMOVED lines=16> */
[----:B-1----:R1:W3:Y:S04]  /*18310*/  LDG.E R4, [R2.64] ;  /* 0x0000000802047981 */ /* 0x0022e8000c1e1900 */
[----:B-1----:R-:W3:Y:S02]  /*18320*/  LDG.E R2, [R2.64+0x4] ;  /* 0x0000040802027981 */ /* 0x002ee4000c1e1900 */
[----:B---3-5:R-:W-:Y:S02]  /*18330*/  IADD3 R21, -R4, R2, RZ ;  /* 0x0000000204157210 */ /* 0x028fe40007ffe1ff */
.L_x_1841:
[----:B------:R-:W-:Y:S01]  /*18340*/  ISETP.GT.AND P0, PT, R187, 0x7f, PT ;  /* 0x0000007fbb00780c */ /* 0x000fe20003f04270 */
[----:B------:R-:W-:Y:S01]  /*18350*/  BSSY B0, `(.L_x_1842) ;  /* 0x0000035000007945 */ /* 0x000fe20003800000 */
[----:B------:R-:W-:Y:S02]  /*18360*/  LOP3.LUT R8, R234, 0xffff, RZ, 0xc0, !PT ;  /* 0x0000ffffea087812 */ /* 0x000fe400078ec0ff */
[----:B------:R-:W-:-:S02]  /*18370*/  SEL R9, R240, RZ, !P3 ;  /* 0x000000fff0097207 */ /* 0x000fc40005800000 */
[----:B------:R-:W-:Y:S02]  /*18380*/  SEL R23, R243, RZ, !P3 ;  /* 0x000000fff3177207 */ /* 0x000fe40005800000 */
[----:B-----5:R-:W-:-:S05]  /*18390*/  SHF.R.S32.HI R19, RZ, 0x1f, R0 ;  /* 0x0000001fff137819 */ /* 0x020fca0000011400 */
[----:B------:R-:W-:Y:S05]  /*183a0*/  @P0 BRA `(.L_x_1843) ;  /* 0x000002f000000947 */ /* 0x000fea0003800000 */
[----:B-1----:R-:W-:Y:S01]  /*183b0*/  IMAD R2, R21, c[0x0][0x4e8], RZ ;  /* 0x00013a0015027a24 */ /* 0x002fe200078e02ff */
        /* <DEDUP_REMOVED lines=9> */
[----:B------:R1:W2:Y:S02]  /*18450*/  LDC.64 R14, c[0x0][R2+0x160] ;  /* 0x00005800020e7b82 */ /* 0x0002a40000000a00 */
[----:B-1----:R-:W-:-:S02]  /*18460*/  IMAD.MOV.U32 R2, RZ, RZ, c[0x0][0x4e8] ;  /* 0x00013a00ff027624 */ /* 0x002fc400078e00ff */
[-C--:B---3--:R-:W-:Y:S02]  /*18470*/  IMAD R3, R13, R9.reuse, RZ ;  /* 0x000000090d037224 */ /* 0x088fe400078e02ff */
[----:B------:R-:W-:Y:S01]  /*18480*/  IMAD.WIDE.U32 R4, R12, R9, RZ ;  /* 0x000000090c047225 */ /* 0x000fe200078e00ff */
[----:B------:R-:W-:Y:S02]  /*18490*/  ISETP.NE.AND P0, PT, R2, 0x1, PT ;  /* 0x000000010200780c */ /* 0x000fe40003f05270 */
[----:B------:R-:W-:Y:S01]  /*184a0*/  MOV R2, R18 ;  /* 0x0000001200027202 */ /* 0x000fe20000000f00 */
[----:B------:R-:W-:Y:S01]  /*184b0*/  IMAD R12, R12, R23, R3 ;  /* 0x000000170c0c7224 */ /* 0x000fe200078e0203 */
[----:B------:R-:W-:Y:S01]  /*184c0*/  SEL R3, R245, RZ, P2 ;  /* 0x000000fff5037207 */ /* 0x000fe20001000000 */
[-C--:B----4-:R-:W-:Y:S02]  /*184d0*/  IMAD R13, R7, R8.reuse, RZ ;  /* 0x00000008070d7224 */ /* 0x090fe400078e02ff */
[----:B------:R-:W-:-:S04]  /*184e0*/  IMAD.WIDE.U32 R6, R6, R8, RZ ;  /* 0x0000000806067225 */ /* 0x000fc800078e00ff */
[----:B------:R-:W-:Y:S01]  /*184f0*/  IMAD.IADD R13, R7, 0x1, R13 ;  /* 0x00000001070d7824 */ /* 0x000fe200078e020d */
[----:B------:R-:W-:Y:S01]  /*18500*/  IADD3 R7, R5, R12, RZ ;  /* 0x0000000c05077210 */ /* 0x000fe20007ffe0ff */
[----:B------:R-:W-:-:S04]  /*18510*/  @P0 IMAD.HI.U32 R22, R18, c[0x0][0x4ec], RZ ;  /* 0x00013b0012160a27 */ /* 0x000fc800078e00ff */
[-C--:B-----5:R-:W-:Y:S01]  /*18520*/  IMAD R12, R17, R3.reuse, RZ ;  /* 0x00000003110c7224 */ /* 0x0a0fe200078e02ff */
[----:B------:R-:W-:Y:S02]  /*18530*/  @P0 SHF.R.U32.HI R2, RZ, c[0x0][0x4f0], R22 ;  /* 0x00013c00ff020a19 */ /* 0x000fe40000011616 */
[----:B------:R-:W-:Y:S01]  /*18540*/  IADD3 R22, P1, P0, R4, R6, R0 ;  /* 0x0000000604167210 */ /* 0x000fe2000783e000 */
[----:B------:R-:W-:-:S03]  /*18550*/  IMAD.WIDE.U32 R4, R16, R3, RZ ;  /* 0x0000000310047225 */ /* 0x000fc600078e00ff */
[----:B------:R-:W-:Y:S01]  /*18560*/  IADD3.X R13, R7, R13, R19, P1, P0 ;  /* 0x0000000d070d7210 */ /* 0x000fe20000fe0413 */
[----:B------:R-:W-:Y:S01]  /*18570*/  IMAD.MOV R6, RZ, RZ, -R2 ;  /* 0x000000ffff067224 */ /* 0x000fe200078e0a02 */
[----:B------:R-:W-:Y:S02]  /*18580*/  IADD3 R7, R5, R12, RZ ;  /* 0x0000000c05077210 */ /* 0x000fe40007ffe0ff */
[----:B------:R-:W-:Y:S01]  /*18590*/  IADD3 R4, P1, P0, R2, R22, R4 ;  /* 0x0000001602047210 */ /* 0x000fe2000783e004 */
[----:B------:R-:W-:Y:S01]  /*185a0*/  IMAD R3, R6, c[0x0][0x4e8], R18 ;  /* 0x00013a0006037a24 */ /* 0x000fe200078e0212 */
[----:B------:R-:W-:-:S03]  /*185b0*/  SHF.R.S32.HI R5, RZ, 0x1f, R2 ;  /* 0x0000001fff057819 */ /* 0x000fc60000011402 */
[----:B--2---:R-:W-:Y:S01]  /*185c0*/  IMAD R2, R15, R3, RZ ;  /* 0x000000030f027224 */ /* 0x004fe200078e02ff */
[----:B------:R-:W-:Y:S02]  /*185d0*/  SHF.R.S32.HI R6, RZ, 0x1f, R3 ;  /* 0x0000001fff067819 */ /* 0x000fe40000011403 */
[----:B------:R-:W-:Y:S01]  /*185e0*/  IADD3.X R5, R5, R13, R7, P1, P0 ;  /* 0x0000000d05057210 */ /* 0x000fe20000fe0407 */
[----:B------:R-:W-:Y:S02]  /*185f0*/  IMAD.MOV.U32 R7, RZ, RZ, c[0x0][0x4a8] ;  /* 0x00012a00ff077624 */ /* 0x000fe400078e00ff */
[C---:B------:R-:W-:Y:S02]  /*18600*/  IMAD R6, R14.reuse, R6, R2 ;  /* 0x000000060e067224 */ /* 0x040fe400078e0202 */
[----:B------:R-:W-:Y:S01]  /*18610*/  IMAD.WIDE.U32 R2, R14, R3, R4 ;  /* 0x000000030e027225 */ /* 0x000fe200078e0004 */
[----:B------:R-:W-:Y:S02]  /*18620*/  MOV R5, c[0x0][0x4ac] ;  /* 0x00012b0000057a02 */ /* 0x000fe40000000f00 */
[----:B------:R-:W-:Y:S01]  /*18630*/  SEL R4, R7, c[0x0][0x450], P2 ;  /* 0x0001140007047a07 */ /* 0x000fe20001000000 */
[----:B------:R-:W-:Y:S01]  /*18640*/  IMAD.IADD R3, R3, 0x1, R6 ;  /* 0x0000000103037824 */ /* 0x000fe200078e0206 */
[----:B------:R-:W-:-:S02]  /*18650*/  SEL R5, R5, c[0x0][0x454], P2 ;  /* 0x0001150005057a07 */ /* 0x000fc40001000000 */
[----:B------:R-:W-:-:S04]  /*18660*/  LEA R4, P0, R2, R4, 0x2 ;  /* 0x0000000402047211 */ /* 0x000fc800078010ff */
[----:B------:R-:W-:Y:S02]  /*18670*/  LEA.HI.X R5, R2, R5, R3, 0x2, P0 ;  /* 0x0000000502057211 */ /* 0x000fe400000f1403 */
[----:B------:R-:W-:-:S05]  /*18680*/  MOV R2, 0xff800000 ;  /* 0xff80000000027802 */ /* 0x000fca0000000f00 */
[----:B------:R1:W-:Y:S02]  /*18690*/  STG.E [R4.64], R2 ;  /* 0x0000000204007986 */ /* 0x0003e4000c101908 */
.L_x_1843:
[----:B------:R-:W-:Y:S05]  /*186a0*/  BSYNC B0 ;  /* 0x0000000000007941 */ /* 0x000fea0003800000 */
.L_x_1842:
        /* <DEDUP_REMOVED lines=9> */
[----:B------:R-:W-:Y:S01]  /*18740*/  LEA R4, R233, R216, 0x7 ;  /* 0x000000d8e9047211 */ /* 0x000fe200078e38ff */
        /* <DEDUP_REMOVED lines=25> */
.L_x_1911:
[----:B------:R-:W-:Y:S05]  /*188e0*/  BRA.DIV ~URZ, `(.L_x_1845) ;  /* 0x00002f827f007947 */ /* 0x000fea000b800000 */
[----:B------:R4:W1:Y:S02]  /*188f0*/  SHFL.IDX PT, R0, R14, RZ, 0x181f ;  /* 0x00181fff0e007589 */ /* 0x00086400000e0000 */
.L_x_1912:
[----:B------:R-:W-:Y:S01]  /*18900*/  IMAD R12, R21, c[0x0][0x4e8], RZ ;  /* 0x00013a00150c7a24 */ /* 0x000fe200078e02ff */
[----:B------:R-:W-:Y:S04]  /*18910*/  BSSY B0, `(.L_x_1846) ;  /* 0x000000f000007945 */ /* 0x000fe80003800000 */
        /* <DEDUP_REMOVED lines=14> */
.L_x_1847:
[----:B------:R-:W-:Y:S05]  /*18a00*/  BSYNC B0 ;  /* 0x0000000000007941 */ /* 0x000fea0003800000 */
.L_x_1846:
[----:B------:R-:W-:Y:S05]  /*18a10*/  BRA.DIV ~URZ, `(.L_x_1848) ;  /* 0x00002ec27f007947 */ /* 0x000fea000b800000 */
[----:B---3--:R3:W2:Y:S04]  /*18a20*/  SHFL.IDX PT, R4, R5, 0x1, 0x181f ;  /* 0x00381f0005047f89 */ /* 0x0086a800000e0000 */
[----:B-1----:R3:W1:Y:S02]  /*18a30*/  SHFL.IDX PT, R0, R14, 0x1, 0x181f ;  /* 0x00381f000e007f89 */ /* 0x00266400000e0000 */
.L_x_1913:
        /* <DEDUP_REMOVED lines=16> */
.L_x_1850:
[----:B------:R-:W-:Y:S05]  /*18b40*/  BSYNC B0 ;  /* 0x0000000000007941 */ /* 0x000fea0003800000 */
.L_x_1849:
[----:B------:R-:W-:Y:S05]  /*18b50*/  BRA.DIV ~URZ, `(.L_x_1851) ;  /* 0x00002e527f007947 */ /* 0x000fea000b800000 */
[----:B--2---:R2:W3:Y:S02]  /*18b60*/  SHFL.IDX PT, R4, R5, 0x2, 0x181f ;  /* 0x00581f0005047f89 */ /* 0x0044e400000e0000 */
.L_x_1914:
[----:B------:R-:W-:Y:S05]  /*18b70*/  BRA.DIV ~URZ, `(.L_x_1852) ;  /* 0x00002ea27f007947 */ /* 0x000fea000b800000 */
[----:B-1----:R1:W2:Y:S02]  /*18b80*/  SHFL.IDX PT, R0, R14, 0x2, 0x181f ;  /* 0x00581f000e007f89 */ /* 0x0022a400000e0000 */
.L_x_1915:
        /* <DEDUP_REMOVED lines=16> */
.L_x_1854:
[----:B------:R-:W-:Y:S05]  /*18c90*/  BSYNC B0 ;  /* 0x0000000000007941 */ /* 0x000fea0003800000 */
.L_x_1853:
[----:B------:R-:W-:Y:S05]  /*18ca0*/  BRA.DIV ~URZ, `(.L_x_1855) ;  /* 0x00002de27f007947 */ /* 0x000fea000b800000 */
[----:B---3--:R3:W1:Y:S04]  /*18cb0*/  SHFL.IDX PT, R4, R5, 0x3, 0x181f ;  /* 0x00781f0005047f89 */ /* 0x00866800000e0000 */
[----:B--2---:R3:W2:Y:S02]  /*18cc0*/  SHFL.IDX PT, R0, R14, 0x3, 0x181f ;  /* 0x00781f000e007f89 */ /* 0x0046a400000e0000 */
.L_x_1916:
        /* <DEDUP_REMOVED lines=15> */
.L_x_1835:
[----:B------:R-:W-:Y:S05]  /*18dc0*/  BSYNC B1 ;  /* 0x0000000000017941 */ /* 0x000fea0003800000 */
.L_x_1819:
        /* <DEDUP_REMOVED lines=12> */
.L_x_1917:
[----:B------:R-:W-:Y:S05]  /*18e90*/  BRA.DIV ~URZ, `(.L_x_1858) ;  /* 0x00002d327f007947 */ /* 0x000fea000b800000 */
[----:B------:R2:W3:Y:S02]  /*18ea0*/  SHFL.IDX PT, R6, R35, 0x1, 0x1f ;  /* 0x00201f0023067f89 */ /* 0x0004e400000e0000 */
.L_x_1918:
[----:B-1----:R-:W-:Y:S02]  /*18eb0*/  IMAD.IADD R0, R235, 0x1, R16 ;  /* 0x00000001eb007824 */ /* 0x002fe400078e0210 */
[----:B------:R-:W-:-:S03]  /*18ec0*/  IMAD.MOV.U32 R7, RZ, RZ, RZ ;  /* 0x000000ffff077224 */ /* 0x000fc600078e00ff */
[----:B------:R-:W-:-:S13]  /*18ed0*/  ISETP.GE.OR P0, PT, R0, c[0x0][0x53c], !P6 ;  /* 0x00014f0000007a0c */ /* 0x000fda0007706670 */
[----:B------:R-:W-:Y:S01]  /*18ee0*/  @!P0 MOV R2, 0x4 ;  /* 0x0000000400028802 */ /* 0x000fe20000000f00 */
[----:B------:R-:W-:-:S04]  /*18ef0*/  @!P0 IMAD.MOV.U32 R4, RZ, RZ, 0x4 ;  /* 0x00000004ff048424 */ /* 0x000fc800078e00ff */
        /* <DEDUP_REMOVED lines=13> */
.L_x_1919:
        /* <DEDUP_REMOVED lines=16> */
.L_x_1920:
[----:B---3--:R-:W-:Y:S01]  /*190d0*/  IMAD R0, R0, c[0x0][0x538], RZ ;  /* 0x00014e0000007a24 */ /* 0x008fe200078e02ff */
[----:B------:R-:W-:Y:S04]  /*190e0*/  BSSY B1, `(.L_x_1861) ;  /* 0x000007e000017945 */ /* 0x000fe80003800000 */
[----:B------:R-:W-:-:S04]  /*190f0*/  IADD3 R6, R0, R6, RZ ;  /* 0x0000000600067210 */ /* 0x000fc80007ffe0ff */
[----:B----4-:R-:W-:-:S13]  /*19100*/  ISETP.GT.AND P0, PT, R6, R9, PT ;  /* 0x000000090600720c */ /* 0x010fda0003f04270 */
[----:B------:R-:W-:Y:S05]  /*19110*/  @P0 BRA `(.L_x_1862) ;  /* 0x0000025000000947 */ /* 0x000fea0003800000 */
.L_x_1866:
        /* <DEDUP_REMOVED lines=17> */
.L_x_1921:
        /* <DEDUP_REMOVED lines=16> */
.L_x_1922:
[----:B---3--:R-:W-:-:S05]  /*19330*/  IMAD R0, R0, c[0x0][0x538], RZ ;  /* 0x00014e0000007a24 */ /* 0x008fca00078e02ff */
[----:B------:R-:W-:-:S04]  /*19340*/  IADD3 R6, R0, R6, RZ ;  /* 0x0000000600067210 */ /* 0x000fc80007ffe0ff */
[----:B------:R-:W-:-:S13]  /*19350*/  ISETP.GT.AND P0, PT, R6, R9, PT ;  /* 0x000000090600720c */ /* 0x000fda0003f04270 */
[----:B-12---:R-:W-:Y:S05]  /*19360*/  @!P0 BRA `(.L_x_1866) ;  /* 0xfffffdb000008947 */ /* 0x006fea000383ffff */
.L_x_1862:
[----:B------:R-:W-:-:S05]  /*19370*/  IADD3 R14, -R0, R6, RZ ;  /* 0x00000006000e7210 */ /* 0x000fca0007ffe1ff */
[----:B------:R-:W-:-:S05]  /*19380*/  IMAD R0, R4, c[0x0][0x538], R14 ;  /* 0x00014e0004007a24 */ /* 0x000fca00078e020e */
[----:B------:R-:W-:Y:S01]  /*19390*/  ISETP.GT.AND P0, PT, R0, R9, PT ;  /* 0x000000090000720c */ /* 0x000fe20003f04270 */
[----:B------:R-:W-:-:S12]  /*193a0*/  BRA.DIV ~URZ, `(.L_x_1867) ;  /* 0x00002c827f007947 */ /* 0x000fd8000b800000 */
[----:B------:R-:W-:-:S04]  /*193b0*/  VOTE.ANY R0, PT, !P0 ;  /* 0x0000000000007806 */ /* 0x000fc800040e0100 */
.L_x_1923:
[----:B------:R3:W4:Y:S01]  /*193c0*/  POPC R13, R0 ;  /* 0x00000000000d7309 */ /* 0x0007220000000000 */
[----:B------:R-:W-:Y:S05]  /*193d0*/  BRA.DIV ~URZ, `(.L_x_1868) ;  /* 0x00002c927f007947 */ /* 0x000fea000b800000 */
[----:B----4-:R4:W1:Y:S04]  /*193e0*/  SHFL.IDX PT, R12, R7, R13, 0x1f ;  /* 0x00001f0d070c7589 */ /* 0x01086800000e0000 */
[----:B------:R4:W2:Y:S02]  /*193f0*/  SHFL.IDX PT, R5, R8, R13, 0x1f ;  /* 0x00001f0d08057589 */ /* 0x0008a400000e0000 */
.L_x_1924:
[----:B------:R-:W-:Y:S01]  /*19400*/  ISETP.NE.AND P0, PT, R0, RZ, PT ;  /* 0x000000ff0000720c */ /* 0x000fe20003f05270 */
[----:B------:R-:W-:-:S12]  /*19410*/  BSSY B0, `(.L_x_1869) ;  /* 0x0000005000007945 */ /* 0x000fd80003800000 */
[----:B------:R-:W-:Y:S05]  /*19420*/  @!P0 BRA `(.L_x_1870) ;  /* 0x0000003000008947 */ /* 0x000fea0003800000 */
[----:B---3--:R-:W-:Y:S01]  /*19430*/  IADD3 R0, R13, -0x1, RZ ;  /* 0xffffffff0d007810 */ /* 0x008fe20007ffe0ff */
[----:B------:R-:W-:Y:S05]  /*19440*/  BRA.DIV ~URZ, `(.L_x_1871) ;  /* 0x00002cf27f007947 */ /* 0x000fea000b800000 */
[----:B------:R3:W4:Y:S02]  /*19450*/  SHFL.IDX PT, R15, R4, R0, 0x1f ;  /* 0x00001f00040f7589 */ /* 0x00072400000e0000 */
.L_x_1870:
[----:B------:R-:W-:Y:S05]  /*19460*/  BSYNC B0 ;  /* 0x0000000000007941 */ /* 0x000fea0003800000 */
.L_x_1869:
[----:B-1----:R-:W-:Y:S01]  /*19470*/  IABS R2, R12 ;  /* 0x0000000c00027213 */ /* 0x002fe20000000000 */
[----:B----4-:R-:W-:Y:S01]  /*19480*/  IMAD R232, R15, c[0x0][0x538], R14 ;  /* 0x00014e000fe87a24 */ /* 0x010fe200078e020e */
[----:B--2---:R-:W-:Y:S01]  /*19490*/  IABS R3, R5 ;  /* 0x0000000500037213 */ /* 0x004fe20000000000 */
[----:B------:R-:W-:Y:S01]  /*194a0*/  IMAD.IADD R235, R13, 0x1, R235 ;  /* 0x000000010deb7824 */ /* 0x000fe200078e02eb */
[----:B------:R-:W1:Y:S01]  /*194b0*/  I2F.RP R6, R2 ;  /* 0x0000000200067306 */ /* 0x000e620000209400 */
[----:B------:R-:W-:Y:S01]  /*194c0*/  IMAD.IADD R8, R9, 0x1, -R232 ;  /* 0x0000000109087824 */ /* 0x000fe200078e0ae8 */
[----:B---3--:R-:W-:-:S04]  /*194d0*/  MOV R4, R3 ;  /* 0x0000000300047202 */ /* 0x008fc80000000f00 */
[----:B------:R-:W-:Y:S02]  /*194e0*/  IABS R9, R8 ;  /* 0x0000000800097213 */ /* 0x000fe40000000000 */
[----:B------:R-:W-:Y:S08]  /*194f0*/  I2F.RP R14, R4 ;  /* 0x00000004000e7306 */ /* 0x000ff00000209400 */
        /* <DEDUP_REMOVED lines=9> */
[----:B------:R-:W-:-:S03]  /*19590*/  IMAD.HI.U32 R7, R7, R3, R6 ;  /* 0x0000000307077227 */ /* 0x000fc600078e0006 */
[----:B------:R-:W-:Y:S01]  /*195a0*/  MOV R6, R0 ;  /* 0x0000000000067202 */ /* 0x000fe20000000f00 */
[----:B------:R-:W-:-:S04]  /*195b0*/  IMAD.MOV.U32 R3, RZ, RZ, R9 ;  /* 0x000000ffff037224 */ /* 0x000fc800078e0009 */
[----:B------:R-:W-:-:S04]  /*195c0*/  IMAD.HI.U32 R0, R7, R3, RZ ;  /* 0x0000000307007227 */ /* 0x000fc800078e00ff */
[----:B------:R-:W-:Y:S02]  /*195d0*/  IMAD R3, R0, R6, R3 ;  /* 0x0000000600037224 */ /* 0x000fe400078e0203 */
[----:B------:R-:W1:Y:S03]  /*195e0*/  MUFU.RCP R6, R14 ;  /* 0x0000000e00067308 */ /* 0x000e660000001000 */
        /* <DEDUP_REMOVED lines=23> */
[----:B------:R-:W-:-:S05]  /*19760*/  IMAD R3, R2, R6, R3 ;  /* 0x0000000602037224 */ /* 0x000fca00078e0203 */
[----:B------:R-:W-:-:S13]  /*19770*/  ISETP.GT.U32.AND P0, PT, R4, R3, PT ;  /* 0x000000030400720c */ /* 0x000fda0003f04070 */
[----:B------:R-:W-:Y:S01]  /*19780*/  @!P0 IMAD.IADD R3, R3, 0x1, -R4 ;  /* 0x0000000103038824 */ /* 0x000fe200078e0a04 */
[----:B------:R-:W-:Y:S02]  /*19790*/  @!P0 IADD3 R2, R2, 0x1, RZ ;  /* 0x0000000102028810 */ /* 0x000fe40007ffe0ff */
[----:B------:R-:W-:Y:S02]  /*197a0*/  ISETP.NE.AND P0, PT, R5, RZ, PT ;  /* 0x000000ff0500720c */ /* 0x000fe40003f05270 */
[----:B------:R-:W-:Y:S01]  /*197b0*/  ISETP.GE.U32.AND P2, PT, R3, R4, PT ;  /* 0x000000040300720c */ /* 0x000fe20003f46070 */
[C---:B------:R-:W-:Y:S01]  /*197c0*/  IMAD R4, R0.reuse, R12, RZ ;  /* 0x0000000c00047224 */ /* 0x040fe200078e02ff */
[----:B------:R-:W-:-:S04]  /*197d0*/  LOP3.LUT R3, R0, R5, RZ, 0x3c, !PT ;  /* 0x0000000500037212 */ /* 0x000fc800078e3cff */
[----:B------:R-:W-:Y:S02]  /*197e0*/  ISETP.GE.AND P1, PT, R3, RZ, PT ;  /* 0x000000ff0300720c */ /* 0x000fe40003f26270 */
[----:B------:R-:W-:-:S05]  /*197f0*/  IADD3 R233, R8, -R4, RZ ;  /* 0x8000000408e97210 */ /* 0x000fca0007ffe0ff */
        /* <DEDUP_REMOVED lines=8> */
.L_x_1863:
[----:B------:R-:W-:Y:S01]  /*19880*/  IMAD.MOV.U32 R232, RZ, RZ, R9 ;  /* 0x000000ffffe87224 */ /* 0x000fe200078e0009 */
[----:B------:R-:W-:Y:S01]  /*19890*/  MOV R234, RZ ;  /* 0x000000ff00ea7202 */ /* 0x000fe20000000f00 */
[----:B------:R-:W-:Y:S01]  /*198a0*/  IMAD.MOV.U32 R233, RZ, RZ, RZ ;  /* 0x000000ffffe97224 */ /* 0x000fe200078e00ff */
[----:B------:R-:W-:Y:S02]  /*198b0*/  MOV R235, c[0x0][0x53c] ;  /* 0x00014f0000eb7a02 */ /* 0x000fe40000000f00 */
.L_x_1872:
[----:B------:R-:W-:Y:S05]  /*198c0*/  BSYNC B1 ;  /* 0x0000000000017941 */ /* 0x000fea0003800000 */
.L_x_1861:
[----:B------:R-:W-:Y:S01]  /*198d0*/  WARPSYNC 0xffffffff ;  /* 0xffffffff00007948 */ /* 0x000fe20003800000 */
[----:B------:R-:W-:Y:S01]  /*198e0*/  BAR.SYNC.DEFER_BLOCKING 0x4, 0x100 ;  /* 0x0104000000007b1d */ /* 0x000fe20000010000 */
[----:B------:R-:W-:-:S13]  /*198f0*/  ISETP.NE.AND P0, PT, R16, RZ, PT ;  /* 0x000000ff1000720c */ /* 0x000fda0003f05270 */
[----:B------:R3:W-:Y:S04]  /*19900*/  @!P0 STS.128 [0x24100], R232 ;  /* 0x024100e8ff008388 */ /* 0x0007e80000000c00 */
[----:B------:R-:W-:Y:S06]  /*19910*/  BAR.ARV 0x5, 0x100 ;  /* 0x0144000000007b1d */ /* 0x000fec0000002000 */
.L_x_1856:
[----:B-1----:R-:W-:-:S13]  /*19920*/  ISETP.GE.AND P0, PT, R235, c[0x0][0x53c], PT ;  /* 0x00014f00eb007a0c */ /* 0x002fda0003f06270 */
[----:B--23--:R-:W-:Y:S01]  /*19930*/  @P0 CALL.REL.NOINC `(.L_x_1873) ;  /* 0x0000001000000944 */ /* 0x00cfe20003c00000 */
[----:B------:R-:W-:Y:S05]  /*19940*/  BRA `(.L_x_1874) ;  /* 0xfffe80b000007947 */ /* 0x000fea000383ffff */
.L_x_1873:
[----:B------:R-:W-:Y:S05]  /*19950*/  EXIT ;  /* 0x000000000000794d */ /* 0x000fea0003800000 */
.L_x_1693:
[----:B------:R-:W-:Y:S01]  /*19960*/  IMAD.MOV.U32 R0, RZ, RZ, R5 ;  /* 0x000000ffff007224 */ /* 0x000fe200078e0005 */
[----:B------:R-:W-:Y:S02]  /*19970*/  MOV R3, 0x1 ;  /* 0x0000000100037802 */ /* 0x000fe40000000f00 */
[----:B------:R-:W-:Y:S02]  /*19980*/  MOV R2, 0x199a0 ;  /* 0x000199a000027802 */ /* 0x000fe40000000f00 */
[----:B--2---:R-:W-:Y:S05]  /*19990*/  CALL.REL.NOINC `($__internal_32_$__cuda_sm70_shflsync_up_p) ;  /* 0x000028a000007944 */ /* 0x004fea0003c00000 */
[----:B------:R-:W-:Y:S01]  /*199a0*/  MOV R0, R4 ;  /* 0x0000000400007202 */ /* 0x000fe20000000f00 */
[----:B------:R-:W-:Y:S05]  /*199b0*/  BRA `(.L_x_1875) ;  /* 0xfffe6a9000007947 */ /* 0x000fea000383ffff */
.L_x_1694:
[----:B------:R-:W-:Y:S01]  /*199c0*/  IMAD.MOV.U32 R0, RZ, RZ, R5 ;  /* 0x000000ffff007224 */ /* 0x000fe200078e0005 */
[----:B------:R-:W-:Y:S02]  /*199d0*/  MOV R3, 0x2 ;  /* 0x0000000200037802 */ /* 0x000fe40000000f00 */
[----:B------:R-:W-:Y:S02]  /*199e0*/  MOV R2, 0x19a00 ;  /* 0x00019a0000027802 */ /* 0x000fe40000000f00 */
[----:B--2---:R-:W-:Y:S05]  /*199f0*/  CALL.REL.NOINC `($__internal_32_$__cuda_sm70_shflsync_up_p) ;  /* 0x0000284000007944 */ /* 0x004fea0003c00000 */
[----:B------:R-:W-:Y:S01]  /*19a00*/  SEL R4, R4, RZ, P4 ;  /* 0x000000ff04047207 */ /* 0x000fe20002000000 */
[----:B------:R-:W-:Y:S01]  /*19a10*/  IMAD.MOV.U32 R3, RZ, RZ, 0x4 ;  /* 0x00000004ff037424 */ /* 0x000fe200078e00ff */
[----:B------:R-:W-:-:S03]  /*19a20*/  MOV R2, 0x19a50 ;  /* 0x00019a5000027802 */ /* 0x000fc60000000f00 */
[----:B------:R-:W-:Y:S02]  /*19a30*/  IMAD.IADD R0, R5, 0x1, R4 ;  /* 0x0000000105007824 */ /* 0x000fe400078e0204 */
[----:B------:R-:W-:Y:S05]  /*19a40*/  CALL.REL.NOINC `($__internal_32_$__cuda_sm70_shflsync_up_p) ;  /* 0x000027f000007944 */ /* 0x000fea0003c00000 */
        /* <DEDUP_REMOVED lines=12> */
[----:B------:R-:W-:Y:S02]  /*19b10*/  MOV R3, 0x1f ;  /* 0x0000001f00037802 */ /* 0x000fe40000000f00 */
[----:B------:R-:W-:Y:S01]  /*19b20*/  MOV R2, 0x19b60 ;  /* 0x00019b6000027802 */ /* 0x000fe20000000f00 */
[----:B------:R-:W-:-:S04]  /*19b30*/  IMAD.IADD R4, R0, 0x1, R4 ;  /* 0x0000000100047824 */ /* 0x000fc800078e0204 */
[----:B------:R-:W-:Y:S02]  /*19b40*/  IMAD.MOV.U32 R33, RZ, RZ, R4 ;  /* 0x000000ffff217224 */ /* 0x000fe400078e0004 */
[----:B------:R-:W-:Y:S05]  /*19b50*/  CALL.REL.NOINC `($__internal_31_$__cuda_sm70_shflsync_idx_p) ;  /* 0x0000269000007944 */ /* 0x000fea0003c00000 */
[----:B------:R-:W-:Y:S01]  /*19b60*/  MOV R0, R34 ;  /* 0x0000002200007202 */ /* 0x000fe20000000f00 */
[----:B------:R-:W-:Y:S05]  /*19b70*/  BRA `(.L_x_1876) ;  /* 0xfffe69d000007947 */ /* 0x000fea000383ffff */
.L_x_1696:
[----:B------:R-:W-:Y:S02]  /*19b80*/  SEL R0, RZ, 0x1, P0 ;  /* 0x00000001ff007807 */ /* 0x000fe40000000000 */
[----:B------:R-:W-:Y:S02]  /*19b90*/  MOV R2, 0x19bb0 ;  /* 0x00019bb000027802 */ /* 0x000fe40000000f00 */
[----:B--2---:R-:W-:Y:S05]  /*19ba0*/  CALL.REL.NOINC `($__internal_33_$__cuda_sm70_votesync_ballot) ;  /* 0x000026f000007944 */ /* 0x004fea0003c00000 */
[----:B------:R-:W-:Y:S05]  /*19bb0*/  BRA `(.L_x_1877) ;  /* 0xfffe6a2000007947 */ /* 0x000fea000383ffff */
.L_x_1697:
[----:B------:R-:W-:Y:S01]  /*19bc0*/  IMAD.MOV.U32 R33, RZ, RZ, R8 ;  /* 0x000000ffff217224 */ /* 0x000fe200078e0008 */
[----:B---3--:R-:W-:Y:S01]  /*19bd0*/  MOV R32, R12 ;  /* 0x0000000c00207202 */ /* 0x008fe20000000f00 */
[----:B------:R-:W-:Y:S01]  /*19be0*/  IMAD.MOV.U32 R3, RZ, RZ, 0x1f ;  /* 0x0000001fff037424 */ /* 0x000fe200078e00ff */
[----:B------:R-:W-:Y:S02]  /*19bf0*/  MOV R2, 0x19c10 ;  /* 0x00019c1000027802 */ /* 0x000fe40000000f00 */
[----:B-12---:R-:W-:Y:S05]  /*19c00*/  CALL.REL.NOINC `($__internal_31_$__cuda_sm70_shflsync_idx_p) ;  /* 0x000025e000007944 */ /* 0x006fea0003c00000 */
[----:B------:R-:W-:Y:S01]  /*19c10*/  IMAD.MOV.U32 R11, RZ, RZ, R34 ;  /* 0x000000ffff0b7224 */ /* 0x000fe200078e0022 */
[----:B------:R-:W-:Y:S01]  /*19c20*/  MOV R33, R7 ;  /* 0x0000000700217202 */ /* 0x000fe20000000f00 */
[----:B------:R-:W-:Y:S01]  /*19c30*/  IMAD.MOV.U32 R5, RZ, RZ, RZ ;  /* 0x000000ffff057224 */ /* 0x000fe200078e00ff */
[----:B------:R-:W-:Y:S01]  /*19c40*/  MOV R32, R12 ;  /* 0x0000000c00207202 */ /* 0x000fe20000000f00 */
[----:B------:R-:W-:Y:S01]  /*19c50*/  IMAD.MOV.U32 R3, RZ, RZ, 0x1f ;  /* 0x0000001fff037424 */ /* 0x000fe200078e00ff */
[----:B------:R-:W-:-:S02]  /*19c60*/  MOV R2, 0x19c80 ;  /* 0x00019c8000027802 */ /* 0x000fc40000000f00 */
[----:B------:R-:W-:Y:S05]  /*19c70*/  CALL.REL.NOINC `($__internal_31_$__cuda_sm70_shflsync_idx_p) ;  /* 0x0000257000007944 */ /* 0x000fea0003c00000 */
[----:B------:R-:W-:Y:S01]  /*19c80*/  MOV R10, R34 ;  /* 0x00000022000a7202 */ /* 0x000fe20000000f00 */
[----:B------:R-:W-:Y:S05]  /*19c90*/  BRA `(.L_x_1878) ;  /* 0xfffe699000007947 */ /* 0x000fea000383ffff */
.L_x_1700:
[----:B------:R-:W-:Y:S01]  /*19ca0*/  IMAD.MOV.U32 R33, RZ, RZ, R4 ;  /* 0x000000ffff217224 */ /* 0x000fe200078e0004 */
[----:B------:R-:W-:-:S02]  /*19cb0*/  MOV R3, 0x1f ;  /* 0x0000001f00037802 */ /* 0x000fc40000000f00 */
[----:B------:R-:W-:Y:S02]  /*19cc0*/  MOV R2, 0x19ce0 ;  /* 0x00019ce000027802 */ /* 0x000fe40000000f00 */
[----:B-1234-:R-:W-:Y:S05]  /*19cd0*/  CALL.REL.NOINC `($__internal_31_$__cuda_sm70_shflsync_idx_p) ;  /* 0x0000251000007944 */ /* 0x01efea0003c00000 */
[----:B------:R-:W-:Y:S01]  /*19ce0*/  MOV R5, R34 ;  /* 0x0000002200057202 */ /* 0x000fe20000000f00 */
[----:B------:R-:W-:Y:S05]  /*19cf0*/  BRA `(.L_x_1699) ;  /* 0xfffe699000007947 */ /* 0x000fea000383ffff */
.L_x_1736:
[----:B------:R-:W-:Y:S01]  /*19d00*/  IMAD.MOV.U32 R33, RZ, RZ, R12 ;  /* 0x000000ffff217224 */ /* 0x000fe200078e000c */
[----:B------:R-:W-:Y:S01]  /*19d10*/  MOV R32, RZ ;  /* 0x000000ff00207202 */ /* 0x000fe20000000f00 */
[----:B------:R-:W-:Y:S01]  /*19d20*/  IMAD.MOV.U32 R3, RZ, RZ, 0x181f ;  /* 0x0000181fff037424 */ /* 0x000fe200078e00ff */
[----:B------:R-:W-:Y:S02]  /*19d30*/  MOV R2, 0x19d50 ;  /* 0x00019d5000027802 */ /* 0x000fe40000000f00 */
[----:B-----5:R-:W-:Y:S05]  /*19d40*/  CALL.REL.NOINC `($__internal_31_$__cuda_sm70_shflsync_idx_p) ;  /* 0x000024a000007944 */ /* 0x020fea0003c00000 */
[----:B------:R-:W-:Y:S01]  /*19d50*/  MOV R4, R34 ;  /* 0x0000002200047202 */ /* 0x000fe20000000f00 */
[----:B------:R-:W-:Y:S05]  /*19d60*/  BRA `(.L_x_1879) ;  /* 0xfffee32000007947 */ /* 0x000fea000383ffff */
.L_x_1737:
[----:B------:R-:W-:Y:S01]  /*19d70*/  IMAD.MOV.U32 R33, RZ, RZ, R13 ;  /* 0x000000ffff217224 */ /* 0x000fe200078e000d */
[----:B------:R-:W-:Y:S01]  /*19d80*/  MOV R32, RZ ;  /* 0x000000ff00207202 */ /* 0x000fe20000000f00 */
[----:B------:R-:W-:Y:S01]  /*19d90*/  IMAD.MOV.U32 R3, RZ, RZ, 0x181f ;  /* 0x0000181fff037424 */ /* 0x000fe200078e00ff */
[----:B------:R-:W-:Y:S02]  /*19da0*/  MOV R2, 0x19dc0 ;  /* 0x00019dc000027802 */ /* 0x000fe40000000f00 */
[----:B-12--5:R-:W-:Y:S05]  /*19db0*/  CALL.REL.NOINC `($__internal_31_$__cuda_sm70_shflsync_idx_p) ;  /* 0x0000243000007944 */ /* 0x026fea0003c00000 */
[----:B------:R-:W-:Y:S01]  /*19dc0*/  MOV R0, R34 ;  /* 0x0000002200007202 */ /* 0x000fe20000000f00 */
[----:B------:R-:W-:Y:S05]  /*19dd0*/  BRA `(.L_x_1880) ;  /* 0xfffee2d000007947 */ /* 0x000fea000383ffff */
.L_x_1740:
[----:B------:R-:W-:Y:S01]  /*19de0*/  IMAD.MOV.U32 R33, RZ, RZ, R12 ;  /* 0x000000ffff217224 */ /* 0x000fe200078e000c */
[----:B------:R-:W-:Y:S01]  /*19df0*/  MOV R32, 0x1 ;  /* 0x0000000100207802 */ /* 0x000fe20000000f00 */
[----:B--2---:R-:W-:Y:S01]  /*19e00*/  IMAD.MOV.U32 R3, RZ, RZ, 0x181f ;  /* 0x0000181fff037424 */ /* 0x004fe200078e00ff */
[----:B------:R-:W-:-:S02]  /*19e10*/  MOV R2, 0x19e30 ;  /* 0x00019e3000027802 */ /* 0x000fc40000000f00 */
[----:B-1-345:R-:W-:Y:S05]  /*19e20*/  CALL.REL.NOINC `($__internal_31_$__cuda_sm70_shflsync_idx_p) ;  /* 0x000023c000007944 */ /* 0x03afea0003c00000 */
[----:B------:R-:W-:Y:S01]  /*19e30*/  IMAD.MOV.U32 R4, RZ, RZ, R34 ;  /* 0x000000ffff047224 */ /* 0x000fe200078e0022 */
[----:B------:R-:W-:Y:S01]  /*19e40*/  MOV R32, 0x1 ;  /* 0x0000000100207802 */ /* 0x000fe20000000f00 */
[----:B------:R-:W-:Y:S01]  /*19e50*/  IMAD.MOV.U32 R33, RZ, RZ, R13 ;  /* 0x000000ffff217224 */ /* 0x000fe200078e000d */
[----:B------:R-:W-:-:S02]  /*19e60*/  MOV R3, 0x181f ;  /* 0x0000181f00037802 */ /* 0x000fc40000000f00 */
[----:B------:R-:W-:Y:S02]  /*19e70*/  MOV R2, 0x19e90 ;  /* 0x00019e9000027802 */ /* 0x000fe40000000f00 */
[----:B------:R-:W-:Y:S05]  /*19e80*/  CALL.REL.NOINC `($__internal_31_$__cuda_sm70_shflsync_idx_p) ;  /* 0x0000236000007944 */ /* 0x000fea0003c00000 */
[----:B------:R-:W-:Y:S01]  /*19e90*/  MOV R0, R34 ;  /* 0x0000002200007202 */ /* 0x000fe20000000f00 */
[----:B------:R-:W-:Y:S05]  /*19ea0*/  BRA `(.L_x_1881) ;  /* 0xfffee34000007947 */ /* 0x000fea000383ffff */
.L_x_1743:
[----:B------:R-:W-:Y:S01]  /*19eb0*/  IMAD.MOV.U32 R33, RZ, RZ, R12 ;  /* 0x000000ffff217224 */ /* 0x000fe200078e000c */
[----:B------:R-:W-:Y:S01]  /*19ec0*/  MOV R32, 0x2 ;  /* 0x0000000200207802 */ /* 0x000fe20000000f00 */
[----:B-1----:R-:W-:Y:S01]  /*19ed0*/  IMAD.MOV.U32 R3, RZ, RZ, 0x181f ;  /* 0x0000181fff037424 */ /* 0x002fe200078e00ff */
[----:B------:R-:W-:Y:S02]  /*19ee0*/  MOV R2, 0x19f00 ;  /* 0x00019f0000027802 */ /* 0x000fe40000000f00 */
[----:B--2345:R-:W-:Y:S05]  /*19ef0*/  CALL.REL.NOINC `($__internal_31_$__cuda_sm70_shflsync_idx_p) ;  /* 0x000022f000007944 */ /* 0x03cfea0003c00000 */
[----:B------:R-:W-:Y:S01]  /*19f00*/  MOV R4, R34 ;  /* 0x0000002200047202 */ /* 0x000fe20000000f00 */
[----:B------:R-:W-:Y:S05]  /*19f10*/  BRA `(.L_x_1882) ;  /* 0xfffee40000007947 */ /* 0x000fea000383ffff */
.L_x_1744:
[----:B------:R-:W-:Y:S01]  /*19f20*/  IMAD.MOV.U32 R33, RZ, RZ, R13 ;  /* 0x000000ffff217224 */ /* 0x000fe200078e000d */
[----:B------:R-:W-:Y:S01]  /*19f30*/  MOV R32, 0x2 ;  /* 0x0000000200207802 */ /* 0x000fe20000000f00 */
[----:B------:R-:W-:Y:S01]  /*19f40*/  IMAD.MOV.U32 R3, RZ, RZ, 0x181f ;  /* 0x0000181fff037424 */ /* 0x000fe200078e00ff */
[----:B------:R-:W-:Y:S02]  /*19f50*/  MOV R2, 0x19f70 ;  /* 0x00019f7000027802 */ /* 0x000fe40000000f00 */
[----:B-12345:R-:W-:Y:S05]  /*19f60*/  CALL.REL.NOINC `($__internal_31_$__cuda_sm70_shflsync_idx_p) ;  /* 0x0000228000007944 */ /* 0x03efea0003c00000 */
[----:B------:R-:W-:Y:S01]  /*19f70*/  MOV R0, R34 ;  /* 0x0000002200007202 */ /* 0x000fe20000000f00 */
[----:B------:R-:W-:Y:S05]  /*19f80*/  BRA `(.L_x_1883) ;  /* 0xfffee3b000007947 */ /* 0x000fea000383ffff */
.L_x_1747:
[----:B------:R-:W-:Y:S01]  /*19f90*/  IMAD.MOV.U32 R33, RZ, RZ, R12 ;  /* 0x000000ffff217224 */ /* 0x000fe200078e000c */
[----:B------:R-:W-:Y:S01]  /*19fa0*/  MOV R32, 0x3 ;  /* 0x0000000300207802 */ /* 0x000fe20000000f00 */
[----:B-1----:R-:W-:Y:S01]  /*19fb0*/  IMAD.MOV.U32 R3, RZ, RZ, 0x181f ;  /* 0x0000181fff037424 */ /* 0x002fe200078e00ff */
[----:B------:R-:W-:-:S02]  /*19fc0*/  MOV R2, 0x19fe0 ;  /* 0x00019fe000027802 */ /* 0x000fc40000000f00 */
[----:B--2345:R-:W-:Y:S05]  /*19fd0*/  CALL.REL.NOINC `($__internal_31_$__cuda_sm70_shflsync_idx_p) ;  /* 0x0000221000007944 */ /* 0x03cfea0003c00000 */
        /* <DEDUP_REMOVED lines=8> */
.L_x_1750:
[----:B------:R-:W-:Y:S01]  /*1a060*/  IMAD.MOV.U32 R33, RZ, RZ, R5 ;  /* 0x000000ffff217224 */ /* 0x000fe200078e0005 */
[----:B------:R-:W-:Y:S01]  /*1a070*/  MOV R32, RZ ;  /* 0x000000ff00207202 */ /* 0x000fe20000000f00 */
[----:B------:R-:W-:Y:S01]  /*1a080*/  IMAD.MOV.U32 R3, RZ, RZ, 0x181f ;  /* 0x0000181fff037424 */ /* 0x000fe200078e00ff */
[----:B------:R-:W-:Y:S02]  /*1a090*/  MOV R2, 0x1a0b0 ;  /* 0x0001a0b000027802 */ /* 0x000fe40000000f00 */
[----:B------:R-:W-:Y:S05]  /*1a0a0*/  CALL.REL.NOINC `($__internal_31_$__cuda_sm70_shflsync_idx_p) ;  /* 0x0000214000007944 */ /* 0x000fea0003c00000 */
[----:B------:R-:W-:Y:S01]  /*1a0b0*/  MOV R4, R34 ;  /* 0x0000002200047202 */ /* 0x000fe20000000f00 */
[----:B------:R-:W-:Y:S05]  /*1a0c0*/  BRA `(.L_x_1885) ;  /* 0xfffeeee000007947 */ /* 0x000fea000383ffff */
.L_x_1751:
[----:B------:R-:W-:Y:S01]  /*1a0d0*/  IMAD.MOV.U32 R33, RZ, RZ, R14 ;  /* 0x000000ffff217224 */ /* 0x000fe200078e000e */
[----:B------:R-:W-:Y:S01]  /*1a0e0*/  MOV R32, RZ ;  /* 0x000000ff00207202 */ /* 0x000fe20000000f00 */
[----:B------:R-:W-:Y:S01]  /*1a0f0*/  IMAD.MOV.U32 R3, RZ, RZ, 0x181f ;  /* 0x0000181fff037424 */ /* 0x000fe200078e00ff */
[----:B------:R-:W-:Y:S02]  /*1a100*/  MOV R2, 0x1a120 ;  /* 0x0001a12000027802 */ /* 0x000fe40000000f00 */
[----:B-12---:R-:W-:Y:S05]  /*1a110*/  CALL.REL.NOINC `($__internal_31_$__cuda_sm70_shflsync_idx_p) ;  /* 0x000020d000007944 */ /* 0x006fea0003c00000 */
[----:B------:R-:W-:Y:S01]  /*1a120*/  IADD3 R8, P0, R34, R21, RZ ;  /* 0x0000001522087210 */ /* 0x000fe20007f1e0ff */
[----:B------:R-:W-:Y:S01]  /*1a130*/  IMAD.MOV.U32 R33, RZ, RZ, R5 ;  /* 0x000000ffff217224 */ /* 0x000fe200078e0005 */
[C---:B------:R-:W-:Y:S01]  /*1a140*/  LOP3.LUT P2, RZ, R196.reuse, 0x2, RZ, 0xc0, !PT ;  /* 0x00000002c4ff7812 */ /* 0x040fe2000784c0ff */
[----:B------:R-:W-:Y:S01]  /*1a150*/  IMAD.MOV.U32 R32, RZ, RZ, 0x1 ;  /* 0x00000001ff207424 */ /* 0x000fe200078e00ff */
[----:B------:R-:W-:Y:S01]  /*1a160*/  LOP3.LUT P1, RZ, R196, 0x1, RZ, 0xc0, !PT ;  /* 0x00000001c4ff7812 */ /* 0x000fe2000782c0ff */
[----:B------:R-:W-:Y:S01]  /*1a170*/  IMAD.X R9, R4, 0x1, R20, P0 ;  /* 0x0000000104097824 */ /* 0x000fe200000e0614 */
[----:B------:R-:W-:-:S02]  /*1a180*/  IADD3 R6, P0, R34, R17, RZ ;  /* 0x0000001122067210 */ /* 0x000fc40007f1e0ff */
[----:B------:R-:W-:Y:S02]  /*1a190*/  LOP3.LUT P3, RZ, R196, 0x4, RZ, 0xc0, !PT ;  /* 0x00000004c4ff7812 */ /* 0x000fe4000786c0ff */
[----:B------:R-:W-:Y:S01]  /*1a1a0*/  SEL R13, RZ, 0x10, P2 ;  /* 0x00000010ff0d7807 */ /* 0x000fe20001000000 */
[----:B------:R-:W-:Y:S01]  /*1a1b0*/  IMAD.X R7, R4, 0x1, R18, P0 ;  /* 0x0000000104077824 */ /* 0x000fe200000e0612 */
[----:B------:R-:W-:Y:S02]  /*1a1c0*/  IADD3 R2, P0, R34, R19, RZ ;  /* 0x0000001322027210 */ /* 0x000fe40007f1e0ff */
[----:B------:R-:W-:Y:S01]  /*1a1d0*/  SEL R12, RZ, 0x10, P1 ;  /* 0x00000010ff0c7807 */ /* 0x000fe20000800000 */
[----:B------:R-:W-:Y:S01]  /*1a1e0*/  @!PT LDS RZ, [RZ] ;  /* 0x00000000fffff984 */ /* 0x000fe20000000800 */
[----:B------:R-:W-:Y:S01]  /*1a1f0*/  @!PT LDS RZ, [RZ] ;  /* 0x00000000fffff984 */ /* 0x000fe20000000800 */
[----:B------:R-:W-:Y:S01]  /*1a200*/  @!PT LDS RZ, [RZ] ;  /* 0x00000000fffff984 */ /* 0x000fe20000000800 */
[----:B------:R1:W-:Y:S02]  /*1a210*/  LDGSTS.E.BYPASS.LTC128B.128 [R107+0x12100], [R8.64], !P2 ;  /* 0x12100000086b7fae */ /* 0x0003e4000d101d48 */
[----:B------:R-:W-:Y:S02]  /*1a220*/  IMAD.X R3, R4, 0x1, R16, P0 ;  /* 0x0000000104037824 */ /* 0x000fe400000e0610 */
[----:B------:R2:W-:Y:S04]  /*1a230*/  LDGSTS.E.BYPASS.LTC128B.128 [R107+0x14100], [R6.64], !P1 ;  /* 0x14100000066b7fae */ /* 0x0005e8000c901d48 */
[----:B------:R3:W-:Y:S01]  /*1a240*/  LDGSTS.E.BYPASS.LTC128B.128 [R107+0x16100], [R2.64], !P3 ;  /* 0x16100000026b7fae */ /* 0x0007e2000d901d48 */
[----:B-1----:R-:W-:-:S02]  /*1a250*/  IMAD.MOV.U32 R9, RZ, RZ, R149 ;  /* 0x000000ffff097224 */ /* 0x002fc400078e0095 */
[----:B---3--:R-:W-:Y:S01]  /*1a260*/  IMAD.MOV.U32 R3, RZ, RZ, 0x181f ;  /* 0x0000181fff037424 */ /* 0x008fe200078e00ff */
[----:B------:R-:W-:Y:S02]  /*1a270*/  MOV R2, 0x1a290 ;  /* 0x0001a29000027802 */ /* 0x000fe40000000f00 */
[----:B--2---:R-:W-:Y:S05]  /*1a280*/  CALL.REL.NOINC `($__internal_31_$__cuda_sm70_shflsync_idx_p) ;  /* 0x00001f6000007944 */ /* 0x004fea0003c00000 */
[----:B------:R-:W-:Y:S01]  /*1a290*/  IMAD.MOV.U32 R8, RZ, RZ, R34 ;  /* 0x000000ffff087224 */ /* 0x000fe200078e0022 */
[----:B------:R-:W-:Y:S01]  /*1a2a0*/  MOV R32, 0x1 ;  /* 0x0000000100207802 */ /* 0x000fe20000000f00 */
[----:B------:R-:W-:Y:S01]  /*1a2b0*/  IMAD.MOV.U32 R33, RZ, RZ, R14 ;  /* 0x000000ffff217224 */ /* 0x000fe200078e000e */
[----:B------:R-:W-:Y:S02]  /*1a2c0*/  MOV R3, 0x181f ;  /* 0x0000181f00037802 */ /* 0x000fe40000000f00 */
[----:B------:R-:W-:Y:S02]  /*1a2d0*/  MOV R2, 0x1a2f0 ;  /* 0x0001a2f000027802 */ /* 0x000fe40000000f00 */
[----:B------:R-:W-:Y:S05]  /*1a2e0*/  CALL.REL.NOINC `($__internal_31_$__cuda_sm70_shflsync_idx_p) ;  /* 0x00001f0000007944 */ /* 0x000fea0003c00000 */
[----:B------:R-:W-:Y:S01]  /*1a2f0*/  MOV R0, R34 ;  /* 0x0000002200007202 */ /* 0x000fe20000000f00 */
[----:B------:R-:W-:Y:S05]  /*1a300*/  BRA `(.L_x_1886) ;  /* 0xfffeedf000007947 */ /* 0x000fea000383ffff */
.L_x_1756:
[----:B------:R-:W-:Y:S01]  /*1a310*/  IMAD.MOV.U32 R33, RZ, RZ, R0 ;  /* 0x000000ffff217224 */ /* 0x000fe200078e0000 */
[----:B------:R-:W-:Y:S01]  /*1a320*/  MOV R32, RZ ;  /* 0x000000ff00207202 */ /* 0x000fe20000000f00 */
[----:B------:R-:W-:Y:S01]  /*1a330*/  IMAD.MOV.U32 R3, RZ, RZ, 0x1c1f ;  /* 0x00001c1fff037424 */ /* 0x000fe200078e00ff */
[----:B------:R-:W-:-:S02]  /*1a340*/  MOV R2, 0x1a360 ;  /* 0x0001a36000027802 */ /* 0x000fc40000000f00 */
[----:B------:R-:W-:Y:S05]  /*1a350*/  CALL.REL.NOINC `($__internal_31_$__cuda_sm70_shflsync_idx_p) ;  /* 0x00001e9000007944 */ /* 0x000fea0003c00000 */
[----:B------:R-:W-:Y:S01]  /*1a360*/  MOV R8, R34 ;  /* 0x0000002200087202 */ /* 0x000fe20000000f00 */
[----:B------:R-:W-:Y:S05]  /*1a370*/  BRA `(.L_x_1887) ;  /* 0xfffef07000007947 */ /* 0x000fea000383ffff */
.L_x_1757:
[----:B------:R-:W-:Y:S01]  /*1a380*/  IMAD.MOV.U32 R33, RZ, RZ, R6 ;  /* 0x000000ffff217224 */ /* 0x000fe200078e0006 */
[----:B------:R-:W-:Y:S01]  /*1a390*/  MOV R32, RZ ;  /* 0x000000ff00207202 */ /* 0x000fe20000000f00 */
[----:B------:R-:W-:Y:S01]  /*1a3a0*/  IMAD.MOV.U32 R3, RZ, RZ, 0x1c1f ;  /* 0x00001c1fff037424 */ /* 0x000fe200078e00ff */
[----:B------:R-:W-:-:S02]  /*1a3b0*/  MOV R2, 0x1a3d0 ;  /* 0x0001a3d000027802 */ /* 0x000fc40000000f00 */
[----:B-12---:R-:W-:Y:S05]  /*1a3c0*/  CALL.REL.NOINC `($__internal_31_$__cuda_sm70_shflsync_idx_p) ;  /* 0x00001e2000007944 */ /* 0x006fea0003c00000 */
[----:B------:R-:W-:Y:S01]  /*1a3d0*/  IMAD.MOV.U32 R33, RZ, RZ, R5 ;  /* 0x000000ffff217224 */ /* 0x000fe200078e0005 */
[----:B------:R-:W-:Y:S01]  /*1a3e0*/  MOV R32, RZ ;  /* 0x000000ff00207202 */ /* 0x000fe20000000f00 */
[----:B------:R-:W-:Y:S01]  /*1a3f0*/  IMAD.MOV.U32 R3, RZ, RZ, 0x1c1f ;  /* 0x00001c1fff037424 */ /* 0x000fe200078e00ff */
[----:B------:R-:W-:Y:S01]  /*1a400*/  MOV R4, R34 ;  /* 0x0000002200047202 */ /* 0x000fe20000000f00 */
[----:B------:R-:W-:Y:S01]  /*1a410*/  IMAD.MOV.U32 R5, RZ, RZ, R8 ;  /* 0x000000ffff057224 */ /* 0x000fe200078e0008 */
[----:B------:R-:W-:-:S02]  /*1a420*/  MOV R2, 0x1a440 ;  /* 0x0001a44000027802 */ /* 0x000fc40000000f00 */
[----:B------:R-:W-:Y:S05]  /*1a430*/  CALL.REL.NOINC `($__internal_31_$__cuda_sm70_shflsync_idx_p) ;  /* 0x00001db000007944 */ /* 0x000fea0003c00000 */
[----:B------:R-:W-:Y:S01]  /*1a440*/  IMAD.MOV.U32 R30, RZ, RZ, R34 ;  /* 0x000000ffff1e7224 */ /* 0x000fe200078e0022 */
[----:B------:R-:W-:Y:S01]  /*1a450*/  MOV R32, RZ ;  /* 0x000000ff00207202 */ /* 0x000fe20000000f00 */
[----:B------:R-:W-:Y:S01]  /*1a460*/  IMAD.MOV.U32 R33, RZ, RZ, R12 ;  /* 0x000000ffff217224 */ /* 0x000fe200078e000c */
[----:B------:R-:W-:-:S02]  /*1a470*/  MOV R3, 0x1c1f ;  /* 0x00001c1f00037802 */ /* 0x000fc40000000f00 */
[----:B------:R-:W-:Y:S02]  /*1a480*/  MOV R2, 0x1a4a0 ;  /* 0x0001a4a000027802 */ /* 0x000fe40000000f00 */
[----:B------:R-:W-:Y:S05]  /*1a490*/  CALL.REL.NOINC `($__internal_31_$__cuda_sm70_shflsync_idx_p) ;  /* 0x00001d5000007944 */ /* 0x000fea0003c00000 */
[----:B------:R-:W-:Y:S01]  /*1a4a0*/  MOV R0, R34 ;  /* 0x0000002200007202 */ /* 0x000fe20000000f00 */
[----:B------:R-:W-:Y:S05]  /*1a4b0*/  BRA `(.L_x_1888) ;  /* 0xfffeef8000007947 */ /* 0x000fea000383ffff */
.L_x_1782:
[----:B------:R-:W-:Y:S01]  /*1a4c0*/  IMAD.MOV.U32 R33, RZ, RZ, R0 ;  /* 0x000000ffff217224 */ /* 0x000fe200078e0000 */
[----:B------:R-:W-:Y:S01]  /*1a4d0*/  MOV R32, RZ ;  /* 0x000000ff00207202 */ /* 0x000fe20000000f00 */
[----:B------:R-:W-:Y:S01]  /*1a4e0*/  IMAD.MOV.U32 R3, RZ, RZ, 0x1c1f ;  /* 0x00001c1fff037424 */ /* 0x000fe200078e00ff */
[----:B------:R-:W-:Y:S02]  /*1a4f0*/  MOV R2, 0x1a510 ;  /* 0x0001a51000027802 */ /* 0x000fe40000000f00 */
[----:B------:R-:W-:Y:S05]  /*1a500*/  CALL.REL.NOINC `($__internal_31_$__cuda_sm70_shflsync_idx_p) ;  /* 0x00001ce000007944 */ /* 0x000fea0003c00000 */
[----:B------:R-:W-:Y:S01]  /*1a510*/  MOV R0, R34 ;  /* 0x0000002200007202 */ /* 0x000fe20000000f00 */
[----:B------:R-:W-:Y:S05]  /*1a520*/  BRA `(.L_x_1889) ;  /* 0xffff1a1000007947 */ /* 0x000fea000383ffff */
.L_x_1783:
[----:B------:R-:W-:Y:S01]  /*1a530*/  IMAD.MOV.U32 R33, RZ, RZ, R6 ;  /* 0x000000ffff217224 */ /* 0x000fe200078e0006 */
[----:B------:R-:W-:Y:S01]  /*1a540*/  MOV R32, RZ ;  /* 0x000000ff00207202 */ /* 0x000fe20000000f00 */
[----:B------:R-:W-:Y:S01]  /*1a550*/  IMAD.MOV.U32 R3, RZ, RZ, 0x1c1f ;  /* 0x00001c1fff037424 */ /* 0x000fe200078e00ff */
[----:B------:R-:W-:Y:S02]  /*1a560*/  MOV R2, 0x1a580 ;  /* 0x0001a58000027802 */ /* 0x000fe40000000f00 */
[----:B-1----:R-:W-:Y:S05]  /*1a570*/  CALL.REL.NOINC `($__internal_31_$__cuda_sm70_shflsync_idx_p) ;  /* 0x00001c7000007944 */ /* 0x002fea0003c00000 */
        /* <DEDUP_REMOVED lines=15> */
.L_x_1798:
[----:B------:R-:W-:Y:S01]  /*1a670*/  IMAD.MOV.U32 R33, RZ, RZ, R20 ;  /* 0x000000ffff217224 */ /* 0x000fe200078e0014 */
[----:B------:R-:W-:Y:S01]  /*1a680*/  MOV R32, RZ ;  /* 0x000000ff00207202 */ /* 0x000fe20000000f00 */
[----:B------:R-:W-:Y:S01]  /*1a690*/  IMAD.MOV.U32 R3, RZ, RZ, 0x181f ;  /* 0x0000181fff037424 */ /* 0x000fe200078e00ff */
[----:B------:R-:W-:Y:S02]  /*1a6a0*/  MOV R2, 0x1a6c0 ;  /* 0x0001a6c000027802 */ /* 0x000fe40000000f00 */
[----:B-1234-:R-:W-:Y:S05]  /*1a6b0*/  CALL.REL.NOINC `($__internal_31_$__cuda_sm70_shflsync_idx_p) ;  /* 0x00001b3000007944 */ /* 0x01efea0003c00000 */
[----:B------:R-:W-:Y:S01]  /*1a6c0*/  MOV R9, R34 ;  /* 0x0000002200097202 */ /* 0x000fe20000000f00 */
[----:B------:R-:W-:Y:S05]  /*1a6d0*/  BRA `(.L_x_1891) ;  /* 0xffff473000007947 */ /* 0x000fea000383ffff */
.L_x_1799:
[----:B------:R-:W-:Y:S01]  /*1a6e0*/  IMAD.MOV.U32 R33, RZ, RZ, R24 ;  /* 0x000000ffff217224 */ /* 0x000fe200078e0018 */
[----:B------:R-:W-:Y:S01]  /*1a6f0*/  MOV R32, RZ ;  /* 0x000000ff00207202 */ /* 0x000fe20000000f00 */
[----:B------:R-:W-:Y:S01]  /*1a700*/  IMAD.MOV.U32 R3, RZ, RZ, 0x181f ;  /* 0x0000181fff037424 */ /* 0x000fe200078e00ff */
[----:B------:R-:W-:Y:S02]  /*1a710*/  MOV R2, 0x1a730 ;  /* 0x0001a73000027802 */ /* 0x000fe40000000f00 */
[----:B-1234-:R-:W-:Y:S05]  /*1a720*/  CALL.REL.NOINC `($__internal_31_$__cuda_sm70_shflsync_idx_p) ;  /* 0x00001ac000007944 */ /* 0x01efea0003c00000 */
[----:B------:R-:W-:Y:S01]  /*1a730*/  LOP3.LUT P2, RZ, R196, 0x2, RZ, 0xc0, !PT ;  /* 0x00000002c4ff7812 */ /* 0x000fe2000784c0ff */
[----:B------:R-:W-:Y:S01]  /*1a740*/  IMAD.MOV.U32 R33, RZ, RZ, R20 ;  /* 0x000000ffff217224 */ /* 0x000fe200078e0014 */
[----:B------:R-:W-:Y:S01]  /*1a750*/  IADD3 R2, P0, R34, R23, RZ ;  /* 0x0000001722027210 */ /* 0x000fe20007f1e0ff */
[----:B------:R-:W-:Y:S01]  /*1a760*/  IMAD.MOV.U32 R20, RZ, RZ, R149 ;  /* 0x000000ffff147224 */ /* 0x000fe200078e0095 */
[C---:B------:R-:W-:Y:S01]  /*1a770*/  LOP3.LUT P1, RZ, R196.reuse, 0x1, RZ, 0xc0, !PT ;  /* 0x00000001c4ff7812 */ /* 0x040fe2000782c0ff */
[----:B------:R-:W-:Y:S01]  /*1a780*/  IMAD.MOV.U32 R32, RZ, RZ, 0x1 ;  /* 0x00000001ff207424 */ /* 0x000fe200078e00ff */
[----:B------:R-:W-:Y:S01]  /*1a790*/  LOP3.LUT P3, RZ, R196, 0x4, RZ, 0xc0, !PT ;  /* 0x00000004c4ff7812 */ /* 0x000fe2000786c0ff */
[----:B------:R-:W-:Y:S01]  /*1a7a0*/  IMAD.X R3, R9, 0x1, R25, P0 ;  /* 0x0000000109037824 */ /* 0x000fe200000e0619 */
[----:B------:R-:W-:-:S02]  /*1a7b0*/  SEL R22, RZ, 0x10, P2 ;  /* 0x00000010ff167807 */ /* 0x000fc40001000000 */
[----:B------:R-:W-:-:S03]  /*1a7c0*/  SEL R21, RZ, 0x10, P1 ;  /* 0x00000010ff157807 */ /* 0x000fc60000800000 */
[----:B------:R-:W-:Y:S01]  /*1a7d0*/  @!PT LDS RZ, [RZ] ;  /* 0x00000000fffff984 */ /* 0x000fe20000000800 */
[----:B------:R-:W-:Y:S01]  /*1a7e0*/  @!PT LDS RZ, [RZ] ;  /* 0x00000000fffff984 */ /* 0x000fe20000000800 */
[----:B------:R-:W-:Y:S01]  /*1a7f0*/  @!PT LDS RZ, [RZ] ;  /* 0x00000000fffff984 */ /* 0x000fe20000000800 */
[----:B------:R1:W-:Y:S02]  /*1a800*/  LDGSTS.E.BYPASS.LTC128B.128 [R107+0x6100], [R2.64], !P2 ;  /* 0x06100000026b7fae */ /* 0x0003e4000d101d48 */
[----:B-1----:R-:W-:-:S05]  /*1a810*/  IADD3 R2, P0, R34, R26, RZ ;  /* 0x0000001a22027210 */ /* 0x002fca0007f1e0ff */
[----:B------:R-:W-:-:S05]  /*1a820*/  IMAD.X R3, R9, 0x1, R27, P0 ;  /* 0x0000000109037824 */ /* 0x000fca00000e061b */
[----:B------:R1:W-:Y:S02]  /*1a830*/  LDGSTS.E.BYPASS.LTC128B.128 [R107+0x8100], [R2.64], !P1 ;  /* 0x08100000026b7fae */ /* 0x0003e4000c901d48 */
[----:B-1----:R-:W-:-:S05]  /*1a840*/  IADD3 R2, P0, R34, R28, RZ ;  /* 0x0000001c22027210 */ /* 0x002fca0007f1e0ff */
[----:B------:R-:W-:-:S05]  /*1a850*/  IMAD.X R3, R9, 0x1, R29, P0 ;  /* 0x0000000109037824 */ /* 0x000fca00000e061d */
[----:B------:R1:W-:Y:S02]  /*1a860*/  LDGSTS.E.BYPASS.LTC128B.128 [R107+0xa100], [R2.64], !P3 ;  /* 0x0a100000026b7fae */ /* 0x0003e4000d901d48 */
[----:B-1----:R-:W-:Y:S01]  /*1a870*/  IMAD.MOV.U32 R3, RZ, RZ, 0x181f ;  /* 0x0000181fff037424 */ /* 0x002fe200078e00ff */
[----:B------:R-:W-:Y:S02]  /*1a880*/  MOV R2, 0x1a8a0 ;  /* 0x0001a8a000027802 */ /* 0x000fe40000000f00 */
[----:B------:R-:W-:Y:S05]  /*1a890*/  CALL.REL.NOINC `($__internal_31_$__cuda_sm70_shflsync_idx_p) ;  /* 0x0000195000007944 */ /* 0x000fea0003c00000 */
        /* <DEDUP_REMOVED lines=8> */
.L_x_1802:
[----:B------:R-:W-:Y:S01]  /*1a920*/  IMAD.MOV.U32 R33, RZ, RZ, R5 ;  /* 0x000000ffff217224 */ /* 0x000fe200078e0005 */
[----:B------:R-:W-:Y:S01]  /*1a930*/  MOV R32, RZ ;  /* 0x000000ff00207202 */ /* 0x000fe20000000f00 */
[----:B------:R-:W-:Y:S01]  /*1a940*/  IMAD.MOV.U32 R3, RZ, RZ, 0x181f ;  /* 0x0000181fff037424 */ /* 0x000fe200078e00ff */
[----:B------:R-:W-:-:S02]  /*1a950*/  MOV R2, 0x1a970 ;  /* 0x0001a97000027802 */ /* 0x000fc40000000f00 */
[----:B------:R-:W-:Y:S05]  /*1a960*/  CALL.REL.NOINC `($__internal_31_$__cuda_sm70_shflsync_idx_p) ;  /* 0x0000188000007944 */ /* 0x000fea0003c00000 */
[----:B------:R-:W-:Y:S01]  /*1a970*/  MOV R4, R34 ;  /* 0x0000002200047202 */ /* 0x000fe20000000f00 */
[----:B------:R-:W-:Y:S05]  /*1a980*/  BRA `(.L_x_1893) ;  /* 0xffff6dc000007947 */ /* 0x000fea000383ffff */
.L_x_1803:
[----:B------:R-:W-:Y:S01]  /*1a990*/  IMAD.MOV.U32 R33, RZ, RZ, R6 ;  /* 0x000000ffff217224 */ /* 0x000fe200078e0006 */
[----:B------:R-:W-:Y:S01]  /*1a9a0*/  MOV R32, RZ ;  /* 0x000000ff00207202 */ /* 0x000fe20000000f00 */
[----:B------:R-:W-:Y:S01]  /*1a9b0*/  IMAD.MOV.U32 R3, RZ, RZ, 0x181f ;  /* 0x0000181fff037424 */ /* 0x000fe200078e00ff */
[----:B------:R-:W-:-:S02]  /*1a9c0*/  MOV R2, 0x1a9e0 ;  /* 0x0001a9e000027802 */ /* 0x000fc40000000f00 */
[----:B-12---:R-:W-:Y:S05]  /*1a9d0*/  CALL.REL.NOINC `($__internal_31_$__cuda_sm70_shflsync_idx_p) ;  /* 0x0000181000007944 */ /* 0x006fea0003c00000 */
[----:B------:R-:W-:Y:S01]  /*1a9e0*/  IADD3 R20, P0, R34, R7, RZ ;  /* 0x0000000722147210 */ /* 0x000fe20007f1e0ff */
[----:B------:R-:W-:Y:S01]  /*1a9f0*/  IMAD.MOV.U32 R33, RZ, RZ, R5 ;  /* 0x000000ffff217224 */ /* 0x000fe200078e0005 */
[C---:B------:R-:W-:Y:S01]  /*1aa00*/  LOP3.LUT P2, RZ, R196.reuse, 0x2, RZ, 0xc0, !PT ;  /* 0x00000002c4ff7812 */ /* 0x040fe2000784c0ff */
[----:B------:R-:W-:Y:S01]  /*1aa10*/  IMAD.MOV.U32 R12, RZ, RZ, R149 ;  /* 0x000000ffff0c7224 */ /* 0x000fe200078e0095 */
[----:B------:R-:W-:Y:S01]  /*1aa20*/  LOP3.LUT P1, RZ, R196, 0x1, RZ, 0xc0, !PT ;  /* 0x00000001c4ff7812 */ /* 0x000fe2000782c0ff */
[----:B------:R-:W-:Y:S01]  /*1aa30*/  IMAD.X R21, R4, 0x1, R14, P0 ;  /* 0x0000000104157824 */ /* 0x000fe200000e060e */
[----:B------:R-:W-:Y:S01]  /*1aa40*/  IADD3 R2, P0, R34, R15, RZ ;  /* 0x0000000f22027210 */ /* 0x000fe20007f1e0ff */
[----:B------:R-:W-:Y:S01]  /*1aa50*/  IMAD.MOV.U32 R32, RZ, RZ, 0x1 ;  /* 0x00000001ff207424 */ /* 0x000fe200078e00ff */
[----:B------:R-:W-:-:S02]  /*1aa60*/  LOP3.LUT P3, RZ, R196, 0x4, RZ, 0xc0, !PT ;  /* 0x00000004c4ff7812 */ /* 0x000fc4000786c0ff */
[----:B------:R-:W-:Y:S01]  /*1aa70*/  SEL R5, RZ, 0x10, P2 ;  /* 0x00000010ff057807 */ /* 0x000fe20001000000 */
[----:B------:R-:W-:Y:S01]  /*1aa80*/  IMAD.X R3, R4, 0x1, R16, P0 ;  /* 0x0000000104037824 */ /* 0x000fe200000e0610 */
[----:B------:R-:W-:-:S03]  /*1aa90*/  SEL R13, RZ, 0x10, P1 ;  /* 0x00000010ff0d7807 */ /* 0x000fc60000800000 */
[----:B------:R-:W-:Y:S01]  /*1aaa0*/  @!PT LDS RZ, [RZ] ;  /* 0x00000000fffff984 */ /* 0x000fe20000000800 */
[----:B------:R-:W-:Y:S01]  /*1aab0*/  @!PT LDS RZ, [RZ] ;  /* 0x00000000fffff984 */ /* 0x000fe20000000800 */
[----:B------:R-:W-:Y:S01]  /*1aac0*/  @!PT LDS RZ, [RZ] ;  /* 0x00000000fffff984 */ /* 0x000fe20000000800 */
[----:B------:R1:W-:Y:S04]  /*1aad0*/  LDGSTS.E.BYPASS.LTC128B.128 [R107+0xc100], [R20.64], !P2 ;  /* 0x0c100000146b7fae */ /* 0x0003e8000d101d48 */
[----:B------:R2:W-:Y:S02]  /*1aae0*/  LDGSTS.E.BYPASS.LTC128B.128 [R107+0xe100], [R2.64], !P1 ;  /* 0x0e100000026b7fae */ /* 0x0005e4000c901d48 */
[----:B--2---:R-:W-:-:S05]  /*1aaf0*/  IADD3 R2, P0, R34, R17, RZ ;  /* 0x0000001122027210 */ /* 0x004fca0007f1e0ff */
[----:B------:R-:W-:-:S05]  /*1ab00*/  IMAD.X R3, R4, 0x1, R18, P0 ;  /* 0x0000000104037824 */ /* 0x000fca00000e0612 */
[----:B------:R2:W-:Y:S02]  /*1ab10*/  LDGSTS.E.BYPASS.LTC128B.128 [R107+0x10100], [R2.64], !P3 ;  /* 0x10100000026b7fae */ /* 0x0005e4000d901d48 */
[----:B--2---:R-:W-:Y:S01]  /*1ab20*/  IMAD.MOV.U32 R3, RZ, RZ, 0x181f ;  /* 0x0000181fff037424 */ /* 0x004fe200078e00ff */
[----:B------:R-:W-:Y:S02]  /*1ab30*/  MOV R2, 0x1ab50 ;  /* 0x0001ab5000027802 */ /* 0x000fe40000000f00 */
[----:B-1----:R-:W-:Y:S05]  /*1ab40*/  CALL.REL.NOINC `($__internal_31_$__cuda_sm70_shflsync_idx_p) ;  /* 0x000016a000007944 */ /* 0x002fea0003c00000 */
        /* <DEDUP_REMOVED lines=8> */
.L_x_1807:
[----:B------:R-:W-:Y:S01]  /*1abd0*/  MOV R32, RZ ;  /* 0x000000ff00207202 */ /* 0x000fe20000000f00 */
[----:B------:R-:W-:Y:S01]  /*1abe0*/  IMAD.MOV.U32 R33, RZ, RZ, R9 ;  /* 0x000000ffff217224 */ /* 0x000fe200078e0009 */
[----:B------:R-:W-:Y:S01]  /*1abf0*/  MOV R2, 0x1ac20 ;  /* 0x0001ac2000027802 */ /* 0x000fe20000000f00 */
[----:B------:R-:W-:Y:S02]  /*1ac00*/  IMAD.MOV.U32 R3, RZ, RZ, 0x181f ;  /* 0x0000181fff037424 */ /* 0x000fe400078e00ff */
[----:B--234-:R-:W-:Y:S05]  /*1ac10*/  CALL.REL.NOINC `($__internal_31_$__cuda_sm70_shflsync_idx_p) ;  /* 0x000015d000007944 */ /* 0x01cfea0003c00000 */
[----:B------:R-:W-:Y:S01]  /*1ac20*/  MOV R5, R34 ;  /* 0x0000002200057202 */ /* 0x000fe20000000f00 */
[----:B------:R-:W-:-:S05]  /*1ac30*/  BRA `(.L_x_1895) ;  /* 0xffff70d000007947 */ /* 0x000fca000383ffff */
.L_x_1808:
[----:B------:R-:W-:Y:S01]  /*1ac40*/  MOV R32, RZ ;  /* 0x000000ff00207202 */ /* 0x000fe20000000f00 */
[----:B------:R-:W-:Y:S01]  /*1ac50*/  IMAD.MOV.U32 R33, RZ, RZ, R16 ;  /* 0x000000ffff217224 */ /* 0x000fe200078e0010 */
[----:B------:R-:W-:Y:S01]  /*1ac60*/  MOV R2, 0x1ac90 ;  /* 0x0001ac9000027802 */ /* 0x000fe20000000f00 */
[----:B------:R-:W-:Y:S02]  /*1ac70*/  IMAD.MOV.U32 R3, RZ, RZ, 0x181f ;  /* 0x0000181fff037424 */ /* 0x000fe400078e00ff */
[----:B-1234-:R-:W-:Y:S05]  /*1ac80*/  CALL.REL.NOINC `($__internal_31_$__cuda_sm70_shflsync_idx_p) ;  /* 0x0000156000007944 */ /* 0x01efea0003c00000 */
[----:B------:R-:W-:Y:S01]  /*1ac90*/  LOP3.LUT P3, RZ, R196, 0x2, RZ, 0xc0, !PT ;  /* 0x00000002c4ff7812 */ /* 0x000fe2000786c0ff */
[----:B------:R-:W-:Y:S01]  /*1aca0*/  IMAD R4, R190, 0x6000, R10 ;  /* 0x00006000be047824 */ /* 0x000fe200078e020a */
[----:B------:R-:W-:Y:S01]  /*1acb0*/  IADD3 R2, P0, R34, R17, RZ ;  /* 0x0000001122027210 */ /* 0x000fe20007f1e0ff */
[----:B------:R-:W-:Y:S01]  /*1acc0*/  IMAD.MOV.U32 R33, RZ, RZ, R9 ;  /* 0x000000ffff217224 */ /* 0x000fe200078e0009 */
[C---:B------:R-:W-:Y:S01]  /*1acd0*/  LOP3.LUT P2, RZ, R196.reuse, 0x1, RZ, 0xc0, !PT ;  /* 0x00000001c4ff7812 */ /* 0x040fe2000784c0ff */
[----:B------:R-:W-:Y:S01]  /*1ace0*/  IMAD.MOV.U32 R32, RZ, RZ, 0x1 ;  /* 0x00000001ff207424 */ /* 0x000fe200078e00ff */
[----:B------:R-:W-:Y:S01]  /*1acf0*/  LOP3.LUT P1, RZ, R196, 0x4, RZ, 0xc0, !PT ;  /* 0x00000004c4ff7812 */ /* 0x000fe2000782c0ff */
[C---:B------:R-:W-:Y:S01]  /*1ad00*/  IMAD.X R3, R5.reuse, 0x1, R19, P0 ;  /* 0x0000000105037824 */ /* 0x040fe200000e0613 */
[C---:B------:R-:W-:Y:S02]  /*1ad10*/  IADD3 R6, P0, R34.reuse, R24, RZ ;  /* 0x0000001822067210 */ /* 0x040fe40007f1e0ff */
[----:B------:R-:W-:Y:S02]  /*1ad20*/  SEL R18, RZ, 0x10, P2 ;  /* 0x00000010ff127807 */ /* 0x000fe40001000000 */
[----:B------:R-:W-:Y:S01]  /*1ad30*/  SEL R9, RZ, 0x10, P1 ;  /* 0x00000010ff097807 */ /* 0x000fe20000800000 */
[----:B------:R-:W-:Y:S01]  /*1ad40*/  @!PT LDS RZ, [RZ] ;  /* 0x00000000fffff984 */ /* 0x000fe20000000800 */
[----:B------:R-:W-:Y:S01]  /*1ad50*/  @!PT LDS RZ, [RZ] ;  /* 0x00000000fffff984 */ /* 0x000fe20000000800 */
[----:B------:R-:W-:Y:S01]  /*1ad60*/  @!PT LDS RZ, [RZ] ;  /* 0x00000000fffff984 */ /* 0x000fe20000000800 */
[----:B------:R1:W-:Y:S01]  /*1ad70*/  LDGSTS.E.BYPASS.LTC128B.128 [R4], [R2.64], !P3 ;  /* 0x0000000002047fae */ /* 0x0003e2000d901d48 */
[C---:B------:R-:W-:Y:S05]  /*1ad80*/  IMAD.X R7, R5.reuse, 0x1, R25, P0 ;  /* 0x0000000105077824 */ /* 0x040fea00000e0619 */
[----:B------:R2:W-:Y:S01]  /*1ad90*/  LDGSTS.E.BYPASS.LTC128B.128 [R4+0x2000], [R6.64], !P2 ;  /* 0x0200000006047fae */ /* 0x0005e2000d101d48 */
[----:B-1----:R-:W-:Y:S05]  /*1ada0*/  IADD3 R2, P0, R34, R26, RZ ;  /* 0x0000001a22027210 */ /* 0x002fea0007f1e0ff */
[----:B------:R-:W-:Y:S01]  /*1adb0*/  IMAD.X R3, R5, 0x1, R27, P0 ;  /* 0x0000000105037824 */ /* 0x000fe200000e061b */
[----:B--2---:R-:W-:Y:S04]  /*1adc0*/  SEL R6, RZ, 0x10, P3 ;  /* 0x00000010ff067807 */ /* 0x004fe80001800000 */
[----:B------:R1:W-:Y:S02]  /*1add0*/  LDGSTS.E.BYPASS.LTC128B.128 [R4+0x4000], [R2.64], !P1 ;  /* 0x0400000002047fae */ /* 0x0003e4000c901d48 */
[----:B-1----:R-:W-:Y:S01]  /*1ade0*/  MOV R2, 0x1ae10 ;  /* 0x0001ae1000027802 */ /* 0x002fe20000000f00 */
[----:B------:R-:W-:Y:S02]  /*1adf0*/  IMAD.MOV.U32 R3, RZ, RZ, 0x181f ;  /* 0x0000181fff037424 */ /* 0x000fe400078e00ff */
[----:B------:R-:W-:Y:S05]  /*1ae00*/  CALL.REL.NOINC `($__internal_31_$__cuda_sm70_shflsync_idx_p) ;  /* 0x000013e000007944 */ /* 0x000fea0003c00000 */
[----:B------:R-:W-:Y:S01]  /*1ae10*/  MOV R32, 0x1 ;  /* 0x0000000100207802 */ /* 0x000fe20000000f00 */
[----:B------:R-:W-:Y:S01]  /*1ae20*/  IMAD.MOV.U32 R5, RZ, RZ, R34 ;  /* 0x000000ffff057224 */ /* 0x000fe200078e0022 */
[----:B------:R-:W-:Y:S01]  /*1ae30*/  MOV R3, 0x181f ;  /* 0x0000181f00037802 */ /* 0x000fe20000000f00 */
[----:B------:R-:W-:Y:S01]  /*1ae40*/  IMAD.MOV.U32 R33, RZ, RZ, R16 ;  /* 0x000000ffff217224 */ /* 0x000fe200078e0010 */
[----:B------:R-:W-:Y:S02]  /*1ae50*/  MOV R2, 0x1ae70 ;  /* 0x0001ae7000027802 */ /* 0x000fe40000000f00 */
[----:B------:R-:W-:Y:S05]  /*1ae60*/  CALL.REL.NOINC `($__internal_31_$__cuda_sm70_shflsync_idx_p) ;  /* 0x0000138000007944 */ /* 0x000fea0003c00000 */
[----:B------:R-:W-:Y:S01]  /*1ae70*/  MOV R2, R34 ;  /* 0x0000002200027202 */ /* 0x000fe20000000f00 */
[----:B------:R-:W-:-:S05]  /*1ae80*/  BRA `(.L_x_1896) ;  /* 0xffff6fe000007947 */ /* 0x000fca000383ffff */
.L_x_1809:
[----:B------:R-:W-:Y:S02]  /*1ae90*/  MOV R3, 0x2 ;  /* 0x0000000200037802 */ /* 0x000fe40000000f00 */
[----:B------:R-:W-:Y:S02]  /*1aea0*/  MOV R2, 0x1aec0 ;  /* 0x0001aec000027802 */ /* 0x000fe40000000f00 */
[----:B------:R-:W-:Y:S05]  /*1aeb0*/  CALL.REL.NOINC `($__internal_30_$__cuda_sm70_shflsync_bfly_p) ;  /* 0x000012f000007944 */ /* 0x000fea0003c00000 */
[----:B------:R-:W-:Y:S01]  /*1aec0*/  MOV R2, R22 ;  /* 0x0000001600027202 */ /* 0x000fe20000000f00 */
[----:B------:R-:W-:-:S05]  /*1aed0*/  BRA `(.L_x_1897) ;  /* 0xffff80f000007947 */ /* 0x000fca000383ffff */
.L_x_1812:
[----:B------:R-:W-:Y:S01]  /*1aee0*/  MOV R32, RZ ;  /* 0x000000ff00207202 */ /* 0x000fe20000000f00 */
[----:B------:R-:W-:Y:S01]  /*1aef0*/  IMAD.MOV.U32 R33, RZ, RZ, R5 ;  /* 0x000000ffff217224 */ /* 0x000fe200078e0005 */
[----:B------:R-:W-:Y:S01]  /*1af00*/  MOV R2, 0x1af30 ;  /* 0x0001af3000027802 */ /* 0x000fe20000000f00 */
[----:B------:R-:W-:Y:S02]  /*1af10*/  IMAD.MOV.U32 R3, RZ, RZ, 0x181f ;  /* 0x0000181fff037424 */ /* 0x000fe400078e00ff */
[----:B------:R-:W-:Y:S05]  /*1af20*/  CALL.REL.NOINC `($__internal_31_$__cuda_sm70_shflsync_idx_p) ;  /* 0x000012c000007944 */ /* 0x000fea0003c00000 */
[----:B------:R-:W-:Y:S01]  /*1af30*/  MOV R4, R34 ;  /* 0x0000002200047202 */ /* 0x000fe20000000f00 */
[----:B------:R-:W-:-:S05]  /*1af40*/  BRA `(.L_x_1898) ;  /* 0xffff9a5000007947 */ /* 0x000fca000383ffff */
.L_x_1813:
[----:B------:R-:W-:Y:S01]  /*1af50*/  MOV R32, RZ ;  /* 0x000000ff00207202 */ /* 0x000fe20000000f00 */
[----:B------:R-:W-:Y:S01]  /*1af60*/  IMAD.MOV.U32 R33, RZ, RZ, R12 ;  /* 0x000000ffff217224 */ /* 0x000fe200078e000c */
[----:B------:R-:W-:Y:S01]  /*1af70*/  MOV R2, 0x1afa0 ;  /* 0x0001afa000027802 */ /* 0x000fe20000000f00 */
[----:B------:R-:W-:Y:S02]  /*1af80*/  IMAD.MOV.U32 R3, RZ, RZ, 0x181f ;  /* 0x0000181fff037424 */ /* 0x000fe400078e00ff */
[----:B-12---:R-:W-:Y:S05]  /*1af90*/  CALL.REL.NOINC `($__internal_31_$__cuda_sm70_shflsync_idx_p) ;  /* 0x0000125000007944 */ /* 0x006fea0003c00000 */
[----:B------:R-:W-:Y:S01]  /*1afa0*/  LOP3.LUT P3, RZ, R196, 0x2, RZ, 0xc0, !PT ;  /* 0x00000002c4ff7812 */ /* 0x000fe2000786c0ff */
[----:B------:R-:W-:Y:S01]  /*1afb0*/  IMAD R0, R190, 0x6000, R11 ;  /* 0x00006000be007824 */ /* 0x000fe200078e020b */
[----:B------:R-:W-:Y:S01]  /*1afc0*/  IADD3 R2, P0, R34, R13, RZ ;  /* 0x0000000d22027210 */ /* 0x000fe20007f1e0ff */
[----:B------:R-:W-:Y:S01]  /*1afd0*/  IMAD.MOV.U32 R33, RZ, RZ, R5 ;  /* 0x000000ffff217224 */ /* 0x000fe200078e0005 */
[C---:B------:R-:W-:Y:S01]  /*1afe0*/  LOP3.LUT P2, RZ, R196.reuse, 0x1, RZ, 0xc0, !PT ;  /* 0x00000001c4ff7812 */ /* 0x040fe2000784c0ff */
[----:B------:R-:W-:Y:S01]  /*1aff0*/  IMAD.MOV.U32 R32, RZ, RZ, 0x1 ;  /* 0x00000001ff207424 */ /* 0x000fe200078e00ff */
[----:B------:R-:W-:Y:S01]  /*1b000*/  LOP3.LUT P1, RZ, R196, 0x4, RZ, 0xc0, !PT ;  /* 0x00000004c4ff7812 */ /* 0x000fe2000782c0ff */
[----:B------:R-:W-:Y:S01]  /*1b010*/  IMAD.X R3, R4, 0x1, R16, P0 ;  /* 0x0000000104037824 */ /* 0x000fe200000e0610 */
[----:B------:R-:W-:Y:S02]  /*1b020*/  IADD3 R6, P0, R34, R17, RZ ;  /* 0x0000001122067210 */ /* 0x000fe40007f1e0ff */
[----:B------:R-:W-:Y:S02]  /*1b030*/  SEL R5, RZ, 0x10, P3 ;  /* 0x00000010ff057807 */ /* 0x000fe40001800000 */
[----:B------:R-:W-:Y:S01]  /*1b040*/  SEL R15, RZ, 0x10, P2 ;  /* 0x00000010ff0f7807 */ /* 0x000fe20001000000 */
[----:B------:R-:W-:Y:S01]  /*1b050*/  @!PT LDS RZ, [RZ] ;  /* 0x00000000fffff984 */ /* 0x000fe20000000800 */
[----:B------:R-:W-:Y:S01]  /*1b060*/  @!PT LDS RZ, [RZ] ;  /* 0x00000000fffff984 */ /* 0x000fe20000000800 */
[----:B------:R-:W-:Y:S01]  /*1b070*/  @!PT LDS RZ, [RZ] ;  /* 0x00000000fffff984 */ /* 0x000fe20000000800 */
[----:B------:R1:W-:Y:S01]  /*1b080*/  LDGSTS.E.BYPASS.LTC128B.128 [R0], [R2.64], !P3 ;  /* 0x0000000002007fae */ /* 0x0003e2000d901d48 */
[----:B------:R-:W-:Y:S01]  /*1b090*/  IMAD.X R7, R4, 0x1, R18, P0 ;  /* 0x0000000104077824 */ /* 0x000fe200000e0612 */
[----:B------:R-:W-:Y:S04]  /*1b0a0*/  SEL R14, RZ, 0x10, P1 ;  /* 0x00000010ff0e7807 */ /* 0x000fe80000800000 */
[----:B------:R2:W-:Y:S01]  /*1b0b0*/  LDGSTS.E.BYPASS.LTC128B.128 [R0+0x2000], [R6.64], !P2 ;  /* 0x0200000006007fae */ /* 0x0005e2000d101d48 */
[----:B-1----:R-:W-:Y:S05]  /*1b0c0*/  IADD3 R2, P0, R34, R19, RZ ;  /* 0x0000001322027210 */ /* 0x002fea0007f1e0ff */
[----:B------:R-:W-:Y:S05]  /*1b0d0*/  IMAD.X R3, R4, 0x1, R20, P0 ;  /* 0x0000000104037824 */ /* 0x000fea00000e0614 */
[----:B------:R1:W-:Y:S02]  /*1b0e0*/  LDGSTS.E.BYPASS.LTC128B.128 [R0+0x4000], [R2.64], !P1 ;  /* 0x0400000002007fae */ /* 0x0003e4000c901d48 */
[----:B-1----:R-:W-:Y:S01]  /*1b0f0*/  MOV R2, 0x1b120 ;  /* 0x0001b12000027802 */ /* 0x002fe20000000f00 */
[----:B------:R-:W-:Y:S02]  /*1b100*/  IMAD.MOV.U32 R3, RZ, RZ, 0x181f ;  /* 0x0000181fff037424 */ /* 0x000fe400078e00ff */
[----:B--2---:R-:W-:Y:S05]  /*1b110*/  CALL.REL.NOINC `($__internal_31_$__cuda_sm70_shflsync_idx_p) ;  /* 0x000010d000007944 */ /* 0x004fea0003c00000 */
        /* <DEDUP_REMOVED lines=8> */
.L_x_1815:
[----:B------:R-:W-:Y:S01]  /*1b1a0*/  IMAD.MOV.U32 R4, RZ, RZ, R201 ;  /* 0x000000ffff047224 */ /* 0x000fe200078e00c9 */
[----:B-1----:R-:W-:-:S02]  /*1b1b0*/  MOV R3, 0x2 ;  /* 0x0000000200037802 */ /* 0x002fc40000000f00 */
[----:B------:R-:W-:Y:S02]  /*1b1c0*/  MOV R2, 0x1b1e0 ;  /* 0x0001b1e000027802 */ /* 0x000fe40000000f00 */
[----:B------:R-:W-:Y:S05]  /*1b1d0*/  CALL.REL.NOINC `($__internal_30_$__cuda_sm70_shflsync_bfly_p) ;  /* 0x00000fd000007944 */ /* 0x000fea0003c00000 */
[----:B------:R-:W-:Y:S01]  /*1b1e0*/  MOV R0, R22 ;  /* 0x0000001600007202 */ /* 0x000fe20000000f00 */
[----:B------:R-:W-:Y:S05]  /*1b1f0*/  BRA `(.L_x_1900) ;  /* 0xffff9b2000007947 */ /* 0x000fea000383ffff */
.L_x_1816:
[----:B------:R-:W-:Y:S01]  /*1b200*/  IMAD.MOV.U32 R4, RZ, RZ, R0 ;  /* 0x000000ffff047224 */ /* 0x000fe200078e0000 */
[----:B-1----:R-:W-:Y:S02]  /*1b210*/  MOV R3, 0x1 ;  /* 0x0000000100037802 */ /* 0x002fe40000000f00 */
[----:B------:R-:W-:Y:S02]  /*1b220*/  MOV R2, 0x1b240 ;  /* 0x0001b24000027802 */ /* 0x000fe40000000f00 */
[----:B--2---:R-:W-:Y:S05]  /*1b230*/  CALL.REL.NOINC `($__internal_30_$__cuda_sm70_shflsync_bfly_p) ;  /* 0x00000f7000007944 */ /* 0x004fea0003c00000 */
[----:B------:R-:W-:Y:S01]  /*1b240*/  FADD.FTZ R0, R0, R22 ;  /* 0x0000001600007221 */ /* 0x000fe20000010000 */
[----:B------:R-:W-:Y:S02]  /*1b250*/  MOV R4, R197 ;  /* 0x000000c500047202 */ /* 0x000fe40000000f00 */
[----:B------:R-:W-:Y:S02]  /*1b260*/  MOV R3, 0x2 ;  /* 0x0000000200037802 */ /* 0x000fe40000000f00 */
[----:B------:R-:W-:Y:S02]  /*1b270*/  MOV R2, 0x1b290 ;  /* 0x0001b29000027802 */ /* 0x000fe40000000f00 */
[----:B------:R-:W-:Y:S05]  /*1b280*/  CALL.REL.NOINC `($__internal_30_$__cuda_sm70_shflsync_bfly_p) ;  /* 0x00000f2000007944 */ /* 0x000fea0003c00000 */
[----:B------:R-:W-:Y:S01]  /*1b290*/  FADD.FTZ R4, R197, R22 ;  /* 0x00000016c5047221 */ /* 0x000fe20000010000 */
[----:B------:R-:W-:-:S02]  /*1b2a0*/  MOV R3, 0x1 ;  /* 0x0000000100037802 */ /* 0x000fc40000000f00 */
[----:B------:R-:W-:Y:S02]  /*1b2b0*/  MOV R2, 0x1b2d0 ;  /* 0x0001b2d000027802 */ /* 0x000fe40000000f00 */
[----:B------:R-:W-:Y:S05]  /*1b2c0*/  CALL.REL.NOINC `($__internal_30_$__cuda_sm70_shflsync_bfly_p) ;  /* 0x00000ee000007944 */ /* 0x000fea0003c00000 */
[----:B------:R-:W-:Y:S01]  /*1b2d0*/  MOV R3, R22 ;  /* 0x0000001600037202 */ /* 0x000fe20000000f00 */
[----:B------:R-:W-:Y:S05]  /*1b2e0*/  BRA `(.L_x_1901) ;  /* 0xffff9aa000007947 */ /* 0x000fea000383ffff */
.L_x_1823:
[----:B--234-:R-:W-:Y:S01]  /*1b2f0*/  IMAD.MOV.U32 R33, RZ, RZ, R13 ;  /* 0x000000ffff217224 */ /* 0x01cfe200078e000d */
[----:B------:R-:W-:Y:S01]  /*1b300*/  MOV R32, RZ ;  /* 0x000000ff00207202 */ /* 0x000fe20000000f00 */
[----:B------:R-:W-:Y:S01]  /*1b310*/  IMAD.MOV.U32 R3, RZ, RZ, 0x181f ;  /* 0x0000181fff037424 */ /* 0x000fe200078e00ff */
[----:B------:R-:W-:Y:S02]  /*1b320*/  MOV R2, 0x1b340 ;  /* 0x0001b34000027802 */ /* 0x000fe40000000f00 */
[----:B-1----:R-:W-:Y:S05]  /*1b330*/  CALL.REL.NOINC `($__internal_31_$__cuda_sm70_shflsync_idx_p) ;  /* 0x00000eb000007944 */ /* 0x002fea0003c00000 */
[----:B------:R-:W-:Y:S01]  /*1b340*/  MOV R5, R34 ;  /* 0x0000002200057202 */ /* 0x000fe20000000f00 */
[----:B------:R-:W-:Y:S05]  /*1b350*/  BRA `(.L_x_1902) ;  /* 0xffffb2f000007947 */ /* 0x000fea000383ffff */
.L_x_1824:
[----:B------:R-:W-:Y:S01]  /*1b360*/  IMAD.MOV.U32 R33, RZ, RZ, R14 ;  /* 0x000000ffff217224 */ /* 0x000fe200078e000e */
[----:B------:R-:W-:Y:S01]  /*1b370*/  MOV R32, RZ ;  /* 0x000000ff00207202 */ /* 0x000fe20000000f00 */
[----:B------:R-:W-:Y:S01]  /*1b380*/  IMAD.MOV.U32 R3, RZ, RZ, 0x181f ;  /* 0x0000181fff037424 */ /* 0x000fe200078e00ff */
[----:B------:R-:W-:Y:S02]  /*1b390*/  MOV R2, 0x1b3b0 ;  /* 0x0001b3b000027802 */ /* 0x000fe40000000f00 */
[----:B-123--:R-:W-:Y:S05]  /*1b3a0*/  CALL.REL.NOINC `($__internal_31_$__cuda_sm70_shflsync_idx_p) ;  /* 0x00000e4000007944 */ /* 0x00efea0003c00000 */
[----:B------:R-:W-:Y:S01]  /*1b3b0*/  MOV R0, R34 ;  /* 0x0000002200007202 */ /* 0x000fe20000000f00 */
[----:B------:R-:W-:Y:S05]  /*1b3c0*/  BRA `(.L_x_1903) ;  /* 0xffffb2a000007947 */ /* 0x000fea000383ffff */
.L_x_1827:
[----:B------:R-:W-:Y:S01]  /*1b3d0*/  IMAD.MOV.U32 R33, RZ, RZ, R13 ;  /* 0x000000ffff217224 */ /* 0x000fe200078e000d */
[----:B------:R-:W-:Y:S01]  /*1b3e0*/  MOV R32, 0x1 ;  /* 0x0000000100207802 */ /* 0x000fe20000000f00 */
[----:B--2---:R-:W-:Y:S01]  /*1b3f0*/  IMAD.MOV.U32 R3, RZ, RZ, 0x181f ;  /* 0x0000181fff037424 */ /* 0x004fe200078e00ff */
[----:B------:R-:W-:-:S02]  /*1b400*/  MOV R2, 0x1b420 ;  /* 0x0001b42000027802 */ /* 0x000fc40000000f00 */
[----:B-1-34-:R-:W-:Y:S05]  /*1b410*/  CALL.REL.NOINC `($__internal_31_$__cuda_sm70_shflsync_idx_p) ;  /* 0x00000dd000007944 */ /* 0x01afea0003c00000 */
        /* <DEDUP_REMOVED lines=8> */
.L_x_1830:
[----:B------:R-:W-:Y:S01]  /*1b4a0*/  IMAD.MOV.U32 R33, RZ, RZ, R13 ;  /* 0x000000ffff217224 */ /* 0x000fe200078e000d */
[----:B------:R-:W-:Y:S01]  /*1b4b0*/  MOV R32, 0x2 ;  /* 0x0000000200207802 */ /* 0x000fe20000000f00 */
[----:B--2---:R-:W-:Y:S01]  /*1b4c0*/  IMAD.MOV.U32 R3, RZ, RZ, 0x181f ;  /* 0x0000181fff037424 */ /* 0x004fe200078e00ff */
[----:B------:R-:W-:Y:S02]  /*1b4d0*/  MOV R2, 0x1b4f0 ;  /* 0x0001b4f000027802 */ /* 0x000fe40000000f00 */
[----:B-1-34-:R-:W-:Y:S05]  /*1b4e0*/  CALL.REL.NOINC `($__internal_31_$__cuda_sm70_shflsync_idx_p) ;  /* 0x00000d0000007944 */ /* 0x01afea0003c00000 */
[----:B------:R-:W-:Y:S01]  /*1b4f0*/  MOV R5, R34 ;  /* 0x0000002200057202 */ /* 0x000fe20000000f00 */
[----:B------:R-:W-:Y:S05]  /*1b500*/  BRA `(.L_x_1905) ;  /* 0xffffb3c000007947 */ /* 0x000fea000383ffff */
.L_x_1831:
[----:B------:R-:W-:Y:S01]  /*1b510*/  IMAD.MOV.U32 R33, RZ, RZ, R14 ;  /* 0x000000ffff217224 */ /* 0x000fe200078e000e */
[----:B------:R-:W-:Y:S01]  /*1b520*/  MOV R32, 0x2 ;  /* 0x0000000200207802 */ /* 0x000fe20000000f00 */
[----:B--2---:R-:W-:Y:S01]  /*1b530*/  IMAD.MOV.U32 R3, RZ, RZ, 0x181f ;  /* 0x0000181fff037424 */ /* 0x004fe200078e00ff */
[----:B------:R-:W-:Y:S02]  /*1b540*/  MOV R2, 0x1b560 ;  /* 0x0001b56000027802 */ /* 0x000fe40000000f00 */
[----:B-1-34-:R-:W-:Y:S05]  /*1b550*/  CALL.REL.NOINC `($__internal_31_$__cuda_sm70_shflsync_idx_p) ;  /* 0x00000c9000007944 */ /* 0x01afea0003c00000 */
[----:B------:R-:W-:Y:S01]  /*1b560*/  MOV R0, R34 ;  /* 0x0000002200007202 */ /* 0x000fe20000000f00 */
[----:B------:R-:W-:Y:S05]  /*1b570*/  BRA `(.L_x_1906) ;  /* 0xffffb37000007947 */ /* 0x000fea000383ffff */
.L_x_1834:
[----:B------:R-:W-:Y:S01]  /*1b580*/  IMAD.MOV.U32 R33, RZ, RZ, R13 ;  /* 0x000000ffff217224 */ /* 0x000fe200078e000d */
[----:B------:R-:W-:Y:S01]  /*1b590*/  MOV R32, 0x3 ;  /* 0x0000000300207802 */ /* 0x000fe20000000f00 */
[----:B---3--:R-:W-:Y:S01]  /*1b5a0*/  IMAD.MOV.U32 R3, RZ, RZ, 0x181f ;  /* 0x0000181fff037424 */ /* 0x008fe200078e00ff */
        /* <DEDUP_REMOVED lines=10> */
.L_x_1836:
[----:B------:R-:W-:Y:S01]  /*1b650*/  IMAD.MOV.U32 R33, RZ, RZ, R5 ;  /* 0x000000ffff217224 */ /* 0x000fe200078e0005 */
[----:B------:R-:W-:Y:S01]  /*1b660*/  MOV R32, RZ ;  /* 0x000000ff00207202 */ /* 0x000fe20000000f00 */
[----:B------:R-:W-:Y:S01]  /*1b670*/  IMAD.MOV.U32 R3, RZ, RZ, 0x1c1f ;  /* 0x00001c1fff037424 */ /* 0x000fe200078e00ff */
[----:B------:R-:W-:Y:S02]  /*1b680*/  MOV R2, 0x1b6a0 ;  /* 0x0001b6a000027802 */ /* 0x000fe40000000f00 */
[----:B--2---:R-:W-:Y:S05]  /*1b690*/  CALL.REL.NOINC `($__internal_31_$__cuda_sm70_shflsync_idx_p) ;  /* 0x00000b5000007944 */ /* 0x004fea0003c00000 */
[----:B------:R-:W-:Y:S01]  /*1b6a0*/  MOV R4, R34 ;  /* 0x0000002200047202 */ /* 0x000fe20000000f00 */
[----:B------:R-:W-:Y:S05]  /*1b6b0*/  BRA `(.L_x_1908) ;  /* 0xffffb69000007947 */ /* 0x000fea000383ffff */
.L_x_1837:
[----:B------:R-:W-:Y:S01]  /*1b6c0*/  IMAD.MOV.U32 R33, RZ, RZ, R14 ;  /* 0x000000ffff217224 */ /* 0x000fe200078e000e */
[----:B------:R-:W-:Y:S01]  /*1b6d0*/  MOV R32, RZ ;  /* 0x000000ff00207202 */ /* 0x000fe20000000f00 */
[----:B------:R-:W-:Y:S01]  /*1b6e0*/  IMAD.MOV.U32 R3, RZ, RZ, 0x1c1f ;  /* 0x00001c1fff037424 */ /* 0x000fe200078e00ff */
[----:B------:R-:W-:Y:S02]  /*1b6f0*/  MOV R2, 0x1b710 ;  /* 0x0001b71000027802 */ /* 0x000fe40000000f00 */
[----:B-123--:R-:W-:Y:S05]  /*1b700*/  CALL.REL.NOINC `($__internal_31_$__cuda_sm70_shflsync_idx_p) ;  /* 0x00000ae000007944 */ /* 0x00efea0003c00000 */
[----:B------:R-:W-:Y:S01]  /*1b710*/  MOV R0, R34 ;  /* 0x0000002200007202 */ /* 0x000fe20000000f00 */
[----:B------:R-:W-:Y:S05]  /*1b720*/  BRA `(.L_x_1909) ;  /* 0xffffb64000007947 */ /* 0x000fea000383ffff */
.L_x_1840:
        /* <DEDUP_REMOVED lines=13> */
.L_x_1844:
[----:B------:R-:W-:Y:S01]  /*1b800*/  IMAD.MOV.U32 R33, RZ, RZ, R5 ;  /* 0x000000ffff217224 */ /* 0x000fe200078e0005 */
[----:B------:R-:W-:Y:S01]  /*1b810*/  MOV R32, RZ ;  /* 0x000000ff00207202 */ /* 0x000fe20000000f00 */
[----:B------:R-:W-:Y:S01]  /*1b820*/  IMAD.MOV.U32 R3, RZ, RZ, 0x181f ;  /* 0x0000181fff037424 */ /* 0x000fe200078e00ff */
[----:B------:R-:W-:Y:S02]  /*1b830*/  MOV R2, 0x1b850 ;  /* 0x0001b85000027802 */ /* 0x000fe40000000f00 */
[----:B--2---:R-:W-:Y:S05]  /*1b840*/  CALL.REL.NOINC `($__internal_31_$__cuda_sm70_shflsync_idx_p) ;  /* 0x000009a000007944 */ /* 0x004fea0003c00000 */
[----:B------:R-:W-:Y:S01]  /*1b850*/  MOV R4, R34 ;  /* 0x0000002200047202 */ /* 0x000fe20000000f00 */
[----:B------:R-:W-:Y:S05]  /*1b860*/  BRA `(.L_x_1911) ;  /* 0xffffd07000007947 */ /* 0x000fea000383ffff */
.L_x_1845:
[----:B------:R-:W-:Y:S01]  /*1b870*/  IMAD.MOV.U32 R33, RZ, RZ, R14 ;  /* 0x000000ffff217224 */ /* 0x000fe200078e000e */
[----:B------:R-:W-:Y:S01]  /*1b880*/  MOV R32, RZ ;  /* 0x000000ff00207202 */ /* 0x000fe20000000f00 */
[----:B------:R-:W-:Y:S01]  /*1b890*/  IMAD.MOV.U32 R3, RZ, RZ, 0x181f ;  /* 0x0000181fff037424 */ /* 0x000fe200078e00ff */
[----:B------:R-:W-:Y:S02]  /*1b8a0*/  MOV R2, 0x1b8c0 ;  /* 0x0001b8c000027802 */ /* 0x000fe40000000f00 */
[----:B-123--:R-:W-:Y:S05]  /*1b8b0*/  CALL.REL.NOINC `($__internal_31_$__cuda_sm70_shflsync_idx_p) ;  /* 0x0000093000007944 */ /* 0x00efea0003c00000 */
[----:B------:R-:W-:Y:S01]  /*1b8c0*/  MOV R0, R34 ;  /* 0x0000002200007202 */ /* 0x000fe20000000f00 */
[----:B------:R-:W-:Y:S05]  /*1b8d0*/  BRA `(.L_x_1912) ;  /* 0xffffd02000007947 */ /* 0x000fea000383ffff */
.L_x_1848:
[----:B------:R-:W-:Y:S01]  /*1b8e0*/  IMAD.MOV.U32 R33, RZ, RZ, R5 ;  /* 0x000000ffff217224 */ /* 0x000fe200078e0005 */
[----:B------:R-:W-:Y:S01]  /*1b8f0*/  MOV R32, 0x1 ;  /* 0x0000000100207802 */ /* 0x000fe20000000f00 */
[----:B-1----:R-:W-:Y:S01]  /*1b900*/  IMAD.MOV.U32 R3, RZ, RZ, 0x181f ;  /* 0x0000181fff037424 */ /* 0x002fe200078e00ff */
[----:B------:R-:W-:-:S02]  /*1b910*/  MOV R2, 0x1b930 ;  /* 0x0001b93000027802 */ /* 0x000fc40000000f00 */
[----:B--234-:R-:W-:Y:S05]  /*1b920*/  CALL.REL.NOINC `($__internal_31_$__cuda_sm70_shflsync_idx_p) ;  /* 0x000008c000007944 */ /* 0x01cfea0003c00000 */
        /* <DEDUP_REMOVED lines=8> */
.L_x_1851:
[----:B------:R-:W-:Y:S01]  /*1b9b0*/  IMAD.MOV.U32 R33, RZ, RZ, R5 ;  /* 0x000000ffff217224 */ /* 0x000fe200078e0005 */
[----:B------:R-:W-:Y:S01]  /*1b9c0*/  MOV R32, 0x2 ;  /* 0x0000000200207802 */ /* 0x000fe20000000f00 */
[----:B-1----:R-:W-:Y:S01]  /*1b9d0*/  IMAD.MOV.U32 R3, RZ, RZ, 0x181f ;  /* 0x0000181fff037424 */ /* 0x002fe200078e00ff */
[----:B------:R-:W-:Y:S02]  /*1b9e0*/  MOV R2, 0x1ba00 ;  /* 0x0001ba0000027802 */ /* 0x000fe40000000f00 */
[----:B--234-:R-:W-:Y:S05]  /*1b9f0*/  CALL.REL.NOINC `($__internal_31_$__cuda_sm70_shflsync_idx_p) ;  /* 0x000007f000007944 */ /* 0x01cfea0003c00000 */
[----:B------:R-:W-:Y:S01]  /*1ba00*/  MOV R4, R34 ;  /* 0x0000002200047202 */ /* 0x000fe20000000f00 */
[----:B------:R-:W-:Y:S05]  /*1ba10*/  BRA `(.L_x_1914) ;  /* 0xffffd15000007947 */ /* 0x000fea000383ffff */
.L_x_1852:
[----:B------:R-:W-:Y:S01]  /*1ba20*/  IMAD.MOV.U32 R33, RZ, RZ, R14 ;  /* 0x000000ffff217224 */ /* 0x000fe200078e000e */
[----:B------:R-:W-:Y:S01]  /*1ba30*/  MOV R32, 0x2 ;  /* 0x0000000200207802 */ /* 0x000fe20000000f00 */
[----:B-1----:R-:W-:Y:S01]  /*1ba40*/  IMAD.MOV.U32 R3, RZ, RZ, 0x181f ;  /* 0x0000181fff037424 */ /* 0x002fe200078e00ff */
[----:B------:R-:W-:Y:S02]  /*1ba50*/  MOV R2, 0x1ba70 ;  /* 0x0001ba7000027802 */ /* 0x000fe40000000f00 */
[----:B--234-:R-:W-:Y:S05]  /*1ba60*/  CALL.REL.NOINC `($__internal_31_$__cuda_sm70_shflsync_idx_p) ;  /* 0x0000078000007944 */ /* 0x01cfea0003c00000 */
[----:B------:R-:W-:Y:S01]  /*1ba70*/  MOV R0, R34 ;  /* 0x0000002200007202 */ /* 0x000fe20000000f00 */
[----:B------:R-:W-:Y:S05]  /*1ba80*/  BRA `(.L_x_1915) ;  /* 0xffffd10000007947 */ /* 0x000fea000383ffff */
.L_x_1855:
        /* <DEDUP_REMOVED lines=13> */
.L_x_1857:
[----:B------:R-:W-:Y:S01]  /*1bb60*/  IMAD.MOV.U32 R33, RZ, RZ, R35 ;  /* 0x000000ffff217224 */ /* 0x000fe200078e0023 */
[----:B------:R-:W-:Y:S01]  /*1bb70*/  MOV R32, RZ ;  /* 0x000000ff00207202 */ /* 0x000fe20000000f00 */
[----:B------:R-:W-:Y:S01]  /*1bb80*/  IMAD.MOV.U32 R3, RZ, RZ, 0x1f ;  /* 0x0000001fff037424 */ /* 0x000fe200078e00ff */
[----:B------:R-:W-:Y:S02]  /*1bb90*/  MOV R2, 0x1bbb0 ;  /* 0x0001bbb000027802 */ /* 0x000fe40000000f00 */
[----:B-1-3--:R-:W-:Y:S05]  /*1bba0*/  CALL.REL.NOINC `($__internal_31_$__cuda_sm70_shflsync_idx_p) ;  /* 0x0000064000007944 */ /* 0x00afea0003c00000 */
[----:B------:R-:W-:Y:S01]  /*1bbb0*/  MOV R9, R34 ;  /* 0x0000002200097202 */ /* 0x000fe20000000f00 */
[----:B------:R-:W-:Y:S05]  /*1bbc0*/  BRA `(.L_x_1917) ;  /* 0xffffd2c000007947 */ /* 0x000fea000383ffff */
.L_x_1858:
[----:B------:R-:W-:Y:S01]  /*1bbd0*/  IMAD.MOV.U32 R33, RZ, RZ, R35 ;  /* 0x000000ffff217224 */ /* 0x000fe200078e0023 */
[----:B------:R-:W-:Y:S01]  /*1bbe0*/  MOV R32, 0x1 ;  /* 0x0000000100207802 */ /* 0x000fe20000000f00 */
[----:B------:R-:W-:Y:S01]  /*1bbf0*/  IMAD.MOV.U32 R3, RZ, RZ, 0x1f ;  /* 0x0000001fff037424 */ /* 0x000fe200078e00ff */
[----:B------:R-:W-:Y:S02]  /*1bc00*/  MOV R2, 0x1bc20 ;  /* 0x0001bc2000027802 */ /* 0x000fe40000000f00 */
[----:B-1234-:R-:W-:Y:S05]  /*1bc10*/  CALL.REL.NOINC `($__internal_31_$__cuda_sm70_shflsync_idx_p) ;  /* 0x000005d000007944 */ /* 0x01efea0003c00000 */
[----:B------:R-:W-:Y:S01]  /*1bc20*/  MOV R6, R34 ;  /* 0x0000002200067202 */ /* 0x000fe20000000f00 */
[----:B------:R-:W-:Y:S05]  /*1bc30*/  BRA `(.L_x_1918) ;  /* 0xffffd27000007947 */ /* 0x000fea000383ffff */
.L_x_1859:
[----:B------:R-:W-:Y:S02]  /*1bc40*/  MOV R3, 0x1 ;  /* 0x0000000100037802 */ /* 0x000fe40000000f00 */
[----:B------:R-:W-:-:S02]  /*1bc50*/  MOV R2, 0x1bc70 ;  /* 0x0001bc7000027802 */ /* 0x000fc40000000f00 */
[----:B--2-4-:R-:W-:Y:S05]  /*1bc60*/  CALL.REL.NOINC `($__internal_32_$__cuda_sm70_shflsync_up_p) ;  /* 0x000005d000007944 */ /* 0x014fea0003c00000 */
[----:B------:R-:W-:Y:S05]  /*1bc70*/  BRA `(.L_x_1919) ;  /* 0xffffd35000007947 */ /* 0x000fea000383ffff */
.L_x_1860:
[----:B------:R-:W-:Y:S02]  /*1bc80*/  MOV R3, 0x2 ;  /* 0x0000000200037802 */ /* 0x000fe40000000f00 */
[----:B------:R-:W-:-:S02]  /*1bc90*/  MOV R2, 0x1bcb0 ;  /* 0x0001bcb000027802 */ /* 0x000fc40000000f00 */
[----:B--2-4-:R-:W-:Y:S05]  /*1bca0*/  CALL.REL.NOINC `($__internal_32_$__cuda_sm70_shflsync_up_p) ;  /* 0x0000059000007944 */ /* 0x014fea0003c00000 */
        /* <DEDUP_REMOVED lines=24> */
.L_x_1864:
[----:B------:R-:W-:Y:S02]  /*1be30*/  MOV R3, 0x1 ;  /* 0x0000000100037802 */ /* 0x000fe40000000f00 */
[----:B------:R-:W-:Y:S02]  /*1be40*/  MOV R2, 0x1be60 ;  /* 0x0001be6000027802 */ /* 0x000fe40000000f00 */
[----:B--2---:R-:W-:Y:S05]  /*1be50*/  CALL.REL.NOINC `($__internal_32_$__cuda_sm70_shflsync_up_p) ;  /* 0x000003e000007944 */ /* 0x004fea0003c00000 */
[----:B------:R-:W-:Y:S01]  /*1be60*/  MOV R2, R4 ;  /* 0x0000000400027202 */ /* 0x000fe20000000f00 */
[----:B------:R-:W-:Y:S05]  /*1be70*/  BRA `(.L_x_1921) ;  /* 0xffffd3b000007947 */ /* 0x000fea000383ffff */
.L_x_1865:
        /* <DEDUP_REMOVED lines=27> */
.L_x_1867:
[----:B------:R-:W-:Y:S02]  /*1c030*/  SEL R0, RZ, 0x1, P0 ;  /* 0x00000001ff007807 */ /* 0x000fe40000000000 */
[----:B------:R-:W-:Y:S02]  /*1c040*/  MOV R2, 0x1c060 ;  /* 0x0001c06000027802 */ /* 0x000fe40000000f00 */
[----:B-12---:R-:W-:Y:S05]  /*1c050*/  CALL.REL.NOINC `($__internal_33_$__cuda_sm70_votesync_ballot) ;  /* 0x0000024000007944 */ /* 0x006fea0003c00000 */
[----:B------:R-:W-:Y:S05]  /*1c060*/  BRA `(.L_x_1923) ;  /* 0xffffd35000007947 */ /* 0x000fea000383ffff */
.L_x_1868:
[----:B------:R-:W-:Y:S01]  /*1c070*/  IMAD.MOV.U32 R33, RZ, RZ, R7 ;  /* 0x000000ffff217224 */ /* 0x000fe200078e0007 */
[----:B----4-:R-:W-:Y:S01]  /*1c080*/  MOV R32, R13 ;  /* 0x0000000d00207202 */ /* 0x010fe20000000f00 */
[----:B------:R-:W-:Y:S01]  /*1c090*/  IMAD.MOV.U32 R3, RZ, RZ, 0x1f ;  /* 0x0000001fff037424 */ /* 0x000fe200078e00ff */
[----:B------:R-:W-:Y:S02]  /*1c0a0*/  MOV R2, 0x1c0c0 ;  /* 0x0001c0c000027802 */ /* 0x000fe40000000f00 */
[----:B-123--:R-:W-:Y:S05]  /*1c0b0*/  CALL.REL.NOINC `($__internal_31_$__cuda_sm70_shflsync_idx_p) ;  /* 0x0000013000007944 */ /* 0x00efea0003c00000 */
[----:B------:R-:W-:Y:S01]  /*1c0c0*/  IMAD.MOV.U32 R12, RZ, RZ, R34 ;  /* 0x000000ffff0c7224 */ /* 0x000fe200078e0022 */
[----:B------:R-:W-:Y:S01]  /*1c0d0*/  MOV R32, R13 ;  /* 0x0000000d00207202 */ /* 0x000fe20000000f00 */
[----:B------:R-:W-:Y:S01]  /*1c0e0*/  IMAD.MOV.U32 R33, RZ, RZ, R8 ;  /* 0x000000ffff217224 */ /* 0x000fe200078e0008 */
[----:B------:R-:W-:Y:S02]  /*1c0f0*/  MOV R3, 0x1f ;  /* 0x0000001f00037802 */ /* 0x000fe40000000f00 */
[----:B------:R-:W-:-:S02]  /*1c100*/  MOV R2, 0x1c120 ;  /* 0x0001c12000027802 */ /* 0x000fc40000000f00 */
[----:B------:R-:W-:Y:S05]  /*1c110*/  CALL.REL.NOINC `($__internal_31_$__cuda_sm70_shflsync_idx_p) ;  /* 0x000000d000007944 */ /* 0x000fea0003c00000 */
[----:B------:R-:W-:Y:S01]  /*1c120*/  MOV R5, R34 ;  /* 0x0000002200057202 */ /* 0x000fe20000000f00 */
[----:B------:R-:W-:Y:S05]  /*1c130*/  BRA `(.L_x_1924) ;  /* 0xffffd2c000007947 */ /* 0x000fea000383ffff */
.L_x_1871:
[----:B------:R-:W-:Y:S01]  /*1c140*/  IMAD.MOV.U32 R33, RZ, RZ, R4 ;  /* 0x000000ffff217224 */ /* 0x000fe200078e0004 */
[----:B------:R-:W-:Y:S01]  /*1c150*/  MOV R32, R0 ;  /* 0x0000000000207202 */ /* 0x000fe20000000f00 */
[----:B------:R-:W-:Y:S01]  /*1c160*/  IMAD.MOV.U32 R3, RZ, RZ, 0x1f ;  /* 0x0000001fff037424 */ /* 0x000fe200078e00ff */
[----:B------:R-:W-:-:S02]  /*1c170*/  MOV R2, 0x1c190 ;  /* 0x0001c19000027802 */ /* 0x000fc40000000f00 */
[----:B-12-4-:R-:W-:Y:S05]  /*1c180*/  CALL.REL.NOINC `($__internal_31_$__cuda_sm70_shflsync_idx_p) ;  /* 0x0000006000007944 */ /* 0x016fea0003c00000 */
[----:B------:R-:W-:Y:S01]  /*1c190*/  MOV R15, R34 ;  /* 0x00000022000f7202 */ /* 0x000fe20000000f00 */
[----:B------:R-:W-:Y:S05]  /*1c1a0*/  BRA `(.L_x_1870) ;  /* 0xffffd2b000007947 */ /* 0x000fea000383ffff */
        .weak           $__internal_30_$__cuda_sm70_shflsync_bfly_p
        .type           $__internal_30_$__cuda_sm70_shflsync_bfly_p,@function
        .size           $__internal_30_$__cuda_sm70_shflsync_bfly_p,($__internal_31_$__cuda_sm70_shflsync_idx_p - $__internal_30_$__cuda_sm70_shflsync_bfly_p)
$__internal_30_$__cuda_sm70_shflsync_bfly_p:
[----:B------:R-:W-:Y:S04]  /*1c1b0*/  WARPSYNC R224 ;  /* 0x000000e000007348 */ /* 0x000fe80003800000 */
[----:B------:R1:W2:Y:S02]  /*1c1c0*/  SHFL.BFLY PT, R22, R4, R3, R225 ;  /* 0x0c00000304167389 */ /* 0x0002a400000e00e1 */
[----:B-1----:R-:W-:-:S04]  /*1c1d0*/  MOV R3, 0x0 ;  /* 0x0000000000037802 */ /* 0x002fc80000000f00 */
[----:B--2---:R-:W-:Y:S05]  /*1c1e0*/  RET.REL.NODEC R2 `(_ZN7cutlass13device_kernelIN5flash19enable_sm80_to_sm89INS1_16FlashAttnFwdSm80INS1_25CollectiveMainloopFwdSm80ILi8ELi2ELb0EN4cute5tupleIJNS5_1CILi128EEENS7_ILi64EEENS7_ILi192EEEEEELi192ENS_6half_tEfNS_4arch4Sm80ELb0ELb0ELb1ELb1ELb1ELb1ELb1ELb1EEENS1_21CollectiveEpilogueFwdINS6_IJS8_SA_S9_EEENS6_IJNS7_ILi1EEESI_SI_EEESC_SE_Li256ELb1ELb1ELb1ELb0EEENS1_36VarlenDynamicPersistentTileSchedulerILi128ELi64ELi256ELi256ELb1ELb1ELb0ELb0ELb1ELb1EEEEEEEEEvNT_6ParamsE) ;  /* 0xfffe3e1002007950 */ /* 0x004fea0003c3ffff */
        .weak           $__internal_31_$__cuda_sm70_shflsync_idx_p
        .type           $__internal_31_$__cuda_sm70_shflsync_idx_p,@function
        .size           $__internal_31_$__cuda_sm70_shflsync_idx_p,($__internal_32_$__cuda_sm70_shflsync_up_p - $__internal_31_$__cuda_sm70_shflsync_idx_p)
$__internal_31_$__cuda_sm70_shflsync_idx_p:
[----:B------:R-:W-:-:S04]  /*1c1f0*/  MOV R34, 0xffffffff ;  /* 0xffffffff00227802 */ /* 0x000fc80000000f00 */
[----:B------:R-:W-:Y:S04]  /*1c200*/  WARPSYNC R34 ;  /* 0x0000002200007348 */ /* 0x000fe80003800000 */
[----:B------:R1:W2:Y:S02]  /*1c210*/  SHFL.IDX PT, R34, R33, R32, R3 ;  /* 0x0000002021227389 */ /* 0x0002a400000e0003 */
[----:B-1----:R-:W-:-:S04]  /*1c220*/  MOV R3, 0x0 ;  /* 0x0000000000037802 */ /* 0x002fc80000000f00 */
[----:B--2---:R-:W-:Y:S05]  /*1c230*/  RET.REL.NODEC R2 `(_ZN7cutlass13device_kernelIN5flash19enable_sm80_to_sm89INS1_16FlashAttnFwdSm80INS1_25CollectiveMainloopFwdSm80ILi8ELi2ELb0EN4cute5tupleIJNS5_1CILi128EEENS7_ILi64EEENS7_ILi192EEEEEELi192ENS_6half_tEfNS_4arch4Sm80ELb0ELb0ELb1ELb1ELb1ELb1ELb1ELb1EEENS1_21CollectiveEpilogueFwdINS6_IJS8_SA_S9_EEENS6_IJNS7_ILi1EEESI_SI_EEESC_SE_Li256ELb1ELb1ELb1ELb0EEENS1_36VarlenDynamicPersistentTileSchedulerILi128ELi64ELi256ELi256ELb1ELb1ELb0ELb0ELb1ELb1EEEEEEEEEvNT_6ParamsE) ;  /* 0xfffe3dc002007950 */ /* 0x004fea0003c3ffff */
        .weak           $__internal_32_$__cuda_sm70_shflsync_up_p
        .type           $__internal_32_$__cuda_sm70_shflsync_up_p,@function
        .size           $__internal_32_$__cuda_sm70_shflsync_up_p,($__internal_33_$__cuda_sm70_votesync_ballot - $__internal_32_$__cuda_sm70_shflsync_up_p)
$__internal_32_$__cuda_sm70_shflsync_up_p:
[----:B------:R-:W-:Y:S02]  /*1c240*/  MOV R4, RZ ;  /* 0x000000ff00047202 */ /* 0x000fe40000000f00 */
[----:B------:R-:W-:-:S04]  /*1c250*/  MOV R12, 0xffffffff ;  /* 0xffffffff000c7802 */ /* 0x000fc80000000f00 */
[----:B------:R-:W-:Y:S04]  /*1c260*/  WARPSYNC R12 ;  /* 0x0000000c00007348 */ /* 0x000fe80003800000 */
[----:B------:R1:W2:Y:S02]  /*1c270*/  SHFL.UP PT, R4, R0, R3, R4 ;  /* 0x0400000300047389 */ /* 0x0002a400000e0004 */
[----:B-1----:R-:W-:-:S04]  /*1c280*/  MOV R3, 0x0 ;  /* 0x0000000000037802 */ /* 0x002fc80000000f00 */
[----:B--2---:R-:W-:Y:S05]  /*1c290*/  RET.REL.NODEC R2 `(_ZN7cutlass13device_kernelIN5flash19enable_sm80_to_sm89INS1_16FlashAttnFwdSm80INS1_25CollectiveMainloopFwdSm80ILi8ELi2ELb0EN4cute5tupleIJNS5_1CILi128EEENS7_ILi64EEENS7_ILi192EEEEEELi192ENS_6half_tEfNS_4arch4Sm80ELb0ELb0ELb1ELb1ELb1ELb1ELb1ELb1EEENS1_21CollectiveEpilogueFwdINS6_IJS8_SA_S9_EEENS6_IJNS7_ILi1EEESI_SI_EEESC_SE_Li256ELb1ELb1ELb1ELb0EEENS1_36VarlenDynamicPersistentTileSchedulerILi128ELi64ELi256ELi256ELb1ELb1ELb0ELb0ELb1ELb1EEEEEEEEEvNT_6ParamsE) ;  /* 0xfffe3d6002007950 */ /* 0x004fea0003c3ffff */
        .weak           $__internal_33_$__cuda_sm70_votesync_ballot
        .type           $__internal_33_$__cuda_sm70_votesync_ballot,@function
        .size           $__internal_33_$__cuda_sm70_votesync_ballot,(.L_x_6211 - $__internal_33_$__cuda_sm70_votesync_ballot)
$__internal_33_$__cuda_sm70_votesync_ballot:
[----:B------:R-:W-:Y:S01]  /*1c2a0*/  ISETP.NE.U32.AND P0, PT, R0, 0x1, PT ;  /* 0x000000010000780c */ /* 0x000fe20003f05070 */
[----:B------:R-:W-:-:S04]  /*1c2b0*/  IMAD.MOV.U32 R3, RZ, RZ, -0x1 ;  /* 0xffffffffff037424 */ /* 0x000fc800078e00ff */
[----:B------:R-:W-:Y:S08]  /*1c2c0*/  WARPSYNC R3 ;  /* 0x0000000300007348 */ /* 0x000ff00003800000 */
[----:B------:R-:W-:-:S04]  /*1c2d0*/  VOTE.ANY R0, PT, !P0 ;  /* 0x0000000000007806 */ /* 0x000fc800040e0100 */
[----:B------:R-:W-:Y:S01]  /*1c2e0*/  LOP3.LUT R0, R0, R3, RZ, 0xc0, !PT ;  /* 0x0000000300007212 */ /* 0x000fe200078ec0ff */
[----:B------:R-:W-:-:S04]  /*1c2f0*/  IMAD.MOV.U32 R3, RZ, RZ, 0x0 ;  /* 0x00000000ff037424 */ /* 0x000fc800078e00ff */
[----:B------:R-:W-:Y:S05]  /*1c300*/  RET.REL.NODEC R2 `(_ZN7cutlass13device_kernelIN5flash19enable_sm80_to_sm89INS1_16FlashAttnFwdSm80INS1_25CollectiveMainloopFwdSm80ILi8ELi2ELb0EN4cute5tupleIJNS5_1CILi128EEENS7_ILi64EEENS7_ILi192EEEEEELi192ENS_6half_tEfNS_4arch4Sm80ELb0ELb0ELb1ELb1ELb1ELb1ELb1ELb1EEENS1_21CollectiveEpilogueFwdINS6_IJS8_SA_S9_EEENS6_IJNS7_ILi1EEESI_SI_EEESC_SE_Li256ELb1ELb1ELb1ELb0EEENS1_36VarlenDynamicPersistentTileSchedulerILi128ELi64ELi256ELi256ELb1ELb1ELb0ELb0ELb1ELb1EEEEEEEEEvNT_6ParamsE) ;  /* 0xfffe3cf002007950 */ /* 0x000fea0003c3ffff */
.L_x_1925:
        /* <DEDUP_REMOVED lines=15> */
.L_x_6211:


//--------------------- .text._ZN7cutlass13device_kernelIN5flash19enable_sm80_to_sm89INS1_16FlashAttnFwdSm80INS1_25CollectiveMainloopFwdSm80ILi8ELi2ELb0EN4cute5tupleIJNS5_1CILi128EEENS7_ILi64EEENS7_ILi192EEEEEELi192ENS_6half_tEfNS_4arch4Sm80ELb0ELb1ELb1ELb0ELb1ELb0ELb1ELb1EEENS1_21CollectiveEpilogueFwdINS6_IJS8_SA_S9_EEENS6_IJNS7_ILi1EEESI_SI_EEESC_SE_Li256ELb0ELb1ELb1ELb0EEENS1_19SingleTileSchedulerILb0ELb1ELb1ELi128EEEEEEEEEvNT_6ParamsE --------------------------
	.section	.text._ZN7cutlass13device_kernelIN5flash19enable_sm80_to_sm89INS1_16FlashAttnFwdSm80INS1_25CollectiveMainloopFwdSm80ILi8ELi2ELb0EN4cute5tupleIJNS5_1CILi128EEENS7_ILi64EEENS7_ILi192EEEEEELi192ENS_6half_tEfNS_4arch4Sm80ELb0ELb1ELb1ELb0ELb1ELb0ELb1ELb1EEENS1_21CollectiveEpilogueFwdINS6_IJS8_SA_S9_EEENS6_IJNS7_ILi1EEESI_SI_EEESC_SE_Li256ELb0ELb1ELb1ELb0EEENS1_19SingleTileSchedulerILb0ELb1ELb1ELi128EEEEEEEEEvNT_6ParamsE,"ax",@progbits
	.sectioninfo	@"SHI_REGISTERS=250"
	.align	128
.text._ZN7cutlass13device_kernelIN5flash19enable_sm80_to_sm89INS1_16FlashAttnFwdSm80INS1_25CollectiveMainloopFwdSm80ILi8ELi2ELb0EN4cute5tupleIJNS5_1CILi128EEENS7_ILi64EEENS7_ILi192EEEEEELi192ENS_6half_tEfNS_4arch4Sm80ELb0ELb1ELb1ELb0ELb1ELb0ELb1ELb1EEENS1_21CollectiveEpilogueFwdINS6_IJS8_SA_S9_EEENS6_IJNS7_ILi1EEESI_SI_EEESC_SE_Li256ELb0ELb1ELb1ELb0EEENS1_19SingleTileSchedulerILb0ELb1ELb1ELi128EEEEEEEEEvNT_6ParamsE:
        .type           _ZN7cutlass13device_kernelIN5flash19enable_sm80_to_sm89INS1_16FlashAttnFwdSm80INS1_25CollectiveMainloopFwdSm80ILi8ELi2ELb0EN4cute5tupleIJNS5_1CILi128EEENS7_ILi64EEENS7_ILi192EEEEEELi192ENS_6half_tEfNS_4arch4Sm80ELb0ELb1ELb1ELb0ELb1ELb0ELb1ELb1EEENS1_21CollectiveEpilogueFwdINS6_IJS8_SA_S9_EEENS6_IJNS7_ILi1EEESI_SI_EEESC_SE_Li256ELb0ELb1ELb1ELb0EEENS1_19SingleTileSchedulerILb0ELb1ELb1ELi128EEEEEEEEEvNT_6ParamsE,@function
        .size           _ZN7cutlass13device_kernelIN5flash19enable_sm80_to_sm89INS1_16FlashAttnFwdSm80INS1_25CollectiveMainloopFwdSm80ILi8ELi2ELb0EN4cute5tupleIJNS5_1CILi128EEENS7_ILi64EEENS7_ILi192EEEEEELi192ENS_6half_tEfNS_4arch4Sm80ELb0ELb1ELb1ELb0ELb1ELb0ELb1ELb1EEENS1_21CollectiveEpilogueFwdINS6_IJS8_SA_S9_EEENS6_IJNS7_ILi1EEESI_SI_EEESC_SE_Li256ELb0ELb1ELb1ELb0EEENS1_19SingleTileSchedulerILb0ELb1ELb1ELi128EEEEEEEEEvNT_6ParamsE,(.L_x_6216 - _ZN7cutlass13device_kernelIN5flash19enable_sm80_to_sm89INS1_16FlashAttnFwdSm80INS1_25CollectiveMainloopFwdSm80ILi8ELi2ELb0EN4cute5tupleIJNS5_1CILi128EEENS7_ILi64EEENS7_ILi192EEEEEELi192ENS_6half_tEfNS_4arch4Sm80ELb0ELb1ELb1ELb0ELb1ELb0ELb1ELb1EEENS1_21CollectiveEpilogueFwdINS6_IJS8_SA_S9_EEENS6_IJNS7_ILi1EEESI_SI_EEESC_SE_Li256ELb0ELb1ELb1ELb0EEENS1_19SingleTileSchedulerILb0ELb1ELb1ELi128EEEEEEEEEvNT_6ParamsE)
        .other          _ZN7cutlass13device_kernelIN5flash19enable_sm80_to_sm89INS1_16FlashAttnFwdSm80INS1_25CollectiveMainloopFwdSm80ILi8ELi2ELb0EN4cute5tupleIJNS5_1CILi128EEENS7_ILi64EEENS7_ILi192EEEEEELi192ENS_6half_tEfNS_4arch4Sm80ELb0ELb1ELb1ELb0ELb1ELb0ELb1ELb1EEENS1_21CollectiveEpilogueFwdINS6_IJS8_SA_S9_EEENS6_IJNS7_ILi1EEESI_SI_EEESC_SE_Li256ELb0ELb1ELb1ELb0EEENS1_19SingleTileSchedulerILb0ELb1ELb1ELi128EEEEEEEEEvNT_6ParamsE,@"STO_CUDA_ENTRY STV_DEFAULT"
_ZN7cutlass13device_kernelIN5flash19enable_sm80_to_sm89INS1_16FlashAttnFwdSm80INS1_25CollectiveMainloopFwdSm80ILi8ELi2ELb0EN4cute5tupleIJNS5_1CILi128EEENS7_ILi64EEENS7_ILi192EEEEEELi192ENS_6half_tEfNS_4arch4Sm80ELb0ELb1ELb1ELb0ELb1ELb0ELb1ELb1EEENS1_21CollectiveEpilogueFwdINS6_IJS8_SA_S9_EEENS6_IJNS7_ILi1EEESI_SI_EEESC_SE_Li256ELb0ELb1ELb1ELb0EEENS1_19SingleTileSchedulerILb0ELb1ELb1ELi128EEEEEEEEEvNT_6ParamsE:
        /* <DEDUP_REMOVED lines=17> */
.L_x_1926:
[----:B------:R-:W-:Y:S02]  /*0110*/  ULDC.64 UR4, c[0x0][0x550] ;  /* 0x0001540000047ab9 */ /* 0x000fe40000000a00 */
[----:B------:R-:W-:Y:S02]  /*0120*/  UISETP.NE.AND UP0, UPT, UR4, 0x1, UPT ;  /* 0x000000010400788c */ /* 0x000fe4000bf05270 */
[----:B------:R-:W-:-:S02]  /*0130*/  UIMAD.WIDE.U32 UR10, UR6, UR5, URZ ;  /* 0x00000005060a72a5 */ /* 0x000fc4000f8e003f */
[----:B------:R-:W-:Y:S02]  /*0140*/  ULDC UR4, c[0x0][0x558] ;  /* 0x0001560000047ab9 */ /* 0x000fe40000000800 */
[----:B------:R-:W-:-:S05]  /*0150*/  UMOV UR14, UR6 ;  /* 0x00000006000e7c82 */ /* 0x000fca0008000000 */
[----:B------:R-:W-:-:S03]  /*0160*/  @UP0 USHF.R.U32.HI UR14, URZ, UR4, UR11 ;  /* 0x000000043f0e0299 */ /* 0x000fc6000801160b */
.L_x_1927:
[----:B------:R-:W-:Y:S01]  /*0170*/  ISETP.LE.AND P0, PT, RZ, UR8, PT ;  /* 0x00000008ff007c0c */ /* 0x000fe2000bf03270 */
[----:B------:R-:W-:Y:S02]  /*0180*/  UIADD3 UR4, -UR14, URZ, URZ ;  /* 0x0000003f0e047290 */ /* 0x000fe4000fffe13f */
[----:B------:R-:W-:Y:S02]  /*0190*/  ULDC UR7, c[0x0][0x550] ;  /* 0x0001540000077ab9 */ /* 0x000fe40000000800 */
[----:B------:R-:W-:-:S08]  /*01a0*/  UIMAD UR7, UR4, UR7, UR6 ;  /* 0x00000007040772a4 */ /* 0x000fd0000f8e0206 */
[----:B------:R-:W-:Y:S05]  /*01b0*/  @!P0 EXIT ;  /* 0x000000000000894d */ /* 0x000fea0003800000 */
[----:B------:R-:W-:Y:S01]  /*01c0*/  ULDC.64 UR4, c[0x0][0x370] ;  /* 0x0000dc0000047ab9 */ /* 0x000fe20000000a00 */
[----:B------:R-:W-:Y:S01]  /*01d0*/  IMAD.MOV.U32 R202, RZ, RZ, RZ ;  /* 0x000000ffffca7224 */ /* 0x000fe200078e00ff */
[----:B------:R-:W-:Y:S02]  /*01e0*/  UISETP.NE.U32.AND UP0, UPT, URZ, UR4, UPT ;  /* 0x000000043f00728c */ /* 0x000fe4000bf05070 */
[----:B------:R-:W-:Y:S02]  /*01f0*/  ULDC.64 UR10, c[0x0][0x370] ;  /* 0x0000dc00000a7ab9 */ /* 0x000fe40000000a00 */
[----:B------:R-:W-:Y:S01]  /*0200*/  UISETP.NE.AND.EX UP0, UPT, URZ, UR5, UPT, UP0 ;  /* 0x000000053f00728c */ /* 0x000fe2000bf05300 */
[----:B------:R-:W1:Y:S01]  /*0210*/  S2UR UR6, SR_CTAID.X ;  /* 0x00000000000679c3 */ /* 0x000e620000002500 */
[----:B------:R-:W-:Y:S02]  /*0220*/  ULDC UR12, c[0x0][0x2ac] ;  /* 0x0000ab00000c7ab9 */ /* 0x000fe40000000800 */
[----:B------:R-:W-:-:S02]  /*0230*/  ULDC.64 UR20, c[0x0][0x118] ;  /* 0x0000460000147ab9 */ /* 0x000fc40000000a00 */
[----:B------:R-:W-:-:S05]  /*0240*/  PLOP3.LUT P0, PT, PT, PT, UP0, 0x80, 0x0 ;  /* 0x000000000000781c */ /* 0x000fca0003f0f008 */
[----:B------:R-:W-:Y:S02]  /*0250*/  @UP0 UMOV UR4, 0x4 ;  /* 0x0000000400040882 */ /* 0x000fe40000000000 */
[----:B------:R-:W-:-:S06]  /*0260*/  @UP0 UIMAD.WIDE UR4, UR8, UR4, UR10 ;  /* 0x00000004080402a5 */ /* 0x000fcc000f8e020a */
[----:B------:R-:W-:Y:S01]  /*0270*/  MOV R2, UR4 ;  /* 0x0000000400027c02 */ /* 0x000fe20008000f00 */
[----:B------:R-:W-:Y:S01]  /*0280*/  ULDC UR4, c[0x0][0x2c4] ;  /* 0x0000b10000047ab9 */ /* 0x000fe20000000800 */
[----:B------:R-:W-:Y:S01]  /*0290*/  IMAD.U32 R3, RZ, RZ, UR5 ;  /* 0x00000005ff037e24 */ /* 0x000fe2000f8e00ff */
[----:B------:R-:W-:Y:S02]  /*02a0*/  UISETP.NE.AND UP1, UPT, UR4, 0x1, UPT ;  /* 0x000000010400788c */ /* 0x000fe4000bf25270 */
[----:B-1----:R-:W-:Y:S02]  /*02b0*/  USHF.L.U32 UR24, UR6, 0x7, URZ ;  /* 0x0000000706187899 */ /* 0x002fe4000800063f */
[----:B------:R1:W5:Y:S01]  /*02c0*/  @P0 LDG.E R202, [R2.64] ;  /* 0x0000001402ca0981 */ /* 0x000362000c1e1900 */
[----:B------:R-:W-:Y:S02]  /*02d0*/  ULDC.64 UR4, c[0x0][0x2c8] ;  /* 0x0000b20000047ab9 */ /* 0x000fe40000000a00 */
[----:B------:R-:W-:-:S04]  /*02e0*/  UIADD3 UR9, UR24, 0x7f, URZ ;  /* 0x0000007f18097890 */ /* 0x000fc8000fffe03f */
[----:B------:R-:W-:-:S04]  /*02f0*/  @UP1 UIADD3 UR10, UR24, 0x7f, URZ ;  /* 0x0000007f180a1890 */ /* 0x000fc8000fffe03f */
[----:B------:R-:W-:-:S03]  /*0300*/  UIMAD.WIDE.U32 UR10, UR10, UR4, URZ ;  /* 0x000000040a0a72a5 */ /* 0x000fc6000f8e003f */
[----:B------:R-:W-:Y:S02]  /*0310*/  ULDC UR4, c[0x0][0x1d0] ;  /* 0x0000740000047ab9 */ /* 0x000fe40000000800 */
[----:B------:R-:W-:Y:S02]  /*0320*/  @UP1 USHF.R.U32.HI UR9, URZ, UR5, UR11 ;  /* 0x000000053f091299 */ /* 0x000fe4000801160b */
[----:B------:R-:W-:Y:S02]  /*0330*/  UIMAD UR12, UR12, UR4, URZ ;  /* 0x000000040c0c72a4 */ /* 0x000fe4000f8e023f */
[----:B------:R-:W-:Y:S02]  /*0340*/  UMOV UR10, 0x1 ;  /* 0x00000001000a7882 */ /* 0x000fe40000000000 */
[----:B------:R-:W-:Y:S02]  /*0350*/  ULDC.64 UR4, c[0x0][0x328] ;  /* 0x0000ca0000047ab9 */ /* 0x000fe40000000a00 */
[----:B------:R-:W-:-:S02]  /*0360*/  UISETP.LE.AND UP0, UPT, UR10, UR5, UPT ;  /* 0x000000050a00728c */ /* 0x000fc4000bf03270 */
[----:B------:R-:W-:Y:S02]  /*0370*/  ULDC UR11, c[0x0][0x168] ;  /* 0x00005a00000b7ab9 */ /* 0x000fe40000000800 */
[----:B------:R-:W-:Y:S02]  /*0380*/  UIADD3 UR11, UR12, -UR11, UR10 ;  /* 0x8000000b0c0b7290 */ /* 0x000fe4000fffe00a */
[----:B------:R-:W-:Y:S02]  /*0390*/  PLOP3.LUT P0, PT, PT, PT, UP0, 0x40, 0x0 ;  /* 0x000000000000781c */ /* 0x000fe40003f0e808 */
[----:B------:R-:W-:-:S04]  /*03a0*/  UIADD3 UR5, UR11, UR9, URZ ;  /* 0x000000090b057290 */ /* 0x000fc8000fffe03f */
[----:B------:R-:W-:-:S07]  /*03b0*/  UIADD3 UR9, UR5, UR4, URZ ;  /* 0x0000000405097290 */ /* 0x000fce000fffe03f */
[----:B------:R-:W-:Y:S05]  /*03c0*/  @P0 BRA `(.L_x_1928) ;  /* 0x0000016000000947 */ /* 0x000fea0003800000 */
[----:B-1----:R-:W-:Y:S01]  /*03d0*/  ISETP.LT.AND P0, PT, RZ, UR5, PT ;  /* 0x00000005ff007c0c */ /* 0x002fe2000bf01270 */
        /* <DEDUP_REMOVED lines=11> */
.L_x_1929:
[----:B------:R-:W-:Y:S02]  /*0490*/  ULDC UR4, c[0x0][0x32c] ;  /* 0x0000cb0000047ab9 */ /* 0x000fe40000000800 */
[----:B------:R-:W-:-:S03]  /*04a0*/  UISETP.NE.AND UP2, UPT, UR10, UR4, UPT ;  /* 0x000000040a00728c */ /* 0x000fc6000bf45270 */
[----:B------:R-:W-:Y:S02]  /*04b0*/  ULDC.64 UR4, c[0x0][0x330] ;  /* 0x0000cc0000047ab9 */ /* 0x000fe40000000a00 */
[----:B------:R-:W-:-:S07]  /*04c0*/  UIMAD.WIDE.U32 UR16, UR11, UR4, URZ ;  /* 0x000000040b1072a5 */ /* 0x000fce000f8e003f */
[----:B------:R-:W-:Y:S02]  /*04d0*/  @UP2 UMOV UR13, UR17 ;  /* 0x00000011000d2c82 */ /* 0x000fe40008000000 */
[----:B------:R-:W-:Y:S02]  /*04e0*/  @UP2 USHF.R.U32.HI UR11, URZ, UR5, UR13 ;  /* 0x000000053f0b2299 */ /* 0x000fe4000801160d */
.L_x_1930:
[----:B------:R-:W-:Y:S02]  /*04f0*/  ULDC UR4, c[0x0][0x32c] ;  /* 0x0000cb0000047ab9 */ /* 0x000fe40000000800 */
[----:B------:R-:W-:-:S04]  /*0500*/  UIMAD UR4, UR11, UR4, UR4 ;  /* 0x000000040b0472a4 */ /* 0x000fc8000f8e0204 */
[----:B------:R-:W-:-:S04]  /*0510*/  UISETP.LT.AND UP2, UPT, UR9, UR4, UPT ;  /* 0x000000040900728c */ /* 0x000fc8000bf41270 */
[----:B------:R-:W-:Y:S02]  /*0520*/  USEL UR9, UR9, UR4, UP2 ;  /* 0x0000000409097287 */ /* 0x000fe40009000000 */
.L_x_1928:
[----:B-1----:R-:W-:Y:S01]  /*0530*/  UIADD3 UR10, UR12, 0x3f, URZ ;  /* 0x0000003f0c0a7890 */ /* 0x002fe2000fffe03f */
        /* <DEDUP_REMOVED lines=33> */
.L_x_1932:
[----:B------:R-:W-:Y:S02]  /*0750*/  ULDC UR4, c[0x0][0x32c] ;  /* 0x0000cb0000047ab9 */ /* 0x000fe40000000800 */
[----:B------:R-:W-:-:S03]  /*0760*/  UISETP.NE.AND UP2, UPT, UR4, 0x1, UPT ;  /* 0x000000010400788c */ /* 0x000fc6000bf45270 */
[----:B------:R-:W-:Y:S02]  /*0770*/  ULDC.64 UR4, c[0x0][0x330] ;  /* 0x0000cc0000047ab9 */ /* 0x000fe40000000a00 */
[----:B------:R-:W-:-:S07]  /*0780*/  UIMAD.WIDE.U32 UR16, UR11, UR4, URZ ;  /* 0x000000040b1072a5 */ /* 0x000fce000f8e003f */
[----:B------:R-:W-:Y:S02]  /*0790*/  @UP2 UMOV UR13, UR17 ;  /* 0x00000011000d2c82 */ /* 0x000fe40008000000 */
[----:B------:R-:W-:Y:S02]  /*07a0*/  @UP2 USHF.R.U32.HI UR11, URZ, UR5, UR13 ;  /* 0x000000053f0b2299 */ /* 0x000fe4000801160d */
.L_x_1933:
[----:B------:R-:W-:Y:S02]  /*07b0*/  ULDC UR4, c[0x0][0x32c] ;  /* 0x0000cb0000047ab9 */ /* 0x000fe40000000800 */
[----:B------:R-:W-:-:S04]  /*07c0*/  UIMAD UR4, UR11, UR4, URZ ;  /* 0x000000040b0472a4 */ /* 0x000fc8000f8e023f */
[----:B------:R-:W-:-:S04]  /*07d0*/  UISETP.LT.AND UP2, UPT, UR10, UR4, UPT ;  /* 0x000000040a00728c */ /* 0x000fc8000bf41270 */
[----:B------:R-:W-:-:S04]  /*07e0*/  USEL UR10, UR10, UR4, !UP2 ;  /* 0x000000040a0a7287 */ /* 0x000fc8000d000000 */
.L_x_1931:
        /* <DEDUP_REMOVED lines=16> */
[-C--:B------:R-:W-:Y:S01]  /*08f0*/  IABS R2, R0.reuse ;  /* 0x0000000000027213 */ /* 0x080fe20000000000 */
[----:B------:R-:W-:Y:S01]  /*0900*/  UIADD3 UR17, -UR11, UR17, URZ ;  /* 0x000000110b117290 */ /* 0x000fe2000fffe13f */
[----:B------:R-:W-:Y:S02]  /*0910*/  IABS R0, R0 ;  /* 0x0000000000007213 */ /* 0x000fe40000000000 */
[----:B------:R1:W2:Y:S03]  /*0920*/  R2UR UR16, R2 ;  /* 0x00000000021073c2 */ /* 0x0002a600000e0000 */
[----:B------:R-:W-:Y:S01]  /*0930*/  IMAD.U32 R4, RZ, RZ, UR17 ;  /* 0x00000011ff047e24 */ /* 0x000fe2000f8e00ff */
[----:B------:R-:W-:Y:S01]  /*0940*/  ULOP3.LUT UR17, UR17, UR5, URZ, 0x3c, !UPT ;  /* 0x0000000511117292 */ /* 0x000fe2000f8e3c3f */
[----:B------:R-:W-:-:S04]  /*0950*/  IMAD.MOV R0, RZ, RZ, -R0 ;  /* 0x000000ffff007224 */ /* 0x000fc800078e0a00 */
[----:B------:R-:W3:Y:S01]  /*0960*/  R2UR UR10, R0 ;  /* 0x00000000000a73c2 */ /* 0x000ee200000e0000 */
[----:B-1----:R-:W-:Y:S01]  /*0970*/  IABS R2, R4 ;  /* 0x0000000400027213 */ /* 0x002fe20000000000 */
[----:B--2---:R-:W1:Y:S06]  /*0980*/  I2F.RP R5, UR16 ;  /* 0x0000001000057d06 */ /* 0x004e6c0008209400 */
[----:B------:R-:W2:Y:S02]  /*0990*/  R2UR UR13, R2 ;  /* 0x00000000020d73c2 */ /* 0x000ea400000e0000 */
[----:B-1----:R-:W1:Y:S02]  /*09a0*/  MUFU.RCP R3, R5 ;  /* 0x0000000500037308 */ /* 0x002e640000001000 */
[----:B-1----:R-:W-:-:S06]  /*09b0*/  IADD3 R3, R3, 0xffffffe, RZ ;  /* 0x0ffffffe03037810 */ /* 0x002fcc0007ffe0ff */
[----:B------:R-:W1:Y:S02]  /*09c0*/  F2I.FTZ.U32.TRUNC.NTZ R3, R3 ;  /* 0x0000000300037305 */ /* 0x000e64000021f000 */
[----:B-1----:R-:W1:Y:S02]  /*09d0*/  R2UR UR19, R3 ;  /* 0x00000000031373c2 */ /* 0x002e6400000e0000 */
[----:B-1----:R-:W-:-:S04]  /*09e0*/  UIADD3 UR4, URZ, -UR19, URZ ;  /* 0x800000133f047290 */ /* 0x002fc8000fffe03f */
[----:B------:R-:W-:-:S04]  /*09f0*/  UIMAD UR4, UR4, UR16, URZ ;  /* 0x00000010040472a4 */ /* 0x000fc8000f8e023f */
[----:B------:R-:W-:-:S04]  /*0a00*/  UIMAD.WIDE.U32 UR18, UR19, UR4, UR18 ;  /* 0x00000004131272a5 */ /* 0x000fc8000f8e0012 */
[----:B--2---:R-:W-:-:S04]  /*0a10*/  UIMAD.WIDE.U32 UR18, UR19, UR13, URZ ;  /* 0x0000000d131272a5 */ /* 0x004fc8000f8e003f */
[----:B---3--:R-:W-:-:S04]  /*0a20*/  UIMAD UR10, UR19, UR10, UR13 ;  /* 0x0000000a130a72a4 */ /* 0x008fc8000f8e020d */
        /* <DEDUP_REMOVED lines=10> */
.L_x_1934:
        /* <DEDUP_REMOVED lines=72> */
[----:B------:R1:W2:Y:S01]  /*0f50*/  @P2 LDG.E R4, [R4.64] ;  /* 0x0000001404042981 */ /* 0x0002a2000c1e1900 */
[-C--:B------:R-:W-:Y:S01]  /*0f60*/  LEA.HI R20, R94, R7.reuse, RZ, 0x3 ;  /* 0x000000075e147211 */ /* 0x080fe200078f18ff */
[----:B------:R-:W-:Y:S01]  /*0f70*/  UIMAD UR9, UR9, UR4, URZ ;  /* 0x00000004090972a4 */ /* 0x000fe2000f8e023f */
[----:B------:R-:W-:Y:S01]  /*0f80*/  PLOP3.LUT P0, PT, PT, PT, UP1, 0x80, 0x0 ;  /* 0x000000000000781c */ /* 0x000fe20003f0f018 */
[----:B------:R-:W-:Y:S01]  /*0f90*/  UIMAD.WIDE.U32 UR16, UR14, UR4, URZ ;  /* 0x000000040e1072a5 */ /* 0x000fe2000f8e003f */
[----:B------:R-:W-:Y:S01]  /*0fa0*/  LOP3.LUT R0, R20, 0xfffffff8, RZ, 0xc0, !PT ;  /* 0xfffffff814007812 */ /* 0x000fe200078ec0ff */
[----:B------:R-:W-:Y:S01]  /*0fb0*/  UIMAD UR9, UR14, UR5, UR9 ;  /* 0x000000050e0972a4 */ /* 0x000fe2000f8e0209 */
[----:B------:R-:W-:Y:S01]  /*0fc0*/  SHF.R.S32.HI R20, RZ, 0x3, R20 ;  /* 0x00000003ff147819 */ /* 0x000fe20000011414 */
[----:B------:R-:W-:Y:S01]  /*0fd0*/  USHF.R.S32.HI UR10, URZ, 0x1f, UR8 ;  /* 0x0000001f3f0a7899 */ /* 0x000fe20008011408 */
[-C--:B------:R-:W-:Y:S01]  /*0fe0*/  LEA.HI R21, R94, R7.reuse, RZ, 0x4 ;  /* 0x000000075e157211 */ /* 0x080fe200078f20ff */
        /* <DEDUP_REMOVED lines=10> */
[----:B------:R-:W-:Y:S01]  /*1090*/  IADD3 R2, R201, UR24, RZ ;  /* 0x00000018c9027c10 */ /* 0x000fe2000fffe0ff */
[----:B------:R-:W-:Y:S01]  /*10a0*/  ULDC UR4, c[0x0][0x168] ;  /* 0x00005a0000047ab9 */ /* 0x000fe20000000800 */
[----:B------:R-:W-:Y:S01]  /*10b0*/  IMAD.MOV.U32 R188, RZ, RZ, 0x10 ;  /* 0x00000010ffbc7424 */ /* 0x000fe200078e00ff */
[----:B------:R-:W-:Y:S01]  /*10c0*/  UIADD3 UR5, UR17, UR5, URZ ;  /* 0x0000000511057290 */ /* 0x000fe2000fffe03f */
[----:B------:R-:W-:Y:S01]  /*10d0*/  IMAD.U32 R9, RZ, RZ, UR17 ;  /* 0x00000011ff097e24 */ /* 0x000fe2000f8e00ff */
[----:B------:R-:W-:Y:S01]  /*10e0*/  LEA.HI R11, R94, R7, RZ, 0x6 ;  /* 0x000000075e0b7211 */ /* 0x000fe200078f30ff */
[----:B------:R-:W-:Y:S01]  /*10f0*/  @P1 IMAD.HI.U32 R0, R2, c[0x0][0x2c8], RZ ;  /* 0x0000b20002001a27 */ /* 0x000fe200078e00ff */
[----:B------:R-:W-:Y:S01]  /*1100*/  IADD3 R10, R207, 0x40, RZ ;  /* 0x00000040cf0a7810 */ /* 0x000fe20007ffe0ff */
[----:B------:R-:W-:Y:S01]  /*1110*/  BSSY B0, `(.L_x_1936) ;  /* 0x0000041000007945 */ /* 0x000fe20003800000 */
[----:B------:R-:W-:Y:S01]  /*1120*/  LOP3.LUT P1, RZ, R209, 0x4, RZ, 0xc0, !PT ;  /* 0x00000004d1ff7812 */ /* 0x000fe2000782c0ff */
[----:B------:R-:W-:Y:S01]  /*1130*/  IMAD.MOV.U32 R3, RZ, RZ, R2 ;  /* 0x000000ffff037224 */ /* 0x000fe200078e0002 */
[----:B------:R-:W-:Y:S01]  /*1140*/  @P0 SHF.R.U32.HI R3, RZ, c[0x0][0x2cc], R0 ;  /* 0x0000b300ff030a19 */ /* 0x000fe20000011600 */
[----:B------:R-:W-:Y:S01]  /*1150*/  IMAD.U32 R8, RZ, RZ, UR16 ;  /* 0x00000010ff087e24 */ /* 0x000fe2000f8e00ff */
[----:B------:R-:W-:Y:S01]  /*1160*/  ISETP.GE.AND P3, PT, R10, c[0x0][0x198], PT ;  /* 0x000066000a007a0c */ /* 0x000fe20003f66270 */
[----:B------:R-:W-:Y:S01]  /*1170*/  IMAD.U32 R9, RZ, RZ, UR5 ;  /* 0x00000005ff097e24 */ /* 0x000fe2000f8e00ff */
[--C-:B------:R-:W-:Y:S01]  /*1180*/  SHF.R.S32.HI R0, RZ, 0x1f, R3.reuse ;  /* 0x0000001fff007819 */ /* 0x100fe20000011403 */
[----:B-1----:R-:W-:Y:S01]  /*1190*/  IMAD.MOV R5, RZ, RZ, -R3 ;  /* 0x000000ffff057224 */ /* 0x002fe200078e0a03 */
[----:B------:R-:W-:Y:S01]  /*11a0*/  ULDC UR5, c[0x0][0x2c4] ;  /* 0x0000b10000057ab9 */ /* 0x000fe20000000800 */
[----:B------:R-:W-:Y:S01]  /*11b0*/  IMAD.WIDE.U32 R8, R3, c[0x0][0x1b0], R8 ;  /* 0x00006c0003087a25 */ /* 0x000fe200078e0008 */
[----:B------:R-:W-:-:S03]  /*11c0*/  UIMAD UR4, UR5, UR4, URZ ;  /* 0x00000004050472a4 */ /* 0x000fc6000f8e023f */
[----:B------:R-:W-:Y:S02]  /*11d0*/  IMAD R2, R5, c[0x0][0x2c4], R2 ;  /* 0x0000b10005027a24 */ /* 0x000fe400078e0202 */
[----:B------:R-:W-:Y:S02]  /*11e0*/  IMAD R0, R0, c[0x0][0x1b0], RZ ;  /* 0x00006c0000007a24 */ /* 0x000fe400078e02ff */
[----:B------:R-:W-:Y:S01]  /*11f0*/  IMAD.SHL.U32 R11, R11, 0x8, RZ ;  /* 0x000000080b0b7824 */ /* 0x000fe200078e00ff */
[----:B------:R-:W-:Y:S01]  /*1200*/  SHF.R.S32.HI R5, RZ, 0x1f, R2 ;  /* 0x0000001fff057819 */ /* 0x000fe20000011402 */
[----:B------:R-:W-:Y:S01]  /*1210*/  IMAD R3, R3, c[0x0][0x1b4], R0 ;  /* 0x00006d0003037a24 */ /* 0x000fe200078e0200 */
[----:B------:R-:W-:-:S03]  /*1220*/  LOP3.LUT R0, R21, 0xfffffff0, RZ, 0xc0, !PT ;  /* 0xfffffff015007812 */ /* 0x000fc600078ec0ff */
[----:B------:R-:W-:Y:S02]  /*1230*/  IMAD R5, R5, c[0x0][0x1a8], RZ ;  /* 0x00006a0005057a24 */ /* 0x000fe400078e02ff */
[----:B------:R-:W-:Y:S02]  /*1240*/  IMAD.IADD R9, R9, 0x1, R3 ;  /* 0x0000000109097824 */ /* 0x000fe400078e0203 */
[----:B------:R-:W-:Y:S02]  /*1250*/  IMAD.IADD R19, R7, 0x1, -R0 ;  /* 0x0000000107137824 */ /* 0x000fe400078e0a00 */
[C---:B------:R-:W-:Y:S02]  /*1260*/  IMAD R5, R2.reuse, c[0x0][0x1ac], R5 ;  /* 0x00006b0002057a24 */ /* 0x040fe400078e0205 */
[----:B------:R-:W-:Y:S01]  /*1270*/  IMAD.WIDE.U32 R2, R2, c[0x0][0x1a8], R8 ;  /* 0x00006a0002027a25 */ /* 0x000fe200078e0008 */
[----:B------:R-:W-:Y:S02]  /*1280*/  SHF.R.S32.HI R0, RZ, 0x1f, R19 ;  /* 0x0000001fff007819 */ /* 0x000fe40000011413 */
[----:B------:R-:W-:Y:S01]  /*1290*/  SHF.R.U32.HI R9, RZ, 0x3, R200 ;  /* 0x00000003ff097819 */ /* 0x000fe200000116c8 */
[----:B------:R-:W-:Y:S01]  /*12a0*/  IMAD.IADD R3, R3, 0x1, R5 ;  /* 0x0000000103037824 */ /* 0x000fe200078e0205 */
[----:B------:R-:W-:-:S02]  /*12b0*/  LEA R5, P0, R2, c[0x0][0x160], 0x1 ;  /* 0x0000580002057a11 */ /* 0x000fc400078008ff */
[----:B------:R-:W-:Y:S02]  /*12c0*/  LEA.HI R0, R0, R19, RZ, 0x3 ;  /* 0x0000001300007211 */ /* 0x000fe400078f18ff */
[----:B------:R-:W-:Y:S01]  /*12d0*/  LEA.HI.X R3, R2, c[0x0][0x164], R3, 0x1, P0 ;  /* 0x0000590002037a11 */ /* 0x000fe200000f0c03 */
[----:B------:R1:W3:Y:S01]  /*12e0*/  SHFL.IDX PT, R12, R5, RZ, 0x181f ;  /* 0x00181fff050c7589 */ /* 0x0002e200000e0000 */
[----:B------:R-:W-:Y:S02]  /*12f0*/  LOP3.LUT R2, R0, 0xfffffff8, RZ, 0xc0, !PT ;  /* 0xfffffff800027812 */ /* 0x000fe400078ec0ff */
[----:B------:R-:W-:Y:S01]  /*1300*/  LOP3.LUT P0, RZ, R209, 0x2, RZ, 0xc0, !PT ;  /* 0x00000002d1ff7812 */ /* 0x000fe2000780c0ff */
[----:B------:R1:W4:Y:S01]  /*1310*/  SHFL.IDX PT, R13, R3, RZ, 0x181f ;  /* 0x00181fff030d7589 */ /* 0x00032200000e0000 */
[----:B------:R-:W-:Y:S01]  /*1320*/  LOP3.LUT R200, R200, 0x38, R207, 0xf8, !PT ;  /* 0x00000038c8c87812 */ /* 0x000fe200078ef8cf */
[----:B------:R-:W-:Y:S01]  /*1330*/  IMAD.IADD R19, R19, 0x1, -R2 ;  /* 0x0000000113137824 */ /* 0x000fe200078e0a02 */
[----:B------:R-:W-:-:S02]  /*1340*/  IADD3 R2, R20, UR24, RZ ;  /* 0x0000001814027c10 */ /* 0x000fc4000fffe0ff */
[----:B------:R-:W-:Y:S02]  /*1350*/  LOP3.LUT R200, R200, R9, RZ, 0x3c, !PT ;  /* 0x00000009c8c87212 */ /* 0x000fe400078e3cff */
[----:B------:R-:W-:Y:S02]  /*1360*/  ISETP.GE.AND P5, PT, R2, UR4, PT ;  /* 0x0000000402007c0c */ /* 0x000fe4000bfa6270 */
[----:B------:R-:W-:Y:S02]  /*1370*/  IADD3 R9, R207, 0x80, RZ ;  /* 0x00000080cf097810 */ /* 0x000fe40007ffe0ff */
[----:B------:R-:W-:Y:S02]  /*1380*/  LOP3.LUT R200, R200, 0xfffffe00, R11, 0xf8, !PT ;  /* 0xfffffe00c8c87812 */ /* 0x000fe400078ef80b */
[----:B------:R-:W-:Y:S01]  /*1390*/  ISETP.GE.AND P4, PT, R9, c[0x0][0x198], PT ;  /* 0x0000660009007a0c */ /* 0x000fe20003f86270 */
[----:B--2---:R2:W1:Y:S02]  /*13a0*/  @P2 R2UR UR9, R4 ;  /* 0x00000000040923c2 */ /* 0x00446400000e0000 */
[----:B-1----:R-:W-:Y:S01]  /*13b0*/  @!UP2 UMOV UR9, UR8 ;  /* 0x000000080009ac82 */ /* 0x002fe20008000000 */
[----:B------:R-:W-:-:S02]  /*13c0*/  ISETP.GE.AND P2, PT, R207, c[0x0][0x198], PT ;  /* 0x00006600cf007a0c */ /* 0x000fc40003f46270 */
[----:B--2---:R-:W-:Y:S01]  /*13d0*/  P2R R4, PR, RZ, 0x1 ;  /* 0x00000001ff047803 */ /* 0x004fe20000000000 */
[----:B------:R-:W-:Y:S01]  /*13e0*/  IMAD.MOV.U32 R4, RZ, RZ, 0x20 ;  /* 0x00000020ff047424 */ /* 0x000fe200078e00ff */
[----:B------:R-:W-:-:S04]  /*13f0*/  LOP3.LUT P0, RZ, R19, 0x2, RZ, 0xc0, !PT ;  /* 0x0000000213ff7812 */ /* 0x000fc8000780c0ff */
[----:B------:R-:W-:Y:S02]  /*1400*/  SEL R188, R188, 0xfffffff0, !P0 ;  /* 0xfffffff0bcbc7807 */ /* 0x000fe40004000000 */
[----:B------:R-:W-:-:S04]  /*1410*/  LOP3.LUT P0, RZ, R19, 0x4, RZ, 0xc0, !PT ;  /* 0x0000000413ff7812 */ /* 0x000fc8000780c0ff */
[----:B------:R-:W-:Y:S01]  /*1420*/  SEL R4, R4, 0xffffffe0, !P0 ;  /* 0xffffffe004047807 */ /* 0x000fe20004000000 */
[----:B------:R-:W-:Y:S05]  /*1430*/  @P5 BRA `(.L_x_1937) ;  /* 0x000000e000005947 */ /* 0x000fea0003800000 */
[----:B---34-:R-:W-:Y:S01]  /*1440*/  SHF.R.S32.HI R11, RZ, 0x1f, R10 ;  /* 0x0000001fff0b7819 */ /* 0x018fe2000001140a */
[----:B------:R-:W-:Y:S01]  /*1450*/  IMAD.WIDE R14, R207, 0x2, R12 ;  /* 0x00000002cf0e7825 */ /* 0x000fe200078e020c */
        /* <DEDUP_REMOVED lines=12> */
.L_x_1937:
[----:B---34-:R-:W-:Y:S05]  /*1520*/  BSYNC B0 ;  /* 0x0000000000007941 */ /* 0x018fea0003800000 */
.L_x_1936:
[----:B------:R-:W-:Y:S01]  /*1530*/  IADD3 R6, R2, 0x20, RZ ;  /* 0x0000002002067810 */ /* 0x000fe20007ffe0ff */
[----:B-1----:R1:W2:Y:S01]  /*1540*/  SHFL.IDX PT, R13, R3, 0x1, 0x181f ;  /* 0x00381f00030d7f89 */ /* 0x0022a200000e0000 */
        /* <DEDUP_REMOVED lines=18> */
.L_x_1939:
[----:B------:R-:W-:Y:S05]  /*1670*/  BSYNC B0 ;  /* 0x0000000000007941 */ /* 0x000fea0003800000 */
.L_x_1938:
        /* <DEDUP_REMOVED lines=20> */
.L_x_1941:
[----:B------:R-:W-:Y:S05]  /*17c0*/  BSYNC B0 ;  /* 0x0000000000007941 */ /* 0x000fea0003800000 */
.L_x_1940:
[----:B---3--:R-:W-:Y:S01]  /*17d0*/  SHFL.IDX PT, R16, R5, 0x3, 0x181f ;  /* 0x00781f0005107f89 */ /* 0x008fe200000e0000 */
[----:B------:R-:W-:Y:S01]  /*17e0*/  IADD3 R2, R2, 0x60, RZ ;  /* 0x0000006002027810 */ /* 0x000fe20007ffe0ff */
[----:B------:R-:W-:Y:S01]  /*17f0*/  UIADD3 UR13, UR7, -0x1, URZ ;  /* 0xffffffff070d7890 */ /* 0x000fe2000fffe03f */
[----:B------:R-:W-:Y:S01]  /*1800*/  SHF.R.S32.HI R194, RZ, 0x1f, R9 ;  /* 0x0000001fffc27819 */ /* 0x000fe20000011409 */
[----:B------:R3:W1:Y:S01]  /*1810*/  SHFL.IDX PT, R17, R3, 0x3, 0x181f ;  /* 0x00781f0003117f89 */ /* 0x00066200000e0000 */
[----:B------:R-:W-:Y:S01]  /*1820*/  ISETP.GE.AND P0, PT, R2, UR4, PT ;  /* 0x0000000402007c0c */ /* 0x000fe2000bf06270 */
[----:B------:R-:W-:Y:S01]  /*1830*/  IMAD.MOV.U32 R195, RZ, RZ, c[0x0][0x2b8] ;  /* 0x0000ae00ffc37624 */ /* 0x000fe200078e00ff */
[----:B------:R-:W-:Y:S01]  /*1840*/  USHF.L.U32 UR25, UR13, 0x6, URZ ;  /* 0x000000060d197899 */ /* 0x000fe2000800063f */
[----:B------:R-:W-:Y:S01]  /*1850*/  LEA.HI R194, R194, R9, RZ, 0x3 ;  /* 0x00000009c2c27211 */ /* 0x000fe200078f18ff */
[----:B------:R-:W-:Y:S01]  /*1860*/  IMAD.SHL.U32 R133, R200, 0x2, RZ ;  /* 0x00000002c8857824 */ /* 0x000fe200078e00ff */
[----:B------:R-:W-:Y:S01]  /*1870*/  USHF.R.S32.HI UR8, URZ, 0x1f, UR9 ;  /* 0x0000001f3f087899 */ /* 0x000fe20008011409 */
[----:B------:R-:W-:Y:S01]  /*1880*/  ISETP.NE.AND P5, PT, R195, 0x1, PT ;  /* 0x00000001c300780c */ /* 0x000fe20003fa5270 */
[----:B------:R-:W-:Y:S01]  /*1890*/  ULDC.64 UR4, c[0x0][0x2b0] ;  /* 0x0000ac0000047ab9 */ /* 0x000fe20000000a00 */
[----:B------:R-:W-:Y:S01]  /*18a0*/  LOP3.LUT R194, R194, 0xfffffff8, RZ, 0xc0, !PT ;  /* 0xfffffff8c2c27812 */ /* 0x000fe200078ec0ff */
[----:B------:R-:W-:Y:S01]  /*18b0*/  UIMAD UR8, UR8, UR4, URZ ;  /* 0x00000004080872a4 */ /* 0x000fe2000f8e023f */
[----:B------:R-:W-:Y:S01]  /*18c0*/  IADD3 R199, R201, UR25, RZ ;  /* 0x00000019c9c77c10 */ /* 0x000fe2000fffe0ff */
[----:B------:R-:W-:Y:S01]  /*18d0*/  UIMAD.WIDE.U32 UR18, UR9, UR4, URZ ;  /* 0x00000004091272a5 */ /* 0x000fe2000f8e003f */
[----:B------:R-:W-:Y:S01]  /*18e0*/  P2R R2, PR, RZ, 0x20 ;  /* 0x00000020ff027803 */ /* 0x000fe20000000000 */
[----:B------:R-:W-:Y:S01]  /*18f0*/  UIMAD UR5, UR9, UR5, UR8 ;  /* 0x00000005090572a4 */ /* 0x000fe2000f8e0208 */
[----:B------:R-:W-:Y:S01]  /*1900*/  IMAD.MOV.U32 R198, RZ, RZ, RZ ;  /* 0x000000ffffc67224 */ /* 0x000fe200078e00ff */
[----:B------:R-:W-:-:S02]  /*1910*/  P2R R11, PR, RZ, 0x2 ;  /* 0x00000002ff0b7803 */ /* 0x000fc40000000000 */
[----:B------:R-:W-:Y:S01]  /*1920*/  UIADD3 UR10, UR19, UR5, URZ ;  /* 0x00000005130a7290 */ /* 0x000fe2000fffe03f */
[----:B-123--:R-:W-:Y:S01]  /*1930*/  SHF.R.S32.HI R3, RZ, 0x1f, R10 ;  /* 0x0000001fff037819 */ /* 0x00efe2000001140a */
[----:B----4-:R-:W-:Y:S01]  /*1940*/  @!P0 IMAD.WIDE R12, R207, 0x2, R16 ;  /* 0x00000002cf0c8825 */ /* 0x010fe200078e0210 */
[----:B------:R-:W-:Y:S02]  /*1950*/  USHF.R.S32.HI UR8, URZ, 0x1f, UR14 ;  /* 0x0000001f3f087899 */ /* 0x000fe4000801140e */
[----:B------:R-:W-:Y:S01]  /*1960*/  LEA.HI R192, R3, R10, RZ, 0x3 ;  /* 0x0000000a03c07211 */ /* 0x000fe200078f18ff */
[----:B------:R-:W-:Y:S01]  /*1970*/  ULDC.64 UR4, c[0x0][0x1e8] ;  /* 0x00007a0000047ab9 */ /* 0x000fe20000000a00 */
[----:B------:R-:W-:Y:S01]  /*1980*/  @!PT LDS RZ, [RZ] ;  /* 0x00000000fffff984 */ /* 0x000fe20000000800 */
[----:B------:R1:W-:Y:S01]  /*1990*/  @!P0 LDGSTS.E.BYPASS.LTC128B.128 [R133+0x1b100], [R12.64], !P2 ;  /* 0x1b1000000c858fae */ /* 0x0003e2000d101d54 */
[C---:B------:R-:W-:Y:S01]  /*19a0*/  ISETP.GE.AND P2, PT, R199.reuse, UR12, PT ;  /* 0x0000000cc7007c0c */ /* 0x040fe2000bf46270 */
[----:B-----5:R-:W-:Y:S01]  /*19b0*/  IMAD.IADD R199, R199, 0x1, R202 ;  /* 0x00000001c7c77824 */ /* 0x020fe200078e02ca */
[----:B------:R-:W-:-:S02]  /*19c0*/  LOP3.LUT R192, R192, 0xfffffff8, RZ, 0xc0, !PT ;  /* 0xfffffff8c0c07812 */ /* 0x000fc400078ec0ff */
[----:B------:R-:W-:Y:S01]  /*19d0*/  ISETP.GT.OR P2, PT, R201, 0x3f, P2 ;  /* 0x0000003fc900780c */ /* 0x000fe20001744670 */
[----:B------:R-:W-:-:S04]  /*19e0*/  @P5 IMAD.HI.U32 R3, R199, c[0x0][0x2bc], RZ ;  /* 0x0000af00c7035a27 */ /* 0x000fc800078e00ff */
[----:B------:R-:W-:-:S04]  /*19f0*/  @!P0 IMAD.WIDE R14, R192, 0x2, R16 ;  /* 0x00000002c00e8825 */ /* 0x000fc800078e0210 */
[----:B------:R-:W-:Y:S01]  /*1a00*/  @!P0 IMAD.WIDE R16, R194, 0x2, R16 ;  /* 0x00000002c2108825 */ /* 0x000fe200078e0210 */
[----:B------:R2:W-:Y:S03]  /*1a10*/  @!P0 LDGSTS.E.BYPASS.LTC128B.128 [R133+0x1f100], [R14.64], !P3 ;  /* 0x1f1000000e858fae */ /* 0x0005e6000d901d54 */
[----:B------:R-:W-:Y:S01]  /*1a20*/  IMAD.MOV.U32 R2, RZ, RZ, R199 ;  /* 0x000000ffff027224 */ /* 0x000fe200078e00c7 */
[----:B------:R3:W-:Y:S01]  /*1a30*/  @!P0 LDGSTS.E.BYPASS.LTC128B.128 [R133+0x23100], [R16.64], !P4 ;  /* 0x2310000010858fae */ /* 0x0007e2000e101d54 */
[----:B------:R-:W-:-:S03]  /*1a40*/  @P5 SHF.R.U32.HI R2, RZ, c[0x0][0x2c0], R3 ;  /* 0x0000b000ff025a19 */ /* 0x000fc60000011603 */
[----:B------:R-:W0:Y:S01]  /*1a50*/  LDGDEPBAR ;  /* 0x00000000000079af */ /* 0x000e220000000000 */
[----:B------:R-:W-:-:S04]  /*1a60*/  @!P2 IADD3 R6, P3, R2, UR18, RZ ;  /* 0x000000120206ac10 */ /* 0x000fc8000ff7e0ff */
[----:B------:R-:W-:Y:S02]  /*1a70*/  @!P2 LEA.HI.X.SX32 R3, R2, UR10, 0x1, P3 ;  /* 0x0000000a0203ac11 */ /* 0x000fe400098f0eff */
[----:B-1----:R-:W-:-:S04]  /*1a80*/  @!P2 LEA R12, P3, R6, c[0x0][0x2a0], 0x2 ;  /* 0x0000a800060caa11 */ /* 0x002fc800078610ff */
[----:B------:R-:W-:Y:S01]  /*1a90*/  @!P2 LEA.HI.X R13, R6, c[0x0][0x2a4], R3, 0x2, P3 ;  /* 0x0000a900060daa11 */ /* 0x000fe200018f1403 */
[----:B------:R-:W-:Y:S06]  /*1aa0*/  BAR.SYNC.DEFER_BLOCKING 0x0 ;  /* 0x0000000000007b1d */ /* 0x000fec0000010000 */
[----:B------:R-:W4:Y:S01]  /*1ab0*/  @!P2 LDG.E R198, [R12.64] ;  /* 0x000000140cc6a981 */ /* 0x000f22000c1e1900 */
[----:B------:R-:W-:Y:S01]  /*1ac0*/  IMAD.MOV R2, RZ, RZ, -R2 ;  /* 0x000000ffff027224 */ /* 0x000fe200078e0a02 */
[----:B------:R-:W-:Y:S01]  /*1ad0*/  UIMAD UR9, UR8, UR4, URZ ;  /* 0x00000004080972a4 */ /* 0x000fe2000f8e023f */
[----:B------:R-:W-:Y:S01]  /*1ae0*/  ISETP.GE.AND P5, PT, R207, c[0x0][0x1d4], PT ;  /* 0x00007500cf007a0c */ /* 0x000fe20003fa6270 */
[----:B------:R-:W-:Y:S01]  /*1af0*/  UIMAD.WIDE.U32 UR16, UR14, UR4, URZ ;  /* 0x000000040e1072a5 */ /* 0x000fe2000f8e003f */
[----:B------:R-:W-:Y:S01]  /*1b00*/  IMAD R199, R2, c[0x0][0x2b8], R199 ;  /* 0x0000ae0002c77a24 */ /* 0x000fe200078e02c7 */
[----:B------:R-:W-:Y:S01]  /*1b10*/  UIMAD UR9, UR14, UR5, UR9 ;  /* 0x000000050e0972a4 */ /* 0x000fe2000f8e0209 */
[----:B------:R-:W-:Y:S01]  /*1b20*/  ISETP.GE.AND P4, PT, R10, c[0x0][0x1d4], PT ;  /* 0x000075000a007a0c */ /* 0x000fe20003f86270 */
[----:B------:R-:W-:Y:S01]  /*1b30*/  UISETP.GT.AND UP2, UPT, UR13, UR11, UPT ;  /* 0x0000000b0d00728c */ /* 0x000fe2000bf44270 */
[----:B------:R-:W-:Y:S01]  /*1b40*/  IMAD.WIDE.U32 R22, R199, c[0x0][0x1e0], RZ ;  /* 0x00007800c7167a25 */ /* 0x000fe200078e00ff */
[----:B--2---:R-:W-:Y:S01]  /*1b50*/  SHF.R.S32.HI R14, RZ, 0x1f, R199 ;  /* 0x0000001fff0e7819 */ /* 0x004fe200000114c7 */
[----:B------:R-:W-:Y:S01]  /*1b60*/  UIADD3 UR9, UR17, UR9, URZ ;  /* 0x0000000911097290 */ /* 0x000fe2000fffe03f */
[----:B------:R-:W-:Y:S01]  /*1b70*/  ISETP.GE.AND P6, PT, R9, c[0x0][0x1d4], PT ;  /* 0x0000750009007a0c */ /* 0x000fe20003fc6270 */
[----:B---3--:R-:W-:Y:S01]  /*1b80*/  IMAD.MOV.U32 R16, RZ, RZ, R22 ;  /* 0x000000ffff107224 */ /* 0x008fe200078e0016 */
[----:B------:R-:W-:Y:S01]  /*1b90*/  ULDC.64 UR4, c[0x0][0x210] ;  /* 0x0000840000047ab9 */ /* 0x000fe20000000a00 */
[C---:B------:R-:W-:Y:S01]  /*1ba0*/  IMAD R2, R14.reuse, c[0x0][0x1e0], RZ ;  /* 0x000078000e027a24 */ /* 0x040fe200078e02ff */
[----:B------:R-:W-:Y:S01]  /*1bb0*/  UIMAD UR8, UR8, UR4, URZ ;  /* 0x00000004080872a4 */ /* 0x000fe2000f8e023f */
[----:B------:R-:W-:Y:S01]  /*1bc0*/  IMAD R14, R14, c[0x0][0x208], RZ ;  /* 0x000082000e0e7a24 */ /* 0x000fe200078e02ff */
[----:B------:R-:W-:Y:S01]  /*1bd0*/  UIMAD.WIDE.U32 UR22, UR14, UR4, URZ ;  /* 0x000000040e1672a5 */ /* 0x000fe2000f8e003f */
[C---:B------:R-:W-:Y:S01]  /*1be0*/  IMAD R2, R199.reuse, c[0x0][0x1e4], R2 ;  /* 0x00007900c7027a24 */ /* 0x040fe200078e0202 */
[----:B------:R-:W-:Y:S01]  /*1bf0*/  UIMAD UR8, UR14, UR5, UR8 ;  /* 0x000000050e0872a4 */ /* 0x000fe2000f8e0208 */
[----:B------:R-:W-:Y:S01]  /*1c00*/  IMAD R14, R199, c[0x0][0x20c], R14 ;  /* 0x00008300c70e7a24 */ /* 0x000fe200078e020e */
[----:B------:R-:W-:Y:S01]  /*1c10*/  ISETP.GE.AND P3, PT, R207, c[0x0][0x1d4], PT ;  /* 0x00007500cf007a0c */ /* 0x000fe20003f66270 */
[----:B------:R-:W-:Y:S01]  /*1c20*/  IMAD.IADD R17, R23, 0x1, R2 ;  /* 0x0000000117117824 */ /* 0x000fe200078e0202 */
[----:B------:R-:W-:Y:S01]  /*1c30*/  UIADD3 UR8, UR23, UR8, URZ ;  /* 0x0000000817087290 */ /* 0x000fe2000fffe03f */
[----:B------:R-:W-:Y:S01]  /*1c40*/  IMAD.WIDE.U32 R22, R199, c[0x0][0x208], RZ ;  /* 0x00008200c7167a25 */ /* 0x000fe200078e00ff */
[----:B------:R-:W-:-:S02]  /*1c50*/  LEA.HI R92, R94, R7, RZ, 0x5 ;  /* 0x000000075e5c7211 */ /* 0x000fc400078f28ff */
[----:B------:R-:W-:Y:S01]  /*1c60*/  SHF.R.S32.HI R132, RZ, 0x1f, R207 ;  /* 0x0000001fff847819 */ /* 0x000fe200000114cf */
[----:B------:R-:W-:Y:S01]  /*1c70*/  IMAD.IADD R15, R23, 0x1, R14 ;  /* 0x00000001170f7824 */ /* 0x000fe200078e020e */
[----:B------:R-:W-:Y:S01]  /*1c80*/  SEL R208, RZ, 0x10, P6 ;  /* 0x00000010ffd07807 */ /* 0x000fe20003000000 */
[----:B------:R-:W-:Y:S01]  /*1c90*/  IMAD.MOV.U32 R14, RZ, RZ, R22 ;  /* 0x000000ffff0e7224 */ /* 0x000fe200078e0016 */
[----:B------:R-:W-:Y:S02]  /*1ca0*/  IADD3 R196, R133, 0x100, RZ ;  /* 0x0000010085c47810 */ /* 0x000fe40007ffe0ff */
[----:B------:R-:W-:Y:S02]  /*1cb0*/  SHF.R.S32.HI R197, RZ, 0x1f, R194 ;  /* 0x0000001fffc57819 */ /* 0x000fe400000114c2 */
[----:B----4-:R-:W-:Y:S01]  /*1cc0*/  SHF.R.S32.HI R3, RZ, 0x1f, R198 ;  /* 0x0000001fff037819 */ /* 0x010fe200000114c6 */
[----:B------:R-:W-:-:S04]  /*1cd0*/  IMAD.WIDE.U32 R12, R198, c[0x0][0x1f0], R16 ;  /* 0x00007c00c60c7a25 */ /* 0x000fc800078e0010 */
[C---:B------:R-:W-:Y:S01]  /*1ce0*/  IMAD R5, R3.reuse, c[0x0][0x1f0], RZ ;  /* 0x00007c0003057a24 */ /* 0x040fe200078e02ff */
[----:B------:R-:W-:Y:S01]  /*1cf0*/  IADD3 R12, P0, R12, UR16, RZ ;  /* 0x000000100c0c7c10 */ /* 0x000fe2000ff1e0ff */
[----:B------:R-:W-:Y:S02]  /*1d00*/  IMAD R3, R3, c[0x0][0x218], RZ ;  /* 0x0000860003037a24 */ /* 0x000fe400078e02ff */
[C---:B------:R-:W-:Y:S02]  /*1d10*/  IMAD R2, R198.reuse, c[0x0][0x1f4], R5 ;  /* 0x00007d00c6027a24 */ /* 0x040fe400078e0205 */
[----:B------:R-:W-:-:S03]  /*1d20*/  IMAD.WIDE.U32 R14, R198, c[0x0][0x218], R14 ;  /* 0x00008600c60e7a25 */ /* 0x000fc600078e000e */
[----:B------:R-:W-:Y:S01]  /*1d30*/  IADD3.X R5, R13, UR9, R2, P0, !PT ;  /* 0x000000090d057c10 */ /* 0x000fe200087fe402 */
[----:B------:R-:W-:Y:S01]  /*1d40*/  IMAD R3, R198, c[0x0][0x21c], R3 ;  /* 0x00008700c6037a24 */ /* 0x000fe200078e0203 */
[----:B------:R-:W-:-:S04]  /*1d50*/  LEA R13, P0, R12, c[0x0][0x1c8], 0x1 ;  /* 0x000072000c0d7a11 */ /* 0x000fc800078008ff */
[----:B------:R-:W-:Y:S01]  /*1d60*/  LEA.HI.X R12, R12, c[0x0][0x1cc], R5, 0x1, P0 ;  /* 0x000073000c0c7a11 */ /* 0x000fe200000f0c05 */
[----:B------:R-:W-:Y:S01]  /*1d70*/  SHFL.IDX PT, R16, R13, RZ, 0x181f ;  /* 0x00181fff0d107589 */ /* 0x000fe200000e0000 */
[----:B------:R-:W-:-:S03]  /*1d80*/  IMAD.U32 R5, RZ, RZ, UR25 ;  /* 0x00000019ff057e24 */ /* 0x000fc6000f8e00ff */
[----:B------:R-:W1:Y:S02]  /*1d90*/  SHFL.IDX PT, R17, R12, RZ, 0x181f ;  /* 0x00181fff0c117589 */ /* 0x000e6400000e0000 */
[----:B------:R-:W-:Y:S02]  /*1da0*/  IADD3 R2, -R20, UR12, -R5 ;  /* 0x0000000c14027c10 */ /* 0x000fe4000fffe905 */
[----:B------:R-:W-:Y:S02]  /*1db0*/  SHFL.IDX PT, R28, R13, 0x1, 0x181f ;  /* 0x00381f000d1c7f89 */ /* 0x000fe400000e0000 */
[----:B------:R-:W-:Y:S02]  /*1dc0*/  ISETP.GE.AND P0, PT, R2, 0x1, PT ;  /* 0x000000010200780c */ /* 0x000fe40003f06270 */
[----:B------:R2:W3:Y:S11]  /*1dd0*/  SHFL.IDX PT, R29, R12, 0x1, 0x181f ;  /* 0x00381f000c1d7f89 */ /* 0x0004f600000e0000 */
[----:B-1----:R-:W-:-:S04]  /*1de0*/  @P0 IMAD.WIDE R24, R207, 0x2, R16 ;  /* 0x00000002cf180825 */ /* 0x002fc800078e0210 */
[--C-:B------:R-:W-:Y:S01]  /*1df0*/  @P0 IMAD.WIDE R22, R192, 0x2, R16.reuse ;  /* 0x00000002c0160825 */ /* 0x100fe200078e0210 */
[----:B------:R1:W-:Y:S03]  /*1e00*/  @P0 LDGSTS.E.BYPASS.LTC128B.128 [R133+0xc100], [R24.64], !P5 ;  /* 0x0c10000018850fae */ /* 0x0003e6000e901d54 */
[----:B------:R-:W-:Y:S01]  /*1e10*/  @P0 IMAD.WIDE R16, R194, 0x2, R16 ;  /* 0x00000002c2100825 */ /* 0x000fe200078e0210 */
[----:B------:R4:W-:Y:S03]  /*1e20*/  @P0 LDGSTS.E.BYPASS.LTC128B.128 [R133+0xe100], [R22.64], !P4 ;  /* 0x0e10000016850fae */ /* 0x0009e6000e101d54 */
[----:B--2---:R-:W-:Y:S01]  /*1e30*/  IMAD.WIDE R12, R207, 0x2, RZ ;  /* 0x00000002cf0c7825 */ /* 0x004fe200078e02ff */
[----:B------:R2:W-:Y:S01]  /*1e40*/  @P0 LDGSTS.E.BYPASS.LTC128B.128 [R133+0x10100], [R16.64], !P6 ;  /* 0x1010000010850fae */ /* 0x0005e2000f101d54 */
[----:B------:R-:W-:-:S04]  /*1e50*/  IADD3 R5, P0, R14, UR22, RZ ;  /* 0x000000160e057c10 */ /* 0x000fc8000ff1e0ff */
[----:B------:R-:W-:Y:S02]  /*1e60*/  IADD3.X R14, R15, UR8, R3, P0, !PT ;  /* 0x000000080f0e7c10 */ /* 0x000fe400087fe403 */
[----:B------:R-:W-:-:S04]  /*1e70*/  LEA R15, P0, R5, c[0x0][0x1f8], 0x1 ;  /* 0x00007e00050f7a11 */ /* 0x000fc800078008ff */
[----:B------:R-:W-:Y:S01]  /*1e80*/  LEA.HI.X R14, R5, c[0x0][0x1fc], R14, 0x1, P0 ;  /* 0x00007f00050e7a11 */ /* 0x000fe200000f0c0e */
[----:B------:R-:W2:Y:S01]  /*1e90*/  SHFL.IDX PT, R6, R15, RZ, 0x181f ;  /* 0x00181fff0f067589 */ /* 0x000ea200000e0000 */
[----:B------:R-:W-:-:S03]  /*1ea0*/  ISETP.GT.AND P0, PT, R2, 0x20, PT ;  /* 0x000000200200780c */ /* 0x000fc60003f04270 */
[----:B------:R-:W2:Y:S01]  /*1eb0*/  SHFL.IDX PT, R8, R14, RZ, 0x181f ;  /* 0x00181fff0e087589 */ /* 0x000ea200000e0000 */
[----:B-1----:R-:W-:-:S03]  /*1ec0*/  IMAD.WIDE R24, R192, 0x2, RZ ;  /* 0x00000002c0187825 */ /* 0x002fc600078e02ff */
[----:B------:R-:W1:Y:S01]  /*1ed0*/  SHFL.IDX PT, R3, R15, 0x1, 0x181f ;  /* 0x00381f000f037f89 */ /* 0x000e6200000e0000 */
[----:B----4-:R-:W-:-:S03]  /*1ee0*/  IMAD.WIDE R22, R194, 0x2, RZ ;  /* 0x00000002c2167825 */ /* 0x010fc600078e02ff */
[----:B------:R4:W1:Y:S02]  /*1ef0*/  SHFL.IDX PT, R5, R14, 0x1, 0x181f ;  /* 0x00381f000e057f89 */ /* 0x00086400000e0000 */
[----:B---3--:R-:W-:-:S04]  /*1f00*/  @P0 IMAD.WIDE R26, R207, 0x2, R28 ;  /* 0x00000002cf1a0825 */ /* 0x008fc800078e021c */
[--C-:B------:R-:W-:Y:S01]  /*1f10*/  @P0 IMAD.WIDE R30, R192, 0x2, R28.reuse ;  /* 0x00000002c01e0825 */ /* 0x100fe200078e021c */
[----:B------:R3:W-:Y:S03]  /*1f20*/  @P0 LDGSTS.E.BYPASS.LTC128B.128 [R133+0xd100], [R26.64], !P5 ;  /* 0x0d1000001a850fae */ /* 0x0007e6000e901d54 */
[----:B------:R-:W-:Y:S01]  /*1f30*/  @P0 IMAD.WIDE R28, R194, 0x2, R28 ;  /* 0x00000002c21c0825 */ /* 0x000fe200078e021c */
[----:B------:R3:W-:Y:S04]  /*1f40*/  @P0 LDGSTS.E.BYPASS.LTC128B.128 [R133+0xf100], [R30.64], !P4 ;  /* 0x0f1000001e850fae */ /* 0x0007e8000e101d54 */
[----:B------:R3:W-:Y:S01]  /*1f50*/  @P0 LDGSTS.E.BYPASS.LTC128B.128 [R133+0x11100], [R28.64], !P6 ;  /* 0x111000001c850fae */ /* 0x0007e2000f101d54 */
[----:B--2---:R-:W-:-:S03]  /*1f60*/  IADD3 R16, P0, R6, R12, RZ ;  /* 0x0000000c06107210 */ /* 0x004fc60007f1e0ff */
[----:B------:R-:W0:Y:S02]  /*1f70*/  LDGDEPBAR ;  /* 0x00000000000079af */ /* 0x000e240000000000 */
[----:B------:R-:W-:Y:S01]  /*1f80*/  IMAD.X R17, R8, 0x1, R13, P0 ;  /* 0x0000000108117824 */ /* 0x000fe200000e060d */
[----:B----4-:R-:W-:-:S05]  /*1f90*/  IADD3 R14, P0, R6, R24, RZ ;  /* 0x00000018060e7210 */ /* 0x010fca0007f1e0ff */
[----:B------:R-:W-:Y:S01]  /*1fa0*/  IMAD.X R15, R8, 0x1, R25, P0 ;  /* 0x00000001080f7824 */ /* 0x000fe200000e0619 */
[----:B-1----:R-:W-:-:S05]  /*1fb0*/  IADD3 R12, P0, R12, R3, RZ ;  /* 0x000000030c0c7210 */ /* 0x002fca0007f1e0ff */
[----:B------:R-:W-:Y:S01]  /*1fc0*/  IMAD.X R13, R13, 0x1, R5, P0 ;  /* 0x000000010d0d7824 */ /* 0x000fe200000e0605 */
[----:B---3--:R-:W-:Y:S02]  /*1fd0*/  IADD3 R26, P0, R6, R22, RZ ;  /* 0x00000016061a7210 */ /* 0x008fe40007f1e0ff */
[----:B------:R-:W-:-:S03]  /*1fe0*/  SHF.R.S32.HI R6, RZ, 0x5, R92 ;  /* 0x00000005ff067819 */ /* 0x000fc6000001145c */
[----:B------:R-:W-:Y:S01]  /*1ff0*/  IMAD.X R27, R8, 0x1, R23, P0 ;  /* 0x00000001081b7824 */ /* 0x000fe200000e0617 */
[----:B------:R-:W-:-:S05]  /*2000*/  IADD3 R24, P0, R24, R3, RZ ;  /* 0x0000000318187210 */ /* 0x000fca0007f1e0ff */
[----:B------:R-:W-:Y:S01]  /*2010*/  IMAD.X R25, R25, 0x1, R5, P0 ;  /* 0x0000000119197824 */ /* 0x000fe200000e0605 */
[----:B------:R-:W-:Y:S02]  /*2020*/  IADD3 R22, P0, R22, R3, RZ ;  /* 0x0000000316167210 */ /* 0x000fe40007f1e0ff */
[----:B------:R-:W-:-:S03]  /*2030*/  SHF.R.S32.HI R3, RZ, 0x1f, R192 ;  /* 0x0000001fff037819 */ /* 0x000fc600000114c0 */
[----:B------:R-:W-:Y:S01]  /*2040*/  IMAD.X R23, R23, 0x1, R5, P0 ;  /* 0x0000000117177824 */ /* 0x000fe200000e0605 */
[C---:B------:R-:W-:Y:S02]  /*2050*/  ISETP.LT.OR P0, PT, R2.reuse, 0x1, P3 ;  /* 0x000000010200780c */ /* 0x040fe40001f01670 */
[----:B------:R-:W-:-:S11]  /*2060*/  ISETP.LT.OR P3, PT, R2, 0x21, P3 ;  /* 0x000000210200780c */ /* 0x000fd60001f61670 */
[----:B------:R1:W-:Y:S01]  /*2070*/  LDGSTS.E.BYPASS.LTC128B.128 [R133+0x100], [R16.64], !P0 ;  /* 0x0010000010857fae */ /* 0x0003e2000c101d54 */
[----:B------:R-:W-:-:S04]  /*2080*/  ISETP.GE.AND P0, PT, R10, c[0x0][0x1d4], PT ;  /* 0x000075000a007a0c */ /* 0x000fc80003f06270 */
[C---:B------:R-:W-:Y:S02]  /*2090*/  ISETP.LT.OR P2, PT, R2.reuse, 0x1, P0 ;  /* 0x000000010200780c */ /* 0x040fe40000741670 */
[----:B------:R-:W-:-:S11]  /*20a0*/  ISETP.LT.OR P0, PT, R2, 0x21, P0 ;  /* 0x000000210200780c */ /* 0x000fd60000701670 */
[----:B------:R1:W-:Y:S01]  /*20b0*/  LDGSTS.E.BYPASS.LTC128B.128 [R133+0x2100], [R14.64], !P2 ;  /* 0x021000000e857fae */ /* 0x0003e2000d101d54 */
[----:B------:R-:W-:-:S04]  /*20c0*/  ISETP.GE.AND P2, PT, R9, c[0x0][0x1d4], PT ;  /* 0x0000750009007a0c */ /* 0x000fc80003f46270 */
[----:B------:R-:W-:-:S13]  /*20d0*/  ISETP.LT.OR P1, PT, R2, 0x1, P2 ;  /* 0x000000010200780c */ /* 0x000fda0001721670 */
[----:B------:R1:W-:Y:S01]  /*20e0*/  LDGSTS.E.BYPASS.LTC128B.128 [R133+0x4100], [R26.64], !P1 ;  /* 0x041000001a857fae */ /* 0x0003e2000c901d54 */
[----:B------:R-:W-:-:S03]  /*20f0*/  ISETP.NE.AND P1, PT, R11, RZ, PT ;  /* 0x000000ff0b00720c */ /* 0x000fc60003f25270 */
[----:B------:R1:W-:Y:S01]  /*2100*/  LDGSTS.E.BYPASS.LTC128B.128 [R133+0x1100], [R12.64], !P3 ;  /* 0x011000000c857fae */ /* 0x0003e2000d901d54 */
[----:B------:R-:W-:-:S03]  /*2110*/  ISETP.GT.AND P3, PT, R201, 0x3f, PT ;  /* 0x0000003fc900780c */ /* 0x000fc60003f64270 */
[----:B------:R1:W-:Y:S01]  /*2120*/  LDGSTS.E.BYPASS.LTC128B.128 [R133+0x3100], [R24.64], !P0 ;  /* 0x0310000018857fae */ /* 0x0003e2000c101d54 */
[----:B------:R-:W-:-:S13]  /*2130*/  ISETP.LT.OR P0, PT, R2, 0x21, P2 ;  /* 0x000000210200780c */ /* 0x000fda0001701670 */
[----:B------:R1:W-:Y:S01]  /*2140*/  LDGSTS.E.BYPASS.LTC128B.128 [R133+0x5100], [R22.64], !P0 ;  /* 0x0510000016857fae */ /* 0x0003e2000c101d54 */
[----:B------:R-:W-:-:S03]  /*2150*/  PLOP3.LUT P0, PT, PT, PT, UP2, 0x40, 0x0 ;  /* 0x000000000000781c */ /* 0x000fc60003f0e828 */
[----:B------:R-:W0:Y:S10]  /*2160*/  LDGDEPBAR ;  /* 0x00000000000079af */ /* 0x000e340000000000 */
[----:B------:R-:W-:Y:S05]  /*2170*/  @P0 BRA `(.L_x_1942) ;  /* 0x0000042000000947 */ /* 0x000fea0003800000 */
[----:B------:R-:W-:Y:S01]  /*2180*/  ISETP.NE.AND P2, PT, R195, 0x1, PT ;  /* 0x00000001c300780c */ /* 0x000fe20003f45270 */
[----:B------:R-:W-:Y:S01]  /*2190*/  IMAD.MOV.U32 R198, RZ, RZ, RZ ;  /* 0x000000ffffc67224 */ /* 0x000fe200078e00ff */
[----:B------:R-:W-:-:S04]  /*21a0*/  IADD3 R199, R201, UR25, R202 ;  /* 0x00000019c9c77c10 */ /* 0x000fc8000fffe0ca */
[----:B------:R-:W-:-:S05]  /*21b0*/  IADD3 R199, R199, -0x40, RZ ;  /* 0xffffffc0c7c77810 */ /* 0x000fca0007ffe0ff */
[----:B------:R-:W-:Y:S02]  /*21c0*/  IMAD.MOV.U32 R2, RZ, RZ, R199 ;  /* 0x000000ffff027224 */ /* 0x000fe400078e00c7 */
[----:B------:R-:W-:-:S05]  /*21d0*/  @P2 IMAD.HI.U32 R5, R199, c[0x0][0x2bc], RZ ;  /* 0x0000af00c7052a27 */ /* 0x000fca00078e00ff */
[----:B------:R-:W-:-:S04]  /*21e0*/  @P2 SHF.R.U32.HI R2, RZ, c[0x0][0x2c0], R5 ;  /* 0x0000b000ff022a19 */ /* 0x000fc80000011605 */
[----:B------:R-:W-:-:S04]  /*21f0*/  @!P3 IADD3 R10, P0, R2, UR18, RZ ;  /* 0x00000012020abc10 */ /* 0x000fc8000ff1e0ff */
[----:B------:R-:W-:Y:S02]  /*2200*/  @!P3 LEA.HI.X.SX32 R5, R2, UR10, 0x1, P0 ;  /* 0x0000000a0205bc11 */ /* 0x000fe400080f0eff */
[----:B------:R-:W-:-:S04]  /*2210*/  @!P3 LEA R8, P0, R10, c[0x0][0x2a0], 0x2 ;  /* 0x0000a8000a08ba11 */ /* 0x000fc800078010ff */
[----:B------:R-:W-:-:S05]  /*2220*/  @!P3 LEA.HI.X R9, R10, c[0x0][0x2a4], R5, 0x2, P0 ;  /* 0x0000a9000a09ba11 */ /* 0x000fca00000f1405 */
[----:B------:R-:W2:Y:S01]  /*2230*/  @!P3 LDG.E R198, [R8.64] ;  /* 0x0000001408c6b981 */ /* 0x000ea2000c1e1900 */
[----:B------:R-:W-:Y:S01]  /*2240*/  IMAD.MOV R2, RZ, RZ, -R2 ;  /* 0x000000ffff027224 */ /* 0x000fe200078e0a02 */
[C---:B-1----:R-:W-:Y:S01]  /*2250*/  SHF.L.U64.HI R13, R207.reuse, 0x1, R132 ;  /* 0x00000001cf0d7819 */ /* 0x042fe20000010284 */
[----:B------:R-:W-:Y:S01]  /*2260*/  IMAD.SHL.U32 R12, R207, 0x2, RZ ;  /* 0x00000002cf0c7824 */ /* 0x000fe200078e00ff */
        /* <DEDUP_REMOVED lines=8> */
[----:B--2---:R-:W-:-:S03]  /*22f0*/  SHF.R.S32.HI R5, RZ, 0x1f, R198 ;  /* 0x0000001fff057819 */ /* 0x004fc600000114c6 */
[----:B------:R-:W-:Y:S01]  /*2300*/  IMAD.WIDE.U32 R8, R198, c[0x0][0x1f0], R10 ;  /* 0x00007c00c6087a25 */ /* 0x000fe200078e000a */
[----:B------:R-:W-:Y:S02]  /*2310*/  SEL R11, RZ, 0x10, P5 ;  /* 0x00000010ff0b7807 */ /* 0x000fe40002800000 */
[----:B------:R-:W-:Y:S01]  /*2320*/  SHF.L.U64.HI R10, R192, 0x1, R3 ;  /* 0x00000001c00a7819 */ /* 0x000fe20000010203 */
[----:B------:R-:W-:Y:S01]  /*2330*/  IMAD R5, R5, c[0x0][0x1f0], RZ ;  /* 0x00007c0005057a24 */ /* 0x000fe200078e02ff */
[----:B------:R-:W-:Y:S02]  /*2340*/  IADD3 R14, P0, R8, UR16, RZ ;  /* 0x00000010080e7c10 */ /* 0x000fe4000ff1e0ff */
[----:B------:R-:W-:Y:S01]  /*2350*/  IADD3 R25, -R11, 0x10, RZ ;  /* 0x000000100b197810 */ /* 0x000fe20007ffe1ff */
[----:B------:R-:W-:Y:S01]  /*2360*/  IMAD R2, R198, c[0x0][0x1f4], R5 ;  /* 0x00007d00c6027a24 */ /* 0x000fe200078e0205 */
[----:B------:R-:W-:Y:S02]  /*2370*/  SEL R8, RZ, 0x10, P4 ;  /* 0x00000010ff087807 */ /* 0x000fe40002000000 */
[----:B------:R-:W-:-:S02]  /*2380*/  LOP3.LUT R25, R25, 0xf, RZ, 0xc0, !PT ;  /* 0x0000000f19197812 */ /* 0x000fc400078ec0ff */
[----:B------:R-:W-:Y:S01]  /*2390*/  IADD3.X R9, R9, UR9, R2, P0, !PT ;  /* 0x0000000909097c10 */ /* 0x000fe200087fe402 */
[----:B------:R-:W-:Y:S01]  /*23a0*/  IMAD.SHL.U32 R2, R194, 0x2, RZ ;  /* 0x00000002c2027824 */ /* 0x000fe200078e00ff */
[----:B------:R-:W-:Y:S02]  /*23b0*/  LEA R15, P0, R14, c[0x0][0x1c8], 0x1 ;  /* 0x000072000e0f7a11 */ /* 0x000fe400078008ff */
[----:B------:R-:W-:Y:S02]  /*23c0*/  IADD3 R22, -R8, 0x10, RZ ;  /* 0x0000001008167810 */ /* 0x000fe40007ffe1ff */
[----:B------:R-:W-:Y:S01]  /*23d0*/  LEA.HI.X R14, R14, c[0x0][0x1cc], R9, 0x1, P0 ;  /* 0x000073000e0e7a11 */ /* 0x000fe200000f0c09 */
[----:B------:R-:W1:Y:S01]  /*23e0*/  SHFL.IDX PT, R16, R15, 0x1, 0x181f ;  /* 0x00381f000f107f89 */ /* 0x000e6200000e0000 */
[----:B------:R-:W-:Y:S01]  /*23f0*/  IMAD.SHL.U32 R9, R192, 0x2, RZ ;  /* 0x00000002c0097824 */ /* 0x000fe200078e00ff */
[----:B------:R-:W-:Y:S02]  /*2400*/  LOP3.LUT R22, R22, 0xf, RZ, 0xc0, !PT ;  /* 0x0000000f16167812 */ /* 0x000fe400078ec0ff */
[----:B------:R-:W2:Y:S01]  /*2410*/  SHFL.IDX PT, R18, R14, 0x1, 0x181f ;  /* 0x00381f000e127f89 */ /* 0x000ea200000e0000 */
[----:B------:R-:W-:-:S03]  /*2420*/  SHF.L.U64.HI R5, R194, 0x1, R197 ;  /* 0x00000001c2057819 */ /* 0x000fc600000102c5 */
[----:B------:R-:W3:Y:S04]  /*2430*/  SHFL.IDX PT, R15, R15, RZ, 0x181f ;  /* 0x00181fff0f0f7589 */ /* 0x000ee800000e0000 */
[----:B------:R-:W4:Y:S01]  /*2440*/  SHFL.IDX PT, R14, R14, RZ, 0x181f ;  /* 0x00181fff0e0e7589 */ /* 0x000f2200000e0000 */
[----:B-1----:R-:W-:-:S04]  /*2450*/  IADD3 R24, P2, P0, R25, R16, R12 ;  /* 0x0000001019187210 */ /* 0x002fc8000785e00c */
[----:B--2---:R-:W-:Y:S02]  /*2460*/  IADD3.X R25, RZ, R18, R13, P2, P0 ;  /* 0x00000012ff197210 */ /* 0x004fe400017e040d */
[----:B------:R-:W-:-:S04]  /*2470*/  IADD3 R22, P2, P0, R22, R16, R9 ;  /* 0x0000001016167210 */ /* 0x000fc8000785e009 */
[----:B------:R-:W-:Y:S02]  /*2480*/  IADD3.X R23, RZ, R18, R10, P2, P0 ;  /* 0x00000012ff177210 */ /* 0x000fe400017e040a */
[----:B------:R-:W-:-:S04]  /*2490*/  IADD3 R16, P2, P0, R17, R16, R2 ;  /* 0x0000001011107210 */ /* 0x000fc8000785e002 */
[----:B------:R-:W-:Y:S02]  /*24a0*/  IADD3.X R17, RZ, R18, R5, P2, P0 ;  /* 0x00000012ff117210 */ /* 0x000fe400017e0405 */
[----:B---3--:R-:W-:-:S05]  /*24b0*/  IADD3 R12, P0, R15, R12, RZ ;  /* 0x0000000c0f0c7210 */ /* 0x008fca0007f1e0ff */
[----:B----4-:R-:W-:Y:S01]  /*24c0*/  IMAD.X R13, R14, 0x1, R13, P0 ;  /* 0x000000010e0d7824 */ /* 0x010fe200000e060d */
        /* <DEDUP_REMOVED lines=13> */
.L_x_1942:
[----:B------:R-:W0:Y:S01]  /*25a0*/  LDGDEPBAR ;  /* 0x00000000000079af */ /* 0x000e220000000000 */
[----:B------:R-:W-:Y:S01]  /*25b0*/  SHF.R.S32.HI R2, RZ, 0x4, R21 ;  /* 0x00000004ff027819 */ /* 0x000fe20000011415 */
[C---:B------:R-:W-:Y:S01]  /*25c0*/  IMAD.SHL.U32 R5, R209.reuse, 0x40, RZ ;  /* 0x00000040d1057824 */ /* 0x040fe200078e00ff */
[----:B------:R-:W-:Y:S01]  /*25d0*/  LOP3.LUT P0, RZ, R209, 0x2, RZ, 0xc0, !PT ;  /* 0x00000002d1ff7812 */ /* 0x000fe2000780c0ff */
[----:B------:R-:W-:Y:S01]  /*25e0*/  IMAD.SHL.U32 R20, R20, 0x8, RZ ;  /* 0x0000000814147824 */ /* 0x000fe200078e00ff */
[----:B------:R-:W-:Y:S01]  /*25f0*/  LEA.HI R21, R21, R2, RZ, 0x1 ;  /* 0x0000000215157211 */ /* 0x000fe200078f08ff */
[----:B------:R-:W-:Y:S01]  /*2600*/  IMAD.SHL.U32 R19, R19, 0x40, RZ ;  /* 0x0000004013137824 */ /* 0x000fe200078e00ff */
[----:B------:R-:W-:Y:S01]  /*2610*/  LOP3.LUT R5, R5, 0x1c0, RZ, 0xc0, !PT ;  /* 0x000001c005057812 */ /* 0x000fe200078ec0ff */
[----:B------:R-:W-:Y:S01]  /*2620*/  IMAD.MOV.U32 R186, RZ, RZ, 0x20 ;  /* 0x00000020ffba7424 */ /* 0x000fe200078e00ff */
[----:B------:R-:W-:Y:S01]  /*2630*/  LOP3.LUT R21, R21, 0xfffffffe, RZ, 0xc0, !PT ;  /* 0xfffffffe15157812 */ /* 0x000fe200078ec0ff */
[----:B------:R-:W-:Y:S01]  /*2640*/  IMAD.SHL.U32 R188, R188, 0x2, RZ ;  /* 0x00000002bcbc7824 */ /* 0x000fe200078e00ff */
[----:B------:R-:W-:-:S02]  /*2650*/  LOP3.LUT R20, R5, 0x8, R20, 0xf8, !PT ;  /* 0x0000000805147812 */ /* 0x000fc400078ef814 */
[----:B------:R-:W-:Y:S01]  /*2660*/  SHF.R.U32.HI R5, RZ, 0x3, R5 ;  /* 0x00000003ff057819 */ /* 0x000fe20000011605 */
[----:B------:R-:W-:Y:S01]  /*2670*/  IMAD.IADD R21, R2, 0x1, -R21 ;  /* 0x0000000102157824 */ /* 0x000fe200078e0a15 */
[----:B------:R-:W-:Y:S02]  /*2680*/  LOP3.LUT R19, R19, 0x1c0, RZ, 0xc0, !PT ;  /* 0x000001c013137812 */ /* 0x000fe400078ec0ff */
[----:B------:R-:W-:Y:S01]  /*2690*/  LOP3.LUT R20, R20, R5, RZ, 0x3c, !PT ;  /* 0x0000000514147212 */ /* 0x000fe200078e3cff */
[C---:B------:R-:W-:Y:S01]  /*26a0*/  IMAD.SHL.U32 R2, R21.reuse, 0x8, RZ ;  /* 0x0000000815027824 */ /* 0x040fe200078e00ff */
[----:B------:R-:W-:Y:S01]  /*26b0*/  SEL R186, R186, 0xffffffe0, !P0 ;  /* 0xffffffe0baba7807 */ /* 0x000fe20004000000 */
[----:B------:R-:W-:Y:S01]  /*26c0*/  IMAD.SHL.U32 R5, R0, 0x40, RZ ;  /* 0x0000004000057824 */ /* 0x000fe200078e00ff */
[----:B------:R-:W-:Y:S01]  /*26d0*/  PLOP3.LUT P0, PT, PT, PT, UP2, 0x40, 0x0 ;  /* 0x000000000000781c */ /* 0x000fe20003f0e828 */
[----:B------:R-:W-:Y:S01]  /*26e0*/  IMAD R189, R21, 0x200, R20 ;  /* 0x0000020015bd7824 */ /* 0x000fe200078e0214 */
[----:B------:R-:W-:Y:S01]  /*26f0*/  LOP3.LUT R2, R19, 0x8, R2, 0xf8, !PT ;  /* 0x0000000813027812 */ /* 0x000fe200078ef802 */
[----:B------:R-:W-:-:S04]  /*2700*/  DEPBAR.LE SB0, 0x3 ;  /* 0x000080c00000791a */ /* 0x000fc80000000000 */
[----:B------:R-:W-:-:S04]  /*2710*/  DEPBAR.LE SB0, 0x2 ;  /* 0x000080800000791a */ /* 0x000fc80000000000 */
[----:B------:R-:W-:Y:S01]  /*2720*/  SHF.R.U32.HI R19, RZ, 0x3, R19 ;  /* 0x00000003ff137819 */ /* 0x000fe20000011613 */
[----:B------:R-:W-:Y:S01]  /*2730*/  IMAD.SHL.U32 R189, R189, 0x2, RZ ;  /* 0x00000002bdbd7824 */ /* 0x000fe200078e00ff */
[----:B------:R-:W-:Y:S01]  /*2740*/  LOP3.LUT R5, R5, 0xfffffe00, RZ, 0xc0, !PT ;  /* 0xfffffe0005057812 */ /* 0x000fe200078ec0ff */
[----:B------:R-:W-:Y:S01]  /*2750*/  BAR.SYNC.DEFER_BLOCKING 0x0 ;  /* 0x0000000000007b1d */ /* 0x000fe20000010000 */
[----:B------:R-:W-:Y:S01]  /*2760*/  LOP3.LUT R2, R2, R19, RZ, 0x3c, !PT ;  /* 0x0000001302027212 */ /* 0x000fe200078e3cff */
[----:B------:R-:W-:Y:S02]  /*2770*/  IMAD.IADD R96, R189, 0x1, R186 ;  /* 0x00000001bd607824 */ /* 0x000fe400078e02ba */
[----:B------:R-:W-:-:S04]  /*2780*/  IMAD R9, R6, 0x400, R5 ;  /* 0x0000040006097824 */ /* 0x000fc800078e0205 */
[----:B------:R-:W-:-:S04]  /*2790*/  IMAD.IADD R0, R2, 0x1, R9 ;  /* 0x0000000102007824 */ /* 0x000fc800078e0209 */
[C---:B------:R-:W-:Y:S01]  /*27a0*/  IMAD.SHL.U32 R8, R0.reuse, 0x2, RZ ;  /* 0x0000000200087824 */ /* 0x040fe200078e00ff */
[----:B------:R-:W-:-:S05]  /*27b0*/  LEA R191, R0, 0x18100, 0x1 ;  /* 0x0001810000bf7811 */ /* 0x000fca00078e08ff */
[----:B------:R-:W-:Y:S01]  /*27c0*/  IMAD.IADD R187, R191, 0x1, R188 ;  /* 0x00000001bfbb7824 */ /* 0x000fe200078e02bc */
[----:B------:R2:W3:Y:S04]  /*27d0*/  LDSM.16.M88.4 R56, [R189+0xc100] ;  /* 0x00c10000bd38783b */ /* 0x0004e80000000200 */
[----:B-1----:R2:W1:Y:S04]  /*27e0*/  LDSM.16.M88.4 R24, [R189+0xc900] ;  /* 0x00c90000bd18783b */ /* 0x0024680000000200 */
        /* <DEDUP_REMOVED lines=8> */
[----:B------:R-:W-:Y:S05]  /*2870*/  @P0 BRA `(.L_x_1943) ;  /* 0x0000034000000947 */ /* 0x000fea0003800000 */
[----:B------:R-:W-:Y:S01]  /*2880*/  SHF.R.S32.HI R0, RZ, 0x1f, R199 ;  /* 0x0000001fff007819 */ /* 0x000fe200000114c7 */
[----:B------:R-:W-:Y:S01]  /*2890*/  IMAD.WIDE.U32 R16, R199, c[0x0][0x208], RZ ;  /* 0x00008200c7107a25 */ /* 0x000fe200078e00ff */
[----:B------:R-:W-:-:S02]  /*28a0*/  SHF.R.S32.HI R19, RZ, 0x1f, R198 ;  /* 0x0000001fff137819 */ /* 0x000fc400000114c6 */
[----:B------:R-:W-:Y:S01]  /*28b0*/  SEL R20, RZ, 0x10, P5 ;  /* 0x00000010ff147807 */ /* 0x000fe20002800000 */
[----:B------:R-:W-:Y:S01]  /*28c0*/  IMAD R0, R0, c[0x0][0x208], RZ ;  /* 0x0000820000007a24 */ /* 0x000fe200078e02ff */
[----:B------:R-:W-:Y:S01]  /*28d0*/  SHF.L.U64.HI R22, R207, 0x1, R132 ;  /* 0x00000001cf167819 */ /* 0x000fe20000010284 */
[----:B------:R-:W-:Y:S01]  /*28e0*/  IMAD R19, R19, c[0x0][0x218], RZ ;  /* 0x0000860013137a24 */ /* 0x000fe200078e02ff */
[----:B------:R-:W-:Y:S01]  /*28f0*/  IADD3 R38, -R20, 0x10, RZ ;  /* 0x0000001014267810 */ /* 0x000fe20007ffe1ff */
[----:B------:R-:W-:Y:S01]  /*2900*/  IMAD R0, R199, c[0x0][0x20c], R0 ;  /* 0x00008300c7007a24 */ /* 0x000fe200078e0200 */
[----:B------:R-:W-:Y:S01]  /*2910*/  IADD3 R29, -R208, 0x10, RZ ;  /* 0x00000010d01d7810 */ /* 0x000fe20007ffe1ff */
[----:B------:R-:W-:Y:S01]  /*2920*/  IMAD.SHL.U32 R21, R207, 0x2, RZ ;  /* 0x00000002cf157824 */ /* 0x000fe200078e00ff */
[----:B------:R-:W-:Y:S01]  /*2930*/  LOP3.LUT R38, R38, 0xf, RZ, 0xc0, !PT ;  /* 0x0000000f26267812 */ /* 0x000fe200078ec0ff */
[----:B------:R-:W-:Y:S01]  /*2940*/  IMAD.IADD R17, R17, 0x1, R0 ;  /* 0x0000000111117824 */ /* 0x000fe200078e0200 */
[----:B------:R-:W-:Y:S01]  /*2950*/  LOP3.LUT R29, R29, 0xf, RZ, 0xc0, !PT ;  /* 0x0000000f1d1d7812 */ /* 0x000fe200078ec0ff */
[----:B------:R-:W-:Y:S01]  /*2960*/  IMAD R0, R198, c[0x0][0x21c], R19 ;  /* 0x00008700c6007a24 */ /* 0x000fe200078e0213 */
[----:B------:R-:W-:Y:S01]  /*2970*/  SHF.L.U64.HI R19, R192, 0x1, R3 ;  /* 0x00000001c0137819 */ /* 0x000fe20000010203 */
[----:B------:R-:W-:-:S04]  /*2980*/  IMAD.WIDE.U32 R16, R198, c[0x0][0x218], R16 ;  /* 0x00008600c6107a25 */ /* 0x000fc800078e0010 */
[----:B------:R-:W-:Y:S01]  /*2990*/  IMAD.SHL.U32 R18, R192, 0x2, RZ ;  /* 0x00000002c0127824 */ /* 0x000fe200078e00ff */
[----:B------:R-:W-:Y:S02]  /*29a0*/  IADD3 R23, P0, R16, UR22, RZ ;  /* 0x0000001610177c10 */ /* 0x000fe4000ff1e0ff */
[C---:B------:R-:W-:Y:S02]  /*29b0*/  SHF.L.U64.HI R16, R194.reuse, 0x1, R197 ;  /* 0x00000001c2107819 */ /* 0x040fe400000102c5 */
[----:B------:R-:W-:Y:S02]  /*29c0*/  IADD3.X R0, R17, UR8, R0, P0, !PT ;  /* 0x0000000811007c10 */ /* 0x000fe400087fe400 */
[C---:B------:R-:W-:Y:S02]  /*29d0*/  LEA R28, P0, R23.reuse, c[0x0][0x1f8], 0x1 ;  /* 0x00007e00171c7a11 */ /* 0x040fe400078008ff */
[----:B------:R-:W-:Y:S02]  /*29e0*/  SEL R17, RZ, 0x10, P4 ;  /* 0x00000010ff117807 */ /* 0x000fe40002000000 */
[----:B------:R-:W-:Y:S01]  /*29f0*/  LEA.HI.X R23, R23, c[0x0][0x1fc], R0, 0x1, P0 ;  /* 0x00007f0017177a11 */ /* 0x000fe200000f0c00 */
[----:B------:R-:W5:Y:S01]  /*2a00*/  SHFL.IDX PT, R30, R28, 0x1, 0x181f ;  /* 0x00381f001c1e7f89 */ /* 0x000f6200000e0000 */
[----:B------:R-:W-:Y:S01]  /*2a10*/  IADD3 R37, -R17, 0x10, RZ ;  /* 0x0000001011257810 */ /* 0x000fe20007ffe1ff */
[----:B------:R-:W-:-:S02]  /*2a20*/  IMAD.SHL.U32 R0, R194, 0x2, RZ ;  /* 0x00000002c2007824 */ /* 0x000fc400078e00ff */
[----:B------:R-:W2:Y:S01]  /*2a30*/  SHFL.IDX PT, R31, R23, 0x1, 0x181f ;  /* 0x00381f00171f7f89 */ /* 0x000ea200000e0000 */
[----:B------:R-:W-:-:S03]  /*2a40*/  LOP3.LUT R37, R37, 0xf, RZ, 0xc0, !PT ;  /* 0x0000000f25257812 */ /* 0x000fc600078ec0ff */
[----:B------:R-:W-:Y:S01]  /*2a50*/  SHFL.IDX PT, R23, R23, RZ, 0x181f ;  /* 0x00181fff17177589 */ /* 0x000fe200000e0000 */
[----:B-----5:R-:W-:-:S04]  /*2a60*/  IADD3 R38, P2, P0, R38, R30, R21 ;  /* 0x0000001e26267210 */ /* 0x020fc8000785e015 */
[----:B--2---:R-:W-:Y:S02]  /*2a70*/  IADD3.X R39, RZ, R31, R22, P2, P0 ;  /* 0x0000001fff277210 */ /* 0x004fe400017e0416 */
[----:B------:R-:W-:-:S04]  /*2a80*/  IADD3 R36, P2, P0, R37, R30, R18 ;  /* 0x0000001e25247210 */ /* 0x000fc8000785e012 */
[-C--:B------:R-:W-:Y:S02]  /*2a90*/  IADD3.X R37, RZ, R31.reuse, R19, P2, P0 ;  /* 0x0000001fff257210 */ /* 0x080fe400017e0413 */
[----:B------:R-:W-:Y:S02]  /*2aa0*/  IADD3 R30, P2, P0, R29, R30, R0 ;  /* 0x0000001e1d1e7210 */ /* 0x000fe4000785e000 */
[----:B------:R-:W2:Y:S02]  /*2ab0*/  SHFL.IDX PT, R29, R28, RZ, 0x181f ;  /* 0x00181fff1c1d7589 */ /* 0x000ea400000e0000 */
[----:B------:R-:W-:Y:S02]  /*2ac0*/  IADD3.X R31, RZ, R31, R16, P2, P0 ;  /* 0x0000001fff1f7210 */ /* 0x000fe400017e0410 */
[----:B--2---:R-:W-:-:S05]  /*2ad0*/  IADD3 R44, P0, R29, R21, RZ ;  /* 0x000000151d2c7210 */ /* 0x004fca0007f1e0ff */
        /* <DEDUP_REMOVED lines=14> */
.L_x_1943:
[----:B------:R-:W-:Y:S01]  /*2bc0*/  IMAD.MOV.U32 R0, RZ, RZ, 0x40 ;  /* 0x00000040ff007424 */ /* 0x000fe200078e00ff */
[C---:B-123--:R-:W-:Y:S01]  /*2bd0*/  HMMA.16816.F32 R16, R8.reuse, R56, RZ ;  /* 0x000000380810723c */ /* 0x04efe200000018ff */
[C---:B------:R-:W-:Y:S01]  /*2be0*/  IMAD R185, R4.reuse, 0x2, R191 ;  /* 0x0000000204b97824 */ /* 0x040fe200078e02bf */
[----:B------:R-:W-:Y:S01]  /*2bf0*/  LDSM.16.M88.4 R76, [R191+0x8000] ;  /* 0x00800000bf4c783b */ /* 0x000fe20000000200 */
[----:B------:R-:W-:Y:S01]  /*2c00*/  IMAD R184, R4, 0x2, R187 ;  /* 0x0000000204b87824 */ /* 0x000fe200078e02bb */
[----:B------:R-:W-:Y:S01]  /*2c10*/  SEL R193, R0, 0xffffffc0, !P1 ;  /* 0xffffffc000c17807 */ /* 0x000fe20004800000 */
[----:B------:R-:W-:Y:S01]  /*2c20*/  UIADD3 UR26, UR12, 0x1, -UR25 ;  /* 0x000000010c1a7890 */ /* 0x000fe2000fffe819 */
[----:B------:R-:W-:Y:S01]  /*2c30*/  LDSM.16.M88.4 R36, [R185] ;  /* 0x00000000b924783b */ /* 0x000fe20000000200 */
[----:B------:R-:W-:Y:S01]  /*2c40*/  PLOP3.LUT P0, PT, PT, PT, UP1, 0x80, 0x0 ;  /* 0x000000000000781c */ /* 0x000fe20003f0f018 */
[C---:B------:R-:W-:Y:S01]  /*2c50*/  HMMA.16816.F32 R28, R8.reuse, R24, RZ ;  /* 0x00000018081c723c */ /* 0x040fe200000018ff */
[----:B------:R-:W-:Y:S01]  /*2c60*/  IADD3 R93, R189, R193, RZ ;  /* 0x000000c1bd5d7210 */ /* 0x000fe20007ffe0ff */
[----:B------:R-:W-:Y:S01]  /*2c70*/  IMAD.IADD R0, R193, 0x1, R96 ;  /* 0x00000001c1007824 */ /* 0x000fe200078e0260 */
[----:B------:R-:W-:Y:S01]  /*2c80*/  LDSM.16.M88.4 R80, [R189+0x11900] ;  /* 0x01190000bd50783b */ /* 0x000fe20000000200 */
[----:B------:R-:W-:Y:S01]  /*2c90*/  ULDC UR13, c[0x0][0x324] ;  /* 0x0000c900000d7ab9 */ /* 0x000fe20000000800 */
[----:B------:R-:W-:Y:S01]  /*2ca0*/  IMAD.IADD R135, R5, 0x1, R2 ;  /* 0x0000000105877824 */ /* 0x000fe200078e0202 */
[----:B------:R-:W-:Y:S01]  /*2cb0*/  ULDC UR5, c[0x0][0x2ac] ;  /* 0x0000ab0000057ab9 */ /* 0x000fe20000000800 */
[----:B------:R-:W1:Y:S01]  /*2cc0*/  LDSM.16.M88.4 R20, [R93+0xc100] ;  /* 0x00c100005d14783b */ /* 0x000e620000000200 */
[----:B----4-:R-:W-:Y:S01]  /*2cd0*/  HMMA.16816.F32 R52, R8, R48, RZ ;  /* 0x000000300834723c */ /* 0x010fe200000018ff */
[----:B------:R-:W-:-:S02]  /*2ce0*/  ULDC UR4, c[0x0][0x1d0] ;  /* 0x0000740000047ab9 */ /* 0x000fc40000000800 */
[----:B------:R-:W-:Y:S01]  /*2cf0*/  LDSM.16.M88.4 R68, [R93+0xd900] ;  /* 0x00d900005d44783b */ /* 0x000fe20000000200 */
[----:B------:R-:W-:Y:S02]  /*2d00*/  UIMAD UR4, UR5, UR4, -UR25 ;  /* 0x00000004050472a4 */ /* 0x000fe4000f8e0a19 */
[----:B------:R-:W-:Y:S01]  /*2d10*/  ULOP3.LUT UR13, URZ, UR13, URZ, 0x33, !UPT ;  /* 0x0000000d3f0d7292 */ /* 0x000fe2000f8e333f */
[----:B------:R-:W-:Y:S01]  /*2d20*/  LDSM.16.M88.4 R88, [R96+0x10100] ;  /* 0x010100006058783b */ /* 0x000fe20000000200 */
[C---:B------:R-:W-:Y:S03]  /*2d30*/  HMMA.16816.F32 R56, R8.reuse, R58, RZ ;  /* 0x0000003a0838723c */ /* 0x040fe600000018ff */
[----:B------:R-:W-:Y:S04]  /*2d40*/  LDSM.16.M88.4 R84, [R93+0x10100] ;  /* 0x010100005d54783b */ /* 0x000fe80000000200 */
[----:B------:R-:W0:Y:S01]  /*2d50*/  LDGDEPBAR ;  /* 0x00000000000079af */ /* 0x000e220000000000 */
[C---:B------:R-:W-:Y:S08]  /*2d60*/  HMMA.16816.F32 R24, R8.reuse, R26, RZ ;  /* 0x0000001a0818723c */ /* 0x040ff000000018ff */
[C---:B------:R-:W-:Y:S08]  /*2d70*/  HMMA.16816.F32 R48, R8.reuse, R50, RZ ;  /* 0x000000320830723c */ /* 0x040ff000000018ff */
[C---:B------:R-:W-:Y:S08]  /*2d80*/  HMMA.16816.F32 R44, R8.reuse, R12, RZ ;  /* 0x0000000c082c723c */ /* 0x040ff000000018ff */
[----:B------:R-:W-:Y:S01]  /*2d90*/  HMMA.16816.F32 R8, R8, R14, RZ ;  /* 0x0000000e0808723c */ /* 0x000fe200000018ff */
[----:B------:R-:W2:Y:S07]  /*2da0*/  LDSM.16.M88.4 R12, [R93+0xc900] ;  /* 0x00c900005d0c783b */ /* 0x000eae0000000200 */
        /* <DEDUP_REMOVED lines=11> */
[----:B------:R-:W3:Y:S04]  /*2e60*/  LDSM.16.M88.4 R8, [R93+0xd100] ;  /* 0x00d100005d08783b */ /* 0x000ee80000000200 */
[----:B------:R-:W4:Y:S03]  /*2e70*/  LDSM.16.M88.4 R32, [R184] ;  /* 0x00000000b820783b */ /* 0x000f260000000200 */
[C---:B-1----:R-:W-:Y:S08]  /*2e80*/  HMMA.16816.F32 R16, R36.reuse, R20, R16 ;  /* 0x000000142410723c */ /* 0x042ff00000001810 */
[C---:B------:R-:W-:Y:S01]  /*2e90*/  HMMA.16816.F32 R56, R36.reuse, R22, R56 ;  /* 0x000000162438723c */ /* 0x040fe20000001838 */
[----:B------:R-:W1:Y:S07]  /*2ea0*/  LDSM.16.M88.4 R20, [R0+0xc900] ;  /* 0x00c900000014783b */ /* 0x000e6e0000000200 */
[C---:B--2---:R-:W-:Y:S08]  /*2eb0*/  HMMA.16816.F32 R28, R36.reuse, R12, R28 ;  /* 0x0000000c241c723c */ /* 0x044ff0000000181c */
[C---:B------:R-:W-:Y:S01]  /*2ec0*/  HMMA.16816.F32 R24, R36.reuse, R14, R24 ;  /* 0x0000000e2418723c */ /* 0x040fe20000001818 */
[----:B------:R-:W-:Y:S07]  /*2ed0*/  LDSM.16.M88.4 R12, [R191+0x4000] ;  /* 0x00400000bf0c783b */ /* 0x000fee0000000200 */
[C---:B------:R-:W-:Y:S08]  /*2ee0*/  HMMA.16816.F32 R44, R36.reuse, R68, R44 ;  /* 0x00000044242c723c */ /* 0x040ff0000000182c */
[C---:B---3--:R-:W-:Y:S08]  /*2ef0*/  HMMA.16816.F32 R52, R36.reuse, R8, R52 ;  /* 0x000000082434723c */ /* 0x048ff00000001834 */
[C---:B------:R-:W-:Y:S01]  /*2f00*/  HMMA.16816.F32 R48, R36.reuse, R10, R48 ;  /* 0x0000000a2430723c */ /* 0x040fe20000001830 */
[----:B------:R-:W2:Y:S07]  /*2f10*/  LDSM.16.M88.4 R8, [R189+0xe100] ;  /* 0x00e10000bd08783b */ /* 0x000eae0000000200 */
[----:B------:R-:W-:Y:S01]  /*2f20*/  HMMA.16816.F32 R72, R36, R70, R72 ;  /* 0x000000462448723c */ /* 0x000fe20000001848 */
[----:B------:R-:W3:Y:S04]  /*2f30*/  LDSM.16.M88.4 R36, [R189+0xe900] ;  /* 0x00e90000bd24783b */ /* 0x000ee80000000200 */
[----:B------:R-:W-:Y:S03]  /*2f40*/  LDSM.16.M88.4 R68, [R187+0x8000] ;  /* 0x00800000bb44783b */ /* 0x000fe60000000200 */
[C---:B----4-:R-:W-:Y:S08]  /*2f50*/  HMMA.16816.F32 R16, R32.reuse, R40, R16 ;  /* 0x000000282010723c */ /* 0x050ff00000001810 */
[C---:B------:R-:W-:Y:S01]  /*2f60*/  HMMA.16816.F32 R56, R32.reuse, R42, R56 ;  /* 0x0000002a2038723c */ /* 0x040fe20000001838 */
[----:B------:R-:W4:Y:S07]  /*2f70*/  LDSM.16.M88.4 R40, [R189+0xf100] ;  /* 0x00f10000bd28783b */ /* 0x000f2e0000000200 */
[C---:B-1----:R-:W-:Y:S08]  /*2f80*/  HMMA.16816.F32 R28, R32.reuse, R20, R28 ;  /* 0x00000014201c723c */ /* 0x042ff0000000181c */
[C---:B------:R-:W-:Y:S01]  /*2f90*/  HMMA.16816.F32 R24, R32.reuse, R22, R24 ;  /* 0x000000162018723c */ /* 0x040fe20000001818 */
[----:B------:R-:W1:Y:S07]  /*2fa0*/  LDSM.16.M88.4 R20, [R189+0xf900] ;  /* 0x00f90000bd14783b */ /* 0x000e6e0000000200 */
[C---:B------:R-:W-:Y:S08]  /*2fb0*/  HMMA.16816.F32 R52, R32.reuse, R64, R52 ;  /* 0x000000402034723c */ /* 0x040ff00000001834 */
[C---:B------:R-:W-:Y:S01]  /*2fc0*/  HMMA.16816.F32 R48, R32.reuse, R66, R48 ;  /* 0x000000422030723c */ /* 0x040fe20000001830 */
[----:B------:R-:W-:Y:S07]  /*2fd0*/  LDSM.16.M88.4 R64, [R96+0x11100] ;  /* 0x011100006040783b */ /* 0x000fee0000000200 */
[C---:B------:R-:W-:Y:S08]  /*2fe0*/  HMMA.16816.F32 R44, R32.reuse, R60, R44 ;  /* 0x0000003c202c723c */ /* 0x040ff0000000182c */
[----:B------:R-:W-:Y:S01]  /*2ff0*/  HMMA.16816.F32 R72, R32, R62, R72 ;  /* 0x0000003e2048723c */ /* 0x000fe20000001848 */
[----:B------:R-:W-:Y:S04]  /*3000*/  LDSM.16.M88.4 R32, [R187+0x4000] ;  /* 0x00400000bb20783b */ /* 0x000fe80000000200 */
[----:B------:R-:W-:Y:S03]  /*3010*/  LDSM.16.M88.4 R60, [R96+0xe900] ;  /* 0x00e90000603c783b */ /* 0x000fe60000000200 */
[C---:B--2---:R-:W-:Y:S08]  /*3020*/  HMMA.16816.F32 R16, R12.reuse, R8, R16 ;  /* 0x000000080c10723c */ /* 0x044ff00000001810 */
[C---:B------:R-:W-:Y:S01]  /*3030*/  HMMA.16816.F32 R56, R12.reuse, R10, R56 ;  /* 0x0000000a0c38723c */ /* 0x040fe20000001838 */
[----:B------:R-:W2:Y:S07]  /*3040*/  LDSM.16.M88.4 R8, [R96+0xe100] ;  /* 0x00e100006008783b */ /* 0x000eae0000000200 */
[C---:B---3--:R-:W-:Y:S08]  /*3050*/  HMMA.16816.F32 R28, R12.reuse, R36, R28 ;  /* 0x000000240c1c723c */ /* 0x048ff0000000181c */
[C---:B------:R-:W-:Y:S01]  /*3060*/  HMMA.16816.F32 R24, R12.reuse, R38, R24 ;  /* 0x000000260c18723c */ /* 0x040fe20000001818 */
[----:B------:R-:W3:Y:S07]  /*3070*/  LDSM.16.M88.4 R36, [R96+0xf100] ;  /* 0x00f100006024783b */ /* 0x000eee0000000200 */
[C---:B----4-:R-:W-:Y:S08]  /*3080*/  HMMA.16816.F32 R52, R12.reuse, R40, R52 ;  /* 0x000000280c34723c */ /* 0x050ff00000001834 */
[C---:B------:R-:W-:Y:S01]  /*3090*/  HMMA.16816.F32 R48, R12.reuse, R42, R48 ;  /* 0x0000002a0c30723c */ /* 0x040fe20000001830 */
[----:B------:R-:W4:Y:S07]  /*30a0*/  LDSM.16.M88.4 R40, [R96+0xf900] ;  /* 0x00f900006028783b */ /* 0x000f2e0000000200 */
[C---:B-1----:R-:W-:Y:S08]  /*30b0*/  HMMA.16816.F32 R44, R12.reuse, R20, R44 ;  /* 0x000000140c2c723c */ /* 0x042ff0000000182c */
[----:B------:R-:W-:Y:S01]  /*30c0*/  HMMA.16816.F32 R72, R12, R22, R72 ;  /* 0x000000160c48723c */ /* 0x000fe20000001848 */
[----:B------:R-:W-:Y:S04]  /*30d0*/  LDSM.16.M88.4 R20, [R185+0x4000] ;  /* 0x00400000b914783b */ /* 0x000fe80000000200 */
[----:B------:R-:W1:Y:S03]  /*30e0*/  LDSM.16.M88.4 R12, [R93+0xe100] ;  /* 0x00e100005d0c783b */ /* 0x000e660000000200 */
[C---:B--2---:R-:W-:Y:S08]  /*30f0*/  HMMA.16816.F32 R16, R32.reuse, R8, R16 ;  /* 0x000000082010723c */ /* 0x044ff00000001810 */
[C---:B------:R-:W-:Y:S01]  /*3100*/  HMMA.16816.F32 R56, R32.reuse, R10, R56 ;  /* 0x0000000a2038723c */ /* 0x040fe20000001838 */
[----:B------:R-:W2:Y:S07]  /*3110*/  LDSM.16.M88.4 R8, [R93+0xe900] ;  /* 0x00e900005d08783b */ /* 0x000eae0000000200 */
[C---:B------:R-:W-:Y:S08]  /*3120*/  HMMA.16816.F32 R28, R32.reuse, R60, R28 ;  /* 0x0000003c201c723c */ /* 0x040ff0000000181c */
[C---:B------:R-:W-:Y:S01]  /*3130*/  HMMA.16816.F32 R24, R32.reuse, R62, R24 ;  /* 0x0000003e2018723c */ /* 0x040fe20000001818 */
[----:B------:R-:W5:Y:S07]  /*3140*/  LDSM.16.M88.4 R60, [R93+0xf100] ;  /* 0x00f100005d3c783b */ /* 0x000f6e0000000200 */
[C---:B---3--:R-:W-:Y:S08]  /*3150*/  HMMA.16816.F32 R52, R32.reuse, R36, R52 ;  /* 0x000000242034723c */ /* 0x048ff00000001834 */
[C---:B------:R-:W-:Y:S01]  /*3160*/  HMMA.16816.F32 R48, R32.reuse, R38, R48 ;  /* 0x000000262030723c */ /* 0x040fe20000001830 */
[----:B------:R-:W3:Y:S07]  /*3170*/  LDSM.16.M88.4 R36, [R93+0xf900] ;  /* 0x00f900005d24783b */ /* 0x000eee0000000200 */
[C---:B----4-:R-:W-:Y:S08]  /*3180*/  HMMA.16816.F32 R44, R32.reuse, R40, R44 ;  /* 0x00000028202c723c */ /* 0x050ff0000000182c */
[----:B------:R-:W-:Y:S01]  /*3190*/  HMMA.16816.F32 R72, R32, R42, R72 ;  /* 0x0000002a2048723c */ /* 0x000fe20000001848 */
[----:B------:R-:W-:Y:S04]  /*31a0*/  LDSM.16.M88.4 R32, [R184+0x4000] ;  /* 0x00400000b820783b */ /* 0x000fe80000000200 */
[----:B------:R-:W-:Y:S03]  /*31b0*/  LDSM.16.M88.4 R40, [R0+0xf100] ;  /* 0x00f100000028783b */ /* 0x000fe60000000200 */
[C---:B-1----:R-:W-:Y:S08]  /*31c0*/  HMMA.16816.F32 R16, R20.reuse, R12, R16 ;  /* 0x0000000c1410723c */ /* 0x042ff00000001810 */
[C---:B------:R-:W-:Y:S01]  /*31d0*/  HMMA.16816.F32 R56, R20.reuse, R14, R56 ;  /* 0x0000000e1438723c */ /* 0x040fe20000001838 */
[----:B------:R-:W1:Y:S07]  /*31e0*/  LDSM.16.M88.4 R12, [R0+0xe100] ;  /* 0x00e10000000c783b */ /* 0x000e6e0000000200 */
[C---:B--2---:R-:W-:Y:S08]  /*31f0*/  HMMA.16816.F32 R28, R20.reuse, R8, R28 ;  /* 0x00000008141c723c */ /* 0x044ff0000000181c */
[C---:B------:R-:W-:Y:S01]  /*3200*/  HMMA.16816.F32 R24, R20.reuse, R10, R24 ;  /* 0x0000000a1418723c */ /* 0x040fe20000001818 */
[----:B------:R-:W2:Y:S07]  /*3210*/  LDSM.16.M88.4 R8, [R0+0xe900] ;  /* 0x00e900000008783b */ /* 0x000eae0000000200 */
[C---:B-----5:R-:W-:Y:S08]  /*3220*/  HMMA.16816.F32 R52, R20.reuse, R60, R52 ;  /* 0x0000003c1434723c */ /* 0x060ff00000001834 */
[C---:B------:R-:W-:Y:S01]  /*3230*/  HMMA.16816.F32 R48, R20.reuse, R62, R48 ;  /* 0x0000003e1430723c */ /* 0x040fe20000001830 */
[----:B------:R-:W-:Y:S07]  /*3240*/  LDSM.16.M88.4 R60, [R96+0x11900] ;  /* 0x01190000603c783b */ /* 0x000fee0000000200 */
[C---:B---3--:R-:W-:Y:S08]  /*3250*/  HMMA.16816.F32 R44, R20.reuse, R36, R44 ;  /* 0x00000024142c723c */ /* 0x048ff0000000182c */
[----:B------:R-:W-:Y:S01]  /*3260*/  HMMA.16816.F32 R72, R20, R38, R72 ;  /* 0x000000261448723c */ /* 0x000fe20000001848 */
[----:B------:R-:W3:Y:S04]  /*3270*/  LDSM.16.M88.4 R20, [R189+0x10100] ;  /* 0x01010000bd14783b */ /* 0x000ee80000000200 */
[----:B------:R-:W-:Y:S03]  /*3280*/  LDSM.16.M88.4 R36, [R0+0xf900] ;  /* 0x00f900000024783b */ /* 0x000fe60000000200 */
[C---:B-1----:R-:W-:Y:S08]  /*3290*/  HMMA.16816.F32 R16, R32.reuse, R12, R16 ;  /* 0x0000000c2010723c */ /* 0x042ff00000001810 */
[C---:B------:R-:W-:Y:S01]  /*32a0*/  HMMA.16816.F32 R56, R32.reuse, R14, R56 ;  /* 0x0000000e2038723c */ /* 0x040fe20000001838 */
[----:B------:R-:W1:Y:S07]  /*32b0*/  LDSM.16.M88.4 R12, [R189+0x10900] ;  /* 0x01090000bd0c783b */ /* 0x000e6e0000000200 */
[C---:B--2---:R-:W-:Y:S08]  /*32c0*/  HMMA.16816.F32 R28, R32.reuse, R8, R28 ;  /* 0x00000008201c723c */ /* 0x044ff0000000181c */
[C---:B------:R-:W-:Y:S01]  /*32d0*/  HMMA.16816.F32 R24, R32.reuse, R10, R24 ;  /* 0x0000000a2018723c */ /* 0x040fe20000001818 */
[----:B------:R-:W2:Y:S07]  /*32e0*/  LDSM.16.M88.4 R8, [R189+0x11100] ;  /* 0x01110000bd08783b */ /* 0x000eae0000000200 */
[----:B------:R-:W-:Y:S08]  /*32f0*/  HMMA.16816.F32 R52, R32, R40, R52 ;  /* 0x000000282034723c */ /* 0x000ff00000001834 */
[C---:B---3--:R-:W-:Y:S08]  /*3300*/  HMMA.16816.F32 R16, R76.reuse, R20, R16 ;  /* 0x000000144c10723c */ /* 0x048ff00000001810 */
[----:B------:R-:W-:Y:S01]  /*3310*/  HMMA.16816.F32 R56, R76, R22, R56 ;  /* 0x000000164c38723c */ /* 0x000fe20000001838 */
[----:B------:R-:W3:Y:S07]  /*3320*/  LDSM.16.M88.4 R20, [R96+0x10900] ;  /* 0x010900006014783b */ /* 0x000eee0000000200 */
[----:B------:R-:W-:Y:S01]  /*3330*/  HMMA.16816.F32 R48, R32, R42, R48 ;  /* 0x0000002a2030723c */ /* 0x000fe20000001830 */
[----:B------:R-:W-:Y:S07]  /*3340*/  LDSM.16.M88.4 R40, [R185+0x8000] ;  /* 0x00800000b928783b */ /* 0x000fee0000000200 */
[C---:B-1----:R-:W-:Y:S08]  /*3350*/  HMMA.16816.F32 R28, R76.reuse, R12, R28 ;  /* 0x0000000c4c1c723c */ /* 0x042ff0000000181c */
[----:B------:R-:W-:Y:S01]  /*3360*/  HMMA.16816.F32 R24, R76, R14, R24 ;  /* 0x0000000e4c18723c */ /* 0x000fe20000001818 */
[----:B------:R-:W-:Y:S07]  /*3370*/  LDSM.16.M88.4 R12, [R0+0x10100] ;  /* 0x01010000000c783b */ /* 0x000fee0000000200 */
[C---:B------:R-:W-:Y:S08]  /*3380*/  HMMA.16816.F32 R44, R32.reuse, R36, R44 ;  /* 0x00000024202c723c */ /* 0x040ff0000000182c */
[----:B------:R-:W-:Y:S01]  /*3390*/  HMMA.16816.F32 R72, R32, R38, R72 ;  /* 0x000000262048723c */ /* 0x000fe20000001848 */
[----:B------:R-:W1:Y:S04]  /*33a0*/  LDSM.16.M88.4 R36, [R93+0x10900] ;  /* 0x010900005d24783b */ /* 0x000e680000000200 */
[----:B------:R-:W-:Y:S03]  /*33b0*/  LDSM.16.M88.4 R32, [R93+0x11100] ;  /* 0x011100005d20783b */ /* 0x000fe60000000200 */
[C---:B--2---:R-:W-:Y:S08]  /*33c0*/  HMMA.16816.F32 R52, R76.reuse, R8, R52 ;  /* 0x000000084c34723c */ /* 0x044ff00000001834 */
[----:B------:R-:W-:Y:S01]  /*33d0*/  HMMA.16816.F32 R48, R76, R10, R48 ;  /* 0x0000000a4c30723c */ /* 0x000fe20000001830 */
[----:B------:R-:W-:Y:S07]  /*33e0*/  LDSM.16.M88.4 R8, [R184+0x8000] ;  /* 0x00800000b808783b */ /* 0x000fee0000000200 */
[C---:B---3--:R-:W-:Y:S08]  /*33f0*/  HMMA.16816.F32 R28, R68.reuse, R20, R28 ;  /* 0x00000014441c723c */ /* 0x048ff0000000181c */
[----:B------:R-:W-:Y:S01]  /*3400*/  HMMA.16816.F32 R24, R68, R22, R24 ;  /* 0x000000164418723c */ /* 0x000fe20000001818 */
[----:B------:R-:W2:Y:S07]  /*3410*/  LDSM.16.M88.4 R20, [R0+0x10900] ;  /* 0x010900000014783b */ /* 0x000eae0000000200 */
[----:B------:R-:W-:Y:S08]  /*3420*/  HMMA.16816.F32 R44, R76, R80, R44 ;  /* 0x000000504c2c723c */ /* 0x000ff0000000182c */
[C---:B------:R-:W-:Y:S08]  /*3430*/  HMMA.16816.F32 R52, R68.reuse, R64, R52 ;  /* 0x000000404434723c */ /* 0x040ff00000001834 */
[----:B------:R-:W-:Y:S01]  /*3440*/  HMMA.16816.F32 R48, R68, R66, R48 ;  /* 0x000000424430723c */ /* 0x000fe20000001830 */
[----:B------:R-:W3:Y:S07]  /*3450*/  LDSM.16.M88.4 R64, [R93+0x11900] ;  /* 0x011900005d40783b */ /* 0x000eee0000000200 */
[C---:B-1----:R-:W-:Y:S08]  /*3460*/  HMMA.16816.F32 R28, R40.reuse, R36, R28 ;  /* 0x00000024281c723c */ /* 0x042ff0000000181c */
[----:B------:R-:W-:Y:S01]  /*3470*/  HMMA.16816.F32 R24, R40, R38, R24 ;  /* 0x000000262818723c */ /* 0x000fe20000001818 */
[----:B------:R-:W-:Y:S07]  /*3480*/  LDSM.16.M88.4 R36, [R0+0x11100] ;  /* 0x011100000024783b */ /* 0x000fee0000000200 */
[----:B------:R-:W-:Y:S08]  /*3490*/  HMMA.16816.F32 R16, R68, R88, R16 ;  /* 0x000000584410723c */ /* 0x000ff00000001810 */
[----:B------:R-:W-:Y:S08]  /*34a0*/  HMMA.16816.F32 R72, R76, R82, R72 ;  /* 0x000000524c48723c */ /* 0x000ff00000001848 */
[----:B------:R-:W-:Y:S08]  /*34b0*/  HMMA.16816.F32 R44, R68, R60, R44 ;  /* 0x0000003c442c723c */ /* 0x000ff0000000182c */
[C---:B--2---:R-:W-:Y:S08]  /*34c0*/  HMMA.16816.F32 R28, R8.reuse, R20, R28 ;  /* 0x00000014081c723c */ /* 0x044ff0000000181c */
[----:B------:R-:W-:Y:S01]  /*34d0*/  HMMA.16816.F32 R24, R8, R22, R24 ;  /* 0x000000160818723c */ /* 0x000fe20000001818 */
[----:B------:R1:W2:Y:S07]  /*34e0*/  LDSM.16.M88.4 R20, [R0+0x11900] ;  /* 0x011900000014783b */ /* 0x0002ae0000000200 */
[----:B------:R-:W-:Y:S08]  /*34f0*/  HMMA.16816.F32 R16, R40, R84, R16 ;  /* 0x000000542810723c */ /* 0x000ff00000001810 */
[----:B------:R-:W-:Y:S08]  /*3500*/  HMMA.16816.F32 R72, R68, R62, R72 ;  /* 0x0000003e4448723c */ /* 0x000ff00000001848 */
[----:B---3--:R-:W-:Y:S01]  /*3510*/  HMMA.16816.F32 R44, R40, R64, R44 ;  /* 0x00000040282c723c */ /* 0x008fe2000000182c */
[----:B-1----:R-:W-:Y:S01]  /*3520*/  FMUL.FTZ R0, R24, c[0x0][0x320] ;  /* 0x0000c80018007a20 */ /* 0x002fe20000410000 */
[----:B------:R-:W-:-:S04]  /*3530*/  LEA.HI R24, R94, R7, RZ, 0x2 ;  /* 0x000000075e187211 */ /* 0x000fc800078f10ff */
[----:B------:R-:W-:Y:S01]  /*3540*/  LOP3.LUT R24, R24, 0xfffffffc, RZ, 0xc0, !PT ;  /* 0xfffffffc18187812 */ /* 0x000fe200078ec0ff */
[----:B------:R-:W1:Y:S01]  /*3550*/  MUFU.TANH R0, R0 ;  /* 0x0000000000007308 */ /* 0x000e620000002400 */
[----:B------:R-:W-:Y:S08]  /*3560*/  HMMA.16816.F32 R16, R8, R12, R16 ;  /* 0x0000000c0810723c */ /* 0x000ff00000001810 */
[----:B------:R-:W-:Y:S08]  /*3570*/  HMMA.16816.F32 R56, R68, R90, R56 ;  /* 0x0000005a4438723c */ /* 0x000ff00000001838 */
[----:B------:R-:W-:Y:S08]  /*3580*/  HMMA.16816.F32 R72, R40, R66, R72 ;  /* 0x000000422848723c */ /* 0x000ff00000001848 */
[----:B--2---:R-:W-:Y:S01]  /*3590*/  HMMA.16816.F32 R44, R8, R20, R44 ;  /* 0x00000014082c723c */ /* 0x004fe2000000182c */
[----:B------:R-:W-:-:S02]  /*35a0*/  FMUL.FTZ R13, R18, c[0x0][0x320] ;  /* 0x0000c800120d7a20 */ /* 0x000fc40000410000 */
[----:B------:R-:W-:Y:S02]  /*35b0*/  FMUL.FTZ R18, R25, c[0x0][0x320] ;  /* 0x0000c80019127a20 */ /* 0x000fe40000410000 */
[----:B------:R-:W-:Y:S02]  /*35c0*/  FMUL.FTZ R12, R16, c[0x0][0x320] ;  /* 0x0000c800100c7a20 */ /* 0x000fe40000410000 */
[----:B------:R-:W-:Y:S01]  /*35d0*/  SHF.R.S32.HI R21, RZ, 0x1f, R6 ;  /* 0x0000001fff157819 */ /* 0x000fe20000011406 */
[----:B------:R-:W-:Y:S01]  /*35e0*/  HMMA.16816.F32 R56, R40, R86, R56 ;  /* 0x000000562838723c */ /* 0x000fe20000001838 */
[----:B------:R-:W-:Y:S01]  /*35f0*/  LOP3.LUT R20, R92, 0xffffffe0, RZ, 0xc0, !PT ;  /* 0xffffffe05c147812 */ /* 0x000fe200078ec0ff */
[----:B------:R-:W-:Y:S01]  /*3600*/  FMUL.FTZ R16, R17, c[0x0][0x320] ;  /* 0x0000c80011107a20 */ /* 0x000fe20000410000 */
[-C--:B------:R-:W-:Y:S01]  /*3610*/  LEA.HI R21, R21, R6.reuse, RZ, 0x3 ;  /* 0x0000000615157211 */ /* 0x080fe200078f18ff */
[----:B------:R-:W-:Y:S01]  /*3620*/  FMUL.FTZ R17, R29, c[0x0][0x320] ;  /* 0x0000c8001d117a20 */ /* 0x000fe20000410000 */
[----:B------:R-:W-:Y:S01]  /*3630*/  IADD3 R20, -R20, R7, RZ ;  /* 0x0000000714147210 */ /* 0x000fe20007ffe1ff */
[----:B------:R-:W-:Y:S01]  /*3640*/  IMAD.IADD R7, R7, 0x1, -R24 ;  /* 0x0000000107077824 */ /* 0x000fe200078e0a18 */
[----:B------:R-:W-:Y:S01]  /*3650*/  LOP3.LUT R21, R21, 0xffffff8, RZ, 0xc0, !PT ;  /* 0x0ffffff815157812 */ /* 0x000fe200078ec0ff */
[----:B------:R-:W-:Y:S01]  /*3660*/  HMMA.16816.F32 R72, R8, R22, R72 ;  /* 0x000000160848723c */ /* 0x000fe20000001848 */
[----:B------:R-:W-:Y:S01]  /*3670*/  SHF.R.S32.HI R25, RZ, 0x1f, R20 ;  /* 0x0000001fff197819 */ /* 0x000fe20000011414 */
[----:B------:R-:W2:Y:S01]  /*3680*/  MUFU.TANH R12, R12 ;  /* 0x0000000c000c7308 */ /* 0x000ea20000002400 */
[----:B------:R-:W-:-:S02]  /*3690*/  IADD3 R21, -R21, R6, RZ ;  /* 0x0000000615157210 */ /* 0x000fc40007ffe1ff */
[----:B------:R-:W-:Y:S02]  /*36a0*/  LEA.HI R6, R25, R20, RZ, 0x2 ;  /* 0x0000001419067211 */ /* 0x000fe400078f10ff */
[----:B------:R-:W-:Y:S01]  /*36b0*/  LEA.HI R23, R7, R7, RZ, 0x1 ;  /* 0x0000000707177211 */ /* 0x000fe200078f08ff */
[C---:B------:R-:W-:Y:S01]  /*36c0*/  HMMA.16816.F32 R52, R40.reuse, R32, R52 ;  /* 0x000000202834723c */ /* 0x040fe20000001834 */
[----:B------:R-:W-:Y:S01]  /*36d0*/  LEA.HI.SX32 R22, R6, UR24, 0x1e ;  /* 0x0000001806167c11 */ /* 0x000fe2000f8ff2ff */
[----:B------:R-:W-:Y:S01]  /*36e0*/  FMUL.FTZ R44, R44, c[0x0][0x320] ;  /* 0x0000c8002c2c7a20 */ /* 0x000fe20000410000 */
[----:B------:R-:W-:Y:S01]  /*36f0*/  LOP3.LUT R24, R23, 0x1ffffffe, RZ, 0xc0, !PT ;  /* 0x1ffffffe17187812 */ /* 0x000fe200078ec0ff */
[----:B------:R-:W-:Y:S01]  /*3700*/  FMUL.FTZ R45, R45, c[0x0][0x320] ;  /* 0x0000c8002d2d7a20 */ /* 0x000fe20000410000 */
[----:B------:R-:W3:Y:S01]  /*3710*/  MUFU.TANH R16, R16 ;  /* 0x0000001000107308 */ /* 0x000ee20000002400 */
[----:B------:R-:W-:Y:S01]  /*3720*/  IMAD R21, R21, 0x10, R22 ;  /* 0x0000001015157824 */ /* 0x000fe200078e0216 */
[----:B------:R-:W-:Y:S01]  /*3730*/  IADD3 R24, R7, -R24, RZ ;  /* 0x8000001807187210 */ /* 0x000fe20007ffe0ff */
[----:B------:R-:W-:Y:S04]  /*3740*/  HMMA.16816.F32 R48, R40, R34, R48 ;  /* 0x000000222830723c */ /* 0x000fe80000001830 */
[----:B------:R-:W-:Y:S01]  /*3750*/  IMAD R203, R24, 0x8, R21 ;  /* 0x0000000818cb7824 */ /* 0x000fe200078e0215 */
[----:B------:R-:W4:Y:S03]  /*3760*/  MUFU.TANH R13, R13 ;  /* 0x0000000d000d7308 */ /* 0x000f260000002400 */
[----:B------:R-:W-:Y:S01]  /*3770*/  @P0 IMAD.HI.U32 R7, R203, c[0x0][0x2c8], RZ ;  /* 0x0000b200cb070a27 */ /* 0x000fe200078e00ff */
[----:B------:R-:W-:Y:S01]  /*3780*/  PLOP3.LUT P0, PT, PT, PT, UP1, 0x80, 0x0 ;  /* 0x000000000000781c */ /* 0x000fe20003f0f018 */
[----:B------:R-:W-:Y:S02]  /*3790*/  HMMA.16816.F32 R56, R8, R14, R56 ;  /* 0x0000000e0838723c */ /* 0x000fe40000001838 */
[----:B------:R-:W-:Y:S01]  /*37a0*/  FMUL.FTZ R72, R72, c[0x0][0x320] ;  /* 0x0000c80048487a20 */ /* 0x000fe20000410000 */
[----:B------:R-:W1:Y:S01]  /*37b0*/  MUFU.TANH R17, R17 ;  /* 0x0000001100117308 */ /* 0x000e620000002400 */
[----:B------:R-:W-:-:S04]  /*37c0*/  FMUL.FTZ R73, R73, c[0x0][0x320] ;  /* 0x0000c80049497a20 */ /* 0x000fc80000410000 */
[C---:B------:R-:W-:Y:S03]  /*37d0*/  HMMA.16816.F32 R52, R8.reuse, R36, R52 ;  /* 0x000000240834723c */ /* 0x040fe60000001834 */
[----:B------:R-:W1:Y:S05]  /*37e0*/  MUFU.TANH R18, R18 ;  /* 0x0000001200127308 */ /* 0x000e6a0000002400 */
[----:B------:R-:W-:Y:S03]  /*37f0*/  HMMA.16816.F32 R48, R8, R38, R48 ;  /* 0x000000260830723c */ /* 0x000fe60000001830 */
[----:B------:R1:W1:Y:S04]  /*3800*/  MUFU.TANH R175, R44 ;  /* 0x0000002c00af7308 */ /* 0x0002680000002400 */
[----:B------:R-:W-:Y:S01]  /*3810*/  MOV R8, R203 ;  /* 0x000000cb00087202 */ /* 0x000fe20000000f00 */
[----:B------:R-:W-:Y:S01]  /*3820*/  FMUL.FTZ R11, R28, c[0x0][0x320] ;  /* 0x0000c8001c0b7a20 */ /* 0x000fe20000410000 */
[----:B------:R-:W-:Y:S01]  /*3830*/  @P0 SHF.R.U32.HI R8, RZ, c[0x0][0x2cc], R7 ;  /* 0x0000b300ff080a19 */ /* 0x000fe20000011607 */
[----:B------:R-:W-:Y:S01]  /*3840*/  FMUL.FTZ R15, R57, c[0x0][0x320] ;  /* 0x0000c800390f7a20 */ /* 0x000fe20000410000 */
[----:B------:R-:W-:Y:S01]  /*3850*/  LOP3.LUT R9, R6, 0x7ffffffc, RZ, 0xc0, !PT ;  /* 0x7ffffffc06097812 */ /* 0x000fe200078ec0ff */
[----:B------:R-:W-:Y:S01]  /*3860*/  FMUL.FTZ R21, R56, c[0x0][0x320] ;  /* 0x0000c80038157a20 */ /* 0x000fe20000410000 */
[----:B------:R-:W-:Y:S01]  /*3870*/  PLOP3.LUT P0, PT, PT, PT, UP0, 0x40, 0x0 ;  /* 0x000000000000781c */ /* 0x000fe20003f0e808 */
[----:B------:R-:W5:Y:S01]  /*3880*/  SHFL.IDX PT, R7, R8, RZ, 0x1c1f ;  /* 0x001c1fff08077589 */ /* 0x000f6200000e0000 */
[----:B------:R1:W1:Y:S01]  /*3890*/  MUFU.TANH R173, R45 ;  /* 0x0000002d00ad7308 */ /* 0x0002620000002400 */
[----:B------:R-:W-:Y:S01]  /*38a0*/  IMAD.IADD R204, R20, 0x1, -R9 ;  /* 0x0000000114cc7824 */ /* 0x000fe200078e0a09 */
[----:B------:R-:W-:Y:S01]  /*38b0*/  MOV R9, UR26 ;  /* 0x0000001a00097c02 */ /* 0x000fe20008000f00 */
[----:B------:R-:W-:-:S02]  /*38c0*/  FMUL.FTZ R52, R52, c[0x0][0x320] ;  /* 0x0000c80034347a20 */ /* 0x000fc40000410000 */
[----:B------:R-:W-:Y:S02]  /*38d0*/  IMAD.SHL.U32 R204, R204, 0x2, RZ ;  /* 0x00000002cccc7824 */ /* 0x000fe400078e00ff */
[----:B------:R-:W-:Y:S01]  /*38e0*/  FMUL.FTZ R53, R53, c[0x0][0x320] ;  /* 0x0000c80035357a20 */ /* 0x000fe20000410000 */
[----:B------:R1:W1:Y:S01]  /*38f0*/  MUFU.TANH R161, R52 ;  /* 0x0000003400a17308 */ /* 0x0002620000002400 */
[----:B------:R-:W-:Y:S01]  /*3900*/  FMUL.FTZ R48, R48, c[0x0][0x320] ;  /* 0x0000c80030307a20 */ /* 0x000fe20000410000 */
[----:B------:R-:W-:Y:S01]  /*3910*/  IADD3 R14, R9, -c[0x0][0x168], -R204 ;  /* 0x80005a00090e7a10 */ /* 0x000fe20007ffe8cc */
[----:B------:R-:W-:Y:S01]  /*3920*/  FMUL.FTZ R49, R49, c[0x0][0x320] ;  /* 0x0000c80031317a20 */ /* 0x000fe20000410000 */
[----:B------:R-:W-:Y:S02]  /*3930*/  IADD3 R10, -R204, UR4, RZ ;  /* 0x00000004cc0a7c10 */ /* 0x000fe4000fffe1ff */
[C---:B------:R-:W-:Y:S02]  /*3940*/  IADD3 R20, R14.reuse, c[0x0][0x328], RZ ;  /* 0x0000ca000e147a10 */ /* 0x040fe40007ffe0ff */
[----:B------:R1:W1:Y:S01]  /*3950*/  MUFU.TANH R171, R53 ;  /* 0x0000003500ab7308 */ /* 0x0002620000002400 */
[----:B------:R-:W-:-:S02]  /*3960*/  IADD3 R14, R14, UR13, RZ ;  /* 0x0000000d0e0e7c10 */ /* 0x000fc4000fffe0ff */
[----:B-----5:R-:W-:-:S05]  /*3970*/  IADD3 R9, R20, R7, RZ ;  /* 0x0000000714097210 */ /* 0x020fca0007ffe0ff */
[----:B------:R1:W1:Y:S01]  /*3980*/  MUFU.TANH R167, R48 ;  /* 0x0000003000a77308 */ /* 0x0002620000002400 */
[----:B------:R-:W-:Y:S02]  /*3990*/  IADD3 R2, R14, R7, RZ ;  /* 0x000000070e027210 */ /* 0x000fe40007ffe0ff */
[----:B------:R-:W-:-:S05]  /*39a0*/  IMNMX R22, R9, R10, PT ;  /* 0x0000000a09167217 */ /* 0x000fca0003800200 */
[----:B------:R1:W1:Y:S08]  /*39b0*/  MUFU.TANH R163, R49 ;  /* 0x0000003100a37308 */ /* 0x0002700000002400 */
[----:B------:R1:W1:Y:S08]  /*39c0*/  MUFU.TANH R143, R72 ;  /* 0x00000048008f7308 */ /* 0x0002700000002400 */
[----:B------:R1:W1:Y:S08]  /*39d0*/  MUFU.TANH R141, R73 ;  /* 0x00000049008d7308 */ /* 0x0002700000002400 */
[----:B------:R-:W1:Y:S08]  /*39e0*/  MUFU.TANH R11, R11 ;  /* 0x0000000b000b7308 */ /* 0x000e700000002400 */
[----:B------:R-:W1:Y:S08]  /*39f0*/  MUFU.TANH R15, R15 ;  /* 0x0000000f000f7308 */ /* 0x000e700000002400 */
[----:B------:R-:W1:Y:S01]  /*3a00*/  MUFU.TANH R21, R21 ;  /* 0x0000001500157308 */ /* 0x000e620000002400 */
[----:B------:R-:W-:Y:S05]  /*3a10*/  @P0 BRA `(.L_x_1944) ;  /* 0x0000017000000947 */ /* 0x000fea0003800000 */
[----:B--234-:R-:W-:Y:S01]  /*3a20*/  IMAD.U32 R6, RZ, RZ, UR12 ;  /* 0x0000000cff067e24 */ /* 0x01cfe2000f8e00ff */
        /* <DEDUP_REMOVED lines=11> */
.L_x_1946:
[----:B------:R-:W-:-:S04]  /*3ae0*/  MOV R5, c[0x0][0x32c] ;  /* 0x0000cb0000057a02 */ /* 0x000fc80000000f00 */
[----:B------:R-:W-:-:S13]  /*3af0*/  ISETP.NE.AND P0, PT, R5, 0x1, PT ;  /* 0x000000010500780c */ /* 0x000fda0003f05270 */
[----:B------:R-:W-:-:S05]  /*3b00*/  @P0 IMAD.HI.U32 R5, R6, c[0x0][0x330], RZ ;  /* 0x0000cc0006050a27 */ /* 0x000fca00078e00ff */
[----:B------:R-:W-:Y:S02]  /*3b10*/  @P0 SHF.R.U32.HI R6, RZ, c[0x0][0x334], R5 ;  /* 0x0000cd00ff060a19 */ /* 0x000fe40000011605 */
.L_x_1947:
[----:B------:R-:W-:Y:S05]  /*3b20*/  BSYNC B0 ;  /* 0x0000000000007941 */ /* 0x000fea0003800000 */
.L_x_1945:
[----:B------:R-:W-:-:S04]  /*3b30*/  IMAD.MOV.U32 R5, RZ, RZ, c[0x0][0x32c] ;  /* 0x0000cb00ff057624 */ /* 0x000fc800078e00ff */
[----:B------:R-:W-:-:S04]  /*3b40*/  IMAD R5, R6, R5, -UR25 ;  /* 0x8000001906057e24 */ /* 0x000fc8000f8e0205 */
[----:B------:R-:W-:-:S05]  /*3b50*/  IMAD.IADD R7, R5, 0x1, -R204 ;  /* 0x0000000105077824 */ /* 0x000fca00078e0acc */
[----:B------:R-:W-:Y:S02]  /*3b60*/  IADD3 R5, R7, c[0x0][0x32c], RZ ;  /* 0x0000cb0007057a10 */ /* 0x000fe40007ffe0ff */
[----:B------:R-:W-:Y:S02]  /*3b70*/  IMNMX R2, R2, R7, !PT ;  /* 0x0000000702027217 */ /* 0x000fe40007800200 */
[----:B------:R-:W-:Y:S02]  /*3b80*/  IMNMX R22, R22, R5, PT ;  /* 0x0000000516167217 */ /* 0x000fe40003800200 */
.L_x_1944:
[----:B--234-:R-:W-:Y:S01]  /*3b90*/  ISETP.LT.AND P1, PT, RZ, UR7, PT ;  /* 0x00000007ff007c0c */ /* 0x01cfe2000bf21270 */
[----:B------:R-:W2:Y:S01]  /*3ba0*/  SHFL.IDX PT, R25, R8, 0x1, 0x1c1f ;  /* 0x003c1f0008197f89 */ /* 0x000ea200000e0000 */
[----:B------:R-:W-:Y:S02]  /*3bb0*/  FMUL.FTZ R59, R59, c[0x0][0x320] ;  /* 0x0000c8003b3b7a20 */ /* 0x000fe40000410000 */
[----:B------:R-:W-:Y:S01]  /*3bc0*/  ISETP.GT.AND P0, PT, R2, RZ, P1 ;  /* 0x000000ff0200720c */ /* 0x000fe20000f04270 */
[----:B------:R-:W-:Y:S01]  /*3bd0*/  FMUL.FTZ R50, R50, c[0x0][0x320] ;  /* 0x0000c80032327a20 */ /* 0x000fe20000410000 */
[----:B------:R3:W4:Y:S01]  /*3be0*/  MUFU.TANH R152, R59 ;  /* 0x0000003b00987308 */ /* 0x0007220000002400 */
[----:B------:R-:W-:Y:S01]  /*3bf0*/  FMUL.FTZ R51, R51, c[0x0][0x320] ;  /* 0x0000c80033337a20 */ /* 0x000fe20000410000 */
[----:B------:R-:W-:Y:S01]  /*3c00*/  ISETP.LT.OR P0, PT, R22, 0x1, P0 ;  /* 0x000000011600780c */ /* 0x000fe20000701670 */
[----:B------:R-:W-:-:S02]  /*3c10*/  FMUL.FTZ R46, R46, c[0x0][0x320] ;  /* 0x0000c8002e2e7a20 */ /* 0x000fc40000410000 */
[----:B------:R-:W-:Y:S01]  /*3c20*/  FMUL.FTZ R47, R47, c[0x0][0x320] ;  /* 0x0000c8002f2f7a20 */ /* 0x000fe20000410000 */
[----:B------:R-:W-:Y:S01]  /*3c30*/  FSEL R6, R12, -INF , !P0 ;  /* 0xff8000000c067808 */ /* 0x000fe20004000000 */
[----:B------:R-:W-:Y:S01]  /*3c40*/  FMUL.FTZ R12, R31, c[0x0][0x320] ;  /* 0x0000c8001f0c7a20 */ /* 0x000fe20000410000 */
[----:B------:R-:W-:Y:S01]  /*3c50*/  ISETP.GT.AND P0, PT, R2, 0x1, P1 ;  /* 0x000000010200780c */ /* 0x000fe20000f04270 */
[----:B------:R-:W-:Y:S01]  /*3c60*/  FMUL.FTZ R74, R74, c[0x0][0x320] ;  /* 0x0000c8004a4a7a20 */ /* 0x000fe20000410000 */
[----:B------:R3:W1:Y:S01]  /*3c70*/  MUFU.TANH R170, R50 ;  /* 0x0000003200aa7308 */ /* 0x0006620000002400 */
[----:B------:R-:W-:Y:S01]  /*3c80*/  FMUL.FTZ R75, R75, c[0x0][0x320] ;  /* 0x0000c8004b4b7a20 */ /* 0x000fe20000410000 */
[----:B------:R-:W-:Y:S01]  /*3c90*/  ISETP.LT.OR P0, PT, R22, 0x2, P0 ;  /* 0x000000021600780c */ /* 0x000fe20000701670 */
[----:B------:R-:W-:Y:S02]  /*3ca0*/  FMUL.FTZ R54, R54, c[0x0][0x320] ;  /* 0x0000c80036367a20 */ /* 0x000fe40000410000 */
[----:B------:R-:W-:Y:S01]  /*3cb0*/  FMUL.FTZ R55, R55, c[0x0][0x320] ;  /* 0x0000c80037377a20 */ /* 0x000fe20000410000 */
[----:B------:R-:W-:Y:S01]  /*3cc0*/  FSEL R23, R16, -INF , !P0 ;  /* 0xff80000010177808 */ /* 0x000fe20004000000 */
[----:B------:R-:W-:Y:S01]  /*3cd0*/  FMUL.FTZ R16, R58, c[0x0][0x320] ;  /* 0x0000c8003a107a20 */ /* 0x000fe20000410000 */
[----:B------:R-:W-:Y:S01]  /*3ce0*/  ISETP.GT.AND P0, PT, R2, 0x8, P1 ;  /* 0x000000080200780c */ /* 0x000fe20000f04270 */
[----:B------:R3:W1:Y:S03]  /*3cf0*/  MUFU.TANH R176, R51 ;  /* 0x0000003300b07308 */ /* 0x0006660000002400 */
[----:B------:R-:W-:-:S04]  /*3d00*/  ISETP.LT.OR P0, PT, R22, 0x9, P0 ;  /* 0x000000091600780c */ /* 0x000fc80000701670 */
[----:B-1----:R-:W-:Y:S01]  /*3d10*/  FSEL R21, R21, -INF , !P0 ;  /* 0xff80000015157808 */ /* 0x002fe20004000000 */
        /* <DEDUP_REMOVED lines=12> */
[----:B------:R-:W-:Y:S01]  /*3de0*/  FSEL R9, R17, -INF , !P0 ;  /* 0xff80000011097808 */ /* 0x000fe20004000000 */
[----:B--2---:R-:W-:Y:S01]  /*3df0*/  IMAD.IADD R17, R20, 0x1, R25 ;  /* 0x0000000114117824 */ /* 0x004fe200078e0219 */
[----:B------:R-:W-:Y:S01]  /*3e00*/  ISETP.GT.AND P0, PT, R2, 0x18, P1 ;  /* 0x000000180200780c */ /* 0x000fe20000f04270 */
[----:B------:R3:W2:Y:S03]  /*3e10*/  MUFU.TANH R166, R75 ;  /* 0x0000004b00a67308 */ /* 0x0006a60000002400 */
[----:B------:R-:W-:Y:S02]  /*3e20*/  ISETP.LT.OR P0, PT, R22, 0x19, P0 ;  /* 0x000000191600780c */ /* 0x000fe40000701670 */
[----:B------:R-:W-:Y:S02]  /*3e30*/  IMNMX R17, R17, R10, PT ;  /* 0x0000000a11117217 */ /* 0x000fe40003800200 */
[----:B------:R-:W-:Y:S01]  /*3e40*/  FSEL R7, R0, -INF , !P0 ;  /* 0xff80000000077808 */ /* 0x000fe20004000000 */
[----:B------:R-:W-:Y:S01]  /*3e50*/  FMUL.FTZ R0, R27, c[0x0][0x320] ;  /* 0x0000c8001b007a20 */ /* 0x000fe20000410000 */
[----:B------:R-:W-:Y:S01]  /*3e60*/  ISETP.GT.AND P0, PT, R2, 0x19, P1 ;  /* 0x000000190200780c */ /* 0x000fe20000f04270 */
[----:B------:R3:W1:Y:S03]  /*3e70*/  MUFU.TANH R178, R54 ;  /* 0x0000003600b27308 */ /* 0x0006660000002400 */
[----:B------:R-:W-:-:S04]  /*3e80*/  ISETP.LT.OR P0, PT, R22, 0x1a, P0 ;  /* 0x0000001a1600780c */ /* 0x000fc80000701670 */
[----:B------:R-:W-:Y:S01]  /*3e90*/  FSEL R5, R18, -INF , !P0 ;  /* 0xff80000012057808 */ /* 0x000fe20004000000 */
[----:B------:R-:W-:Y:S01]  /*3ea0*/  FMUL.FTZ R18, R19, c[0x0][0x320] ;  /* 0x0000c80013127a20 */ /* 0x000fe20000410000 */
[----:B------:R-:W-:Y:S01]  /*3eb0*/  ISETP.GT.AND P0, PT, R2, 0x20, P1 ;  /* 0x000000200200780c */ /* 0x000fe20000f04270 */
[----:B------:R-:W1:Y:S01]  /*3ec0*/  MUFU.TANH R0, R0 ;  /* 0x0000000000007308 */ /* 0x000e620000002400 */
[----:B------:R-:W-:Y:S02]  /*3ed0*/  IMAD.IADD R19, R14, 0x1, R25 ;  /* 0x000000010e137824 */ /* 0x000fe400078e0219 */
[----:B------:R-:W-:-:S04]  /*3ee0*/  ISETP.LT.OR P0, PT, R22, 0x21, P0 ;  /* 0x000000211600780c */ /* 0x000fc80000701670 */
[----:B------:R-:W-:Y:S01]  /*3ef0*/  FSEL R161, R161, -INF , !P0 ;  /* 0xff800000a1a17808 */ /* 0x000fe20004000000 */
[----:B------:R3:W1:Y:S01]  /*3f00*/  MUFU.TANH R168, R55 ;  /* 0x0000003700a87308 */ /* 0x0006620000002400 */
[----:B------:R-:W-:-:S04]  /*3f10*/  ISETP.GT.AND P0, PT, R2, 0x21, P1 ;  /* 0x000000210200780c */ /* 0x000fc80000f04270 */
[----:B------:R-:W-:-:S03]  /*3f20*/  ISETP.LT.OR P0, PT, R22, 0x22, P0 ;  /* 0x000000221600780c */ /* 0x000fc60000701670 */
[----:B------:R-:W1:Y:S01]  /*3f30*/  MUFU.TANH R18, R18 ;  /* 0x0000001200127308 */ /* 0x000e620000002400 */
[----:B------:R-:W-:Y:S02]  /*3f40*/  FSEL R171, R171, -INF , !P0 ;  /* 0xff800000abab7808 */ /* 0x000fe40004000000 */
[----:B------:R-:W-:-:S04]  /*3f50*/  ISETP.GT.AND P0, PT, R2, 0x28, P1 ;  /* 0x000000280200780c */ /* 0x000fc80000f04270 */
[----:B------:R-:W-:Y:S01]  /*3f60*/  ISETP.LT.OR P0, PT, R22, 0x29, P0 ;  /* 0x000000291600780c */ /* 0x000fe20000701670 */
[----:B------:R-:W1:Y:S03]  /*3f70*/  MUFU.TANH R16, R16 ;  /* 0x0000001000107308 */ /* 0x000e660000002400 */
        /* <DEDUP_REMOVED lines=14> */
[----:B------:R-:W-:-:S03]  /*4060*/  FMUL.FTZ R2, R26, c[0x0][0x320] ;  /* 0x0000c8001a027a20 */ /* 0x000fc60000410000 */
[----:B------:R-:W-:Y:S01]  /*4070*/  ISETP.LT.OR P0, PT, R22, 0x3a, P0 ;  /* 0x0000003a1600780c */ /* 0x000fe20000701670 */
[----:B------:R-:W-:Y:S02]  /*4080*/  FMUL.FTZ R22, R30, c[0x0][0x320] ;  /* 0x0000c8001e167a20 */ /* 0x000fe40000410000 */
[----:B------:R-:W1:Y:S01]  /*4090*/  MUFU.TANH R2, R2 ;  /* 0x0000000200027308 */ /* 0x000e620000002400 */
[----:B------:R-:W-:Y:S02]  /*40a0*/  FSEL R141, R141, -INF , !P0 ;  /* 0xff8000008d8d7808 */ /* 0x000fe40004000000 */
[----:B------:R-:W-:-:S05]  /*40b0*/  PLOP3.LUT P0, PT, PT, PT, UP0, 0x40, 0x0 ;  /* 0x000000000000781c */ /* 0x000fca0003f0e808 */
[----:B------:R-:W1:Y:S08]  /*40c0*/  MUFU.TANH R22, R22 ;  /* 0x0000001600167308 */ /* 0x000e700000002400 */
        /* <DEDUP_REMOVED lines=13> */
.L_x_1950:
[----:B------:R-:W-:-:S04]  /*41a0*/  MOV R8, c[0x0][0x32c] ;  /* 0x0000cb0000087a02 */ /* 0x000fc80000000f00 */
[----:B------:R-:W-:-:S13]  /*41b0*/  ISETP.NE.AND P0, PT, R8, 0x1, PT ;  /* 0x000000010800780c */ /* 0x000fda0003f05270 */
[----:B------:R-:W-:-:S05]  /*41c0*/  @P0 IMAD.HI.U32 R8, R25, c[0x0][0x330], RZ ;  /* 0x0000cc0019080a27 */ /* 0x000fca00078e00ff */
[----:B------:R-:W-:Y:S02]  /*41d0*/  @P0 SHF.R.U32.HI R25, RZ, c[0x0][0x334], R8 ;  /* 0x0000cd00ff190a19 */ /* 0x000fe40000011608 */
.L_x_1951:
[----:B------:R-:W-:Y:S05]  /*41e0*/  BSYNC B0 ;  /* 0x0000000000007941 */ /* 0x000fea0003800000 */
.L_x_1949:
[----:B------:R-:W-:-:S04]  /*41f0*/  IMAD.MOV.U32 R8, RZ, RZ, c[0x0][0x32c] ;  /* 0x0000cb00ff087624 */ /* 0x000fc800078e00ff */
[----:B------:R-:W-:-:S04]  /*4200*/  IMAD R25, R25, R8, -UR25 ;  /* 0x8000001919197e24 */ /* 0x000fc8000f8e0208 */
[----:B------:R-:W-:-:S05]  /*4210*/  IMAD.IADD R10, R25, 0x1, -R204 ;  /* 0x00000001190a7824 */ /* 0x000fca00078e0acc */
[----:B------:R-:W-:Y:S02]  /*4220*/  IADD3 R8, R10, c[0x0][0x32c], RZ ;  /* 0x0000cb000a087a10 */ /* 0x000fe40007ffe0ff */
[----:B------:R-:W-:Y:S02]  /*4230*/  IMNMX R19, R19, R10, !PT ;  /* 0x0000000a13137217 */ /* 0x000fe40007800200 */
[----:B------:R-:W-:Y:S02]  /*4240*/  IMNMX R17, R17, R8, PT ;  /* 0x0000000811117217 */ /* 0x000fe40003800200 */
.L_x_1948:
[----:B--234-:R-:W-:Y:S01]  /*4250*/  ISETP.GT.AND P0, PT, R19, 0x1, P1 ;  /* 0x000000011300780c */ /* 0x01cfe20000f04270 */
[----:B------:R-:W-:-:S04]  /*4260*/  DEPBAR.LE SB0, 0x2 ;  /* 0x000080800000791a */ /* 0x000fc80000000000 */
[----:B------:R-:W-:Y:S01]  /*4270*/  BAR.SYNC.DEFER_BLOCKING 0x0 ;  /* 0x0000000000007b1d */ /* 0x000fe20000010000 */
[----:B------:R-:W-:Y:S01]  /*4280*/  ISETP.LT.OR P0, PT, R17, 0x2, P0 ;  /* 0x000000021100780c */ /* 0x000fe20000701670 */
[----:B------:R-:W-:Y:S01]  /*4290*/  IMAD.SHL.U32 R135, R135, 0x2, RZ ;  /* 0x0000000287877824 */ /* 0x000fe200078e00ff */
[----:B------:R-:W-:Y:S02]  /*42a0*/  UIADD3 UR4, UR7, -0x3, URZ ;  /* 0xfffffffd07047890 */ /* 0x000fe4000fffe03f */
[----:B-1----:R-:W-:Y:S01]  /*42b0*/  FSEL R18, R18, -INF , !P0 ;  /* 0xff80000012127808 */ /* 0x002fe20004000000 */
[--C-:B------:R-:W-:Y:S01]  /*42c0*/  IMAD R134, R4, 0x2, R135.reuse ;  /* 0x0000000204867824 */ /* 0x100fe200078e0287 */
[----:B------:R-:W-:Y:S01]  /*42d0*/  ISETP.GT.AND P0, PT, R19, 0x8, P1 ;  /* 0x000000081300780c */ /* 0x000fe20000f04270 */
[C---:B------:R-:W-:Y:S01]  /*42e0*/  IMAD.IADD R169, R188.reuse, 0x1, R135 ;  /* 0x00000001bca97824 */ /* 0x040fe200078e0287 */
[----:B------:R-:W-:Y:S01]  /*42f0*/  UISETP.GE.AND UP2, UPT, UR4, UR11, UPT ;  /* 0x0000000b0400728c */ /* 0x000fe2000bf46270 */
[----:B------:R-:W-:Y:S01]  /*4300*/  IMAD.IADD R160, R188, 0x1, R134 ;  /* 0x00000001bca07824 */ /* 0x000fe200078e0286 */
[----:B------:R-:W-:Y:S01]  /*4310*/  ISETP.LT.OR P0, PT, R17, 0x9, P0 ;  /* 0x000000091100780c */ /* 0x000fe20000701670 */
[----:B------:R-:W-:-:S03]  /*4320*/  IMAD R4, R4, 0x2, R169 ;  /* 0x0000000204047824 */ /* 0x000fc600078e02a9 */
[----:B------:R-:W-:Y:S02]  /*4330*/  FSEL R16, R16, -INF , !P0 ;  /* 0xff80000010107808 */ /* 0x000fe40004000000 */
[----:B------:R-:W-:-:S04]  /*4340*/  ISETP.GT.AND P0, PT, R19, 0x9, P1 ;  /* 0x000000091300780c */ /* 0x000fc80000f04270 */
[----:B------:R-:W-:Y:S01]  /*4350*/  ISETP.LT.OR P0, PT, R17, 0xa, P0 ;  /* 0x0000000a1100780c */ /* 0x000fe20000701670 */
[----:B------:R-:W-:Y:S03]  /*4360*/  LDSM.16.MT88.4 R40, [R135+0x2100] ;  /* 0x002100008728783b */ /* 0x000fe60000004200 */
[----:B------:R-:W-:Y:S02]  /*4370*/  FSEL R152, R152, -INF , !P0 ;  /* 0xff80000098987808 */ /* 0x000fe40004000000 */
[----:B------:R-:W-:Y:S01]  /*4380*/  ISETP.GT.AND P0, PT, R19, 0x10, P1 ;  /* 0x000000101300780c */ /* 0x000fe20000f04270 */
[----:B------:R-:W-:Y:S03]  /*4390*/  LDSM.16.MT88.4 R56, [R134+0x2100] ;  /* 0x002100008638783b */ /* 0x000fe60000004200 */
[----:B------:R-:W-:Y:S01]  /*43a0*/  ISETP.LT.OR P0, PT, R17, 0x11, P0 ;  /* 0x000000111100780c */ /* 0x000fe20000701670 */
[----:B------:R-:W-:Y:S03]  /*43b0*/  LDSM.16.MT88.4 R124, [R135+0x100] ;  /* 0x00010000877c783b */ /* 0x000fe60000004200 */
[----:B------:R-:W-:Y:S01]  /*43c0*/  FSEL R14, R22, -INF , !P0 ;  /* 0xff800000160e7808 */ /* 0x000fe20004000000 */
[----:B------:R-:W-:Y:S01]  /*43d0*/  LDSM.16.MT88.4 R116, [R169+0x100] ;  /* 0x00010000a974783b */ /* 0x000fe20000004200 */
[----:B------:R-:W-:-:S03]  /*43e0*/  ISETP.GT.AND P0, PT, R19, 0x11, P1 ;  /* 0x000000111300780c */ /* 0x000fc60000f04270 */
[----:B------:R-:W-:Y:S01]  /*43f0*/  LDSM.16.MT88.4 R108, [R134+0x100] ;  /* 0x00010000866c783b */ /* 0x000fe20000004200 */
[----:B------:R-:W-:-:S03]  /*4400*/  ISETP.LT.OR P0, PT, R17, 0x12, P0 ;  /* 0x000000121100780c */ /* 0x000fc60000701670 */
[----:B------:R-:W-:Y:S01]  /*4410*/  LDSM.16.MT88.4 R100, [R4+0x100] ;  /* 0x000100000464783b */ /* 0x000fe20000004200 */
        /* <DEDUP_REMOVED lines=13> */
[----:B------:R-:W-:Y:S01]  /*44f0*/  LDSM.16.MT88.4 R136, [R169+0x900] ;  /* 0x00090000a988783b */ /* 0x000fe20000004200 */
[----:B------:R-:W-:Y:S02]  /*4500*/  FMNMX.FTZ R0, R6, R23, !PT ;  /* 0x0000001706007209 */ /* 0x000fe40007810000 */
[----:B------:R-:W-:Y:S01]  /*4510*/  ISETP.LT.OR P0, PT, R17, 0x21, P0 ;  /* 0x000000211100780c */ /* 0x000fe20000701670 */
[----:B------:R-:W-:Y:S01]  /*4520*/  LDSM.16.MT88.4 R32, [R134+0x900] ;  /* 0x000900008620783b */ /* 0x000fe20000004200 */
[----:B------:R-:W-:Y:S02]  /*4530*/  FMNMX.FTZ R0, R21, R0, !PT ;  /* 0x0000000015007209 */ /* 0x000fe40007810000 */
[----:B------:R-:W-:Y:S01]  /*4540*/  FSEL R178, R178, -INF , !P0 ;  /* 0xff800000b2b27808 */ /* 0x000fe20004000000 */
[----:B------:R-:W-:Y:S01]  /*4550*/  LDSM.16.MT88.4 R28, [R160+0x900] ;  /* 0x00090000a01c783b */ /* 0x000fe20000004200 */
[----:B------:R-:W-:-:S02]  /*4560*/  ISETP.GT.AND P0, PT, R19, 0x21, P1 ;  /* 0x000000211300780c */ /* 0x000fc40000f04270 */
[----:B------:R-:W-:Y:S02]  /*4570*/  FMNMX.FTZ R0, R15, R0, !PT ;  /* 0x000000000f007209 */ /* 0x000fe40007810000 */
[----:B------:R-:W-:Y:S02]  /*4580*/  ISETP.LT.OR P0, PT, R17, 0x22, P0 ;  /* 0x000000221100780c */ /* 0x000fe40000701670 */
[----:B------:R-:W-:Y:S02]  /*4590*/  FMNMX.FTZ R0, R11, R0, !PT ;  /* 0x000000000b007209 */ /* 0x000fe40007810000 */
[----:B------:R-:W-:Y:S02]  /*45a0*/  FSEL R168, R168, -INF , !P0 ;  /* 0xff800000a8a87808 */ /* 0x000fe40004000000 */
[----:B------:R-:W-:Y:S02]  /*45b0*/  ISETP.GT.AND P0, PT, R19, 0x28, P1 ;  /* 0x000000281300780c */ /* 0x000fe40000f04270 */
[----:B------:R-:W-:-:S02]  /*45c0*/  FMNMX.FTZ R0, R9, R0, !PT ;  /* 0x0000000009007209 */ /* 0x000fc40007810000 */
[----:B------:R-:W-:Y:S02]  /*45d0*/  ISETP.LT.OR P0, PT, R17, 0x29, P0 ;  /* 0x000000291100780c */ /* 0x000fe40000701670 */
[----:B------:R-:W-:Y:S02]  /*45e0*/  FMNMX.FTZ R0, R7, R0, !PT ;  /* 0x0000000007007209 */ /* 0x000fe40007810000 */
[----:B------:R-:W-:Y:S02]  /*45f0*/  FSEL R170, R170, -INF , !P0 ;  /* 0xff800000aaaa7808 */ /* 0x000fe40004000000 */
[----:B------:R-:W-:Y:S02]  /*4600*/  ISETP.GT.AND P0, PT, R19, 0x29, P1 ;  /* 0x000000291300780c */ /* 0x000fe40000f04270 */
[----:B------:R-:W-:Y:S02]  /*4610*/  FMNMX.FTZ R0, R5, R0, !PT ;  /* 0x0000000005007209 */ /* 0x000fe40007810000 */
[----:B------:R-:W-:-:S02]  /*4620*/  ISETP.LT.OR P0, PT, R17, 0x2a, P0 ;  /* 0x0000002a1100780c */ /* 0x000fc40000701670 */
[----:B------:R-:W-:Y:S02]  /*4630*/  FMNMX.FTZ R0, R161, R0, !PT ;  /* 0x00000000a1007209 */ /* 0x000fe40007810000 */
[----:B------:R-:W-:Y:S02]  /*4640*/  FSEL R176, R176, -INF , !P0 ;  /* 0xff800000b0b07808 */ /* 0x000fe40004000000 */
[----:B------:R-:W-:Y:S02]  /*4650*/  ISETP.GT.AND P0, PT, R19, 0x30, P1 ;  /* 0x000000301300780c */ /* 0x000fe40000f04270 */
[----:B------:R-:W-:Y:S02]  /*4660*/  FMNMX.FTZ R0, R171, R0, !PT ;  /* 0x00000000ab007209 */ /* 0x000fe40007810000 */
[----:B------:R-:W-:Y:S02]  /*4670*/  ISETP.LT.OR P0, PT, R17, 0x31, P0 ;  /* 0x000000311100780c */ /* 0x000fe40000701670 */
[----:B------:R-:W-:-:S02]  /*4680*/  FMNMX.FTZ R0, R167, R0, !PT ;  /* 0x00000000a7007209 */ /* 0x000fc40007810000 */
[----:B------:R-:W-:Y:S02]  /*4690*/  FSEL R172, R172, -INF , !P0 ;  /* 0xff800000acac7808 */ /* 0x000fe40004000000 */
[----:B------:R-:W-:Y:S02]  /*46a0*/  ISETP.GT.AND P0, PT, R19, 0x31, P1 ;  /* 0x000000311300780c */ /* 0x000fe40000f04270 */
[----:B------:R-:W-:Y:S02]  /*46b0*/  FMNMX.FTZ R0, R163, R0, !PT ;  /* 0x00000000a3007209 */ /* 0x000fe40007810000 */
[----:B------:R-:W-:Y:S02]  /*46c0*/  ISETP.LT.OR P0, PT, R17, 0x32, P0 ;  /* 0x000000321100780c */ /* 0x000fe40000701670 */
[----:B------:R-:W-:Y:S02]  /*46d0*/  FMNMX.FTZ R0, R175, R0, !PT ;  /* 0x00000000af007209 */ /* 0x000fe40007810000 */
[----:B------:R-:W-:-:S02]  /*46e0*/  FSEL R142, R142, -INF , !P0 ;  /* 0xff8000008e8e7808 */ /* 0x000fc40004000000 */
[----:B------:R-:W-:Y:S02]  /*46f0*/  ISETP.GT.AND P0, PT, R19, 0x38, P1 ;  /* 0x000000381300780c */ /* 0x000fe40000f04270 */
[----:B------:R-:W-:Y:S02]  /*4700*/  FMNMX.FTZ R0, R173, R0, !PT ;  /* 0x00000000ad007209 */ /* 0x000fe40007810000 */
[----:B------:R-:W-:Y:S02]  /*4710*/  ISETP.LT.OR P0, PT, R17, 0x39, P0 ;  /* 0x000000391100780c */ /* 0x000fe40000701670 */
[----:B------:R-:W-:Y:S02]  /*4720*/  FMNMX.FTZ R0, R143, R0, !PT ;  /* 0x000000008f007209 */ /* 0x000fe40007810000 */
[----:B------:R-:W-:Y:S02]  /*4730*/  FSEL R140, R140, -INF , !P0 ;  /* 0xff8000008c8c7808 */ /* 0x000fe40004000000 */
[----:B------:R-:W-:-:S02]  /*4740*/  ISETP.GT.AND P0, PT, R19, RZ, P1 ;  /* 0x000000ff1300720c */ /* 0x000fc40000f04270 */
[----:B------:R-:W-:Y:S02]  /*4750*/  FMNMX.FTZ R25, R141, R0, !PT ;  /* 0x000000008d197209 */ /* 0x000fe40007810000 */
[----:B------:R-:W-:-:S03]  /*4760*/  ISETP.LT.OR P0, PT, R17, 0x1, P0 ;  /* 0x000000011100780c */ /* 0x000fc60000701670 */
[----:B------:R-:W1:Y:S01]  /*4770*/  SHFL.BFLY PT, R0, R25, 0x2, 0x1f ;  /* 0x0c401f0019007f89 */ /* 0x000e6200000e0000 */
[----:B------:R-:W-:Y:S02]  /*4780*/  FSEL R13, R13, -INF , !P0 ;  /* 0xff8000000d0d7808 */ /* 0x000fe40004000000 */
[----:B------:R-:W-:Y:S02]  /*4790*/  ISETP.GT.AND P0, PT, R19, 0x39, P1 ;  /* 0x000000391300780c */ /* 0x000fe40000f04270 */
[----:B------:R-:W-:Y:S02]  /*47a0*/  FMNMX.FTZ R27, R13, R18, !PT ;  /* 0x000000120d1b7209 */ /* 0x000fe40007810000 */
[----:B------:R-:W-:Y:S02]  /*47b0*/  ISETP.LT.OR P0, PT, R17, 0x3a, P0 ;  /* 0x0000003a1100780c */ /* 0x000fe40000701670 */
[----:B------:R-:W-:Y:S02]  /*47c0*/  FMNMX.FTZ R27, R16, R27, !PT ;  /* 0x0000001b101b7209 */ /* 0x000fe40007810000 */
[----:B------:R-:W-:-:S02]  /*47d0*/  FSEL R166, R166, -INF , !P0 ;  /* 0xff800000a6a67808 */ /* 0x000fc40004000000 */
[----:B------:R-:W-:-:S04]  /*47e0*/  FMNMX.FTZ R27, R152, R27, !PT ;  /* 0x0000001b981b7209 */ /* 0x000fc80007810000 */
        /* <DEDUP_REMOVED lines=9> */
[----:B------:R-:W-:Y:S02]  /*4880*/  FMNMX.FTZ R17, R142, R27, !PT ;  /* 0x0000001b8e117209 */ /* 0x000fe40007810000 */
[----:B-1----:R-:W-:Y:S02]  /*4890*/  FMNMX.FTZ R27, R25, R0, !PT ;  /* 0x00000000191b7209 */ /* 0x002fe40007810000 */
[----:B------:R-:W-:-:S03]  /*48a0*/  FMNMX.FTZ R17, R140, R17, !PT ;  /* 0x000000118c117209 */ /* 0x000fc60007810000 */
[----:B------:R-:W1:Y:S01]  /*48b0*/  SHFL.BFLY PT, R2, R27, 0x1, 0x1f ;  /* 0x0c201f001b027f89 */ /* 0x000e6200000e0000 */
[----:B------:R-:W-:-:S05]  /*48c0*/  FMNMX.FTZ R19, R166, R17, !PT ;  /* 0x00000011a6137209 */ /* 0x000fca0007810000 */
[----:B------:R-:W2:Y:S01]  /*48d0*/  SHFL.BFLY PT, R0, R19, 0x2, 0x1f ;  /* 0x0c401f0013007f89 */ /* 0x000ea200000e0000 */
[----:B-1----:R-:W-:-:S03]  /*48e0*/  FMNMX.FTZ R2, R27, R2, !PT ;  /* 0x000000021b027209 */ /* 0x002fc60007810000 */
[----:B------:R-:W-:Y:S01]  /*48f0*/  LDSM.16.MT88.4 R24, [R169+0x2900] ;  /* 0x00290000a918783b */ /* 0x000fe20000004200 */
[C---:B------:R-:W-:Y:S01]  /*4900*/  FSETP.NEU.FTZ.AND P0, PT, R2.reuse, -INF , PT ;  /* 0xff8000000200780b */ /* 0x040fe20003f1d000 */
[----:B------:R-:W-:Y:S01]  /*4910*/  FMUL.FTZ R174, R2, c[0x0][0x2d0] ;  /* 0x0000b40002ae7a20 */ /* 0x000fe20000410000 */
[----:B--2---:R-:W-:-:S04]  /*4920*/  FMNMX.FTZ R17, R19, R0, !PT ;  /* 0x0000000013117209 */ /* 0x004fc80007810000 */
[----:B------:R-:W-:Y:S01]  /*4930*/  FSEL R174, R174, RZ, P0 ;  /* 0x000000ffaeae7208 */ /* 0x000fe20000000000 */
[----:B------:R-:W1:Y:S04]  /*4940*/  SHFL.BFLY PT, R0, R17, 0x1, 0x1f ;  /* 0x0c201f0011007f89 */ /* 0x000e6800000e0000 */
[--C-:B------:R-:W-:Y:S02]  /*4950*/  FFMA.FTZ R156, R6, c[0x0][0x2d0], -R174.reuse ;  /* 0x0000b400069c7a23 */ /* 0x100fe400000108ae */
[--C-:B------:R-:W-:Y:S02]  /*4960*/  FFMA.FTZ R155, R23, c[0x0][0x2d0], -R174.reuse ;  /* 0x0000b400179b7a23 */ /* 0x100fe400000108ae */
[--C-:B------:R-:W-:Y:S02]  /*4970*/  FFMA.FTZ R153, R21, c[0x0][0x2d0], -R174.reuse ;  /* 0x0000b40015997a23 */ /* 0x100fe400000108ae */
[--C-:B------:R-:W-:Y:S01]  /*4980*/  FFMA.FTZ R150, R15, c[0x0][0x2d0], -R174.reuse ;  /* 0x0000b4000f967a23 */ /* 0x100fe200000108ae */
[----:B------:R-:W-:Y:S01]  /*4990*/  MUFU.EX2 R156, R156 ;  /* 0x0000009c009c7308 */ /* 0x000fe20000000800 */
[--C-:B------:R-:W-:Y:S01]  /*49a0*/  FFMA.FTZ R148, R7, c[0x0][0x2d0], -R174.reuse ;  /* 0x0000b40007947a23 */ /* 0x100fe200000108ae */
[----:B------:R-:W-:Y:S01]  /*49b0*/  LDSM.16.MT88.4 R20, [R135+0x900] ;  /* 0x000900008714783b */ /* 0x000fe20000004200 */
[----:B------:R-:W-:-:S02]  /*49c0*/  FFMA.FTZ R145, R5, c[0x0][0x2d0], -R174 ;  /* 0x0000b40005917a23 */ /* 0x000fc400000108ae */
[--C-:B------:R-:W-:Y:S01]  /*49d0*/  FFMA.FTZ R154, R11, c[0x0][0x2d0], -R174.reuse ;  /* 0x0000b4000b9a7a23 */ /* 0x100fe200000108ae */
[----:B------:R-:W2:Y:S01]  /*49e0*/  LDSM.16.MT88.4 R4, [R4+0x4100] ;  /* 0x004100000404783b */ /* 0x000ea20000004200 */
[--C-:B------:R-:W-:Y:S01]  /*49f0*/  FFMA.FTZ R149, R9, c[0x0][0x2d0], -R174.reuse ;  /* 0x0000b40009957a23 */ /* 0x100fe200000108ae */
[----:B------:R-:W3:Y:S01]  /*4a00*/  MUFU.EX2 R155, R155 ;  /* 0x0000009b009b7308 */ /* 0x000ee20000000800 */
[--C-:B------:R-:W-:Y:S02]  /*4a10*/  FFMA.FTZ R164, R171, c[0x0][0x2d0], -R174.reuse ;  /* 0x0000b400aba47a23 */ /* 0x100fe400000108ae */
[--C-:B------:R-:W-:Y:S01]  /*4a20*/  FFMA.FTZ R162, R167, c[0x0][0x2d0], -R174.reuse ;  /* 0x0000b400a7a27a23 */ /* 0x100fe200000108ae */
[----:B-1----:R-:W-:Y:S01]  /*4a30*/  FMNMX.FTZ R0, R17, R0, !PT ;  /* 0x0000000011007209 */ /* 0x002fe20007810000 */
[----:B------:R-:W-:-:S03]  /*4a40*/  FFMA.FTZ R161, R161, c[0x0][0x2d0], -R174 ;  /* 0x0000b400a1a17a23 */ /* 0x000fc600000108ae */
[----:B------:R-:W-:Y:S01]  /*4a50*/  MUFU.EX2 R153, R153 ;  /* 0x0000009900997308 */ /* 0x000fe20000000800 */
[C---:B------:R-:W-:Y:S01]  /*4a60*/  FSETP.NEU.FTZ.AND P0, PT, R0.reuse, -INF , PT ;  /* 0xff8000000000780b */ /* 0x040fe20003f1d000 */
[----:B------:R-:W-:Y:S02]  /*4a70*/  FMUL.FTZ R165, R0, c[0x0][0x2d0] ;  /* 0x0000b40000a57a20 */ /* 0x000fe40000410000 */
[--C-:B------:R-:W-:Y:S02]  /*4a80*/  FFMA.FTZ R163, R163, c[0x0][0x2d0], -R174.reuse ;  /* 0x0000b400a3a37a23 */ /* 0x100fe400000108ae */
[----:B------:R-:W-:Y:S01]  /*4a90*/  FFMA.FTZ R175, R175, c[0x0][0x2d0], -R174 ;  /* 0x0000b400afaf7a23 */ /* 0x000fe200000108ae */
[----:B------:R-:W-:Y:S01]  /*4aa0*/  FSEL R165, R165, RZ, P0 ;  /* 0x000000ffa5a57208 */ /* 0x000fe20000000000 */
[----:B------:R-:W1:Y:S01]  /*4ab0*/  MUFU.EX2 R150, R150 ;  /* 0x0000009600967308 */ /* 0x000e620000000800 */
[----:B---3--:R-:W-:Y:S01]  /*4ac0*/  F2FP.PACK_AB R96, R155, R156 ;  /* 0x0000009c9b60723e */ /* 0x008fe200000000ff */
[----:B------:R-:W-:Y:S01]  /*4ad0*/  FADD.FTZ R156, R156, R155 ;  /* 0x0000009b9c9c7221 */ /* 0x000fe20000010000 */
[----:B------:R-:W-:Y:S01]  /*4ae0*/  PLOP3.LUT P0, PT, PT, PT, UP2, 0x40, 0x0 ;  /* 0x000000000000781c */ /* 0x000fe20003f0e828 */
[----:B------:R-:W-:-:S02]  /*4af0*/  FFMA.FTZ R158, R13, c[0x0][0x2d0], -R165 ;  /* 0x0000b4000d9e7a23 */ /* 0x000fc400000108a5 */
[--C-:B------:R-:W-:Y:S02]  /*4b00*/  FFMA.FTZ R157, R18, c[0x0][0x2d0], -R165.reuse ;  /* 0x0000b400129d7a23 */ /* 0x100fe400000108a5 */
[--C-:B------:R-:W-:Y:S01]  /*4b10*/  FFMA.FTZ R159, R16, c[0x0][0x2d0], -R165.reuse ;  /* 0x0000b400109f7a23 */ /* 0x100fe200000108a5 */
[----:B------:R-:W-:Y:S01]  /*4b20*/  MUFU.EX2 R154, R154 ;  /* 0x0000009a009a7308 */ /* 0x000fe20000000800 */
[--C-:B------:R-:W-:Y:S01]  /*4b30*/  FFMA.FTZ R152, R152, c[0x0][0x2d0], -R165.reuse ;  /* 0x0000b40098987a23 */ /* 0x100fe200000108a5 */
[----:B------:R-:W-:Y:S01]  /*4b40*/  LDSM.16.MT88.4 R16, [R134+0x2900] ;  /* 0x002900008610783b */ /* 0x000fe20000004200 */
[--C-:B------:R-:W-:Y:S02]  /*4b50*/  FFMA.FTZ R147, R10, c[0x0][0x2d0], -R165.reuse ;  /* 0x0000b4000a937a23 */ /* 0x100fe400000108a5 */
[--C-:B------:R-:W-:Y:S02]  /*4b60*/  FFMA.FTZ R144, R8, c[0x0][0x2d0], -R165.reuse ;  /* 0x0000b40008907a23 */ /* 0x100fe400000108a5 */
[----:B------:R-:W3:Y:S01]  /*4b70*/  LDSM.16.MT88.4 R8, [R135+0x2900] ;  /* 0x002900008708783b */ /* 0x000ee20000004200 */
[----:B------:R-:W-:Y:S01]  /*4b80*/  MUFU.EX2 R158, R158 ;  /* 0x0000009e009e7308 */ /* 0x000fe20000000800 */
[----:B-1----:R-:W-:Y:S01]  /*4b90*/  F2FP.PACK_AB R98, R150, R153 ;  /* 0x000000999662723e */ /* 0x002fe200000000ff */
[----:B------:R-:W-:-:S02]  /*4ba0*/  FFMA.FTZ R151, R14, c[0x0][0x2d0], -R165 ;  /* 0x0000b4000e977a23 */ /* 0x000fc400000108a5 */
[--C-:B------:R-:W-:Y:S02]  /*4bb0*/  FFMA.FTZ R146, R12, c[0x0][0x2d0], -R165.reuse ;  /* 0x0000b4000c927a23 */ /* 0x100fe400000108a5 */
[----:B------:R-:W1:Y:S01]  /*4bc0*/  LDSM.16.MT88.4 R12, [R160+0x2900] ;  /* 0x00290000a00c783b */ /* 0x000e620000004200 */
[--C-:B------:R-:W-:Y:S01]  /*4bd0*/  FFMA.FTZ R167, R178, c[0x0][0x2d0], -R165.reuse ;  /* 0x0000b400b2a77a23 */ /* 0x100fe200000108a5 */
[----:B------:R-:W4:Y:S01]  /*4be0*/  MUFU.EX2 R157, R157 ;  /* 0x0000009d009d7308 */ /* 0x000f220000000800 */
[--C-:B------:R-:W-:Y:S02]  /*4bf0*/  FFMA.FTZ R168, R168, c[0x0][0x2d0], -R165.reuse ;  /* 0x0000b400a8a87a23 */ /* 0x100fe400000108a5 */
[--C-:B------:R-:W-:Y:S02]  /*4c00*/  FFMA.FTZ R170, R170, c[0x0][0x2d0], -R165.reuse ;  /* 0x0000b400aaaa7a23 */ /* 0x100fe400000108a5 */
[----:B------:R-:W-:Y:S02]  /*4c10*/  FFMA.FTZ R171, R176, c[0x0][0x2d0], -R165 ;  /* 0x0000b400b0ab7a23 */ /* 0x000fe400000108a5 */
[--C-:B------:R-:W-:Y:S01]  /*4c20*/  FFMA.FTZ R176, R173, c[0x0][0x2d0], -R174.reuse ;  /* 0x0000b400adb07a23 */ /* 0x100fe200000108ae */
[----:B------:R-:W-:Y:S01]  /*4c30*/  MUFU.EX2 R159, R159 ;  /* 0x0000009f009f7308 */ /* 0x000fe20000000800 */
[----:B------:R-:W-:-:S02]  /*4c40*/  FFMA.FTZ R173, R143, c[0x0][0x2d0], -R174 ;  /* 0x0000b4008fad7a23 */ /* 0x000fc400000108ae */
[--C-:B------:R-:W-:Y:S02]  /*4c50*/  FFMA.FTZ R172, R172, c[0x0][0x2d0], -R165.reuse ;  /* 0x0000b400acac7a23 */ /* 0x100fe400000108a5 */
[--C-:B------:R-:W-:Y:S02]  /*4c60*/  FFMA.FTZ R177, R142, c[0x0][0x2d0], -R165.reuse ;  /* 0x0000b4008eb17a23 */ /* 0x100fe400000108a5 */
[--C-:B------:R-:W-:Y:S01]  /*4c70*/  FFMA.FTZ R178, R140, c[0x0][0x2d0], -R165.reuse ;  /* 0x0000b4008cb27a23 */ /* 0x100fe200000108a5 */
[----:B------:R-:W5:Y:S01]  /*4c80*/  MUFU.EX2 R152, R152 ;  /* 0x0000009800987308 */ /* 0x000f620000000800 */
[----:B----4-:R-:W-:Y:S01]  /*4c90*/  F2FP.PACK_AB R97, R157, R158 ;  /* 0x0000009e9d61723e */ /* 0x010fe200000000ff */
[----:B------:R-:W-:Y:S02]  /*4ca0*/  FFMA.FTZ R174, R141, c[0x0][0x2d0], -R174 ;  /* 0x0000b4008dae7a23 */ /* 0x000fe400000108ae */
[----:B------:R-:W-:Y:S01]  /*4cb0*/  FFMA.FTZ R165, R166, c[0x0][0x2d0], -R165 ;  /* 0x0000b400a6a57a23 */ /* 0x000fe200000108a5 */
[----:B------:R-:W-:Y:S01]  /*4cc0*/  LDSM.16.MT88.4 R140, [R169+0x3900] ;  /* 0x00390000a98c783b */ /* 0x000fe20000004200 */
[----:B------:R-:W-:-:S02]  /*4cd0*/  FADD.FTZ R158, R158, R157 ;  /* 0x0000009d9e9e7221 */ /* 0x000fc40000010000 */
[----:B------:R-:W4:Y:S01]  /*4ce0*/  MUFU.EX2 R149, R149 ;  /* 0x0000009500957308 */ /* 0x000f220000000800 */
[----:B------:R-:W-:-:S04]  /*4cf0*/  FADD.FTZ R153, R153, R156 ;  /* 0x0000009c99997221 */ /* 0x000fc80000010000 */
[----:B------:R-:W-:Y:S01]  /*4d00*/  FADD.FTZ R153, R150, R153 ;  /* 0x0000009996997221 */ /* 0x000fe20000010000 */
[----:B-----5:R-:W-:Y:S02]  /*4d10*/  F2FP.PACK_AB R99, R152, R159 ;  /* 0x0000009f9863723e */ /* 0x020fe400000000ff */
[----:B------:R-:W-:Y:S01]  /*4d20*/  MUFU.EX2 R148, R148 ;  /* 0x0000009400947308 */ /* 0x000fe20000000800 */
[----:B------:R-:W-:-:S04]  /*4d30*/  FADD.FTZ R159, R159, R158 ;  /* 0x0000009e9f9f7221 */ /* 0x000fc80000010000 */
[----:B------:R-:W-:Y:S01]  /*4d40*/  FADD.FTZ R152, R152, R159 ;  /* 0x0000009f98987221 */ /* 0x000fe20000010000 */
        /* <DEDUP_REMOVED lines=42> */
[C---:B------:R-:W-:Y:S08]  /*4ff0*/  HMMA.16816.F32 R88, R96.reuse, R90, RZ ;  /* 0x0000005a6058723c */ /* 0x040ff000000018ff */
[C---:B--2---:R-:W-:Y:S07]  /*5000*/  HMMA.16816.F32 R92, R96.reuse, R4, RZ ;  /* 0x00000004605c723c */ /* 0x044fee00000018ff */
[----:B----4-:R-:W-:Y:S01]  /*5010*/  F2FP.PACK_AB R4, R149, R154 ;  /* 0x0000009a9504723e */ /* 0x010fe200000000ff */
[----:B------:R-:W-:Y:S01]  /*5020*/  HMMA.16816.F32 R96, R96, R6, RZ ;  /* 0x000000066060723c */ /* 0x000fe200000018ff */
[----:B-----5:R-:W-:Y:S01]  /*5030*/  F2FP.PACK_AB R5, R146, R151 ;  /* 0x000000979205723e */ /* 0x020fe200000000ff */
        /* <DEDUP_REMOVED lines=103> */
[----:B---3--:R-:W-:Y:S01]  /*56b0*/  HMMA.16816.F32 R120, R4, R12, R120 ;  /* 0x0000000c0478723c */ /* 0x008fe20000001878 */
[----:B------:R-:W-:-:S02]  /*56c0*/  FADD.FTZ R178, R178, R177 ;  /* 0x000000b1b2b27221 */ /* 0x000fc40000010000 */
[----:B------:R-:W-:Y:S02]  /*56d0*/  FADD.FTZ R205, R174, R173 ;  /* 0x000000adaecd7221 */ /* 0x000fe40000010000 */
[----:B------:R-:W-:-:S03]  /*56e0*/  FADD.FTZ R206, R165, R178 ;  /* 0x000000b2a5ce7221 */ /* 0x000fc60000010000 */
        /* <DEDUP_REMOVED lines=25> */
[----:B------:R-:W-:Y:S01]  /*5880*/  HMMA.16816.F32 R96, R4, R18, R96 ;  /* 0x000000120460723c */ /* 0x000fe20000001860 */
[----:B------:R-:W-:Y:S07]  /*5890*/  @P0 BRA `(.L_x_1952) ;  /* 0x0000043000000947 */ /* 0x000fee0003800000 */
        /* <DEDUP_REMOVED lines=13> */
[C---:B------:R-:W-:Y:S01]  /*5970*/  SHF.L.U64.HI R11, R207.reuse, 0x1, R132 ;  /* 0x00000001cf0b7819 */ /* 0x040fe20000010284 */
        /* <DEDUP_REMOVED lines=8> */
[----:B------:R-:W-:Y:S02]  /*5a00*/  IMAD.IADD R9, R5, 0x1, R8 ;  /* 0x0000000105097824 */ /* 0x000fe400078e0208 */
[----:B------:R-:W-:Y:S02]  /*5a10*/  IMAD.MOV.U32 R8, RZ, RZ, R4 ;  /* 0x000000ffff087224 */ /* 0x000fe400078e0004 */
[----:B------:R-:W-:Y:S01]  /*5a20*/  IMAD.SHL.U32 R4, R194, 0x2, RZ ;  /* 0x00000002c2047824 */ /* 0x000fe200078e00ff */
[----:B--2---:R-:W-:Y:S01]  /*5a30*/  SHF.R.S32.HI R5, RZ, 0x1f, R198 ;  /* 0x0000001fff057819 */ /* 0x004fe200000114c6 */
[----:B------:R-:W-:Y:S01]  /*5a40*/  IMAD.WIDE.U32 R6, R198, c[0x0][0x1f0], R8 ;  /* 0x00007c00c6067a25 */ /* 0x000fe200078e0008 */
[----:B------:R-:W-:Y:S02]  /*5a50*/  SEL R9, RZ, 0x10, P5 ;  /* 0x00000010ff097807 */ /* 0x000fe40002800000 */
[----:B------:R-:W-:Y:S01]  /*5a60*/  SHF.L.U64.HI R8, R192, 0x1, R3 ;  /* 0x00000001c0087819 */ /* 0x000fe20000010203 */
[----:B------:R-:W-:Y:S01]  /*5a70*/  IMAD R5, R5, c[0x0][0x1f0], RZ ;  /* 0x00007c0005057a24 */ /* 0x000fe200078e02ff */
[----:B------:R-:W-:-:S03]  /*5a80*/  IADD3 R21, -R9, 0x10, RZ ;  /* 0x0000001009157810 */ /* 0x000fc60007ffe1ff */
[----:B------:R-:W-:Y:S01]  /*5a90*/  IMAD R12, R198, c[0x0][0x1f4], R5 ;  /* 0x00007d00c60c7a24 */ /* 0x000fe200078e0205 */
[----:B------:R-:W-:Y:S02]  /*5aa0*/  IADD3 R5, P0, R6, UR16, RZ ;  /* 0x0000001006057c10 */ /* 0x000fe4000ff1e0ff */
[----:B------:R-:W-:Y:S02]  /*5ab0*/  SEL R6, RZ, 0x10, P4 ;  /* 0x00000010ff067807 */ /* 0x000fe40002000000 */
[----:B------:R-:W-:Y:S01]  /*5ac0*/  IADD3.X R12, R7, UR9, R12, P0, !PT ;  /* 0x00000009070c7c10 */ /* 0x000fe200087fe40c */
[----:B------:R-:W-:Y:S01]  /*5ad0*/  IMAD.SHL.U32 R7, R192, 0x2, RZ ;  /* 0x00000002c0077824 */ /* 0x000fe200078e00ff */
[----:B------:R-:W-:Y:S02]  /*5ae0*/  LEA R13, P0, R5, c[0x0][0x1c8], 0x1 ;  /* 0x00007200050d7a11 */ /* 0x000fe400078008ff */
[----:B------:R-:W-:Y:S02]  /*5af0*/  LOP3.LUT R21, R21, 0xf, RZ, 0xc0, !PT ;  /* 0x0000000f15157812 */ /* 0x000fe400078ec0ff */
[----:B------:R-:W-:Y:S01]  /*5b00*/  LEA.HI.X R12, R5, c[0x0][0x1cc], R12, 0x1, P0 ;  /* 0x00007300050c7a11 */ /* 0x000fe200000f0c0c */
[----:B------:R-:W1:Y:S01]  /*5b10*/  SHFL.IDX PT, R14, R13, 0x1, 0x181f ;  /* 0x00381f000d0e7f89 */ /* 0x000e6200000e0000 */
[----:B------:R-:W-:-:S02]  /*5b20*/  IADD3 R18, -R6, 0x10, RZ ;  /* 0x0000001006127810 */ /* 0x000fc40007ffe1ff */
[----:B------:R-:W-:Y:S01]  /*5b30*/  SHF.L.U64.HI R5, R194, 0x1, R197 ;  /* 0x00000001c2057819 */ /* 0x000fe200000102c5 */
[----:B------:R-:W2:Y:S01]  /*5b40*/  SHFL.IDX PT, R16, R12, 0x1, 0x181f ;  /* 0x00381f000c107f89 */ /* 0x000ea200000e0000 */
[----:B------:R-:W-:-:S03]  /*5b50*/  LOP3.LUT R18, R18, 0xf, RZ, 0xc0, !PT ;  /* 0x0000000f12127812 */ /* 0x000fc600078ec0ff */
        /* <DEDUP_REMOVED lines=23> */
.L_x_1952:
[----:B------:R-:W-:Y:S01]  /*5cd0*/  ULDC.64 UR4, c[0x0][0x2c8] ;  /* 0x0000b20000047ab9 */ /* 0x000fe20000000a00 */
[----:B------:R-:W-:Y:S01]  /*5ce0*/  PLOP3.LUT P0, PT, PT, PT, UP0, 0x40, 0x0 ;  /* 0x000000000000781c */ /* 0x000fe20003f0e808 */
[----:B------:R-:W-:Y:S01]  /*5cf0*/  UIMAD.WIDE.U32 UR26, UR24, UR4, URZ ;  /* 0x00000004181a72a5 */ /* 0x000fe2000f8e003f */
[----:B------:R-:W0:Y:S01]  /*5d00*/  LDGDEPBAR ;  /* 0x00000000000079af */ /* 0x000e220000000000 */
[----:B------:R-:W-:-:S05]  /*5d10*/  UIADD3 UR7, UR7, -0x2, URZ ;  /* 0xfffffffe07077890 */ /* 0x000fca000fffe03f */
[----:B------:R-:W-:Y:S01]  /*5d20*/  @UP1 UMOV UR25, UR27 ;  /* 0x0000001b00191c82 */ /* 0x000fe20008000000 */
[----:B------:R-:W-:Y:S01]  /*5d30*/  MOV R210, UR7 ;  /* 0x0000000700d27c02 */ /* 0x000fe20008000f00 */
[----:B------:R-:W-:-:S04]  /*5d40*/  @UP1 USHF.R.U32.HI UR24, URZ, UR5, UR25 ;  /* 0x000000053f181299 */ /* 0x000fc80008011619 */
[----:B------:R-:W-:-:S03]  /*5d50*/  UIADD3 UR4, UR15, UR24, URZ ;  /* 0x000000180f047290 */ /* 0x000fc6000fffe03f */
[----:B------:R-:W-:Y:S02]  /*5d60*/  ULDC UR15, c[0x0][0x328] ;  /* 0x0000ca00000f7ab9 */ /* 0x000fe40000000800 */
[----:B------:R-:W-:Y:S01]  /*5d70*/  UIADD3 UR15, UR4, UR15, URZ ;  /* 0x0000000f040f7290 */ /* 0x000fe2000fffe03f */
[----:B------:R-:W-:Y:S05]  /*5d80*/  @P0 BRA `(.L_x_1953) ;  /* 0x0000015000000947 */ /* 0x000fea0003800000 */
[----:B------:R-:W-:Y:S01]  /*5d90*/  ISETP.LT.AND P0, PT, RZ, UR4, PT ;  /* 0x00000004ff007c0c */ /* 0x000fe2000bf01270 */
[----:B------:R-:W-:Y:S02]  /*5da0*/  UIADD3 UR24, UR4, -0x1, URZ ;  /* 0xffffffff04187890 */ /* 0x000fe4000fffe03f */
[----:B------:R-:W-:-:S10]  /*5db0*/  ULDC UR7, c[0x0][0x32c] ;  /* 0x0000cb0000077ab9 */ /* 0x000fd40000000800 */
[----:B------:R-:W-:Y:S05]  /*5dc0*/  @P0 BRA `(.L_x_1954) ;  /* 0x0000008000000947 */ /* 0x000fea0003800000 */
[----:B------:R-:W-:Y:S02]  /*5dd0*/  UISETP.NE.AND UP2, UPT, UR7, 0x1, UPT ;  /* 0x000000010700788c */ /* 0x000fe4000bf45270 */
[----:B------:R-:W-:-:S03]  /*5de0*/  UIADD3 UR24, -UR4, URZ, URZ ;  /* 0x0000003f04187290 */ /* 0x000fc6000fffe13f */
[----:B------:R-:W-:Y:S02]  /*5df0*/  ULDC.64 UR4, c[0x0][0x330] ;  /* 0x0000cc0000047ab9 */ /* 0x000fe40000000a00 */
[----:B------:R-:W-:-:S07]  /*5e00*/  UIMAD.WIDE.U32 UR26, UR24, UR4, URZ ;  /* 0x00000004181a72a5 */ /* 0x000fce000f8e003f */
[----:B------:R-:W-:Y:S02]  /*5e10*/  @UP2 UMOV UR25, UR27 ;  /* 0x0000001b00192c82 */ /* 0x000fe40008000000 */
[----:B------:R-:W-:-:S04]  /*5e20*/  @UP2 USHF.R.U32.HI UR24, URZ, UR5, UR25 ;  /* 0x000000053f182299 */ /* 0x000fc80008011619 */
[----:B------:R-:W-:Y:S01]  /*5e30*/  ULOP3.LUT UR24, URZ, UR24, URZ, 0x33, !UPT ;  /* 0x000000183f187292 */ /* 0x000fe2000f8e333f */
[----:B------:R-:W-:Y:S05]  /*5e40*/  BRA `(.L_x_1955) ;  /* 0x0000005000007947 */ /* 0x000fea0003800000 */
.L_x_1954:
[----:B------:R-:W-:Y:S02]  /*5e50*/  UISETP.NE.AND UP2, UPT, UR7, 0x1, UPT ;  /* 0x000000010700788c */ /* 0x000fe4000bf45270 */
[----:B------:R-:W-:Y:S02]  /*5e60*/  ULDC.64 UR4, c[0x0][0x330] ;  /* 0x0000cc0000047ab9 */ /* 0x000fe40000000a00 */
[----:B------:R-:W-:-:S07]  /*5e70*/  UIMAD.WIDE.U32 UR26, UR24, UR4, URZ ;  /* 0x00000004181a72a5 */ /* 0x000fce000f8e003f */
[----:B------:R-:W-:Y:S02]  /*5e80*/  @UP2 UMOV UR25, UR27 ;  /* 0x0000001b00192c82 */ /* 0x000fe40008000000 */
[----:B------:R-:W-:Y:S02]  /*5e90*/  @UP2 USHF.R.U32.HI UR24, URZ, UR5, UR25 ;  /* 0x000000053f182299 */ /* 0x000fe40008011619 */
.L_x_1955:
[----:B------:R-:W-:Y:S02]  /*5ea0*/  ULDC UR4, c[0x0][0x32c] ;  /* 0x0000cb0000047ab9 */ /* 0x000fe40000000800 */
[----:B------:R-:W-:-:S04]  /*5eb0*/  UIMAD UR4, UR24, UR7, UR4 ;  /* 0x00000007180472a4 */ /* 0x000fc8000f8e0204 */
[----:B------:R-:W-:-:S04]  /*5ec0*/  UISETP.LT.AND UP2, UPT, UR15, UR4, UPT ;  /* 0x000000040f00728c */ /* 0x000fc8000bf41270 */
[----:B------:R-:W-:-:S04]  /*5ed0*/  USEL UR15, UR15, UR4, UP2 ;  /* 0x000000040f0f7287 */ /* 0x000fc80009000000 */
.L_x_1953:
[----:B------:R-:W-:Y:S02]  /*5ee0*/  USHF.R.S32.HI UR4, URZ, 0x1f, UR15 ;  /* 0x0000001f3f047899 */ /* 0x000fe4000801140f */
[----:B------:R-:W-:Y:S02]  /*5ef0*/  UMOV UR5, 0x1 ;  /* 0x0000000100057882 */ /* 0x000fe40000000000 */
[----:B------:R-:W-:-:S03]  /*5f00*/  ULEA.HI UR4, UR4, UR15, URZ, 0x6 ;  /* 0x0000000f04047291 */ /* 0x000fc6000f8f303f */
[----:B------:R-:W-:Y:S02]  /*5f10*/  UMOV UR15, URZ ;  /* 0x0000003f000f7c82 */ /* 0x000fe40008000000 */
[----:B------:R-:W-:-:S04]  /*5f20*/  USHF.R.S32.HI UR7, URZ, 0x6, UR4 ;  /* 0x000000063f077899 */ /* 0x000fc80008011404 */
[----:B------:R-:W-:-:S04]  /*5f30*/  UISETP.LT.AND UP2, UPT, UR11, UR7, UPT ;  /* 0x000000070b00728c */ /* 0x000fc8000bf41270 */
[----:B------:R-:W-:-:S06]  /*5f40*/  USEL UR7, UR11, UR7, !UP2 ;  /* 0x000000070b077287 */ /* 0x000fcc000d000000 */
[----:B------:R-:W-:-:S13]  /*5f50*/  ISETP.GE.AND P0, PT, R210, UR7, PT ;  /* 0x00000007d2007c0c */ /* 0x000fda000bf06270 */
[----:B------:R-:W-:Y:S05]  /*5f60*/  @!P0 BRA `(.L_x_1956) ;  /* 0x00003bd000008947 */ /* 0x000fea0003800000 */
[----:B------:R-:W-:Y:S01]  /*5f70*/  IMAD.MOV.U32 R186, RZ, RZ, 0x20 ;  /* 0x00000020ffba7424 */ /* 0x000fe200078e00ff */
[----:B------:R-:W-:Y:S01]  /*5f80*/  LOP3.LUT P1, RZ, R209, 0x2, RZ, 0xc0, !PT ;  /* 0x00000002d1ff7812 */ /* 0x000fe2000782c0ff */
[C---:B------:R-:W-:Y:S01]  /*5f90*/  IMAD.SHL.U32 R215, R207.reuse, 0x2, RZ ;  /* 0x00000002cfd77824 */ /* 0x040fe200078e00ff */
[----:B------:R-:W-:Y:S01]  /*5fa0*/  SHF.L.U64.HI R216, R207, 0x1, R132 ;  /* 0x00000001cfd87819 */ /* 0x000fe20000010284 */
[----:B------:R-:W-:Y:S01]  /*5fb0*/  IMAD.MOV.U32 R132, RZ, RZ, R2 ;  /* 0x000000ffff847224 */ /* 0x000fe200078e0002 */
[C---:B------:R-:W-:Y:S01]  /*5fc0*/  SHF.L.U64.HI R213, R192.reuse, 0x1, R3 ;  /* 0x00000001c0d57819 */ /* 0x040fe20000010203 */
[----:B------:R-:W-:Y:S01]  /*5fd0*/  IMAD.MOV.U32 R3, RZ, RZ, R0 ;  /* 0x000000ffff037224 */ /* 0x000fe200078e0000 */
[----:B------:R-:W-:Y:S01]  /*5fe0*/  SEL R214, RZ, 0x10, P5 ;  /* 0x00000010ffd67807 */ /* 0x000fe20002800000 */
[----:B------:R-:W-:Y:S01]  /*5ff0*/  IMAD.SHL.U32 R212, R192, 0x2, RZ ;  /* 0x00000002c0d47824 */ /* 0x000fe200078e00ff */
[----:B------:R-:W-:Y:S01]  /*6000*/  SEL R211, RZ, 0x10, P4 ;  /* 0x00000010ffd37807 */ /* 0x000fe20002000000 */
[----:B------:R-:W-:Y:S01]  /*6010*/  UMOV UR15, URZ ;  /* 0x0000003f000f7c82 */ /* 0x000fe20008000000 */
[----:B------:R-:W-:Y:S01]  /*6020*/  SEL R186, R186, 0xffffffe0, !P1 ;  /* 0xffffffe0baba7807 */ /* 0x000fe20004800000 */
[----:B------:R-:W-:-:S02]  /*6030*/  UMOV UR5, 0x1 ;  /* 0x0000000100057882 */ /* 0x000fc40000000000 */
.L_x_1967:
[----:B------:R-:W-:Y:S04]  /*6040*/  DEPBAR.LE SB0, 0x2 ;  /* 0x000080800000791a */ /* 0x000fe80000000000 */
[----:B------:R-:W-:Y:S01]  /*6050*/  BAR.SYNC.DEFER_BLOCKING 0x0 ;  /* 0x0000000000007b1d */ /* 0x000fe20000010000 */
[----:B------:R-:W-:Y:S01]  /*6060*/  UIMAD UR4, UR5, 0x6000, URZ ;  /* 0x00006000050478a4 */ /* 0x000fe2000f8e023f */
[----:B------:R-:W-:Y:S05]  /*6070*/  ISETP.LE.AND P0, PT, R210, UR11, PT ;  /* 0x0000000bd2007c0c */ /* 0x000fea000bf03270 */
[----:B-1----:R-:W-:Y:S05]  /*6080*/  IADD3 R133, R189, UR4, RZ ;  /* 0x00000004bd857c10 */ /* 0x002fea000fffe0ff */
[----:B------:R-:W-:Y:S01]  /*6090*/  IMAD.IADD R190, R186, 0x1, R133 ;  /* 0x00000001babe7824 */ /* 0x000fe200078e0285 */
[----:B------:R1:W2:Y:S04]  /*60a0*/  LDSM.16.M88.4 R136, [R191] ;  /* 0x00000000bf88783b */ /* 0x0002a80000000200 */
[----:B------:R1:W3:Y:S04]  /*60b0*/  LDSM.16.M88.4 R140, [R189+UR4+0xc100] ;  /* 0x00c10004bd8c783b */ /* 0x0002e80008000200 */
[----:B------:R1:W4:Y:S04]  /*60c0*/  LDSM.16.M88.4 R144, [R189+UR4+0xc900] ;  /* 0x00c90004bd90783b */ /* 0x0003280008000200 */
        /* <DEDUP_REMOVED lines=18> */
[----:B------:R-:W-:Y:S01]  /*61f0*/  IMAD R5, R198, c[0x0][0x21c], R5 ;  /* 0x00008700c6057a24 */ /* 0x000fe200078e0205 */
[----:B------:R-:W-:Y:S01]  /*6200*/  IADD3 R11, -R208, 0x10, RZ ;  /* 0x00000010d00b7810 */ /* 0x000fe20007ffe1ff */
[----:B------:R-:W-:Y:S03]  /*6210*/  IMAD.IADD R7, R7, 0x1, R9 ;  /* 0x0000000107077824 */ /* 0x000fe600078e0209 */
[----:B------:R-:W-:Y:S01]  /*6220*/  LOP3.LUT R11, R11, 0xf, RZ, 0xc0, !PT ;  /* 0x0000000f0b0b7812 */ /* 0x000fe200078ec0ff */
[----:B------:R-:W-:Y:S05]  /*6230*/  IMAD.WIDE.U32 R6, R198, c[0x0][0x218], R6 ;  /* 0x00008600c6067a25 */ /* 0x000fea00078e0006 */
[----:B------:R-:W-:Y:S04]  /*6240*/  IADD3 R0, P0, R6, UR22, RZ ;  /* 0x0000001606007c10 */ /* 0x000fe8000ff1e0ff */
[----:B------:R-:W-:Y:S02]  /*6250*/  IADD3.X R5, R7, UR8, R5, P0, !PT ;  /* 0x0000000807057c10 */ /* 0x000fe400087fe405 */
[C---:B------:R-:W-:Y:S04]  /*6260*/  LEA R4, P0, R0.reuse, c[0x0][0x1f8], 0x1 ;  /* 0x00007e0000047a11 */ /* 0x040fe800078008ff */
[----:B------:R-:W-:Y:S01]  /*6270*/  LEA.HI.X R2, R0, c[0x0][0x1fc], R5, 0x1, P0 ;  /* 0x00007f0000027a11 */ /* 0x000fe200000f0c05 */
[----:B------:R-:W5:Y:S01]  /*6280*/  SHFL.IDX PT, R10, R4, 0x1, 0x181f ;  /* 0x00381f00040a7f89 */ /* 0x000f6200000e0000 */
[----:B------:R-:W-:Y:S03]  /*6290*/  IMAD.SHL.U32 R0, R194, 0x2, RZ ;  /* 0x00000002c2007824 */ /* 0x000fe600078e00ff */
[----:B------:R-:W4:Y:S04]  /*62a0*/  SHFL.IDX PT, R5, R2, 0x1, 0x181f ;  /* 0x00381f0002057f89 */ /* 0x000f2800000e0000 */
[----:B------:R3:W-:Y:S04]  /*62b0*/  SHFL.IDX PT, R9, R2, RZ, 0x181f ;  /* 0x00181fff02097589 */ /* 0x0007e800000e0000 */
[----:B------:R-:W2:Y:S01]  /*62c0*/  SHFL.IDX PT, R7, R4, RZ, 0x181f ;  /* 0x00181fff04077589 */ /* 0x000ea200000e0000 */
[-C--:B-----5:R-:W-:Y:S04]  /*62d0*/  IADD3 R14, P1, P0, R14, R10.reuse, R215 ;  /* 0x0000000a0e0e7210 */ /* 0x0a0fe8000783e0d7 */
[-C--:B----4-:R-:W-:Y:S02]  /*62e0*/  IADD3.X R15, RZ, R5.reuse, R216, P1, P0 ;  /* 0x00000005ff0f7210 */ /* 0x090fe40000fe04d8 */
[-C--:B------:R-:W-:Y:S02]  /*62f0*/  IADD3 R12, P1, P0, R13, R10.reuse, R212 ;  /* 0x0000000a0d0c7210 */ /* 0x080fe4000783e0d4 */
[----:B---3--:R-:W-:Y:S02]  /*6300*/  SHF.L.U64.HI R2, R194, 0x1, R197 ;  /* 0x00000001c2027819 */ /* 0x008fe400000102c5 */
[-CC-:B------:R-:W-:Y:S02]  /*6310*/  IADD3.X R13, RZ, R5.reuse, R213.reuse, P1, P0 ;  /* 0x00000005ff0d7210 */ /* 0x180fe40000fe04d5 */
[----:B------:R-:W-:Y:S04]  /*6320*/  IADD3 R10, P1, P0, R11, R10, R0 ;  /* 0x0000000a0b0a7210 */ /* 0x000fe8000783e000 */
[----:B------:R-:W-:Y:S01]  /*6330*/  IADD3.X R11, RZ, R5, R2, P1, P0 ;  /* 0x00000005ff0b7210 */ /* 0x000fe20000fe0402 */
[----:B------:R-:W-:Y:S01]  /*6340*/  IMAD.U32 R5, RZ, RZ, UR15 ;  /* 0x0000000fff057e24 */ /* 0x000fe2000f8e00ff */
[C---:B--2---:R-:W-:Y:S02]  /*6350*/  IADD3 R18, P1, R7.reuse, R215, RZ ;  /* 0x000000d707127210 */ /* 0x044fe40007f3e0ff */
[----:B------:R-:W-:Y:S03]  /*6360*/  IADD3 R16, P0, R7, R212, RZ ;  /* 0x000000d407107210 */ /* 0x000fe60007f1e0ff */
[C---:B------:R-:W-:Y:S01]  /*6370*/  IMAD.X R19, R9.reuse, 0x1, R216, P1 ;  /* 0x0000000109137824 */ /* 0x040fe200008e06d8 */
[----:B------:R-:W-:Y:S01]  /*6380*/  ISETP.NE.U32.AND P1, PT, R214, RZ, PT ;  /* 0x000000ffd600720c */ /* 0x000fe20003f25070 */
[----:B------:R-:W-:Y:S01]  /*6390*/  IMAD.X R17, R9, 0x1, R213, P0 ;  /* 0x0000000109117824 */ /* 0x000fe200000e06d5 */
[----:B------:R-:W-:Y:S01]  /*63a0*/  IADD3 R8, P0, R7, R0, RZ ;  /* 0x0000000007087210 */ /* 0x000fe20007f1e0ff */
[----:B------:R-:W-:Y:S04]  /*63b0*/  IMAD R7, R5, 0x6000, R196 ;  /* 0x0000600005077824 */ /* 0x000fe800078e02c4 */
[----:B------:R-:W-:Y:S01]  /*63c0*/  IMAD.X R9, R9, 0x1, R2, P0 ;  /* 0x0000000109097824 */ /* 0x000fe200000e0602 */
[----:B------:R2:W-:Y:S01]  /*63d0*/  LDGSTS.E.BYPASS.LTC128B.128 [R7], [R18.64], !P5 ;  /* 0x0000000012077fae */ /* 0x0005e2000e901d54 */
[----:B------:R-:W-:Y:S03]  /*63e0*/  ISETP.NE.U32.AND P0, PT, R208, RZ, PT ;  /* 0x000000ffd000720c */ /* 0x000fe60003f05070 */
[----:B------:R2:W-:Y:S04]  /*63f0*/  LDGSTS.E.BYPASS.LTC128B.128 [R7+0x2000], [R16.64], !P4 ;  /* 0x0200000010077fae */ /* 0x0005e8000e101d54 */
[----:B------:R2:W-:Y:S04]  /*6400*/  LDGSTS.E.BYPASS.LTC128B.128 [R7+0x4000], [R8.64], !P6 ;  /* 0x0400000008077fae */ /* 0x0005e8000f101d54 */
[----:B------:R2:W-:Y:S01]  /*6410*/  LDGSTS.E.BYPASS.LTC128B.128.ZFILL [R7+0x1000], [R14.64], P1 ;  /* 0x010000000e077fae */ /* 0x0005e20008941d54 */
[----:B------:R-:W-:Y:S11]  /*6420*/  ISETP.NE.U32.AND P1, PT, R211, RZ, PT ;  /* 0x000000ffd300720c */ /* 0x000ff60003f25070 */
[----:B------:R-:W-:Y:S02]  /*6430*/  @!UPT UIADD3 URZ, URZ, URZ, URZ ;  /* 0x0000003f3f3ff290 */ /* 0x000fe4000fffe03f */
[----:B------:R2:W-:Y:S04]  /*6440*/  LDGSTS.E.BYPASS.LTC128B.128.ZFILL [R7+0x3000], [R12.64], P1 ;  /* 0x030000000c077fae */ /* 0x0005e80008941d54 */
[----:B------:R2:W-:Y:S02]  /*6450*/  LDGSTS.E.BYPASS.LTC128B.128.ZFILL [R7+0x5000], [R10.64], P0 ;  /* 0x050000000a077fae */ /* 0x0005e40008141d54 */
.L_x_1957:
[C---:B--23--:R-:W-:Y:S01]  /*6460*/  HMMA.16816.F32 R4, R136.reuse, R140, RZ ;  /* 0x0000008c8804723c */ /* 0x04cfe200000018ff */
[----:B------:R-:W-:Y:S01]  /*6470*/  LDSM.16.M88.4 R180, [R189+UR4+0x10100] ;  /* 0x01010004bdb4783b */ /* 0x000fe20008000200 */
[----:B------:R-:W-:Y:S01]  /*6480*/  PLOP3.LUT P1, PT, PT, PT, UP1, 0x80, 0x0 ;  /* 0x000000000000781c */ /* 0x000fe20003f2f018 */
[----:B------:R-:W-:Y:S01]  /*6490*/  UIADD3 UR24, UR15, 0x1, URZ ;  /* 0x000000010f187890 */ /* 0x000fe2000fffe03f */
[CC--:B------:R-:W-:Y:S01]  /*64a0*/  IADD3 R0, R193.reuse, R133.reuse, RZ ;  /* 0x00000085c1007210 */ /* 0x0c0fe20007ffe0ff */
[----:B------:R-:W-:Y:S01]  /*64b0*/  UISETP.GE.AND UP2, UPT, UR15, 0x1, UPT ;  /* 0x000000010f00788c */ /* 0x000fe2000bf46270 */
[----:B------:R-:W-:Y:S02]  /*64c0*/  IADD3 R2, R193, R190, RZ ;  /* 0x000000bec1027210 */ /* 0x000fe40007ffe0ff */
[C---:B------:R-:W-:Y:S01]  /*64d0*/  HMMA.16816.F32 R8, R136.reuse, R142, RZ ;  /* 0x0000008e8808723c */ /* 0x040fe200000018ff */
[----:B------:R-:W-:Y:S01]  /*64e0*/  LDSM.16.M88.4 R140, [R185] ;  /* 0x00000000b98c783b */ /* 0x000fe20000000200 */
[----:B------:R-:W-:Y:S01]  /*64f0*/  PLOP3.LUT P0, PT, PT, PT, UP1, 0x80, 0x0 ;  /* 0x000000000000781c */ /* 0x000fe20003f0f018 */
[----:B------:R-:W-:Y:S01]  /*6500*/  USEL UR15, UR24, URZ, !UP2 ;  /* 0x0000003f180f7287 */ /* 0x000fe2000d000000 */
[----:B------:R-:W-:Y:S02]  /*6510*/  IADD3 R133, R186, R133, R193 ;  /* 0x00000085ba857210 */ /* 0x000fe40007ffe0c1 */
[----:B------:R-:W-:Y:S02]  /*6520*/  MOV R245, R203 ;  /* 0x000000cb00f57202 */ /* 0x000fe40000000f00 */
[C---:B----4-:R-:W-:Y:S01]  /*6530*/  HMMA.16816.F32 R12, R136.reuse, R144, RZ ;  /* 0x00000090880c723c */ /* 0x050fe200000018ff */
[----:B------:R-:W-:Y:S03]  /*6540*/  LDSM.16.M88.4 R176, [R0+0xe100] ;  /* 0x00e1000000b0783b */ /* 0x000fe60000000200 */
[----:B------:R-:W-:Y:S04]  /*6550*/  MOV R240, c[0x0][0x2ac] ;  /* 0x0000ab0000f07a02 */ /* 0x000fe80000000f00 */
[C---:B------:R-:W-:Y:S01]  /*6560*/  HMMA.16816.F32 R16, R136.reuse, R146, RZ ;  /* 0x000000928810723c */ /* 0x040fe200000018ff */
[----:B------:R-:W2:Y:S07]  /*6570*/  LDSM.16.M88.4 R144, [R0+0xc100] ;  /* 0x00c100000090783b */ /* 0x000eae0000000200 */
[C---:B-1----:R-:W-:Y:S01]  /*6580*/  HMMA.16816.F32 R20, R136.reuse, R148, RZ ;  /* 0x000000948814723c */ /* 0x042fe200000018ff */
[----:B------:R-:W0:Y:S07]  /*6590*/  LDGDEPBAR ;  /* 0x00000000000079af */ /* 0x000e2e0000000000 */
[C---:B------:R-:W-:Y:S01]  /*65a0*/  HMMA.16816.F32 R24, R136.reuse, R150, RZ ;  /* 0x000000968818723c */ /* 0x040fe200000018ff */
[----:B------:R-:W-:Y:S07]  /*65b0*/  LDSM.16.M88.4 R148, [R0+0xd100] ;  /* 0x00d100000094783b */ /* 0x000fee0000000200 */
[C---:B------:R-:W-:Y:S08]  /*65c0*/  HMMA.16816.F32 R28, R136.reuse, R152, RZ ;  /* 0x00000098881c723c */ /* 0x040ff000000018ff */
[----:B------:R-:W-:Y:S01]  /*65d0*/  HMMA.16816.F32 R32, R136, R154, RZ ;  /* 0x0000009a8820723c */ /* 0x000fe200000018ff */
[----:B------:R-:W1:Y:S07]  /*65e0*/  LDSM.16.M88.4 R136, [R0+0xc900] ;  /* 0x00c900000088783b */ /* 0x000e6e0000000200 */
[C---:B------:R-:W-:Y:S01]  /*65f0*/  HMMA.16816.F32 R4, R156.reuse, R160, R4 ;  /* 0x000000a09c04723c */ /* 0x040fe20000001804 */
[----:B------:R-:W3:Y:S07]  /*6600*/  LDSM.16.M88.4 R152, [R0+0xd900] ;  /* 0x00d900000098783b */ /* 0x000eee0000000200 */
[C---:B------:R-:W-:Y:S01]  /*6610*/  HMMA.16816.F32 R8, R156.reuse, R162, R8 ;  /* 0x000000a29c08723c */ /* 0x040fe20000001808 */
[----:B------:R-:W-:Y:S07]  /*6620*/  LDSM.16.M88.4 R160, [R184] ;  /* 0x00000000b8a0783b */ /* 0x000fee0000000200 */
[C---:B------:R-:W-:Y:S08]  /*6630*/  HMMA.16816.F32 R12, R156.reuse, R164, R12 ;  /* 0x000000a49c0c723c */ /* 0x040ff0000000180c */
[C---:B------:R-:W-:Y:S01]  /*6640*/  HMMA.16816.F32 R16, R156.reuse, R166, R16 ;  /* 0x000000a69c10723c */ /* 0x040fe20000001810 */
[----:B------:R-:W4:Y:S07]  /*6650*/  LDSM.16.M88.4 R164, [R2+0xc100] ;  /* 0x00c1000002a4783b */ /* 0x000f2e0000000200 */
[C---:B------:R-:W-:Y:S08]  /*6660*/  HMMA.16816.F32 R20, R156.reuse, R168, R20 ;  /* 0x000000a89c14723c */ /* 0x040ff00000001814 */
[C---:B------:R-:W-:Y:S01]  /*6670*/  HMMA.16816.F32 R24, R156.reuse, R170, R24 ;  /* 0x000000aa9c18723c */ /* 0x040fe20000001818 */
[----:B------:R-:W-:Y:S07]  /*6680*/  LDSM.16.M88.4 R168, [R190+0xe100] ;  /* 0x00e10000bea8783b */ /* 0x000fee0000000200 */
[C---:B------:R-:W-:Y:S08]  /*6690*/  HMMA.16816.F32 R28, R156.reuse, R172, R28 ;  /* 0x000000ac9c1c723c */ /* 0x040ff0000000181c */
[----:B------:R-:W-:Y:S01]  /*66a0*/  HMMA.16816.F32 R32, R156, R174, R32 ;  /* 0x000000ae9c20723c */ /* 0x000fe20000001820 */
[----:B------:R-:W5:Y:S07]  /*66b0*/  LDSM.16.M88.4 R156, [R2+0xc900] ;  /* 0x00c90000029c783b */ /* 0x000f6e0000000200 */
[C---:B--2---:R-:W-:Y:S01]  /*66c0*/  HMMA.16816.F32 R4, R140.reuse, R144, R4 ;  /* 0x000000908c04723c */ /* 0x044fe20000001804 */
[----:B------:R-:W-:Y:S07]  /*66d0*/  LDSM.16.M88.4 R172, [R190+0xe900] ;  /* 0x00e90000beac783b */ /* 0x000fee0000000200 */
[C---:B------:R-:W-:Y:S01]  /*66e0*/  HMMA.16816.F32 R8, R140.reuse, R146, R8 ;  /* 0x000000928c08723c */ /* 0x040fe20000001808 */
[----:B------:R-:W2:Y:S07]  /*66f0*/  LDSM.16.M88.4 R144, [R2+0xd100] ;  /* 0x00d100000290783b */ /* 0x000eae0000000200 */
[C---:B-1----:R-:W-:Y:S08]  /*6700*/  HMMA.16816.F32 R12, R140.reuse, R136, R12 ;  /* 0x000000888c0c723c */ /* 0x042ff0000000180c */
[C---:B------:R-:W-:Y:S01]  /*6710*/  HMMA.16816.F32 R16, R140.reuse, R138, R16 ;  /* 0x0000008a8c10723c */ /* 0x040fe20000001810 */
[----:B------:R-:W1:Y:S07]  /*6720*/  LDSM.16.M88.4 R136, [R2+0xd900] ;  /* 0x00d900000288783b */ /* 0x000e6e0000000200 */
[C---:B------:R-:W-:Y:S08]  /*6730*/  HMMA.16816.F32 R20, R140.reuse, R148, R20 ;  /* 0x000000948c14723c */ /* 0x040ff00000001814 */
[C---:B------:R-:W-:Y:S01]  /*6740*/  HMMA.16816.F32 R24, R140.reuse, R150, R24 ;  /* 0x000000968c18723c */ /* 0x040fe20000001818 */
[----:B------:R-:W-:Y:S07]  /*6750*/  LDSM.16.M88.4 R148, [R189+UR4+0xe100] ;  /* 0x00e10004bd94783b */ /* 0x000fee0008000200 */
[C---:B---3--:R-:W-:Y:S08]  /*6760*/  HMMA.16816.F32 R28, R140.reuse, R152, R28 ;  /* 0x000000988c1c723c */ /* 0x048ff0000000181c */
[----:B------:R-:W-:Y:S01]  /*6770*/  HMMA.16816.F32 R32, R140, R154, R32 ;  /* 0x0000009a8c20723c */ /* 0x000fe20000001820 */
[----:B------:R-:W3:Y:S07]  /*6780*/  LDSM.16.M88.4 R140, [R191+0x4000] ;  /* 0x00400000bf8c783b */ /* 0x000eee0000000200 */
[C---:B----4-:R-:W-:Y:S01]  /*6790*/  HMMA.16816.F32 R4, R160.reuse, R164, R4 ;  /* 0x000000a4a004723c */ /* 0x050fe20000001804 */
[----:B------:R-:W4:Y:S07]  /*67a0*/  LDSM.16.M88.4 R152, [R189+UR4+0xe900] ;  /* 0x00e90004bd98783b */ /* 0x000f2e0008000200 */
[C---:B------:R-:W-:Y:S01]  /*67b0*/  HMMA.16816.F32 R8, R160.reuse, R166, R8 ;  /* 0x000000a6a008723c */ /* 0x040fe20000001808 */
[----:B------:R-:W-:Y:S07]  /*67c0*/  LDSM.16.M88.4 R164, [R189+UR4+0xf900] ;  /* 0x00f90004bda4783b */ /* 0x000fee0008000200 */
[C---:B-----5:R-:W-:Y:S08]  /*67d0*/  HMMA.16816.F32 R12, R160.reuse, R156, R12 ;  /* 0x0000009ca00c723c */ /* 0x060ff0000000180c */
[C---:B------:R-:W-:Y:S01]  /*67e0*/  HMMA.16816.F32 R16, R160.reuse, R158, R16 ;  /* 0x0000009ea010723c */ /* 0x040fe20000001810 */
[----:B------:R-:W5:Y:S07]  /*67f0*/  LDSM.16.M88.4 R156, [R189+UR4+0xf100] ;  /* 0x00f10004bd9c783b */ /* 0x000f6e0008000200 */
[C---:B--2---:R-:W-:Y:S08]  /*6800*/  HMMA.16816.F32 R20, R160.reuse, R144, R20 ;  /* 0x00000090a014723c */ /* 0x044ff00000001814 */
[C---:B------:R-:W-:Y:S01]  /*6810*/  HMMA.16816.F32 R24, R160.reuse, R146, R24 ;  /* 0x00000092a018723c */ /* 0x040fe20000001818 */
[----:B------:R-:W2:Y:S07]  /*6820*/  LDSM.16.M88.4 R144, [R187+0x4000] ;  /* 0x00400000bb90783b */ /* 0x000eae0000000200 */
[C---:B-1----:R-:W-:Y:S08]  /*6830*/  HMMA.16816.F32 R28, R160.reuse, R136, R28 ;  /* 0x00000088a01c723c */ /* 0x042ff0000000181c */
[----:B------:R-:W-:Y:S01]  /*6840*/  HMMA.16816.F32 R32, R160, R138, R32 ;  /* 0x0000008aa020723c */ /* 0x000fe20000001820 */
[----:B------:R-:W1:Y:S07]  /*6850*/  LDSM.16.M88.4 R136, [R190+0xf100] ;  /* 0x00f10000be88783b */ /* 0x000e6e0000000200 */
[C---:B---3--:R-:W-:Y:S01]  /*6860*/  HMMA.16816.F32 R4, R140.reuse, R148, R4 ;  /* 0x000000948c04723c */ /* 0x048fe20000001804 */
[----:B------:R-:W-:Y:S07]  /*6870*/  LDSM.16.M88.4 R160, [R185+0x4000] ;  /* 0x00400000b9a0783b */ /* 0x000fee0000000200 */
[C---:B------:R-:W-:Y:S01]  /*6880*/  HMMA.16816.F32 R8, R140.reuse, R150, R8 ;  /* 0x000000968c08723c */ /* 0x040fe20000001808 */
[----:B------:R-:W3:Y:S07]  /*6890*/  LDSM.16.M88.4 R148, [R190+0xf900] ;  /* 0x00f90000be94783b */ /* 0x000eee0000000200 */
[C---:B----4-:R-:W-:Y:S08]  /*68a0*/  HMMA.16816.F32 R12, R140.reuse, R152, R12 ;  /* 0x000000988c0c723c */ /* 0x050ff0000000180c */
[C---:B------:R-:W-:Y:S01]  /*68b0*/  HMMA.16816.F32 R16, R140.reuse, R154, R16 ;  /* 0x0000009a8c10723c */ /* 0x040fe20000001810 */
[----:B------:R-:W-:Y:S07]  /*68c0*/  LDSM.16.M88.4 R152, [R0+0xf100] ;  /* 0x00f100000098783b */ /* 0x000fee0000000200 */
[C---:B-----5:R-:W-:Y:S08]  /*68d0*/  HMMA.16816.F32 R20, R140.reuse, R156, R20 ;  /* 0x0000009c8c14723c */ /* 0x060ff00000001814 */
[C---:B------:R-:W-:Y:S01]  /*68e0*/  HMMA.16816.F32 R24, R140.reuse, R158, R24 ;  /* 0x0000009e8c18723c */ /* 0x040fe20000001818 */
[----:B------:R-:W-:Y:S07]  /*68f0*/  LDSM.16.M88.4 R156, [R0+0xf900] ;  /* 0x00f90000009c783b */ /* 0x000fee0000000200 */
[C---:B------:R-:W-:Y:S08]  /*6900*/  HMMA.16816.F32 R28, R140.reuse, R164, R28 ;  /* 0x000000a48c1c723c */ /* 0x040ff0000000181c */
[----:B------:R-:W-:Y:S01]  /*6910*/  HMMA.16816.F32 R32, R140, R166, R32 ;  /* 0x000000a68c20723c */ /* 0x000fe20000001820 */
[----:B------:R-:W4:Y:S07]  /*6920*/  LDSM.16.M88.4 R140, [R0+0xe900] ;  /* 0x00e90000008c783b */ /* 0x000f2e0000000200 */
[C---:B--2---:R-:W-:Y:S01]  /*6930*/  HMMA.16816.F32 R4, R144.reuse, R168, R4 ;  /* 0x000000a89004723c */ /* 0x044fe20000001804 */
[----:B------:R-:W-:Y:S07]  /*6940*/  LDSM.16.M88.4 R164, [R184+0x4000] ;  /* 0x00400000b8a4783b */ /* 0x000fee0000000200 */
[C---:B------:R-:W-:Y:S01]  /*6950*/  HMMA.16816.F32 R8, R144.reuse, R170, R8 ;  /* 0x000000aa9008723c */ /* 0x040fe20000001808 */
[----:B------:R-:W2:Y:S07]  /*6960*/  LDSM.16.M88.4 R168, [R2+0xe100] ;  /* 0x00e1000002a8783b */ /* 0x000eae0000000200 */
[C---:B------:R-:W-:Y:S08]  /*6970*/  HMMA.16816.F32 R12, R144.reuse, R172, R12 ;  /* 0x000000ac900c723c */ /* 0x040ff0000000180c */
[C---:B------:R-:W-:Y:S01]  /*6980*/  HMMA.16816.F32 R16, R144.reuse, R174, R16 ;  /* 0x000000ae9010723c */ /* 0x040fe20000001810 */
[----:B------:R-:W-:Y:S07]  /*6990*/  LDSM.16.M88.4 R172, [R191+0x8000] ;  /* 0x00800000bfac783b */ /* 0x000fee0000000200 */
[C---:B-1----:R-:W-:Y:S08]  /*69a0*/  HMMA.16816.F32 R20, R144.reuse, R136, R20 ;  /* 0x000000889014723c */ /* 0x042ff00000001814 */
[C---:B------:R-:W-:Y:S01]  /*69b0*/  HMMA.16816.F32 R24, R144.reuse, R138, R24 ;  /* 0x0000008a9018723c */ /* 0x040fe20000001818 */
[----:B------:R-:W1:Y:S07]  /*69c0*/  LDSM.16.M88.4 R136, [R133+0xe900] ;  /* 0x00e900008588783b */ /* 0x000e6e0000000200 */
[C---:B---3--:R-:W-:Y:S08]  /*69d0*/  HMMA.16816.F32 R28, R144.reuse, R148, R28 ;  /* 0x00000094901c723c */ /* 0x048ff0000000181c */
[----:B------:R-:W-:Y:S01]  /*69e0*/  HMMA.16816.F32 R32, R144, R150, R32 ;  /* 0x000000969020723c */ /* 0x000fe20000001820 */
[----:B------:R-:W3:Y:S07]  /*69f0*/  LDSM.16.M88.4 R144, [R133+0xf100] ;  /* 0x00f100008590783b */ /* 0x000eee0000000200 */
[C---:B------:R-:W-:Y:S01]  /*6a00*/  HMMA.16816.F32 R4, R160.reuse, R176, R4 ;  /* 0x000000b0a004723c */ /* 0x040fe20000001804 */
[----:B------:R-:W5:Y:S07]  /*6a10*/  LDSM.16.M88.4 R148, [R133+0xf900] ;  /* 0x00f900008594783b */ /* 0x000f6e0000000200 */
[C---:B------:R-:W-:Y:S01]  /*6a20*/  HMMA.16816.F32 R8, R160.reuse, R178, R8 ;  /* 0x000000b2a008723c */ /* 0x040fe20000001808 */
[----:B------:R-:W-:Y:S07]  /*6a30*/  LDSM.16.M88.4 R176, [R190+0x10100] ;  /* 0x01010000beb0783b */ /* 0x000fee0000000200 */
[C---:B----4-:R-:W-:Y:S08]  /*6a40*/  HMMA.16816.F32 R12, R160.reuse, R140, R12 ;  /* 0x0000008ca00c723c */ /* 0x050ff0000000180c */
[C---:B------:R-:W-:Y:S01]  /*6a50*/  HMMA.16816.F32 R16, R160.reuse, R142, R16 ;  /* 0x0000008ea010723c */ /* 0x040fe20000001810 */
[----:B------:R-:W4:Y:S07]  /*6a60*/  LDSM.16.M88.4 R140, [R189+UR4+0x10900] ;  /* 0x01090004bd8c783b */ /* 0x000f2e0008000200 */
[C---:B------:R-:W-:Y:S08]  /*6a70*/  HMMA.16816.F32 R20, R160.reuse, R152, R20 ;  /* 0x00000098a014723c */ /* 0x040ff00000001814 */
[C---:B------:R-:W-:Y:S01]  /*6a80*/  HMMA.16816.F32 R24, R160.reuse, R154, R24 ;  /* 0x0000009aa018723c */ /* 0x040fe20000001818 */
[----:B------:R-:W3:Y:S07]  /*6a90*/  LDSM.16.M88.4 R152, [R189+UR4+0x11100] ;  /* 0x01110004bd98783b */ /* 0x000eee0008000200 */
[C---:B------:R-:W-:Y:S08]  /*6aa0*/  HMMA.16816.F32 R28, R160.reuse, R156, R28 ;  /* 0x0000009ca01c723c */ /* 0x040ff0000000181c */
[----:B------:R-:W-:Y:S01]  /*6ab0*/  HMMA.16816.F32 R32, R160, R158, R32 ;  /* 0x0000009ea020723c */ /* 0x000fe20000001820 */
[----:B------:R-:W4:Y:S07]  /*6ac0*/  LDSM.16.M88.4 R156, [R189+UR4+0x11900] ;  /* 0x01190004bd9c783b */ /* 0x000f2e0008000200 */
[C---:B--2---:R-:W-:Y:S01]  /*6ad0*/  HMMA.16816.F32 R4, R164.reuse, R168, R4 ;  /* 0x000000a8a404723c */ /* 0x044fe20000001804 */
[----:B------:R-:W2:Y:S07]  /*6ae0*/  LDSM.16.M88.4 R160, [R187+0x8000] ;  /* 0x00800000bba0783b */ /* 0x000eae0000000200 */
[C---:B------:R-:W-:Y:S01]  /*6af0*/  HMMA.16816.F32 R8, R164.reuse, R170, R8 ;  /* 0x000000aaa408723c */ /* 0x040fe20000001808 */
[----:B------:R-:W-:Y:S07]  /*6b00*/  LDSM.16.M88.4 R168, [R0+0x10100] ;  /* 0x0101000000a8783b */ /* 0x000fee0000000200 */
[C---:B-1----:R-:W-:Y:S08]  /*6b10*/  HMMA.16816.F32 R12, R164.reuse, R136, R12 ;  /* 0x00000088a40c723c */ /* 0x042ff0000000180c */
[C---:B------:R-:W-:Y:S01]  /*6b20*/  HMMA.16816.F32 R16, R164.reuse, R138, R16 ;  /* 0x0000008aa410723c */ /* 0x040fe20000001810 */
[----:B------:R-:W1:Y:S07]  /*6b30*/  LDSM.16.M88.4 R136, [R190+0x10900] ;  /* 0x01090000be88783b */ /* 0x000e6e0000000200 */
[C---:B---3--:R-:W-:Y:S08]  /*6b40*/  HMMA.16816.F32 R20, R164.reuse, R144, R20 ;  /* 0x00000090a414723c */ /* 0x048ff00000001814 */
[C---:B------:R-:W-:Y:S01]  /*6b50*/  HMMA.16816.F32 R24, R164.reuse, R146, R24 ;  /* 0x00000092a418723c */ /* 0x040fe20000001818 */
[----:B------:R-:W3:Y:S07]  /*6b60*/  LDSM.16.M88.4 R144, [R190+0x11100] ;  /* 0x01110000be90783b */ /* 0x000eee0000000200 */
[C---:B-----5:R-:W-:Y:S08]  /*6b70*/  HMMA.16816.F32 R28, R164.reuse, R148, R28 ;  /* 0x00000094a41c723c */ /* 0x060ff0000000181c */
[----:B------:R-:W-:Y:S01]  /*6b80*/  HMMA.16816.F32 R32, R164, R150, R32 ;  /* 0x00000096a420723c */ /* 0x000fe20000001820 */
[----:B------:R-:W5:Y:S07]  /*6b90*/  LDSM.16.M88.4 R148, [R190+0x11900] ;  /* 0x01190000be94783b */ /* 0x000f6e0000000200 */
[C---:B------:R-:W-:Y:S01]  /*6ba0*/  HMMA.16816.F32 R4, R172.reuse, R180, R4 ;  /* 0x000000b4ac04723c */ /* 0x040fe20000001804 */
[----:B------:R-:W1:Y:S07]  /*6bb0*/  LDSM.16.M88.4 R164, [R185+0x8000] ;  /* 0x00800000b9a4783b */ /* 0x000e6e0000000200 */
        /* <DEDUP_REMOVED lines=10> */
[----:B------:R-:W4:Y:S07]  /*6c60*/  LDSM.16.M88.4 R156, [R0+0x11900] ;  /* 0x01190000009c783b */ /* 0x000f2e0000000200 */
[C---:B--2---:R-:W-:Y:S01]  /*6c70*/  HMMA.16816.F32 R4, R160.reuse, R176, R4 ;  /* 0x000000b0a004723c */ /* 0x044fe20000001804 */
[----:B------:R-:W2:Y:S07]  /*6c80*/  LDSM.16.M88.4 R172, [R184+0x8000] ;  /* 0x00800000b8ac783b */ /* 0x000eae0000000200 */
[C---:B------:R-:W-:Y:S08]  /*6c90*/  HMMA.16816.F32 R8, R160.reuse, R178, R8 ;  /* 0x000000b2a008723c */ /* 0x040ff00000001808 */
[C---:B-1----:R-:W-:Y:S08]  /*6ca0*/  HMMA.16816.F32 R12, R160.reuse, R136, R12 ;  /* 0x00000088a00c723c */ /* 0x042ff0000000180c */
[C---:B------:R-:W-:Y:S01]  /*6cb0*/  HMMA.16816.F32 R16, R160.reuse, R138, R16 ;  /* 0x0000008aa010723c */ /* 0x040fe20000001810 */
[----:B------:R-:W1:Y:S07]  /*6cc0*/  LDSM.16.M88.4 R136, [R133+0x10900] ;  /* 0x010900008588783b */ /* 0x000e6e0000000200 */
[C---:B---3--:R-:W-:Y:S08]  /*6cd0*/  HMMA.16816.F32 R20, R160.reuse, R144, R20 ;  /* 0x00000090a014723c */ /* 0x048ff00000001814 */
[C---:B------:R-:W-:Y:S08]  /*6ce0*/  HMMA.16816.F32 R24, R160.reuse, R146, R24 ;  /* 0x00000092a018723c */ /* 0x040ff00000001818 */
[C---:B-----5:R-:W-:Y:S08]  /*6cf0*/  HMMA.16816.F32 R28, R160.reuse, R148, R28 ;  /* 0x00000094a01c723c */ /* 0x060ff0000000181c */
[----:B------:R-:W-:Y:S08]  /*6d00*/  HMMA.16816.F32 R32, R160, R150, R32 ;  /* 0x00000096a020723c */ /* 0x000ff00000001820 */
[C---:B------:R-:W-:Y:S08]  /*6d10*/  HMMA.16816.F32 R4, R164.reuse, R168, R4 ;  /* 0x000000a8a404723c */ /* 0x040ff00000001804 */
[C---:B------:R-:W-:Y:S08]  /*6d20*/  HMMA.16816.F32 R8, R164.reuse, R170, R8 ;  /* 0x000000aaa408723c */ /* 0x040ff00000001808 */
[C---:B----4-:R-:W-:Y:S08]  /*6d30*/  HMMA.16816.F32 R12, R164.reuse, R140, R12 ;  /* 0x0000008ca40c723c */ /* 0x050ff0000000180c */
[C---:B------:R-:W-:Y:S01]  /*6d40*/  HMMA.16816.F32 R16, R164.reuse, R142, R16 ;  /* 0x0000008ea410723c */ /* 0x040fe20000001810 */
[----:B------:R-:W3:Y:S07]  /*6d50*/  LDSM.16.M88.4 R140, [R133+0x11100] ;  /* 0x01110000858c783b */ /* 0x000eee0000000200 */
        /* <DEDUP_REMOVED lines=8> */
[----:B------:R-:W1:Y:S03]  /*6de0*/  LDSM.16.M88.4 R136, [R133+0x11900] ;  /* 0x011900008588783b */ /* 0x000e660000000200 */
[----:B------:R-:W-:Y:S02]  /*6df0*/  FMUL.FTZ R179, R4, c[0x0][0x320] ;  /* 0x0000c80004b37a20 */ /* 0x000fe40000410000 */
[----:B------:R-:W-:Y:S02]  /*6e00*/  FMUL.FTZ R181, R5, c[0x0][0x320] ;  /* 0x0000c80005b57a20 */ /* 0x000fe40000410000 */
[C---:B---3--:R-:W-:Y:S02]  /*6e10*/  HMMA.16816.F32 R20, R172.reuse, R140, R20 ;  /* 0x0000008cac14723c */ /* 0x048fe40000001814 */
[----:B------:R-:W2:Y:S02]  /*6e20*/  MUFU.TANH R179, R179 ;  /* 0x000000b300b37308 */ /* 0x000ea40000002400 */
[----:B------:R-:W-:Y:S02]  /*6e30*/  FMUL.FTZ R176, R6, c[0x0][0x320] ;  /* 0x0000c80006b07a20 */ /* 0x000fe40000410000 */
[----:B------:R-:W-:Y:S02]  /*6e40*/  FMUL.FTZ R177, R7, c[0x0][0x320] ;  /* 0x0000c80007b17a20 */ /* 0x000fe40000410000 */
[C---:B------:R-:W-:Y:S04]  /*6e50*/  HMMA.16816.F32 R24, R172.reuse, R142, R24 ;  /* 0x0000008eac18723c */ /* 0x040fe80000001818 */
[----:B------:R-:W3:Y:S01]  /*6e60*/  MUFU.TANH R181, R181 ;  /* 0x000000b500b57308 */ /* 0x000ee20000002400 */
[----:B------:R-:W-:Y:S02]  /*6e70*/  FMUL.FTZ R182, R8, c[0x0][0x320] ;  /* 0x0000c80008b67a20 */ /* 0x000fe40000410000 */
[----:B------:R-:W-:Y:S02]  /*6e80*/  FMUL.FTZ R218, R9, c[0x0][0x320] ;  /* 0x0000c80009da7a20 */ /* 0x000fe40000410000 */
[----:B------:R-:W-:Y:S03]  /*6e90*/  FMUL.FTZ R178, R10, c[0x0][0x320] ;  /* 0x0000c8000ab27a20 */ /* 0x000fe60000410000 */
[----:B------:R-:W-:Y:S02]  /*6ea0*/  FMUL.FTZ R180, R11, c[0x0][0x320] ;  /* 0x0000c8000bb47a20 */ /* 0x000fe40000410000 */
[----:B------:R-:W4:Y:S01]  /*6eb0*/  MUFU.TANH R176, R176 ;  /* 0x000000b000b07308 */ /* 0x000f220000002400 */
[----:B------:R-:W-:Y:S02]  /*6ec0*/  FMUL.FTZ R222, R12, c[0x0][0x320] ;  /* 0x0000c8000cde7a20 */ /* 0x000fe40000410000 */
[----:B------:R-:W-:Y:S02]  /*6ed0*/  FMUL.FTZ R221, R13, c[0x0][0x320] ;  /* 0x0000c8000ddd7a20 */ /* 0x000fe40000410000 */
[----:B------:R-:W-:Y:S02]  /*6ee0*/  FMUL.FTZ R217, R14, c[0x0][0x320] ;  /* 0x0000c8000ed97a20 */ /* 0x000fe40000410000 */
[----:B------:R-:W-:Y:S02]  /*6ef0*/  FMUL.FTZ R183, R15, c[0x0][0x320] ;  /* 0x0000c8000fb77a20 */ /* 0x000fe40000410000 */
[----:B------:R-:W-:Y:S01]  /*6f00*/  FMUL.FTZ R225, R16, c[0x0][0x320] ;  /* 0x0000c80010e17a20 */ /* 0x000fe20000410000 */
[----:B------:R-:W2:Y:S01]  /*6f10*/  MUFU.TANH R177, R177 ;  /* 0x000000b100b17308 */ /* 0x000ea20000002400 */
[C---:B-1----:R-:W-:Y:S03]  /*6f20*/  HMMA.16816.F32 R28, R172.reuse, R136, R28 ;  /* 0x00000088ac1c723c */ /* 0x042fe6000000181c */
[----:B------:R-:W-:Y:S02]  /*6f30*/  FMUL.FTZ R226, R17, c[0x0][0x320] ;  /* 0x0000c80011e27a20 */ /* 0x000fe40000410000 */
[----:B------:R-:W-:Y:S02]  /*6f40*/  FMUL.FTZ R220, R18, c[0x0][0x320] ;  /* 0x0000c80012dc7a20 */ /* 0x000fe40000410000 */
[----:B------:R-:W-:Y:S01]  /*6f50*/  FMUL.FTZ R219, R19, c[0x0][0x320] ;  /* 0x0000c80013db7a20 */ /* 0x000fe20000410000 */
[----:B------:R-:W-:Y:S01]  /*6f60*/  HMMA.16816.F32 R32, R172, R138, R32 ;  /* 0x0000008aac20723c */ /* 0x000fe20000001820 */
[----:B------:R-:W1:Y:S03]  /*6f70*/  MUFU.TANH R182, R182 ;  /* 0x000000b600b67308 */ /* 0x000e660000002400 */
[----:B------:R-:W-:Y:S02]  /*6f80*/  FMUL.FTZ R230, R20, c[0x0][0x320] ;  /* 0x0000c80014e67a20 */ /* 0x000fe40000410000 */
[----:B------:R-:W-:Y:S02]  /*6f90*/  FMUL.FTZ R229, R21, c[0x0][0x320] ;  /* 0x0000c80015e57a20 */ /* 0x000fe40000410000 */
[----:B------:R-:W-:Y:S03]  /*6fa0*/  @P1 IMAD.HI.U32 R175, R203, c[0x0][0x2c8], RZ ;  /* 0x0000b200cbaf1a27 */ /* 0x000fe600078e00ff */
[----:B------:R-:W1:Y:S01]  /*6fb0*/  MUFU.TANH R218, R218 ;  /* 0x000000da00da7308 */ /* 0x000e620000002400 */
[----:B------:R-:W-:Y:S01]  /*6fc0*/  FMUL.FTZ R224, R22, c[0x0][0x320] ;  /* 0x0000c80016e07a20 */ /* 0x000fe20000410000 */
[----:B------:R-:W-:Y:S01]  /*6fd0*/  @P0 SHF.R.U32.HI R245, RZ, c[0x0][0x2cc], R175 ;  /* 0x0000b300fff50a19 */ /* 0x000fe200000116af */
[----:B------:R-:W-:Y:S01]  /*6fe0*/  FMUL.FTZ R223, R23, c[0x0][0x320] ;  /* 0x0000c80017df7a20 */ /* 0x000fe20000410000 */
[----:B------:R-:W-:Y:S01]  /*6ff0*/  SHF.L.U32 R175, R210, 0x6, RZ ;  /* 0x00000006d2af7819 */ /* 0x000fe200000006ff */
[----:B------:R-:W-:Y:S01]  /*7000*/  FMUL.FTZ R232, R24, c[0x0][0x320] ;  /* 0x0000c80018e87a20 */ /* 0x000fe20000410000 */
[----:B------:R-:W-:Y:S01]  /*7010*/  PLOP3.LUT P0, PT, PT, PT, UP0, 0x40, 0x0 ;  /* 0x000000000000781c */ /* 0x000fe20003f0e808 */
[----:B------:R-:W5:Y:S01]  /*7020*/  SHFL.IDX PT, R247, R245, RZ, 0x1c1f ;  /* 0x001c1ffff5f77589 */ /* 0x000f6200000e0000 */
[----:B------:R-:W-:Y:S01]  /*7030*/  FMUL.FTZ R231, R25, c[0x0][0x320] ;  /* 0x0000c80019e77a20 */ /* 0x000fe20000410000 */
[----:B------:R-:W-:Y:S01]  /*7040*/  IADD3 R241, -R204, 0x1, -R175 ;  /* 0x00000001ccf17810 */ /* 0x000fe20007ffe9af */
        /* <DEDUP_REMOVED lines=13> */
[----:B------:R-:W-:Y:S05]  /*7120*/  IMAD R241, R240, c[0x0][0x1d0], R241 ;  /* 0x00007400f0f17a24 */ /* 0x000fea00078e02f1 */
[----:B------:R-:W-:Y:S04]  /*7130*/  IADD3 R241, R241, -c[0x0][0x168], RZ ;  /* 0x80005a00f1f17a10 */ /* 0x000fe80007ffe0ff */
[----:B------:R-:W1:Y:S01]  /*7140*/  MUFU.TANH R221, R221 ;  /* 0x000000dd00dd7308 */ /* 0x000e620000002400 */
[C---:B------:R-:W-:Y:S02]  /*7150*/  IADD3 R242, R241.reuse, c[0x0][0x328], RZ ;  /* 0x0000ca00f1f27a10 */ /* 0x040fe40007ffe0ff */
[----:B------:R-:W-:Y:S02]  /*7160*/  IADD3 R241, R241, UR13, RZ ;  /* 0x0000000df1f17c10 */ /* 0x000fe4000fffe0ff */
[-C--:B-----5:R-:W-:Y:S02]  /*7170*/  IADD3 R244, R242, R247.reuse, RZ ;  /* 0x000000f7f2f47210 */ /* 0x0a0fe40007ffe0ff */
[----:B------:R-:W-:Y:S03]  /*7180*/  IADD3 R243, R241, R247, RZ ;  /* 0x000000f7f1f37210 */ /* 0x000fe60007ffe0ff */
        /* <DEDUP_REMOVED lines=23> */
[----:B--234-:R-:W-:Y:S01]  /*7300*/  IMAD R247, R240, c[0x0][0x1d0], R247 ;  /* 0x00007400f0f77a24 */ /* 0x01cfe200078e02f7 */
[----:B------:R-:W-:Y:S04]  /*7310*/  BSSY B0, `(.L_x_1959) ;  /* 0x0000012000007945 */ /* 0x000fe80003800000 */
        /* <DEDUP_REMOVED lines=12> */
.L_x_1960:
[----:B------:R-:W-:Y:S04]  /*73e0*/  MOV R0, 0x1 ;  /* 0x0000000100007802 */ /* 0x000fe80000000f00 */
[----:B------:R-:W-:Y:S11]  /*73f0*/  ISETP.NE.AND P0, PT, R0, c[0x0][0x32c], PT ;  /* 0x0000cb0000007a0c */ /* 0x000ff60003f05270 */
[----:B------:R-:W-:Y:S02]  /*7400*/  @!UPT UIADD3 URZ, URZ, URZ, URZ ;  /* 0x0000003f3f3ff290 */ /* 0x000fe4000fffe03f */
[----:B------:R-:W-:Y:S05]  /*7410*/  @P0 IMAD.HI.U32 R0, R2, c[0x0][0x330], RZ ;  /* 0x0000cc0002000a27 */ /* 0x000fea00078e00ff */
[----:B------:R-:W-:Y:S02]  /*7420*/  @P0 SHF.R.U32.HI R2, RZ, c[0x0][0x334], R0 ;  /* 0x0000cd00ff020a19 */ /* 0x000fe40000011600 */
.L_x_1961:
[----:B------:R-:W-:Y:S05]  /*7430*/  BSYNC B0 ;  /* 0x0000000000007941 */ /* 0x000fea0003800000 */
.L_x_1959:
[----:B------:R-:W-:Y:S04]  /*7440*/  IMAD R5, R2, c[0x0][0x32c], -R175 ;  /* 0x0000cb0002057a24 */ /* 0x000fe800078e0aaf */
[----:B------:R-:W-:Y:S05]  /*7450*/  IMAD.IADD R0, R5, 0x1, -R204 ;  /* 0x0000000105007824 */ /* 0x000fea00078e0acc */
[----:B------:R-:W-:Y:S02]  /*7460*/  IADD3 R5, R0, c[0x0][0x32c], RZ ;  /* 0x0000cb0000057a10 */ /* 0x000fe40007ffe0ff */
[----:B------:R-:W-:Y:S02]  /*7470*/  IMNMX R243, R243, R0, !PT ;  /* 0x00000000f3f37217 */ /* 0x000fe40007800200 */
[----:B------:R-:W-:Y:S02]  /*7480*/  IMNMX R244, R244, R5, PT ;  /* 0x00000005f4f47217 */ /* 0x000fe40003800200 */
.L_x_1958:
[----:B--234-:R-:W-:Y:S01]  /*7490*/  ISETP.GT.AND P2, PT, R210, -0x1, PT ;  /* 0xffffffffd200780c */ /* 0x01cfe20003f44270 */
[----:B------:R-:W2:Y:S03]  /*74a0*/  SHFL.IDX PT, R9, R245, 0x1, 0x1c1f ;  /* 0x003c1f00f5097f89 */ /* 0x000ea600000e0000 */
[----:B------:R-:W-:Y:S04]  /*74b0*/  ISETP.GT.AND P0, PT, R243, RZ, P2 ;  /* 0x000000fff300720c */ /* 0x000fe80001704270 */
[C---:B------:R-:W-:Y:S04]  /*74c0*/  ISETP.LT.OR P0, PT, R244.reuse, 0x1, P0 ;  /* 0x00000001f400780c */ /* 0x040fe80000701670 */
[----:B------:R-:W-:Y:S02]  /*74d0*/  FSEL R179, R179, -INF , !P0 ;  /* 0xff800000b3b37808 */ /* 0x000fe40004000000 */
[----:B------:R-:W-:Y:S04]  /*74e0*/  ISETP.GT.AND P0, PT, R243, 0x1, P2 ;  /* 0x00000001f300780c */ /* 0x000fe80001704270 */
[----:B------:R-:W-:Y:S04]  /*74f0*/  ISETP.LT.OR P0, PT, R244, 0x2, P0 ;  /* 0x00000002f400780c */ /* 0x000fe80000701670 */
[----:B------:R-:W-:Y:S02]  /*7500*/  FSEL R181, R181, -INF , !P0 ;  /* 0xff800000b5b57808 */ /* 0x000fe40004000000 */
[----:B------:R-:W-:Y:S01]  /*7510*/  ISETP.GT.AND P0, PT, R243, 0x8, P2 ;  /* 0x00000008f300780c */ /* 0x000fe20001704270 */
[--C-:B--2---:R-:W-:Y:S02]  /*7520*/  IMAD.IADD R242, R242, 0x1, R9.reuse ;  /* 0x00000001f2f27824 */ /* 0x104fe400078e0209 */
[----:B------:R-:W-:Y:S01]  /*7530*/  IMAD.IADD R241, R241, 0x1, R9 ;  /* 0x00000001f1f17824 */ /* 0x000fe200078e0209 */
[----:B------:R-:W-:Y:S04]  /*7540*/  ISETP.LT.OR P0, PT, R244, 0x9, P0 ;  /* 0x00000009f400780c */ /* 0x000fe80000701670 */
[----:B-1----:R-:W-:Y:S02]  /*7550*/  FSEL R5, R182, -INF , !P0 ;  /* 0xff800000b6057808 */ /* 0x002fe40004000000 */
[C---:B------:R-:W-:Y:S04]  /*7560*/  ISETP.GT.AND P0, PT, R243.reuse, 0x9, P2 ;  /* 0x00000009f300780c */ /* 0x040fe80001704270 */
[----:B------:R-:W-:Y:S04]  /*7570*/  ISETP.LT.OR P0, PT, R244, 0xa, P0 ;  /* 0x0000000af400780c */ /* 0x000fe80000701670 */
[----:B------:R-:W-:Y:S02]  /*7580*/  FSEL R7, R218, -INF , !P0 ;  /* 0xff800000da077808 */ /* 0x000fe40004000000 */
[C---:B------:R-:W-:Y:S04]  /*7590*/  ISETP.GT.AND P0, PT, R243.reuse, 0x10, P2 ;  /* 0x00000010f300780c */ /* 0x040fe80001704270 */
[----:B------:R-:W-:Y:S04]  /*75a0*/  ISETP.LT.OR P0, PT, R244, 0x11, P0 ;  /* 0x00000011f400780c */ /* 0x000fe80000701670 */
[----:B------:R-:W-:Y:S02]  /*75b0*/  FSEL R173, R222, -INF , !P0 ;  /* 0xff800000dead7808 */ /* 0x000fe40004000000 */
[----:B------:R-:W-:Y:S04]  /*75c0*/  ISETP.GT.AND P0, PT, R243, 0x11, P2 ;  /* 0x00000011f300780c */ /* 0x000fe80001704270 */
[C---:B------:R-:W-:Y:S04]  /*75d0*/  ISETP.LT.OR P0, PT, R244.reuse, 0x12, P0 ;  /* 0x00000012f400780c */ /* 0x040fe80000701670 */
[----:B------:R-:W-:Y:S02]  /*75e0*/  FSEL R163, R221, -INF , !P0 ;  /* 0xff800000dda37808 */ /* 0x000fe40004000000 */
[----:B------:R-:W-:Y:S04]  /*75f0*/  ISETP.GT.AND P0, PT, R243, 0x18, P2 ;  /* 0x00000018f300780c */ /* 0x000fe80001704270 */
[C---:B------:R-:W-:Y:S04]  /*7600*/  ISETP.LT.OR P0, PT, R244.reuse, 0x19, P0 ;  /* 0x00000019f400780c */ /* 0x040fe80000701670 */
[----:B------:R-:W-:Y:S02]  /*7610*/  FSEL R143, R225, -INF , !P0 ;  /* 0xff800000e18f7808 */ /* 0x000fe40004000000 */
        /* <DEDUP_REMOVED lines=25> */
[----:B------:R-:W-:Y:S04]  /*77b0*/  ISETP.LT.OR P0, PT, R244, 0x3a, P0 ;  /* 0x0000003af400780c */ /* 0x000fe80000701670 */
[----:B------:R-:W-:Y:S02]  /*77c0*/  FSEL R147, R238, -INF , !P0 ;  /* 0xff800000ee937808 */ /* 0x000fe40004000000 */
[----:B------:R-:W-:Y:S11]  /*77d0*/  PLOP3.LUT P0, PT, PT, PT, UP0, 0x40, 0x0 ;  /* 0x000000000000781c */ /* 0x000ff60003f0e808 */
[----:B------:R-:W-:Y:S02]  /*77e0*/  @!UPT UIADD3 URZ, URZ, URZ, URZ ;  /* 0x0000003f3f3ff290 */ /* 0x000fe4000fffe03f */
[----:B------:R-:W-:-:S05]  /*77f0*/  @P0 BRA `(.L_x_1962) ;  /* 0x0000019000000947 */ /* 0x000fca0003800000 */
[----:B------:R-:W-:Y:S01]  /*7800*/  IMAD R9, R240, c[0x0][0x1d0], R9 ;  /* 0x00007400f0097a24 */ /* 0x000fe200078e0209 */
        /* <DEDUP_REMOVED lines=13> */
.L_x_1964:
[----:B------:R-:W-:Y:S04]  /*78e0*/  MOV R0, 0x1 ;  /* 0x0000000100007802 */ /* 0x000fe80000000f00 */
[----:B------:R-:W-:Y:S11]  /*78f0*/  ISETP.NE.AND P0, PT, R0, c[0x0][0x32c], PT ;  /* 0x0000cb0000007a0c */ /* 0x000ff60003f05270 */
[----:B------:R-:W-:Y:S02]  /*7900*/  @!UPT UIADD3 URZ, URZ, URZ, URZ ;  /* 0x0000003f3f3ff290 */ /* 0x000fe4000fffe03f */
[----:B------:R-:W-:Y:S05]  /*7910*/  @P0 IMAD.HI.U32 R0, R2, c[0x0][0x330], RZ ;  /* 0x0000cc0002000a27 */ /* 0x000fea00078e00ff */
[----:B------:R-:W-:Y:S02]  /*7920*/  @P0 SHF.R.U32.HI R2, RZ, c[0x0][0x334], R0 ;  /* 0x0000cd00ff020a19 */ /* 0x000fe40000011600 */
.L_x_1965:
[----:B------:R-:W-:Y:S05]  /*7930*/  BSYNC B0 ;  /* 0x0000000000007941 */ /* 0x000fea0003800000 */
.L_x_1963:
[----:B------:R-:W-:Y:S04]  /*7940*/  IMAD R9, R2, c[0x0][0x32c], -R175 ;  /* 0x0000cb0002097a24 */ /* 0x000fe800078e0aaf */
[----:B------:R-:W-:Y:S05]  /*7950*/  IMAD.IADD R0, R9, 0x1, -R204 ;  /* 0x0000000109007824 */ /* 0x000fea00078e0acc */
[----:B------:R-:W-:Y:S02]  /*7960*/  IADD3 R9, R0, c[0x0][0x32c], RZ ;  /* 0x0000cb0000097a10 */ /* 0x000fe40007ffe0ff */
[----:B------:R-:W-:Y:S02]  /*7970*/  IMNMX R241, R241, R0, !PT ;  /* 0x00000000f1f17217 */ /* 0x000fe40007800200 */
[----:B------:R-:W-:Y:S02]  /*7980*/  IMNMX R242, R242, R9, PT ;  /* 0x00000009f2f27217 */ /* 0x000fe40003800200 */
.L_x_1962:
[----:B------:R-:W-:Y:S01]  /*7990*/  ISETP.GT.AND P0, PT, R241, RZ, P2 ;  /* 0x000000fff100720c */ /* 0x000fe20001704270 */
[----:B------:R-:W-:Y:S04]  /*79a0*/  DEPBAR.LE SB0, 0x2 ;  /* 0x000080800000791a */ /* 0x000fe80000000000 */
[----:B------:R-:W-:Y:S01]  /*79b0*/  BAR.SYNC.DEFER_BLOCKING 0x0 ;  /* 0x0000000000007b1d */ /* 0x000fe20000010000 */
[----:B------:R-:W-:Y:S02]  /*79c0*/  ISETP.LT.OR P0, PT, R242, 0x1, P0 ;  /* 0x00000001f200780c */ /* 0x000fe40000701670 */
[----:B------:R-:W-:Y:S02]  /*79d0*/  FMNMX.FTZ R0, R179, R132, !PT ;  /* 0x00000084b3007209 */ /* 0x000fe40007810000 */
[----:B------:R-:W-:Y:S02]  /*79e0*/  FSEL R176, R176, -INF , !P0 ;  /* 0xff800000b0b07808 */ /* 0x000fe40004000000 */
[----:B------:R-:W-:Y:S02]  /*79f0*/  ISETP.GT.AND P0, PT, R241, 0x1, P2 ;  /* 0x00000001f100780c */ /* 0x000fe40001704270 */
[----:B------:R-:W-:Y:S02]  /*7a00*/  FMNMX.FTZ R0, R181, R0, !PT ;  /* 0x00000000b5007209 */ /* 0x000fe40007810000 */
[C---:B------:R-:W-:Y:S02]  /*7a10*/  ISETP.LT.OR P0, PT, R242.reuse, 0x2, P0 ;  /* 0x00000002f200780c */ /* 0x040fe40000701670 */
[----:B------:R-:W-:Y:S02]  /*7a20*/  FMNMX.FTZ R0, R5, R0, !PT ;  /* 0x0000000005007209 */ /* 0x000fe40007810000 */
[----:B------:R-:W-:Y:S02]  /*7a30*/  FSEL R8, R177, -INF , !P0 ;  /* 0xff800000b1087808 */ /* 0x000fe40004000000 */
[----:B------:R-:W-:Y:S02]  /*7a40*/  ISETP.GT.AND P0, PT, R241, 0x8, P2 ;  /* 0x00000008f100780c */ /* 0x000fe40001704270 */
[----:B------:R-:W-:Y:S02]  /*7a50*/  FMNMX.FTZ R0, R7, R0, !PT ;  /* 0x0000000007007209 */ /* 0x000fe40007810000 */
[----:B------:R-:W-:Y:S02]  /*7a60*/  ISETP.LT.OR P0, PT, R242, 0x9, P0 ;  /* 0x00000009f200780c */ /* 0x000fe40000701670 */
[----:B------:R-:W-:Y:S01]  /*7a70*/  FMNMX.FTZ R0, R173, R0, !PT ;  /* 0x00000000ad007209 */ /* 0x000fe20007810000 */
[----:B------:R-:W-:Y:S01]  /*7a80*/  LDSM.16.MT88.4 R28, [R134+UR4+0x100] ;  /* 0x00010004861c783b */ /* 0x000fe20008004200 */
[----:B------:R-:W-:Y:S02]  /*7a90*/  FSEL R6, R178, -INF , !P0 ;  /* 0xff800000b2067808 */ /* 0x000fe40004000000 */
[----:B------:R-:W-:Y:S02]  /*7aa0*/  ISETP.GT.AND P0, PT, R241, 0x9, P2 ;  /* 0x00000009f100780c */ /* 0x000fe40001704270 */
[----:B------:R-:W-:Y:S02]  /*7ab0*/  FMNMX.FTZ R0, R163, R0, !PT ;  /* 0x00000000a3007209 */ /* 0x000fe40007810000 */
[----:B------:R-:W-:Y:S02]  /*7ac0*/  ISETP.LT.OR P0, PT, R242, 0xa, P0 ;  /* 0x0000000af200780c */ /* 0x000fe40000701670 */
[----:B------:R-:W-:Y:S02]  /*7ad0*/  FMNMX.FTZ R0, R143, R0, !PT ;  /* 0x000000008f007209 */ /* 0x000fe40007810000 */
        /* <DEDUP_REMOVED lines=41> */
[----:B------:R-:W-:Y:S02]  /*7d70*/  FMNMX.FTZ R11, R160, R11, !PT ;  /* 0x0000000ba00b7209 */ /* 0x000fe40007810000 */
[----:B------:R-:W-:Y:S02]  /*7d80*/  ISETP.GT.AND P0, PT, R241, 0x30, P2 ;  /* 0x00000030f100780c */ /* 0x000fe40001704270 */
[----:B------:R-:W-:Y:S02]  /*7d90*/  FMNMX.FTZ R0, R147, R2, !PT ;  /* 0x0000000293007209 */ /* 0x000fe40007810000 */
[----:B------:R-:W-:Y:S02]  /*7da0*/  FMNMX.FTZ R11, R158, R11, !PT ;  /* 0x0000000b9e0b7209 */ /* 0x000fe40007810000 */
[----:B------:R-:W-:Y:S01]  /*7db0*/  ISETP.LT.OR P0, PT, R242, 0x31, P0 ;  /* 0x00000031f200780c */ /* 0x000fe20000701670 */
[----:B------:R-:W1:Y:S01]  /*7dc0*/  SHFL.BFLY PT, R9, R0, 0x2, 0x1f ;  /* 0x0c401f0000097f89 */ /* 0x000e6200000e0000 */
[----:B------:R-:W-:Y:S02]  /*7dd0*/  FMNMX.FTZ R11, R156, R11, !PT ;  /* 0x0000000b9c0b7209 */ /* 0x000fe40007810000 */
[----:B------:R-:W-:Y:S02]  /*7de0*/  FSEL R150, R233, -INF , !P0 ;  /* 0xff800000e9967808 */ /* 0x000fe40004000000 */
[C---:B------:R-:W-:Y:S02]  /*7df0*/  ISETP.GT.AND P0, PT, R241.reuse, 0x31, P2 ;  /* 0x00000031f100780c */ /* 0x040fe40001704270 */
[----:B------:R-:W-:Y:S02]  /*7e00*/  FMNMX.FTZ R11, R154, R11, !PT ;  /* 0x0000000b9a0b7209 */ /* 0x000fe40007810000 */
[----:B------:R-:W-:Y:S02]  /*7e10*/  ISETP.LT.OR P0, PT, R242, 0x32, P0 ;  /* 0x00000032f200780c */ /* 0x000fe40000701670 */
[C---:B------:R-:W-:Y:S02]  /*7e20*/  ISETP.GT.AND P1, PT, R241.reuse, 0x38, P2 ;  /* 0x00000038f100780c */ /* 0x040fe40001724270 */
[----:B------:R-:W-:Y:S02]  /*7e30*/  FSEL R148, R174, -INF , !P0 ;  /* 0xff800000ae947808 */ /* 0x000fe40004000000 */
[----:B------:R-:W-:Y:S02]  /*7e40*/  FMNMX.FTZ R11, R150, R11, !PT ;  /* 0x0000000b960b7209 */ /* 0x000fe40007810000 */
[----:B------:R-:W-:Y:S02]  /*7e50*/  ISETP.LT.OR P1, PT, R242, 0x39, P1 ;  /* 0x00000039f200780c */ /* 0x000fe40000f21670 */
[----:B------:R-:W-:Y:S02]  /*7e60*/  ISETP.GT.AND P0, PT, R241, 0x39, P2 ;  /* 0x00000039f100780c */ /* 0x000fe40001704270 */
[----:B------:R-:W-:Y:S02]  /*7e70*/  FSEL R146, R235, -INF , !P1 ;  /* 0xff800000eb927808 */ /* 0x000fe40004800000 */
[----:B------:R-:W-:Y:S02]  /*7e80*/  FMNMX.FTZ R11, R148, R11, !PT ;  /* 0x0000000b940b7209 */ /* 0x000fe40007810000 */
[----:B------:R-:W-:Y:S02]  /*7e90*/  ISETP.LT.OR P0, PT, R242, 0x3a, P0 ;  /* 0x0000003af200780c */ /* 0x000fe40000701670 */
[----:B------:R-:W-:Y:S02]  /*7ea0*/  FMNMX.FTZ R15, R146, R11, !PT ;  /* 0x0000000b920f7209 */ /* 0x000fe40007810000 */
[----:B------:R-:W-:Y:S02]  /*7eb0*/  FSEL R144, R234, -INF , !P0 ;  /* 0xff800000ea907808 */ /* 0x000fe40004000000 */
[----:B-1----:R-:W-:Y:S02]  /*7ec0*/  FMNMX.FTZ R4, R0, R9, !PT ;  /* 0x0000000900047209 */ /* 0x002fe40007810000 */
[----:B------:R-:W-:Y:S02]  /*7ed0*/  FMNMX.FTZ R13, R144, R15, !PT ;  /* 0x0000000f900d7209 */ /* 0x000fe40007810000 */
[----:B------:R-:W-:Y:S01]  /*7ee0*/  IADD3 R17, R134, UR4, RZ ;  /* 0x0000000486117c10 */ /* 0x000fe2000fffe0ff */
[----:B------:R-:W1:Y:S03]  /*7ef0*/  SHFL.BFLY PT, R11, R4, 0x1, 0x1f ;  /* 0x0c201f00040b7f89 */ /* 0x000e6600000e0000 */
[----:B------:R-:W-:Y:S05]  /*7f00*/  IADD3 R164, R188, R17, RZ ;  /* 0x00000011bca47210 */ /* 0x000fea0007ffe0ff */
[----:B------:R-:W2:Y:S01]  /*7f10*/  SHFL.BFLY PT, R0, R13, 0x2, 0x1f ;  /* 0x0c401f000d007f89 */ /* 0x000ea200000e0000 */
[----:B-1----:R-:W-:Y:S04]  /*7f20*/  FMNMX.FTZ R2, R4, R11, !PT ;  /* 0x0000000b04027209 */ /* 0x002fe80007810000 */
[C---:B------:R-:W-:Y:S01]  /*7f30*/  FSETP.NEU.FTZ.AND P0, PT, R2.reuse, -INF , PT ;  /* 0xff8000000200780b */ /* 0x040fe20003f1d000 */
[----:B------:R-:W-:Y:S01]  /*7f40*/  FMUL.FTZ R152, R2, c[0x0][0x2d0] ;  /* 0x0000b40002987a20 */ /* 0x000fe20000410000 */
[----:B--2---:R-:W-:Y:S04]  /*7f50*/  FMNMX.FTZ R9, R13, R0, !PT ;  /* 0x000000000d097209 */ /* 0x004fe80007810000 */
[----:B------:R-:W-:Y:S01]  /*7f60*/  FSEL R152, R152, RZ, P0 ;  /* 0x000000ff98987208 */ /* 0x000fe20000000000 */
[----:B------:R-:W-:Y:S04]  /*7f70*/  LDSM.16.MT88.4 R12, [R135+UR4+0x100] ;  /* 0x00010004870c783b */ /* 0x000fe80008004200 */
[--C-:B------:R-:W-:Y:S01]  /*7f80*/  FFMA.FTZ R165, R5, c[0x0][0x2d0], -R152.reuse ;  /* 0x0000b40005a57a23 */ /* 0x100fe20000010898 */
[----:B------:R-:W-:Y:S01]  /*7f90*/  FSEL R5, R2, RZ, P0 ;  /* 0x000000ff02057208 */ /* 0x000fe20000000000 */
[--C-:B------:R-:W-:Y:S02]  /*7fa0*/  FFMA.FTZ R167, R179, c[0x0][0x2d0], -R152.reuse ;  /* 0x0000b400b3a77a23 */ /* 0x100fe40000010898 */
[----:B------:R-:W1:Y:S01]  /*7fb0*/  SHFL.BFLY PT, R0, R9, 0x1, 0x1f ;  /* 0x0c201f0009007f89 */ /* 0x000e6200000e0000 */
[----:B------:R-:W-:Y:S01]  /*7fc0*/  FFMA.FTZ R166, R181, c[0x0][0x2d0], -R152 ;  /* 0x0000b400b5a67a23 */ /* 0x000fe20000010898 */
[----:B------:R-:W-:Y:S01]  /*7fd0*/  MUFU.EX2 R165, R165 ;  /* 0x000000a500a57308 */ /* 0x000fe20000000800 */
[----:B------:R-:W-:Y:S01]  /*7fe0*/  FADD.FTZ R4, -R5, R132 ;  /* 0x0000008405047221 */ /* 0x000fe20000010100 */
[----:B------:R-:W-:Y:S01]  /*7ff0*/  IADD3 R5, R135, UR4, RZ ;  /* 0x0000000487057c10 */ /* 0x000fe2000fffe0ff */
[--C-:B------:R-:W-:Y:S02]  /*8000*/  FFMA.FTZ R168, R7, c[0x0][0x2d0], -R152.reuse ;  /* 0x0000b40007a87a23 */ /* 0x100fe40000010898 */
[----:B------:R-:W-:Y:S01]  /*8010*/  FMUL.FTZ R132, R4, c[0x0][0x2d0] ;  /* 0x0000b40004847a20 */ /* 0x000fe20000410000 */
[----:B------:R-:W-:Y:S01]  /*8020*/  IADD3 R133, R188, R5, RZ ;  /* 0x00000005bc857210 */ /* 0x000fe20007ffe0ff */
[--C-:B------:R-:W-:Y:S02]  /*8030*/  FFMA.FTZ R174, R163, c[0x0][0x2d0], -R152.reuse ;  /* 0x0000b400a3ae7a23 */ /* 0x100fe40000010898 */
[--C-:B------:R-:W-:Y:S01]  /*8040*/  FFMA.FTZ R177, R141, c[0x0][0x2d0], -R152.reuse ;  /* 0x0000b4008db17a23 */ /* 0x100fe20000010898 */
[----:B------:R-:W-:Y:S01]  /*8050*/  MUFU.EX2 R167, R167 ;  /* 0x000000a700a77308 */ /* 0x000fe20000000800 */
[----:B------:R-:W2:Y:S01]  /*8060*/  LDSM.16.MT88.4 R20, [R133+0x100] ;  /* 0x000100008514783b */ /* 0x000ea20000004200 */
[--C-:B------:R-:W-:Y:S02]  /*8070*/  FFMA.FTZ R182, R161, c[0x0][0x2d0], -R152.reuse ;  /* 0x0000b400a1b67a23 */ /* 0x100fe40000010898 */
[--C-:B------:R-:W-:Y:S02]  /*8080*/  FFMA.FTZ R183, R159, c[0x0][0x2d0], -R152.reuse ;  /* 0x0000b4009fb77a23 */ /* 0x100fe40000010898 */
[--C-:B------:R-:W-:Y:S02]  /*8090*/  FFMA.FTZ R190, R157, c[0x0][0x2d0], -R152.reuse ;  /* 0x0000b4009dbe7a23 */ /* 0x100fe40000010898 */
[--C-:B------:R-:W-:Y:S02]  /*80a0*/  FFMA.FTZ R217, R155, c[0x0][0x2d0], -R152.reuse ;  /* 0x0000b4009bd97a23 */ /* 0x100fe40000010898 */
[----:B------:R-:W3:Y:S01]  /*80b0*/  MUFU.EX2 R132, R132 ;  /* 0x0000008400847308 */ /* 0x000ee20000000800 */
[--C-:B------:R-:W-:Y:S01]  /*80c0*/  FFMA.FTZ R222, R153, c[0x0][0x2d0], -R152.reuse ;  /* 0x0000b40099de7a23 */ /* 0x100fe20000010898 */
[----:B-1----:R-:W-:Y:S01]  /*80d0*/  FMNMX.FTZ R0, R9, R0, !PT ;  /* 0x0000000009007209 */ /* 0x002fe20007810000 */
[--C-:B------:R-:W-:Y:S02]  /*80e0*/  FFMA.FTZ R223, R151, c[0x0][0x2d0], -R152.reuse ;  /* 0x0000b40097df7a23 */ /* 0x100fe40000010898 */
[--C-:B------:R-:W-:Y:S01]  /*80f0*/  FFMA.FTZ R224, R149, c[0x0][0x2d0], -R152.reuse ;  /* 0x0000b40095e07a23 */ /* 0x100fe20000010898 */
[C---:B------:R-:W-:Y:S01]  /*8100*/  FSETP.NEU.FTZ.AND P0, PT, R0.reuse, -INF , PT ;  /* 0xff8000000000780b */ /* 0x040fe20003f1d000 */
[C---:B------:R-:W-:Y:S02]  /*8110*/  FMUL.FTZ R145, R0.reuse, c[0x0][0x2d0] ;  /* 0x0000b40000917a20 */ /* 0x040fe40000410000 */
[--C-:B------:R-:W-:Y:S01]  /*8120*/  FFMA.FTZ R173, R173, c[0x0][0x2d0], -R152.reuse ;  /* 0x0000b400adad7a23 */ /* 0x100fe20000010898 */
[----:B------:R-:W-:Y:S01]  /*8130*/  FSEL R4, R0, RZ, P0 ;  /* 0x000000ff00047208 */ /* 0x000fe20000000000 */
[----:B------:R-:W1:Y:S01]  /*8140*/  MUFU.EX2 R166, R166 ;  /* 0x000000a600a67308 */ /* 0x000e620000000800 */
[----:B------:R-:W-:Y:S03]  /*8150*/  FSEL R145, R145, RZ, P0 ;  /* 0x000000ff91917208 */ /* 0x000fe60000000000 */
[----:B------:R-:W-:Y:S02]  /*8160*/  FADD.FTZ R4, -R4, R3 ;  /* 0x0000000304047221 */ /* 0x000fe40000010100 */
[--C-:B------:R-:W-:Y:S02]  /*8170*/  FFMA.FTZ R171, R176, c[0x0][0x2d0], -R145.reuse ;  /* 0x0000b400b0ab7a23 */ /* 0x100fe40000010891 */
[--C-:B------:R-:W-:Y:S02]  /*8180*/  FFMA.FTZ R170, R8, c[0x0][0x2d0], -R145.reuse ;  /* 0x0000b40008aa7a23 */ /* 0x100fe40000010891 */
[--C-:B------:R-:W-:Y:S01]  /*8190*/  FFMA.FTZ R169, R6, c[0x0][0x2d0], -R145.reuse ;  /* 0x0000b40006a97a23 */ /* 0x100fe20000010891 */
[----:B------:R-:W4:Y:S01]  /*81a0*/  MUFU.EX2 R168, R168 ;  /* 0x000000a800a87308 */ /* 0x000f220000000800 */
[--C-:B------:R-:W-:Y:S02]  /*81b0*/  FFMA.FTZ R172, R180, c[0x0][0x2d0], -R145.reuse ;  /* 0x0000b400b4ac7a23 */ /* 0x100fe40000010891 */
[----:B------:R-:W-:Y:S02]  /*81c0*/  FMUL.FTZ R3, R4, c[0x0][0x2d0] ;  /* 0x0000b40004037a20 */ /* 0x000fe40000410000 */
[C---:B---3--:R-:W-:Y:S02]  /*81d0*/  FMUL.FTZ R4, R132.reuse, R128 ;  /* 0x0000008084047220 */ /* 0x048fe40000410000 */
[C---:B------:R-:W-:Y:S02]  /*81e0*/  FMUL.FTZ R5, R132.reuse, R129 ;  /* 0x0000008184057220 */ /* 0x040fe40000410000 */
[C---:B------:R-:W-:Y:S01]  /*81f0*/  FMUL.FTZ R8, R132.reuse, R124 ;  /* 0x0000007c84087220 */ /* 0x040fe20000410000 */
[----:B------:R-:W3:Y:S01]  /*8200*/  MUFU.EX2 R3, R3 ;  /* 0x0000000300037308 */ /* 0x000ee20000000800 */
[----:B------:R-:W-:Y:S01]  /*8210*/  FMUL.FTZ R9, R132, R125 ;  /* 0x0000007d84097220 */ /* 0x000fe20000410000 */
[----:B-1----:R-:W-:Y:S01]  /*8220*/  F2FP.PACK_AB R136, R166, R167 ;  /* 0x000000a7a688723e */ /* 0x002fe200000000ff */
[C---:B------:R-:W-:Y:S02]  /*8230*/  FMUL.FTZ R16, R132.reuse, R116 ;  /* 0x0000007484107220 */ /* 0x040fe40000410000 */
[C---:B------:R-:W-:Y:S02]  /*8240*/  FMUL.FTZ R17, R132.reuse, R117 ;  /* 0x0000007584117220 */ /* 0x040fe40000410000 */
[C---:B------:R-:W-:Y:S03]  /*8250*/  FMUL.FTZ R24, R132.reuse, R108 ;  /* 0x0000006c84187220 */ /* 0x040fe60000410000 */
[----:B------:R-:W-:Y:S01]  /*8260*/  MUFU.EX2 R171, R171 ;  /* 0x000000ab00ab7308 */ /* 0x000fe20000000800 */
[C---:B------:R-:W-:Y:S02]  /*8270*/  FMUL.FTZ R25, R132.reuse, R109 ;  /* 0x0000006d84197220 */ /* 0x040fe40000410000 */
[----:B------:R-:W-:Y:S01]  /*8280*/  FMUL.FTZ R32, R132, R100 ;  /* 0x0000006484207220 */ /* 0x000fe20000410000 */
[----:B----4-:R-:W-:Y:S01]  /*8290*/  F2FP.PACK_AB R138, R168, R165 ;  /* 0x000000a5a88a723e */ /* 0x010fe200000000ff */
[----:B------:R-:W-:Y:S02]  /*82a0*/  FMUL.FTZ R33, R132, R101 ;  /* 0x0000006584217220 */ /* 0x000fe40000410000 */
[--C-:B------:R-:W-:Y:S02]  /*82b0*/  FFMA.FTZ R176, R143, c[0x0][0x2d0], -R152.reuse ;  /* 0x0000b4008fb07a23 */ /* 0x100fe40000010898 */
[--C-:B------:R-:W-:Y:S01]  /*82c0*/  FFMA.FTZ R180, R142, c[0x0][0x2d0], -R145.reuse ;  /* 0x0000b4008eb47a23 */ /* 0x100fe20000010891 */
[----:B------:R-:W1:Y:S01]  /*82d0*/  MUFU.EX2 R170, R170 ;  /* 0x000000aa00aa7308 */ /* 0x000e620000000800 */
[--C-:B------:R-:W-:Y:S02]  /*82e0*/  FFMA.FTZ R181, R140, c[0x0][0x2d0], -R145.reuse ;  /* 0x0000b4008cb57a23 */ /* 0x100fe40000010891 */
[----:B------:R-:W-:Y:S01]  /*82f0*/  LDSM.16.MT88.4 R140, [R134+UR4+0x2900] ;  /* 0x00290004868c783b */ /* 0x000fe20008004200 */
[C---:B---3--:R-:W-:Y:S02]  /*8300*/  FMUL.FTZ R6, R3.reuse, R130 ;  /* 0x0000008203067220 */ /* 0x048fe40000410000 */
[C---:B------:R-:W-:Y:S02]  /*8310*/  FMUL.FTZ R7, R3.reuse, R131 ;  /* 0x0000008303077220 */ /* 0x040fe40000410000 */
[C---:B------:R-:W-:Y:S02]  /*8320*/  FMUL.FTZ R10, R3.reuse, R126 ;  /* 0x0000007e030a7220 */ /* 0x040fe40000410000 */
[----:B------:R-:W-:Y:S01]  /*8330*/  MUFU.EX2 R169, R169 ;  /* 0x000000a900a97308 */ /* 0x000fe20000000800 */
[C---:B------:R-:W-:Y:S01]  /*8340*/  FMUL.FTZ R11, R3.reuse, R127 ;  /* 0x0000007f030b7220 */ /* 0x040fe20000410000 */
[----:B------:R-:W-:Y:S01]  /*8350*/  LDSM.16.MT88.4 R128, [R133+0x2900] ;  /* 0x002900008580783b */ /* 0x000fe20000004200 */
[C---:B------:R-:W-:Y:S02]  /*8360*/  FMUL.FTZ R18, R3.reuse, R118 ;  /* 0x0000007603127220 */ /* 0x040fe40000410000 */
[C---:B------:R-:W-:Y:S02]  /*8370*/  FMUL.FTZ R19, R3.reuse, R119 ;  /* 0x0000007703137220 */ /* 0x040fe40000410000 */
[C---:B------:R-:W-:Y:S02]  /*8380*/  FMUL.FTZ R26, R3.reuse, R110 ;  /* 0x0000006e031a7220 */ /* 0x040fe40000410000 */
[C---:B------:R-:W-:Y:S01]  /*8390*/  FMUL.FTZ R27, R3.reuse, R111 ;  /* 0x0000006f031b7220 */ /* 0x040fe20000410000 */
[----:B------:R-:W3:Y:S01]  /*83a0*/  MUFU.EX2 R172, R172 ;  /* 0x000000ac00ac7308 */ /* 0x000ee20000000800 */
[----:B------:R-:W-:Y:S01]  /*83b0*/  LDSM.16.MT88.4 R108, [R164+0x2100] ;  /* 0x00210000a46c783b */ /* 0x000fe20000004200 */
[C---:B------:R-:W-:Y:S01]  /*83c0*/  FMUL.FTZ R34, R3.reuse, R102 ;  /* 0x0000006603227220 */ /* 0x040fe20000410000 */
[----:B-1----:R-:W-:Y:S01]  /*83d0*/  F2FP.PACK_AB R137, R170, R171 ;  /* 0x000000abaa89723e */ /* 0x002fe200000000ff */
[----:B------:R-:W-:Y:S02]  /*83e0*/  FMUL.FTZ R35, R3, R103 ;  /* 0x0000006703237220 */ /* 0x000fe40000410000 */
[--C-:B------:R-:W-:Y:S03]  /*83f0*/  FFMA.FTZ R218, R160, c[0x0][0x2d0], -R145.reuse ;  /* 0x0000b400a0da7a23 */ /* 0x100fe60000010891 */
[----:B------:R-:W-:Y:S01]  /*8400*/  LDSM.16.MT88.4 R100, [R134+UR4+0x2100] ;  /* 0x002100048664783b */ /* 0x000fe20008004200 */
[--C-:B------:R-:W-:Y:S01]  /*8410*/  FFMA.FTZ R219, R158, c[0x0][0x2d0], -R145.reuse ;  /* 0x0000b4009edb7a23 */ /* 0x100fe20000010891 */
[----:B------:R-:W-:Y:S01]  /*8420*/  MUFU.EX2 R173, R173 ;  /* 0x000000ad00ad7308 */ /* 0x000fe20000000800 */
[--C-:B------:R-:W-:Y:S02]  /*8430*/  FFMA.FTZ R220, R156, c[0x0][0x2d0], -R145.reuse ;  /* 0x0000b4009cdc7a23 */ /* 0x100fe40000010891 */
[--C-:B------:R-:W-:Y:S02]  /*8440*/  FFMA.FTZ R221, R154, c[0x0][0x2d0], -R145.reuse ;  /* 0x0000b4009add7a23 */ /* 0x100fe40000010891 */
[--C-:B------:R-:W-:Y:S01]  /*8450*/  FFMA.FTZ R226, R150, c[0x0][0x2d0], -R145.reuse ;  /* 0x0000b40096e27a23 */ /* 0x100fe20000010891 */
[----:B------:R-:W-:Y:S01]  /*8460*/  LDSM.16.MT88.4 R116, [R134+UR4+0x900] ;  /* 0x000900048674783b */ /* 0x000fe20008004200 */
[--C-:B------:R-:W-:Y:S02]  /*8470*/  FFMA.FTZ R227, R148, c[0x0][0x2d0], -R145.reuse ;  /* 0x0000b40094e37a23 */ /* 0x100fe40000010891 */
[--C-:B------:R-:W-:Y:S01]  /*8480*/  FFMA.FTZ R228, R146, c[0x0][0x2d0], -R145.reuse ;  /* 0x0000b40092e47a23 */ /* 0x100fe20000010891 */
[----:B------:R-:W1:Y:S01]  /*8490*/  MUFU.EX2 R174, R174 ;  /* 0x000000ae00ae7308 */ /* 0x000e620000000800 */
[----:B------:R-:W-:Y:S01]  /*84a0*/  FFMA.FTZ R152, R147, c[0x0][0x2d0], -R152 ;  /* 0x0000b40093987a23 */ /* 0x000fe20000010898 */
[----:B---3--:R-:W-:Y:S02]  /*84b0*/  F2FP.PACK_AB R139, R172, R169 ;  /* 0x000000a9ac8b723e */ /* 0x008fe400000000ff */
[----:B------:R-:W-:Y:S01]  /*84c0*/  LDSM.16.MT88.4 R124, [R135+UR4+0x2900] ;  /* 0x00290004877c783b */ /* 0x000fe20008004200 */
[C---:B------:R-:W-:Y:S02]  /*84d0*/  FMUL.FTZ R36, R132.reuse, R36 ;  /* 0x0000002484247220 */ /* 0x040fe40000410000 */
[C---:B------:R-:W-:Y:S02]  /*84e0*/  FMUL.FTZ R37, R132.reuse, R37 ;  /* 0x0000002584257220 */ /* 0x040fe40000410000 */
[C---:B------:R-:W-:Y:S01]  /*84f0*/  FMUL.FTZ R38, R3.reuse, R38 ;  /* 0x0000002603267220 */ /* 0x040fe20000410000 */
[C---:B------:R-:W-:Y:S01]  /*8500*/  HMMA.16816.F32 R4, R136.reuse, R12, R4 ;  /* 0x0000000c8804723c */ /* 0x040fe20000001804 */
[----:B------:R3:W-:Y:S01]  /*8510*/  MUFU.EX2 R225, R152 ;  /* 0x0000009800e17308 */ /* 0x0007e20000000800 */
[----:B------:R-:W-:Y:S03]  /*8520*/  LDSM.16.MT88.4 R148, [R133+0x3900] ;  /* 0x003900008594783b */ /* 0x000fe60000004200 */
[C---:B------:R-:W-:Y:S02]  /*8530*/  FMUL.FTZ R39, R3.reuse, R39 ;  /* 0x0000002703277220 */ /* 0x040fe40000410000 */
[C---:B------:R-:W-:Y:S01]  /*8540*/  FMUL.FTZ R12, R132.reuse, R120 ;  /* 0x00000078840c7220 */ /* 0x040fe20000410000 */
[C---:B------:R-:W-:Y:S02]  /*8550*/  HMMA.16816.F32 R8, R136.reuse, R14, R8 ;  /* 0x0000000e8808723c */ /* 0x040fe40000001808 */
[----:B------:R-:W-:Y:S01]  /*8560*/  LDSM.16.MT88.4 R156, [R164+0x3900] ;  /* 0x00390000a49c783b */ /* 0x000fe20000004200 */
[----:B------:R-:W-:Y:S01]  /*8570*/  MUFU.EX2 R176, R176 ;  /* 0x000000b000b07308 */ /* 0x000fe20000000800 */
[C---:B------:R-:W-:Y:S02]  /*8580*/  FMUL.FTZ R13, R132.reuse, R121 ;  /* 0x00000079840d7220 */ /* 0x040fe40000410000 */
[C---:B------:R-:W-:Y:S02]  /*8590*/  FMUL.FTZ R40, R132.reuse, R40 ;  /* 0x0000002884287220 */ /* 0x040fe40000410000 */
[C---:B------:R-:W-:Y:S04]  /*85a0*/  FMUL.FTZ R14, R3.reuse, R122 ;  /* 0x0000007a030e7220 */ /* 0x040fe80000410000 */
[C---:B------:R-:W-:Y:S01]  /*85b0*/  FMUL.FTZ R15, R3.reuse, R123 ;  /* 0x0000007b030f7220 */ /* 0x040fe20000410000 */
[----:B------:R-:W4:Y:S01]  /*85c0*/  MUFU.EX2 R177, R177 ;  /* 0x000000b100b17308 */ /* 0x000f220000000800 */
[----:B------:R-:W5:Y:S01]  /*85d0*/  LDSM.16.MT88.4 R120, [R164+0x100] ;  /* 0x00010000a478783b */ /* 0x000f620000004200 */
[C---:B------:R-:W-:Y:S02]  /*85e0*/  FMUL.FTZ R41, R132.reuse, R41 ;  /* 0x0000002984297220 */ /* 0x040fe40000410000 */
[C---:B------:R-:W-:Y:S02]  /*85f0*/  FMUL.FTZ R42, R3.reuse, R42 ;  /* 0x0000002a032a7220 */ /* 0x040fe40000410000 */
[C---:B--2---:R-:W-:Y:S03]  /*8600*/  HMMA.16816.F32 R12, R136.reuse, R20, R12 ;  /* 0x00000014880c723c */ /* 0x044fe6000000180c */
[----:B---3--:R-:W-:Y:S01]  /*8610*/  LDSM.16.MT88.4 R152, [R134+UR4+0x3900] ;  /* 0x003900048698783b */ /* 0x008fe20008004200 */
[C---:B------:R-:W-:Y:S01]  /*8620*/  FMUL.FTZ R43, R3.reuse, R43 ;  /* 0x0000002b032b7220 */ /* 0x040fe20000410000 */
[----:B------:R-:W-:Y:S01]  /*8630*/  MUFU.EX2 R180, R180 ;  /* 0x000000b400b47308 */ /* 0x000fe20000000800 */
[C---:B------:R-:W-:Y:S02]  /*8640*/  FMUL.FTZ R44, R132.reuse, R44 ;  /* 0x0000002c842c7220 */ /* 0x040fe40000410000 */
[C---:B------:R-:W-:Y:S04]  /*8650*/  HMMA.16816.F32 R16, R136.reuse, R22, R16 ;  /* 0x000000168810723c */ /* 0x040fe80000001810 */
[C---:B------:R-:W-:Y:S02]  /*8660*/  FMUL.FTZ R20, R132.reuse, R112 ;  /* 0x0000007084147220 */ /* 0x040fe40000410000 */
[C---:B------:R-:W-:Y:S01]  /*8670*/  FMUL.FTZ R21, R132.reuse, R113 ;  /* 0x0000007184157220 */ /* 0x040fe20000410000 */
[----:B------:R-:W2:Y:S01]  /*8680*/  MUFU.EX2 R181, R181 ;  /* 0x000000b500b57308 */ /* 0x000ea20000000800 */
[C---:B------:R-:W-:Y:S04]  /*8690*/  FMUL.FTZ R22, R3.reuse, R114 ;  /* 0x0000007203167220 */ /* 0x040fe80000410000 */
[C---:B------:R-:W-:Y:S02]  /*86a0*/  FMUL.FTZ R23, R3.reuse, R115 ;  /* 0x0000007303177220 */ /* 0x040fe40000410000 */
[----:B------:R-:W3:Y:S01]  /*86b0*/  LDSM.16.MT88.4 R112, [R135+UR4+0x2100] ;  /* 0x002100048770783b */ /* 0x000ee20008004200 */
[C---:B------:R-:W-:Y:S02]  /*86c0*/  FMUL.FTZ R45, R132.reuse, R45 ;  /* 0x0000002d842d7220 */ /* 0x040fe40000410000 */
[C---:B------:R-:W-:Y:S01]  /*86d0*/  FMUL.FTZ R46, R3.reuse, R46 ;  /* 0x0000002e032e7220 */ /* 0x040fe20000410000 */
[----:B------:R-:W-:Y:S01]  /*86e0*/  MUFU.EX2 R182, R182 ;  /* 0x000000b600b67308 */ /* 0x000fe20000000800 */
        /* <DEDUP_REMOVED lines=9> */
[----:B------:R-:W-:Y:S01]  /*8780*/  MUFU.EX2 R190, R190 ;  /* 0x000000be00be7308 */ /* 0x000fe20000000800 */
[C---:B------:R-:W-:Y:S02]  /*8790*/  FMUL.FTZ R31, R3.reuse, R107 ;  /* 0x0000006b031f7220 */ /* 0x040fe40000410000 */
[----:B------:R-:W1:Y:S01]  /*87a0*/  LDSM.16.MT88.4 R104, [R133+0x2100] ;  /* 0x002100008568783b */ /* 0x000e620000004200 */
[C---:B------:R-:W-:Y:S02]  /*87b0*/  FMUL.FTZ R50, R3.reuse, R50 ;  /* 0x0000003203327220 */ /* 0x040fe40000410000 */
[C---:B------:R-:W-:Y:S02]  /*87c0*/  FMUL.FTZ R51, R3.reuse, R51 ;  /* 0x0000003303337220 */ /* 0x040fe40000410000 */
[C---:B-----5:R-:W-:Y:S02]  /*87d0*/  HMMA.16816.F32 R28, R136.reuse, R120, R28 ;  /* 0x00000078881c723c */ /* 0x060fe4000000181c */
[----:B------:R-:W-:Y:S01]  /*87e0*/  MUFU.EX2 R217, R217 ;  /* 0x000000d900d97308 */ /* 0x000fe20000000800 */
[C---:B------:R-:W-:Y:S02]  /*87f0*/  FMUL.FTZ R52, R132.reuse, R52 ;  /* 0x0000003484347220 */ /* 0x040fe40000410000 */
[C---:B------:R-:W-:Y:S02]  /*8800*/  FMUL.FTZ R53, R132.reuse, R53 ;  /* 0x0000003584357220 */ /* 0x040fe40000410000 */
[C---:B------:R-:W-:Y:S01]  /*8810*/  FMUL.FTZ R54, R3.reuse, R54 ;  /* 0x0000003603367220 */ /* 0x040fe20000410000 */
[C---:B------:R-:W-:Y:S01]  /*8820*/  HMMA.16816.F32 R32, R136.reuse, R122, R32 ;  /* 0x0000007a8820723c */ /* 0x040fe20000001820 */
[----:B------:R-:W-:Y:S03]  /*8830*/  LDSM.16.MT88.4 R120, [R164+0x900] ;  /* 0x00090000a478783b */ /* 0x000fe60000004200 */
[C---:B------:R-:W-:Y:S01]  /*8840*/  FMUL.FTZ R55, R3.reuse, R55 ;  /* 0x0000003703377220 */ /* 0x040fe20000410000 */
[----:B------:R-:W-:Y:S01]  /*8850*/  MUFU.EX2 R218, R218 ;  /* 0x000000da00da7308 */ /* 0x000fe20000000800 */
[C---:B------:R-:W-:Y:S02]  /*8860*/  FMUL.FTZ R56, R132.reuse, R56 ;  /* 0x0000003884387220 */ /* 0x040fe40000410000 */
[C---:B---3--:R-:W-:Y:S04]  /*8870*/  HMMA.16816.F32 R36, R136.reuse, R112, R36 ;  /* 0x000000708824723c */ /* 0x048fe80000001824 */
[C---:B------:R-:W-:Y:S02]  /*8880*/  FMUL.FTZ R57, R132.reuse, R57 ;  /* 0x0000003984397220 */ /* 0x040fe40000410000 */
[C---:B------:R-:W-:Y:S01]  /*8890*/  FMUL.FTZ R58, R3.reuse, R58 ;  /* 0x0000003a033a7220 */ /* 0x040fe20000410000 */
[----:B------:R-:W-:Y:S01]  /*88a0*/  MUFU.EX2 R219, R219 ;  /* 0x000000db00db7308 */ /* 0x000fe20000000800 */
[C---:B------:R-:W-:Y:S01]  /*88b0*/  HMMA.16816.F32 R40, R136.reuse, R114, R40 ;  /* 0x000000728828723c */ /* 0x040fe20000001828 */
[----:B------:R-:W-:Y:S03]  /*88c0*/  LDSM.16.MT88.4 R112, [R135+UR4+0x900] ;  /* 0x000900048770783b */ /* 0x000fe60008004200 */
[C---:B------:R-:W-:Y:S02]  /*88d0*/  FMUL.FTZ R59, R3.reuse, R59 ;  /* 0x0000003b033b7220 */ /* 0x040fe40000410000 */
[C---:B------:R-:W-:Y:S02]  /*88e0*/  FMUL.FTZ R60, R132.reuse, R60 ;  /* 0x0000003c843c7220 */ /* 0x040fe40000410000 */
[C---:B------:R-:W-:Y:S01]  /*88f0*/  FMUL.FTZ R61, R132.reuse, R61 ;  /* 0x0000003d843d7220 */ /* 0x040fe20000410000 */
[----:B------:R-:W-:Y:S01]  /*8900*/  MUFU.EX2 R220, R220 ;  /* 0x000000dc00dc7308 */ /* 0x000fe20000000800 */
[C---:B-1----:R-:W-:Y:S03]  /*8910*/  HMMA.16816.F32 R44, R136.reuse, R104, R44 ;  /* 0x00000068882c723c */ /* 0x042fe6000000182c */
[C---:B------:R-:W-:Y:S02]  /*8920*/  FMUL.FTZ R62, R3.reuse, R62 ;  /* 0x0000003e033e7220 */ /* 0x040fe40000410000 */
[C---:B------:R-:W-:Y:S02]  /*8930*/  FMUL.FTZ R63, R3.reuse, R63 ;  /* 0x0000003f033f7220 */ /* 0x040fe40000410000 */
[C---:B------:R-:W-:Y:S01]  /*8940*/  FMUL.FTZ R64, R132.reuse, R64 ;  /* 0x0000004084407220 */ /* 0x040fe20000410000 */
[C---:B------:R-:W-:Y:S01]  /*8950*/  HMMA.16816.F32 R48, R136.reuse, R106, R48 ;  /* 0x0000006a8830723c */ /* 0x040fe20000001830 */
[----:B------:R-:W1:Y:S01]  /*8960*/  LDSM.16.MT88.4 R104, [R135+UR4+0x4100] ;  /* 0x004100048768783b */ /* 0x000e620008004200 */
[----:B------:R-:W-:Y:S02]  /*8970*/  MUFU.EX2 R221, R221 ;  /* 0x000000dd00dd7308 */ /* 0x000fe40000000800 */
[C---:B------:R-:W-:Y:S02]  /*8980*/  FMUL.FTZ R65, R132.reuse, R65 ;  /* 0x0000004184417220 */ /* 0x040fe40000410000 */
[C---:B------:R-:W-:Y:S02]  /*8990*/  FMUL.FTZ R66, R3.reuse, R66 ;  /* 0x0000004203427220 */ /* 0x040fe40000410000 */
[C---:B------:R-:W-:Y:S04]  /*89a0*/  HMMA.16816.F32 R52, R136.reuse, R100, R52 ;  /* 0x000000648834723c */ /* 0x040fe80000001834 */
[C---:B------:R-:W-:Y:S01]  /*89b0*/  FMUL.FTZ R67, R3.reuse, R67 ;  /* 0x0000004303437220 */ /* 0x040fe20000410000 */
[----:B------:R-:W-:Y:S01]  /*89c0*/  MUFU.EX2 R222, R222 ;  /* 0x000000de00de7308 */ /* 0x000fe20000000800 */
[C---:B------:R-:W-:Y:S02]  /*89d0*/  FMUL.FTZ R68, R132.reuse, R68 ;  /* 0x0000004484447220 */ /* 0x040fe40000410000 */
[C---:B------:R-:W-:Y:S01]  /*89e0*/  HMMA.16816.F32 R56, R136.reuse, R102, R56 ;  /* 0x000000668838723c */ /* 0x040fe20000001838 */
[----:B------:R-:W3:Y:S03]  /*89f0*/  LDSM.16.MT88.4 R100, [R133+0x4100] ;  /* 0x004100008564783b */ /* 0x000ee60000004200 */
[C---:B------:R-:W-:Y:S02]  /*8a00*/  FMUL.FTZ R69, R132.reuse, R69 ;  /* 0x0000004584457220 */ /* 0x040fe40000410000 */
[C---:B------:R-:W-:Y:S01]  /*8a10*/  FMUL.FTZ R70, R3.reuse, R70 ;  /* 0x0000004603467220 */ /* 0x040fe20000410000 */
[----:B------:R-:W-:Y:S01]  /*8a20*/  MUFU.EX2 R223, R223 ;  /* 0x000000df00df7308 */ /* 0x000fe20000000800 */
[C---:B------:R-:W-:Y:S04]  /*8a30*/  HMMA.16816.F32 R60, R136.reuse, R108, R60 ;  /* 0x0000006c883c723c */ /* 0x040fe8000000183c */
[C---:B------:R-:W-:Y:S02]  /*8a40*/  FMUL.FTZ R71, R3.reuse, R71 ;  /* 0x0000004703477220 */ /* 0x040fe40000410000 */
[C---:B------:R-:W-:Y:S02]  /*8a50*/  FMUL.FTZ R72, R132.reuse, R72 ;  /* 0x0000004884487220 */ /* 0x040fe40000410000 */
[C---:B------:R-:W-:Y:S01]  /*8a60*/  HMMA.16816.F32 R64, R136.reuse, R110, R64 ;  /* 0x0000006e8840723c */ /* 0x040fe20000001840 */
[----:B------:R-:W5:Y:S01]  /*8a70*/  LDSM.16.MT88.4 R108, [R134+UR4+0x4100] ;  /* 0x00410004866c783b */ /* 0x000f620008004200 */
[----:B------:R-:W-:Y:S02]  /*8a80*/  MUFU.EX2 R224, R224 ;  /* 0x000000e000e07308 */ /* 0x000fe40000000800 */
[C---:B------:R-:W-:Y:S02]  /*8a90*/  FMUL.FTZ R73, R132.reuse, R73 ;  /* 0x0000004984497220 */ /* 0x040fe40000410000 */
[C---:B------:R-:W-:Y:S02]  /*8aa0*/  FMUL.FTZ R74, R3.reuse, R74 ;  /* 0x0000004a034a7220 */ /* 0x040fe40000410000 */
[C---:B------:R-:W-:Y:S01]  /*8ab0*/  FMUL.FTZ R75, R3.reuse, R75 ;  /* 0x0000004b034b7220 */ /* 0x040fe20000410000 */
[C---:B-1----:R-:W-:Y:S03]  /*8ac0*/  HMMA.16816.F32 R68, R136.reuse, R104, R68 ;  /* 0x000000688844723c */ /* 0x042fe60000001844 */
[C---:B------:R-:W-:Y:S01]  /*8ad0*/  FMUL.FTZ R84, R132.reuse, R84 ;  /* 0x0000005484547220 */ /* 0x040fe20000410000 */
[----:B------:R-:W-:Y:S01]  /*8ae0*/  MUFU.EX2 R226, R226 ;  /* 0x000000e200e27308 */ /* 0x000fe20000000800 */
[C---:B------:R-:W-:Y:S02]  /*8af0*/  FMUL.FTZ R85, R132.reuse, R85 ;  /* 0x0000005584557220 */ /* 0x040fe40000410000 */
[C---:B------:R-:W-:Y:S01]  /*8b00*/  FMUL.FTZ R86, R3.reuse, R86 ;  /* 0x0000005603567220 */ /* 0x040fe20000410000 */
[C---:B------:R-:W-:Y:S01]  /*8b10*/  HMMA.16816.F32 R72, R136.reuse, R106, R72 ;  /* 0x0000006a8848723c */ /* 0x040fe20000001848 */
[----:B------:R-:W1:Y:S03]  /*8b20*/  LDSM.16.MT88.4 R104, [R164+0x4100] ;  /* 0x00410000a468783b */ /* 0x000e660000004200 */
[C---:B------:R-:W-:Y:S02]  /*8b30*/  FMUL.FTZ R76, R132.reuse, R76 ;  /* 0x0000004c844c7220 */ /* 0x040fe40000410000 */
[----:B------:R-:W-:Y:S01]  /*8b40*/  FMUL.FTZ R77, R132, R77 ;  /* 0x0000004d844d7220 */ /* 0x000fe20000410000 */
[----:B------:R-:W-:Y:S01]  /*8b50*/  MUFU.EX2 R227, R227 ;  /* 0x000000e300e37308 */ /* 0x000fe20000000800 */
[C---:B------:R-:W-:Y:S04]  /*8b60*/  FMUL.FTZ R78, R3.reuse, R78 ;  /* 0x0000004e034e7220 */ /* 0x040fe80000410000 */
[C---:B------:R-:W-:Y:S02]  /*8b70*/  FMUL.FTZ R79, R3.reuse, R79 ;  /* 0x0000004f034f7220 */ /* 0x040fe40000410000 */
[C---:B------:R-:W-:Y:S02]  /*8b80*/  FMUL.FTZ R87, R3.reuse, R87 ;  /* 0x0000005703577220 */ /* 0x040fe40000410000 */
[--C-:B------:R-:W-:Y:S01]  /*8b90*/  FFMA.FTZ R179, R178, c[0x0][0x2d0], -R145.reuse ;  /* 0x0000b400b2b37a23 */ /* 0x100fe20000010891 */
[----:B------:R-:W-:Y:S01]  /*8ba0*/  MUFU.EX2 R228, R228 ;  /* 0x000000e400e47308 */ /* 0x000fe20000000800 */
[--C-:B------:R-:W-:Y:S01]  /*8bb0*/  FFMA.FTZ R178, R162, c[0x0][0x2d0], -R145.reuse ;  /* 0x0000b400a2b27a23 */ /* 0x100fe20000010891 */
[C---:B---3--:R-:W-:Y:S01]  /*8bc0*/  HMMA.16816.F32 R76, R136.reuse, R100, R76 ;  /* 0x00000064884c723c */ /* 0x048fe2000000184c */
[----:B------:R-:W-:Y:S02]  /*8bd0*/  LDSM.16.MT88.4 R160, [R135+UR4+0x5900] ;  /* 0x0059000487a0783b */ /* 0x000fe40008004200 */
[C---:B------:R-:W-:Y:S02]  /*8be0*/  FMUL.FTZ R80, R132.reuse, R80 ;  /* 0x0000005084507220 */ /* 0x040fe40000410000 */
[----:B------:R-:W-:Y:S02]  /*8bf0*/  FMUL.FTZ R81, R132, R81 ;  /* 0x0000005184517220 */ /* 0x000fe40000410000 */
[C---:B------:R-:W-:Y:S01]  /*8c00*/  FMUL.FTZ R82, R3.reuse, R82 ;  /* 0x0000005203527220 */ /* 0x040fe20000410000 */
[----:B------:R-:W-:Y:S01]  /*8c10*/  MUFU.EX2 R179, R179 ;  /* 0x000000b300b37308 */ /* 0x000fe20000000800 */
[C---:B------:R-:W-:Y:S03]  /*8c20*/  FMUL.FTZ R83, R3.reuse, R83 ;  /* 0x0000005303537220 */ /* 0x040fe60000410000 */
[----:B------:R-:W-:Y:S01]  /*8c30*/  FFMA.FTZ R145, R144, c[0x0][0x2d0], -R145 ;  /* 0x0000b40090917a23 */ /* 0x000fe20000010891 */
[----:B------:R-:W-:Y:S01]  /*8c40*/  F2FP.PACK_AB R100, R174, R173 ;  /* 0x000000adae64723e */ /* 0x000fe200000000ff */
[C---:B------:R-:W-:Y:S02]  /*8c50*/  FMUL.FTZ R88, R132.reuse, R88 ;  /* 0x0000005884587220 */ /* 0x040fe40000410000 */
[C---:B------:R-:W-:Y:S02]  /*8c60*/  HMMA.16816.F32 R80, R136.reuse, R102, R80 ;  /* 0x000000668850723c */ /* 0x040fe40000001850 */
[----:B------:R3:W-:Y:S01]  /*8c70*/  MUFU.EX2 R229, R145 ;  /* 0x0000009100e57308 */ /* 0x0007e20000000800 */
[C---:B------:R-:W-:Y:S02]  /*8c80*/  FMUL.FTZ R89, R132.reuse, R89 ;  /* 0x0000005984597220 */ /* 0x040fe40000410000 */
[C---:B------:R-:W-:Y:S02]  /*8c90*/  FMUL.FTZ R90, R3.reuse, R90 ;  /* 0x0000005a035a7220 */ /* 0x040fe40000410000 */
[----:B------:R-:W-:Y:S01]  /*8ca0*/  FMUL.FTZ R91, R3, R91 ;  /* 0x0000005b035b7220 */ /* 0x000fe20000410000 */
[C---:B-----5:R-:W-:Y:S04]  /*8cb0*/  HMMA.16816.F32 R84, R136.reuse, R108, R84 ;  /* 0x0000006c8854723c */ /* 0x060fe80000001854 */
[----:B------:R-:W5:Y:S01]  /*8cc0*/  MUFU.EX2 R178, R178 ;  /* 0x000000b200b27308 */ /* 0x000f620000000800 */
[C---:B------:R-:W-:Y:S01]  /*8cd0*/  FMUL.FTZ R92, R132.reuse, R92 ;  /* 0x0000005c845c7220 */ /* 0x040fe20000410000 */
[----:B----4-:R-:W-:Y:S01]  /*8ce0*/  F2FP.PACK_AB R102, R177, R176 ;  /* 0x000000b0b166723e */ /* 0x010fe200000000ff */
[C---:B------:R-:W-:Y:S01]  /*8cf0*/  FMUL.FTZ R93, R132.reuse, R93 ;  /* 0x0000005d845d7220 */ /* 0x040fe20000410000 */
[C---:B------:R-:W-:Y:S01]  /*8d00*/  HMMA.16816.F32 R88, R136.reuse, R110, R88 ;  /* 0x0000006e8858723c */ /* 0x040fe20000001858 */
[----:B------:R-:W4:Y:S03]  /*8d10*/  LDSM.16.MT88.4 R108, [R133+0x900] ;  /* 0x00090000856c783b */ /* 0x000f260000004200 */
[----:B------:R-:W-:Y:S01]  /*8d20*/  FMUL.FTZ R94, R3, R94 ;  /* 0x0000005e035e7220 */ /* 0x000fe20000410000 */
[----:B--2---:R-:W-:Y:S01]  /*8d30*/  F2FP.PACK_AB R103, R181, R180 ;  /* 0x000000b4b567723e */ /* 0x004fe200000000ff */
[C---:B------:R-:W-:Y:S02]  /*8d40*/  FMUL.FTZ R95, R3.reuse, R95 ;  /* 0x0000005f035f7220 */ /* 0x040fe40000410000 */
[C---:B------:R-:W-:Y:S01]  /*8d50*/  FMUL.FTZ R96, R132.reuse, R96 ;  /* 0x0000006084607220 */ /* 0x040fe20000410000 */
[----:B---3--:R-:W-:Y:S03]  /*8d60*/  LDSM.16.MT88.4 R144, [R135+UR4+0x3900] ;  /* 0x003900048790783b */ /* 0x008fe60008004200 */
[----:B------:R-:W-:Y:S01]  /*8d70*/  FMUL.FTZ R97, R132, R97 ;  /* 0x0000006184617220 */ /* 0x000fe20000410000 */
[C---:B-1----:R-:W-:Y:S03]  /*8d80*/  HMMA.16816.F32 R92, R136.reuse, R104, R92 ;  /* 0x00000068885c723c */ /* 0x042fe6000000185c */
[C---:B------:R-:W-:Y:S02]  /*8d90*/  FMUL.FTZ R98, R3.reuse, R98 ;  /* 0x0000006203627220 */ /* 0x040fe40000410000 */
[C---:B------:R-:W-:Y:S01]  /*8da0*/  FMUL.FTZ R99, R3.reuse, R99 ;  /* 0x0000006303637220 */ /* 0x040fe20000410000 */
[----:B-----5:R-:W-:Y:S01]  /*8db0*/  F2FP.PACK_AB R101, R178, R179 ;  /* 0x000000b3b265723e */ /* 0x020fe200000000ff */
[----:B------:R-:W-:Y:S05]  /*8dc0*/  FFMA.FTZ R167, R132, R205, R167 ;  /* 0x000000cd84a77223 */ /* 0x000fea00000100a7 */
[----:B------:R-:W-:Y:S01]  /*8dd0*/  HMMA.16816.F32 R96, R136, R106, R96 ;  /* 0x0000006a8860723c */ /* 0x000fe20000001860 */
[----:B------:R-:W1:Y:S02]  /*8de0*/  LDSM.16.MT88.4 R104, [R164+0x2900] ;  /* 0x00290000a468783b */ /* 0x000e640000004200 */
[----:B------:R-:W-:Y:S02]  /*8df0*/  FFMA.FTZ R171, R3, R206, R171 ;  /* 0x000000ce03ab7223 */ /* 0x000fe400000100ab */
[----:B------:R-:W-:Y:S02]  /*8e00*/  FADD.FTZ R166, R166, R167 ;  /* 0x000000a7a6a67221 */ /* 0x000fe40000010000 */
[----:B------:R-:W-:Y:S01]  /*8e10*/  F2FP.PACK_AB R136, R223, R222 ;  /* 0x000000dedf88723e */ /* 0x000fe200000000ff */
[C---:B------:R-:W-:Y:S05]  /*8e20*/  HMMA.16816.F32 R4, R100.reuse, R112, R4 ;  /* 0x000000706404723c */ /* 0x040fea0000001804 */
[----:B------:R-:W-:Y:S01]  /*8e30*/  F2FP.PACK_AB R138, R225, R224 ;  /* 0x000000e0e18a723e */ /* 0x000fe200000000ff */
[----:B------:R-:W-:Y:S01]  /*8e40*/  FADD.FTZ R170, R170, R171 ;  /* 0x000000abaaaa7221 */ /* 0x000fe20000010000 */
[----:B------:R-:W-:Y:S01]  /*8e50*/  F2FP.PACK_AB R137, R227, R226 ;  /* 0x000000e2e389723e */ /* 0x000fe200000000ff */
[C---:B------:R-:W-:Y:S01]  /*8e60*/  HMMA.16816.F32 R8, R100.reuse, R114, R8 ;  /* 0x000000726408723c */ /* 0x040fe20000001808 */
[----:B------:R-:W-:Y:S03]  /*8e70*/  LDSM.16.MT88.4 R112, [R133+0x4900] ;  /* 0x004900008570783b */ /* 0x000fe60000004200 */
[----:B------:R-:W-:Y:S01]  /*8e80*/  F2FP.PACK_AB R139, R229, R228 ;  /* 0x000000e4e58b723e */ /* 0x000fe200000000ff */
[----:B------:R-:W-:Y:S02]  /*8e90*/  FADD.FTZ R165, R165, R166 ;  /* 0x000000a6a5a57221 */ /* 0x000fe40000010000 */
[----:B------:R-:W-:Y:S01]  /*8ea0*/  FADD.FTZ R169, R169, R170 ;  /* 0x000000aaa9a97221 */ /* 0x000fe20000010000 */
[C---:B----4-:R-:W-:Y:S04]  /*8eb0*/  HMMA.16816.F32 R12, R100.reuse, R108, R12 ;  /* 0x0000006c640c723c */ /* 0x050fe8000000180c */
[----:B------:R-:W-:Y:S02]  /*8ec0*/  FADD.FTZ R168, R168, R165 ;  /* 0x000000a5a8a87221 */ /* 0x000fe40000010000 */
[----:B------:R-:W-:Y:S02]  /*8ed0*/  FADD.FTZ R172, R172, R169 ;  /* 0x000000a9acac7221 */ /* 0x000fe40000010000 */
[C---:B------:R-:W-:Y:S01]  /*8ee0*/  HMMA.16816.F32 R16, R100.reuse, R110, R16 ;  /* 0x0000006e6410723c */ /* 0x040fe20000001810 */
[----:B------:R-:W2:Y:S03]  /*8ef0*/  LDSM.16.MT88.4 R108, [R135+UR4+0x4900] ;  /* 0x00490004876c783b */ /* 0x000ea60008004200 */
[----:B------:R-:W-:Y:S02]  /*8f00*/  FADD.FTZ R3, R173, R168 ;  /* 0x000000a8ad037221 */ /* 0x000fe40000010000 */
[----:B------:R-:W-:Y:S02]  /*8f10*/  FADD.FTZ R179, R179, R172 ;  /* 0x000000acb3b37221 */ /* 0x000fe40000010000 */
[C---:B------:R-:W-:Y:S04]  /*8f20*/  HMMA.16816.F32 R20, R100.reuse, R116, R20 ;  /* 0x000000746414723c */ /* 0x040fe80000001814 */
[----:B------:R-:W-:Y:S02]  /*8f30*/  FADD.FTZ R3, R174, R3 ;  /* 0x00000003ae037221 */ /* 0x000fe40000010000 */
[----:B------:R-:W-:Y:S02]  /*8f40*/  FADD.FTZ R179, R178, R179 ;  /* 0x000000b3b2b37221 */ /* 0x000fe40000010000 */
[C---:B------:R-:W-:Y:S01]  /*8f50*/  HMMA.16816.F32 R24, R100.reuse, R118, R24 ;  /* 0x000000766418723c */ /* 0x040fe20000001818 */
[----:B------:R-:W-:Y:S03]  /*8f60*/  LDSM.16.MT88.4 R116, [R164+0x4900] ;  /* 0x00490000a474783b */ /* 0x000fe60000004200 */
[----:B------:R-:W-:Y:S01]  /*8f70*/  FADD.FTZ R176, R176, R3 ;  /* 0x00000003b0b07221 */ /* 0x000fe20000010000 */
[----:B------:R-:W-:Y:S01]  /*8f80*/  IADD3 R3, R210, -0x2, RZ ;  /* 0xfffffffed2037810 */ /* 0x000fe20007ffe0ff */
[----:B------:R-:W-:Y:S02]  /*8f90*/  FADD.FTZ R180, R180, R179 ;  /* 0x000000b3b4b47221 */ /* 0x000fe40000010000 */
[C---:B------:R-:W-:Y:S03]  /*8fa0*/  HMMA.16816.F32 R28, R100.reuse, R120, R28 ;  /* 0x00000078641c723c */ /* 0x040fe6000000181c */
[----:B------:R-:W-:Y:S01]  /*8fb0*/  ISETP.GE.AND P0, PT, R3, UR11, PT ;  /* 0x0000000b03007c0c */ /* 0x000fe2000bf06270 */
[----:B------:R-:W-:Y:S02]  /*8fc0*/  FADD.FTZ R177, R177, R176 ;  /* 0x000000b0b1b17221 */ /* 0x000fe40000010000 */
[----:B------:R-:W-:Y:S02]  /*8fd0*/  FADD.FTZ R181, R181, R180 ;  /* 0x000000b4b5b57221 */ /* 0x000fe40000010000 */
[C---:B------:R-:W-:Y:S01]  /*8fe0*/  HMMA.16816.F32 R32, R100.reuse, R122, R32 ;  /* 0x0000007a6420723c */ /* 0x040fe20000001820 */
[----:B------:R-:W-:Y:S07]  /*8ff0*/  LDSM.16.MT88.4 R120, [R133+0x1100] ;  /* 0x001100008578783b */ /* 0x000fee0000004200 */
[C---:B------:R-:W-:Y:S08]  /*9000*/  HMMA.16816.F32 R36, R100.reuse, R124, R36 ;  /* 0x0000007c6424723c */ /* 0x040ff00000001824 */
[C---:B------:R-:W-:Y:S01]  /*9010*/  HMMA.16816.F32 R40, R100.reuse, R126, R40 ;  /* 0x0000007e6428723c */ /* 0x040fe20000001828 */
[----:B------:R-:W-:Y:S07]  /*9020*/  LDSM.16.MT88.4 R124, [R164+0x1100] ;  /* 0x00110000a47c783b */ /* 0x000fee0000004200 */
[C---:B------:R-:W-:Y:S08]  /*9030*/  HMMA.16816.F32 R44, R100.reuse, R128, R44 ;  /* 0x00000080642c723c */ /* 0x040ff0000000182c */
[C---:B------:R-:W-:Y:S08]  /*9040*/  HMMA.16816.F32 R48, R100.reuse, R130, R48 ;  /* 0x000000826430723c */ /* 0x040ff00000001830 */
[C---:B------:R-:W-:Y:S08]  /*9050*/  HMMA.16816.F32 R52, R100.reuse, R140, R52 ;  /* 0x0000008c6434723c */ /* 0x040ff00000001834 */
[C---:B------:R-:W-:Y:S01]  /*9060*/  HMMA.16816.F32 R56, R100.reuse, R142, R56 ;  /* 0x0000008e6438723c */ /* 0x040fe20000001838 */
[----:B------:R-:W-:Y:S07]  /*9070*/  LDSM.16.MT88.4 R140, [R164+0x1900] ;  /* 0x00190000a48c783b */ /* 0x000fee0000004200 */
[C---:B-1----:R-:W-:Y:S08]  /*9080*/  HMMA.16816.F32 R60, R100.reuse, R104, R60 ;  /* 0x00000068643c723c */ /* 0x042ff0000000183c */
[C---:B------:R-:W-:Y:S01]  /*9090*/  HMMA.16816.F32 R64, R100.reuse, R106, R64 ;  /* 0x0000006a6440723c */ /* 0x040fe20000001840 */
[----:B------:R-:W1:Y:S07]  /*90a0*/  LDSM.16.MT88.4 R104, [R134+UR4+0x4900] ;  /* 0x004900048668783b */ /* 0x000e6e0008004200 */
[C---:B--2---:R-:W-:Y:S08]  /*90b0*/  HMMA.16816.F32 R68, R100.reuse, R108, R68 ;  /* 0x0000006c6444723c */ /* 0x044ff00000001844 */
[C---:B------:R-:W-:Y:S01]  /*90c0*/  HMMA.16816.F32 R72, R100.reuse, R110, R72 ;  /* 0x0000006e6448723c */ /* 0x040fe20000001848 */
[----:B------:R-:W2:Y:S07]  /*90d0*/  LDSM.16.MT88.4 R108, [R135+UR4+0x1100] ;  /* 0x00110004876c783b */ /* 0x000eae0008004200 */
[C---:B------:R-:W-:Y:S08]  /*90e0*/  HMMA.16816.F32 R76, R100.reuse, R112, R76 ;  /* 0x00000070644c723c */ /* 0x040ff0000000184c */
[C---:B------:R-:W-:Y:S01]  /*90f0*/  HMMA.16816.F32 R80, R100.reuse, R114, R80 ;  /* 0x000000726450723c */ /* 0x040fe20000001850 */
[----:B------:R-:W3:Y:S07]  /*9100*/  LDSM.16.MT88.4 R112, [R134+UR4+0x1100] ;  /* 0x001100048670783b */ /* 0x000eee0008004200 */
[C---:B-1----:R-:W-:Y:S08]  /*9110*/  HMMA.16816.F32 R84, R100.reuse, R104, R84 ;  /* 0x000000686454723c */ /* 0x042ff00000001854 */
[C---:B------:R-:W-:Y:S01]  /*9120*/  HMMA.16816.F32 R88, R100.reuse, R106, R88 ;  /* 0x0000006a6458723c */ /* 0x040fe20000001858 */
[----:B------:R-:W1:Y:S07]  /*9130*/  LDSM.16.MT88.4 R104, [R135+UR4+0x3100] ;  /* 0x003100048768783b */ /* 0x000e6e0008004200 */
[C---:B------:R-:W-:Y:S08]  /*9140*/  HMMA.16816.F32 R92, R100.reuse, R116, R92 ;  /* 0x00000074645c723c */ /* 0x040ff0000000185c */
[----:B------:R-:W-:Y:S01]  /*9150*/  HMMA.16816.F32 R96, R100, R118, R96 ;  /* 0x000000766460723c */ /* 0x000fe20000001860 */
[----:B------:R-:W4:Y:S06]  /*9160*/  LDSM.16.MT88.4 R116, [R133+0x3100] ;  /* 0x003100008574783b */ /* 0x000f2c0000004200 */
        /* <DEDUP_REMOVED lines=14> */
[----:B------:R-:W2:Y:S03]  /*9250*/  LDSM.16.MT88.4 R108, [R134+UR4+0x3100] ;  /* 0x00310004866c783b */ /* 0x000ea60008004200 */
[----:B------:R-:W-:Y:S02]  /*9260*/  FADD.FTZ R222, R222, R217 ;  /* 0x000000d9dede7221 */ /* 0x000fe40000010000 */
[----:B------:R-:W-:Y:S02]  /*9270*/  FADD.FTZ R226, R226, R221 ;  /* 0x000000dde2e27221 */ /* 0x000fe40000010000 */
[C---:B------:R-:W-:Y:S04]  /*9280*/  HMMA.16816.F32 R12, R100.reuse, R120, R12 ;  /* 0x00000078640c723c */ /* 0x040fe8000000180c */
[----:B------:R-:W-:Y:S02]  /*9290*/  FADD.FTZ R223, R223, R222 ;  /* 0x000000dedfdf7221 */ /* 0x000fe40000010000 */
[----:B------:R-:W-:Y:S02]  /*92a0*/  FADD.FTZ R227, R227, R226 ;  /* 0x000000e2e3e37221 */ /* 0x000fe40000010000 */
[C---:B------:R-:W-:Y:S04]  /*92b0*/  HMMA.16816.F32 R16, R100.reuse, R122, R16 ;  /* 0x0000007a6410723c */ /* 0x040fe80000001810 */
[----:B------:R-:W-:Y:S02]  /*92c0*/  FADD.FTZ R224, R224, R223 ;  /* 0x000000dfe0e07221 */ /* 0x000fe40000010000 */
[----:B------:R-:W-:Y:S02]  /*92d0*/  FADD.FTZ R206, R228, R227 ;  /* 0x000000e3e4ce7221 */ /* 0x000fe40000010000 */
[C---:B---3--:R-:W-:Y:S04]  /*92e0*/  HMMA.16816.F32 R20, R100.reuse, R112, R20 ;  /* 0x000000706414723c */ /* 0x048fe80000001814 */
[----:B------:R-:W-:Y:S02]  /*92f0*/  FADD.FTZ R205, R225, R224 ;  /* 0x000000e0e1cd7221 */ /* 0x000fe40000010000 */
[----:B------:R-:W-:Y:S02]  /*9300*/  FADD.FTZ R206, R229, R206 ;  /* 0x000000cee5ce7221 */ /* 0x000fe40000010000 */
[C---:B------:R-:W-:Y:S01]  /*9310*/  HMMA.16816.F32 R24, R100.reuse, R114, R24 ;  /* 0x000000726418723c */ /* 0x040fe20000001818 */
[----:B------:R-:W3:Y:S07]  /*9320*/  LDSM.16.MT88.4 R112, [R164+0x3100] ;  /* 0x00310000a470783b */ /* 0x000eee0000004200 */
[C---:B------:R-:W-:Y:S08]  /*9330*/  HMMA.16816.F32 R28, R100.reuse, R124, R28 ;  /* 0x0000007c641c723c */ /* 0x040ff0000000181c */
[C---:B------:R-:W-:Y:S01]  /*9340*/  HMMA.16816.F32 R32, R100.reuse, R126, R32 ;  /* 0x0000007e6420723c */ /* 0x040fe20000001820 */
[----:B------:R-:W-:Y:S07]  /*9350*/  LDSM.16.MT88.4 R124, [R135+UR4+0x1900] ;  /* 0x00190004877c783b */ /* 0x000fee0008004200 */
[C---:B-1----:R-:W-:Y:S08]  /*9360*/  HMMA.16816.F32 R36, R100.reuse, R104, R36 ;  /* 0x000000686424723c */ /* 0x042ff00000001824 */
[C---:B------:R-:W-:Y:S01]  /*9370*/  HMMA.16816.F32 R40, R100.reuse, R106, R40 ;  /* 0x0000006a6428723c */ /* 0x040fe20000001828 */
[----:B------:R-:W1:Y:S07]  /*9380*/  LDSM.16.MT88.4 R104, [R135+UR4+0x5100] ;  /* 0x005100048768783b */ /* 0x000e6e0008004200 */
[C---:B----4-:R-:W-:Y:S08]  /*9390*/  HMMA.16816.F32 R44, R100.reuse, R116, R44 ;  /* 0x00000074642c723c */ /* 0x050ff0000000182c */
[C---:B------:R-:W-:Y:S01]  /*93a0*/  HMMA.16816.F32 R48, R100.reuse, R118, R48 ;  /* 0x000000766430723c */ /* 0x040fe20000001830 */
[----:B------:R-:W4:Y:S07]  /*93b0*/  LDSM.16.MT88.4 R116, [R133+0x5100] ;  /* 0x005100008574783b */ /* 0x000f2e0000004200 */
[C---:B--2---:R-:W-:Y:S08]  /*93c0*/  HMMA.16816.F32 R52, R100.reuse, R108, R52 ;  /* 0x0000006c6434723c */ /* 0x044ff00000001834 */
[C---:B------:R-:W-:Y:S01]  /*93d0*/  HMMA.16816.F32 R56, R100.reuse, R110, R56 ;  /* 0x0000006e6438723c */ /* 0x040fe20000001838 */
[----:B------:R-:W2:Y:S07]  /*93e0*/  LDSM.16.MT88.4 R108, [R134+UR4+0x5100] ;  /* 0x00510004866c783b */ /* 0x000eae0008004200 */
[C---:B---3--:R-:W-:Y:S08]  /*93f0*/  HMMA.16816.F32 R60, R100.reuse, R112, R60 ;  /* 0x00000070643c723c */ /* 0x048ff0000000183c */
[C---:B------:R-:W-:Y:S01]  /*9400*/  HMMA.16816.F32 R64, R100.reuse, R114, R64 ;  /* 0x000000726440723c */ /* 0x040fe20000001840 */
[----:B------:R-:W3:Y:S07]  /*9410*/  LDSM.16.MT88.4 R112, [R164+0x5100] ;  /* 0x00510000a470783b */ /* 0x000eee0000004200 */
[C---:B-1----:R-:W-:Y:S08]  /*9420*/  HMMA.16816.F32 R68, R100.reuse, R104, R68 ;  /* 0x000000686444723c */ /* 0x042ff00000001844 */
[C---:B------:R-:W-:Y:S01]  /*9430*/  HMMA.16816.F32 R72, R100.reuse, R106, R72 ;  /* 0x0000006a6448723c */ /* 0x040fe20000001848 */
[----:B------:R-:W-:Y:S07]  /*9440*/  LDSM.16.MT88.4 R104, [R134+UR4+0x1900] ;  /* 0x001900048668783b */ /* 0x000fee0008004200 */
[C---:B----4-:R-:W-:Y:S08]  /*9450*/  HMMA.16816.F32 R76, R100.reuse, R116, R76 ;  /* 0x00000074644c723c */ /* 0x050ff0000000184c */
[C---:B------:R-:W-:Y:S01]  /*9460*/  HMMA.16816.F32 R80, R100.reuse, R118, R80 ;  /* 0x000000766450723c */ /* 0x040fe20000001850 */
[----:B------:R-:W1:Y:S07]  /*9470*/  LDSM.16.MT88.4 R116, [R133+0x1900] ;  /* 0x001900008574783b */ /* 0x000e6e0000004200 */
[C---:B--2---:R-:W-:Y:S08]  /*9480*/  HMMA.16816.F32 R84, R100.reuse, R108, R84 ;  /* 0x0000006c6454723c */ /* 0x044ff00000001854 */
[C---:B------:R-:W-:Y:S08]  /*9490*/  HMMA.16816.F32 R88, R100.reuse, R110, R88 ;  /* 0x0000006e6458723c */ /* 0x040ff00000001858 */
[C---:B---3--:R-:W-:Y:S08]  /*94a0*/  HMMA.16816.F32 R92, R100.reuse, R112, R92 ;  /* 0x00000070645c723c */ /* 0x048ff0000000185c */
[----:B------:R-:W-:Y:S08]  /*94b0*/  HMMA.16816.F32 R96, R100, R114, R96 ;  /* 0x000000726460723c */ /* 0x000ff00000001860 */
[C---:B------:R-:W-:Y:S01]  /*94c0*/  HMMA.16816.F32 R128, R136.reuse, R124, R4 ;  /* 0x0000007c8880723c */ /* 0x040fe20000001804 */
[----:B------:R-:W2:Y:S07]  /*94d0*/  LDSM.16.MT88.4 R4, [R133+0x5900] ;  /* 0x005900008504783b */ /* 0x000eae0000004200 */
[C---:B------:R-:W-:Y:S01]  /*94e0*/  HMMA.16816.F32 R124, R136.reuse, R126, R8 ;  /* 0x0000007e887c723c */ /* 0x040fe20000001808 */
[----:B------:R-:W3:Y:S07]  /*94f0*/  LDSM.16.MT88.4 R8, [R134+UR4+0x5900] ;  /* 0x005900048608783b */ /* 0x000eee0008004200 */
        /* <DEDUP_REMOVED lines=17> */
[C---:B--2---:R-:W-:Y:S08]  /*9610*/  HMMA.16816.F32 R76, R136.reuse, R4, R76 ;  /* 0x00000004884c723c */ /* 0x044ff0000000184c */
[C---:B------:R-:W-:Y:S08]  /*9620*/  HMMA.16816.F32 R80, R136.reuse, R6, R80 ;  /* 0x000000068850723c */ /* 0x040ff00000001850 */
[C---:B---3--:R-:W-:Y:S08]  /*9630*/  HMMA.16816.F32 R84, R136.reuse, R8, R84 ;  /* 0x000000088854723c */ /* 0x048ff00000001854 */
[C---:B------:R-:W-:Y:S08]  /*9640*/  HMMA.16816.F32 R88, R136.reuse, R10, R88 ;  /* 0x0000000a8858723c */ /* 0x040ff00000001858 */
[C---:B-1----:R-:W-:Y:S08]  /*9650*/  HMMA.16816.F32 R92, R136.reuse, R12, R92 ;  /* 0x0000000c885c723c */ /* 0x042ff0000000185c */
[----:B------:R-:W-:Y:S01]  /*9660*/  HMMA.16816.F32 R96, R136, R14, R96 ;  /* 0x0000000e8860723c */ /* 0x000fe20000001860 */
[----:B------:R-:W-:-:S07]  /*9670*/  @!P0 BRA `(.L_x_1966) ;  /* 0x0000040000008947 */ /* 0x000fce0003800000 */
[----:B------:R-:W-:Y:S01]  /*9680*/  ISETP.NE.AND P2, PT, R195, 0x1, PT ;  /* 0x00000001c300780c */ /* 0x000fe20003f45270 */
[----:B------:R-:W-:Y:S01]  /*9690*/  IMAD.MOV.U32 R198, RZ, RZ, RZ ;  /* 0x000000ffffc67224 */ /* 0x000fe200078e00ff */
[----:B------:R-:W-:Y:S02]  /*96a0*/  IADD3 R199, R201, R175, R202 ;  /* 0x000000afc9c77210 */ /* 0x000fe40007ffe0ca */
[----:B------:R-:W-:Y:S02]  /*96b0*/  IADD3 R12, -R214, 0x10, RZ ;  /* 0x00000010d60c7810 */ /* 0x000fe40007ffe1ff */
[----:B------:R-:W-:Y:S02]  /*96c0*/  IADD3 R199, R199, -0x80, RZ ;  /* 0xffffff80c7c77810 */ /* 0x000fe40007ffe0ff */
[----:B------:R-:W-:Y:S02]  /*96d0*/  LOP3.LUT R12, R12, 0xf, RZ, 0xc0, !PT ;  /* 0x0000000f0c0c7812 */ /* 0x000fe400078ec0ff */
[----:B------:R-:W-:Y:S01]  /*96e0*/  IADD3 R11, -R211, 0x10, RZ ;  /* 0x00000010d30b7810 */ /* 0x000fe20007ffe1ff */
[----:B------:R-:W-:Y:S02]  /*96f0*/  IMAD.MOV.U32 R3, RZ, RZ, R199 ;  /* 0x000000ffff037224 */ /* 0x000fe400078e00c7 */
[----:B------:R-:W-:Y:S01]  /*9700*/  @P2 IMAD.HI.U32 R6, R199, c[0x0][0x2bc], RZ ;  /* 0x0000af00c7062a27 */ /* 0x000fe200078e00ff */
[----:B------:R-:W-:Y:S04]  /*9710*/  LOP3.LUT R11, R11, 0xf, RZ, 0xc0, !PT ;  /* 0x0000000f0b0b7812 */ /* 0x000fe800078ec0ff */
[----:B------:R-:W-:Y:S04]  /*9720*/  @P2 SHF.R.U32.HI R3, RZ, c[0x0][0x2c0], R6 ;  /* 0x0000b000ff032a19 */ /* 0x000fe80000011606 */
[C---:B------:R-:W-:Y:S04]  /*9730*/  @!P3 IADD3 R7, P0, R3.reuse, UR18, RZ ;  /* 0x000000120307bc10 */ /* 0x040fe8000ff1e0ff */
[----:B------:R-:W-:Y:S02]  /*9740*/  @!P3 LEA.HI.X.SX32 R6, R3, UR10, 0x1, P0 ;  /* 0x0000000a0306bc11 */ /* 0x000fe400080f0eff */
[C---:B------:R-:W-:Y:S04]  /*9750*/  @!P3 LEA R4, P0, R7.reuse, c[0x0][0x2a0], 0x2 ;  /* 0x0000a8000704ba11 */ /* 0x040fe800078010ff */
[----:B------:R-:W-:Y:S01]  /*9760*/  @!P3 LEA.HI.X R5, R7, c[0x0][0x2a4], R6, 0x2, P0 ;  /* 0x0000a9000705ba11 */ /* 0x000fe200000f1406 */
[----:B------:R-:W-:Y:S04]  /*9770*/  IMAD.MOV R6, RZ, RZ, -R3 ;  /* 0x000000ffff067224 */ /* 0x000fe800078e0a03 */
[----:B------:R-:W2:Y:S01]  /*9780*/  @!P3 LDG.E R198, [R4.64] ;  /* 0x0000001404c6b981 */ /* 0x000ea2000c1e1900 */
[----:B------:R-:W-:Y:S04]  /*9790*/  IMAD R199, R6, c[0x0][0x2b8], R199 ;  /* 0x0000ae0006c77a24 */ /* 0x000fe800078e02c7 */
        /* <DEDUP_REMOVED lines=11> */
[C---:B------:R-:W-:Y:S02]  /*9850*/  LEA R5, P0, R7.reuse, c[0x0][0x1c8], 0x1 ;  /* 0x0000720007057a11 */ /* 0x040fe400078008ff */
        /* <DEDUP_REMOVED lines=8> */
[----:B-1----:R-:W-:Y:S04]  /*98e0*/  IADD3 R12, P1, P0, R12, R8, R215 ;  /* 0x000000080c0c7210 */ /* 0x002fe8000783e0d7 */
[----:B--2---:R-:W-:Y:S02]  /*98f0*/  IADD3.X R13, RZ, R14, R216, P1, P0 ;  /* 0x0000000eff0d7210 */ /* 0x004fe40000fe04d8 */
[----:B------:R-:W-:Y:S02]  /*9900*/  IADD3 R10, P1, P0, R11, R8, R212 ;  /* 0x000000080b0a7210 */ /* 0x000fe4000783e0d4 */
[----:B---3--:R-:W-:Y:S02]  /*9910*/  SHF.L.U64.HI R5, R194, 0x1, R197 ;  /* 0x00000001c2057819 */ /* 0x008fe400000102c5 */
[----:B------:R-:W-:Y:S01]  /*9920*/  IADD3.X R11, RZ, R14, R213, P1, P0 ;  /* 0x0000000eff0b7210 */ /* 0x000fe20000fe04d5 */
[----:B-----5:R-:W-:Y:S01]  /*9930*/  IMAD.U32 R3, RZ, RZ, UR15 ;  /* 0x0000000fff037e24 */ /* 0x020fe2000f8e00ff */
[----:B------:R-:W-:Y:S03]  /*9940*/  IADD3 R8, P1, P0, R9, R8, R4 ;  /* 0x0000000809087210 */ /* 0x000fe6000783e004 */
[----:B------:R-:W-:Y:S01]  /*9950*/  IMAD R3, R3, 0x3000, R200 ;  /* 0x0000300003037824 */ /* 0x000fe200078e02c8 */
[----:B------:R-:W-:Y:S02]  /*9960*/  IADD3.X R9, RZ, R14, R5, P1, P0 ;  /* 0x0000000eff097210 */ /* 0x000fe40000fe0405 */
[C---:B----4-:R-:W-:Y:S02]  /*9970*/  IADD3 R16, P1, R7.reuse, R215, RZ ;  /* 0x000000d707107210 */ /* 0x050fe40007f3e0ff */
[C---:B------:R-:W-:Y:S03]  /*9980*/  IADD3 R14, P0, R7.reuse, R212, RZ ;  /* 0x000000d4070e7210 */ /* 0x040fe60007f1e0ff */
[----:B------:R-:W-:Y:S01]  /*9990*/  IMAD.X R17, R6, 0x1, R216, P1 ;  /* 0x0000000106117824 */ /* 0x000fe200008e06d8 */
[----:B------:R-:W-:Y:S01]  /*99a0*/  ISETP.NE.U32.AND P1, PT, R214, RZ, PT ;  /* 0x000000ffd600720c */ /* 0x000fe20003f25070 */
[C---:B------:R-:W-:Y:S01]  /*99b0*/  IMAD.X R15, R6.reuse, 0x1, R213, P0 ;  /* 0x00000001060f7824 */ /* 0x040fe200000e06d5 */
[----:B------:R-:W-:Y:S01]  /*99c0*/  IADD3 R4, P0, R7, R4, RZ ;  /* 0x0000000407047210 */ /* 0x000fe20007f1e0ff */
[----:B------:R-:W-:Y:S04]  /*99d0*/  IMAD.SHL.U32 R7, R3, 0x2, RZ ;  /* 0x0000000203077824 */ /* 0x000fe800078e00ff */
[----:B------:R-:W-:Y:S01]  /*99e0*/  IMAD.X R5, R6, 0x1, R5, P0 ;  /* 0x0000000106057824 */ /* 0x000fe200000e0605 */
[----:B------:R1:W-:Y:S01]  /*99f0*/  LDGSTS.E.BYPASS.LTC128B.128 [R7+0xc100], [R16.64], !P5 ;  /* 0x0c10000010077fae */ /* 0x0003e2000e901d54 */
        /* <DEDUP_REMOVED lines=8> */
.L_x_1966:
[----:B------:R-:W-:Y:S01]  /*9a80*/  UISETP.GE.AND UP3, UPT, UR5, 0x1, UPT ;  /* 0x000000010500788c */ /* 0x000fe2000bf66270 */
[----:B------:R2:W3:Y:S01]  /*9a90*/  R2UR UR4, R210 ;  /* 0x00000000d20473c2 */ /* 0x0004e200000e0000 */
[----:B------:R-:W0:Y:S01]  /*9aa0*/  LDGDEPBAR ;  /* 0x00000000000079af */ /* 0x000e220000000000 */
[----:B------:R-:W-:Y:S02]  /*9ab0*/  IMAD.MOV.U32 R3, RZ, RZ, R0 ;  /* 0x000000ffff037224 */ /* 0x000fe400078e0000 */
[----:B------:R-:W-:Y:S01]  /*9ac0*/  IMAD.MOV.U32 R132, RZ, RZ, R2 ;  /* 0x000000ffff847224 */ /* 0x000fe200078e0002 */
[----:B--2---:R-:W-:Y:S01]  /*9ad0*/  IADD3 R210, R210, -0x1, RZ ;  /* 0xffffffffd2d27810 */ /* 0x004fe20007ffe0ff */
[----:B---3--:R-:W-:Y:S02]  /*9ae0*/  UISETP.GT.AND UP2, UPT, UR4, UR7, UPT ;  /* 0x000000070400728c */ /* 0x008fe4000bf44270 */
[----:B------:R-:W-:Y:S04]  /*9af0*/  UIADD3 UR4, UR5, 0x1, URZ ;  /* 0x0000000105047890 */ /* 0x000fe8000fffe03f */
[----:B------:R-:W-:Y:S01]  /*9b00*/  USEL UR5, UR4, URZ, !UP3 ;  /* 0x0000003f04057287 */ /* 0x000fe2000d800000 */
[----:B------:R-:W-:Y:S11]  /*9b10*/  PLOP3.LUT P0, PT, PT, PT, UP2, 0x80, 0x0 ;  /* 0x000000000000781c */ /* 0x000ff60003f0f028 */
[----:B------:R-:W-:Y:S02]  /*9b20*/  @!UPT UIADD3 URZ, URZ, URZ, URZ ;  /* 0x0000003f3f3ff290 */ /* 0x000fe4000fffe03f */
[----:B------:R-:W-:-:S05]  /*9b30*/  @P0 BRA `(.L_x_1967) ;  /* 0xffffc50000000947 */ /* 0x000fca000383ffff */
.L_x_1956:
[----:B------:R-:W-:Y:S01]  /*9b40*/  IMAD.MOV.U32 R3, RZ, RZ, 0x1 ;  /* 0x00000001ff037424 */ /* 0x000fe200078e00ff */
[----:B------:R-:W-:Y:S01]  /*9b50*/  ULEA UR4, UR6, 0x7f, 0x7 ;  /* 0x0000007f06047891 */ /* 0x000fe2000f8e383f */
[----:B------:R-:W-:Y:S01]  /*9b60*/  PLOP3.LUT P0, PT, PT, PT, UP0, 0x40, 0x0 ;  /* 0x000000000000781c */ /* 0x000fe20003f0e808 */
[----:B-1----:R-:W-:Y:S01]  /*9b70*/  IMAD.MOV.U32 R4, RZ, RZ, c[0x0][0x2ac] ;  /* 0x0000ab00ff047624 */ /* 0x002fe200078e00ff */
[----:B------:R-:W-:Y:S01]  /*9b80*/  ULDC.64 UR6, c[0x0][0x2c8] ;  /* 0x0000b20000067ab9 */ /* 0x000fe20000000a00 */
[----:B------:R-:W-:Y:S01]  /*9b90*/  IADD3 R5, R3, -c[0x0][0x168], RZ ;  /* 0x80005a0003057a10 */ /* 0x000fe20007ffe0ff */
[----:B------:R-:W-:-:S04]  /*9ba0*/  UIMAD.WIDE.U32 UR24, UR4, UR6, URZ ;  /* 0x00000006041872a5 */ /* 0x000fc8000f8e003f */
[----:B------:R-:W-:Y:S01]  /*9bb0*/  @UP1 USHF.R.U32.HI UR4, URZ, UR7, UR25 ;  /* 0x000000073f041299 */ /* 0x000fe20008011619 */
[----:B------:R-:W-:-:S05]  /*9bc0*/  IMAD R4, R4, c[0x0][0x1d0], R5 ;  /* 0x0000740004047a24 */ /* 0x000fca00078e0205 */
[----:B------:R-:W-:-:S04]  /*9bd0*/  IADD3 R4, R4, UR4, RZ ;  /* 0x0000000404047c10 */ /* 0x000fc8000fffe0ff */
[----:B------:R-:W-:Y:S01]  /*9be0*/  IADD3 R5, R4, -c[0x0][0x324], RZ ;  /* 0x8000c90004057a10 */ /* 0x000fe20007ffe0ff */
[----:B------:R-:W-:Y:S05]  /*9bf0*/  @P0 BRA `(.L_x_1968) ;  /* 0x000000d000000947 */ /* 0x000fea0003800000 */
[----:B------:R-:W-:-:S13]  /*9c00*/  ISETP.GT.AND P0, PT, R4, -0x1, PT ;  /* 0xffffffff0400780c */ /* 0x000fda0003f04270 */
[----:B------:R-:W-:Y:S05]  /*9c10*/  @P0 BRA `(.L_x_1969) ;  /* 0x0000006000000947 */ /* 0x000fea0003800000 */
[----:B------:R-:W-:Y:S02]  /*9c20*/  ISETP.NE.AND P0, PT, R3, c[0x0][0x32c], PT ;  /* 0x0000cb0003007a0c */ /* 0x000fe40003f05270 */
[----:B------:R-:W-:-:S11]  /*9c30*/  LOP3.LUT R4, RZ, R4, RZ, 0x33, !PT ;  /* 0x00000004ff047212 */ /* 0x000fd600078e33ff */
[----:B------:R-:W-:-:S05]  /*9c40*/  @P0 IMAD.HI.U32 R3, R4, c[0x0][0x330], RZ ;  /* 0x0000cc0004030a27 */ /* 0x000fca00078e00ff */
[----:B------:R-:W-:-:S04]  /*9c50*/  @P0 SHF.R.U32.HI R4, RZ, c[0x0][0x334], R3 ;  /* 0x0000cd00ff040a19 */ /* 0x000fc80000011603 */
[----:B------:R-:W-:Y:S01]  /*9c60*/  LOP3.LUT R4, RZ, R4, RZ, 0x33, !PT ;  /* 0x00000004ff047212 */ /* 0x000fe200078e33ff */
[----:B------:R-:W-:Y:S05]  /*9c70*/  BRA `(.L_x_1970) ;  /* 0x0000003000007947 */ /* 0x000fea0003800000 */
.L_x_1969:
[----:B------:R-:W-:-:S13]  /*9c80*/  ISETP.NE.AND P0, PT, R3, c[0x0][0x32c], PT ;  /* 0x0000cb0003007a0c */ /* 0x000fda0003f05270 */
[----:B------:R-:W-:-:S05]  /*9c90*/  @P0 IMAD.HI.U32 R3, R4, c[0x0][0x330], RZ ;  /* 0x0000cc0004030a27 */ /* 0x000fca00078e00ff */
[----:B------:R-:W-:-:S05]  /*9ca0*/  @P0 SHF.R.U32.HI R4, RZ, c[0x0][0x334], R3 ;  /* 0x0000cd00ff040a19 */ /* 0x000fca0000011603 */
.L_x_1970:
[----:B------:R-:W-:-:S05]  /*9cb0*/  IMAD R4, R4, c[0x0][0x32c], RZ ;  /* 0x0000cb0004047a24 */ /* 0x000fca00078e02ff */
[----:B------:R-:W-:-:S04]  /*9cc0*/  IMNMX R5, R5, R4, !PT ;  /* 0x0000000405057217 */ /* 0x000fc80007800200 */
.L_x_1968:
[----:B------:R-:W-:-:S04]  /*9cd0*/  IADD3 R4, R5, 0x3f, RZ ;  /* 0x0000003f05047810 */ /* 0x000fc80007ffe0ff */
[----:B------:R-:W-:-:S04]  /*9ce0*/  SHF.R.S32.HI R3, RZ, 0x1f, R4 ;  /* 0x0000001fff037819 */ /* 0x000fc80000011404 */
[----:B------:R-:W-:-:S04]  /*9cf0*/  LEA.HI R3, R3, R4, RZ, 0x6 ;  /* 0x0000000403037211 */ /* 0x000fc800078f30ff */
[----:B------:R-:W-:-:S04]  /*9d00*/  SHF.R.S32.HI R217, RZ, 0x6, R3 ;  /* 0x00000006ffd97819 */ /* 0x000fc80000011403 */
[----:B------:R-:W-:-:S04]  /*9d10*/  IMNMX R217, R217, UR11, !PT ;  /* 0x0000000bd9d97c17 */ /* 0x000fc8000f800200 */
[----:B------:R-:W-:-:S13]  /*9d20*/  ISETP.GE.AND P0, PT, R210, R217, PT ;  /* 0x000000d9d200720c */ /* 0x000fda0003f06270 */
[----:B------:R-:W-:Y:S05]  /*9d30*/  @!P0 BRA `(.L_x_1971) ;  /* 0x000030a000008947 */ /* 0x000fea0003800000 */
[----:B------:R-:W-:Y:S01]  /*9d40*/  IMAD.MOV.U32 R186, RZ, RZ, 0x20 ;  /* 0x00000020ffba7424 */ /* 0x000fe200078e00ff */
[----:B------:R-:W-:Y:S01]  /*9d50*/  LOP3.LUT P0, RZ, R209, 0x2, RZ, 0xc0, !PT ;  /* 0x00000002d1ff7812 */ /* 0x000fe2000780c0ff */
[----:B------:R-:W-:Y:S01]  /*9d60*/  IMAD.MOV.U32 R3, RZ, RZ, R0 ;  /* 0x000000ffff037224 */ /* 0x000fe200078e0000 */
[----:B------:R-:W-:Y:S01]  /*9d70*/  SHF.R.S32.HI R216, RZ, 0x1f, R207 ;  /* 0x0000001fffd87819 */ /* 0x000fe200000114cf */
[----:B------:R-:W-:Y:S01]  /*9d80*/  IMAD.MOV.U32 R133, RZ, RZ, R2 ;  /* 0x000000ffff857224 */ /* 0x000fe200078e0002 */
[----:B------:R-:W-:Y:S01]  /*9d90*/  SHF.R.S32.HI R213, RZ, 0x1f, R192 ;  /* 0x0000001fffd57819 */ /* 0x000fe200000114c0 */
[C---:B------:R-:W-:Y:S01]  /*9da0*/  IMAD.SHL.U32 R215, R207.reuse, 0x2, RZ ;  /* 0x00000002cfd77824 */ /* 0x040fe200078e00ff */
[----:B------:R-:W-:Y:S01]  /*9db0*/  SEL R214, RZ, 0x10, P5 ;  /* 0x00000010ffd67807 */ /* 0x000fe20002800000 */
[----:B------:R-:W-:Y:S01]  /*9dc0*/  IMAD.SHL.U32 R212, R192, 0x2, RZ ;  /* 0x00000002c0d47824 */ /* 0x000fe200078e00ff */
[----:B------:R-:W-:Y:S02]  /*9dd0*/  SEL R211, RZ, 0x10, P4 ;  /* 0x00000010ffd37807 */ /* 0x000fe40002000000 */
[----:B------:R-:W-:-:S02]  /*9de0*/  SHF.L.U64.HI R216, R207, 0x1, R216 ;  /* 0x00000001cfd87819 */ /* 0x000fc400000102d8 */
[----:B------:R-:W-:Y:S02]  /*9df0*/  SHF.L.U64.HI R213, R192, 0x1, R213 ;  /* 0x00000001c0d57819 */ /* 0x000fe400000102d5 */
[----:B------:R-:W-:Y:S02]  /*9e00*/  SEL R186, R186, 0xffffffe0, !P0 ;  /* 0xffffffe0baba7807 */ /* 0x000fe40004000000 */
.L_x_1974:
[----:B------:R-:W-:Y:S04]  /*9e10*/  DEPBAR.LE SB0, 0x2 ;  /* 0x000080800000791a */ /* 0x000fe80000000000 */
[----:B------:R-:W-:Y:S01]  /*9e20*/  BAR.SYNC.DEFER_BLOCKING 0x0 ;  /* 0x0000000000007b1d */ /* 0x000fe20000010000 */
[----:B------:R-:W-:Y:S01]  /*9e30*/  UIMAD UR4, UR5, 0x6000, URZ ;  /* 0x00006000050478a4 */ /* 0x000fe2000f8e023f */
[----:B------:R-:W-:Y:S05]  /*9e40*/  ISETP.LE.AND P0, PT, R210, UR11, PT ;  /* 0x0000000bd2007c0c */ /* 0x000fea000bf03270 */
[----:B------:R-:W-:Y:S05]  /*9e50*/  IADD3 R180, R189, UR4, RZ ;  /* 0x00000004bdb47c10 */ /* 0x000fea000fffe0ff */
[----:B------:R-:W-:Y:S01]  /*9e60*/  IMAD.IADD R132, R186, 0x1, R180 ;  /* 0x00000001ba847824 */ /* 0x000fe200078e02b4 */
[----:B-1----:R1:W2:Y:S04]  /*9e70*/  LDSM.16.M88.4 R136, [R191] ;  /* 0x00000000bf88783b */ /* 0x0022a80000000200 */
        /* <DEDUP_REMOVED lines=59> */
.L_x_1972:
[C---:B--23--:R-:W-:Y:S01]  /*a230*/  HMMA.16816.F32 R4, R136.reuse, R140, RZ ;  /* 0x0000008c8804723c */ /* 0x04cfe200000018ff */
[----:B------:R-:W-:Y:S01]  /*a240*/  LDSM.16.M88.4 R172, [R132+0xe900] ;  /* 0x00e9000084ac783b */ /* 0x000fe20000000200 */
[----:B------:R-:W-:Y:S02]  /*a250*/  UIADD3 UR6, UR15, 0x1, URZ ;  /* 0x000000010f067890 */ /* 0x000fe4000fffe03f */
[C---:B------:R-:W-:Y:S01]  /*a260*/  IADD3 R0, R193.reuse, R180, RZ ;  /* 0x000000b4c1007210 */ /* 0x040fe20007ffe0ff */
[----:B------:R-:W-:Y:S01]  /*a270*/  UISETP.GE.AND UP2, UPT, UR15, 0x1, UPT ;  /* 0x000000010f00788c */ /* 0x000fe2000bf46270 */
[----:B------:R-:W-:Y:S02]  /*a280*/  IADD3 R2, R193, R132, RZ ;  /* 0x00000084c1027210 */ /* 0x000fe40007ffe0ff */
[C---:B------:R-:W-:Y:S01]  /*a290*/  HMMA.16816.F32 R8, R136.reuse, R142, RZ ;  /* 0x0000008e8808723c */ /* 0x040fe200000018ff */
[----:B------:R-:W-:Y:S01]  /*a2a0*/  LDSM.16.M88.4 R140, [R185] ;  /* 0x00000000b98c783b */ /* 0x000fe20000000200 */
[----:B------:R-:W-:Y:S02]  /*a2b0*/  USEL UR15, UR6, URZ, !UP2 ;  /* 0x0000003f060f7287 */ /* 0x000fe4000d000000 */
[----:B------:R-:W-:Y:S04]  /*a2c0*/  IADD3 R190, R186, R180, R193 ;  /* 0x000000b4babe7210 */ /* 0x000fe80007ffe0c1 */
[C---:B----4-:R-:W-:Y:S01]  /*a2d0*/  HMMA.16816.F32 R12, R136.reuse, R16, RZ ;  /* 0x00000010880c723c */ /* 0x050fe200000018ff */
[----:B------:R-:W2:Y:S07]  /*a2e0*/  LDSM.16.M88.4 R164, [R0+0xc100] ;  /* 0x00c1000000a4783b */ /* 0x000eae0000000200 */
[C---:B------:R-:W-:Y:S01]  /*a2f0*/  HMMA.16816.F32 R16, R136.reuse, R18, RZ ;  /* 0x000000128810723c */ /* 0x040fe200000018ff */
[----:B------:R-:W-:Y:S07]  /*a300*/  LDSM.16.M88.4 R168, [R2+0xc100] ;  /* 0x00c1000002a8783b */ /* 0x000fee0000000200 */
[C---:B-1----:R-:W-:Y:S01]  /*a310*/  HMMA.16816.F32 R20, R136.reuse, R24, RZ ;  /* 0x000000188814723c */ /* 0x042fe200000018ff */
[----:B------:R-:W-:Y:S07]  /*a320*/  LDSM.16.M88.4 R176, [R0+0xe100] ;  /* 0x00e1000000b0783b */ /* 0x000fee0000000200 */
[C---:B------:R-:W-:Y:S01]  /*a330*/  HMMA.16816.F32 R24, R136.reuse, R26, RZ ;  /* 0x0000001a8818723c */ /* 0x040fe200000018ff */
[----:B------:R-:W-:Y:S07]  /*a340*/  LDSM.16.M88.4 R180, [R189+UR4+0x10100] ;  /* 0x01010004bdb4783b */ /* 0x000fee0008000200 */
[C---:B------:R-:W-:Y:S01]  /*a350*/  HMMA.16816.F32 R28, R136.reuse, R32, RZ ;  /* 0x00000020881c723c */ /* 0x040fe200000018ff */
[----:B------:R-:W0:Y:S07]  /*a360*/  LDGDEPBAR ;  /* 0x00000000000079af */ /* 0x000e2e0000000000 */
[----:B------:R-:W-:Y:S01]  /*a370*/  HMMA.16816.F32 R32, R136, R34, RZ ;  /* 0x000000228820723c */ /* 0x000fe200000018ff */
[----:B------:R-:W1:Y:S07]  /*a380*/  LDSM.16.M88.4 R136, [R0+0xc900] ;  /* 0x00c900000088783b */ /* 0x000e6e0000000200 */
[C---:B------:R-:W-:Y:S08]  /*a390*/  HMMA.16816.F32 R4, R144.reuse, R148, R4 ;  /* 0x000000949004723c */ /* 0x040ff00000001804 */
[C---:B------:R-:W-:Y:S01]  /*a3a0*/  HMMA.16816.F32 R8, R144.reuse, R150, R8 ;  /* 0x000000969008723c */ /* 0x040fe20000001808 */
[----:B------:R-:W3:Y:S07]  /*a3b0*/  LDSM.16.M88.4 R148, [R0+0xd100] ;  /* 0x00d100000094783b */ /* 0x000eee0000000200 */
[C---:B------:R-:W-:Y:S08]  /*a3c0*/  HMMA.16816.F32 R12, R144.reuse, R152, R12 ;  /* 0x00000098900c723c */ /* 0x040ff0000000180c */
[C---:B------:R-:W-:Y:S01]  /*a3d0*/  HMMA.16816.F32 R16, R144.reuse, R154, R16 ;  /* 0x0000009a9010723c */ /* 0x040fe20000001810 */
[----:B------:R-:W4:Y:S07]  /*a3e0*/  LDSM.16.M88.4 R152, [R0+0xd900] ;  /* 0x00d900000098783b */ /* 0x000f2e0000000200 */
[C---:B------:R-:W-:Y:S08]  /*a3f0*/  HMMA.16816.F32 R20, R144.reuse, R156, R20 ;  /* 0x0000009c9014723c */ /* 0x040ff00000001814 */
[C---:B------:R-:W-:Y:S01]  /*a400*/  HMMA.16816.F32 R24, R144.reuse, R158, R24 ;  /* 0x0000009e9018723c */ /* 0x040fe20000001818 */
[----:B------:R-:W5:Y:S07]  /*a410*/  LDSM.16.M88.4 R156, [R184] ;  /* 0x00000000b89c783b */ /* 0x000f6e0000000200 */
[C---:B------:R-:W-:Y:S08]  /*a420*/  HMMA.16816.F32 R28, R144.reuse, R160, R28 ;  /* 0x000000a0901c723c */ /* 0x040ff0000000181c */
[----:B------:R-:W-:Y:S01]  /*a430*/  HMMA.16816.F32 R32, R144, R162, R32 ;  /* 0x000000a29020723c */ /* 0x000fe20000001820 */
[----:B------:R-:W4:Y:S07]  /*a440*/  LDSM.16.M88.4 R144, [R2+0xc900] ;  /* 0x00c900000290783b */ /* 0x000f2e0000000200 */
[C---:B--2---:R-:W-:Y:S01]  /*a450*/  HMMA.16816.F32 R4, R140.reuse, R164, R4 ;  /* 0x000000a48c04723c */ /* 0x044fe20000001804 */
[----:B------:R-:W2:Y:S07]  /*a460*/  LDSM.16.M88.4 R160, [R2+0xd100] ;  /* 0x00d1000002a0783b */ /* 0x000eae0000000200 */
[C---:B------:R-:W-:Y:S01]  /*a470*/  HMMA.16816.F32 R8, R140.reuse, R166, R8 ;  /* 0x000000a68c08723c */ /* 0x040fe20000001808 */
[----:B------:R-:W-:Y:S07]  /*a480*/  LDSM.16.M88.4 R164, [R189+UR4+0xf900] ;  /* 0x00f90004bda4783b */ /* 0x000fee0008000200 */
[C---:B-1----:R-:W-:Y:S08]  /*a490*/  HMMA.16816.F32 R12, R140.reuse, R136, R12 ;  /* 0x000000888c0c723c */ /* 0x042ff0000000180c */
[C---:B------:R-:W-:Y:S01]  /*a4a0*/  HMMA.16816.F32 R16, R140.reuse, R138, R16 ;  /* 0x0000008a8c10723c */ /* 0x040fe20000001810 */
[----:B------:R-:W1:Y:S07]  /*a4b0*/  LDSM.16.M88.4 R136, [R2+0xd900] ;  /* 0x00d900000288783b */ /* 0x000e6e0000000200 */
[C---:B---3--:R-:W-:Y:S08]  /*a4c0*/  HMMA.16816.F32 R20, R140.reuse, R148, R20 ;  /* 0x000000948c14723c */ /* 0x048ff00000001814 */
[C---:B------:R-:W-:Y:S01]  /*a4d0*/  HMMA.16816.F32 R24, R140.reuse, R150, R24 ;  /* 0x000000968c18723c */ /* 0x040fe20000001818 */
[----:B------:R-:W-:Y:S07]  /*a4e0*/  LDSM.16.M88.4 R148, [R189+UR4+0xe100] ;  /* 0x00e10004bd94783b */ /* 0x000fee0008000200 */
[C---:B----4-:R-:W-:Y:S08]  /*a4f0*/  HMMA.16816.F32 R28, R140.reuse, R152, R28 ;  /* 0x000000988c1c723c */ /* 0x050ff0000000181c */
[----:B------:R-:W-:Y:S01]  /*a500*/  HMMA.16816.F32 R32, R140, R154, R32 ;  /* 0x0000009a8c20723c */ /* 0x000fe20000001820 */
[----:B------:R-:W3:Y:S07]  /*a510*/  LDSM.16.M88.4 R140, [R191+0x4000] ;  /* 0x00400000bf8c783b */ /* 0x000eee0000000200 */
[C---:B-----5:R-:W-:Y:S01]  /*a520*/  HMMA.16816.F32 R4, R156.reuse, R168, R4 ;  /* 0x000000a89c04723c */ /* 0x060fe20000001804 */
[----:B------:R-:W4:Y:S07]  /*a530*/  LDSM.16.M88.4 R152, [R189+UR4+0xe900] ;  /* 0x00e90004bd98783b */ /* 0x000f2e0008000200 */
[C---:B------:R-:W-:Y:S01]  /*a540*/  HMMA.16816.F32 R8, R156.reuse, R170, R8 ;  /* 0x000000aa9c08723c */ /* 0x040fe20000001808 */
[----:B------:R-:W-:Y:S07]  /*a550*/  LDSM.16.M88.4 R168, [R132+0xe100] ;  /* 0x00e1000084a8783b */ /* 0x000fee0000000200 */
[C---:B------:R-:W-:Y:S08]  /*a560*/  HMMA.16816.F32 R12, R156.reuse, R144, R12 ;  /* 0x000000909c0c723c */ /* 0x040ff0000000180c */
        /* <DEDUP_REMOVED lines=95> */
[C---:B------:R-:W-:Y:S04]  /*ab60*/  HMMA.16816.F32 R16, R172.reuse, R138, R16 ;  /* 0x0000008aac10723c */ /* 0x040fe80000001810 */
[----:B------:R-:W-:Y:S02]  /*ab70*/  FMUL.FTZ R165, R4, c[0x0][0x320] ;  /* 0x0000c80004a57a20 */ /* 0x000fe40000410000 */
[----:B------:R-:W-:Y:S02]  /*ab80*/  FMUL.FTZ R145, R5, c[0x0][0x320] ;  /* 0x0000c80005917a20 */ /* 0x000fe40000410000 */
[C---:B---3--:R-:W-:Y:S02]  /*ab90*/  HMMA.16816.F32 R20, R172.reuse, R140, R20 ;  /* 0x0000008cac14723c */ /* 0x048fe40000001814 */
[----:B------:R-:W1:Y:S02]  /*aba0*/  MUFU.TANH R165, R165 ;  /* 0x000000a500a57308 */ /* 0x000e640000002400 */
[----:B------:R-:W-:Y:S02]  /*abb0*/  FMUL.FTZ R9, R9, c[0x0][0x320] ;  /* 0x0000c80009097a20 */ /* 0x000fe40000410000 */
[----:B------:R-:W-:Y:S02]  /*abc0*/  FMUL.FTZ R10, R10, c[0x0][0x320] ;  /* 0x0000c8000a0a7a20 */ /* 0x000fe40000410000 */
[C---:B------:R-:W-:Y:S04]  /*abd0*/  HMMA.16816.F32 R24, R172.reuse, R142, R24 ;  /* 0x0000008eac18723c */ /* 0x040fe80000001818 */
[----:B------:R-:W-:Y:S01]  /*abe0*/  FMUL.FTZ R11, R11, c[0x0][0x320] ;  /* 0x0000c8000b0b7a20 */ /* 0x000fe20000410000 */
[----:B------:R-:W-:Y:S01]  /*abf0*/  MUFU.TANH R169, R9 ;  /* 0x0000000900a97308 */ /* 0x000fe20000002400 */
[----:B------:R-:W-:Y:S02]  /*ac00*/  FMUL.FTZ R167, R8, c[0x0][0x320] ;  /* 0x0000c80008a77a20 */ /* 0x000fe40000410000 */
[----:B------:R-:W-:Y:S04]  /*ac10*/  FMUL.FTZ R166, R6, c[0x0][0x320] ;  /* 0x0000c80006a67a20 */ /* 0x000fe80000410000 */
[----:B------:R-:W-:Y:S02]  /*ac20*/  FMUL.FTZ R13, R13, c[0x0][0x320] ;  /* 0x0000c8000d0d7a20 */ /* 0x000fe40000410000 */
[----:B------:R-:W-:Y:S01]  /*ac30*/  FMUL.FTZ R164, R7, c[0x0][0x320] ;  /* 0x0000c80007a47a20 */ /* 0x000fe20000410000 */
[----:B------:R-:W-:Y:S01]  /*ac40*/  MUFU.TANH R218, R10 ;  /* 0x0000000a00da7308 */ /* 0x000fe20000002400 */
[----:B------:R-:W-:Y:S02]  /*ac50*/  FMUL.FTZ R181, R12, c[0x0][0x320] ;  /* 0x0000c8000cb57a20 */ /* 0x000fe40000410000 */
[----:B------:R-:W-:Y:S01]  /*ac60*/  FMUL.FTZ R14, R14, c[0x0][0x320] ;  /* 0x0000c8000e0e7a20 */ /* 0x000fe20000410000 */
[----:B-1----:R-:W-:Y:S01]  /*ac70*/  FMNMX.FTZ R0, R165, R133, !PT ;  /* 0x00000085a5007209 */ /* 0x002fe20007810000 */
[----:B------:R-:W-:Y:S02]  /*ac80*/  FMUL.FTZ R15, R15, c[0x0][0x320] ;  /* 0x0000c8000f0f7a20 */ /* 0x000fe40000410000 */
[----:B------:R-:W-:Y:S02]  /*ac90*/  FMUL.FTZ R16, R16, c[0x0][0x320] ;  /* 0x0000c80010107a20 */ /* 0x000fe40000410000 */
[----:B------:R-:W-:Y:S01]  /*aca0*/  FMUL.FTZ R17, R17, c[0x0][0x320] ;  /* 0x0000c80011117a20 */ /* 0x000fe20000410000 */
[----:B------:R1:W-:Y:S01]  /*acb0*/  MUFU.TANH R182, R11 ;  /* 0x0000000b00b67308 */ /* 0x0003e20000002400 */
[----:B------:R-:W-:Y:S02]  /*acc0*/  FMUL.FTZ R18, R18, c[0x0][0x320] ;  /* 0x0000c80012127a20 */ /* 0x000fe40000410000 */
[----:B------:R-:W-:Y:S02]  /*acd0*/  FMUL.FTZ R20, R20, c[0x0][0x320] ;  /* 0x0000c80014147a20 */ /* 0x000fe40000410000 */
[----:B------:R-:W-:Y:S02]  /*ace0*/  FMUL.FTZ R19, R19, c[0x0][0x320] ;  /* 0x0000c80013137a20 */ /* 0x000fe40000410000 */
[----:B------:R-:W-:Y:S02]  /*acf0*/  FMUL.FTZ R21, R21, c[0x0][0x320] ;  /* 0x0000c80015157a20 */ /* 0x000fe40000410000 */
[----:B------:R-:W-:Y:S01]  /*ad00*/  FMUL.FTZ R22, R22, c[0x0][0x320] ;  /* 0x0000c80016167a20 */ /* 0x000fe20000410000 */
[----:B------:R-:W2:Y:S01]  /*ad10*/  MUFU.TANH R145, R145 ;  /* 0x0000009100917308 */ /* 0x000ea20000002400 */
[----:B------:R-:W-:Y:S02]  /*ad20*/  FMUL.FTZ R23, R23, c[0x0][0x320] ;  /* 0x0000c80017177a20 */ /* 0x000fe40000410000 */
[----:B------:R-:W-:Y:S02]  /*ad30*/  FMUL.FTZ R24, R24, c[0x0][0x320] ;  /* 0x0000c80018187a20 */ /* 0x000fe40000410000 */
[----:B------:R-:W-:Y:S02]  /*ad40*/  FMUL.FTZ R25, R25, c[0x0][0x320] ;  /* 0x0000c80019197a20 */ /* 0x000fe40000410000 */
[----:B------:R-:W-:Y:S02]  /*ad50*/  FMUL.FTZ R26, R26, c[0x0][0x320] ;  /* 0x0000c8001a1a7a20 */ /* 0x000fe40000410000 */
[----:B------:R-:W-:Y:S01]  /*ad60*/  FMUL.FTZ R27, R27, c[0x0][0x320] ;  /* 0x0000c8001b1b7a20 */ /* 0x000fe20000410000 */
[----:B------:R-:W3:Y:S01]  /*ad70*/  MUFU.TANH R166, R166 ;  /* 0x000000a600a67308 */ /* 0x000ee20000002400 */
[----:B-1----:R-:W1:Y:S01]  /*ad80*/  LDSM.16.M88.4 R8, [R190+0x11900] ;  /* 0x01190000be08783b */ /* 0x002e620000000200 */
[----:B------:R-:W-:Y:S08]  /*ad90*/  DEPBAR.LE SB0, 0x2 ;  /* 0x000080800000791a */ /* 0x000ff00000000000 */
[----:B------:R3:W-:Y:S01]  /*ada0*/  MUFU.TANH R179, R13 ;  /* 0x0000000d00b37308 */ /* 0x0007e20000002400 */
[----:B------:R-:W-:Y:S01]  /*adb0*/  BAR.SYNC.DEFER_BLOCKING 0x0 ;  /* 0x0000000000007b1d */ /* 0x000fe20000010000 */
[----:B--2---:R-:W-:Y:S02]  /*adc0*/  FMNMX.FTZ R0, R145, R0, !PT ;  /* 0x0000000091007209 */ /* 0x004fe40007810000 */
[----:B---3--:R-:W-:Y:S05]  /*add0*/  FMNMX.FTZ R13, R166, R3, !PT ;  /* 0x00000003a60d7209 */ /* 0x008fea0007810000 */
[----:B------:R-:W-:Y:S01]  /*ade0*/  LDSM.16.MT88.4 R140, [R134+UR4+0x2900] ;  /* 0x00290004868c783b */ /* 0x000fe20008004200 */
[----:B------:R-:W2:Y:S01]  /*adf0*/  MUFU.TANH R164, R164 ;  /* 0x000000a400a47308 */ /* 0x000ea20000002400 */
[C---:B-1----:R-:W-:Y:S09]  /*ae00*/  HMMA.16816.F32 R28, R172.reuse, R8, R28 ;  /* 0x00000008ac1c723c */ /* 0x042ff2000000181c */
[----:B------:R-:W1:Y:S01]  /*ae10*/  MUFU.TANH R167, R167 ;  /* 0x000000a700a77308 */ /* 0x000e620000002400 */
[----:B------:R-:W-:Y:S09]  /*ae20*/  HMMA.16816.F32 R32, R172, R10, R32 ;  /* 0x0000000aac20723c */ /* 0x000ff20000001820 */
[----:B------:R-:W3:Y:S03]  /*ae30*/  MUFU.TANH R181, R181 ;  /* 0x000000b500b57308 */ /* 0x000ee60000002400 */
[----:B--2---:R-:W-:Y:S04]  /*ae40*/  FMNMX.FTZ R13, R164, R13, !PT ;  /* 0x0000000da40d7209 */ /* 0x004fe80007810000 */
[----:B------:R-:W-:Y:S03]  /*ae50*/  FMNMX.FTZ R13, R218, R13, !PT ;  /* 0x0000000dda0d7209 */ /* 0x000fe60007810000 */
[----:B------:R-:W2:Y:S01]  /*ae60*/  MUFU.TANH R178, R14 ;  /* 0x0000000e00b27308 */ /* 0x000ea20000002400 */
[----:B------:R-:W-:Y:S01]  /*ae70*/  FMUL.FTZ R28, R28, c[0x0][0x320] ;  /* 0x0000c8001c1c7a20 */ /* 0x000fe20000410000 */
[----:B------:R-:W-:Y:S01]  /*ae80*/  FMNMX.FTZ R13, R182, R13, !PT ;  /* 0x0000000db60d7209 */ /* 0x000fe20007810000 */
[----:B------:R-:W-:Y:S01]  /*ae90*/  FMUL.FTZ R29, R29, c[0x0][0x320] ;  /* 0x0000c8001d1d7a20 */ /* 0x000fe20000410000 */
[----:B-1----:R-:W-:Y:S01]  /*aea0*/  FMNMX.FTZ R0, R167, R0, !PT ;  /* 0x00000000a7007209 */ /* 0x002fe20007810000 */
[----:B------:R-:W-:Y:S02]  /*aeb0*/  FMUL.FTZ R30, R30, c[0x0][0x320] ;  /* 0x0000c8001e1e7a20 */ /* 0x000fe40000410000 */
[----:B------:R-:W-:Y:S01]  /*aec0*/  FMUL.FTZ R31, R31, c[0x0][0x320] ;  /* 0x0000c8001f1f7a20 */ /* 0x000fe20000410000 */
[----:B------:R-:W-:Y:S01]  /*aed0*/  FMNMX.FTZ R0, R169, R0, !PT ;  /* 0x00000000a9007209 */ /* 0x000fe20007810000 */
[----:B------:R-:W-:Y:S01]  /*aee0*/  FMUL.FTZ R32, R32, c[0x0][0x320] ;  /* 0x0000c80020207a20 */ /* 0x000fe20000410000 */
[----:B------:R-:W1:Y:S01]  /*aef0*/  MUFU.TANH R176, R15 ;  /* 0x0000000f00b07308 */ /* 0x000e620000002400 */
[----:B------:R-:W-:Y:S02]  /*af00*/  FMUL.FTZ R33, R33, c[0x0][0x320] ;  /* 0x0000c80021217a20 */ /* 0x000fe40000410000 */
[----:B------:R-:W-:Y:S01]  /*af10*/  FMUL.FTZ R34, R34, c[0x0][0x320] ;  /* 0x0000c80022227a20 */ /* 0x000fe20000410000 */
[----:B---3--:R-:W-:Y:S01]  /*af20*/  FMNMX.FTZ R0, R181, R0, !PT ;  /* 0x00000000b5007209 */ /* 0x008fe20007810000 */
[----:B------:R-:W-:Y:S03]  /*af30*/  FMUL.FTZ R35, R35, c[0x0][0x320] ;  /* 0x0000c80023237a20 */ /* 0x000fe60000410000 */
[----:B------:R-:W-:Y:S02]  /*af40*/  FMNMX.FTZ R0, R179, R0, !PT ;  /* 0x00000000b3007209 */ /* 0x000fe40007810000 */
[----:B------:R-:W3:Y:S01]  /*af50*/  MUFU.TANH R177, R16 ;  /* 0x0000001000b17308 */ /* 0x000ee20000002400 */
[----:B--2---:R-:W-:Y:S09]  /*af60*/  FMNMX.FTZ R13, R178, R13, !PT ;  /* 0x0000000db20d7209 */ /* 0x004ff20007810000 */
[----:B------:R-:W2:Y:S01]  /*af70*/  MUFU.TANH R163, R17 ;  /* 0x0000001100a37308 */ /* 0x000ea20000002400 */
[----:B-1----:R-:W-:Y:S09]  /*af80*/  FMNMX.FTZ R13, R176, R13, !PT ;  /* 0x0000000db00d7209 */ /* 0x002ff20007810000 */
[----:B------:R-:W1:Y:S01]  /*af90*/  MUFU.TANH R180, R18 ;  /* 0x0000001200b47308 */ /* 0x000e620000002400 */
[----:B---3--:R-:W-:Y:S09]  /*afa0*/  FMNMX.FTZ R0, R177, R0, !PT ;  /* 0x00000000b1007209 */ /* 0x008ff20007810000 */
[----:B------:R-:W3:Y:S01]  /*afb0*/  MUFU.TANH R162, R19 ;  /* 0x0000001300a27308 */ /* 0x000ee20000002400 */
[----:B--2---:R-:W-:Y:S02]  /*afc0*/  FMNMX.FTZ R0, R163, R0, !PT ;  /* 0x00000000a3007209 */ /* 0x004fe40007810000 */
[----:B------:R-:W-:Y:S07]  /*afd0*/  IADD3 R17, R134, UR4, RZ ;  /* 0x0000000486117c10 */ /* 0x000fee000fffe0ff */
        /* <DEDUP_REMOVED lines=27> */
[----:B---3--:R-:W-:Y:S01]  /*b190*/  FMNMX.FTZ R13, R150, R13, !PT ;  /* 0x0000000d960d7209 */ /* 0x008fe20007810000 */
[----:B------:R-:W-:Y:S08]  /*b1a0*/  LDSM.16.MT88.4 R28, [R134+UR4+0x100] ;  /* 0x00010004861c783b */ /* 0x000ff00008004200 */
        /* <DEDUP_REMOVED lines=11> */
[----:B------:R-:W-:Y:S01]  /*b260*/  LDSM.16.MT88.4 R12, [R135+UR4+0x100] ;  /* 0x00010004870c783b */ /* 0x000fe20008004200 */
[----:B-1----:R-:W-:Y:S07]  /*b270*/  FMNMX.FTZ R2, R11, R2, !PT ;  /* 0x000000020b027209 */ /* 0x002fee0007810000 */
[----:B------:R-:W1:Y:S01]  /*b280*/  SHFL.BFLY PT, R0, R9, 0x1, 0x1f ;  /* 0x0c201f0009007f89 */ /* 0x000e6200000e0000 */
[C---:B------:R-:W-:Y:S02]  /*b290*/  FADD.FTZ R4, -R2.reuse, R133 ;  /* 0x0000008502047221 */ /* 0x040fe40000010100 */
[----:B------:R-:W-:Y:S02]  /*b2a0*/  FMUL.FTZ R148, R2, c[0x0][0x2d0] ;  /* 0x0000b40002947a20 */ /* 0x000fe40000410000 */
[----:B------:R-:W-:Y:S02]  /*b2b0*/  FMUL.FTZ R132, R4, c[0x0][0x2d0] ;  /* 0x0000b40004847a20 */ /* 0x000fe40000410000 */
[--C-:B------:R-:W-:Y:S02]  /*b2c0*/  FFMA.FTZ R171, R145, c[0x0][0x2d0], -R148.reuse ;  /* 0x0000b40091ab7a23 */ /* 0x100fe40000010894 */
[--C-:B------:R-:W-:Y:S02]  /*b2d0*/  FFMA.FTZ R172, R165, c[0x0][0x2d0], -R148.reuse ;  /* 0x0000b400a5ac7a23 */ /* 0x100fe40000010894 */
[--C-:B------:R-:W-:Y:S01]  /*b2e0*/  FFMA.FTZ R170, R167, c[0x0][0x2d0], -R148.reuse ;  /* 0x0000b400a7aa7a23 */ /* 0x100fe20000010894 */
[----:B------:R-:W2:Y:S01]  /*b2f0*/  MUFU.EX2 R132, R132 ;  /* 0x0000008400847308 */ /* 0x000ea20000000800 */
[--C-:B------:R-:W-:Y:S02]  /*b300*/  FFMA.FTZ R169, R169, c[0x0][0x2d0], -R148.reuse ;  /* 0x0000b400a9a97a23 */ /* 0x100fe40000010894 */
[--C-:B------:R-:W-:Y:S02]  /*b310*/  FFMA.FTZ R219, R155, c[0x0][0x2d0], -R148.reuse ;  /* 0x0000b4009bdb7a23 */ /* 0x100fe40000010894 */
[--C-:B------:R-:W-:Y:S02]  /*b320*/  FFMA.FTZ R222, R153, c[0x0][0x2d0], -R148.reuse ;  /* 0x0000b40099de7a23 */ /* 0x100fe40000010894 */
[--C-:B------:R-:W-:Y:S01]  /*b330*/  FFMA.FTZ R223, R151, c[0x0][0x2d0], -R148.reuse ;  /* 0x0000b40097df7a23 */ /* 0x100fe20000010894 */
[----:B-1----:R-:W-:Y:S02]  /*b340*/  FMNMX.FTZ R0, R9, R0, !PT ;  /* 0x0000000009007209 */ /* 0x002fe40007810000 */
[----:B------:R-:W-:Y:S01]  /*b350*/  MUFU.EX2 R172, R172 ;  /* 0x000000ac00ac7308 */ /* 0x000fe20000000800 */
[----:B------:R-:W-:Y:S01]  /*b360*/  IADD3 R9, R135, UR4, RZ ;  /* 0x0000000487097c10 */ /* 0x000fe2000fffe0ff */
[--C-:B------:R-:W-:Y:S02]  /*b370*/  FFMA.FTZ R226, R149, c[0x0][0x2d0], -R148.reuse ;  /* 0x0000b40095e27a23 */ /* 0x100fe40000010894 */
[----:B------:R-:W-:Y:S01]  /*b380*/  FMUL.FTZ R145, R0, c[0x0][0x2d0] ;  /* 0x0000b40000917a20 */ /* 0x000fe20000410000 */
[----:B------:R-:W-:Y:S01]  /*b390*/  IADD3 R133, R188, R9, RZ ;  /* 0x00000009bc857210 */ /* 0x000fe20007ffe0ff */
[----:B------:R-:W-:Y:S02]  /*b3a0*/  FADD.FTZ R4, -R0, R3 ;  /* 0x0000000300047221 */ /* 0x000fe40000010100 */
[--C-:B------:R-:W-:Y:S02]  /*b3b0*/  FFMA.FTZ R168, R166, c[0x0][0x2d0], -R145.reuse ;  /* 0x0000b400a6a87a23 */ /* 0x100fe40000010891 */
[--C-:B------:R-:W-:Y:S01]  /*b3c0*/  FFMA.FTZ R167, R164, c[0x0][0x2d0], -R145.reuse ;  /* 0x0000b400a4a77a23 */ /* 0x100fe20000010891 */
[----:B------:R-:W1:Y:S01]  /*b3d0*/  MUFU.EX2 R171, R171 ;  /* 0x000000ab00ab7308 */ /* 0x000e620000000800 */
[--C-:B------:R-:W-:Y:S01]  /*b3e0*/  FFMA.FTZ R166, R218, c[0x0][0x2d0], -R145.reuse ;  /* 0x0000b400daa67a23 */ /* 0x100fe20000010891 */
[----:B------:R-:W3:Y:S01]  /*b3f0*/  LDSM.16.MT88.4 R20, [R133+0x100] ;  /* 0x000100008514783b */ /* 0x000ee20000004200 */
[--C-:B------:R-:W-:Y:S01]  /*b400*/  FFMA.FTZ R165, R182, c[0x0][0x2d0], -R145.reuse ;  /* 0x0000b400b6a57a23 */ /* 0x100fe20000010891 */
[----:B------:R-:W-:Y:S01]  /*b410*/  IADD3 R164, R188, R17, RZ ;  /* 0x00000011bca47210 */ /* 0x000fe20007ffe0ff */
[----:B------:R-:W-:Y:S02]  /*b420*/  FMUL.FTZ R3, R4, c[0x0][0x2d0] ;  /* 0x0000b40004037a20 */ /* 0x000fe40000410000 */
[C---:B--2---:R-:W-:Y:S02]  /*b430*/  FMUL.FTZ R4, R132.reuse, R128 ;  /* 0x0000008084047220 */ /* 0x044fe40000410000 */
[C---:B------:R-:W-:Y:S01]  /*b440*/  FMUL.FTZ R5, R132.reuse, R129 ;  /* 0x0000008184057220 */ /* 0x040fe20000410000 */
[----:B------:R-:W-:Y:S01]  /*b450*/  MUFU.EX2 R170, R170 ;  /* 0x000000aa00aa7308 */ /* 0x000fe20000000800 */
[C---:B------:R-:W-:Y:S01]  /*b460*/  FMUL.FTZ R8, R132.reuse, R124 ;  /* 0x0000007c84087220 */ /* 0x040fe20000410000 */
[----:B------:R-:W-:Y:S01]  /*b470*/  LDSM.16.MT88.4 R136, [R133+0x2900] ;  /* 0x002900008588783b */ /* 0x000fe20000004200 */
[C---:B------:R-:W-:Y:S02]  /*b480*/  FMUL.FTZ R9, R132.reuse, R125 ;  /* 0x0000007d84097220 */ /* 0x040fe40000410000 */
[C---:B------:R-:W-:Y:S02]  /*b490*/  FMUL.FTZ R16, R132.reuse, R116 ;  /* 0x0000007484107220 */ /* 0x040fe40000410000 */
[C---:B------:R-:W-:Y:S02]  /*b4a0*/  FMUL.FTZ R17, R132.reuse, R117 ;  /* 0x0000007584117220 */ /* 0x040fe40000410000 */
[C---:B------:R-:W-:Y:S01]  /*b4b0*/  FMUL.FTZ R24, R132.reuse, R108 ;  /* 0x0000006c84187220 */ /* 0x040fe20000410000 */
[----:B------:R-:W2:Y:S01]  /*b4c0*/  MUFU.EX2 R3, R3 ;  /* 0x0000000300037308 */ /* 0x000ea20000000800 */
[C---:B------:R-:W-:Y:S02]  /*b4d0*/  FMUL.FTZ R25, R132.reuse, R109 ;  /* 0x0000006d84197220 */ /* 0x040fe40000410000 */
[C---:B------:R-:W-:Y:S01]  /*b4e0*/  FMUL.FTZ R32, R132.reuse, R100 ;  /* 0x0000006484207220 */ /* 0x040fe20000410000 */
[----:B-1----:R-:W-:Y:S01]  /*b4f0*/  F2FP.PACK_AB R128, R171, R172 ;  /* 0x000000acab80723e */ /* 0x002fe200000000ff */
[----:B------:R-:W-:Y:S02]  /*b500*/  FMUL.FTZ R33, R132, R101 ;  /* 0x0000006584217220 */ /* 0x000fe40000410000 */
[--C-:B------:R-:W-:Y:S02]  /*b510*/  FFMA.FTZ R182, R159, c[0x0][0x2d0], -R148.reuse ;  /* 0x0000b4009fb67a23 */ /* 0x100fe40000010894 */
[--C-:B------:R-:W-:Y:S01]  /*b520*/  FFMA.FTZ R183, R160, c[0x0][0x2d0], -R145.reuse ;  /* 0x0000b400a0b77a23 */ /* 0x100fe20000010891 */
[----:B------:R-:W1:Y:S01]  /*b530*/  MUFU.EX2 R169, R169 ;  /* 0x000000a900a97308 */ /* 0x000e620000000800 */
[--C-:B------:R-:W-:Y:S02]  /*b540*/  FFMA.FTZ R190, R158, c[0x0][0x2d0], -R145.reuse ;  /* 0x0000b4009ebe7a23 */ /* 0x100fe40000010891 */
[--C-:B------:R-:W-:Y:S02]  /*b550*/  FFMA.FTZ R218, R157, c[0x0][0x2d0], -R148.reuse ;  /* 0x0000b4009dda7a23 */ /* 0x100fe40000010894 */
[--C-:B------:R-:W-:Y:S02]  /*b560*/  FFMA.FTZ R220, R156, c[0x0][0x2d0], -R145.reuse ;  /* 0x0000b4009cdc7a23 */ /* 0x100fe40000010891 */
[----:B------:R-:W-:Y:S01]  /*b570*/  LDSM.16.MT88.4 R156, [R164+0x3900] ;  /* 0x00390000a49c783b */ /* 0x000fe20000004200 */
[--C-:B------:R-:W-:Y:S02]  /*b580*/  FFMA.FTZ R221, R154, c[0x0][0x2d0], -R145.reuse ;  /* 0x0000b4009add7a23 */ /* 0x100fe40000010891 */
[----:B------:R-:W-:Y:S01]  /*b590*/  MUFU.EX2 R168, R168 ;  /* 0x000000a800a87308 */ /* 0x000fe20000000800 */
[--C-:B------:R-:W-:Y:S02]  /*b5a0*/  FFMA.FTZ R224, R152, c[0x0][0x2d0], -R145.reuse ;  /* 0x0000b40098e07a23 */ /* 0x100fe40000010891 */
[--C-:B------:R-:W-:Y:S02]  /*b5b0*/  FFMA.FTZ R225, R150, c[0x0][0x2d0], -R145.reuse ;  /* 0x0000b40096e17a23 */ /* 0x100fe40000010891 */
[C---:B--2---:R-:W-:Y:S01]  /*b5c0*/  FMUL.FTZ R6, R3.reuse, R130 ;  /* 0x0000008203067220 */ /* 0x044fe20000410000 */
[----:B------:R-:W-:Y:S01]  /*b5d0*/  LDSM.16.MT88.4 R152, [R134+UR4+0x3900] ;  /* 0x003900048698783b */ /* 0x000fe20008004200 */
[C---:B------:R-:W-:Y:S02]  /*b5e0*/  FMUL.FTZ R7, R3.reuse, R131 ;  /* 0x0000008303077220 */ /* 0x040fe40000410000 */
[C---:B------:R-:W-:Y:S01]  /*b5f0*/  FMUL.FTZ R10, R3.reuse, R126 ;  /* 0x0000007e030a7220 */ /* 0x040fe20000410000 */
[----:B------:R-:W2:Y:S01]  /*b600*/  MUFU.EX2 R167, R167 ;  /* 0x000000a700a77308 */ /* 0x000ea20000000800 */
[C---:B------:R-:W-:Y:S02]  /*b610*/  FMUL.FTZ R11, R3.reuse, R127 ;  /* 0x0000007f030b7220 */ /* 0x040fe40000410000 */
[----:B------:R-:W-:Y:S01]  /*b620*/  FMUL.FTZ R18, R3, R118 ;  /* 0x0000007603127220 */ /* 0x000fe20000410000 */
[----:B-1----:R-:W-:Y:S01]  /*b630*/  F2FP.PACK_AB R130, R169, R170 ;  /* 0x000000aaa982723e */ /* 0x002fe200000000ff */
[C---:B------:R-:W-:Y:S01]  /*b640*/  FMUL.FTZ R19, R3.reuse, R119 ;  /* 0x0000007703137220 */ /* 0x040fe20000410000 */
[----:B------:R-:W-:Y:S01]  /*b650*/  LDSM.16.MT88.4 R124, [R135+UR4+0x2900] ;  /* 0x00290004877c783b */ /* 0x000fe20008004200 */
[C---:B------:R-:W-:Y:S02]  /*b660*/  FMUL.FTZ R26, R3.reuse, R110 ;  /* 0x0000006e031a7220 */ /* 0x040fe40000410000 */
[C---:B------:R-:W-:Y:S01]  /*b670*/  FMUL.FTZ R27, R3.reuse, R111 ;  /* 0x0000006f031b7220 */ /* 0x040fe20000410000 */
[----:B------:R-:W-:Y:S01]  /*b680*/  MUFU.EX2 R166, R166 ;  /* 0x000000a600a67308 */ /* 0x000fe20000000800 */
[C---:B------:R-:W-:Y:S02]  /*b690*/  FMUL.FTZ R34, R3.reuse, R102 ;  /* 0x0000006603227220 */ /* 0x040fe40000410000 */
[C---:B------:R-:W-:Y:S01]  /*b6a0*/  FMUL.FTZ R35, R3.reuse, R103 ;  /* 0x0000006703237220 */ /* 0x040fe20000410000 */
[----:B------:R-:W-:Y:S01]  /*b6b0*/  LDSM.16.MT88.4 R108, [R164+0x2100] ;  /* 0x00210000a46c783b */ /* 0x000fe20000004200 */
[--C-:B------:R-:W-:Y:S02]  /*b6c0*/  FFMA.FTZ R228, R146, c[0x0][0x2d0], -R145.reuse ;  /* 0x0000b40092e47a23 */ /* 0x100fe40000010891 */
[C---:B------:R-:W-:Y:S02]  /*b6d0*/  FMUL.FTZ R36, R132.reuse, R36 ;  /* 0x0000002484247220 */ /* 0x040fe40000410000 */
[C---:B------:R-:W-:Y:S01]  /*b6e0*/  FMUL.FTZ R37, R132.reuse, R37 ;  /* 0x0000002584257220 */ /* 0x040fe20000410000 */
[----:B------:R-:W1:Y:S01]  /*b6f0*/  MUFU.EX2 R165, R165 ;  /* 0x000000a500a57308 */ /* 0x000e620000000800 */
[C---:B------:R-:W-:Y:S01]  /*b700*/  FMUL.FTZ R38, R3.reuse, R38 ;  /* 0x0000002603267220 */ /* 0x040fe20000410000 */
[----:B------:R-:W-:Y:S01]  /*b710*/  LDSM.16.MT88.4 R100, [R134+UR4+0x2100] ;  /* 0x002100048664783b */ /* 0x000fe20008004200 */
[----:B------:R-:W-:Y:S01]  /*b720*/  FMUL.FTZ R39, R3, R39 ;  /* 0x0000002703277220 */ /* 0x000fe20000410000 */
[----:B--2---:R-:W-:Y:S01]  /*b730*/  F2FP.PACK_AB R129, R167, R168 ;  /* 0x000000a8a781723e */ /* 0x004fe200000000ff */
[C---:B------:R-:W-:Y:S02]  /*b740*/  FMUL.FTZ R40, R132.reuse, R40 ;  /* 0x0000002884287220 */ /* 0x040fe40000410000 */
[C---:B------:R-:W-:Y:S02]  /*b750*/  FMUL.FTZ R41, R132.reuse, R41 ;  /* 0x0000002984297220 */ /* 0x040fe40000410000 */
[C---:B------:R-:W-:Y:S01]  /*b760*/  FMUL.FTZ R42, R3.reuse, R42 ;  /* 0x0000002a032a7220 */ /* 0x040fe20000410000 */
[----:B------:R-:W-:Y:S01]  /*b770*/  LDSM.16.MT88.4 R116, [R134+UR4+0x900] ;  /* 0x000900048674783b */ /* 0x000fe20008004200 */
[C---:B------:R-:W-:Y:S01]  /*b780*/  FMUL.FTZ R43, R3.reuse, R43 ;  /* 0x0000002b032b7220 */ /* 0x040fe20000410000 */
[----:B------:R-:W-:Y:S01]  /*b790*/  MUFU.EX2 R182, R182 ;  /* 0x000000b600b67308 */ /* 0x000fe20000000800 */
[C---:B------:R-:W-:Y:S02]  /*b7a0*/  FMUL.FTZ R44, R132.reuse, R44 ;  /* 0x0000002c842c7220 */ /* 0x040fe40000410000 */
[C---:B------:R-:W-:Y:S02]  /*b7b0*/  FMUL.FTZ R45, R132.reuse, R45 ;  /* 0x0000002d842d7220 */ /* 0x040fe40000410000 */
[C---:B------:R-:W-:Y:S02]  /*b7c0*/  FMUL.FTZ R46, R3.reuse, R46 ;  /* 0x0000002e032e7220 */ /* 0x040fe40000410000 */
[----:B------:R-:W-:Y:S02]  /*b7d0*/  FMUL.FTZ R47, R3, R47 ;  /* 0x0000002f032f7220 */ /* 0x000fe40000410000 */
[C---:B------:R-:W-:Y:S01]  /*b7e0*/  FMUL.FTZ R48, R132.reuse, R48 ;  /* 0x0000003084307220 */ /* 0x040fe20000410000 */
[----:B------:R-:W-:Y:S01]  /*b7f0*/  MUFU.EX2 R183, R183 ;  /* 0x000000b700b77308 */ /* 0x000fe20000000800 */
[C---:B------:R-:W-:Y:S01]  /*b800*/  FMUL.FTZ R49, R132.reuse, R49 ;  /* 0x0000003184317220 */ /* 0x040fe20000410000 */
[----:B-1----:R-:W-:Y:S01]  /*b810*/  F2FP.PACK_AB R131, R165, R166 ;  /* 0x000000a6a583723e */ /* 0x002fe200000000ff */
[C---:B------:R-:W-:Y:S02]  /*b820*/  FMUL.FTZ R50, R3.reuse, R50 ;  /* 0x0000003203327220 */ /* 0x040fe40000410000 */
[C---:B------:R-:W-:Y:S02]  /*b830*/  FMUL.FTZ R51, R3.reuse, R51 ;  /* 0x0000003303337220 */ /* 0x040fe40000410000 */
[C---:B------:R-:W-:Y:S02]  /*b840*/  FMUL.FTZ R52, R132.reuse, R52 ;  /* 0x0000003484347220 */ /* 0x040fe40000410000 */
[C---:B------:R-:W-:Y:S01]  /*b850*/  HMMA.16816.F32 R4, R128.reuse, R12, R4 ;  /* 0x0000000c8004723c */ /* 0x040fe20000001804 */
[----:B------:R-:W-:Y:S04]  /*b860*/  MUFU.EX2 R190, R190 ;  /* 0x000000be00be7308 */ /* 0x000fe80000000800 */
[C---:B------:R-:W-:Y:S02]  /*b870*/  FMUL.FTZ R53, R132.reuse, R53 ;  /* 0x0000003584357220 */ /* 0x040fe40000410000 */
[C---:B------:R-:W-:Y:S01]  /*b880*/  FMUL.FTZ R12, R132.reuse, R120 ;  /* 0x00000078840c7220 */ /* 0x040fe20000410000 */
[C---:B------:R-:W-:Y:S03]  /*b890*/  HMMA.16816.F32 R8, R128.reuse, R14, R8 ;  /* 0x0000000e8008723c */ /* 0x040fe60000001808 */
[----:B------:R-:W-:Y:S01]  /*b8a0*/  MUFU.EX2 R218, R218 ;  /* 0x000000da00da7308 */ /* 0x000fe20000000800 */
[C---:B------:R-:W-:Y:S02]  /*b8b0*/  FMUL.FTZ R13, R132.reuse, R121 ;  /* 0x00000079840d7220 */ /* 0x040fe40000410000 */
[C---:B------:R-:W-:Y:S02]  /*b8c0*/  FMUL.FTZ R54, R3.reuse, R54 ;  /* 0x0000003603367220 */ /* 0x040fe40000410000 */
[C---:B------:R-:W-:Y:S04]  /*b8d0*/  FMUL.FTZ R14, R3.reuse, R122 ;  /* 0x0000007a030e7220 */ /* 0x040fe80000410000 */
[C---:B------:R-:W-:Y:S01]  /*b8e0*/  FMUL.FTZ R15, R3.reuse, R123 ;  /* 0x0000007b030f7220 */ /* 0x040fe20000410000 */
[----:B------:R-:W-:Y:S01]  /*b8f0*/  MUFU.EX2 R219, R219 ;  /* 0x000000db00db7308 */ /* 0x000fe20000000800 */
[----:B------:R-:W1:Y:S01]  /*b900*/  LDSM.16.MT88.4 R120, [R164+0x100] ;  /* 0x00010000a478783b */ /* 0x000e620000004200 */
[C---:B------:R-:W-:Y:S02]  /*b910*/  FMUL.FTZ R55, R3.reuse, R55 ;  /* 0x0000003703377220 */ /* 0x040fe40000410000 */
[C---:B------:R-:W-:Y:S02]  /*b920*/  FMUL.FTZ R56, R132.reuse, R56 ;  /* 0x0000003884387220 */ /* 0x040fe40000410000 */
[C---:B---3--:R-:W-:Y:S03]  /*b930*/  HMMA.16816.F32 R12, R128.reuse, R20, R12 ;  /* 0x00000014800c723c */ /* 0x048fe6000000180c */
[C---:B------:R-:W-:Y:S01]  /*b940*/  FMUL.FTZ R57, R132.reuse, R57 ;  /* 0x0000003984397220 */ /* 0x040fe20000410000 */
[----:B------:R-:W-:Y:S01]  /*b950*/  MUFU.EX2 R220, R220 ;  /* 0x000000dc00dc7308 */ /* 0x000fe20000000800 */
[C---:B------:R-:W-:Y:S02]  /*b960*/  FMUL.FTZ R58, R3.reuse, R58 ;  /* 0x0000003a033a7220 */ /* 0x040fe40000410000 */
[C---:B------:R-:W-:Y:S01]  /*b970*/  FMUL.FTZ R20, R132.reuse, R112 ;  /* 0x0000007084147220 */ /* 0x040fe20000410000 */
[C---:B------:R-:W-:Y:S04]  /*b980*/  HMMA.16816.F32 R16, R128.reuse, R22, R16 ;  /* 0x000000168010723c */ /* 0x040fe80000001810 */
[C---:B------:R-:W-:Y:S02]  /*b990*/  FMUL.FTZ R21, R132.reuse, R113 ;  /* 0x0000007184157220 */ /* 0x040fe40000410000 */
[C---:B------:R-:W-:Y:S01]  /*b9a0*/  FMUL.FTZ R59, R3.reuse, R59 ;  /* 0x0000003b033b7220 */ /* 0x040fe20000410000 */
[----:B------:R-:W-:Y:S01]  /*b9b0*/  MUFU.EX2 R221, R221 ;  /* 0x000000dd00dd7308 */ /* 0x000fe20000000800 */
[C---:B------:R-:W-:Y:S04]  /*b9c0*/  FMUL.FTZ R22, R3.reuse, R114 ;  /* 0x0000007203167220 */ /* 0x040fe80000410000 */
[C---:B------:R-:W-:Y:S02]  /*b9d0*/  FMUL.FTZ R23, R3.reuse, R115 ;  /* 0x0000007303177220 */ /* 0x040fe40000410000 */
[----:B------:R-:W2:Y:S01]  /*b9e0*/  LDSM.16.MT88.4 R112, [R135+UR4+0x2100] ;  /* 0x002100048770783b */ /* 0x000ea20008004200 */
        /* <DEDUP_REMOVED lines=14> */
[----:B------:R-:W3:Y:S01]  /*bad0*/  LDSM.16.MT88.4 R104, [R133+0x2100] ;  /* 0x002100008568783b */ /* 0x000ee20000004200 */
[C---:B------:R-:W-:Y:S02]  /*bae0*/  FMUL.FTZ R65, R132.reuse, R65 ;  /* 0x0000004184417220 */ /* 0x040fe40000410000 */
[C---:B------:R-:W-:Y:S02]  /*baf0*/  FMUL.FTZ R66, R3.reuse, R66 ;  /* 0x0000004203427220 */ /* 0x040fe40000410000 */
[C---:B-1----:R-:W-:Y:S02]  /*bb00*/  HMMA.16816.F32 R28, R128.reuse, R120, R28 ;  /* 0x00000078801c723c */ /* 0x042fe4000000181c */
        /* <DEDUP_REMOVED lines=9> */
[C---:B--2---:R-:W-:Y:S04]  /*bba0*/  HMMA.16816.F32 R36, R128.reuse, R112, R36 ;  /* 0x000000708024723c */ /* 0x044fe80000001824 */
        /* <DEDUP_REMOVED lines=8> */
[C---:B---3--:R-:W-:Y:S03]  /*bc30*/  HMMA.16816.F32 R44, R128.reuse, R104, R44 ;  /* 0x00000068802c723c */ /* 0x048fe6000000182c */
[----:B------:R-:W-:Y:S02]  /*bc40*/  FMUL.FTZ R85, R132, R85 ;  /* 0x0000005584557220 */ /* 0x000fe40000410000 */
[C---:B------:R-:W-:Y:S02]  /*bc50*/  FMUL.FTZ R86, R3.reuse, R86 ;  /* 0x0000005603567220 */ /* 0x040fe40000410000 */
[----:B------:R-:W-:Y:S01]  /*bc60*/  FMUL.FTZ R87, R3, R87 ;  /* 0x0000005703577220 */ /* 0x000fe20000410000 */
[C---:B------:R-:W-:Y:S01]  /*bc70*/  HMMA.16816.F32 R48, R128.reuse, R106, R48 ;  /* 0x0000006a8030723c */ /* 0x040fe20000001830 */
[----:B------:R-:W1:Y:S03]  /*bc80*/  LDSM.16.MT88.4 R104, [R135+UR4+0x4100] ;  /* 0x004100048768783b */ /* 0x000e660008004200 */
[--C-:B------:R-:W-:Y:S02]  /*bc90*/  FFMA.FTZ R173, R181, c[0x0][0x2d0], -R148.reuse ;  /* 0x0000b400b5ad7a23 */ /* 0x100fe40000010894 */
[--C-:B------:R-:W-:Y:S02]  /*bca0*/  FFMA.FTZ R181, R161, c[0x0][0x2d0], -R148.reuse ;  /* 0x0000b400a1b57a23 */ /* 0x100fe40000010894 */
[C---:B------:R-:W-:Y:S02]  /*bcb0*/  HMMA.16816.F32 R52, R128.reuse, R100, R52 ;  /* 0x000000648034723c */ /* 0x040fe40000001834 */
[----:B------:R-:W-:Y:S02]  /*bcc0*/  MUFU.EX2 R173, R173 ;  /* 0x000000ad00ad7308 */ /* 0x000fe40000000800 */
[--C-:B------:R-:W-:Y:S02]  /*bcd0*/  FFMA.FTZ R174, R179, c[0x0][0x2d0], -R148.reuse ;  /* 0x0000b400b3ae7a23 */ /* 0x100fe40000010894 */
[--C-:B------:R-:W-:Y:S02]  /*bce0*/  FFMA.FTZ R175, R178, c[0x0][0x2d0], -R145.reuse ;  /* 0x0000b400b2af7a23 */ /* 0x100fe40000010891 */
[C---:B------:R-:W-:Y:S01]  /*bcf0*/  HMMA.16816.F32 R56, R128.reuse, R102, R56 ;  /* 0x000000668038723c */ /* 0x040fe20000001838 */
[----:B------:R-:W2:Y:S03]  /*bd00*/  LDSM.16.MT88.4 R100, [R133+0x4100] ;  /* 0x004100008564783b */ /* 0x000ea60000004200 */
[--C-:B------:R-:W-:Y:S01]  /*bd10*/  FFMA.FTZ R178, R163, c[0x0][0x2d0], -R148.reuse ;  /* 0x0000b400a3b27a23 */ /* 0x100fe20000010894 */
[----:B------:R-:W3:Y:S01]  /*bd20*/  MUFU.EX2 R174, R174 ;  /* 0x000000ae00ae7308 */ /* 0x000ee20000000800 */
[--C-:B------:R-:W-:Y:S02]  /*bd30*/  FFMA.FTZ R176, R176, c[0x0][0x2d0], -R145.reuse ;  /* 0x0000b400b0b07a23 */ /* 0x100fe40000010891 */
[C---:B------:R-:W-:Y:S04]  /*bd40*/  HMMA.16816.F32 R60, R128.reuse, R108, R60 ;  /* 0x0000006c803c723c */ /* 0x040fe8000000183c */
[--C-:B------:R-:W-:Y:S02]  /*bd50*/  FFMA.FTZ R177, R177, c[0x0][0x2d0], -R148.reuse ;  /* 0x0000b400b1b17a23 */ /* 0x100fe40000010894 */
[----:B------:R-:W-:Y:S01]  /*bd60*/  FFMA.FTZ R148, R147, c[0x0][0x2d0], -R148 ;  /* 0x0000b40093947a23 */ /* 0x000fe20000010894 */
[----:B------:R-:W-:Y:S01]  /*bd70*/  MUFU.EX2 R175, R175 ;  /* 0x000000af00af7308 */ /* 0x000fe20000000800 */
[C---:B------:R-:W-:Y:S01]  /*bd80*/  HMMA.16816.F32 R64, R128.reuse, R110, R64 ;  /* 0x0000006e8040723c */ /* 0x040fe20000001840 */
[----:B------:R-:W4:Y:S03]  /*bd90*/  LDSM.16.MT88.4 R108, [R134+UR4+0x4100] ;  /* 0x00410004866c783b */ /* 0x000f260008004200 */
[--C-:B------:R-:W-:Y:S02]  /*bda0*/  FFMA.FTZ R179, R180, c[0x0][0x2d0], -R145.reuse ;  /* 0x0000b400b4b37a23 */ /* 0x100fe40000010891 */
[--C-:B------:R-:W-:Y:S02]  /*bdb0*/  FFMA.FTZ R180, R162, c[0x0][0x2d0], -R145.reuse ;  /* 0x0000b400a2b47a23 */ /* 0x100fe40000010891 */
[----:B------:R-:W-:Y:S01]  /*bdc0*/  FFMA.FTZ R145, R144, c[0x0][0x2d0], -R145 ;  /* 0x0000b40090917a23 */ /* 0x000fe20000010891 */
[C---:B-1----:R-:W-:Y:S01]  /*bdd0*/  HMMA.16816.F32 R68, R128.reuse, R104, R68 ;  /* 0x000000688044723c */ /* 0x042fe20000001844 */
[----:B------:R-:W-:Y:S01]  /*bde0*/  LDSM.16.MT88.4 R160, [R135+UR4+0x5900] ;  /* 0x0059000487a0783b */ /* 0x000fe20008004200 */
[----:B------:R1:W-:Y:S01]  /*bdf0*/  MUFU.EX2 R227, R148 ;  /* 0x0000009400e37308 */ /* 0x0003e20000000800 */
[C---:B------:R-:W-:Y:S02]  /*be00*/  FMUL.FTZ R88, R132.reuse, R88 ;  /* 0x0000005884587220 */ /* 0x040fe40000410000 */
[C---:B------:R-:W-:Y:S02]  /*be10*/  FMUL.FTZ R89, R132.reuse, R89 ;  /* 0x0000005984597220 */ /* 0x040fe40000410000 */
[C---:B------:R-:W-:Y:S01]  /*be20*/  FMUL.FTZ R90, R3.reuse, R90 ;  /* 0x0000005a035a7220 */ /* 0x040fe20000410000 */
[C---:B------:R-:W-:Y:S01]  /*be30*/  HMMA.16816.F32 R72, R128.reuse, R106, R72 ;  /* 0x0000006a8048723c */ /* 0x040fe20000001848 */
[----:B------:R-:W5:Y:S03]  /*be40*/  LDSM.16.MT88.4 R104, [R164+0x4100] ;  /* 0x00410000a468783b */ /* 0x000f660000004200 */
[C---:B------:R-:W-:Y:S01]  /*be50*/  FMUL.FTZ R76, R132.reuse, R76 ;  /* 0x0000004c844c7220 */ /* 0x040fe20000410000 */
[----:B------:R-:W4:Y:S01]  /*be60*/  MUFU.EX2 R176, R176 ;  /* 0x000000b000b07308 */ /* 0x000f220000000800 */
[C---:B------:R-:W-:Y:S02]  /*be70*/  FMUL.FTZ R77, R132.reuse, R77 ;  /* 0x0000004d844d7220 */ /* 0x040fe40000410000 */
[C---:B------:R-:W-:Y:S04]  /*be80*/  FMUL.FTZ R78, R3.reuse, R78 ;  /* 0x0000004e034e7220 */ /* 0x040fe80000410000 */
[C---:B------:R-:W-:Y:S02]  /*be90*/  FMUL.FTZ R79, R3.reuse, R79 ;  /* 0x0000004f034f7220 */ /* 0x040fe40000410000 */
[C---:B------:R-:W-:Y:S01]  /*bea0*/  FMUL.FTZ R91, R3.reuse, R91 ;  /* 0x0000005b035b7220 */ /* 0x040fe20000410000 */
[----:B------:R5:W-:Y:S01]  /*beb0*/  MUFU.EX2 R229, R145 ;  /* 0x0000009100e57308 */ /* 0x000be20000000800 */
[C---:B------:R-:W-:Y:S01]  /*bec0*/  FMUL.FTZ R92, R132.reuse, R92 ;  /* 0x0000005c845c7220 */ /* 0x040fe20000410000 */
[----:B-1----:R-:W-:Y:S02]  /*bed0*/  LDSM.16.MT88.4 R148, [R133+0x3900] ;  /* 0x003900008594783b */ /* 0x002fe40000004200 */
[C---:B--2---:R-:W-:Y:S03]  /*bee0*/  HMMA.16816.F32 R76, R128.reuse, R100, R76 ;  /* 0x00000064804c723c */ /* 0x044fe6000000184c */
[C---:B------:R-:W-:Y:S02]  /*bef0*/  FMUL.FTZ R80, R132.reuse, R80 ;  /* 0x0000005084507220 */ /* 0x040fe40000410000 */
[----:B------:R-:W-:Y:S01]  /*bf00*/  FMUL.FTZ R81, R132, R81 ;  /* 0x0000005184517220 */ /* 0x000fe20000410000 */
[----:B------:R-:W-:Y:S01]  /*bf10*/  MUFU.EX2 R177, R177 ;  /* 0x000000b100b17308 */ /* 0x000fe20000000800 */
[C---:B------:R-:W-:Y:S01]  /*bf20*/  FMUL.FTZ R82, R3.reuse, R82 ;  /* 0x0000005203527220 */ /* 0x040fe20000410000 */
[----:B---3--:R-:W-:Y:S01]  /*bf30*/  F2FP.PACK_AB R100, R174, R173 ;  /* 0x000000adae64723e */ /* 0x008fe200000000ff */
[C---:B------:R-:W-:Y:S03]  /*bf40*/  FMUL.FTZ R83, R3.reuse, R83 ;  /* 0x0000005303537220 */ /* 0x040fe60000410000 */
[----:B------:R-:W-:Y:S01]  /*bf50*/  FMUL.FTZ R93, R132, R93 ;  /* 0x0000005d845d7220 */ /* 0x000fe20000410000 */
[----:B----4-:R-:W-:Y:S01]  /*bf60*/  F2FP.PACK_AB R101, R176, R175 ;  /* 0x000000afb065723e */ /* 0x010fe200000000ff */
[C---:B------:R-:W-:Y:S02]  /*bf70*/  FMUL.FTZ R94, R3.reuse, R94 ;  /* 0x0000005e035e7220 */ /* 0x040fe40000410000 */
[C---:B------:R-:W-:Y:S01]  /*bf80*/  HMMA.16816.F32 R80, R128.reuse, R102, R80 ;  /* 0x000000668050723c */ /* 0x040fe20000001850 */
[----:B------:R-:W1:Y:S02]  /*bf90*/  MUFU.EX2 R178, R178 ;  /* 0x000000b200b27308 */ /* 0x000e640000000800 */
[C---:B------:R-:W-:Y:S01]  /*bfa0*/  FMUL.FTZ R95, R3.reuse, R95 ;  /* 0x0000005f035f7220 */ /* 0x040fe20000410000 */
[----:B-----5:R-:W-:Y:S01]  /*bfb0*/  LDSM.16.MT88.4 R144, [R135+UR4+0x3900] ;  /* 0x003900048790783b */ /* 0x020fe20008004200 */
[C---:B------:R-:W-:Y:S02]  /*bfc0*/  FMUL.FTZ R96, R132.reuse, R96 ;  /* 0x0000006084607220 */ /* 0x040fe40000410000 */
[C---:B------:R-:W-:Y:S01]  /*bfd0*/  FMUL.FTZ R97, R132.reuse, R97 ;  /* 0x0000006184617220 */ /* 0x040fe20000410000 */
[C---:B------:R-:W-:Y:S03]  /*bfe0*/  HMMA.16816.F32 R84, R128.reuse, R108, R84 ;  /* 0x0000006c8054723c */ /* 0x040fe60000001854 */
[----:B------:R-:W-:Y:S01]  /*bff0*/  MUFU.EX2 R179, R179 ;  /* 0x000000b300b37308 */ /* 0x000fe20000000800 */
[C---:B------:R-:W-:Y:S02]  /*c000*/  FMUL.FTZ R98, R3.reuse, R98 ;  /* 0x0000006203627220 */ /* 0x040fe40000410000 */
[C---:B------:R-:W-:Y:S02]  /*c010*/  FMUL.FTZ R99, R3.reuse, R99 ;  /* 0x0000006303637220 */ /* 0x040fe40000410000 */
[C---:B------:R-:W-:Y:S01]  /*c020*/  HMMA.16816.F32 R88, R128.reuse, R110, R88 ;  /* 0x0000006e8058723c */ /* 0x040fe20000001858 */
[----:B------:R-:W2:Y:S03]  /*c030*/  LDSM.16.MT88.4 R108, [R133+0x900] ;  /* 0x00090000856c783b */ /* 0x000ea60000004200 */
[----:B------:R-:W-:Y:S01]  /*c040*/  FFMA.FTZ R172, R132, R205, R172 ;  /* 0x000000cd84ac7223 */ /* 0x000fe200000100ac */
[----:B------:R-:W3:Y:S01]  /*c050*/  MUFU.EX2 R180, R180 ;  /* 0x000000b400b47308 */ /* 0x000ee20000000800 */
[----:B------:R-:W-:Y:S02]  /*c060*/  FFMA.FTZ R168, R3, R206, R168 ;  /* 0x000000ce03a87223 */ /* 0x000fe400000100a8 */
[C---:B------:R-:W-:Y:S04]  /*c070*/  HMMA.16816.F32 R92, R128.reuse, R104, R92 ;  /* 0x00000068805c723c */ /* 0x040fe8000000185c */
[----:B-1----:R-:W-:Y:S01]  /*c080*/  F2FP.PACK_AB R102, R178, R177 ;  /* 0x000000b1b266723e */ /* 0x002fe200000000ff */
[----:B------:R-:W-:Y:S02]  /*c090*/  FADD.FTZ R171, R171, R172 ;  /* 0x000000acabab7221 */ /* 0x000fe40000010000 */
[----:B------:R-:W1:Y:S01]  /*c0a0*/  MUFU.EX2 R181, R181 ;  /* 0x000000b500b57308 */ /* 0x000e620000000800 */
[----:B------:R-:W-:Y:S01]  /*c0b0*/  HMMA.16816.F32 R96, R128, R106, R96 ;  /* 0x0000006a8060723c */ /* 0x000fe20000001860 */
[----:B------:R-:W4:Y:S03]  /*c0c0*/  LDSM.16.MT88.4 R104, [R164+0x2900] ;  /* 0x00290000a468783b */ /* 0x000f260000004200 */
[----:B------:R-:W-:Y:S01]  /*c0d0*/  FADD.FTZ R167, R167, R168 ;  /* 0x000000a8a7a77221 */ /* 0x000fe20000010000 */
[----:B---3--:R-:W-:Y:S07]  /*c0e0*/  F2FP.PACK_AB R103, R180, R179 ;  /* 0x000000b3b467723e */ /* 0x008fee00000000ff */
[C---:B------:R-:W-:Y:S08]  /*c0f0*/  HMMA.16816.F32 R4, R100.reuse, R112, R4 ;  /* 0x000000706404723c */ /* 0x040ff00000001804 */
[C---:B------:R-:W-:Y:S01]  /*c100*/  HMMA.16816.F32 R8, R100.reuse, R114, R8 ;  /* 0x000000726408723c */ /* 0x040fe20000001808 */
[----:B------:R-:W-:Y:S07]  /*c110*/  LDSM.16.MT88.4 R112, [R133+0x4900] ;  /* 0x004900008570783b */ /* 0x000fee0000004200 */
[C---:B--2---:R-:W-:Y:S08]  /*c120*/  HMMA.16816.F32 R12, R100.reuse, R108, R12 ;  /* 0x0000006c640c723c */ /* 0x044ff0000000180c */
[C---:B------:R-:W-:Y:S01]  /*c130*/  HMMA.16816.F32 R16, R100.reuse, R110, R16 ;  /* 0x0000006e6410723c */ /* 0x040fe20000001810 */
[----:B------:R-:W2:Y:S07]  /*c140*/  LDSM.16.MT88.4 R108, [R135+UR4+0x4900] ;  /* 0x00490004876c783b */ /* 0x000eae0008004200 */
        /* <DEDUP_REMOVED lines=13> */
[----:B------:R-:W-:Y:S01]  /*c220*/  F2FP.PACK_AB R138, R227, R226 ;  /* 0x000000e2e38a723e */ /* 0x000fe200000000ff */
[C---:B------:R-:W-:Y:S04]  /*c230*/  HMMA.16816.F32 R52, R100.reuse, R140, R52 ;  /* 0x0000008c6434723c */ /* 0x040fe80000001834 */
[----:B------:R-:W-:Y:S04]  /*c240*/  F2FP.PACK_AB R139, R229, R228 ;  /* 0x000000e4e58b723e */ /* 0x000fe800000000ff */
[C---:B------:R-:W-:Y:S01]  /*c250*/  HMMA.16816.F32 R56, R100.reuse, R142, R56 ;  /* 0x0000008e6438723c */ /* 0x040fe20000001838 */
[----:B------:R-:W-:Y:S07]  /*c260*/  LDSM.16.MT88.4 R140, [R164+0x1900] ;  /* 0x00190000a48c783b */ /* 0x000fee0000004200 */
[C---:B----4-:R-:W-:Y:S08]  /*c270*/  HMMA.16816.F32 R60, R100.reuse, R104, R60 ;  /* 0x00000068643c723c */ /* 0x050ff0000000183c */
[C---:B------:R-:W-:Y:S01]  /*c280*/  HMMA.16816.F32 R64, R100.reuse, R106, R64 ;  /* 0x0000006a6440723c */ /* 0x040fe20000001840 */
[----:B------:R-:W3:Y:S07]  /*c290*/  LDSM.16.MT88.4 R104, [R134+UR4+0x4900] ;  /* 0x004900048668783b */ /* 0x000eee0008004200 */
[C---:B--2---:R-:W-:Y:S08]  /*c2a0*/  HMMA.16816.F32 R68, R100.reuse, R108, R68 ;  /* 0x0000006c6444723c */ /* 0x044ff00000001844 */
[C---:B------:R-:W-:Y:S01]  /*c2b0*/  HMMA.16816.F32 R72, R100.reuse, R110, R72 ;  /* 0x0000006e6448723c */ /* 0x040fe20000001848 */
[----:B------:R-:W2:Y:S07]  /*c2c0*/  LDSM.16.MT88.4 R108, [R135+UR4+0x1100] ;  /* 0x00110004876c783b */ /* 0x000eae0008004200 */
[C---:B------:R-:W-:Y:S08]  /*c2d0*/  HMMA.16816.F32 R76, R100.reuse, R112, R76 ;  /* 0x00000070644c723c */ /* 0x040ff0000000184c */
[C---:B------:R-:W-:Y:S01]  /*c2e0*/  HMMA.16816.F32 R80, R100.reuse, R114, R80 ;  /* 0x000000726450723c */ /* 0x040fe20000001850 */
[----:B------:R-:W4:Y:S07]  /*c2f0*/  LDSM.16.MT88.4 R112, [R134+UR4+0x1100] ;  /* 0x001100048670783b */ /* 0x000f2e0008004200 */
[C---:B---3--:R-:W-:Y:S08]  /*c300*/  HMMA.16816.F32 R84, R100.reuse, R104, R84 ;  /* 0x000000686454723c */ /* 0x048ff00000001854 */
[C---:B------:R-:W-:Y:S01]  /*c310*/  HMMA.16816.F32 R88, R100.reuse, R106, R88 ;  /* 0x0000006a6458723c */ /* 0x040fe20000001858 */
[----:B------:R-:W3:Y:S07]  /*c320*/  LDSM.16.MT88.4 R104, [R135+UR4+0x3100] ;  /* 0x003100048768783b */ /* 0x000eee0008004200 */
[C---:B------:R-:W-:Y:S08]  /*c330*/  HMMA.16816.F32 R92, R100.reuse, R116, R92 ;  /* 0x00000074645c723c */ /* 0x040ff0000000185c */
[----:B------:R-:W-:Y:S01]  /*c340*/  HMMA.16816.F32 R96, R100, R118, R96 ;  /* 0x000000766460723c */ /* 0x000fe20000001860 */
[----:B------:R-:W5:Y:S06]  /*c350*/  LDSM.16.MT88.4 R116, [R133+0x3100] ;  /* 0x003100008574783b */ /* 0x000f6c0000004200 */
[----:B-1----:R-:W-:Y:S02]  /*c360*/  F2FP.PACK_AB R100, R182, R181 ;  /* 0x000000b5b664723e */ /* 0x002fe400000000ff */
[----:B------:R-:W-:Y:S03]  /*c370*/  F2FP.PACK_AB R101, R190, R183 ;  /* 0x000000b7be65723e */ /* 0x000fe600000000ff */
[----:B------:R-:W-:Y:S02]  /*c380*/  F2FP.PACK_AB R102, R219, R218 ;  /* 0x000000dadb66723e */ /* 0x000fe400000000ff */
[----:B------:R-:W-:Y:S07]  /*c390*/  F2FP.PACK_AB R103, R221, R220 ;  /* 0x000000dcdd67723e */ /* 0x000fee00000000ff */
[C---:B--2---:R-:W-:Y:S08]  /*c3a0*/  HMMA.16816.F32 R4, R100.reuse, R108, R4 ;  /* 0x0000006c6404723c */ /* 0x044ff00000001804 */
[C---:B------:R-:W-:Y:S01]  /*c3b0*/  HMMA.16816.F32 R8, R100.reuse, R110, R8 ;  /* 0x0000006e6408723c */ /* 0x040fe20000001808 */
[----:B------:R-:W1:Y:S07]  /*c3c0*/  LDSM.16.MT88.4 R108, [R134+UR4+0x3100] ;  /* 0x00310004866c783b */ /* 0x000e6e0008004200 */
[C---:B------:R-:W-:Y:S08]  /*c3d0*/  HMMA.16816.F32 R12, R100.reuse, R120, R12 ;  /* 0x00000078640c723c */ /* 0x040ff0000000180c */
[C---:B------:R-:W-:Y:S08]  /*c3e0*/  HMMA.16816.F32 R16, R100.reuse, R122, R16 ;  /* 0x0000007a6410723c */ /* 0x040ff00000001810 */
[C---:B----4-:R-:W-:Y:S08]  /*c3f0*/  HMMA.16816.F32 R20, R100.reuse, R112, R20 ;  /* 0x000000706414723c */ /* 0x050ff00000001814 */
[C---:B------:R-:W-:Y:S01]  /*c400*/  HMMA.16816.F32 R24, R100.reuse, R114, R24 ;  /* 0x000000726418723c */ /* 0x040fe20000001818 */
[----:B------:R-:W2:Y:S07]  /*c410*/  LDSM.16.MT88.4 R112, [R164+0x3100] ;  /* 0x00310000a470783b */ /* 0x000eae0000004200 */
[C---:B------:R-:W-:Y:S08]  /*c420*/  HMMA.16816.F32 R28, R100.reuse, R124, R28 ;  /* 0x0000007c641c723c */ /* 0x040ff0000000181c */
[C---:B------:R-:W-:Y:S01]  /*c430*/  HMMA.16816.F32 R32, R100.reuse, R126, R32 ;  /* 0x0000007e6420723c */ /* 0x040fe20000001820 */
[----:B------:R-:W-:Y:S07]  /*c440*/  LDSM.16.MT88.4 R124, [R135+UR4+0x1900] ;  /* 0x00190004877c783b */ /* 0x000fee0008004200 */
[C---:B---3--:R-:W-:Y:S08]  /*c450*/  HMMA.16816.F32 R36, R100.reuse, R104, R36 ;  /* 0x000000686424723c */ /* 0x048ff00000001824 */
[C---:B------:R-:W-:Y:S01]  /*c460*/  HMMA.16816.F32 R40, R100.reuse, R106, R40 ;  /* 0x0000006a6428723c */ /* 0x040fe20000001828 */
[----:B------:R-:W3:Y:S07]  /*c470*/  LDSM.16.MT88.4 R104, [R135+UR4+0x5100] ;  /* 0x005100048768783b */ /* 0x000eee0008004200 */
[C---:B-----5:R-:W-:Y:S08]  /*c480*/  HMMA.16816.F32 R44, R100.reuse, R116, R44 ;  /* 0x00000074642c723c */ /* 0x060ff0000000182c */
[C---:B------:R-:W-:Y:S01]  /*c490*/  HMMA.16816.F32 R48, R100.reuse, R118, R48 ;  /* 0x000000766430723c */ /* 0x040fe20000001830 */
[----:B------:R-:W4:Y:S07]  /*c4a0*/  LDSM.16.MT88.4 R116, [R133+0x5100] ;  /* 0x005100008574783b */ /* 0x000f2e0000004200 */
[C---:B-1----:R-:W-:Y:S08]  /*c4b0*/  HMMA.16816.F32 R52, R100.reuse, R108, R52 ;  /* 0x0000006c6434723c */ /* 0x042ff00000001834 */
[C---:B------:R-:W-:Y:S01]  /*c4c0*/  HMMA.16816.F32 R56, R100.reuse, R110, R56 ;  /* 0x0000006e6438723c */ /* 0x040fe20000001838 */
[----:B------:R-:W1:Y:S07]  /*c4d0*/  LDSM.16.MT88.4 R108, [R134+UR4+0x5100] ;  /* 0x00510004866c783b */ /* 0x000e6e0008004200 */
[C---:B--2---:R-:W-:Y:S08]  /*c4e0*/  HMMA.16816.F32 R60, R100.reuse, R112, R60 ;  /* 0x00000070643c723c */ /* 0x044ff0000000183c */
[C---:B------:R-:W-:Y:S01]  /*c4f0*/  HMMA.16816.F32 R64, R100.reuse, R114, R64 ;  /* 0x000000726440723c */ /* 0x040fe20000001840 */
[----:B------:R-:W2:Y:S07]  /*c500*/  LDSM.16.MT88.4 R112, [R164+0x5100] ;  /* 0x00510000a470783b */ /* 0x000eae0000004200 */
[C---:B---3--:R-:W-:Y:S08]  /*c510*/  HMMA.16816.F32 R68, R100.reuse, R104, R68 ;  /* 0x000000686444723c */ /* 0x048ff00000001844 */
[C---:B------:R-:W-:Y:S01]  /*c520*/  HMMA.16816.F32 R72, R100.reuse, R106, R72 ;  /* 0x0000006a6448723c */ /* 0x040fe20000001848 */
[----:B------:R-:W-:Y:S07]  /*c530*/  LDSM.16.MT88.4 R104, [R134+UR4+0x1900] ;  /* 0x001900048668783b */ /* 0x000fee0008004200 */
[C---:B----4-:R-:W-:Y:S08]  /*c540*/  HMMA.16816.F32 R76, R100.reuse, R116, R76 ;  /* 0x00000074644c723c */ /* 0x050ff0000000184c */
[C---:B------:R-:W-:Y:S01]  /*c550*/  HMMA.16816.F32 R80, R100.reuse, R118, R80 ;  /* 0x000000766450723c */ /* 0x040fe20000001850 */
[----:B------:R-:W3:Y:S07]  /*c560*/  LDSM.16.MT88.4 R116, [R133+0x1900] ;  /* 0x001900008574783b */ /* 0x000eee0000004200 */
[C---:B-1----:R-:W-:Y:S08]  /*c570*/  HMMA.16816.F32 R84, R100.reuse, R108, R84 ;  /* 0x0000006c6454723c */ /* 0x042ff00000001854 */
[C---:B------:R-:W-:Y:S08]  /*c580*/  HMMA.16816.F32 R88, R100.reuse, R110, R88 ;  /* 0x0000006e6458723c */ /* 0x040ff00000001858 */
[C---:B--2---:R-:W-:Y:S08]  /*c590*/  HMMA.16816.F32 R92, R100.reuse, R112, R92 ;  /* 0x00000070645c723c */ /* 0x044ff0000000185c */
[----:B------:R-:W-:Y:S08]  /*c5a0*/  HMMA.16816.F32 R96, R100, R114, R96 ;  /* 0x000000726460723c */ /* 0x000ff00000001860 */
[C---:B------:R-:W-:Y:S08]  /*c5b0*/  HMMA.16816.F32 R128, R136.reuse, R124, R4 ;  /* 0x0000007c8880723c */ /* 0x040ff00000001804 */
[C---:B------:R-:W-:Y:S01]  /*c5c0*/  HMMA.16816.F32 R124, R136.reuse, R126, R8 ;  /* 0x0000007e887c723c */ /* 0x040fe20000001808 */
[----:B------:R-:W1:Y:S07]  /*c5d0*/  LDSM.16.MT88.4 R8, [R133+0x5900] ;  /* 0x005900008508783b */ /* 0x000e6e0000004200 */
[C---:B---3--:R-:W-:Y:S01]  /*c5e0*/  HMMA.16816.F32 R120, R136.reuse, R116, R12 ;  /* 0x000000748878723c */ /* 0x048fe2000000180c */
[----:B------:R-:W2:Y:S07]  /*c5f0*/  LDSM.16.MT88.4 R12, [R134+UR4+0x5900] ;  /* 0x00590004860c783b */ /* 0x000eae0008004200 */
[C---:B------:R-:W-:Y:S01]  /*c600*/  HMMA.16816.F32 R116, R136.reuse, R118, R16 ;  /* 0x000000768874723c */ /* 0x040fe20000001810 */
[----:B------:R-:W3:Y:S07]  /*c610*/  LDSM.16.MT88.4 R16, [R164+0x5900] ;  /* 0x00590000a410783b */ /* 0x000eee0000004200 */
[C---:B------:R-:W-:Y:S07]  /*c620*/  HMMA.16816.F32 R112, R136.reuse, R104, R20 ;  /* 0x000000688870723c */ /* 0x040fee0000001814 */
[----:B------:R-:W-:Y:S01]  /*c630*/  FADD.FTZ R20, R166, R167 ;  /* 0x000000a7a6147221 */ /* 0x000fe20000010000 */
        /* <DEDUP_REMOVED lines=21> */
[----:B------:R-:W-:Y:S02]  /*c790*/  FADD.FTZ R8, R169, R8 ;  /* 0x00000008a9087221 */ /* 0x000fe40000010000 */
[----:B------:R-:W-:Y:S02]  /*c7a0*/  FADD.FTZ R9, R183, R180 ;  /* 0x000000b4b7097221 */ /* 0x000fe40000010000 */
[----:B------:R-:W-:Y:S01]  /*c7b0*/  FADD.FTZ R173, R173, R8 ;  /* 0x00000008adad7221 */ /* 0x000fe20000010000 */
[C---:B--2---:R-:W-:Y:S03]  /*c7c0*/  HMMA.16816.F32 R84, R136.reuse, R12, R84 ;  /* 0x0000000c8854723c */ /* 0x044fe60000001854 */
[----:B------:R-:W-:Y:S02]  /*c7d0*/  FADD.FTZ R174, R174, R173 ;  /* 0x000000adaeae7221 */ /* 0x000fe40000010000 */
[----:B------:R-:W-:Y:S02]  /*c7e0*/  FADD.FTZ R9, R190, R9 ;  /* 0x00000009be097221 */ /* 0x000fe40000010000 */
[----:B------:R-:W-:Y:S01]  /*c7f0*/  FADD.FTZ R177, R177, R174 ;  /* 0x000000aeb1b17221 */ /* 0x000fe20000010000 */
[C---:B------:R-:W-:Y:S04]  /*c800*/  HMMA.16816.F32 R88, R136.reuse, R14, R88 ;  /* 0x0000000e8858723c */ /* 0x040fe80000001858 */
[----:B------:R-:W-:Y:S02]  /*c810*/  FADD.FTZ R178, R178, R177 ;  /* 0x000000b1b2b27221 */ /* 0x000fe40000010000 */
[----:B------:R-:W-:Y:S02]  /*c820*/  FADD.FTZ R220, R220, R9 ;  /* 0x00000009dcdc7221 */ /* 0x000fe40000010000 */
[----:B------:R-:W-:Y:S01]  /*c830*/  FADD.FTZ R3, R181, R178 ;  /* 0x000000b2b5037221 */ /* 0x000fe20000010000 */
[C---:B---3--:R-:W-:Y:S03]  /*c840*/  HMMA.16816.F32 R92, R136.reuse, R16, R92 ;  /* 0x00000010885c723c */ /* 0x048fe6000000185c */
[----:B------:R-:W-:Y:S02]  /*c850*/  FADD.FTZ R3, R182, R3 ;  /* 0x00000003b6037221 */ /* 0x000fe40000010000 */
[----:B------:R-:W-:Y:S02]  /*c860*/  FADD.FTZ R221, R221, R220 ;  /* 0x000000dcdddd7221 */ /* 0x000fe40000010000 */
[----:B------:R-:W-:Y:S01]  /*c870*/  FADD.FTZ R218, R218, R3 ;  /* 0x00000003dada7221 */ /* 0x000fe20000010000 */
[----:B------:R-:W-:Y:S01]  /*c880*/  IADD3 R3, R210, -0x2, RZ ;  /* 0xfffffffed2037810 */ /* 0x000fe20007ffe0ff */
[----:B------:R-:W-:Y:S01]  /*c890*/  FADD.FTZ R224, R224, R221 ;  /* 0x000000dde0e07221 */ /* 0x000fe20000010000 */
[----:B------:R-:W-:Y:S03]  /*c8a0*/  HMMA.16816.F32 R96, R136, R18, R96 ;  /* 0x000000128860723c */ /* 0x000fe60000001860 */
[----:B------:R-:W-:Y:S01]  /*c8b0*/  FADD.FTZ R219, R219, R218 ;  /* 0x000000dadbdb7221 */ /* 0x000fe20000010000 */
[----:B------:R-:W-:Y:S01]  /*c8c0*/  ISETP.GE.AND P0, PT, R3, UR11, PT ;  /* 0x0000000b03007c0c */ /* 0x000fe2000bf06270 */
[----:B------:R-:W-:Y:S02]  /*c8d0*/  FADD.FTZ R225, R225, R224 ;  /* 0x000000e0e1e17221 */ /* 0x000fe40000010000 */
[----:B------:R-:W-:Y:S02]  /*c8e0*/  FADD.FTZ R222, R222, R219 ;  /* 0x000000dbdede7221 */ /* 0x000fe40000010000 */
[----:B------:R-:W-:Y:S03]  /*c8f0*/  FADD.FTZ R206, R228, R225 ;  /* 0x000000e1e4ce7221 */ /* 0x000fe60000010000 */
[----:B------:R-:W-:Y:S02]  /*c900*/  FADD.FTZ R223, R223, R222 ;  /* 0x000000dedfdf7221 */ /* 0x000fe40000010000 */
[----:B------:R-:W-:Y:S02]  /*c910*/  FADD.FTZ R206, R229, R206 ;  /* 0x000000cee5ce7221 */ /* 0x000fe40000010000 */
[----:B------:R-:W-:Y:S04]  /*c920*/  FADD.FTZ R226, R226, R223 ;  /* 0x000000dfe2e27221 */ /* 0x000fe80000010000 */
[----:B------:R-:W-:Y:S01]  /*c930*/  FADD.FTZ R205, R227, R226 ;  /* 0x000000e2e3cd7221 */ /* 0x000fe20000010000 */
[----:B------:R-:W-:-:S05]  /*c940*/  @!P0 BRA `(.L_x_1973) ;  /* 0x0000040000008947 */ /* 0x000fca0003800000 */
[----:B------:R-:W-:Y:S01]  /*c950*/  ISETP.NE.AND P1, PT, R195, 0x1, PT ;  /* 0x00000001c300780c */ /* 0x000fe20003f25270 */
[----:B------:R-:W-:Y:S01]  /*c960*/  IMAD R6, R210, 0x40, R202 ;  /* 0x00000040d2067824 */ /* 0x000fe200078e02ca */
[----:B------:R-:W-:Y:S01]  /*c970*/  IADD3 R12, -R214, 0x10, RZ ;  /* 0x00000010d60c7810 */ /* 0x000fe20007ffe1ff */
[----:B------:R-:W-:Y:S01]  /*c980*/  IMAD.MOV.U32 R198, RZ, RZ, RZ ;  /* 0x000000ffffc67224 */ /* 0x000fe200078e00ff */
[----:B------:R-:W-:Y:S02]  /*c990*/  IADD3 R11, -R211, 0x10, RZ ;  /* 0x00000010d30b7810 */ /* 0x000fe40007ffe1ff */
[----:B------:R-:W-:Y:S02]  /*c9a0*/  IADD3 R199, R6, -0x80, R201 ;  /* 0xffffff8006c77810 */ /* 0x000fe40007ffe0c9 */
[----:B------:R-:W-:Y:S02]  /*c9b0*/  LOP3.LUT R12, R12, 0xf, RZ, 0xc0, !PT ;  /* 0x0000000f0c0c7812 */ /* 0x000fe400078ec0ff */
[----:B------:R-:W-:Y:S01]  /*c9c0*/  LOP3.LUT R11, R11, 0xf, RZ, 0xc0, !PT ;  /* 0x0000000f0b0b7812 */ /* 0x000fe200078ec0ff */
[----:B------:R-:W-:Y:S02]  /*c9d0*/  IMAD.MOV.U32 R3, RZ, RZ, R199 ;  /* 0x000000ffff037224 */ /* 0x000fe400078e00c7 */
[----:B------:R-:W-:Y:S05]  /*c9e0*/  @P1 IMAD.HI.U32 R6, R199, c[0x0][0x2bc], RZ ;  /* 0x0000af00c7061a27 */ /* 0x000fea00078e00ff */
        /* <DEDUP_REMOVED lines=54> */
.L_x_1973:
[----:B------:R-:W-:Y:S01]  /*cd50*/  UIADD3 UR4, UR5, 0x1, URZ ;  /* 0x0000000105047890 */ /* 0x000fe2000fffe03f */
[----:B------:R-:W0:Y:S01]  /*cd60*/  LDGDEPBAR ;  /* 0x00000000000079af */ /* 0x000e220000000000 */
[----:B------:R-:W-:Y:S01]  /*cd70*/  UISETP.GE.AND UP2, UPT, UR5, 0x1, UPT ;  /* 0x000000010500788c */ /* 0x000fe2000bf46270 */
[C---:B------:R-:W-:Y:S01]  /*cd80*/  ISETP.GT.AND P0, PT, R210.reuse, R217, PT ;  /* 0x000000d9d200720c */ /* 0x040fe20003f04270 */
[----:B------:R-:W-:Y:S01]  /*cd90*/  IMAD.MOV.U32 R3, RZ, RZ, R0 ;  /* 0x000000ffff037224 */ /* 0x000fe200078e0000 */
[----:B------:R-:W-:Y:S01]  /*cda0*/  IADD3 R210, R210, -0x1, RZ ;  /* 0xffffffffd2d27810 */ /* 0x000fe20007ffe0ff */
[----:B------:R-:W-:Y:S01]  /*cdb0*/  USEL UR5, UR4, URZ, !UP2 ;  /* 0x0000003f04057287 */ /* 0x000fe2000d000000 */
[----:B------:R-:W-:Y:S09]  /*cdc0*/  IMAD.MOV.U32 R133, RZ, RZ, R2 ;  /* 0x000000ffff857224 */ /* 0x000ff200078e0002 */
[----:B------:R-:W-:-:S05]  /*cdd0*/  @P0 BRA `(.L_x_1974) ;  /* 0xffffd03000000947 */ /* 0x000fca000383ffff */
.L_x_1971:
[----:B------:R-:W-:-:S13]  /*cde0*/  ISETP.GE.AND P0, PT, R210, UR11, PT ;  /* 0x0000000bd2007c0c */ /* 0x000fda000bf06270 */
[----:B------:R-:W-:Y:S05]  /*cdf0*/  @!P0 BRA `(.L_x_1975) ;  /* 0x00003a6000008947 */ /* 0x000fea0003800000 */
[----:B------:R-:W-:Y:S01]  /*ce00*/  IMAD.MOV.U32 R3, RZ, RZ, R0 ;  /* 0x000000ffff037224 */ /* 0x000fe200078e0000 */
[----:B------:R-:W-:Y:S01]  /*ce10*/  SHF.R.S32.HI R0, RZ, 0x1f, R207 ;  /* 0x0000001fff007819 */ /* 0x000fe200000114cf */
[----:B------:R-:W-:Y:S01]  /*ce20*/  IMAD.MOV.U32 R190, RZ, RZ, 0x40 ;  /* 0x00000040ffbe7424 */ /* 0x000fe200078e00ff */
[----:B------:R-:W-:Y:S01]  /*ce30*/  LOP3.LUT P0, RZ, R209, 0x4, RZ, 0xc0, !PT ;  /* 0x00000004d1ff7812 */ /* 0x000fe2000780c0ff */
[C---:B------:R-:W-:Y:S01]  /*ce40*/  IMAD.SHL.U32 R208, R207.reuse, 0x2, RZ ;  /* 0x00000002cfd07824 */ /* 0x040fe200078e00ff */
[----:B-1----:R-:W-:Y:S01]  /*ce50*/  SHF.R.S32.HI R5, RZ, 0x1f, R192 ;  /* 0x0000001fff057819 */ /* 0x002fe200000114c0 */
[----:B------:R-:W-:Y:S01]  /*ce60*/  IMAD.MOV.U32 R132, RZ, RZ, R2 ;  /* 0x000000ffff847224 */ /* 0x000fe200078e0002 */
[----:B------:R-:W-:Y:S01]  /*ce70*/  SHF.L.U64.HI R193, R207, 0x1, R0 ;  /* 0x00000001cfc17819 */ /* 0x000fe20000010200 */
[C---:B------:R-:W-:Y:S01]  /*ce80*/  IMAD.SHL.U32 R209, R192.reuse, 0x2, RZ ;  /* 0x00000002c0d17824 */ /* 0x040fe200078e00ff */
[----:B------:R-:W-:Y:S02]  /*ce90*/  SHF.L.U64.HI R207, R192, 0x1, R5 ;  /* 0x00000001c0cf7819 */ /* 0x000fe40000010205 */
[----:B------:R-:W-:-:S02]  /*cea0*/  SEL R190, R190, 0xffffffc0, !P0 ;  /* 0xffffffc0bebe7807 */ /* 0x000fc40004000000 */
.L_x_1986:
        /* <DEDUP_REMOVED lines=31> */
[----:B------:R-:W5:Y:S01]  /*d0a0*/  SHFL.IDX PT, R9, R21, RZ, 0x181f ;  /* 0x00181fff15097589 */ /* 0x000f6200000e0000 */
[----:B------:R-:W-:Y:S02]  /*d0b0*/  IMAD.U32 R5, RZ, RZ, UR15 ;  /* 0x0000000fff057e24 */ /* 0x000fe4000f8e00ff */
[----:B------:R-:W-:Y:S01]  /*d0c0*/  IMAD.SHL.U32 R0, R194, 0x2, RZ ;  /* 0x00000002c2007824 */ /* 0x000fe200078e00ff */
[----:B------:R-:W4:Y:S01]  /*d0d0*/  SHFL.IDX PT, R6, R20, RZ, 0x181f ;  /* 0x00181fff14067589 */ /* 0x000f2200000e0000 */
[----:B------:R-:W-:Y:S03]  /*d0e0*/  IMAD R5, R5, 0x6000, R196 ;  /* 0x0000600005057824 */ /* 0x000fe600078e02c4 */
[----:B------:R-:W3:Y:S04]  /*d0f0*/  SHFL.IDX PT, R7, R21, 0x1, 0x181f ;  /* 0x00381f0015077f89 */ /* 0x000ee800000e0000 */
[----:B------:R-:W2:Y:S01]  /*d100*/  SHFL.IDX PT, R4, R20, 0x1, 0x181f ;  /* 0x00381f0014047f89 */ /* 0x000ea200000e0000 */
[C---:B-----5:R-:W-:Y:S02]  /*d110*/  IADD3 R10, P0, R9.reuse, R208, RZ ;  /* 0x000000d0090a7210 */ /* 0x060fe40007f1e0ff */
[C---:B------:R-:W-:Y:S02]  /*d120*/  IADD3 R8, P2, R9.reuse, R209, RZ ;  /* 0x000000d109087210 */ /* 0x040fe40007f5e0ff */
[C---:B----4-:R-:W-:Y:S02]  /*d130*/  IADD3.X R11, R6.reuse, R193, RZ, P0, !PT ;  /* 0x000000c1060b7210 */ /* 0x050fe400007fe4ff */
[-C--:B------:R-:W-:Y:S01]  /*d140*/  IADD3 R12, P1, R9, R0.reuse, RZ ;  /* 0x00000000090c7210 */ /* 0x080fe20007f3e0ff */
[C---:B------:R-:W-:Y:S01]  /*d150*/  IMAD.X R9, R6.reuse, 0x1, R207, P2 ;  /* 0x0000000106097824 */ /* 0x040fe200010e06cf */
[C---:B---3--:R-:W-:Y:S01]  /*d160*/  IADD3 R14, P0, R7.reuse, R0, RZ ;  /* 0x00000000070e7210 */ /* 0x048fe20007f1e0ff */
[----:B------:R3:W-:Y:S02]  /*d170*/  LDGSTS.E.BYPASS.LTC128B.128 [R5], [R10.64], !P5 ;  /* 0x000000000a057fae */ /* 0x0007e4000e901d54 */
[----:B------:R-:W-:Y:S01]  /*d180*/  IMAD.X R13, R6, 0x1, R2, P1 ;  /* 0x00000001060d7824 */ /* 0x000fe200008e0602 */
[C---:B------:R-:W-:Y:S01]  /*d190*/  IADD3 R6, P1, R7.reuse, R208, RZ ;  /* 0x000000d007067210 */ /* 0x040fe20007f3e0ff */
[----:B------:R3:W-:Y:S01]  /*d1a0*/  LDGSTS.E.BYPASS.LTC128B.128 [R5+0x2000], [R8.64], !P4 ;  /* 0x0200000008057fae */ /* 0x0007e2000e101d54 */
[C---:B--2---:R-:W-:Y:S02]  /*d1b0*/  IADD3.X R15, R4.reuse, R2, RZ, P0, !PT ;  /* 0x00000002040f7210 */ /* 0x044fe400007fe4ff */
[----:B------:R-:W-:Y:S01]  /*d1c0*/  IADD3 R20, P0, R7, R209, RZ ;  /* 0x000000d107147210 */ /* 0x000fe20007f1e0ff */
[----:B------:R3:W-:Y:S01]  /*d1d0*/  LDGSTS.E.BYPASS.LTC128B.128 [R5+0x4000], [R12.64], !P6 ;  /* 0x040000000c057fae */ /* 0x0007e2000f101d54 */
[C---:B------:R-:W-:Y:S02]  /*d1e0*/  IMAD.X R7, R4.reuse, 0x1, R193, P1 ;  /* 0x0000000104077824 */ /* 0x040fe400008e06c1 */
[----:B------:R-:W-:Y:S03]  /*d1f0*/  IADD3.X R21, R4, R207, RZ, P0, !PT ;  /* 0x000000cf04157210 */ /* 0x000fe600007fe4ff */
[----:B------:R3:W-:Y:S04]  /*d200*/  LDGSTS.E.BYPASS.LTC128B.128 [R5+0x1000], [R6.64], !P5 ;  /* 0x0100000006057fae */ /* 0x0007e8000e901d54 */
[----:B------:R3:W-:Y:S04]  /*d210*/  LDGSTS.E.BYPASS.LTC128B.128 [R5+0x3000], [R20.64], !P4 ;  /* 0x0300000014057fae */ /* 0x0007e8000e101d54 */
[----:B------:R3:W-:Y:S02]  /*d220*/  LDGSTS.E.BYPASS.LTC128B.128 [R5+0x5000], [R14.64], !P6 ;  /* 0x050000000e057fae */ /* 0x0007e4000f101d54 */
.L_x_1976:
[C---:B--23--:R-:W-:Y:S01]  /*d230*/  HMMA.16816.F32 R4, R136.reuse, R140, RZ ;  /* 0x0000008c8804723c */ /* 0x04cfe200000018ff */
[----:B------:R-:W-:Y:S01]  /*d240*/  LDSM.16.M88.4 R172, [R133+0xf900] ;  /* 0x00f9000085ac783b */ /* 0x000fe20000000200 */
[----:B------:R-:W-:Y:S01]  /*d250*/  PLOP3.LUT P1, PT, PT, PT, UP1, 0x80, 0x0 ;  /* 0x000000000000781c */ /* 0x000fe20003f2f018 */
[----:B------:R-:W-:Y:S01]  /*d260*/  UIADD3 UR6, UR15, 0x1, URZ ;  /* 0x000000010f067890 */ /* 0x000fe2000fffe03f */
[C---:B------:R-:W-:Y:S01]  /*d270*/  IADD3 R0, R190.reuse, R165, RZ ;  /* 0x000000a5be007210 */ /* 0x040fe20007ffe0ff */
[----:B------:R-:W-:Y:S01]  /*d280*/  UISETP.GE.AND UP2, UPT, UR15, 0x1, UPT ;  /* 0x000000010f00788c */ /* 0x000fe2000bf46270 */
[C---:B------:R-:W-:Y:S02]  /*d290*/  IADD3 R2, R190.reuse, R133, RZ ;  /* 0x00000085be027210 */ /* 0x040fe40007ffe0ff */
[C---:B------:R-:W-:Y:S01]  /*d2a0*/  HMMA.16816.F32 R8, R136.reuse, R142, RZ ;  /* 0x0000008e8808723c */ /* 0x040fe200000018ff */
[----:B------:R-:W-:Y:S01]  /*d2b0*/  LDSM.16.M88.4 R140, [R0+0xc100] ;  /* 0x00c10000008c783b */ /* 0x000fe20000000200 */
[----:B------:R-:W-:Y:S01]  /*d2c0*/  PLOP3.LUT P0, PT, PT, PT, UP1, 0x80, 0x0 ;  /* 0x000000000000781c */ /* 0x000fe20003f0f018 */
[----:B------:R-:W-:Y:S05]  /*d2d0*/  USEL UR15, UR6, URZ, !UP2 ;  /* 0x0000003f060f7287 */ /* 0x000fea000d000000 */
[C---:B----4-:R-:W-:Y:S01]  /*d2e0*/  HMMA.16816.F32 R12, R136.reuse, R16, RZ ;  /* 0x00000010880c723c */ /* 0x050fe200000018ff */
[----:B------:R-:W-:Y:S07]  /*d2f0*/  LDSM.16.M88.4 R164, [R0+0xc900] ;  /* 0x00c9000000a4783b */ /* 0x000fee0000000200 */
        /* <DEDUP_REMOVED lines=9> */
[----:B------:R-:W1:Y:S07]  /*d390*/  LDSM.16.M88.4 R136, [R185] ;  /* 0x00000000b988783b */ /* 0x000e6e0000000200 */
[C---:B------:R-:W-:Y:S08]  /*d3a0*/  HMMA.16816.F32 R4, R144.reuse, R148, R4 ;  /* 0x000000949004723c */ /* 0x040ff00000001804 */
[C---:B------:R-:W-:Y:S01]  /*d3b0*/  HMMA.16816.F32 R8, R144.reuse, R150, R8 ;  /* 0x000000969008723c */ /* 0x040fe20000001808 */
[----:B------:R-:W2:Y:S07]  /*d3c0*/  LDSM.16.M88.4 R148, [R0+0xd100] ;  /* 0x00d100000094783b */ /* 0x000eae0000000200 */
[C---:B------:R-:W-:Y:S08]  /*d3d0*/  HMMA.16816.F32 R12, R144.reuse, R152, R12 ;  /* 0x00000098900c723c */ /* 0x040ff0000000180c */
[C---:B------:R-:W-:Y:S01]  /*d3e0*/  HMMA.16816.F32 R16, R144.reuse, R154, R16 ;  /* 0x0000009a9010723c */ /* 0x040fe20000001810 */
[----:B------:R-:W3:Y:S07]  /*d3f0*/  LDSM.16.M88.4 R152, [R0+0xd900] ;  /* 0x00d900000098783b */ /* 0x000eee0000000200 */
[C---:B------:R-:W-:Y:S08]  /*d400*/  HMMA.16816.F32 R20, R144.reuse, R156, R20 ;  /* 0x0000009c9014723c */ /* 0x040ff00000001814 */
[C---:B------:R-:W-:Y:S01]  /*d410*/  HMMA.16816.F32 R24, R144.reuse, R158, R24 ;  /* 0x0000009e9018723c */ /* 0x040fe20000001818 */
[----:B------:R-:W4:Y:S07]  /*d420*/  LDSM.16.M88.4 R156, [R184] ;  /* 0x00000000b89c783b */ /* 0x000f2e0000000200 */
[C---:B------:R-:W-:Y:S08]  /*d430*/  HMMA.16816.F32 R28, R144.reuse, R160, R28 ;  /* 0x000000a0901c723c */ /* 0x040ff0000000181c */
[----:B------:R-:W-:Y:S01]  /*d440*/  HMMA.16816.F32 R32, R144, R162, R32 ;  /* 0x000000a29020723c */ /* 0x000fe20000001820 */
[----:B------:R-:W-:Y:S07]  /*d450*/  LDSM.16.M88.4 R144, [R2+0xd100] ;  /* 0x00d100000290783b */ /* 0x000fee0000000200 */
[C---:B-1----:R-:W-:Y:S01]  /*d460*/  HMMA.16816.F32 R4, R136.reuse, R140, R4 ;  /* 0x0000008c8804723c */ /* 0x042fe20000001804 */
[----:B------:R-:W-:Y:S07]  /*d470*/  LDSM.16.M88.4 R160, [R2+0xd900] ;  /* 0x00d9000002a0783b */ /* 0x000fee0000000200 */
[C---:B------:R-:W-:Y:S01]  /*d480*/  HMMA.16816.F32 R8, R136.reuse, R142, R8 ;  /* 0x0000008e8808723c */ /* 0x040fe20000001808 */
[----:B------:R-:W1:Y:S07]  /*d490*/  LDSM.16.M88.4 R140, [R2+0xc900] ;  /* 0x00c90000028c783b */ /* 0x000e6e0000000200 */
[C---:B------:R-:W-:Y:S08]  /*d4a0*/  HMMA.16816.F32 R12, R136.reuse, R164, R12 ;  /* 0x000000a4880c723c */ /* 0x040ff0000000180c */
[C---:B------:R-:W-:Y:S01]  /*d4b0*/  HMMA.16816.F32 R16, R136.reuse, R166, R16 ;  /* 0x000000a68810723c */ /* 0x040fe20000001810 */
[----:B------:R-:W-:Y:S07]  /*d4c0*/  LDSM.16.M88.4 R164, [R189+UR4+0xe100] ;  /* 0x00e10004bda4783b */ /* 0x000fee0008000200 */
[C---:B--2---:R-:W-:Y:S08]  /*d4d0*/  HMMA.16816.F32 R20, R136.reuse, R148, R20 ;  /* 0x000000948814723c */ /* 0x044ff00000001814 */
[C---:B------:R-:W-:Y:S01]  /*d4e0*/  HMMA.16816.F32 R24, R136.reuse, R150, R24 ;  /* 0x000000968818723c */ /* 0x040fe20000001818 */
[----:B------:R-:W2:Y:S07]  /*d4f0*/  LDSM.16.M88.4 R148, [R191+0x4000] ;  /* 0x00400000bf94783b */ /* 0x000eae0000000200 */
[C---:B---3--:R-:W-:Y:S08]  /*d500*/  HMMA.16816.F32 R28, R136.reuse, R152, R28 ;  /* 0x00000098881c723c */ /* 0x048ff0000000181c */
[----:B------:R-:W-:Y:S01]  /*d510*/  HMMA.16816.F32 R32, R136, R154, R32 ;  /* 0x0000009a8820723c */ /* 0x000fe20000001820 */
[----:B------:R-:W3:Y:S07]  /*d520*/  LDSM.16.M88.4 R136, [R189+UR4+0xe900] ;  /* 0x00e90004bd88783b */ /* 0x000eee0008000200 */
[C---:B----4-:R-:W-:Y:S01]  /*d530*/  HMMA.16816.F32 R4, R156.reuse, R168, R4 ;  /* 0x000000a89c04723c */ /* 0x050fe20000001804 */
[----:B------:R-:W4:Y:S07]  /*d540*/  LDSM.16.M88.4 R152, [R189+UR4+0xf100] ;  /* 0x00f10004bd98783b */ /* 0x000f2e0008000200 */
[C---:B------:R-:W-:Y:S01]  /*d550*/  HMMA.16816.F32 R8, R156.reuse, R170, R8 ;  /* 0x000000aa9c08723c */ /* 0x040fe20000001808 */
[----:B------:R-:W5:Y:S07]  /*d560*/  LDSM.16.M88.4 R168, [R189+UR4+0xf900] ;  /* 0x00f90004bda8783b */ /* 0x000f6e0008000200 */
[C---:B-1----:R-:W-:Y:S08]  /*d570*/  HMMA.16816.F32 R12, R156.reuse, R140, R12 ;  /* 0x0000008c9c0c723c */ /* 0x042ff0000000180c */
[C---:B------:R-:W-:Y:S01]  /*d580*/  HMMA.16816.F32 R16, R156.reuse, R142, R16 ;  /* 0x0000008e9c10723c */ /* 0x040fe20000001810 */
[----:B------:R-:W-:Y:S07]  /*d590*/  LDSM.16.M88.4 R140, [R187+0x4000] ;  /* 0x00400000bb8c783b */ /* 0x000fee0000000200 */
[C---:B------:R-:W-:Y:S08]  /*d5a0*/  HMMA.16816.F32 R20, R156.reuse, R144, R20 ;  /* 0x000000909c14723c */ /* 0x040ff00000001814 */
[C---:B------:R-:W-:Y:S01]  /*d5b0*/  HMMA.16816.F32 R24, R156.reuse, R146, R24 ;  /* 0x000000929c18723c */ /* 0x040fe20000001818 */
[----:B------:R-:W1:Y:S07]  /*d5c0*/  LDSM.16.M88.4 R144, [R133+0xe100] ;  /* 0x00e100008590783b */ /* 0x000e6e0000000200 */
[C---:B------:R-:W-:Y:S08]  /*d5d0*/  HMMA.16816.F32 R28, R156.reuse, R160, R28 ;  /* 0x000000a09c1c723c */ /* 0x040ff0000000181c */
[----:B------:R-:W-:Y:S01]  /*d5e0*/  HMMA.16816.F32 R32, R156, R162, R32 ;  /* 0x000000a29c20723c */ /* 0x000fe20000001820 */
[----:B------:R-:W1:Y:S07]  /*d5f0*/  LDSM.16.M88.4 R156, [R133+0xe900] ;  /* 0x00e90000859c783b */ /* 0x000e6e0000000200 */
[C---:B--2---:R-:W-:Y:S01]  /*d600*/  HMMA.16816.F32 R4, R148.reuse, R164, R4 ;  /* 0x000000a49404723c */ /* 0x044fe20000001804 */
[----:B------:R-:W2:Y:S07]  /*d610*/  LDSM.16.M88.4 R160, [R133+0xf100] ;  /* 0x00f1000085a0783b */ /* 0x000eae0000000200 */
[C---:B------:R-:W-:Y:S01]  /*d620*/  HMMA.16816.F32 R8, R148.reuse, R166, R8 ;  /* 0x000000a69408723c */ /* 0x040fe20000001808 */
[----:B------:R-:W-:Y:S07]  /*d630*/  LDSM.16.M88.4 R164, [R2+0xe100] ;  /* 0x00e1000002a4783b */ /* 0x000fee0000000200 */
[C---:B---3--:R-:W-:Y:S08]  /*d640*/  HMMA.16816.F32 R12, R148.reuse, R136, R12 ;  /* 0x00000088940c723c */ /* 0x048ff0000000180c */
[C---:B------:R-:W-:Y:S01]  /*d650*/  HMMA.16816.F32 R16, R148.reuse, R138, R16 ;  /* 0x0000008a9410723c */ /* 0x040fe20000001810 */
[----:B------:R-:W-:Y:S07]  /*d660*/  LDSM.16.M88.4 R136, [R185+0x4000] ;  /* 0x00400000b988783b */ /* 0x000fee0000000200 */
[C---:B----4-:R-:W-:Y:S08]  /*d670*/  HMMA.16816.F32 R20, R148.reuse, R152, R20 ;  /* 0x000000989414723c */ /* 0x050ff00000001814 */
[C---:B------:R-:W-:Y:S01]  /*d680*/  HMMA.16816.F32 R24, R148.reuse, R154, R24 ;  /* 0x0000009a9418723c */ /* 0x040fe20000001818 */
[----:B------:R-:W3:Y:S07]  /*d690*/  LDSM.16.M88.4 R152, [R0+0xe100] ;  /* 0x00e100000098783b */ /* 0x000eee0000000200 */
[C---:B-----5:R-:W-:Y:S08]  /*d6a0*/  HMMA.16816.F32 R28, R148.reuse, R168, R28 ;  /* 0x000000a8941c723c */ /* 0x060ff0000000181c */
[----:B------:R-:W-:Y:S01]  /*d6b0*/  HMMA.16816.F32 R32, R148, R170, R32 ;  /* 0x000000aa9420723c */ /* 0x000fe20000001820 */
[----:B------:R-:W-:Y:S07]  /*d6c0*/  LDSM.16.M88.4 R148, [R0+0xf100] ;  /* 0x00f100000094783b */ /* 0x000fee0000000200 */
[C---:B-1----:R-:W-:Y:S08]  /*d6d0*/  HMMA.16816.F32 R4, R140.reuse, R144, R4 ;  /* 0x000000908c04723c */ /* 0x042ff00000001804 */
[C---:B------:R-:W-:Y:S01]  /*d6e0*/  HMMA.16816.F32 R8, R140.reuse, R146, R8 ;  /* 0x000000928c08723c */ /* 0x040fe20000001808 */
[----:B------:R-:W1:Y:S07]  /*d6f0*/  LDSM.16.M88.4 R144, [R0+0xe900] ;  /* 0x00e900000090783b */ /* 0x000e6e0000000200 */
[C---:B------:R-:W-:Y:S08]  /*d700*/  HMMA.16816.F32 R12, R140.reuse, R156, R12 ;  /* 0x0000009c8c0c723c */ /* 0x040ff0000000180c */
[C---:B------:R-:W-:Y:S01]  /*d710*/  HMMA.16816.F32 R16, R140.reuse, R158, R16 ;  /* 0x0000009e8c10723c */ /* 0x040fe20000001810 */
[----:B------:R-:W4:Y:S07]  /*d720*/  LDSM.16.M88.4 R156, [R0+0xf900] ;  /* 0x00f90000009c783b */ /* 0x000f2e0000000200 */
[C---:B--2---:R-:W-:Y:S08]  /*d730*/  HMMA.16816.F32 R20, R140.reuse, R160, R20 ;  /* 0x000000a08c14723c */ /* 0x044ff00000001814 */
[C---:B------:R-:W-:Y:S01]  /*d740*/  HMMA.16816.F32 R24, R140.reuse, R162, R24 ;  /* 0x000000a28c18723c */ /* 0x040fe20000001818 */
[----:B------:R-:W2:Y:S07]  /*d750*/  LDSM.16.M88.4 R160, [R184+0x4000] ;  /* 0x00400000b8a0783b */ /* 0x000eae0000000200 */
[C---:B------:R-:W-:Y:S08]  /*d760*/  HMMA.16816.F32 R28, R140.reuse, R172, R28 ;  /* 0x000000ac8c1c723c */ /* 0x040ff0000000181c */
[----:B------:R-:W-:Y:S07]  /*d770*/  HMMA.16816.F32 R32, R140, R174, R32 ;  /* 0x000000ae8c20723c */ /* 0x000fee0000001820 */
[----:B------:R-:W-:Y:S01]  /*d780*/  IADD3 R141, R190, UR4, R189 ;  /* 0x00000004be8d7c10 */ /* 0x000fe2000fffe0bd */
[C---:B---3--:R-:W-:Y:S05]  /*d790*/  HMMA.16816.F32 R4, R136.reuse, R152, R4 ;  /* 0x000000988804723c */ /* 0x048fea0000001804 */
[----:B------:R-:W-:Y:S03]  /*d7a0*/  IADD3 R192, R186, R141, RZ ;  /* 0x0000008dbac07210 */ /* 0x000fe60007ffe0ff */
[C---:B------:R-:W-:Y:S01]  /*d7b0*/  HMMA.16816.F32 R8, R136.reuse, R154, R8 ;  /* 0x0000009a8808723c */ /* 0x040fe20000001808 */
[----:B------:R-:W-:Y:S07]  /*d7c0*/  LDSM.16.M88.4 R152, [R187+0x8000] ;  /* 0x00800000bb98783b */ /* 0x000fee0000000200 */
[C---:B-1----:R-:W-:Y:S01]  /*d7d0*/  HMMA.16816.F32 R12, R136.reuse, R144, R12 ;  /* 0x00000090880c723c */ /* 0x042fe2000000180c */
[----:B------:R-:W1:Y:S07]  /*d7e0*/  LDSM.16.M88.4 R140, [R192+0xe900] ;  /* 0x00e90000c08c783b */ /* 0x000e6e0000000200 */
[C---:B------:R-:W-:Y:S01]  /*d7f0*/  HMMA.16816.F32 R16, R136.reuse, R146, R16 ;  /* 0x000000928810723c */ /* 0x040fe20000001810 */
[----:B------:R-:W3:Y:S07]  /*d800*/  LDSM.16.M88.4 R168, [R192+0xf100] ;  /* 0x00f10000c0a8783b */ /* 0x000eee0000000200 */
[C---:B------:R-:W-:Y:S01]  /*d810*/  HMMA.16816.F32 R20, R136.reuse, R148, R20 ;  /* 0x000000948814723c */ /* 0x040fe20000001814 */
[----:B------:R-:W5:Y:S07]  /*d820*/  LDSM.16.M88.4 R172, [R192+0xf900] ;  /* 0x00f90000c0ac783b */ /* 0x000f6e0000000200 */
[C---:B------:R-:W-:Y:S01]  /*d830*/  HMMA.16816.F32 R24, R136.reuse, R150, R24 ;  /* 0x000000968818723c */ /* 0x040fe20000001818 */
[----:B------:R-:W-:Y:S07]  /*d840*/  LDSM.16.M88.4 R144, [R189+UR4+0x11100] ;  /* 0x01110004bd90783b */ /* 0x000fee0008000200 */
[C---:B----4-:R-:W-:Y:S01]  /*d850*/  HMMA.16816.F32 R28, R136.reuse, R156, R28 ;  /* 0x0000009c881c723c */ /* 0x050fe2000000181c */
[----:B------:R-:W-:Y:S07]  /*d860*/  LDSM.16.M88.4 R148, [R189+UR4+0x11900] ;  /* 0x01190004bd94783b */ /* 0x000fee0008000200 */
        /* <DEDUP_REMOVED lines=11> */
[----:B------:R-:W-:Y:S07]  /*d920*/  LDSM.16.M88.4 R168, [R185+0x8000] ;  /* 0x00800000b9a8783b */ /* 0x000fee0000000200 */
[C---:B-----5:R-:W-:Y:S08]  /*d930*/  HMMA.16816.F32 R28, R160.reuse, R172, R28 ;  /* 0x000000aca01c723c */ /* 0x060ff0000000181c */
        /* <DEDUP_REMOVED lines=20> */
[----:B------:R-:W-:Y:S07]  /*da80*/  LDSM.16.M88.4 R140, [R192+0x11100] ;  /* 0x01110000c08c783b */ /* 0x000fee0000000200 */
[C---:B---3--:R-:W-:Y:S08]  /*da90*/  HMMA.16816.F32 R20, R152.reuse, R160, R20 ;  /* 0x000000a09814723c */ /* 0x048ff00000001814 */
[C---:B------:R-:W-:Y:S08]  /*daa0*/  HMMA.16816.F32 R24, R152.reuse, R162, R24 ;  /* 0x000000a29818723c */ /* 0x040ff00000001818 */
[C---:B------:R-:W-:Y:S07]  /*dab0*/  HMMA.16816.F32 R28, R152.reuse, R164, R28 ;  /* 0x000000a4981c723c */ /* 0x040fee000000181c */
[----:B------:R-:W-:Y:S01]  /*dac0*/  SHF.L.U32 R165, R210, 0x6, RZ ;  /* 0x00000006d2a57819 */ /* 0x000fe200000006ff */
[----:B------:R-:W-:Y:S08]  /*dad0*/  HMMA.16816.F32 R32, R152, R166, R32 ;  /* 0x000000a69820723c */ /* 0x000ff00000001820 */
[C---:B-----5:R-:W-:Y:S08]  /*dae0*/  HMMA.16816.F32 R4, R168.reuse, R172, R4 ;  /* 0x000000aca804723c */ /* 0x060ff00000001804 */
[C---:B------:R-:W-:Y:S08]  /*daf0*/  HMMA.16816.F32 R8, R168.reuse, R174, R8 ;  /* 0x000000aea808723c */ /* 0x040ff00000001808 */
[C---:B----4-:R-:W-:Y:S08]  /*db00*/  HMMA.16816.F32 R12, R168.reuse, R136, R12 ;  /* 0x00000088a80c723c */ /* 0x050ff0000000180c */
[C---:B------:R-:W-:Y:S01]  /*db10*/  HMMA.16816.F32 R16, R168.reuse, R138, R16 ;  /* 0x0000008aa810723c */ /* 0x040fe20000001810 */
[----:B------:R-:W1:Y:S07]  /*db20*/  LDSM.16.M88.4 R136, [R192+0x10900] ;  /* 0x01090000c088783b */ /* 0x000e6e0000000200 */
        /* <DEDUP_REMOVED lines=10> */
[----:B------:R-:W-:Y:S01]  /*dbd0*/  FMUL.FTZ R9, R9, c[0x0][0x320] ;  /* 0x0000c80009097a20 */ /* 0x000fe20000410000 */
[C---:B------:R-:W-:Y:S01]  /*dbe0*/  HMMA.16816.F32 R20, R176.reuse, R140, R20 ;  /* 0x0000008cb014723c */ /* 0x040fe20000001814 */
        /* <DEDUP_REMOVED lines=25> */
[----:B------:R-:W-:Y:S05]  /*dd80*/  FMUL.FTZ R27, R27, c[0x0][0x320] ;  /* 0x0000c8001b1b7a20 */ /* 0x000fea0000410000 */
[----:B------:R1:W1:Y:S01]  /*dd90*/  MUFU.TANH R163, R13 ;  /* 0x0000000d00a37308 */ /* 0x0002620000002400 */
[----:B----4-:R-:W4:Y:S09]  /*dda0*/  LDSM.16.M88.4 R8, [R192+0x11900] ;  /* 0x01190000c008783b */ /* 0x010f320000000200 */
[----:B------:R2:W2:Y:S01]  /*ddb0*/  MUFU.TANH R161, R20 ;  /* 0x0000001400a17308 */ /* 0x0004a20000002400 */
[----:B-----5:R-:W-:Y:S09]  /*ddc0*/  MOV R23, R203 ;  /* 0x000000cb00177202 */ /* 0x020ff20000000f00 */
[----:B------:R-:W3:Y:S01]  /*ddd0*/  MUFU.TANH R159, R21 ;  /* 0x00000015009f7308 */ /* 0x000ee20000002400 */
[----:B-1----:R-:W-:Y:S01]  /*dde0*/  FMUL.FTZ R13, R19, c[0x0][0x320] ;  /* 0x0000c800130d7a20 */ /* 0x002fe20000410000 */
[----:B------:R-:W-:Y:S08]  /*ddf0*/  MOV R19, UR12 ;  /* 0x0000000c00137c02 */ /* 0x000ff00008000f00 */
[----:B------:R1:W1:Y:S01]  /*de00*/  MUFU.TANH R160, R22 ;  /* 0x0000001600a07308 */ /* 0x0002620000002400 */
[----:B--2---:R-:W-:Y:S04]  /*de10*/  IADD3 R20, -R204, 0x1, -R165 ;  /* 0x00000001cc147810 */ /* 0x004fe80007ffe9a5 */
[----:B------:R-:W-:Y:S05]  /*de20*/  IADD3 R19, R20, -c[0x0][0x168], R19 ;  /* 0x80005a0014137a10 */ /* 0x000fea0007ffe013 */
[----:B------:R-:W2:Y:S01]  /*de30*/  MUFU.TANH R146, R146 ;  /* 0x0000009200927308 */ /* 0x000ea20000002400 */
[C---:B------:R-:W-:Y:S01]  /*de40*/  IADD3 R20, R19.reuse, c[0x0][0x328], RZ ;  /* 0x0000ca0013147a10 */ /* 0x040fe20007ffe0ff */
[C---:B----4-:R-:W-:Y:S03]  /*de50*/  HMMA.16816.F32 R28, R176.reuse, R8, R28 ;  /* 0x00000008b01c723c */ /* 0x050fe6000000181c */
[----:B------:R-:W-:Y:S05]  /*de60*/  IADD3 R19, R19, UR13, RZ ;  /* 0x0000000d13137c10 */ /* 0x000fea000fffe0ff */
[----:B------:R-:W4:Y:S01]  /*de70*/  MUFU.TANH R0, R0 ;  /* 0x0000000000007308 */ /* 0x000f220000002400 */
[----:B------:R-:W-:Y:S01]  /*de80*/  @P1 IMAD.HI.U32 R9, R203, c[0x0][0x2c8], RZ ;  /* 0x0000b200cb091a27 */ /* 0x000fe200078e00ff */
[----:B------:R-:W-:Y:S04]  /*de90*/  HMMA.16816.F32 R32, R176, R10, R32 ;  /* 0x0000000ab020723c */ /* 0x000fe80000001820 */
[----:B------:R-:W-:Y:S02]  /*dea0*/  @P0 SHF.R.U32.HI R23, RZ, c[0x0][0x2cc], R9 ;  /* 0x0000b300ff170a19 */ /* 0x000fe40000011609 */
[----:B------:R-:W-:Y:S02]  /*deb0*/  PLOP3.LUT P0, PT, PT, PT, UP0, 0x40, 0x0 ;  /* 0x000000000000781c */ /* 0x000fe40003f0e808 */
[----:B------:R-:W1:Y:S01]  /*dec0*/  MUFU.TANH R2, R2 ;  /* 0x0000000200027308 */ /* 0x000e620000002400 */
[----:B------:R-:W1:Y:S05]  /*ded0*/  SHFL.IDX PT, R9, R23, RZ, 0x1c1f ;  /* 0x001c1fff17097589 */ /* 0x000e6a00000e0000 */
[----:B------:R-:W-:Y:S04]  /*dee0*/  FMUL.FTZ R8, R31, c[0x0][0x320] ;  /* 0x0000c8001f087a20 */ /* 0x000fe80000410000 */
[----:B------:R-:W2:Y:S01]  /*def0*/  MUFU.TANH R147, R147 ;  /* 0x0000009300937308 */ /* 0x000ea20000002400 */
[----:B------:R-:W-:Y:S02]  /*df00*/  FMUL.FTZ R28, R28, c[0x0][0x320] ;  /* 0x0000c8001c1c7a20 */ /* 0x000fe40000410000 */
[----:B------:R-:W-:Y:S02]  /*df10*/  FMUL.FTZ R29, R29, c[0x0][0x320] ;  /* 0x0000c8001d1d7a20 */ /* 0x000fe40000410000 */
[----:B------:R-:W-:Y:S02]  /*df20*/  FMUL.FTZ R30, R30, c[0x0][0x320] ;  /* 0x0000c8001e1e7a20 */ /* 0x000fe40000410000 */
[----:B------:R-:W-:Y:S02]  /*df30*/  FMUL.FTZ R10, R33, c[0x0][0x320] ;  /* 0x0000c800210a7a20 */ /* 0x000fe40000410000 */
[----:B------:R-:W-:Y:S01]  /*df40*/  FMUL.FTZ R18, R34, c[0x0][0x320] ;  /* 0x0000c80022127a20 */ /* 0x000fe20000410000 */
[----:B------:R-:W2:Y:S01]  /*df50*/  MUFU.TANH R175, R175 ;  /* 0x000000af00af7308 */ /* 0x000ea20000002400 */
[----:B------:R-:W-:Y:S02]  /*df60*/  FMUL.FTZ R17, R35, c[0x0][0x320] ;  /* 0x0000c80023117a20 */ /* 0x000fe40000410000 */
[----:B------:R-:W-:Y:S01]  /*df70*/  FMUL.FTZ R32, R32, c[0x0][0x320] ;  /* 0x0000c80020207a20 */ /* 0x000fe20000410000 */
[-C--:B-1----:R-:W-:Y:S02]  /*df80*/  IADD3 R22, R20, R9.reuse, RZ ;  /* 0x0000000914167210 */ /* 0x082fe40007ffe0ff */
[----:B------:R-:W-:Y:S04]  /*df90*/  IADD3 R21, R19, R9, RZ ;  /* 0x0000000913157210 */ /* 0x000fe80007ffe0ff */
[----:B------:R-:W1:Y:S10]  /*dfa0*/  MUFU.TANH R12, R12 ;  /* 0x0000000c000c7308 */ /* 0x000e740000002400 */
[----:B------:R-:W1:Y:S10]  /*dfb0*/  MUFU.TANH R162, R162 ;  /* 0x000000a200a27308 */ /* 0x000e740000002400 */
[----:B------:R-:W1:Y:S10]  /*dfc0*/  MUFU.TANH R15, R15 ;  /* 0x0000000f000f7308 */ /* 0x000e740000002400 */
[----:B------:R-:W1:Y:S10]  /*dfd0*/  MUFU.TANH R16, R16 ;  /* 0x0000001000107308 */ /* 0x000e740000002400 */
[----:B------:R-:W1:Y:S10]  /*dfe0*/  MUFU.TANH R14, R14 ;  /* 0x0000000e000e7308 */ /* 0x000e740000002400 */
[----:B------:R-:W1:Y:S10]  /*dff0*/  MUFU.TANH R13, R13 ;  /* 0x0000000d000d7308 */ /* 0x000e740000002400 */
[----:B------:R1:W1:Y:S10]  /*e000*/  MUFU.TANH R157, R24 ;  /* 0x00000018009d7308 */ /* 0x0002740000002400 */
[----:B------:R1:W1:Y:S10]  /*e010*/  MUFU.TANH R155, R25 ;  /* 0x00000019009b7308 */ /* 0x0002740000002400 */
[----:B------:R1:W1:Y:S10]  /*e020*/  MUFU.TANH R156, R26 ;  /* 0x0000001a009c7308 */ /* 0x0002740000002400 */
[----:B------:R1:W1:Y:S10]  /*e030*/  MUFU.TANH R154, R27 ;  /* 0x0000001b009a7308 */ /* 0x0002740000002400 */
[----:B------:R1:W1:Y:S10]  /*e040*/  MUFU.TANH R153, R28 ;  /* 0x0000001c00997308 */ /* 0x0002740000002400 */
[----:B------:R1:W1:Y:S10]  /*e050*/  MUFU.TANH R151, R29 ;  /* 0x0000001d00977308 */ /* 0x0002740000002400 */
[----:B------:R1:W1:Y:S10]  /*e060*/  MUFU.TANH R150, R30 ;  /* 0x0000001e00967308 */ /* 0x0002740000002400 */
[----:B------:R-:W1:Y:S10]  /*e070*/  MUFU.TANH R8, R8 ;  /* 0x0000000800087308 */ /* 0x000e740000002400 */
[----:B------:R1:W1:Y:S10]  /*e080*/  MUFU.TANH R149, R32 ;  /* 0x0000002000957308 */ /* 0x0002740000002400 */
[----:B------:R-:W1:Y:S10]  /*e090*/  MUFU.TANH R10, R10 ;  /* 0x0000000a000a7308 */ /* 0x000e740000002400 */
[----:B------:R-:W1:Y:S10]  /*e0a0*/  MUFU.TANH R18, R18 ;  /* 0x0000001200127308 */ /* 0x000e740000002400 */
[----:B------:R-:W1:Y:S01]  /*e0b0*/  MUFU.TANH R17, R17 ;  /* 0x0000001100117308 */ /* 0x000e620000002400 */
[----:B------:R-:W-:-:S05]  /*e0c0*/  @P0 BRA `(.L_x_1977) ;  /* 0x000001a000000947 */ /* 0x000fca0003800000 */
[----:B--234-:R-:W-:Y:S01]  /*e0d0*/  MOV R4, c[0x0][0x2ac] ;  /* 0x0000ab0000047a02 */ /* 0x01cfe20000000f00 */
        /* <DEDUP_REMOVED lines=14> */
.L_x_1979:
[----:B------:R-:W-:Y:S04]  /*e1c0*/  MOV R4, 0x1 ;  /* 0x0000000100047802 */ /* 0x000fe80000000f00 */
[----:B------:R-:W-:Y:S11]  /*e1d0*/  ISETP.NE.AND P0, PT, R4, c[0x0][0x32c], PT ;  /* 0x0000cb0004007a0c */ /* 0x000ff60003f05270 */
[----:B------:R-:W-:Y:S02]  /*e1e0*/  @!UPT UIADD3 URZ, URZ, URZ, URZ ;  /* 0x0000003f3f3ff290 */ /* 0x000fe4000fffe03f */
[----:B------:R-:W-:Y:S05]  /*e1f0*/  @P0 IMAD.HI.U32 R4, R6, c[0x0][0x330], RZ ;  /* 0x0000cc0006040a27 */ /* 0x000fea00078e00ff */
[----:B------:R-:W-:Y:S02]  /*e200*/  @P0 SHF.R.U32.HI R6, RZ, c[0x0][0x334], R4 ;  /* 0x0000cd00ff060a19 */ /* 0x000fe40000011604 */
.L_x_1980:
[----:B------:R-:W-:Y:S05]  /*e210*/  BSYNC B0 ;  /* 0x0000000000007941 */ /* 0x000fea0003800000 */
.L_x_1978:
[----:B------:R-:W-:Y:S04]  /*e220*/  IMAD R5, R6, c[0x0][0x32c], -R165 ;  /* 0x0000cb0006057a24 */ /* 0x000fe800078e0aa5 */
[----:B------:R-:W-:Y:S05]  /*e230*/  IMAD.IADD R4, R5, 0x1, -R204 ;  /* 0x0000000105047824 */ /* 0x000fea00078e0acc */
[----:B------:R-:W-:Y:S02]  /*e240*/  IADD3 R5, R4, c[0x0][0x32c], RZ ;  /* 0x0000cb0004057a10 */ /* 0x000fe40007ffe0ff */
[----:B------:R-:W-:Y:S02]  /*e250*/  IMNMX R21, R21, R4, !PT ;  /* 0x0000000415157217 */ /* 0x000fe40007800200 */
[----:B------:R-:W-:Y:S02]  /*e260*/  IMNMX R22, R22, R5, PT ;  /* 0x0000000516167217 */ /* 0x000fe40003800200 */
.L_x_1977:
[----:B--234-:R-:W-:Y:S01]  /*e270*/  ISETP.GT.AND P2, PT, R210, -0x1, PT ;  /* 0xffffffffd200780c */ /* 0x01cfe20003f44270 */
[----:B------:R-:W2:Y:S03]  /*e280*/  SHFL.IDX PT, R6, R23, 0x1, 0x1c1f ;  /* 0x003c1f0017067f89 */ /* 0x000ea600000e0000 */
[C---:B------:R-:W-:Y:S04]  /*e290*/  ISETP.GT.AND P0, PT, R21.reuse, RZ, P2 ;  /* 0x000000ff1500720c */ /* 0x040fe80001704270 */
[----:B------:R-:W-:Y:S04]  /*e2a0*/  ISETP.LT.OR P0, PT, R22, 0x1, P0 ;  /* 0x000000011600780c */ /* 0x000fe80000701670 */
[----:B------:R-:W-:Y:S02]  /*e2b0*/  FSEL R11, R144, -INF , !P0 ;  /* 0xff800000900b7808 */ /* 0x000fe40004000000 */
[C---:B------:R-:W-:Y:S04]  /*e2c0*/  ISETP.GT.AND P0, PT, R21.reuse, 0x1, P2 ;  /* 0x000000011500780c */ /* 0x040fe80001704270 */
[----:B------:R-:W-:Y:S04]  /*e2d0*/  ISETP.LT.OR P0, PT, R22, 0x2, P0 ;  /* 0x000000021600780c */ /* 0x000fe80000701670 */
[----:B------:R-:W-:Y:S02]  /*e2e0*/  FSEL R9, R146, -INF , !P0 ;  /* 0xff80000092097808 */ /* 0x000fe40004000000 */
[----:B------:R-:W-:Y:S01]  /*e2f0*/  ISETP.GT.AND P0, PT, R21, 0x8, P2 ;  /* 0x000000081500780c */ /* 0x000fe20001704270 */
[--C-:B--2---:R-:W-:Y:S02]  /*e300*/  IMAD.IADD R4, R20, 0x1, R6.reuse ;  /* 0x0000000114047824 */ /* 0x104fe400078e0206 */
[----:B------:R-:W-:Y:S01]  /*e310*/  IMAD.IADD R19, R19, 0x1, R6 ;  /* 0x0000000113137824 */ /* 0x000fe200078e0206 */
        /* <DEDUP_REMOVED lines=11> */
[----:B------:R-:W-:Y:S04]  /*e3d0*/  ISETP.GT.AND P0, PT, R21, 0x18, P2 ;  /* 0x000000181500780c */ /* 0x000fe80001704270 */
[C---:B------:R-:W-:Y:S04]  /*e3e0*/  ISETP.LT.OR P0, PT, R22.reuse, 0x19, P0 ;  /* 0x000000191600780c */ /* 0x040fe80000701670 */
[----:B-1----:R-:W-:Y:S02]  /*e3f0*/  FSEL R143, R15, -INF , !P0 ;  /* 0xff8000000f8f7808 */ /* 0x002fe40004000000 */
        /* <DEDUP_REMOVED lines=45> */
.L_x_1983:
[----:B------:R-:W-:Y:S04]  /*e6d0*/  MOV R6, 0x1 ;  /* 0x0000000100067802 */ /* 0x000fe80000000f00 */
[----:B------:R-:W-:Y:S11]  /*e6e0*/  ISETP.NE.AND P0, PT, R6, c[0x0][0x32c], PT ;  /* 0x0000cb0006007a0c */ /* 0x000ff60003f05270 */
[----:B------:R-:W-:Y:S02]  /*e6f0*/  @!UPT UIADD3 URZ, URZ, URZ, URZ ;  /* 0x0000003f3f3ff290 */ /* 0x000fe4000fffe03f */
[----:B------:R-:W-:Y:S05]  /*e700*/  @P0 IMAD.HI.U32 R6, R10, c[0x0][0x330], RZ ;  /* 0x0000cc000a060a27 */ /* 0x000fea00078e00ff */
[----:B------:R-:W-:Y:S02]  /*e710*/  @P0 SHF.R.U32.HI R10, RZ, c[0x0][0x334], R6 ;  /* 0x0000cd00ff0a0a19 */ /* 0x000fe40000011606 */
.L_x_1984:
[----:B------:R-:W-:Y:S05]  /*e720*/  BSYNC B0 ;  /* 0x0000000000007941 */ /* 0x000fea0003800000 */
.L_x_1982:
[----:B------:R-:W-:Y:S04]  /*e730*/  IMAD R15, R10, c[0x0][0x32c], -R165 ;  /* 0x0000cb000a0f7a24 */ /* 0x000fe800078e0aa5 */
[----:B------:R-:W-:Y:S05]  /*e740*/  IMAD.IADD R6, R15, 0x1, -R204 ;  /* 0x000000010f067824 */ /* 0x000fea00078e0acc */
[----:B------:R-:W-:Y:S02]  /*e750*/  IADD3 R15, R6, c[0x0][0x32c], RZ ;  /* 0x0000cb00060f7a10 */ /* 0x000fe40007ffe0ff */
[----:B------:R-:W-:Y:S02]  /*e760*/  IMNMX R19, R19, R6, !PT ;  /* 0x0000000613137217 */ /* 0x000fe40007800200 */
[----:B------:R-:W-:Y:S02]  /*e770*/  IMNMX R4, R4, R15, PT ;  /* 0x0000000f04047217 */ /* 0x000fe40003800200 */
.L_x_1981:
[C---:B------:R-:W-:Y:S01]  /*e780*/  ISETP.GT.AND P0, PT, R19.reuse, RZ, P2 ;  /* 0x000000ff1300720c */ /* 0x040fe20001704270 */
[----:B------:R-:W-:Y:S04]  /*e790*/  DEPBAR.LE SB0, 0x2 ;  /* 0x000080800000791a */ /* 0x000fe80000000000 */
[----:B------:R-:W-:Y:S01]  /*e7a0*/  BAR.SYNC.DEFER_BLOCKING 0x0 ;  /* 0x0000000000007b1d */ /* 0x000fe20000010000 */
[----:B------:R-:W-:Y:S02]  /*e7b0*/  ISETP.LT.OR P0, PT, R4, 0x1, P0 ;  /* 0x000000010400780c */ /* 0x000fe40000701670 */
[C---:B------:R-:W-:Y:S02]  /*e7c0*/  ISETP.GT.AND P1, PT, R19.reuse, 0x38, P2 ;  /* 0x000000381300780c */ /* 0x040fe40001724270 */
        /* <DEDUP_REMOVED lines=8> */
[C---:B------:R-:W-:Y:S02]  /*e850*/  ISETP.LT.OR P0, PT, R4.reuse, 0x9, P0 ;  /* 0x000000090400780c */ /* 0x040fe40000701670 */
[----:B------:R-:W-:Y:S01]  /*e860*/  FMNMX.FTZ R0, R7, R0, !PT ;  /* 0x0000000007007209 */ /* 0x000fe20007810000 */
[----:B------:R-:W-:Y:S01]  /*e870*/  LDSM.16.MT88.4 R28, [R134+UR4+0x100] ;  /* 0x00010004861c783b */ /* 0x000fe20008004200 */
        /* <DEDUP_REMOVED lines=58> */
[----:B------:R-:W-:Y:S02]  /*ec20*/  FMNMX.FTZ R15, R150, R15, !PT ;  /* 0x0000000f960f7209 */ /* 0x000fe40007810000 */
[----:B------:R-:W-:Y:S02]  /*ec30*/  FSEL R148, R8, -INF , !P0 ;  /* 0xff80000008947808 */ /* 0x000fe40004000000 */
[----:B------:R-:W-:Y:S02]  /*ec40*/  ISETP.GT.AND P0, PT, R19, 0x39, P2 ;  /* 0x000000391300780c */ /* 0x000fe40001704270 */
[----:B------:R-:W-:Y:S02]  /*ec50*/  ISETP.LT.OR P1, PT, R4, 0x39, P1 ;  /* 0x000000390400780c */ /* 0x000fe40000f21670 */
[----:B------:R-:W-:Y:S02]  /*ec60*/  FMNMX.FTZ R15, R148, R15, !PT ;  /* 0x0000000f940f7209 */ /* 0x000fe40007810000 */
[----:B------:R-:W-:Y:S02]  /*ec70*/  FSEL R146, R18, -INF , !P1 ;  /* 0xff80000012927808 */ /* 0x000fe40004800000 */
[----:B------:R-:W-:Y:S02]  /*ec80*/  ISETP.LT.OR P0, PT, R4, 0x3a, P0 ;  /* 0x0000003a0400780c */ /* 0x000fe40000701670 */
[----:B------:R-:W-:Y:S02]  /*ec90*/  FMNMX.FTZ R19, R146, R15, !PT ;  /* 0x0000000f92137209 */ /* 0x000fe40007810000 */
[----:B------:R-:W-:Y:S02]  /*eca0*/  FSEL R144, R17, -INF , !P0 ;  /* 0xff80000011907808 */ /* 0x000fe40004000000 */
[----:B-1----:R-:W-:Y:S02]  /*ecb0*/  FMNMX.FTZ R4, R0, R13, !PT ;  /* 0x0000000d00047209 */ /* 0x002fe40007810000 */
[----:B------:R-:W-:Y:S03]  /*ecc0*/  FMNMX.FTZ R17, R144, R19, !PT ;  /* 0x0000001390117209 */ /* 0x000fe60007810000 */
[----:B------:R-:W1:Y:S08]  /*ecd0*/  SHFL.BFLY PT, R15, R4, 0x1, 0x1f ;  /* 0x0c201f00040f7f89 */ /* 0x000e7000000e0000 */
[----:B------:R-:W2:Y:S01]  /*ece0*/  SHFL.BFLY PT, R0, R17, 0x2, 0x1f ;  /* 0x0c401f0011007f89 */ /* 0x000ea200000e0000 */
[----:B-1----:R-:W-:Y:S04]  /*ecf0*/  FMNMX.FTZ R2, R4, R15, !PT ;  /* 0x0000000f04027209 */ /* 0x002fe80007810000 */
[C---:B------:R-:W-:Y:S01]  /*ed00*/  FSETP.NEU.FTZ.AND P0, PT, R2.reuse, -INF , PT ;  /* 0xff8000000200780b */ /* 0x040fe20003f1d000 */
[----:B------:R-:W-:Y:S01]  /*ed10*/  FMUL.FTZ R152, R2, c[0x0][0x2d0] ;  /* 0x0000b40002987a20 */ /* 0x000fe20000410000 */
[----:B--2---:R-:W-:Y:S04]  /*ed20*/  FMNMX.FTZ R13, R17, R0, !PT ;  /* 0x00000000110d7209 */ /* 0x004fe80007810000 */
[----:B------:R-:W-:Y:S02]  /*ed30*/  FSEL R152, R152, RZ, P0 ;  /* 0x000000ff98987208 */ /* 0x000fe40000000000 */
[----:B------:R-:W-:Y:S01]  /*ed40*/  IADD3 R17, R134, UR4, RZ ;  /* 0x0000000486117c10 */ /* 0x000fe2000fffe0ff */
[----:B------:R-:W1:Y:S02]  /*ed50*/  SHFL.BFLY PT, R0, R13, 0x1, 0x1f ;  /* 0x0c201f000d007f89 */ /* 0x000e6400000e0000 */
[--C-:B------:R-:W-:Y:S01]  /*ed60*/  FFMA.FTZ R166, R5, c[0x0][0x2d0], -R152.reuse ;  /* 0x0000b40005a67a23 */ /* 0x100fe20000010898 */
[----:B------:R-:W-:Y:S01]  /*ed70*/  FSEL R5, R2, RZ, P0 ;  /* 0x000000ff02057208 */ /* 0x000fe20000000000 */
[--C-:B------:R-:W-:Y:S01]  /*ed80*/  FFMA.FTZ R168, R11, c[0x0][0x2d0], -R152.reuse ;  /* 0x0000b4000ba87a23 */ /* 0x100fe20000010898 */
[----:B------:R-:W-:Y:S01]  /*ed90*/  IADD3 R164, R188, R17, RZ ;  /* 0x00000011bca47210 */ /* 0x000fe20007ffe0ff */
[----:B------:R-:W-:Y:S02]  /*eda0*/  FFMA.FTZ R167, R9, c[0x0][0x2d0], -R152 ;  /* 0x0000b40009a77a23 */ /* 0x000fe40000010898 */
[----:B------:R-:W-:Y:S01]  /*edb0*/  FADD.FTZ R4, -R5, R132 ;  /* 0x0000008405047221 */ /* 0x000fe20000010100 */
[----:B------:R-:W-:Y:S01]  /*edc0*/  MUFU.EX2 R166, R166 ;  /* 0x000000a600a67308 */ /* 0x000fe20000000800 */
[--C-:B------:R-:W-:Y:S01]  /*edd0*/  FFMA.FTZ R169, R7, c[0x0][0x2d0], -R152.reuse ;  /* 0x0000b40007a97a23 */ /* 0x100fe20000010898 */
[----:B------:R-:W-:Y:S01]  /*ede0*/  IADD3 R5, R135, UR4, RZ ;  /* 0x0000000487057c10 */ /* 0x000fe2000fffe0ff */
[----:B------:R-:W-:Y:S02]  /*edf0*/  FMUL.FTZ R132, R4, c[0x0][0x2d0] ;  /* 0x0000b40004847a20 */ /* 0x000fe40000410000 */
[--C-:B------:R-:W-:Y:S01]  /*ee00*/  FFMA.FTZ R176, R143, c[0x0][0x2d0], -R152.reuse ;  /* 0x0000b4008fb07a23 */ /* 0x100fe20000010898 */
[----:B------:R-:W-:Y:S01]  /*ee10*/  IADD3 R133, R188, R5, RZ ;  /* 0x00000005bc857210 */ /* 0x000fe20007ffe0ff */
[--C-:B------:R-:W-:Y:S02]  /*ee20*/  FFMA.FTZ R177, R141, c[0x0][0x2d0], -R152.reuse ;  /* 0x0000b4008db17a23 */ /* 0x100fe40000010898 */
[--C-:B------:R-:W-:Y:S01]  /*ee30*/  FFMA.FTZ R182, R161, c[0x0][0x2d0], -R152.reuse ;  /* 0x0000b400a1b67a23 */ /* 0x100fe20000010898 */
[----:B------:R-:W2:Y:S01]  /*ee40*/  MUFU.EX2 R132, R132 ;  /* 0x0000008400847308 */ /* 0x000ea20000000800 */
[--C-:B------:R-:W-:Y:S02]  /*ee50*/  FFMA.FTZ R183, R159, c[0x0][0x2d0], -R152.reuse ;  /* 0x0000b4009fb77a23 */ /* 0x100fe40000010898 */
[--C-:B------:R-:W-:Y:S01]  /*ee60*/  FFMA.FTZ R192, R157, c[0x0][0x2d0], -R152.reuse ;  /* 0x0000b4009dc07a23 */ /* 0x100fe20000010898 */
[----:B-1----:R-:W-:Y:S01]  /*ee70*/  FMNMX.FTZ R0, R13, R0, !PT ;  /* 0x000000000d007209 */ /* 0x002fe20007810000 */
[--C-:B------:R-:W-:Y:S01]  /*ee80*/  FFMA.FTZ R211, R155, c[0x0][0x2d0], -R152.reuse ;  /* 0x0000b4009bd37a23 */ /* 0x100fe20000010898 */
[----:B------:R-:W1:Y:S01]  /*ee90*/  LDSM.16.MT88.4 R12, [R135+UR4+0x100] ;  /* 0x00010004870c783b */ /* 0x000e620008004200 */
[--C-:B------:R-:W-:Y:S01]  /*eea0*/  FFMA.FTZ R216, R153, c[0x0][0x2d0], -R152.reuse ;  /* 0x0000b40099d87a23 */ /* 0x100fe20000010898 */
[C---:B------:R-:W-:Y:S01]  /*eeb0*/  FSETP.NEU.FTZ.AND P0, PT, R0.reuse, -INF , PT ;  /* 0xff8000000000780b */ /* 0x040fe20003f1d000 */
[C---:B------:R-:W-:Y:S01]  /*eec0*/  FMUL.FTZ R145, R0.reuse, c[0x0][0x2d0] ;  /* 0x0000b40000917a20 */ /* 0x040fe20000410000 */
[----:B------:R-:W-:Y:S01]  /*eed0*/  MUFU.EX2 R168, R168 ;  /* 0x000000a800a87308 */ /* 0x000fe20000000800 */
[--C-:B------:R-:W-:Y:S01]  /*eee0*/  FFMA.FTZ R217, R151, c[0x0][0x2d0], -R152.reuse ;  /* 0x0000b40097d97a23 */ /* 0x100fe20000010898 */
[----:B------:R-:W-:Y:S01]  /*eef0*/  FSEL R4, R0, RZ, P0 ;  /* 0x000000ff00047208 */ /* 0x000fe20000000000 */
[--C-:B------:R-:W-:Y:S01]  /*ef00*/  FFMA.FTZ R218, R149, c[0x0][0x2d0], -R152.reuse ;  /* 0x0000b40095da7a23 */ /* 0x100fe20000010898 */
[----:B------:R-:W-:Y:S01]  /*ef10*/  FSEL R145, R145, RZ, P0 ;  /* 0x000000ff91917208 */ /* 0x000fe20000000000 */
[--C-:B------:R-:W-:Y:S02]  /*ef20*/  FFMA.FTZ R174, R175, c[0x0][0x2d0], -R152.reuse ;  /* 0x0000b400afae7a23 */ /* 0x100fe40000010898 */
[----:B------:R-:W-:Y:S02]  /*ef30*/  FADD.FTZ R4, -R4, R3 ;  /* 0x0000000304047221 */ /* 0x000fe40000010100 */
[--C-:B------:R-:W-:Y:S01]  /*ef40*/  FFMA.FTZ R172, R20, c[0x0][0x2d0], -R145.reuse ;  /* 0x0000b40014ac7a23 */ /* 0x100fe20000010891 */
[----:B------:R-:W3:Y:S01]  /*ef50*/  MUFU.EX2 R167, R167 ;  /* 0x000000a700a77308 */ /* 0x000ee20000000800 */
[--C-:B------:R-:W-:Y:S01]  /*ef60*/  FFMA.FTZ R171, R16, c[0x0][0x2d0], -R145.reuse ;  /* 0x0000b40010ab7a23 */ /* 0x100fe20000010891 */
[----:B------:R-:W4:Y:S01]  /*ef70*/  LDSM.16.MT88.4 R20, [R133+0x100] ;  /* 0x000100008514783b */ /* 0x000f220000004200 */
[--C-:B------:R-:W-:Y:S02]  /*ef80*/  FFMA.FTZ R170, R10, c[0x0][0x2d0], -R145.reuse ;  /* 0x0000b4000aaa7a23 */ /* 0x100fe40000010891 */
[--C-:B------:R-:W-:Y:S02]  /*ef90*/  FFMA.FTZ R173, R6, c[0x0][0x2d0], -R145.reuse ;  /* 0x0000b40006ad7a23 */ /* 0x100fe40000010891 */
[----:B------:R-:W-:Y:S02]  /*efa0*/  FMUL.FTZ R3, R4, c[0x0][0x2d0] ;  /* 0x0000b40004037a20 */ /* 0x000fe40000410000 */
[C---:B--2---:R-:W-:Y:S01]  /*efb0*/  FMUL.FTZ R4, R132.reuse, R128 ;  /* 0x0000008084047220 */ /* 0x044fe20000410000 */
[----:B------:R-:W2:Y:S01]  /*efc0*/  MUFU.EX2 R169, R169 ;  /* 0x000000a900a97308 */ /* 0x000ea20000000800 */
[C---:B------:R-:W-:Y:S02]  /*efd0*/  FMUL.FTZ R5, R132.reuse, R129 ;  /* 0x0000008184057220 */ /* 0x040fe40000410000 */
[C---:B------:R-:W-:Y:S02]  /*efe0*/  FMUL.FTZ R8, R132.reuse, R124 ;  /* 0x0000007c84087220 */ /* 0x040fe40000410000 */
[C---:B------:R-:W-:Y:S02]  /*eff0*/  FMUL.FTZ R9, R132.reuse, R125 ;  /* 0x0000007d84097220 */ /* 0x040fe40000410000 */
[C---:B------:R-:W-:Y:S02]  /*f000*/  FMUL.FTZ R16, R132.reuse, R116 ;  /* 0x0000007484107220 */ /* 0x040fe40000410000 */
[C---:B------:R-:W-:Y:S01]  /*f010*/  FMUL.FTZ R17, R132.reuse, R117 ;  /* 0x0000007584117220 */ /* 0x040fe20000410000 */
[----:B------:R-:W5:Y:S01]  /*f020*/  MUFU.EX2 R3, R3 ;  /* 0x0000000300037308 */ /* 0x000f620000000800 */
[C---:B------:R-:W-:Y:S02]  /*f030*/  FMUL.FTZ R24, R132.reuse, R108 ;  /* 0x0000006c84187220 */ /* 0x040fe40000410000 */
[C---:B------:R-:W-:Y:S01]  /*f040*/  FMUL.FTZ R25, R132.reuse, R109 ;  /* 0x0000006d84197220 */ /* 0x040fe20000410000 */
[----:B---3--:R-:W-:Y:S01]  /*f050*/  F2FP.PACK_AB R136, R167, R168 ;  /* 0x000000a8a788723e */ /* 0x008fe200000000ff */
[C---:B------:R-:W-:Y:S02]  /*f060*/  FMUL.FTZ R32, R132.reuse, R100 ;  /* 0x0000006484207220 */ /* 0x040fe40000410000 */
[----:B------:R-:W-:Y:S02]  /*f070*/  FMUL.FTZ R33, R132, R101 ;  /* 0x0000006584217220 */ /* 0x000fe40000410000 */
[--C-:B------:R-:W-:Y:S01]  /*f080*/  FFMA.FTZ R175, R163, c[0x0][0x2d0], -R152.reuse ;  /* 0x0000b400a3af7a23 */ /* 0x100fe20000010898 */
[----:B------:R-:W-:Y:S01]  /*f090*/  MUFU.EX2 R172, R172 ;  /* 0x000000ac00ac7308 */ /* 0x000fe20000000800 */
[--C-:B------:R-:W-:Y:S02]  /*f0a0*/  FFMA.FTZ R180, R142, c[0x0][0x2d0], -R145.reuse ;  /* 0x0000b4008eb47a23 */ /* 0x100fe40000010891 */
[--C-:B------:R-:W-:Y:S01]  /*f0b0*/  FFMA.FTZ R181, R140, c[0x0][0x2d0], -R145.reuse ;  /* 0x0000b4008cb57a23 */ /* 0x100fe20000010891 */
[----:B--2---:R-:W-:Y:S01]  /*f0c0*/  F2FP.PACK_AB R138, R169, R166 ;  /* 0x000000a6a98a723e */ /* 0x004fe200000000ff */
[----:B------:R-:W-:Y:S01]  /*f0d0*/  LDSM.16.MT88.4 R140, [R134+UR4+0x2900] ;  /* 0x00290004868c783b */ /* 0x000fe20008004200 */
[--C-:B------:R-:W-:Y:S02]  /*f0e0*/  FFMA.FTZ R212, R160, c[0x0][0x2d0], -R145.reuse ;  /* 0x0000b400a0d47a23 */ /* 0x100fe40000010891 */
[--C-:B------:R-:W-:Y:S02]  /*f0f0*/  FFMA.FTZ R213, R158, c[0x0][0x2d0], -R145.reuse ;  /* 0x0000b4009ed57a23 */ /* 0x100fe40000010891 */
[----:B------:R-:W2:Y:S01]  /*f100*/  MUFU.EX2 R171, R171 ;  /* 0x000000ab00ab7308 */ /* 0x000ea20000000800 */
[--C-:B------:R-:W-:Y:S02]  /*f110*/  FFMA.FTZ R214, R156, c[0x0][0x2d0], -R145.reuse ;  /* 0x0000b4009cd67a23 */ /* 0x100fe40000010891 */
[----:B------:R-:W-:Y:S01]  /*f120*/  LDSM.16.MT88.4 R156, [R164+0x3900] ;  /* 0x00390000a49c783b */ /* 0x000fe20000004200 */
[C---:B-----5:R-:W-:Y:S02]  /*f130*/  FMUL.FTZ R6, R3.reuse, R130 ;  /* 0x0000008203067220 */ /* 0x060fe40000410000 */
        /* <DEDUP_REMOVED lines=11> */
[----:B------:R-:W-:Y:S01]  /*f1f0*/  FMUL.FTZ R34, R3, R102 ;  /* 0x0000006603227220 */ /* 0x000fe20000410000 */
[----:B--2---:R-:W-:Y:S01]  /*f200*/  F2FP.PACK_AB R137, R171, R172 ;  /* 0x000000acab89723e */ /* 0x004fe200000000ff */
[----:B------:R-:W-:Y:S02]  /*f210*/  FMUL.FTZ R35, R3, R103 ;  /* 0x0000006703237220 */ /* 0x000fe40000410000 */
[--C-:B------:R-:W-:Y:S03]  /*f220*/  FFMA.FTZ R215, R154, c[0x0][0x2d0], -R145.reuse ;  /* 0x0000b4009ad77a23 */ /* 0x100fe60000010891 */
[----:B------:R-:W-:Y:S01]  /*f230*/  LDSM.16.MT88.4 R100, [R134+UR4+0x2100] ;  /* 0x002100048664783b */ /* 0x000fe20008004200 */
[--C-:B------:R-:W-:Y:S01]  /*f240*/  FFMA.FTZ R220, R150, c[0x0][0x2d0], -R145.reuse ;  /* 0x0000b40096dc7a23 */ /* 0x100fe20000010891 */
[----:B------:R-:W-:Y:S01]  /*f250*/  MUFU.EX2 R174, R174 ;  /* 0x000000ae00ae7308 */ /* 0x000fe20000000800 */
[--C-:B------:R-:W-:Y:S02]  /*f260*/  FFMA.FTZ R221, R148, c[0x0][0x2d0], -R145.reuse ;  /* 0x0000b40094dd7a23 */ /* 0x100fe40000010891 */
[--C-:B------:R-:W-:Y:S02]  /*f270*/  FFMA.FTZ R222, R146, c[0x0][0x2d0], -R145.reuse ;  /* 0x0000b40092de7a23 */ /* 0x100fe40000010891 */
[----:B------:R-:W-:Y:S01]  /*f280*/  FFMA.FTZ R152, R147, c[0x0][0x2d0], -R152 ;  /* 0x0000b40093987a23 */ /* 0x000fe20000010898 */
[----:B------:R-:W-:Y:S01]  /*f290*/  LDSM.16.MT88.4 R116, [R134+UR4+0x900] ;  /* 0x000900048674783b */ /* 0x000fe20008004200 */
[C---:B------:R-:W-:Y:S02]  /*f2a0*/  FMUL.FTZ R36, R132.reuse, R36 ;  /* 0x0000002484247220 */ /* 0x040fe40000410000 */
[C---:B------:R-:W-:Y:S01]  /*f2b0*/  FMUL.FTZ R37, R132.reuse, R37 ;  /* 0x0000002584257220 */ /* 0x040fe20000410000 */
[----:B------:R2:W-:Y:S01]  /*f2c0*/  MUFU.EX2 R219, R152 ;  /* 0x0000009800db7308 */ /* 0x0005e20000000800 */
[----:B------:R-:W-:Y:S01]  /*f2d0*/  FMUL.FTZ R38, R3, R38 ;  /* 0x0000002603267220 */ /* 0x000fe20000410000 */
[----:B---3--:R-:W-:Y:S02]  /*f2e0*/  F2FP.PACK_AB R139, R173, R170 ;  /* 0x000000aaad8b723e */ /* 0x008fe400000000ff */
[----:B------:R-:W-:Y:S01]  /*f2f0*/  LDSM.16.MT88.4 R124, [R135+UR4+0x2900] ;  /* 0x00290004877c783b */ /* 0x000fe20008004200 */
[C---:B------:R-:W-:Y:S02]  /*f300*/  FMUL.FTZ R39, R3.reuse, R39 ;  /* 0x0000002703277220 */ /* 0x040fe40000410000 */
[C---:B------:R-:W-:Y:S02]  /*f310*/  FMUL.FTZ R40, R132.reuse, R40 ;  /* 0x0000002884287220 */ /* 0x040fe40000410000 */
[C---:B------:R-:W-:Y:S01]  /*f320*/  FMUL.FTZ R41, R132.reuse, R41 ;  /* 0x0000002984297220 */ /* 0x040fe20000410000 */
[C---:B-1----:R-:W-:Y:S01]  /*f330*/  HMMA.16816.F32 R4, R136.reuse, R12, R4 ;  /* 0x0000000c8804723c */ /* 0x042fe20000001804 */
[----:B------:R-:W1:Y:S01]  /*f340*/  MUFU.EX2 R175, R175 ;  /* 0x000000af00af7308 */ /* 0x000e620000000800 */
[----:B------:R-:W-:Y:S03]  /*f350*/  LDSM.16.MT88.4 R148, [R133+0x3900] ;  /* 0x003900008594783b */ /* 0x000fe60000004200 */
[C---:B------:R-:W-:Y:S02]  /*f360*/  FMUL.FTZ R42, R3.reuse, R42 ;  /* 0x0000002a032a7220 */ /* 0x040fe40000410000 */
[C---:B------:R-:W-:Y:S01]  /*f370*/  FMUL.FTZ R12, R132.reuse, R120 ;  /* 0x00000078840c7220 */ /* 0x040fe20000410000 */
[C---:B------:R-:W-:Y:S03]  /*f380*/  HMMA.16816.F32 R8, R136.reuse, R14, R8 ;  /* 0x0000000e8808723c */ /* 0x040fe60000001808 */
[----:B------:R-:W-:Y:S01]  /*f390*/  MUFU.EX2 R176, R176 ;  /* 0x000000b000b07308 */ /* 0x000fe20000000800 */
[C---:B------:R-:W-:Y:S01]  /*f3a0*/  FMUL.FTZ R13, R132.reuse, R121 ;  /* 0x00000079840d7220 */ /* 0x040fe20000410000 */
[----:B--2---:R-:W-:Y:S02]  /*f3b0*/  LDSM.16.MT88.4 R152, [R134+UR4+0x3900] ;  /* 0x003900048698783b */ /* 0x004fe40008004200 */
[C---:B------:R-:W-:Y:S02]  /*f3c0*/  FMUL.FTZ R14, R3.reuse, R122 ;  /* 0x0000007a030e7220 */ /* 0x040fe40000410000 */
[C---:B------:R-:W-:Y:S03]  /*f3d0*/  FMUL.FTZ R15, R3.reuse, R123 ;  /* 0x0000007b030f7220 */ /* 0x040fe60000410000 */
[C---:B------:R-:W-:Y:S01]  /*f3e0*/  FMUL.FTZ R43, R3.reuse, R43 ;  /* 0x0000002b032b7220 */ /* 0x040fe20000410000 */
[----:B------:R-:W2:Y:S01]  /*f3f0*/  MUFU.EX2 R177, R177 ;  /* 0x000000b100b17308 */ /* 0x000ea20000000800 */
[----:B------:R-:W3:Y:S01]  /*f400*/  LDSM.16.MT88.4 R120, [R164+0x100] ;  /* 0x00010000a478783b */ /* 0x000ee20000004200 */
[C---:B------:R-:W-:Y:S01]  /*f410*/  FMUL.FTZ R44, R132.reuse, R44 ;  /* 0x0000002c842c7220 */ /* 0x040fe20000410000 */
[C---:B----4-:R-:W-:Y:S03]  /*f420*/  HMMA.16816.F32 R12, R136.reuse, R20, R12 ;  /* 0x00000014880c723c */ /* 0x050fe6000000180c */
        /* <DEDUP_REMOVED lines=10> */
[----:B------:R-:W4:Y:S01]  /*f4d0*/  LDSM.16.MT88.4 R112, [R135+UR4+0x2100] ;  /* 0x002100048770783b */ /* 0x000f220008004200 */
        /* <DEDUP_REMOVED lines=9> */
[----:B------:R-:W-:Y:S01]  /*f570*/  MUFU.EX2 R183, R183 ;  /* 0x000000b700b77308 */ /* 0x000fe20000000800 */
[C---:B------:R-:W-:Y:S02]  /*f580*/  FMUL.FTZ R52, R132.reuse, R52 ;  /* 0x0000003484347220 */ /* 0x040fe40000410000 */
[C---:B------:R-:W-:Y:S04]  /*f590*/  FMUL.FTZ R30, R3.reuse, R106 ;  /* 0x0000006a031e7220 */ /* 0x040fe80000410000 */
[C---:B------:R-:W-:Y:S02]  /*f5a0*/  FMUL.FTZ R31, R3.reuse, R107 ;  /* 0x0000006b031f7220 */ /* 0x040fe40000410000 */
[----:B------:R-:W5:Y:S01]  /*f5b0*/  LDSM.16.MT88.4 R104, [R133+0x2100] ;  /* 0x002100008568783b */ /* 0x000f620000004200 */
        /* <DEDUP_REMOVED lines=12> */
[C---:B----4-:R-:W-:Y:S04]  /*f680*/  HMMA.16816.F32 R36, R136.reuse, R112, R36 ;  /* 0x000000708824723c */ /* 0x050fe80000001824 */
[C---:B------:R-:W-:Y:S01]  /*f690*/  FMUL.FTZ R60, R132.reuse, R60 ;  /* 0x0000003c843c7220 */ /* 0x040fe20000410000 */
[----:B------:R-:W-:Y:S01]  /*f6a0*/  MUFU.EX2 R212, R212 ;  /* 0x000000d400d47308 */ /* 0x000fe20000000800 */
[C---:B------:R-:W-:Y:S02]  /*f6b0*/  FMUL.FTZ R61, R132.reuse, R61 ;  /* 0x0000003d843d7220 */ /* 0x040fe40000410000 */
[C---:B------:R-:W-:Y:S01]  /*f6c0*/  HMMA.16816.F32 R40, R136.reuse, R114, R40 ;  /* 0x000000728828723c */ /* 0x040fe20000001828 */
[----:B------:R-:W-:Y:S03]  /*f6d0*/  LDSM.16.MT88.4 R112, [R135+UR4+0x900] ;  /* 0x000900048770783b */ /* 0x000fe60008004200 */
[C---:B------:R-:W-:Y:S02]  /*f6e0*/  FMUL.FTZ R62, R3.reuse, R62 ;  /* 0x0000003e033e7220 */ /* 0x040fe40000410000 */
[C---:B------:R-:W-:Y:S01]  /*f6f0*/  FMUL.FTZ R63, R3.reuse, R63 ;  /* 0x0000003f033f7220 */ /* 0x040fe20000410000 */
[----:B------:R-:W-:Y:S01]  /*f700*/  MUFU.EX2 R213, R213 ;  /* 0x000000d500d57308 */ /* 0x000fe20000000800 */
[C---:B------:R-:W-:Y:S01]  /*f710*/  FMUL.FTZ R64, R132.reuse, R64 ;  /* 0x0000004084407220 */ /* 0x040fe20000410000 */
[C---:B-----5:R-:W-:Y:S03]  /*f720*/  HMMA.16816.F32 R44, R136.reuse, R104, R44 ;  /* 0x00000068882c723c */ /* 0x060fe6000000182c */
[C---:B------:R-:W-:Y:S02]  /*f730*/  FMUL.FTZ R65, R132.reuse, R65 ;  /* 0x0000004184417220 */ /* 0x040fe40000410000 */
[C---:B------:R-:W-:Y:S03]  /*f740*/  FMUL.FTZ R66, R3.reuse, R66 ;  /* 0x0000004203427220 */ /* 0x040fe60000410000 */
[----:B------:R-:W-:Y:S01]  /*f750*/  MUFU.EX2 R214, R214 ;  /* 0x000000d600d67308 */ /* 0x000fe20000000800 */
[C---:B------:R-:W-:Y:S01]  /*f760*/  FMUL.FTZ R67, R3.reuse, R67 ;  /* 0x0000004303437220 */ /* 0x040fe20000410000 */
[C---:B------:R-:W-:Y:S01]  /*f770*/  HMMA.16816.F32 R48, R136.reuse, R106, R48 ;  /* 0x0000006a8830723c */ /* 0x040fe20000001830 */
[----:B------:R-:W3:Y:S02]  /*f780*/  LDSM.16.MT88.4 R104, [R135+UR4+0x4100] ;  /* 0x004100048768783b */ /* 0x000ee40008004200 */
[C---:B------:R-:W-:Y:S02]  /*f790*/  FMUL.FTZ R68, R132.reuse, R68 ;  /* 0x0000004484447220 */ /* 0x040fe40000410000 */
[C---:B------:R-:W-:Y:S03]  /*f7a0*/  FMUL.FTZ R69, R132.reuse, R69 ;  /* 0x0000004584457220 */ /* 0x040fe60000410000 */
[C---:B------:R-:W-:Y:S01]  /*f7b0*/  HMMA.16816.F32 R52, R136.reuse, R100, R52 ;  /* 0x000000648834723c */ /* 0x040fe20000001834 */
[----:B------:R-:W-:Y:S03]  /*f7c0*/  MUFU.EX2 R215, R215 ;  /* 0x000000d700d77308 */ /* 0x000fe60000000800 */
[C---:B------:R-:W-:Y:S02]  /*f7d0*/  FMUL.FTZ R70, R3.reuse, R70 ;  /* 0x0000004603467220 */ /* 0x040fe40000410000 */
[C---:B------:R-:W-:Y:S02]  /*f7e0*/  FMUL.FTZ R71, R3.reuse, R71 ;  /* 0x0000004703477220 */ /* 0x040fe40000410000 */
[C---:B------:R-:W-:Y:S01]  /*f7f0*/  HMMA.16816.F32 R56, R136.reuse, R102, R56 ;  /* 0x000000668838723c */ /* 0x040fe20000001838 */
[----:B------:R-:W4:Y:S02]  /*f800*/  LDSM.16.MT88.4 R100, [R133+0x4100] ;  /* 0x004100008564783b */ /* 0x000f240000004200 */
[----:B------:R-:W-:Y:S01]  /*f810*/  MUFU.EX2 R216, R216 ;  /* 0x000000d800d87308 */ /* 0x000fe20000000800 */
[C---:B------:R-:W-:Y:S02]  /*f820*/  FMUL.FTZ R72, R132.reuse, R72 ;  /* 0x0000004884487220 */ /* 0x040fe40000410000 */
[C---:B------:R-:W-:Y:S02]  /*f830*/  FMUL.FTZ R73, R132.reuse, R73 ;  /* 0x0000004984497220 */ /* 0x040fe40000410000 */
[C---:B------:R-:W-:Y:S04]  /*f840*/  HMMA.16816.F32 R60, R136.reuse, R108, R60 ;  /* 0x0000006c883c723c */ /* 0x040fe8000000183c */
[C---:B------:R-:W-:Y:S01]  /*f850*/  FMUL.FTZ R74, R3.reuse, R74 ;  /* 0x0000004a034a7220 */ /* 0x040fe20000410000 */
[----:B------:R-:W-:Y:S01]  /*f860*/  MUFU.EX2 R217, R217 ;  /* 0x000000d900d97308 */ /* 0x000fe20000000800 */
[C---:B------:R-:W-:Y:S02]  /*f870*/  FMUL.FTZ R75, R3.reuse, R75 ;  /* 0x0000004b034b7220 */ /* 0x040fe40000410000 */
[C---:B------:R-:W-:Y:S01]  /*f880*/  HMMA.16816.F32 R64, R136.reuse, R110, R64 ;  /* 0x0000006e8840723c */ /* 0x040fe20000001840 */
[----:B------:R-:W5:Y:S03]  /*f890*/  LDSM.16.MT88.4 R108, [R134+UR4+0x4100] ;  /* 0x00410004866c783b */ /* 0x000f660008004200 */
[C---:B------:R-:W-:Y:S02]  /*f8a0*/  FMUL.FTZ R84, R132.reuse, R84 ;  /* 0x0000005484547220 */ /* 0x040fe40000410000 */
[----:B------:R-:W-:Y:S01]  /*f8b0*/  FMUL.FTZ R85, R132, R85 ;  /* 0x0000005584557220 */ /* 0x000fe20000410000 */
[----:B------:R-:W-:Y:S01]  /*f8c0*/  MUFU.EX2 R218, R218 ;  /* 0x000000da00da7308 */ /* 0x000fe20000000800 */
[C---:B------:R-:W-:Y:S01]  /*f8d0*/  FMUL.FTZ R86, R3.reuse, R86 ;  /* 0x0000005603567220 */ /* 0x040fe20000410000 */
[C---:B---3--:R-:W-:Y:S03]  /*f8e0*/  HMMA.16816.F32 R68, R136.reuse, R104, R68 ;  /* 0x000000688844723c */ /* 0x048fe60000001844 */
[C---:B------:R-:W-:Y:S02]  /*f8f0*/  FMUL.FTZ R87, R3.reuse, R87 ;  /* 0x0000005703577220 */ /* 0x040fe40000410000 */
[--C-:B------:R-:W-:Y:S02]  /*f900*/  FFMA.FTZ R179, R178, c[0x0][0x2d0], -R145.reuse ;  /* 0x0000b400b2b37a23 */ /* 0x100fe40000010891 */
[--C-:B------:R-:W-:Y:S01]  /*f910*/  FFMA.FTZ R178, R162, c[0x0][0x2d0], -R145.reuse ;  /* 0x0000b400a2b27a23 */ /* 0x100fe20000010891 */
[C---:B------:R-:W-:Y:S01]  /*f920*/  HMMA.16816.F32 R72, R136.reuse, R106, R72 ;  /* 0x0000006a8848723c */ /* 0x040fe20000001848 */
[----:B------:R-:W3:Y:S01]  /*f930*/  LDSM.16.MT88.4 R104, [R164+0x4100] ;  /* 0x00410000a468783b */ /* 0x000ee20000004200 */
[----:B------:R-:W-:Y:S02]  /*f940*/  MUFU.EX2 R220, R220 ;  /* 0x000000dc00dc7308 */ /* 0x000fe40000000800 */
[C---:B------:R-:W-:Y:S02]  /*f950*/  FMUL.FTZ R76, R132.reuse, R76 ;  /* 0x0000004c844c7220 */ /* 0x040fe40000410000 */
[----:B------:R-:W-:Y:S02]  /*f960*/  FMUL.FTZ R77, R132, R77 ;  /* 0x0000004d844d7220 */ /* 0x000fe40000410000 */
[C---:B------:R-:W-:Y:S01]  /*f970*/  FMUL.FTZ R78, R3.reuse, R78 ;  /* 0x0000004e034e7220 */ /* 0x040fe20000410000 */
[----:B------:R-:W-:Y:S03]  /*f980*/  LDSM.16.MT88.4 R160, [R135+UR4+0x5900] ;  /* 0x0059000487a0783b */ /* 0x000fe60008004200 */
[C---:B------:R-:W-:Y:S01]  /*f990*/  FMUL.FTZ R79, R3.reuse, R79 ;  /* 0x0000004f034f7220 */ /* 0x040fe20000410000 */
[----:B------:R-:W-:Y:S01]  /*f9a0*/  MUFU.EX2 R179, R179 ;  /* 0x000000b300b37308 */ /* 0x000fe20000000800 */
[----:B------:R-:W-:Y:S02]  /*f9b0*/  FFMA.FTZ R145, R144, c[0x0][0x2d0], -R145 ;  /* 0x0000b40090917a23 */ /* 0x000fe40000010891 */
[C---:B------:R-:W-:Y:S02]  /*f9c0*/  FMUL.FTZ R88, R132.reuse, R88 ;  /* 0x0000005884587220 */ /* 0x040fe40000410000 */
[C---:B------:R-:W-:Y:S01]  /*f9d0*/  FMUL.FTZ R89, R132.reuse, R89 ;  /* 0x0000005984597220 */ /* 0x040fe20000410000 */
[C---:B----4-:R-:W-:Y:S03]  /*f9e0*/  HMMA.16816.F32 R76, R136.reuse, R100, R76 ;  /* 0x00000064884c723c */ /* 0x050fe6000000184c */
[C---:B------:R-:W-:Y:S01]  /*f9f0*/  FMUL.FTZ R80, R132.reuse, R80 ;  /* 0x0000005084507220 */ /* 0x040fe20000410000 */
[----:B------:R-:W4:Y:S01]  /*fa00*/  MUFU.EX2 R178, R178 ;  /* 0x000000b200b27308 */ /* 0x000f220000000800 */
[C---:B------:R-:W-:Y:S02]  /*fa10*/  FMUL.FTZ R81, R132.reuse, R81 ;  /* 0x0000005184517220 */ /* 0x040fe40000410000 */
[----:B------:R-:W-:Y:S01]  /*fa20*/  FMUL.FTZ R82, R3, R82 ;  /* 0x0000005203527220 */ /* 0x000fe20000410000 */
[----:B-1----:R-:W-:Y:S01]  /*fa30*/  F2FP.PACK_AB R100, R175, R174 ;  /* 0x000000aeaf64723e */ /* 0x002fe200000000ff */
[C---:B------:R-:W-:Y:S03]  /*fa40*/  FMUL.FTZ R83, R3.reuse, R83 ;  /* 0x0000005303537220 */ /* 0x040fe60000410000 */
[C---:B------:R-:W-:Y:S02]  /*fa50*/  FMUL.FTZ R90, R3.reuse, R90 ;  /* 0x0000005a035a7220 */ /* 0x040fe40000410000 */
[----:B------:R1:W-:Y:S01]  /*fa60*/  MUFU.EX2 R223, R145 ;  /* 0x0000009100df7308 */ /* 0x0003e20000000800 */
[C---:B------:R-:W-:Y:S01]  /*fa70*/  FMUL.FTZ R91, R3.reuse, R91 ;  /* 0x0000005b035b7220 */ /* 0x040fe20000410000 */
[C---:B------:R-:W-:Y:S03]  /*fa80*/  HMMA.16816.F32 R80, R136.reuse, R102, R80 ;  /* 0x000000668850723c */ /* 0x040fe60000001850 */
[C---:B------:R-:W-:Y:S02]  /*fa90*/  FMUL.FTZ R92, R132.reuse, R92 ;  /* 0x0000005c845c7220 */ /* 0x040fe40000410000 */
[C---:B------:R-:W-:Y:S02]  /*faa0*/  FMUL.FTZ R93, R132.reuse, R93 ;  /* 0x0000005d845d7220 */ /* 0x040fe40000410000 */
[C---:B------:R-:W-:Y:S01]  /*fab0*/  FMUL.FTZ R94, R3.reuse, R94 ;  /* 0x0000005e035e7220 */ /* 0x040fe20000410000 */
[C---:B-----5:R-:W-:Y:S01]  /*fac0*/  HMMA.16816.F32 R84, R136.reuse, R108, R84 ;  /* 0x0000006c8854723c */ /* 0x060fe20000001854 */
[----:B------:R-:W5:Y:S03]  /*fad0*/  MUFU.EX2 R221, R221 ;  /* 0x000000dd00dd7308 */ /* 0x000f660000000800 */
[----:B------:R-:W-:Y:S01]  /*fae0*/  FMUL.FTZ R95, R3, R95 ;  /* 0x0000005f035f7220 */ /* 0x000fe20000410000 */
[----:B--2---:R-:W-:Y:S01]  /*faf0*/  F2FP.PACK_AB R102, R177, R176 ;  /* 0x000000b0b166723e */ /* 0x004fe200000000ff */
[----:B------:R-:W-:Y:S01]  /*fb00*/  FMUL.FTZ R96, R132, R96 ;  /* 0x0000006084607220 */ /* 0x000fe20000410000 */
[----:B----4-:R-:W-:Y:S01]  /*fb10*/  F2FP.PACK_AB R101, R178, R179 ;  /* 0x000000b3b265723e */ /* 0x010fe200000000ff */
[C---:B------:R-:W-:Y:S01]  /*fb20*/  HMMA.16816.F32 R88, R136.reuse, R110, R88 ;  /* 0x0000006e8858723c */ /* 0x040fe20000001858 */
[----:B------:R-:W2:Y:S02]  /*fb30*/  LDSM.16.MT88.4 R108, [R133+0x900] ;  /* 0x00090000856c783b */ /* 0x000ea40000004200 */
[----:B------:R-:W4:Y:S01]  /*fb40*/  MUFU.EX2 R222, R222 ;  /* 0x000000de00de7308 */ /* 0x000f220000000800 */
[C---:B------:R-:W-:Y:S01]  /*fb50*/  FMUL.FTZ R97, R132.reuse, R97 ;  /* 0x0000006184617220 */ /* 0x040fe20000410000 */
[----:B------:R-:W-:Y:S01]  /*fb60*/  F2FP.PACK_AB R103, R181, R180 ;  /* 0x000000b4b567723e */ /* 0x000fe200000000ff */
[C---:B------:R-:W-:Y:S02]  /*fb70*/  FMUL.FTZ R98, R3.reuse, R98 ;  /* 0x0000006203627220 */ /* 0x040fe40000410000 */
[C---:B---3--:R-:W-:Y:S01]  /*fb80*/  HMMA.16816.F32 R92, R136.reuse, R104, R92 ;  /* 0x00000068885c723c */ /* 0x048fe2000000185c */
[----:B-1----:R-:W-:Y:S03]  /*fb90*/  LDSM.16.MT88.4 R144, [R135+UR4+0x3900] ;  /* 0x003900048790783b */ /* 0x002fe60008004200 */
[C---:B------:R-:W-:Y:S02]  /*fba0*/  FMUL.FTZ R99, R3.reuse, R99 ;  /* 0x0000006303637220 */ /* 0x040fe40000410000 */
[----:B------:R-:W-:Y:S02]  /*fbb0*/  FFMA.FTZ R168, R132, R205, R168 ;  /* 0x000000cd84a87223 */ /* 0x000fe400000100a8 */
[----:B------:R-:W-:Y:S01]  /*fbc0*/  FFMA.FTZ R172, R3, R206, R172 ;  /* 0x000000ce03ac7223 */ /* 0x000fe200000100ac */
[----:B------:R-:W-:Y:S02]  /*fbd0*/  IADD3 R3, R210, -0x2, RZ ;  /* 0xfffffffed2037810 */ /* 0x000fe40007ffe0ff */
[----:B------:R-:W-:Y:S01]  /*fbe0*/  HMMA.16816.F32 R96, R136, R106, R96 ;  /* 0x0000006a8860723c */ /* 0x000fe20000001860 */
[----:B------:R-:W1:Y:S02]  /*fbf0*/  LDSM.16.MT88.4 R104, [R164+0x2900] ;  /* 0x00290000a468783b */ /* 0x000e640000004200 */
[----:B------:R-:W-:Y:S01]  /*fc00*/  FADD.FTZ R167, R167, R168 ;  /* 0x000000a8a7a77221 */ /* 0x000fe20000010000 */
[----:B------:R-:W-:Y:S01]  /*fc10*/  ISETP.GE.AND P0, PT, R3, UR11, PT ;  /* 0x0000000b03007c0c */ /* 0x000fe2000bf06270 */
[----:B------:R-:W-:Y:S02]  /*fc20*/  FADD.FTZ R171, R171, R172 ;  /* 0x000000acabab7221 */ /* 0x000fe40000010000 */
[----:B------:R-:W-:Y:S01]  /*fc30*/  F2FP.PACK_AB R136, R217, R216 ;  /* 0x000000d8d988723e */ /* 0x000fe200000000ff */
[C---:B------:R-:W-:Y:S05]  /*fc40*/  HMMA.16816.F32 R4, R100.reuse, R112, R4 ;  /* 0x000000706404723c */ /* 0x040fea0000001804 */
[----:B------:R-:W-:Y:S01]  /*fc50*/  F2FP.PACK_AB R138, R219, R218 ;  /* 0x000000dadb8a723e */ /* 0x000fe200000000ff */
[----:B------:R-:W-:Y:S01]  /*fc60*/  FADD.FTZ R166, R166, R167 ;  /* 0x000000a7a6a67221 */ /* 0x000fe20000010000 */
[----:B-----5:R-:W-:Y:S01]  /*fc70*/  F2FP.PACK_AB R137, R221, R220 ;  /* 0x000000dcdd89723e */ /* 0x020fe200000000ff */
[C---:B------:R-:W-:Y:S01]  /*fc80*/  HMMA.16816.F32 R8, R100.reuse, R114, R8 ;  /* 0x000000726408723c */ /* 0x040fe20000001808 */
[----:B------:R-:W-:Y:S03]  /*fc90*/  LDSM.16.MT88.4 R112, [R133+0x4900] ;  /* 0x004900008570783b */ /* 0x000fe60000004200 */
[----:B----4-:R-:W-:Y:S01]  /*fca0*/  F2FP.PACK_AB R139, R223, R222 ;  /* 0x000000dedf8b723e */ /* 0x010fe200000000ff */
[----:B------:R-:W-:Y:S02]  /*fcb0*/  FADD.FTZ R170, R170, R171 ;  /* 0x000000abaaaa7221 */ /* 0x000fe40000010000 */
[----:B------:R-:W-:Y:S01]  /*fcc0*/  FADD.FTZ R169, R169, R166 ;  /* 0x000000a6a9a97221 */ /* 0x000fe20000010000 */
[C---:B--2---:R-:W-:Y:S04]  /*fcd0*/  HMMA.16816.F32 R12, R100.reuse, R108, R12 ;  /* 0x0000006c640c723c */ /* 0x044fe8000000180c */
        /* <DEDUP_REMOVED lines=121> */
[----:B------:R-:W-:Y:S01]  /*10470*/  IMAD.MOV.U32 R198, RZ, RZ, RZ ;  /* 0x000000ffffc67224 */ /* 0x000fe200078e00ff */
[----:B------:R-:W-:Y:S02]  /*10480*/  ISETP.NE.AND P2, PT, R195, 0x1, PT ;  /* 0x00000001c300780c */ /* 0x000fe40003f45270 */
[----:B------:R-:W-:Y:S04]  /*10490*/  IADD3 R199, R201, R165, R202 ;  /* 0x000000a5c9c77210 */ /* 0x000fe80007ffe0ca */
[----:B------:R-:W-:Y:S05]  /*104a0*/  IADD3 R199, R199, -0x80, RZ ;  /* 0xffffff80c7c77810 */ /* 0x000fea0007ffe0ff */
        /* <DEDUP_REMOVED lines=8> */
[----:B------:R1:W2:Y:S01]  /*10530*/  @!P3 LDG.E R198, [R4.64] ;  /* 0x0000001404c6b981 */ /* 0x0002a2000c1e1900 */
[----:B------:R-:W-:Y:S05]  /*10540*/  IMAD R199, R6, c[0x0][0x2b8], R199 ;  /* 0x0000ae0006c77a24 */ /* 0x000fea00078e02c7 */
[----:B------:R-:W-:Y:S05]  /*10550*/  SHF.R.S32.HI R3, RZ, 0x1f, R199 ;  /* 0x0000001fff037819 */ /* 0x000fea00000114c7 */
        /* <DEDUP_REMOVED lines=10> */
[----:B------:R-:W-:Y:S02]  /*10600*/  LEA R17, P0, R4, c[0x0][0x1c8], 0x1 ;  /* 0x0000720004117a11 */ /* 0x000fe400078008ff */
[----:B------:R-:W-:Y:S02]  /*10610*/  SHF.L.U64.HI R5, R194, 0x1, R197 ;  /* 0x00000001c2057819 */ /* 0x000fe400000102c5 */
[----:B------:R-:W-:Y:S01]  /*10620*/  LEA.HI.X R16, R4, c[0x0][0x1cc], R3, 0x1, P0 ;  /* 0x0000730004107a11 */ /* 0x000fe200000f0c03 */
[----:B------:R-:W1:Y:S01]  /*10630*/  SHFL.IDX PT, R9, R17, RZ, 0x181f ;  /* 0x00181fff11097589 */ /* 0x000e6200000e0000 */
[----:B------:R-:W-:Y:S02]  /*10640*/  IMAD.SHL.U32 R4, R194, 0x2, RZ ;  /* 0x00000002c2047824 */ /* 0x000fe400078e00ff */
[----:B------:R-:W-:Y:S01]  /*10650*/  IMAD.U32 R3, RZ, RZ, UR15 ;  /* 0x0000000fff037e24 */ /* 0x000fe2000f8e00ff */
[----:B------:R-:W2:Y:S03]  /*10660*/  SHFL.IDX PT, R8, R16, RZ, 0x181f ;  /* 0x00181fff10087589 */ /* 0x000ea600000e0000 */
[----:B------:R-:W-:Y:S01]  /*10670*/  IMAD R3, R3, 0x3000, R200 ;  /* 0x0000300003037824 */ /* 0x000fe200078e02c8 */
[----:B------:R-:W3:Y:S04]  /*10680*/  SHFL.IDX PT, R7, R17, 0x1, 0x181f ;  /* 0x00381f0011077f89 */ /* 0x000ee800000e0000 */
[----:B------:R4:W5:Y:S01]  /*10690*/  SHFL.IDX PT, R6, R16, 0x1, 0x181f ;  /* 0x00381f0010067f89 */ /* 0x00096200000e0000 */
[C---:B-1----:R-:W-:Y:S02]  /*106a0*/  IADD3 R12, P0, R9.reuse, R208, RZ ;  /* 0x000000d0090c7210 */ /* 0x042fe40007f1e0ff */
[C---:B------:R-:W-:Y:S02]  /*106b0*/  IADD3 R10, P2, R9.reuse, R209, RZ ;  /* 0x000000d1090a7210 */ /* 0x040fe40007f5e0ff */
[C---:B--2---:R-:W-:Y:S02]  /*106c0*/  IADD3.X R13, R8.reuse, R193, RZ, P0, !PT ;  /* 0x000000c1080d7210 */ /* 0x044fe400007fe4ff */
[-C--:B------:R-:W-:Y:S01]  /*106d0*/  IADD3 R14, P1, R9, R4.reuse, RZ ;  /* 0x00000004090e7210 */ /* 0x080fe20007f3e0ff */
[----:B------:R-:W-:Y:S01]  /*106e0*/  IMAD.SHL.U32 R9, R3, 0x2, RZ ;  /* 0x0000000203097824 */ /* 0x000fe200078e00ff */
[C---:B---3--:R-:W-:Y:S01]  /*106f0*/  IADD3 R4, P0, R7.reuse, R4, RZ ;  /* 0x0000000407047210 */ /* 0x048fe20007f1e0ff */
[C---:B------:R-:W-:Y:S02]  /*10700*/  IMAD.X R11, R8.reuse, 0x1, R207, P2 ;  /* 0x00000001080b7824 */ /* 0x040fe400010e06cf */
[----:B------:R-:W-:Y:S01]  /*10710*/  IMAD.X R15, R8, 0x1, R5, P1 ;  /* 0x00000001080f7824 */ /* 0x000fe200008e0605 */
[----:B------:R1:W-:Y:S01]  /*10720*/  LDGSTS.E.BYPASS.LTC128B.128 [R9+0xc100], [R12.64], !P5 ;  /* 0x0c1000000c097fae */ /* 0x0003e2000e901d54 */
[C---:B----4-:R-:W-:Y:S02]  /*10730*/  IADD3 R16, P1, R7.reuse, R208, RZ ;  /* 0x000000d007107210 */ /* 0x050fe40007f3e0ff */
[C---:B-----5:R-:W-:Y:S01]  /*10740*/  IADD3.X R5, R6.reuse, R5, RZ, P0, !PT ;  /* 0x0000000506057210 */ /* 0x060fe200007fe4ff */
[----:B------:R1:W-:Y:S01]  /*10750*/  LDGSTS.E.BYPASS.LTC128B.128 [R9+0xe100], [R10.64], !P4 ;  /* 0x0e1000000a097fae */ /* 0x0003e2000e101d54 */
[----:B------:R-:W-:Y:S01]  /*10760*/  IADD3 R18, P0, R7, R209, RZ ;  /* 0x000000d107127210 */ /* 0x000fe20007f1e0ff */
[C---:B------:R-:W-:Y:S02]  /*10770*/  IMAD.X R17, R6.reuse, 0x1, R193, P1 ;  /* 0x0000000106117824 */ /* 0x040fe400008e06c1 */
[----:B------:R1:W-:Y:S02]  /*10780*/  LDGSTS.E.BYPASS.LTC128B.128 [R9+0x10100], [R14.64], !P6 ;  /* 0x101000000e097fae */ /* 0x0003e4000f101d54 */
[----:B------:R-:W-:Y:S02]  /*10790*/  IMAD.X R19, R6, 0x1, R207, P0 ;  /* 0x0000000106137824 */ /* 0x000fe400000e06cf */
[----:B------:R1:W-:Y:S04]  /*107a0*/  LDGSTS.E.BYPASS.LTC128B.128 [R9+0xd100], [R16.64], !P5 ;  /* 0x0d10000010097fae */ /* 0x0003e8000e901d54 */
[----:B------:R1:W-:Y:S04]  /*107b0*/  LDGSTS.E.BYPASS.LTC128B.128 [R9+0xf100], [R18.64], !P4 ;  /* 0x0f10000012097fae */ /* 0x0003e8000e101d54 */
[----:B------:R1:W-:Y:S02]  /*107c0*/  LDGSTS.E.BYPASS.LTC128B.128 [R9+0x11100], [R4.64], !P6 ;  /* 0x1110000004097fae */ /* 0x0003e4000f101d54 */
.L_x_1985:
[----:B------:R-:W-:Y:S01]  /*107d0*/  UIADD3 UR4, UR5, 0x1, URZ ;  /* 0x0000000105047890 */ /* 0x000fe2000fffe03f */
[----:B------:R-:W0:Y:S01]  /*107e0*/  LDGDEPBAR ;  /* 0x00000000000079af */ /* 0x000e220000000000 */
[----:B------:R-:W-:Y:S01]  /*107f0*/  UISETP.GE.AND UP2, UPT, UR5, 0x1, UPT ;  /* 0x000000010500788c */ /* 0x000fe2000bf46270 */
[C---:B------:R-:W-:Y:S01]  /*10800*/  ISETP.LE.AND P0, PT, R210.reuse, UR11, PT ;  /* 0x0000000bd2007c0c */ /* 0x040fe2000bf03270 */
[----:B------:R-:W-:Y:S01]  /*10810*/  IMAD.MOV.U32 R3, RZ, RZ, R0 ;  /* 0x000000ffff037224 */ /* 0x000fe200078e0000 */
[----:B------:R-:W-:Y:S01]  /*10820*/  IADD3 R210, R210, -0x1, RZ ;  /* 0xffffffffd2d27810 */ /* 0x000fe20007ffe0ff */
[----:B------:R-:W-:Y:S01]  /*10830*/  USEL UR5, UR4, URZ, !UP2 ;  /* 0x0000003f04057287 */ /* 0x000fe2000d000000 */
[----:B------:R-:W-:Y:S09]  /*10840*/  IMAD.MOV.U32 R132, RZ, RZ, R2 ;  /* 0x000000ffff847224 */ /* 0x000ff200078e0002 */
[----:B------:R-:W-:-:S05]  /*10850*/  @!P0 BRA `(.L_x_1986) ;  /* 0xffffc65000008947 */ /* 0x000fca000383ffff */
.L_x_1975:
[----:B-1----:R-:W1:Y:S01]  /*10860*/  SHFL.BFLY PT, R8, R205, 0x2, 0x1f ;  /* 0x0c401f00cd087f89 */ /* 0x002e6200000e0000 */
        /* <DEDUP_REMOVED lines=14> */
[----:B------:R-:W-:-:S03]  /*10950*/  @P0 MOV R10, 0x3f317218 ;  /* 0x3f317218000a0802 */ /* 0x000fc60000000f00 */
[----:B------:R-:W-:Y:S02]  /*10960*/  @P1 FMUL.FTZ R8, R8, c[0x0][0x2d0] ;  /* 0x0000b40008081a20 */ /* 0x000fe40000410000 */
[----:B------:R-:W2:Y:S08]  /*10970*/  @P0 MUFU.LG2 R7, R4 ;  /* 0x0000000400070308 */ /* 0x000eb00000000c00 */
[----:B------:R-:W3:Y:S01]  /*10980*/  @P1 MUFU.LG2 R5, R5 ;  /* 0x0000000500051308 */ /* 0x000ee20000000c00 */
[----:B-1----:R-:W-:-:S02]  /*10990*/  FMUL.FTZ R128, R6, R128 ;  /* 0x0000008006807220 */ /* 0x002fc40000410000 */
[C---:B------:R-:W-:Y:S02]  /*109a0*/  FMUL.FTZ R129, R6.reuse, R129 ;  /* 0x0000008106817220 */ /* 0x040fe40000410000 */
[C---:B------:R-:W-:Y:S02]  /*109b0*/  FMUL.FTZ R124, R6.reuse, R124 ;  /* 0x0000007c067c7220 */ /* 0x040fe40000410000 */
[----:B------:R-:W-:Y:S01]  /*109c0*/  FMUL.FTZ R125, R6, R125 ;  /* 0x0000007d067d7220 */ /* 0x000fe20000410000 */
[----:B------:R1:W4:Y:S01]  /*109d0*/  @P0 MUFU.RCP R3, R4 ;  /* 0x0000000400030308 */ /* 0x0003220000001000 */
[----:B--2---:R-:W-:Y:S02]  /*109e0*/  @P0 FMUL.FTZ R9, R7, 0.69314718246459960938 ;  /* 0x3f31721807090820 */ /* 0x004fe40000410000 */
[----:B------:R-:W-:Y:S02]  /*109f0*/  @P0 FMUL.FTZ R7, R10, c[0x0][0x2d0] ;  /* 0x0000b4000a070a20 */ /* 0x000fe40000410000 */
[----:B------:R-:W-:-:S02]  /*10a00*/  FMUL.FTZ R120, R6, R120 ;  /* 0x0000007806787220 */ /* 0x000fc40000410000 */
        /* <DEDUP_REMOVED lines=96> */
.L_x_1935:
[----:B------:R-:W-:Y:S05]  /*11010*/  @P2 BRA `(.L_x_1987) ;  /* 0x0000198000002947 */ /* 0x000fea0003800000 */
[----:B------:R-:W1:Y:S01]  /*11020*/  S2R R2, SR_TID.X ;  /* 0x0000000000027919 */ /* 0x000e620000002100 */
[----:B------:R-:W-:Y:S01]  /*11030*/  IMAD R7, RZ, RZ, -UR14 ;  /* 0x8000000eff077e24 */ /* 0x000fe2000f8e02ff */
[----:B------:R-:W-:Y:S01]  /*11040*/  USHF.R.S32.HI UR6, URZ, 0x1f, UR14 ;  /* 0x0000001f3f067899 */ /* 0x000fe2000801140e */
[----:B------:R-:W-:Y:S01]  /*11050*/  IMAD.MOV.U32 R11, RZ, RZ, c[0x0][0x4e8] ;  /* 0x00013a00ff0b7624 */ /* 0x000fe200078e00ff */
[----:B------:R-:W2:Y:S01]  /*11060*/  S2R R0, SR_CTAID.Y ;  /* 0x0000000000007919 */ /* 0x000ea20000002600 */
[----:B------:R-:W-:Y:S01]  /*11070*/  ULDC.64 UR4, c[0x0][0x4d0] ;  /* 0x0001340000047ab9 */ /* 0x000fe20000000a00 */
[----:B------:R-:W-:Y:S01]  /*11080*/  BSSY B0, `(.L_x_1988) ;  /* 0x00000fe000007945 */ /* 0x000fe20003800000 */
[----:B------:R-:W-:Y:S01]  /*11090*/  UIMAD UR7, UR6, UR4, URZ ;  /* 0x00000004060772a4 */ /* 0x000fe2000f8e023f */
[----:B------:R-:W3:Y:S01]  /*110a0*/  S2R R9, SR_CTAID.Z ;  /* 0x0000000000097919 */ /* 0x000ee20000002700 */
[----:B------:R-:W-:Y:S01]  /*110b0*/  UIMAD.WIDE.U32 UR8, UR14, UR4, URZ ;  /* 0x000000040e0872a5 */ /* 0x000fe2000f8e003f */
[C---:B------:R-:W-:Y:S01]  /*110c0*/  ISETP.NE.AND P1, PT, R11.reuse, 0x1, PT ;  /* 0x000000010b00780c */ /* 0x040fe20003f25270 */
[----:B------:R-:W-:Y:S01]  /*110d0*/  UIMAD UR7, UR14, UR5, UR7 ;  /* 0x000000050e0772a4 */ /* 0x000fe2000f8e0207 */
[----:B------:R-:W4:Y:S01]  /*110e0*/  S2R R10, SR_CTAID.X ;  /* 0x00000000000a7919 */ /* 0x000f220000002500 */
[----:B------:R-:W-:Y:S01]  /*110f0*/  IMAD R11, R11, c[0x0][0x388], RZ ;  /* 0x0000e2000b0b7a24 */ /* 0x000fe200078e02ff */
        /* <DEDUP_REMOVED lines=8> */
[----:B------:R-:W-:Y:S01]  /*11180*/  IMAD.U32 R15, RZ, RZ, UR11 ;  /* 0x0000000bff0f7e24 */ /* 0x000fe2000f8e00ff */
[----:B-1----:R-:W-:Y:S01]  /*11190*/  SHF.R.S32.HI R3, RZ, 0x1f, R2 ;  /* 0x0000001fff037819 */ /* 0x002fe20000011402 */
[----:B------:R-:W-:Y:S01]  /*111a0*/  UIADD3 UR4, UR11, UR4, URZ ;  /* 0x000000040b047290 */ /* 0x000fe2000fffe03f */
[----:B------:R-:W-:Y:S02]  /*111b0*/  IMAD.U32 R17, RZ, RZ, UR7 ;  /* 0x00000007ff117e24 */ /* 0x000fe4000f8e00ff */
[----:B--2---:R-:W-:Y:S01]  /*111c0*/  IMAD R7, R7, c[0x0][0x550], R0 ;  /* 0x0001540007077a24 */ /* 0x004fe200078e0200 */
[----:B------:R-:W-:-:S02]  /*111d0*/  LEA.HI R0, R3, R2, RZ, 0x5 ;  /* 0x0000000203007211 */ /* 0x000fc400078f28ff */
[----:B------:R-:W-:Y:S01]  /*111e0*/  LEA.HI R3, R3, R2, RZ, 0x2 ;  /* 0x0000000203037211 */ /* 0x000fe200078f10ff */
[----:B------:R-:W-:Y:S01]  /*111f0*/  IMAD.U32 R15, RZ, RZ, UR4 ;  /* 0x00000004ff0f7e24 */ /* 0x000fe2000f8e00ff */
[----:B------:R-:W-:Y:S01]  /*11200*/  LOP3.LUT R5, R0, 0xffffffe0, RZ, 0xc0, !PT ;  /* 0xffffffe000057812 */ /* 0x000fe200078ec0ff */
[----:B---3--:R-:W-:Y:S01]  /*11210*/  IMAD.WIDE.U32 R16, R9, c[0x0][0x4d8], R16 ;  /* 0x0001360009107a25 */ /* 0x008fe200078e0010 */
[--C-:B------:R-:W-:Y:S02]  /*11220*/  SHF.R.S32.HI R13, RZ, 0x5, R0.reuse ;  /* 0x00000005ff0d7819 */ /* 0x100fe40000011400 */
[----:B------:R-:W-:Y:S01]  /*11230*/  SHF.R.S32.HI R0, RZ, 0x1f, R0 ;  /* 0x0000001fff007819 */ /* 0x000fe20000011400 */
[----:B------:R-:W-:Y:S01]  /*11240*/  IMAD.IADD R5, R2, 0x1, -R5 ;  /* 0x0000000102057824 */ /* 0x000fe200078e0a05 */
[----:B------:R-:W-:Y:S01]  /*11250*/  LOP3.LUT R3, R3, 0xfffffffc, RZ, 0xc0, !PT ;  /* 0xfffffffc03037812 */ /* 0x000fe200078ec0ff */
[----:B------:R-:W-:Y:S01]  /*11260*/  IMAD.WIDE.U32 R14, R9, c[0x0][0x440], R14 ;  /* 0x00011000090e7a25 */ /* 0x000fe200078e000e */
[----:B------:R-:W-:-:S02]  /*11270*/  LEA.HI R0, R0, R13, RZ, 0x3 ;  /* 0x0000000d00007211 */ /* 0x000fc400078f18ff */
[----:B------:R-:W-:Y:S02]  /*11280*/  IADD3 R3, -R3, R2, RZ ;  /* 0x0000000203037210 */ /* 0x000fe40007ffe1ff */
[----:B------:R-:W-:Y:S02]  /*11290*/  LOP3.LUT R0, R0, 0xffffff8, RZ, 0xc0, !PT ;  /* 0x0ffffff800007812 */ /* 0x000fe400078ec0ff */
[----:B------:R-:W-:Y:S02]  /*112a0*/  SHF.R.S32.HI R2, RZ, 0x1f, R5 ;  /* 0x0000001fff027819 */ /* 0x000fe40000011405 */
[----:B------:R-:W-:Y:S01]  /*112b0*/  SHF.R.S32.HI R8, RZ, 0x1f, R9 ;  /* 0x0000001fff087819 */ /* 0x000fe20000011409 */
[----:B------:R-:W-:Y:S01]  /*112c0*/  IMAD.IADD R13, R13, 0x1, -R0 ;  /* 0x000000010d0d7824 */ /* 0x000fe200078e0a00 */
[----:B------:R-:W-:Y:S02]  /*112d0*/  LEA.HI R0, R3, R3, RZ, 0x1 ;  /* 0x0000000303007211 */ /* 0x000fe400078f08ff */
[----:B------:R-:W-:-:S02]  /*112e0*/  LEA.HI R2, R2, R5, RZ, 0x2 ;  /* 0x0000000502027211 */ /* 0x000fc400078f10ff */
[----:B------:R-:W-:Y:S02]  /*112f0*/  LOP3.LUT R0, R0, 0x1ffffffe, RZ, 0xc0, !PT ;  /* 0x1ffffffe00007812 */ /* 0x000fe400078ec0ff */
[----:B------:R-:W-:Y:S02]  /*11300*/  SHF.R.S32.HI R12, RZ, 0x2, R2 ;  /* 0x00000002ff0c7819 */ /* 0x000fe40000011402 */
[----:B------:R-:W-:Y:S02]  /*11310*/  IADD3 R0, R3, -R0, RZ ;  /* 0x8000000003007210 */ /* 0x000fe40007ffe0ff */
[----:B------:R-:W-:Y:S01]  /*11320*/  LOP3.LUT R2, R2, 0x7ffffffc, RZ, 0xc0, !PT ;  /* 0x7ffffffc02027812 */ /* 0x000fe200078ec0ff */
[----:B------:R-:W-:Y:S02]  /*11330*/  IMAD R13, R13, 0x10, R12 ;  /* 0x000000100d0d7824 */ /* 0x000fe400078e020c */
[----:B------:R-:W-:Y:S02]  /*11340*/  IMAD R12, R8, c[0x0][0x4d8], RZ ;  /* 0x00013600080c7a24 */ /* 0x000fe400078e02ff */
[----:B------:R-:W-:Y:S01]  /*11350*/  IMAD R3, R0, 0x8, R13 ;  /* 0x0000000800037824 */ /* 0x000fe200078e020d */
[----:B------:R-:W-:Y:S01]  /*11360*/  SHF.R.S32.HI R0, RZ, 0x1f, R7 ;  /* 0x0000001fff007819 */ /* 0x000fe20000011407 */
[----:B------:R-:W-:-:S02]  /*11370*/  IMAD R8, R8, c[0x0][0x440], RZ ;  /* 0x0001100008087a24 */ /* 0x000fc400078e02ff */
[C---:B------:R-:W-:Y:S01]  /*11380*/  IMAD R12, R9.reuse, c[0x0][0x4dc], R12 ;  /* 0x00013700090c7a24 */ /* 0x040fe200078e020c */
[C---:B----4-:R-:W-:Y:S01]  /*11390*/  LEA R3, R10.reuse, R3, 0x7 ;  /* 0x000000030a037211 */ /* 0x050fe200078e38ff */
        /* <DEDUP_REMOVED lines=8> */
[----:B------:R-:W-:Y:S02]  /*11420*/  IMAD R0, R0, c[0x0][0x448], RZ ;  /* 0x0001120000007a24 */ /* 0x000fe400078e02ff */
[C---:B------:R-:W-:Y:S02]  /*11430*/  IMAD R12, R7.reuse, c[0x0][0x4e4], R12 ;  /* 0x00013900070c7a24 */ /* 0x040fe400078e020c */
[C---:B------:R-:W-:Y:S02]  /*11440*/  IMAD R8, R7.reuse, c[0x0][0x44c], R0 ;  /* 0x0001130007087a24 */ /* 0x040fe400078e0200 */
[----:B------:R-:W-:Y:S02]  /*11450*/  IMAD.MOV R0, RZ, RZ, -R9 ;  /* 0x000000ffff007224 */ /* 0x000fe400078e0a09 */
[----:B------:R-:W-:-:S04]  /*11460*/  IMAD.WIDE.U32 R14, R7, c[0x0][0x448], R14 ;  /* 0x00011200070e7a25 */ /* 0x000fc800078e000e */
[----:B------:R-:W-:Y:S01]  /*11470*/  IMAD.WIDE.U32 R18, R7, c[0x0][0x4e0], R16 ;  /* 0x0001380007127a25 */ /* 0x000fe200078e0010 */
[----:B------:R-:W-:Y:S02]  /*11480*/  IADD3 R21, R15, R8, RZ ;  /* 0x000000080f157210 */ /* 0x000fe40007ffe0ff */
[----:B------:R-:W-:Y:S01]  /*11490*/  SHF.R.S32.HI R15, RZ, 0x1f, R9 ;  /* 0x0000001fff0f7819 */ /* 0x000fe20000011409 */
[----:B------:R-:W-:Y:S01]  /*114a0*/  @P1 IMAD.HI.U32 R7, R3, c[0x0][0x4ec], RZ ;  /* 0x00013b0003071a27 */ /* 0x000fe200078e00ff */
[----:B------:R-:W-:Y:S01]  /*114b0*/  BAR.SYNC.DEFER_BLOCKING 0x1, 0x100 ;  /* 0x0044000000007b1d */ /* 0x000fe20000010000 */
[----:B------:R-:W-:Y:S02]  /*114c0*/  IADD3 R8, P0, R9, R18, RZ ;  /* 0x0000001209087210 */ /* 0x000fe40007f1e0ff */
[--C-:B------:R-:W-:Y:S02]  /*114d0*/  IMAD R0, R0, c[0x0][0x4e8], R3.reuse ;  /* 0x00013a0000007a24 */ /* 0x100fe400078e0203 */
[----:B------:R-:W-:Y:S01]  /*114e0*/  IMAD.MOV.U32 R16, RZ, RZ, R3 ;  /* 0x000000ffff107224 */ /* 0x000fe200078e0003 */
[----:B------:R-:W-:Y:S01]  /*114f0*/  @P1 SHF.R.U32.HI R16, RZ, c[0x0][0x4f0], R7 ;  /* 0x00013c00ff101a19 */ /* 0x000fe20000011607 */
[----:B------:R-:W-:Y:S01]  /*11500*/  IMAD.MOV.U32 R20, RZ, RZ, R14 ;  /* 0x000000ffff147224 */ /* 0x000fe200078e000e */
[----:B------:R-:W-:Y:S01]  /*11510*/  SHF.R.S32.HI R7, RZ, 0x1f, R0 ;  /* 0x0000001fff077819 */ /* 0x000fe20000011400 */
[----:B------:R-:W-:Y:S01]  /*11520*/  IMAD.IADD R2, R5, 0x1, -R2 ;  /* 0x0000000105027824 */ /* 0x000fe200078e0a02 */
[----:B------:R-:W-:Y:S01]  /*11530*/  IADD3.X R9, R15, R19, R12, P0, !PT ;  /* 0x000000130f097210 */ /* 0x000fe200007fe40c */
[C---:B------:R-:W-:Y:S01]  /*11540*/  IMAD.WIDE.U32 R20, R16.reuse, c[0x0][0x430], R20 ;  /* 0x00010c0010147a25 */ /* 0x040fe200078e0014 */
[----:B------:R-:W-:-:S02]  /*11550*/  IADD3 R12, -R16, RZ, RZ ;  /* 0x000000ff100c7210 */ /* 0x000fc40007ffe1ff */
[----:B------:R-:W-:Y:S01]  /*11560*/  SHF.R.S32.HI R14, RZ, 0x1f, R16 ;  /* 0x0000001fff0e7819 */ /* 0x000fe20000011410 */
[----:B------:R-:W-:Y:S02]  /*11570*/  IMAD R7, R7, c[0x0][0x4c8], RZ ;  /* 0x0001320007077a24 */ /* 0x000fe400078e02ff */
[----:B------:R-:W-:-:S04]  /*11580*/  IMAD.WIDE.U32 R8, R0, c[0x0][0x4c8], R8 ;  /* 0x0001320000087a25 */ /* 0x000fc800078e0008 */
[----:B------:R-:W-:Y:S01]  /*11590*/  IMAD R7, R0, c[0x0][0x4cc], R7 ;  /* 0x0001330000077a24 */ /* 0x000fe200078e0207 */
[----:B------:R-:W-:Y:S01]  /*115a0*/  LEA R0, P0, R8, c[0x0][0x4a8], 0x2 ;  /* 0x00012a0008007a11 */ /* 0x000fe200078010ff */
[----:B------:R-:W-:Y:S02]  /*115b0*/  IMAD R12, R12, c[0x0][0x4e8], R3 ;  /* 0x00013a000c0c7a24 */ /* 0x000fe400078e0203 */
[----:B------:R-:W-:Y:S02]  /*115c0*/  IMAD.IADD R7, R9, 0x1, R7 ;  /* 0x0000000109077824 */ /* 0x000fe400078e0207 */
[----:B------:R-:W-:Y:S01]  /*115d0*/  IMAD R3, R14, c[0x0][0x430], RZ ;  /* 0x00010c000e037a24 */ /* 0x000fe200078e02ff */
[----:B------:R-:W-:Y:S01]  /*115e0*/  SHF.R.S32.HI R9, RZ, 0x1f, R12 ;  /* 0x0000001fff097819 */ /* 0x000fe2000001140c */
[----:B------:R-:W-:Y:S01]  /*115f0*/  SHFL.IDX PT, R14, R0, RZ, 0x1c1f ;  /* 0x001c1fff000e7589 */ /* 0x000fe200000e0000 */
[----:B------:R-:W-:Y:S01]  /*11600*/  LEA.HI.X R7, R8, c[0x0][0x4ac], R7, 0x2, P0 ;  /* 0x00012b0008077a11 */ /* 0x000fe200000f1407 */
[----:B------:R-:W-:Y:S01]  /*11610*/  IMAD R3, R16, c[0x0][0x434], R3 ;  /* 0x00010d0010037a24 */ /* 0x000fe200078e0203 */
[----:B------:R-:W-:Y:S01]  /*11620*/  LOP3.LUT P0, RZ, R5, 0x3, RZ, 0xc0, !PT ;  /* 0x0000000305ff7812 */ /* 0x000fe2000780c0ff */
[----:B------:R-:W-:Y:S01]  /*11630*/  SHFL.IDX PT, R16, R0, 0x1, 0x1c1f ;  /* 0x003c1f0000107f89 */ /* 0x000fe200000e0000 */
[----:B------:R-:W-:-:S02]  /*11640*/  IMAD R9, R9, c[0x0][0x428], RZ ;  /* 0x00010a0009097a24 */ /* 0x000fc400078e02ff */
[----:B------:R-:W-:Y:S01]  /*11650*/  IMAD.IADD R21, R21, 0x1, R3 ;  /* 0x0000000115157824 */ /* 0x000fe200078e0203 */
[----:B------:R-:W1:Y:S01]  /*11660*/  SHFL.IDX PT, R15, R7, RZ, 0x1c1f ;  /* 0x001c1fff070f7589 */ /* 0x000e6200000e0000 */
[----:B------:R-:W-:Y:S01]  /*11670*/  IADD3 R3, R10, 0x8, RZ ;  /* 0x000000080a037810 */ /* 0x000fe20007ffe0ff */
[----:B------:R-:W-:Y:S01]  /*11680*/  IMAD R9, R12, c[0x0][0x42c], R9 ;  /* 0x00010b000c097a24 */ /* 0x000fe200078e0209 */
[-C--:B------:R-:W-:Y:S01]  /*11690*/  ISETP.GE.OR P2, PT, R10, R11.reuse, P0 ;  /* 0x0000000b0a00720c */ /* 0x080fe20000746670 */
[----:B------:R2:W3:Y:S01]  /*116a0*/  SHFL.IDX PT, R17, R7, 0x1, 0x1c1f ;  /* 0x003c1f0007117f89 */ /* 0x0004e200000e0000 */
[----:B------:R-:W-:Y:S01]  /*116b0*/  ISETP.GE.OR P0, PT, R3, R11, P0 ;  /* 0x0000000b0300720c */ /* 0x000fe20000706670 */
[----:B------:R-:W-:-:S05]  /*116c0*/  IMAD.WIDE.U32 R12, R12, c[0x0][0x428], R20 ;  /* 0x00010a000c0c7a25 */ /* 0x000fca00078e0014 */
[----:B------:R-:W-:Y:S02]  /*116d0*/  IADD3 R9, R13, R9, RZ ;  /* 0x000000090d097210 */ /* 0x000fe40007ffe0ff */
[----:B------:R-:W-:-:S04]  /*116e0*/  LEA R8, P1, R12, c[0x0][0x400], 0x2 ;  /* 0x000100000c087a11 */ /* 0x000fc800078210ff */
[----:B------:R-:W-:Y:S02]  /*116f0*/  LEA.HI.X R9, R12, c[0x0][0x404], R9, 0x2, P1 ;  /* 0x000101000c097a11 */ /* 0x000fe400008f1409 */
[----:B------:R-:W-:Y:S01]  /*11700*/  ISETP.GE.AND P1, PT, R3, R11, PT ;  /* 0x0000000b0300720c */ /* 0x000fe20003f26270 */
[----:B------:R4:W4:Y:S01]  /*11710*/  SHFL.IDX PT, R12, R8, RZ, 0x1c1f ;  /* 0x001c1fff080c7589 */ /* 0x00092200000e0000 */
[----:B------:R-:W-:-:S03]  /*11720*/  SHF.L.U32 R3, R2, 0x1, RZ ;  /* 0x0000000102037819 */ /* 0x000fc600000006ff */
[----:B-1----:R1:W-:Y:S01]  /*11730*/  @!P2 ST.E [R14.64], R4 ;  /* 0x000000040e00a985 */ /* 0x0023e2000c101914 */
[----:B--2---:R-:W-:-:S03]  /*11740*/  P2R R7, PR, RZ, 0x2 ;  /* 0x00000002ff077803 */ /* 0x004fc60000000000 */
[----:B---3--:R1:W-:Y:S01]  /*11750*/  @!P0 ST.E [R16.64], R6 ;  /* 0x0000000610008985 */ /* 0x0083e2000c101914 */
[----:B------:R-:W-:-:S03]  /*11760*/  ISETP.GE.AND P0, PT, R10, R11, PT ;  /* 0x0000000b0a00720c */ /* 0x000fc60003f06270 */
[----:B------:R1:W2:Y:S10]  /*11770*/  SHFL.IDX PT, R13, R9, RZ, 0x1c1f ;  /* 0x001c1fff090d7589 */ /* 0x0002b400000e0000 */
[----:B------:R-:W-:Y:S05]  /*11780*/  @P0 BRA `(.L_x_1989) ;  /* 0x000008d000000947 */ /* 0x000fea0003800000 */
[C---:B-1----:R-:W-:Y:S02]  /*11790*/  IADD3 R6, R3.reuse, 0x8, RZ ;  /* 0x0000000803067810 */ /* 0x042fe40007ffe0ff */
[----:B------:R-:W-:-:S02]  /*117a0*/  IADD3 R5, R3, 0x10, RZ ;  /* 0x0000001003057810 */ /* 0x000fc40007ffe0ff */
[----:B------:R-:W-:Y:S02]  /*117b0*/  IADD3 R4, R3, 0x18, RZ ;  /* 0x0000001803047810 */ /* 0x000fe40007ffe0ff */
[----:B------:R-:W-:Y:S02]  /*117c0*/  ISETP.GE.AND P3, PT, R6, c[0x0][0x3c8], PT ;  /* 0x0000f20006007a0c */ /* 0x000fe40003f66270 */
[----:B------:R-:W-:Y:S02]  /*117d0*/  ISETP.GE.AND P2, PT, R5, c[0x0][0x3c8], PT ;  /* 0x0000f20005007a0c */ /* 0x000fe40003f46270 */
[----:B------:R-:W-:Y:S02]  /*117e0*/  ISETP.GE.AND P1, PT, R4, c[0x0][0x3c8], PT ;  /* 0x0000f20004007a0c */ /* 0x000fe40003f26270 */
[C---:B------:R-:W-:Y:S02]  /*117f0*/  ISETP.GE.AND P4, PT, R3.reuse, c[0x0][0x3c8], PT ;  /* 0x0000f20003007a0c */ /* 0x040fe40003f86270 */
[----:B------:R-:W-:-:S02]  /*11800*/  IADD3 R2, R3, 0x20, RZ ;  /* 0x0000002003027810 */ /* 0x000fc40007ffe0ff */
[----:B------:R-:W-:Y:S02]  /*11810*/  IADD3 R0, R3, 0x28, RZ ;  /* 0x0000002803007810 */ /* 0x000fe40007ffe0ff */
[----:B------:R-:W-:Y:S02]  /*11820*/  ISETP.GE.AND P0, PT, R2, c[0x0][0x3c8], PT ;  /* 0x0000f20002007a0c */ /* 0x000fe40003f06270 */
[----:B------:R-:W-:Y:S02]  /*11830*/  ISETP.GE.AND P5, PT, R0, c[0x0][0x3c8], PT ;  /* 0x0000f20000007a0c */ /* 0x000fe40003fa6270 */
[----:B------:R-:W-:Y:S02]  /*11840*/  @!P3 LEA.HI R6, R6, R6, RZ, 0x1 ;  /* 0x000000060606b211 */ /* 0x000fe400078f08ff */
[----:B------:R-:W-:Y:S01]  /*11850*/  @!P2 LEA.HI R5, R5, R5, RZ, 0x1 ;  /* 0x000000050505a211 */ /* 0x000fe200078f08ff */
[----:B--2-4-:R-:W-:Y:S01]  /*11860*/  @!P4 IMAD.WIDE R10, R3, 0x4, R12 ;  /* 0x00000004030ac825 */ /* 0x014fe200078e020c */
[----:B------:R-:W-:-:S02]  /*11870*/  @!P1 LEA.HI R4, R4, R4, RZ, 0x1 ;  /* 0x0000000404049211 */ /* 0x000fc400078f08ff */
[----:B------:R-:W-:Y:S02]  /*11880*/  @!P3 LOP3.LUT R15, R6, 0xfffffffe, RZ, 0xc0, !PT ;  /* 0xfffffffe060fb812 */ /* 0x000fe400078ec0ff */
[----:B------:R-:W-:Y:S01]  /*11890*/  @!P2 LOP3.LUT R5, R5, 0xfffffffe, RZ, 0xc0, !PT ;  /* 0xfffffffe0505a812 */ /* 0x000fe200078ec0ff */
[----:B------:R1:W-:Y:S01]  /*118a0*/  @!P4 ST.E.64 [R10.64], R128 ;  /* 0x000000800a00c985 */ /* 0x0003e2000c101b14 */
[----:B------:R-:W-:Y:S02]  /*118b0*/  @!P1 LOP3.LUT R17, R4, 0xfffffffe, RZ, 0xc0, !PT ;  /* 0xfffffffe04119812 */ /* 0x000fe400078ec0ff */
[----:B------:R-:W-:Y:S01]  /*118c0*/  IADD3 R14, R3, 0x30, RZ ;  /* 0x00000030030e7810 */ /* 0x000fe20007ffe0ff */
[--C-:B------:R-:W-:Y:S01]  /*118d0*/  @!P2 IMAD.WIDE R4, R5, 0x4, R12.reuse ;  /* 0x000000040504a825 */ /* 0x100fe200078e020c */
[----:B------:R-:W-:Y:S02]  /*118e0*/  @!P0 LEA.HI R2, R2, R2, RZ, 0x1 ;  /* 0x0000000202028211 */ /* 0x000fe400078f08ff */
[----:B------:R-:W-:Y:S01]  /*118f0*/  ISETP.GE.AND P4, PT, R14, c[0x0][0x3c8], PT ;  /* 0x0000f2000e007a0c */ /* 0x000fe20003f86270 */
[----:B------:R-:W-:Y:S01]  /*11900*/  @!P1 IMAD.WIDE R16, R17, 0x4, R12 ;  /* 0x0000000411109825 */ /* 0x000fe200078e020c */
[----:B------:R-:W-:-:S02]  /*11910*/  @!P0 LOP3.LUT R19, R2, 0xfffffffe, RZ, 0xc0, !PT ;  /* 0xfffffffe02138812 */ /* 0x000fc400078ec0ff */
[C---:B------:R-:W-:Y:S02]  /*11920*/  IADD3 R20, R3.reuse, 0x38, RZ ;  /* 0x0000003803147810 */ /* 0x040fe40007ffe0ff */
[----:B------:R-:W-:Y:S01]  /*11930*/  IADD3 R6, R3, 0x48, RZ ;  /* 0x0000004803067810 */ /* 0x000fe20007ffe0ff */
[----:B------:R-:W-:Y:S01]  /*11940*/  @!P0 IMAD.WIDE R18, R19, 0x4, R12 ;  /* 0x0000000413128825 */ /* 0x000fe200078e020c */
[----:B------:R-:W-:Y:S02]  /*11950*/  @!P5 LEA.HI R0, R0, R0, RZ, 0x1 ;  /* 0x000000000000d211 */ /* 0x000fe400078f08ff */
[----:B------:R-:W-:-:S03]  /*11960*/  IADD3 R2, R3, 0x50, RZ ;  /* 0x0000005003027810 */ /* 0x000fc60007ffe0ff */
[----:B------:R-:W-:Y:S01]  /*11970*/  @!P4 LEA.HI R14, R14, R14, RZ, 0x1 ;  /* 0x0000000e0e0ec211 */ /* 0x000fe200078f08ff */
[----:B-1----:R-:W-:Y:S01]  /*11980*/  @!P3 IMAD.WIDE R10, R15, 0x4, R12 ;  /* 0x000000040f0ab825 */ /* 0x002fe200078e020c */
[----:B------:R-:W-:-:S04]  /*11990*/  IADD3 R15, R3, 0x40, RZ ;  /* 0x00000040030f7810 */ /* 0x000fc80007ffe0ff */
[----:B------:R1:W-:Y:S01]  /*119a0*/  @!P3 ST.E.64 [R10.64], R124 ;  /* 0x0000007c0a00b985 */ /* 0x0003e2000c101b14 */
[----:B------:R-:W-:-:S03]  /*119b0*/  ISETP.GE.AND P3, PT, R20, c[0x0][0x3c8], PT ;  /* 0x0000f20014007a0c */ /* 0x000fc60003f66270 */
[----:B------:R2:W-:Y:S01]  /*119c0*/  @!P2 ST.E.64 [R4.64], R120 ;  /* 0x000000780400a985 */ /* 0x0005e2000c101b14 */
[----:B------:R-:W-:-:S03]  /*119d0*/  ISETP.GE.AND P2, PT, R15, c[0x0][0x3c8], PT ;  /* 0x0000f2000f007a0c */ /* 0x000fc60003f46270 */
[----:B------:R3:W-:Y:S01]  /*119e0*/  @!P1 ST.E.64 [R16.64], R116 ;  /* 0x0000007410009985 */ /* 0x0007e2000c101b14 */
        /* <DEDUP_REMOVED lines=9> */
[----:B------:R-:W-:Y:S01]  /*11a80*/  @!P2 IMAD.WIDE R14, R15, 0x4, R12 ;  /* 0x000000040f0ea825 */ /* 0x000fe200078e020c */
[----:B--2---:R-:W-:-:S03]  /*11a90*/  @!P5 LOP3.LUT R5, R0, 0xfffffffe, RZ, 0xc0, !PT ;  /* 0xfffffffe0005d812 */ /* 0x004fc600078ec0ff */
[--C-:B------:R-:W-:Y:S01]  /*11aa0*/  @!P4 IMAD.WIDE R10, R11, 0x4, R12.reuse ;  /* 0x000000040b0ac825 */ /* 0x100fe200078e020c */
[----:B------:R-:W-:Y:S02]  /*11ab0*/  IADD3 R0, R3, 0x58, RZ ;  /* 0x0000005803007810 */ /* 0x000fe40007ffe0ff */
[----:B---3--:R-:W-:Y:S01]  /*11ac0*/  @!P3 LOP3.LUT R17, R20, 0xfffffffe, RZ, 0xc0, !PT ;  /* 0xfffffffe1411b812 */ /* 0x008fe200078ec0ff */
[----:B------:R-:W-:Y:S01]  /*11ad0*/  @!P5 IMAD.WIDE R4, R5, 0x4, R12 ;  /* 0x000000040504d825 */ /* 0x000fe200078e020c */
[----:B------:R-:W-:Y:S02]  /*11ae0*/  IADD3 R20, R3, 0x80, RZ ;  /* 0x0000008003147810 */ /* 0x000fe40007ffe0ff */
[----:B----4-:R-:W-:Y:S02]  /*11af0*/  @!P1 LOP3.LUT R19, R6, 0xfffffffe, RZ, 0xc0, !PT ;  /* 0xfffffffe06139812 */ /* 0x010fe400078ec0ff */
[----:B------:R1:W-:Y:S01]  /*11b00*/  @!P5 ST.E.64 [R4.64], R108 ;  /* 0x0000006c0400d985 */ /* 0x0003e2000c101b14 */
[----:B------:R-:W-:-:S02]  /*11b10*/  ISETP.GE.AND P5, PT, R0, c[0x0][0x3c8], PT ;  /* 0x0000f20000007a0c */ /* 0x000fc40003fa6270 */
[C---:B------:R-:W-:Y:S01]  /*11b20*/  IADD3 R6, R3.reuse, 0x60, RZ ;  /* 0x0000006003067810 */ /* 0x040fe20007ffe0ff */
[----:B------:R2:W-:Y:S01]  /*11b30*/  @!P4 ST.E.64 [R10.64], R104 ;  /* 0x000000680a00c985 */ /* 0x0005e2000c101b14 */
[----:B------:R-:W-:Y:S02]  /*11b40*/  IADD3 R18, R3, 0x70, RZ ;  /* 0x0000007003127810 */ /* 0x000fe40007ffe0ff */
[----:B------:R-:W-:-:S07]  /*11b50*/  ISETP.GE.AND P6, PT, R6, c[0x0][0x3c8], PT ;  /* 0x0000f20006007a0c */ /* 0x000fce0003fc6270 */
[----:B------:R-:W-:-:S04]  /*11b60*/  @!P5 LEA.HI R0, R0, R0, RZ, 0x1 ;  /* 0x000000000000d211 */ /* 0x000fc800078f08ff */
[----:B------:R-:W-:Y:S02]  /*11b70*/  @!P5 LOP3.LUT R21, R0, 0xfffffffe, RZ, 0xc0, !PT ;  /* 0xfffffffe0015d812 */ /* 0x000fe400078ec0ff */
[C---:B------:R-:W-:Y:S02]  /*11b80*/  IADD3 R0, R3.reuse, 0x88, RZ ;  /* 0x0000008803007810 */ /* 0x040fe40007ffe0ff */
[----:B------:R-:W-:Y:S02]  /*11b90*/  @!P6 LEA.HI R6, R6, R6, RZ, 0x1 ;  /* 0x000000060606e211 */ /* 0x000fe400078f08ff */
[----:B-1----:R-:W-:Y:S02]  /*11ba0*/  @!P0 LOP3.LUT R5, R2, 0xfffffffe, RZ, 0xc0, !PT ;  /* 0xfffffffe02058812 */ /* 0x002fe400078ec0ff */
[----:B------:R-:W-:Y:S01]  /*11bb0*/  IADD3 R2, R3, 0x78, RZ ;  /* 0x0000007803027810 */ /* 0x000fe20007ffe0ff */
[----:B--2---:R-:W-:-:S04]  /*11bc0*/  @!P3 IMAD.WIDE R10, R17, 0x4, R12 ;  /* 0x00000004110ab825 */ /* 0x004fc800078e020c */
[--C-:B------:R-:W-:Y:S01]  /*11bd0*/  @!P1 IMAD.WIDE R16, R19, 0x4, R12.reuse ;  /* 0x0000000413109825 */ /* 0x100fe200078e020c */
[----:B------:R-:W-:Y:S01]  /*11be0*/  IADD3 R19, R3, 0x68, RZ ;  /* 0x0000006803137810 */ /* 0x000fe20007ffe0ff */
[----:B------:R1:W-:Y:S01]  /*11bf0*/  @!P3 ST.E.64 [R10.64], R100 ;  /* 0x000000640a00b985 */ /* 0x0003e2000c101b14 */
[----:B------:R-:W-:Y:S01]  /*11c00*/  ISETP.GE.AND P3, PT, R18, c[0x0][0x3c8], PT ;  /* 0x0000f20012007a0c */ /* 0x000fe20003f66270 */
[----:B------:R-:W-:Y:S01]  /*11c10*/  @!P0 IMAD.WIDE R4, R5, 0x4, R12 ;  /* 0x0000000405048825 */ /* 0x000fe200078e020c */
[----:B------:R-:W-:Y:S01]  /*11c20*/  ISETP.GE.AND P4, PT, R19, c[0x0][0x3c8], PT ;  /* 0x0000f20013007a0c */ /* 0x000fe20003f86270 */
[----:B------:R2:W-:Y:S01]  /*11c30*/  @!P2 ST.E.64 [R14.64], R36 ;  /* 0x000000240e00a985 */ /* 0x0005e2000c101b14 */
[----:B------:R-:W-:-:S03]  /*11c40*/  ISETP.GE.AND P2, PT, R2, c[0x0][0x3c8], PT ;  /* 0x0000f20002007a0c */ /* 0x000fc60003f46270 */
[----:B------:R3:W-:Y:S01]  /*11c50*/  @!P1 ST.E.64 [R16.64], R40 ;  /* 0x0000002810009985 */ /* 0x0007e2000c101b14 */
[----:B------:R-:W-:-:S03]  /*11c60*/  ISETP.GE.AND P1, PT, R20, c[0x0][0x3c8], PT ;  /* 0x0000f20014007a0c */ /* 0x000fc60003f26270 */
[----:B------:R4:W-:Y:S01]  /*11c70*/  @!P0 ST.E.64 [R4.64], R44 ;  /* 0x0000002c04008985 */ /* 0x0009e2000c101b14 */
[----:B------:R-:W-:Y:S02]  /*11c80*/  ISETP.GE.AND P0, PT, R0, c[0x0][0x3c8], PT ;  /* 0x0000f20000007a0c */ /* 0x000fe40003f06270 */
[----:B------:R-:W-:Y:S02]  /*11c90*/  @!P3 LEA.HI R18, R18, R18, RZ, 0x1 ;  /* 0x000000121212b211 */ /* 0x000fe400078f08ff */
[----:B------:R-:W-:Y:S02]  /*11ca0*/  @!P4 LEA.HI R19, R19, R19, RZ, 0x1 ;  /* 0x000000131313c211 */ /* 0x000fe400078f08ff */
[----:B------:R-:W-:Y:S02]  /*11cb0*/  @!P2 LEA.HI R2, R2, R2, RZ, 0x1 ;  /* 0x000000020202a211 */ /* 0x000fe400078f08ff */
[----:B------:R-:W-:Y:S02]  /*11cc0*/  @!P4 LOP3.LUT R19, R19, 0xfffffffe, RZ, 0xc0, !PT ;  /* 0xfffffffe1313c812 */ /* 0x000fe400078ec0ff */
[----:B------:R-:W-:-:S03]  /*11cd0*/  @!P1 LEA.HI R20, R20, R20, RZ, 0x1 ;  /* 0x0000001414149211 */ /* 0x000fc600078f08ff */
[----:B------:R-:W-:Y:S01]  /*11ce0*/  @!P0 LEA.HI R0, R0, R0, RZ, 0x1 ;  /* 0x0000000000008211 */ /* 0x000fe200078f08ff */
[--C-:B-1----:R-:W-:Y:S01]  /*11cf0*/  @!P5 IMAD.WIDE R10, R21, 0x4, R12.reuse ;  /* 0x00000004150ad825 */ /* 0x102fe200078e020c */
[----:B------:R-:W-:Y:S02]  /*11d00*/  IADD3 R21, R3, 0xa0, RZ ;  /* 0x000000a003157810 */ /* 0x000fe40007ffe0ff */
[----:B--2---:R-:W-:Y:S02]  /*11d10*/  @!P3 LOP3.LUT R15, R18, 0xfffffffe, RZ, 0xc0, !PT ;  /* 0xfffffffe120fb812 */ /* 0x004fe400078ec0ff */
[----:B------:R1:W-:Y:S01]  /*11d20*/  @!P5 ST.E.64 [R10.64], R48 ;  /* 0x000000300a00d985 */ /* 0x0003e2000c101b14 */
[----:B------:R-:W-:Y:S01]  /*11d30*/  @!P4 IMAD.WIDE R18, R19, 0x4, R12 ;  /* 0x000000041312c825 */ /* 0x000fe200078e020c */
[----:B---3--:R-:W-:-:S03]  /*11d40*/  @!P1 LOP3.LUT R17, R20, 0xfffffffe, RZ, 0xc0, !PT ;  /* 0xfffffffe14119812 */ /* 0x008fc600078ec0ff */
[--C-:B------:R-:W-:Y:S01]  /*11d50*/  @!P3 IMAD.WIDE R14, R15, 0x4, R12.reuse ;  /* 0x000000040f0eb825 */ /* 0x100fe200078e020c */
[----:B------:R-:W-:Y:S02]  /*11d60*/  IADD3 R20, R3, 0xa8, RZ ;  /* 0x000000a803147810 */ /* 0x000fe40007ffe0ff */
[----:B----4-:R-:W-:Y:S01]  /*11d70*/  @!P6 LOP3.LUT R5, R6, 0xfffffffe, RZ, 0xc0, !PT ;  /* 0xfffffffe0605e812 */ /* 0x010fe200078ec0ff */
[----:B------:R-:W-:Y:S01]  /*11d80*/  @!P1 IMAD.WIDE R16, R17, 0x4, R12 ;  /* 0x0000000411109825 */ /* 0x000fe200078e020c */
[----:B------:R-:W-:-:S03]  /*11d90*/  IADD3 R6, R3, 0xb8, RZ ;  /* 0x000000b803067810 */ /* 0x000fc60007ffe0ff */
[----:B------:R-:W-:-:S05]  /*11da0*/  @!P6 IMAD.WIDE R4, R5, 0x4, R12 ;  /* 0x000000040504e825 */ /* 0x000fca00078e020c */
[----:B------:R2:W-:Y:S04]  /*11db0*/  @!P6 ST.E.64 [R4.64], R52 ;  /* 0x000000340400e985 */ /* 0x0005e8000c101b14 */
[----:B------:R3:W-:Y:S04]  /*11dc0*/  @!P4 ST.E.64 [R18.64], R56 ;  /* 0x000000381200c985 */ /* 0x0007e8000c101b14 */
[----:B------:R-:W-:Y:S01]  /*11dd0*/  @!P3 ST.E.64 [R14.64], R60 ;  /* 0x0000003c0e00b985 */ /* 0x000fe2000c101b14 */
[----:B------:R-:W-:Y:S02]  /*11de0*/  ISETP.GE.AND P3, PT, R21, c[0x0][0x3c8], PT ;  /* 0x0000f20015007a0c */ /* 0x000fe40003f66270 */
[----:B-1----:R-:W-:-:S02]  /*11df0*/  @!P2 LOP3.LUT R11, R2, 0xfffffffe, RZ, 0xc0, !PT ;  /* 0xfffffffe020ba812 */ /* 0x002fc400078ec0ff */
[----:B------:R-:W-:-:S03]  /*11e00*/  IADD3 R2, R3, 0x98, RZ ;  /* 0x0000009803027810 */ /* 0x000fc60007ffe0ff */
[----:B------:R-:W-:Y:S01]  /*11e10*/  @!P2 IMAD.WIDE R10, R11, 0x4, R12 ;  /* 0x000000040b0aa825 */ /* 0x000fe200078e020c */
[----:B------:R-:W-:-:S04]  /*11e20*/  ISETP.GE.AND P4, PT, R2, c[0x0][0x3c8], PT ;  /* 0x0000f20002007a0c */ /* 0x000fc80003f86270 */
[----:B------:R1:W-:Y:S01]  /*11e30*/  @!P2 ST.E.64 [R10.64], R64 ;  /* 0x000000400a00a985 */ /* 0x0003e2000c101b14 */
[----:B------:R-:W-:Y:S02]  /*11e40*/  ISETP.GE.AND P2, PT, R20, c[0x0][0x3c8], PT ;  /* 0x0000f20014007a0c */ /* 0x000fe40003f46270 */
[----:B------:R-:W-:Y:S01]  /*11e50*/  @!P3 LEA.HI R21, R21, R21, RZ, 0x1 ;  /* 0x000000151515b211 */ /* 0x000fe200078f08ff */
[----:B------:R4:W-:Y:S03]  /*11e60*/  @!P1 ST.E.64 [R16.64], R68 ;  /* 0x0000004410009985 */ /* 0x0009e6000c101b14 */
[----:B------:R-:W-:Y:S02]  /*11e70*/  @!P3 LOP3.LUT R21, R21, 0xfffffffe, RZ, 0xc0, !PT ;  /* 0xfffffffe1515b812 */ /* 0x000fe400078ec0ff */
[----:B--2---:R-:W-:Y:S02]  /*11e80*/  @!P0 LOP3.LUT R5, R0, 0xfffffffe, RZ, 0xc0, !PT ;  /* 0xfffffffe00058812 */ /* 0x004fe400078ec0ff */
[----:B------:R-:W-:-:S02]  /*11e90*/  IADD3 R0, R3, 0x90, RZ ;  /* 0x0000009003007810 */ /* 0x000fc40007ffe0ff */
[----:B---3--:R-:W-:Y:S01]  /*11ea0*/  IADD3 R18, R3, 0xb0, RZ ;  /* 0x000000b003127810 */ /* 0x008fe20007ffe0ff */
[----:B------:R-:W-:Y:S01]  /*11eb0*/  @!P0 IMAD.WIDE R4, R5, 0x4, R12 ;  /* 0x0000000405048825 */ /* 0x000fe200078e020c */
[----:B------:R-:W-:Y:S02]  /*11ec0*/  ISETP.GE.AND P5, PT, R0, c[0x0][0x3c8], PT ;  /* 0x0000f20000007a0c */ /* 0x000fe40003fa6270 */
[----:B------:R-:W-:Y:S02]  /*11ed0*/  ISETP.GE.AND P1, PT, R18, c[0x0][0x3c8], PT ;  /* 0x0000f20012007a0c */ /* 0x000fe40003f26270 */
[----:B------:R2:W-:Y:S01]  /*11ee0*/  @!P0 ST.E.64 [R4.64], R72 ;  /* 0x0000004804008985 */ /* 0x0005e2000c101b14 */
[----:B------:R-:W-:Y:S02]  /*11ef0*/  ISETP.GE.AND P0, PT, R6, c[0x0][0x3c8], PT ;  /* 0x0000f20006007a0c */ /* 0x000fe40003f06270 */
[----:B------:R-:W-:Y:S02]  /*11f00*/  @!P4 LEA.HI R2, R2, R2, RZ, 0x1 ;  /* 0x000000020202c211 */ /* 0x000fe400078f08ff */
[----:B------:R-:W-:-:S04]  /*11f10*/  @!P2 LEA.HI R20, R20, R20, RZ, 0x1 ;  /* 0x000000141414a211 */ /* 0x000fc800078f08ff */
[----:B------:R-:W-:Y:S02]  /*11f20*/  @!P5 LEA.HI R0, R0, R0, RZ, 0x1 ;  /* 0x000000000000d211 */ /* 0x000fe400078f08ff */
[----:B------:R-:W-:Y:S02]  /*11f30*/  @!P1 LEA.HI R18, R18, R18, RZ, 0x1 ;  /* 0x0000001212129211 */ /* 0x000fe400078f08ff */
[----:B-1----:R-:W-:Y:S02]  /*11f40*/  @!P4 LOP3.LUT R11, R2, 0xfffffffe, RZ, 0xc0, !PT ;  /* 0xfffffffe020bc812 */ /* 0x002fe400078ec0ff */
[----:B------:R-:W-:Y:S02]  /*11f50*/  @!P0 LEA.HI R6, R6, R6, RZ, 0x1 ;  /* 0x0000000606068211 */ /* 0x000fe400078f08ff */
[----:B------:R-:W-:Y:S01]  /*11f60*/  @!P2 LOP3.LUT R15, R20, 0xfffffffe, RZ, 0xc0, !PT ;  /* 0xfffffffe140fa812 */ /* 0x000fe200078ec0ff */
[----:B------:R-:W-:Y:S01]  /*11f70*/  @!P4 IMAD.WIDE R10, R11, 0x4, R12 ;  /* 0x000000040b0ac825 */ /* 0x000fe200078e020c */
[----:B----4-:R-:W-:-:S02]  /*11f80*/  @!P1 LOP3.LUT R17, R18, 0xfffffffe, RZ, 0xc0, !PT ;  /* 0xfffffffe12119812 */ /* 0x010fc400078ec0ff */
[----:B------:R-:W-:Y:S01]  /*11f90*/  @!P0 LOP3.LUT R19, R6, 0xfffffffe, RZ, 0xc0, !PT ;  /* 0xfffffffe06138812 */ /* 0x000fe200078ec0ff */
[----:B------:R-:W-:-:S04]  /*11fa0*/  @!P3 IMAD.WIDE R20, R21, 0x4, R12 ;  /* 0x000000041514b825 */ /* 0x000fc800078e020c */
[----:B------:R-:W-:Y:S01]  /*11fb0*/  @!P2 IMAD.WIDE R14, R15, 0x4, R12 ;  /* 0x000000040f0ea825 */ /* 0x000fe200078e020c */
[----:B--2---:R-:W-:-:S03]  /*11fc0*/  @!P5 LOP3.LUT R5, R0, 0xfffffffe, RZ, 0xc0, !PT ;  /* 0xfffffffe0005d812 */ /* 0x004fc600078ec0ff */
        /* <DEDUP_REMOVED lines=9> */
.L_x_1989:
[----:B------:R-:W-:Y:S05]  /*12060*/  BSYNC B0 ;  /* 0x0000000000007941 */ /* 0x000fea0003800000 */
.L_x_1988:
[----:B------:R-:W-:Y:S01]  /*12070*/  ISETP.NE.AND P0, PT, R7, RZ, PT ;  /* 0x000000ff0700720c */ /* 0x000fe20003f05270 */
[----:B-1----:R1:W3:Y:S04]  /*12080*/  SHFL.IDX PT, R5, R9, 0x1, 0x1c1f ;  /* 0x003c1f0009057f89 */ /* 0x0022e800000e0000 */
        /* <DEDUP_REMOVED lines=10> */
[C---:B--234-:R-:W-:Y:S01]  /*12130*/  @!P1 IMAD.WIDE R12, R3.reuse, 0x4, R4 ;  /* 0x00000004030c9825 */ /* 0x05cfe200078e0204 */
[----:B-1----:R-:W-:-:S02]  /*12140*/  IADD3 R9, R3, 0x28, RZ ;  /* 0x0000002803097810 */ /* 0x002fc40007ffe0ff */
        /* <DEDUP_REMOVED lines=21> */
[----:B------:R-:W-:Y:S01]  /*122a0*/  @!P1 LEA.HI R7, R7, R7, RZ, 0x1 ;  /* 0x0000000707079211 */ /* 0x000fe200078f08ff */
[--C-:B------:R-:W-:Y:S01]  /*122b0*/  @!P5 IMAD.WIDE R12, R13, 0x4, R4.reuse ;  /* 0x000000040d0cd825 */ /* 0x100fe200078e0204 */
[----:B------:R-:W-:Y:S02]  /*122c0*/  IADD3 R0, R3, 0x50, RZ ;  /* 0x0000005003007810 */ /* 0x000fe40007ffe0ff */
        /* <DEDUP_REMOVED lines=8> */
[C---:B------:R-:W-:Y:S01]  /*12350*/  IADD3 R20, R3.reuse, 0x58, RZ ;  /* 0x0000005803147810 */ /* 0x040fe20007ffe0ff */
        /* <DEDUP_REMOVED lines=10> */
[----:B------:R-:W-:Y:S02]  /*12400*/  @!P4 LEA.HI R20, R20, R20, RZ, 0x1 ;  /* 0x000000141414c211 */ /* 0x000fe400078f08ff */
[----:B-1----:R-:W-:Y:S01]  /*12410*/  @!P2 LOP3.LUT R15, R8, 0xfffffffe, RZ, 0xc0, !PT ;  /* 0xfffffffe080fa812 */ /* 0x002fe200078ec0ff */
[----:B------:R-:W-:Y:S01]  /*12420*/  @!P3 IMAD.WIDE R8, R9, 0x4, R4 ;  /* 0x000000040908b825 */ /* 0x000fe200078e0204 */
        /* <DEDUP_REMOVED lines=8> */
[----:B------:R4:W-:Y:S01]  /*124b0*/  @!P1 ST.E.64 [R6.64], R102 ;  /* 0x0000006606009985 */ /* 0x0009e2000c101b14 */
[----:B------:R-:W-:-:S02]  /*124c0*/  ISETP.GE.AND P1, PT, R17, c[0x0][0x3c8], PT ;  /* 0x0000f20011007a0c */ /* 0x000fc40003f26270 */
[----:B---3--:R-:W-:Y:S01]  /*124d0*/  @!P4 LOP3.LUT R11, R20, 0xfffffffe, RZ, 0xc0, !PT ;  /* 0xfffffffe140bc812 */ /* 0x008fe200078ec0ff */
[----:B------:R3:W-:Y:S01]  /*124e0*/  @!P0 ST.E.64 [R12.64], R38 ;  /* 0x000000260c008985 */ /* 0x0007e2000c101b14 */
[----:B------:R-:W-:Y:S02]  /*124f0*/  ISETP.GE.AND P0, PT, R16, c[0x0][0x3c8], PT ;  /* 0x0000f20010007a0c */ /* 0x000fe40003f06270 */
[----:B------:R-:W-:Y:S01]  /*12500*/  @!P3 LEA.HI R19, R19, R19, RZ, 0x1 ;  /* 0x000000131313b211 */ /* 0x000fe200078f08ff */
[----:B------:R-:W-:Y:S01]  /*12510*/  @!P4 IMAD.WIDE R10, R11, 0x4, R4 ;  /* 0x000000040b0ac825 */ /* 0x000fe200078e0204 */
[----:B------:R-:W-:Y:S02]  /*12520*/  IADD3 R20, R3, 0x90, RZ ;  /* 0x0000009003147810 */ /* 0x000fe40007ffe0ff */
[----:B------:R-:W-:Y:S02]  /*12530*/  @!P2 LEA.HI R18, R18, R18, RZ, 0x1 ;  /* 0x000000121212a211 */ /* 0x000fe400078f08ff */
[----:B------:R-:W-:-:S02]  /*12540*/  @!P3 LOP3.LUT R19, R19, 0xfffffffe, RZ, 0xc0, !PT ;  /* 0xfffffffe1313b812 */ /* 0x000fc400078ec0ff */
[----:B------:R-:W-:-:S03]  /*12550*/  @!P1 LEA.HI R17, R17, R17, RZ, 0x1 ;  /* 0x0000001111119211 */ /* 0x000fc600078f08ff */
[----:B------:R-:W-:Y:S02]  /*12560*/  @!P0 LEA.HI R16, R16, R16, RZ, 0x1 ;  /* 0x0000001010108211 */ /* 0x000fe400078f08ff */
[----:B------:R-:W-:Y:S02]  /*12570*/  @!P1 LOP3.LUT R17, R17, 0xfffffffe, RZ, 0xc0, !PT ;  /* 0xfffffffe11119812 */ /* 0x000fe400078ec0ff */
[----:B-1----:R-:W-:Y:S02]  /*12580*/  @!P5 LOP3.LUT R9, R0, 0xfffffffe, RZ, 0xc0, !PT ;  /* 0xfffffffe0009d812 */ /* 0x002fe400078ec0ff */
[----:B------:R-:W-:Y:S01]  /*12590*/  IADD3 R0, R3, 0x88, RZ ;  /* 0x0000008803007810 */ /* 0x000fe20007ffe0ff */
[--C-:B--2---:R-:W-:Y:S01]  /*125a0*/  @!P1 IMAD.WIDE R14, R17, 0x4, R4.reuse ;  /* 0x00000004110e9825 */ /* 0x104fe200078e0204 */
[----:B------:R-:W-:Y:S02]  /*125b0*/  IADD3 R17, R3, 0xa8, RZ ;  /* 0x000000a803117810 */ /* 0x000fe40007ffe0ff */
[----:B----4-:R-:W-:Y:S01]  /*125c0*/  @!P6 LOP3.LUT R7, R2, 0xfffffffe, RZ, 0xc0, !PT ;  /* 0xfffffffe0207e812 */ /* 0x010fe200078ec0ff */
[----:B------:R-:W-:Y:S01]  /*125d0*/  @!P5 IMAD.WIDE R8, R9, 0x4, R4 ;  /* 0x000000040908d825 */ /* 0x000fe200078e0204 */
[----:B------:R-:W-:-:S03]  /*125e0*/  IADD3 R2, R3, 0x80, RZ ;  /* 0x0000008003027810 */ /* 0x000fc60007ffe0ff */
[----:B------:R-:W-:-:S04]  /*125f0*/  @!P6 IMAD.WIDE R6, R7, 0x4, R4 ;  /* 0x000000040706e825 */ /* 0x000fc800078e0204 */
[----:B---3--:R-:W-:Y:S01]  /*12600*/  @!P3 IMAD.WIDE R12, R19, 0x4, R4 ;  /* 0x00000004130cb825 */ /* 0x008fe200078e0204 */
[----:B------:R1:W-:Y:S01]  /*12610*/  @!P6 ST.E.64 [R6.64], R42 ;  /* 0x0000002a0600e985 */ /* 0x0003e2000c101b14 */
[----:B------:R-:W-:Y:S02]  /*12620*/  ISETP.GE.AND P6, PT, R2, c[0x0][0x3c8], PT ;  /* 0x0000f20002007a0c */ /* 0x000fe40003fc6270 */
[----:B------:R-:W-:Y:S01]  /*12630*/  IADD3 R19, R3, 0x98, RZ ;  /* 0x0000009803137810 */ /* 0x000fe20007ffe0ff */
        /* <DEDUP_REMOVED lines=28> */
[----:B------:R-:W-:Y:S02]  /*12800*/  @!P0 LEA.HI R16, R16, R16, RZ, 0x1 ;  /* 0x0000001010108211 */ /* 0x000fe400078f08ff */
[----:B------:R-:W-:Y:S01]  /*12810*/  @!P1 LOP3.LUT R17, R17, 0xfffffffe, RZ, 0xc0, !PT ;  /* 0xfffffffe11119812 */ /* 0x000fe200078ec0ff */
[----:B------:R-:W-:Y:S01]  /*12820*/  @!P2 IMAD.WIDE R12, R13, 0x4, R4 ;  /* 0x000000040d0ca825 */ /* 0x000fe200078e0204 */
[----:B-1----:R-:W-:-:S03]  /*12830*/  @!P6 LOP3.LUT R7, R2, 0xfffffffe, RZ, 0xc0, !PT ;  /* 0xfffffffe0207e812 */ /* 0x002fc600078ec0ff */
[----:B--2---:R-:W-:Y:S01]  /*12840*/  @!P1 IMAD.WIDE R14, R17, 0x4, R4 ;  /* 0x00000004110e9825 */ /* 0x004fe200078e0204 */
[----:B---3--:R-:W-:-:S03]  /*12850*/  @!P5 LOP3.LUT R9, R0, 0xfffffffe, RZ, 0xc0, !PT ;  /* 0xfffffffe0009d812 */ /* 0x008fc600078ec0ff */
[----:B------:R-:W-:-:S04]  /*12860*/  @!P6 IMAD.WIDE R6, R7, 0x4, R4 ;  /* 0x000000040706e825 */ /* 0x000fc800078e0204 */
[--C-:B------:R-:W-:Y:S01]  /*12870*/  @!P5 IMAD.WIDE R8, R9, 0x4, R4.reuse ;  /* 0x000000040908d825 */ /* 0x100fe200078e0204 */
[----:B------:R1:W-:Y:S04]  /*12880*/  @!P6 ST.E.64 [R6.64], R70 ;  /* 0x000000460600e985 */ /* 0x0003e8000c101b14 */
[----:B------:R2:W-:Y:S01]  /*12890*/  @!P5 ST.E.64 [R8.64], R74 ;  /* 0x0000004a0800d985 */ /* 0x0005e2000c101b14 */
[----:B-1----:R-:W-:Y:S01]  /*128a0*/  @!P0 LOP3.LUT R7, R16, 0xfffffffe, RZ, 0xc0, !PT ;  /* 0xfffffffe10078812 */ /* 0x002fe200078ec0ff */
[----:B--2---:R-:W-:-:S04]  /*128b0*/  @!P4 IMAD.WIDE R8, R11, 0x4, R4 ;  /* 0x000000040b08c825 */ /* 0x004fc800078e0204 */
[--C-:B------:R-:W-:Y:S01]  /*128c0*/  @!P3 IMAD.WIDE R10, R19, 0x4, R4.reuse ;  /* 0x00000004130ab825 */ /* 0x100fe200078e0204 */
[----:B------:R1:W-:Y:S03]  /*128d0*/  @!P4 ST.E.64 [R8.64], R78 ;  /* 0x0000004e0800c985 */ /* 0x0003e6000c101b14 */
[----:B------:R-:W-:Y:S01]  /*128e0*/  @!P0 IMAD.WIDE R6, R7, 0x4, R4 ;  /* 0x0000000407068825 */ /* 0x000fe200078e0204 */
[----:B------:R1:W-:Y:S04]  /*128f0*/  @!P3 ST.E.64 [R10.64], R82 ;  /* 0x000000520a00b985 */ /* 0x0003e8000c101b14 */
[----:B------:R1:W-:Y:S04]  /*12900*/  @!P2 ST.E.64 [R12.64], R86 ;  /* 0x000000560c00a985 */ /* 0x0003e8000c101b14 */
[----:B------:R1:W-:Y:S04]  /*12910*/  @!P1 ST.E.64 [R14.64], R90 ;  /* 0x0000005a0e009985 */ /* 0x0003e8000c101b14 */
[----:B------:R1:W-:Y:S01]  /*12920*/  @!P0 ST.E.64 [R6.64], R94 ;  /* 0x0000005e06008985 */ /* 0x0003e2000c101b14 */
[----:B------:R-:W-:-:S13]  /*12930*/  ISETP.GE.AND P0, PT, R3, c[0x0][0x3c8], PT ;  /* 0x0000f20003007a0c */ /* 0x000fda0003f06270 */
[----:B------:R-:W-:Y:S05]  /*12940*/  @P0 EXIT ;  /* 0x000000000000094d */ /* 0x000fea0003800000 */
[----:B------:R-:W-:-:S04]  /*12950*/  LEA.HI R3, R3, R3, RZ, 0x1 ;  /* 0x0000000303037211 */ /* 0x000fc800078f08ff */
[----:B------:R-:W-:-:S05]  /*12960*/  LOP3.LUT R3, R3, 0xfffffffe, RZ, 0xc0, !PT ;  /* 0xfffffffe03037812 */ /* 0x000fca00078ec0ff */
[----:B------:R-:W-:-:S05]  /*12970*/  IMAD.WIDE R4, R3, 0x4, R4 ;  /* 0x0000000403047825 */ /* 0x000fca00078e0204 */
[----:B------:R-:W-:Y:S01]  /*12980*/  ST.E.64 [R4.64], R98 ;  /* 0x0000006204007985 */ /* 0x000fe2000c101b14 */
[----:B------:R-:W-:Y:S05]  /*12990*/  EXIT ;  /* 0x000000000000794d */ /* 0x000fea0003800000 */
.L_x_1987:
        /* <DEDUP_REMOVED lines=13> */
[----:B------:R-:W2:Y:S01]  /*12a70*/  S2R R3, SR_CTAID.Y ;  /* 0x0000000000037919 */ /* 0x000ea20000002600 */
        /* <DEDUP_REMOVED lines=15> */
[----:B--2---:R-:W-:Y:S02]  /*12b70*/  IMAD R2, R2, c[0x0][0x550], R3 ;  /* 0x0001540002027a24 */ /* 0x004fe400078e0203 */
        /* <DEDUP_REMOVED lines=20> */
.L_x_1990:
        /* <DEDUP_REMOVED lines=12> */
.L_x_6216:


//--------------------- .text._ZN7cutlass13device_kernelIN5flash19enable_sm80_to_sm89INS1_16FlashAttnFwdSm80INS1_25CollectiveMainloopFwdSm80ILi8ELi2ELb0EN4cute5tupleIJNS5_1CILi128EEENS7_ILi64EEENS7_ILi192EEEEEELi192ENS_6half_tEfNS_4arch4Sm80ELb0ELb1ELb1ELb1ELb1ELb0ELb1ELb1EEENS1_21CollectiveEpilogueFwdINS6_IJS8_SA_S9_EEENS6_IJNS7_ILi1EEESI_SI_EEESC_SE_Li256ELb1ELb1ELb1ELb0EEENS1_36VarlenDynamicPersistentTileSchedulerILi128ELi64ELi256ELi256ELb1ELb1ELb0ELb1ELb0ELb1EEEEEEEEEvNT_6ParamsE --------------------------
	.section	.text._ZN7cutlass13device_kernelIN5flash19enable_sm80_to_sm89INS1_16FlashAttnFwdSm80INS1_25CollectiveMainloopFwdSm80ILi8ELi2ELb0EN4cute5tupleIJNS5_1CILi128EEENS7_ILi64EEENS7_ILi192EEEEEELi192ENS_6half_tEfNS_4arch4Sm80ELb0ELb1ELb1ELb1ELb1ELb0ELb1ELb1EEENS1_21CollectiveEpilogueFwdINS6_IJS8_SA_S9_EEENS6_IJNS7_ILi1EEESI_SI_EEESC_SE_Li256ELb1ELb1ELb1ELb0EEENS1_36VarlenDynamicPersistentTileSchedulerILi128ELi64ELi256ELi256ELb1ELb1ELb0ELb1ELb0ELb1EEEEEEEEEvNT_6ParamsE,"ax",@progbits
	.sectioninfo	@"SHI_REGISTERS=255"
	.align	128
.text._ZN7cutlass13device_kernelIN5flash19enable_sm80_to_sm89INS1_16FlashAttnFwdSm80INS1_25CollectiveMainloopFwdSm80ILi8ELi2ELb0EN4cute5tupleIJNS5_1CILi128EEENS7_ILi64EEENS7_ILi192EEEEEELi192ENS_6half_tEfNS_4arch4Sm80ELb0ELb1ELb1ELb1ELb1ELb0ELb1ELb1EEENS1_21CollectiveEpilogueFwdINS6_IJS8_SA_S9_EEENS6_IJNS7_ILi1EEESI_SI_EEESC_SE_Li256ELb1ELb1ELb1ELb0EEENS1_36VarlenDynamicPersistentTileSchedulerILi128ELi64ELi256ELi256ELb1ELb1ELb0ELb1ELb0ELb1EEEEEEEEEvNT_6ParamsE:
        .type           _ZN7cutlass13device_kernelIN5flash19enable_sm80_to_sm89INS1_16FlashAttnFwdSm80INS1_25CollectiveMainloopFwdSm80ILi8ELi2ELb0EN4cute5tupleIJNS5_1CILi128EEENS7_ILi64EEENS7_ILi192EEEEEELi192ENS_6half_tEfNS_4arch4Sm80ELb0ELb1ELb1ELb1ELb1ELb0ELb1ELb1EEENS1_21CollectiveEpilogueFwdINS6_IJS8_SA_S9_EEENS6_IJNS7_ILi1EEESI_SI_EEESC_SE_Li256ELb1ELb1ELb1ELb0EEENS1_36VarlenDynamicPersistentTileSchedulerILi128ELi64ELi256ELi256ELb1ELb1ELb0ELb1ELb0ELb1EEEEEEEEEvNT_6ParamsE,@function
        .size           _ZN7cutlass13device_kernelIN5flash19enable_sm80_to_sm89INS1_16FlashAttnFwdSm80INS1_25CollectiveMainloopFwdSm80ILi8ELi2ELb0EN4cute5tupleIJNS5_1CILi128EEENS7_ILi64EEENS7_ILi192EEEEEELi192ENS_6half_tEfNS_4arch4Sm80ELb0ELb1ELb1ELb1ELb1ELb0ELb1ELb1EEENS1_21CollectiveEpilogueFwdINS6_IJS8_SA_S9_EEENS6_IJNS7_ILi1EEESI_SI_EEESC_SE_Li256ELb1ELb1ELb1ELb0EEENS1_36VarlenDynamicPersistentTileSchedulerILi128ELi64ELi256ELi256ELb1ELb1ELb0ELb1ELb0ELb1EEEEEEEEEvNT_6ParamsE,(.L_x_6217 - _ZN7cutlass13device_kernelIN5flash19enable_sm80_to_sm89INS1_16FlashAttnFwdSm80INS1_25CollectiveMainloopFwdSm80ILi8ELi2ELb0EN4cute5tupleIJNS5_1CILi128EEENS7_ILi64EEENS7_ILi192EEEEEELi192ENS_6half_tEfNS_4arch4Sm80ELb0ELb1ELb1ELb1ELb1ELb0ELb1ELb1EEENS1_21CollectiveEpilogueFwdINS6_IJS8_SA_S9_EEENS6_IJNS7_ILi1EEESI_SI_EEESC_SE_Li256ELb1ELb1ELb1ELb0EEENS1_36VarlenDynamicPersistentTileSchedulerILi128ELi64ELi256ELi256ELb1ELb1ELb0ELb1ELb0ELb1EEEEEEEEEvNT_6ParamsE)
        .other          _ZN7cutlass13device_kernelIN5flash19enable_sm80_to_sm89INS1_16FlashAttnFwdSm80INS1_25CollectiveMainloopFwdSm80ILi8ELi2ELb0EN4cute5tupleIJNS5_1CILi128EEENS7_ILi64EEENS7_ILi192EEEEEELi192ENS_6half_tEfNS_4arch4Sm80ELb0ELb1ELb1ELb1ELb1ELb0ELb1ELb1EEENS1_21CollectiveEpilogueFwdINS6_IJS8_SA_S9_EEENS6_IJNS7_ILi1EEESI_SI_EEESC_SE_Li256ELb1ELb1ELb1ELb0EEENS1_36VarlenDynamicPersistentTileSchedulerILi128ELi64ELi256ELi256ELb1ELb1ELb0ELb1ELb0ELb1EEEEEEEEEvNT_6ParamsE,@"STO_CUDA_ENTRY STV_DEFAULT"
_ZN7cutlass13device_kernelIN5flash19enable_sm80_to_sm89INS1_16FlashAttnFwdSm80INS1_25CollectiveMainloopFwdSm80ILi8ELi2ELb0EN4cute5tupleIJNS5_1CILi128EEENS7_ILi64EEENS7_ILi192EEEEEELi192ENS_6half_tEfNS_4arch4Sm80ELb0ELb1ELb1ELb1ELb1ELb0ELb1ELb1EEENS1_21CollectiveEpilogueFwdINS6_IJS8_SA_S9_EEENS6_IJNS7_ILi1EEESI_SI_EEESC_SE_Li256ELb1ELb1ELb1ELb0EEENS1_36VarlenDynamicPersistentTileSchedulerILi128ELi64ELi256ELi256ELb1ELb1ELb0ELb1ELb0ELb1EEEEEEEEEvNT_6ParamsE:
        /* <DEDUP_REMOVED lines=52> */
.L_x_1996:
        /* <DEDUP_REMOVED lines=16> */
.L_x_2170:
        /* <DEDUP_REMOVED lines=16> */
.L_x_2171:
[----:B---3--:R-:W-:-:S05]  /*0540*/  IMAD R0, R0, c[0x0][0x538], RZ ;  /* 0x00014e0000007a24 */ /* 0x008fca00078e02ff */
[----:B------:R-:W-:-:S04]  /*0550*/  IADD3 R6, R0, R6, RZ ;  /* 0x0000000600067210 */ /* 0x000fc80007ffe0ff */
[----:B------:R-:W-:-:S13]  /*0560*/  ISETP.GT.AND P0, PT, R6, UR4, PT ;  /* 0x0000000406007c0c */ /* 0x000fda000bf04270 */
[----:B-12---:R-:W-:Y:S05]  /*0570*/  @!P0 BRA `(.L_x_1996) ;  /* 0xfffffdc000008947 */ /* 0x006fea000383ffff */
.L_x_1992:
[----:B------:R-:W-:-:S05]  /*0580*/  IADD3 R10, -R0, R6, RZ ;  /* 0x00000006000a7210 */ /* 0x000fca0007ffe1ff */
[----:B------:R-:W-:-:S05]  /*0590*/  IMAD R0, R4, c[0x0][0x538], R10 ;  /* 0x00014e0004007a24 */ /* 0x000fca00078e020a */
[----:B------:R-:W-:Y:S01]  /*05a0*/  ISETP.GT.AND P0, PT, R0, UR4, PT ;  /* 0x0000000400007c0c */ /* 0x000fe2000bf04270 */
[----:B------:R-:W-:-:S12]  /*05b0*/  BRA.DIV ~URZ, `(.L_x_1997) ;  /* 0x000170f27f007947 */ /* 0x000fd8000b800000 */
[----:B------:R-:W-:-:S04]  /*05c0*/  VOTE.ANY R6, PT, !P0 ;  /* 0x0000000000067806 */ /* 0x000fc800040e0100 */
.L_x_2172:
[----:B------:R-:W1:Y:S02]  /*05d0*/  POPC R0, R6 ;  /* 0x0000000600007309 */ /* 0x000e640000000000 */
[----:B-12---:R-:W-:Y:S01]  /*05e0*/  IADD3 R211, R0, R7, RZ ;  /* 0x0000000700d37210 */ /* 0x006fe20007ffe0ff */
[----:B------:R-:W-:Y:S05]  /*05f0*/  BRA.DIV ~URZ, `(.L_x_1998) ;  /* 0x000171027f007947 */ /* 0x000fea000b800000 */
[----:B------:R1:W2:Y:S01]  /*0600*/  SHFL.IDX PT, R12, R9, R0, 0x1f ;  /* 0x00001f00090c7589 */ /* 0x0002a200000e0000 */
[----:B------:R-:W-:-:S03]  /*0610*/  MOV R5, RZ ;  /* 0x000000ff00057202 */ /* 0x000fc60000000f00 */
[----:B------:R1:W3:Y:S04]  /*0620*/  SHFL.IDX PT, R9, R8, R0, 0x1f ;  /* 0x00001f0008097589 */ /* 0x0002e800000e0000 */
.L_x_2173:
[----:B------:R-:W-:Y:S01]  /*0630*/  ISETP.NE.AND P0, PT, R6, RZ, PT ;  /* 0x000000ff0600720c */ /* 0x000fe20003f05270 */
[----:B------:R-:W-:-:S12]  /*0640*/  BSSY B0, `(.L_x_1999) ;  /* 0x0000005000007945 */ /* 0x000fd80003800000 */
[----:B------:R-:W-:Y:S05]  /*0650*/  @!P0 BRA `(.L_x_2000) ;  /* 0x0000003000008947 */ /* 0x000fea0003800000 */
[----:B-1----:R-:W-:Y:S01]  /*0660*/  IADD3 R0, R0, -0x1, RZ ;  /* 0xffffffff00007810 */ /* 0x002fe20007ffe0ff */
[----:B------:R-:W-:Y:S05]  /*0670*/  BRA.DIV ~URZ, `(.L_x_2001) ;  /* 0x000171627f007947 */ /* 0x000fea000b800000 */
[----:B------:R1:W4:Y:S02]  /*0680*/  SHFL.IDX PT, R5, R4, R0, 0x1f ;  /* 0x00001f0004057589 */ /* 0x00032400000e0000 */
.L_x_2000:
[----:B------:R-:W-:Y:S05]  /*0690*/  BSYNC B0 ;  /* 0x0000000000007941 */ /* 0x000fea0003800000 */
.L_x_1999:
        /* <DEDUP_REMOVED lines=67> */
.L_x_2003:
        /* <DEDUP_REMOVED lines=68> */
.L_x_2004:
[----:B------:R-:W-:Y:S05]  /*0f10*/  BSYNC B0 ;  /* 0x0000000000007941 */ /* 0x000fea0003800000 */
.L_x_2002:
[----:B------:R-:W-:-:S04]  /*0f20*/  LOP3.LUT R0, RZ, R0, RZ, 0x33, !PT ;  /* 0x00000000ff007212 */ /* 0x000fc800078e33ff */
[----:B------:R-:W-:Y:S01]  /*0f30*/  IADD3 R209, R0, R12, RZ ;  /* 0x0000000c00d17210 */ /* 0x000fe20007ffe0ff */
[----:B------:R-:W-:Y:S05]  /*0f40*/  BRA `(.L_x_2005) ;  /* 0x0000004000007947 */ /* 0x000fea0003800000 */
.L_x_1993:
[----:B--2---:R-:W-:Y:S01]  /*0f50*/  IMAD.MOV.U32 R209, RZ, RZ, RZ ;  /* 0x000000ffffd17224 */ /* 0x004fe200078e00ff */
[----:B------:R-:W-:Y:S01]  /*0f60*/  MOV R210, RZ ;  /* 0x000000ff00d27202 */ /* 0x000fe20000000f00 */
[----:B------:R-:W-:Y:S01]  /*0f70*/  IMAD.U32 R208, RZ, RZ, UR4 ;  /* 0x00000004ffd07e24 */ /* 0x000fe2000f8e00ff */
[----:B------:R-:W-:Y:S02]  /*0f80*/  MOV R211, c[0x0][0x53c] ;  /* 0x00014f0000d37a02 */ /* 0x000fe40000000f00 */
.L_x_2005:
[----:B------:R-:W-:Y:S01]  /*0f90*/  ISETP.NE.AND P0, PT, R13, RZ, PT ;  /* 0x000000ff0d00720c */ /* 0x000fe20003f05270 */
[----:B------:R-:W-:-:S12]  /*0fa0*/  WARPSYNC 0xffffffff ;  /* 0xffffffff00007948 */ /* 0x000fd80003800000 */
[----:B------:R1:W-:Y:S04]  /*0fb0*/  @!P0 STS.128 [0x24100], R208 ;  /* 0x024100d0ff008388 */ /* 0x0003e80000000c00 */
[----:B------:R-:W-:Y:S06]  /*0fc0*/  BAR.ARV 0x5, 0x100 ;  /* 0x0144000000007b1d */ /* 0x000fec0000002000 */
.L_x_1991:
        /* <DEDUP_REMOVED lines=14> */
[--C-:B------:R-:W-:Y:S01]  /*10b0*/  SHF.R.S32.HI R7, RZ, 0x2, R13.reuse ;  /* 0x00000002ff077819 */ /* 0x100fe2000001140d */
[----:B------:R-:W-:Y:S01]  /*10c0*/  IMAD.SHL.U32 R4, R205, 0x40, RZ ;  /* 0x00000040cd047824 */ /* 0x000fe200078e00ff */
[----:B------:R-:W-:Y:S01]  /*10d0*/  LEA.HI R6, R9, R15, RZ, 0x5 ;  /* 0x0000000f09067211 */ /* 0x000fe200078f28ff */
[----:B------:R-:W-:Y:S01]  /*10e0*/  IMAD.IADD R14, R3, 0x1, -R0 ;  /* 0x00000001030e7824 */ /* 0x000fe200078e0a00 */
[----:B------:R-:W-:Y:S02]  /*10f0*/  LOP3.LUT R0, R2, 0xfffffff0, RZ, 0xc0, !PT ;  /* 0xfffffff002007812 */ /* 0x000fe400078ec0ff */
        /* <DEDUP_REMOVED lines=9> */
[----:B------:R-:W-:Y:S01]  /*1190*/  LOP3.LUT R2, R4, 0x1c0, RZ, 0xc0, !PT ;  /* 0x000001c004027812 */ /* 0x000fe200078ec0ff */
[----:B------:R-:W-:Y:S01]  /*11a0*/  IMAD.SHL.U32 R9, R9, 0x8, RZ ;  /* 0x0000000809097824 */ /* 0x000fe200078e00ff */
[----:B------:R-:W-:Y:S01]  /*11b0*/  LEA.HI R10, R5, R0, RZ, 0x3 ;  /* 0x00000000050a7211 */ /* 0x000fe200078f18ff */
[----:B------:R-:W-:Y:S01]  /*11c0*/  IMAD.IADD R7, R7, 0x1, -R3 ;  /* 0x0000000107077824 */ /* 0x000fe200078e0a03 */
[----:B------:R-:W-:-:S02]  /*11d0*/  SHF.R.U32.HI R4, RZ, 0x3, R2 ;  /* 0x00000003ff047819 */ /* 0x000fc40000011602 */
[----:B------:R-:W-:Y:S02]  /*11e0*/  LOP3.LUT R2, R2, 0x38, R177, 0xf8, !PT ;  /* 0x0000003802027812 */ /* 0x000fe400078ef8b1 */
[----:B------:R-:W-:Y:S02]  /*11f0*/  LOP3.LUT R3, R10, 0xfffffff8, RZ, 0xc0, !PT ;  /* 0xfffffff80a037812 */ /* 0x000fe400078ec0ff */
[----:B------:R-:W-:Y:S02]  /*1200*/  LOP3.LUT R11, R2, R4, RZ, 0x3c, !PT ;  /* 0x00000004020b7212 */ /* 0x000fe400078e3cff */
[--C-:B------:R-:W-:Y:S01]  /*1210*/  SHF.R.S32.HI R4, RZ, 0x1f, R6.reuse ;  /* 0x0000001fff047819 */ /* 0x100fe20000011406 */
[----:B------:R-:W-:Y:S01]  /*1220*/  IMAD.IADD R2, R0, 0x1, -R3 ;  /* 0x0000000100027824 */ /* 0x000fe200078e0a03 */
[----:B------:R-:W-:Y:S02]  /*1230*/  LOP3.LUT R3, R6, 0xffffffe0, RZ, 0xc0, !PT ;  /* 0xffffffe006037812 */ /* 0x000fe400078ec0ff */
[----:B------:R-:W-:-:S02]  /*1240*/  SHF.R.S32.HI R0, RZ, 0x5, R6 ;  /* 0x00000005ff007819 */ /* 0x000fc40000011406 */
[----:B------:R-:W-:Y:S01]  /*1250*/  LOP3.LUT R5, R7, 0x1, RZ, 0xc0, !PT ;  /* 0x0000000107057812 */ /* 0x000fe200078ec0ff */
[----:B------:R-:W-:Y:S01]  /*1260*/  IMAD.IADD R16, R15, 0x1, -R3 ;  /* 0x000000010f107824 */ /* 0x000fe200078e0a03 */
[----:B------:R-:W-:Y:S01]  /*1270*/  LEA.HI R4, R4, R0, RZ, 0x3 ;  /* 0x0000000004047211 */ /* 0x000fe200078f18ff */
[----:B------:R-:W-:Y:S01]  /*1280*/  IMAD.SHL.U32 R3, R187, 0x40, RZ ;  /* 0x00000040bb037824 */ /* 0x000fe200078e00ff */
[----:B------:R-:W-:Y:S02]  /*1290*/  ISETP.NE.U32.AND P3, PT, R5, 0x1, PT ;  /* 0x000000010500780c */ /* 0x000fe40003f65070 */
[----:B------:R-:W-:Y:S02]  /*12a0*/  SHF.R.S32.HI R12, RZ, 0x1f, R16 ;  /* 0x0000001fff0c7819 */ /* 0x000fe40000011410 */
[----:B------:R-:W-:Y:S02]  /*12b0*/  LOP3.LUT R3, R3, 0x1c0, RZ, 0xc0, !PT ;  /* 0x000001c003037812 */ /* 0x000fe400078ec0ff */
[----:B------:R-:W-:-:S02]  /*12c0*/  LOP3.LUT R4, R4, 0xffffff8, RZ, 0xc0, !PT ;  /* 0x0ffffff804047812 */ /* 0x000fc400078ec0ff */
[----:B------:R-:W-:Y:S02]  /*12d0*/  LOP3.LUT R8, R3, 0x8, R8, 0xf8, !PT ;  /* 0x0000000803087812 */ /* 0x000fe400078ef808 */
[----:B------:R-:W-:Y:S01]  /*12e0*/  SHF.R.U32.HI R6, RZ, 0x3, R3 ;  /* 0x00000003ff067819 */ /* 0x000fe20000011603 */
[----:B------:R-:W-:Y:S01]  /*12f0*/  IMAD.IADD R5, R0, 0x1, -R4 ;  /* 0x0000000100057824 */ /* 0x000fe200078e0a04 */
[----:B------:R-:W-:Y:S02]  /*1300*/  LEA.HI R12, R12, R16, RZ, 0x2 ;  /* 0x000000100c0c7211 */ /* 0x000fe400078f10ff */
[----:B------:R-:W-:Y:S02]  /*1310*/  LOP3.LUT R3, R13, 0xfffffffc, RZ, 0xc0, !PT ;  /* 0xfffffffc0d037812 */ /* 0x000fe400078ec0ff */
[----:B------:R-:W-:Y:S02]  /*1320*/  SHF.R.S32.HI R4, RZ, 0x2, R12 ;  /* 0x00000002ff047819 */ /* 0x000fe4000001140c */
[----:B------:R-:W-:Y:S01]  /*1330*/  LOP3.LUT R13, R8, R6, RZ, 0x3c, !PT ;  /* 0x00000006080d7212 */ /* 0x000fe200078e3cff */
[----:B------:R-:W-:Y:S01]  /*1340*/  IMAD.IADD R3, R15, 0x1, -R3 ;  /* 0x000000010f037824 */ /* 0x000fe200078e0a03 */
[C---:B------:R-:W-:Y:S01]  /*1350*/  LOP3.LUT P0, RZ, R2.reuse, 0x2, RZ, 0xc0, !PT ;  /* 0x0000000202ff7812 */ /* 0x040fe2000780c0ff */
[----:B------:R-:W-:Y:S01]  /*1360*/  IMAD R15, R5, 0x10, R4 ;  /* 0x00000010050f7824 */ /* 0x000fe200078e0204 */
[----:B------:R-:W-:Y:S01]  /*1370*/  LOP3.LUT P4, RZ, R2, 0x4, RZ, 0xc0, !PT ;  /* 0x0000000402ff7812 */ /* 0x000fe2000788c0ff */
[----:B------:R-:W-:Y:S01]  /*1380*/  IMAD.SHL.U32 R5, R7, 0x40, RZ ;  /* 0x0000004007057824 */ /* 0x000fe200078e00ff */
[----:B------:R-:W-:Y:S01]  /*1390*/  LEA.HI R4, R3, R3, RZ, 0x1 ;  /* 0x0000000303047211 */ /* 0x000fe200078f08ff */
[----:B------:R-:W-:Y:S01]  /*13a0*/  IMAD.SHL.U32 R8, R0, 0x400, RZ ;  /* 0x0000040000087824 */ /* 0x000fe200078e00ff */
[----:B------:R-:W-:Y:S01]  /*13b0*/  LOP3.LUT R11, R11, 0x7ffffe00, R9, 0xf8, !PT ;  /* 0x7ffffe000b0b7812 */ /* 0x000fe200078ef809 */
[----:B------:R-:W-:Y:S01]  /*13c0*/  IMAD.SHL.U32 R0, R2, 0x40, RZ ;  /* 0x0000004002007824 */ /* 0x000fe200078e00ff */
[----:B------:R-:W-:Y:S01]  /*13d0*/  LOP3.LUT R2, R4, 0x1ffffffe, RZ, 0xc0, !PT ;  /* 0x1ffffffe04027812 */ /* 0x000fe200078ec0ff */
[----:B------:R-:W-:Y:S01]  /*13e0*/  IMAD.SHL.U32 R6, R14, 0x8, RZ ;  /* 0x000000080e067824 */ /* 0x000fe200078e00ff */
[----:B------:R-:W-:Y:S01]  /*13f0*/  LOP3.LUT R4, R5, 0x1c0, RZ, 0xc0, !PT ;  /* 0x000001c005047812 */ /* 0x000fe200078ec0ff */
[C---:B------:R-:W-:Y:S01]  /*1400*/  IMAD R5, R3.reuse, 0x2, R8 ;  /* 0x0000000203057824 */ /* 0x040fe200078e0208 */
[----:B------:R-:W-:Y:S01]  /*1410*/  LOP3.LUT R0, R0, 0x1c0, RZ, 0xc0, !PT ;  /* 0x000001c000007812 */ /* 0x000fe200078ec0ff */
[----:B------:R-:W-:Y:S01]  /*1420*/  IMAD.IADD R212, R3, 0x1, -R2 ;  /* 0x0000000103d47824 */ /* 0x000fe200078e0a02 */
[----:B------:R-:W-:Y:S01]  /*1430*/  LEA.HI R2, R4, R4, RZ, 0x1d ;  /* 0x0000000404027211 */ /* 0x000fe200078fe8ff */
[----:B------:R1:W-:Y:S01]  /*1440*/  STL [R1+0xc], R15 ;  /* 0x00000c0f01007387 */ /* 0x0003e20000100800 */
[----:B------:R-:W-:Y:S01]  /*1450*/  R2P PR, R7, 0x6 ;  /* 0x0000000607007804 */ /* 0x000fe20000000000 */
[----:B------:R-:W-:Y:S01]  /*1460*/  IMAD.SHL.U32 R7, R10, 0x40, RZ ;  /* 0x000000400a077824 */ /* 0x000fe200078e00ff */
[----:B------:R-:W-:Y:S01]  /*1470*/  LOP3.LUT R6, R0, 0x8, R6, 0xf8, !PT ;  /* 0x0000000800067812 */ /* 0x000fe200078ef806 */
[----:B------:R-:W-:Y:S01]  /*1480*/  IMAD.IADD R9, R5, 0x1, R2 ;  /* 0x0000000105097824 */ /* 0x000fe200078e0202 */
[----:B------:R-:W-:Y:S01]  /*1490*/  SHF.R.U32.HI R0, RZ, 0x3, R0 ;  /* 0x00000003ff007819 */ /* 0x000fe20000011600 */
[----:B------:R-:W-:Y:S01]  /*14a0*/  IMAD R5, R187, 0x20, R205 ;  /* 0x00000020bb057824 */ /* 0x000fe200078e02cd */
[----:B------:R-:W-:Y:S01]  /*14b0*/  LOP3.LUT R5, R12, 0x7ffffffc, RZ, 0xc0, !PT ;  /* 0x7ffffffc0c057812 */ /* 0x000fe200078ec0ff */
[----:B------:R-:W-:Y:S01]  /*14c0*/  IMAD.SHL.U32 R204, R11, 0x2, RZ ;  /* 0x000000020bcc7824 */ /* 0x000fe200078e00ff */
[----:B------:R-:W-:Y:S01]  /*14d0*/  LOP3.LUT R4, R7, 0xfffffe00, RZ, 0xc0, !PT ;  /* 0xfffffe0007047812 */ /* 0x000fe200078ec0ff */
[----:B------:R-:W-:Y:S01]  /*14e0*/  IMAD R212, R212, 0x8, R15 ;  /* 0x00000008d4d47824 */ /* 0x000fe200078e020f */
[----:B------:R-:W-:Y:S01]  /*14f0*/  SHF.R.S32.HI R7, RZ, 0x1f, R177 ;  /* 0x0000001fff077819 */ /* 0x000fe200000114b1 */
[----:B------:R-:W-:Y:S01]  /*1500*/  IMAD.IADD R7, R16, 0x1, -R5 ;  /* 0x0000000110077824 */ /* 0x000fe200078e0a05 */
[----:B------:R-:W-:Y:S01]  /*1510*/  LOP3.LUT R3, R6, R0, RZ, 0x3c, !PT ;  /* 0x0000000006037212 */ /* 0x000fe200078e3cff */
[----:B------:R-:W-:Y:S01]  /*1520*/  IMAD R0, R14, 0x200, R13 ;  /* 0x000002000e007824 */ /* 0x000fe200078e020d */
[----:B------:R-:W-:Y:S01]  /*1530*/  IADD3 R186, R177, 0x40, RZ ;  /* 0x00000040b1ba7810 */ /* 0x000fe20007ffe0ff */
[----:B------:R-:W-:Y:S01]  /*1540*/  IMAD.SHL.U32 R191, R7, 0x2, RZ ;  /* 0x0000000207bf7824 */ /* 0x000fe200078e00ff */
[CC--:B------:R-:W-:Y:S01]  /*1550*/  IADD3 R2, R3.reuse, R4.reuse, R8 ;  /* 0x0000000403027210 */ /* 0x0c0fe20007ffe008 */
[----:B------:R-:W-:Y:S01]  /*1560*/  IMAD.MOV.U32 R8, RZ, RZ, 0x40 ;  /* 0x00000040ff087424 */ /* 0x000fe200078e00ff */
[----:B------:R-:W-:Y:S01]  /*1570*/  LOP3.LUT R3, R3, R4, RZ, 0xfc, !PT ;  /* 0x0000000403037212 */ /* 0x000fe200078efcff */
[----:B------:R-:W-:Y:S01]  /*1580*/  IMAD.MOV.U32 R4, RZ, RZ, 0x20 ;  /* 0x00000020ff047424 */ /* 0x000fe200078e00ff */
[----:B------:R-:W-:-:S02]  /*1590*/  IADD3 R248, R191, 0x10, RZ ;  /* 0x00000010bff87810 */ /* 0x000fc40007ffe0ff */
[----:B------:R-:W-:Y:S02]  /*15a0*/  SHF.R.S32.HI R6, RZ, 0x1f, R186 ;  /* 0x0000001fff067819 */ /* 0x000fe400000114ba */
[C---:B------:R-:W-:Y:S02]  /*15b0*/  IADD3 R245, R191.reuse, 0x28, RZ ;  /* 0x00000028bff57810 */ /* 0x040fe40007ffe0ff */
[C---:B------:R-:W-:Y:S02]  /*15c0*/  SEL R6, R4.reuse, 0xffffffe0, !P1 ;  /* 0xffffffe004067807 */ /* 0x040fe40004800000 */
[----:B------:R-:W-:Y:S02]  /*15d0*/  SEL R169, R4, 0xffffffe0, !P0 ;  /* 0xffffffe004a97807 */ /* 0x000fe40004000000 */
[----:B------:R-:W-:Y:S02]  /*15e0*/  IADD3 R242, R191, 0x40, RZ ;  /* 0x00000040bff27810 */ /* 0x000fe40007ffe0ff */
[----:B------:R-:W-:-:S02]  /*15f0*/  SHF.R.S32.HI R4, RZ, 0x1f, R191 ;  /* 0x0000001fff047819 */ /* 0x000fc400000114bf */
[C---:B------:R-:W-:Y:S02]  /*1600*/  IADD3 R239, R191.reuse, 0x58, RZ ;  /* 0x00000058bfef7810 */ /* 0x040fe40007ffe0ff */
[----:B------:R-:W-:Y:S02]  /*1610*/  LEA R164, R2, 0x18100, 0x1 ;  /* 0x0001810002a47811 */ /* 0x000fe400078e08ff */
[----:B------:R-:W-:Y:S02]  /*1620*/  IADD3 R236, R191, 0x70, RZ ;  /* 0x00000070bfec7810 */ /* 0x000fe40007ffe0ff */
[----:B------:R-:W-:Y:S01]  /*1630*/  SHF.R.S32.HI R4, RZ, 0x1f, R248 ;  /* 0x0000001fff047819 */ /* 0x000fe200000114f8 */
[----:B------:R-:W-:Y:S01]  /*1640*/  IMAD.IADD R165, R164, 0x1, R169 ;  /* 0x00000001a4a57824 */ /* 0x000fe200078e02a9 */
[----:B------:R-:W-:Y:S02]  /*1650*/  LEA R171, R3, 0x100, 0x1 ;  /* 0x0000010003ab7811 */ /* 0x000fe400078e08ff */
[----:B------:R-:W-:-:S02]  /*1660*/  IADD3 R233, R191, 0x88, RZ ;  /* 0x00000088bfe97810 */ /* 0x000fc40007ffe0ff */
[----:B------:R-:W-:Y:S01]  /*1670*/  SHF.R.S32.HI R4, RZ, 0x1f, R245 ;  /* 0x0000001fff047819 */ /* 0x000fe200000114f5 */
[----:B------:R-:W-:Y:S01]  /*1680*/  IMAD.IADD R218, R169, 0x1, R171 ;  /* 0x00000001a9da7824 */ /* 0x000fe200078e02ab */
[----:B------:R-:W-:Y:S02]  /*1690*/  LEA R170, R0, 0xc100, 0x1 ;  /* 0x0000c10000aa7811 */ /* 0x000fe400078e08ff */
[----:B------:R-:W-:Y:S02]  /*16a0*/  IADD3 R230, R191, 0xa0, RZ ;  /* 0x000000a0bfe67810 */ /* 0x000fe40007ffe0ff */
[----:B------:R-:W-:Y:S02]  /*16b0*/  SHF.R.S32.HI R4, RZ, 0x1f, R242 ;  /* 0x0000001fff047819 */ /* 0x000fe400000114f2 */
[C---:B------:R-:W-:Y:S02]  /*16c0*/  SEL R5, R8.reuse, 0xffffffc0, !P2 ;  /* 0xffffffc008057807 */ /* 0x040fe40005000000 */
[----:B------:R-:W-:-:S02]  /*16d0*/  SEL R0, R8, 0xffffffc0, !P4 ;  /* 0xffffffc008007807 */ /* 0x000fc40006000000 */
[----:B------:R-:W-:Y:S02]  /*16e0*/  IADD3 R228, R191, 0xb0, RZ ;  /* 0x000000b0bfe47810 */ /* 0x000fe40007ffe0ff */
[----:B------:R-:W-:Y:S01]  /*16f0*/  LEA R223, R9, 0x80, 0x1 ;  /* 0x0000008009df7811 */ /* 0x000fe200078e08ff */
        /* <DEDUP_REMOVED lines=8> */
[C---:B------:R-:W-:Y:S01]  /*1780*/  IMAD.IADD R226, R223.reuse, 0x1, R6 ;  /* 0x00000001dfe27824 */ /* 0x040fe200078e0206 */
[----:B------:R-:W-:Y:S01]  /*1790*/  SHF.R.S32.HI R4, RZ, 0x1f, R228 ;  /* 0x0000001fff047819 */ /* 0x000fe200000114e4 */
[--C-:B------:R-:W-:Y:S01]  /*17a0*/  IMAD.IADD R4, R223, 0x1, R5.reuse ;  /* 0x00000001df047824 */ /* 0x100fe200078e0205 */
[C---:B------:R-:W-:Y:S01]  /*17b0*/  IADD3 R249, R191.reuse, 0x8, RZ ;  /* 0x00000008bff97810 */ /* 0x040fe20007ffe0ff */
[----:B------:R-:W-:Y:S01]  /*17c0*/  IMAD.IADD R252, R226, 0x1, R5 ;  /* 0x00000001e2fc7824 */ /* 0x000fe200078e0205 */
[----:B------:R-:W-:Y:S01]  /*17d0*/  IADD3 R246, R191, 0x20, RZ ;  /* 0x00000020bff67810 */ /* 0x000fe20007ffe0ff */
[----:B------:R-:W-:Y:S01]  /*17e0*/  IMAD.IADD R220, R169, 0x1, R172 ;  /* 0x00000001a9dc7824 */ /* 0x000fe200078e02ac */
[----:B------:R1:W-:Y:S01]  /*17f0*/  STL [R1], R4 ;  /* 0x0000000401007387 */ /* 0x0003e20000100800 */
[----:B------:R-:W-:-:S02]  /*1800*/  IADD3 R243, R191, 0x38, RZ ;  /* 0x00000038bff37810 */ /* 0x000fc40007ffe0ff */
[----:B------:R-:W-:Y:S01]  /*1810*/  IADD3 R224, R223, -0x10, RZ ;  /* 0xfffffff0dfe07810 */ /* 0x000fe20007ffe0ff */
[----:B------:R1:W-:Y:S01]  /*1820*/  STL [R1+0x4], R0 ;  /* 0x0000040001007387 */ /* 0x0003e20000100800 */
[C---:B------:R-:W-:Y:S02]  /*1830*/  IADD3 R247, R191.reuse, 0x18, RZ ;  /* 0x00000018bff77810 */ /* 0x040fe40007ffe0ff */
[----:B------:R-:W-:Y:S02]  /*1840*/  IADD3 R240, R191, 0x50, RZ ;  /* 0x00000050bff07810 */ /* 0x000fe40007ffe0ff */
[----:B------:R-:W-:Y:S02]  /*1850*/  @P3 IADD3 R224, R223, 0x10, RZ ;  /* 0x00000010dfe03810 */ /* 0x000fe40007ffe0ff */
[C---:B------:R-:W-:Y:S02]  /*1860*/  IADD3 R244, R191.reuse, 0x30, RZ ;  /* 0x00000030bff47810 */ /* 0x040fe40007ffe0ff */
[----:B------:R-:W-:Y:S01]  /*1870*/  IADD3 R237, R191, 0x68, RZ ;  /* 0x00000068bfed7810 */ /* 0x000fe20007ffe0ff */
[--C-:B------:R-:W-:Y:S01]  /*1880*/  IMAD.IADD R225, R6, 0x1, R224.reuse ;  /* 0x0000000106e17824 */ /* 0x100fe200078e02e0 */
[----:B------:R-:W-:Y:S01]  /*1890*/  SHF.R.S32.HI R7, RZ, 0x1f, R249 ;  /* 0x0000001fff077819 */ /* 0x000fe200000114f9 */
[----:B------:R-:W-:Y:S01]  /*18a0*/  IMAD.IADD R251, R5, 0x1, R224 ;  /* 0x0000000105fb7824 */ /* 0x000fe200078e02e0 */
[----:B------:R-:W-:Y:S01]  /*18b0*/  IADD3 R241, R191, 0x48, RZ ;  /* 0x00000048bff17810 */ /* 0x000fe20007ffe0ff */
[----:B------:R-:W-:Y:S01]  /*18c0*/  IMAD.IADD R250, R225, 0x1, R5 ;  /* 0x00000001e1fa7824 */ /* 0x000fe200078e0205 */
[----:B------:R-:W-:-:S02]  /*18d0*/  IADD3 R234, R191, 0x80, RZ ;  /* 0x00000080bfea7810 */ /* 0x000fc40007ffe0ff */
[----:B------:R-:W-:Y:S02]  /*18e0*/  SHF.R.S32.HI R7, RZ, 0x1f, R246 ;  /* 0x0000001fff077819 */ /* 0x000fe400000114f6 */
[C---:B------:R-:W-:Y:S02]  /*18f0*/  IADD3 R238, R191.reuse, 0x60, RZ ;  /* 0x00000060bfee7810 */ /* 0x040fe40007ffe0ff */
[C---:B------:R-:W-:Y:S02]  /*1900*/  IADD3 R231, R191.reuse, 0x98, RZ ;  /* 0x00000098bfe77810 */ /* 0x040fe40007ffe0ff */
[----:B------:R-:W-:Y:S02]  /*1910*/  SHF.R.S32.HI R7, RZ, 0x1f, R243 ;  /* 0x0000001fff077819 */ /* 0x000fe400000114f3 */
[C---:B------:R-:W-:Y:S02]  /*1920*/  IADD3 R235, R191.reuse, 0x78, RZ ;  /* 0x00000078bfeb7810 */ /* 0x040fe40007ffe0ff */
[----:B------:R-:W-:-:S02]  /*1930*/  IADD3 R229, R191, 0xa8, RZ ;  /* 0x000000a8bfe57810 */ /* 0x000fc40007ffe0ff */
[----:B------:R-:W-:Y:S02]  /*1940*/  SHF.R.S32.HI R8, RZ, 0x1f, R247 ;  /* 0x0000001fff087819 */ /* 0x000fe400000114f7 */
[----:B------:R-:W-:Y:S02]  /*1950*/  SHF.R.S32.HI R7, RZ, 0x1f, R240 ;  /* 0x0000001fff077819 */ /* 0x000fe400000114f0 */
[----:B------:R-:W-:Y:S02]  /*1960*/  IADD3 R185, R177, 0x80, RZ ;  /* 0x00000080b1b97810 */ /* 0x000fe40007ffe0ff */
[C---:B------:R-:W-:Y:S02]  /*1970*/  IADD3 R232, R191.reuse, 0x90, RZ ;  /* 0x00000090bfe87810 */ /* 0x040fe40007ffe0ff */
[----:B------:R-:W-:Y:S02]  /*1980*/  IADD3 R227, R191, 0xb8, RZ ;  /* 0x000000b8bfe37810 */ /* 0x000fe40007ffe0ff */
        /* <DEDUP_REMOVED lines=9> */
[C---:B------:R-:W-:Y:S02]  /*1a20*/  IADD3 R207, R204.reuse, 0xc100, RZ ;  /* 0x0000c100cccf7810 */ /* 0x040fe40007ffe0ff */
[----:B------:R-:W-:Y:S02]  /*1a30*/  IADD3 R206, R204, 0x100, RZ ;  /* 0x00000100ccce7810 */ /* 0x000fe40007ffe0ff */
[----:B------:R-:W-:Y:S02]  /*1a40*/  SHF.R.S32.HI R8, RZ, 0x1f, R232 ;  /* 0x0000001fff087819 */ /* 0x000fe400000114e8 */
[----:B-1----:R-:W-:-:S02]  /*1a50*/  SHF.R.S32.HI R7, RZ, 0x1f, R227 ;  /* 0x0000001fff077819 */ /* 0x002fc400000114e3 */
.L_x_2169:
[----:B------:R-:W-:Y:S01]  /*1a60*/  ISETP.NE.U32.AND P0, PT, RZ, c[0x0][0x370], PT ;  /* 0x0000dc00ff007a0c */ /* 0x000fe20003f05070 */
[----:B------:R-:W-:Y:S01]  /*1a70*/  IMAD.MOV.U32 R13, RZ, RZ, 0x4 ;  /* 0x00000004ff0d7424 */ /* 0x000fe200078e00ff */
[----:B------:R-:W-:Y:S01]  /*1a80*/  ISETP.NE.U32.AND P2, PT, RZ, c[0x0][0x360], PT ;  /* 0x0000d800ff007a0c */ /* 0x000fe20003f45070 */
[----:B------:R-:W-:Y:S01]  /*1a90*/  IMAD.MOV.U32 R193, RZ, RZ, RZ ;  /* 0x000000ffffc17224 */ /* 0x000fe200078e00ff */
[----:B------:R-:W-:Y:S01]  /*1aa0*/  ISETP.NE.AND.EX P1, PT, RZ, c[0x0][0x374], PT, P0 ;  /* 0x0000dd00ff007a0c */ /* 0x000fe20003f25300 */
[----:B------:R-:W-:Y:S01]  /*1ab0*/  IMAD.MOV.U32 R12, RZ, RZ, RZ ;  /* 0x000000ffff0c7224 */ /* 0x000fe200078e00ff */
[----:B------:R-:W-:Y:S01]  /*1ac0*/  ISETP.NE.AND.EX P0, PT, RZ, c[0x0][0x364], PT, P2 ;  /* 0x0000d900ff007a0c */ /* 0x000fe20003f05320 */
[----:B------:R-:W-:Y:S01]  /*1ad0*/  IMAD.WIDE R2, R211, R13, c[0x0][0x348] ;  /* 0x0000d200d3027625 */ /* 0x000fe200078e020d */
        /* <DEDUP_REMOVED lines=14> */
.L_x_2006:
[----:B------:R-:W-:-:S04]  /*1bc0*/  ISETP.NE.U32.AND P0, PT, RZ, c[0x0][0x368], PT ;  /* 0x0000da00ff007a0c */ /* 0x000fc80003f05070 */
[----:B------:R-:W-:-:S13]  /*1bd0*/  ISETP.NE.AND.EX P0, PT, RZ, c[0x0][0x36c], PT, P0 ;  /* 0x0000db00ff007a0c */ /* 0x000fda0003f05300 */
[----:B------:R-:W-:Y:S05]  /*1be0*/  @!P0 BRA `(.L_x_2007) ;  /* 0x0000003000008947 */ /* 0x000fea0003800000 */
[----:B-1----:R-:W-:-:S05]  /*1bf0*/  IMAD.WIDE R2, R211, R13, c[0x0][0x368] ;  /* 0x0000da00d3027625 */ /* 0x002fca00078e020d */
[----:B------:R1:W5:Y:S01]  /*1c00*/  LDG.E R0, [R2.64] ;  /* 0x0000000602007981 */ /* 0x000362000c1e1900 */
[----:B------:R-:W-:Y:S05]  /*1c10*/  BRA `(.L_x_2008) ;  /* 0x0000008000007947 */ /* 0x000fea0003800000 */
.L_x_2007:
        /* <DEDUP_REMOVED lines=8> */
.L_x_2008:
        /* <DEDUP_REMOVED lines=28> */
.L_x_2011:
[----:B------:R-:W-:-:S13]  /*1e60*/  ISETP.NE.AND P0, PT, R7, 0x1, PT ;  /* 0x000000010700780c */ /* 0x000fda0003f05270 */
[----:B------:R-:W-:-:S05]  /*1e70*/  @P0 IMAD.HI.U32 R0, R2, c[0x0][0x330], RZ ;  /* 0x0000cc0002000a27 */ /* 0x000fca00078e00ff */
[----:B------:R-:W-:Y:S02]  /*1e80*/  @P0 SHF.R.U32.HI R2, RZ, c[0x0][0x334], R0 ;  /* 0x0000cd00ff020a19 */ /* 0x000fe40000011600 */
.L_x_2012:
[----:B------:R-:W-:Y:S05]  /*1e90*/  BSYNC B0 ;  /* 0x0000000000007941 */ /* 0x000fea0003800000 */
.L_x_2010:
[----:B------:R-:W-:-:S05]  /*1ea0*/  IMAD R2, R2, R7, c[0x0][0x32c] ;  /* 0x0000cb0002027624 */ /* 0x000fca00078e0207 */
[----:B------:R-:W-:-:S04]  /*1eb0*/  IMNMX R3, R3, R2, PT ;  /* 0x0000000203037217 */ /* 0x000fc80003800200 */
.L_x_2009:
        /* <DEDUP_REMOVED lines=25> */
.L_x_2015:
[----:B------:R-:W-:-:S13]  /*2050*/  ISETP.NE.AND P0, PT, R7, 0x1, PT ;  /* 0x000000010700780c */ /* 0x000fda0003f05270 */
[----:B------:R-:W-:-:S05]  /*2060*/  @P0 IMAD.HI.U32 R3, R0, c[0x0][0x330], RZ ;  /* 0x0000cc0000030a27 */ /* 0x000fca00078e00ff */
[----:B------:R-:W-:Y:S02]  /*2070*/  @P0 SHF.R.U32.HI R0, RZ, c[0x0][0x334], R3 ;  /* 0x0000cd00ff000a19 */ /* 0x000fe40000011603 */
.L_x_2016:
[----:B------:R-:W-:Y:S05]  /*2080*/  BSYNC B0 ;  /* 0x0000000000007941 */ /* 0x000fea0003800000 */
.L_x_2014:
[----:B------:R-:W-:-:S05]  /*2090*/  IMAD R0, R0, c[0x0][0x32c], RZ ;  /* 0x0000cb0000007a24 */ /* 0x000fca00078e02ff */
[----:B------:R-:W-:-:S04]  /*20a0*/  IMNMX R2, R2, R0, !PT ;  /* 0x0000000002027217 */ /* 0x000fc80007800200 */
.L_x_2013:
        /* <DEDUP_REMOVED lines=45> */
.L_x_2018:
[----:B------:R-:W-:Y:S05]  /*2380*/  BSYNC B0 ;  /* 0x0000000000007941 */ /* 0x000fea0003800000 */
.L_x_2017:
[----:B------:R-:W-:Y:S01]  /*2390*/  IMAD R188, R222, R2, R8 ;  /* 0x00000002debc7224 */ /* 0x000fe200078e0208 */
[----:B------:R-:W-:Y:S01]  /*23a0*/  PRMT R0, RZ, 0x7610, R0 ;  /* 0x00007610ff007816 */ /* 0x000fe20000000000 */
[----:B------:R-:W-:Y:S01]  /*23b0*/  IMAD.MOV.U32 R22, RZ, RZ, RZ ;  /* 0x000000ffff167224 */ /* 0x000fe200078e00ff */
[----:B------:R-:W-:Y:S01]  /*23c0*/  MOV R17, RZ ;  /* 0x000000ff00117202 */ /* 0x000fe20000000f00 */
        /* <DEDUP_REMOVED lines=56> */
[----:B------:R-:W-:Y:S02]  /*2750*/  SHF.R.S32.HI R0, RZ, 0x1f, R12 ;  /* 0x0000001fff007819 */ /* 0x000fe4000001140c */
[----:B------:R-:W-:Y:S02]  /*2760*/  LEA R4, R187, R205, 0x5 ;  /* 0x000000cdbb047211 */ /* 0x000fe400078e28ff */
[----:B------:R-:W-:Y:S01]  /*2770*/  LOP3.LUT R14, R210, 0xffff, RZ, 0xc0, !PT ;  /* 0x0000ffffd20e7812 */ /* 0x000fe200078ec0ff */
[----:B------:R-:W-:Y:S01]  /*2780*/  IMAD R0, R0, c[0x0][0x178], RZ ;  /* 0x00005e0000007a24 */ /* 0x000fe200078e02ff */
[----:B------:R-:W-:Y:S01]  /*2790*/  ISETP.GE.AND P2, PT, R185, c[0x0][0x198], PT ;  /* 0x00006600b9007a0c */ /* 0x000fe20003f46270 */
[----:B------:R-:W-:Y:S01]  /*27a0*/  IMAD.IADD R5, R4, 0x1, R203 ;  /* 0x0000000104057824 */ /* 0x000fe200078e02cb */
[----:B------:R-:W-:Y:S01]  /*27b0*/  SEL R4, R211, RZ, !P3 ;  /* 0x000000ffd3047207 */ /* 0x000fe20005800000 */
[----:B------:R-:W-:Y:S01]  /*27c0*/  IMAD R0, R12, c[0x0][0x17c], R0 ;  /* 0x00005f000c007a24 */ /* 0x000fe200078e0200 */
[----:B------:R-:W-:Y:S01]  /*27d0*/  IADD3 R16, R181, -0x1, RZ ;  /* 0xffffffffb5107810 */ /* 0x000fe20007ffe0ff */
[----:B------:R-:W-:-:S04]  /*27e0*/  @P4 IMAD.HI.U32 R7, R5, c[0x0][0x2c8], RZ ;  /* 0x0000b20005074a27 */ /* 0x000fc800078e00ff */
        /* <DEDUP_REMOVED lines=31> */
.L_x_2174:
[----:B------:R-:W-:Y:S05]  /*29e0*/  BRA.DIV ~URZ, `(.L_x_2021) ;  /* 0x00014ed27f007947 */ /* 0x000fea000b800000 */
[----:B------:R3:W4:Y:S02]  /*29f0*/  SHFL.IDX PT, R0, R12, RZ, 0x181f ;  /* 0x00181fff0c007589 */ /* 0x00072400000e0000 */
.L_x_2175:
[----:B------:R-:W-:Y:S01]  /*2a00*/  IMAD R11, R190, c[0x0][0x2c4], RZ ;  /* 0x0000b100be0b7a24 */ /* 0x000fe200078e02ff */
[----:B------:R-:W-:Y:S01]  /*2a10*/  IADD3 R10, R205, R203, RZ ;  /* 0x000000cbcd0a7210 */ /* 0x000fe20007ffe0ff */
[----:B------:R-:W-:Y:S03]  /*2a20*/  BSSY B0, `(.L_x_2022) ;  /* 0x0000012000007945 */ /* 0x000fe60003800000 */
[----:B------:R-:W-:-:S13]  /*2a30*/  ISETP.GE.AND P0, PT, R10, R11, PT ;  /* 0x0000000b0a00720c */ /* 0x000fda0003f06270 */
[----:B------:R-:W-:Y:S05]  /*2a40*/  @P0 BRA `(.L_x_2023) ;  /* 0x000000f000000947 */ /* 0x000fea0003800000 */
[CC--:B----4-:R-:W-:Y:S02]  /*2a50*/  LEA R6, P0, R177.reuse, R0.reuse, 0x1 ;  /* 0x00000000b1067211 */ /* 0x0d0fe400078008ff */
        /* <DEDUP_REMOVED lines=14> */
.L_x_2023:
[----:B------:R-:W-:Y:S05]  /*2b40*/  BSYNC B0 ;  /* 0x0000000000007941 */ /* 0x000fea0003800000 */
.L_x_2022:
[----:B------:R-:W-:Y:S05]  /*2b50*/  BRA.DIV ~URZ, `(.L_x_2024) ;  /* 0x00014dd27f007947 */ /* 0x000fea000b800000 */
[----:B--2---:R2:W1:Y:S04]  /*2b60*/  SHFL.IDX PT, R8, R9, 0x1, 0x181f ;  /* 0x00381f0009087f89 */ /* 0x00446800000e0000 */
[----:B----4-:R2:W4:Y:S02]  /*2b70*/  SHFL.IDX PT, R0, R12, 0x1, 0x181f ;  /* 0x00381f000c007f89 */ /* 0x01052400000e0000 */
.L_x_2176:
[----:B------:R-:W-:Y:S01]  /*2b80*/  IADD3 R2, R10, 0x20, RZ ;  /* 0x000000200a027810 */ /* 0x000fe20007ffe0ff */
[----:B------:R-:W-:Y:S03]  /*2b90*/  BSSY B0, `(.L_x_2025) ;  /* 0x0000012000007945 */ /* 0x000fe60003800000 */
[----:B------:R-:W-:-:S13]  /*2ba0*/  ISETP.GE.AND P0, PT, R2, R11, PT ;  /* 0x0000000b0200720c */ /* 0x000fda0003f06270 */
[----:B------:R-:W-:Y:S05]  /*2bb0*/  @P0 BRA `(.L_x_2026) ;  /* 0x000000f000000947 */ /* 0x000fea0003800000 */
[CC--:B----4-:R-:W-:Y:S02]  /*2bc0*/  LEA R6, P0, R177.reuse, R0.reuse, 0x1 ;  /* 0x00000000b1067211 */ /* 0x0d0fe400078008ff */
        /* <DEDUP_REMOVED lines=14> */
.L_x_2026:
[----:B------:R-:W-:Y:S05]  /*2cb0*/  BSYNC B0 ;  /* 0x0000000000007941 */ /* 0x000fea0003800000 */
.L_x_2025:
[----:B------:R-:W-:Y:S05]  /*2cc0*/  BRA.DIV ~URZ, `(.L_x_2027) ;  /* 0x00014d327f007947 */ /* 0x000fea000b800000 */
[----:B-1----:R1:W2:Y:S02]  /*2cd0*/  SHFL.IDX PT, R8, R9, 0x2, 0x181f ;  /* 0x00581f0009087f89 */ /* 0x0022a400000e0000 */
.L_x_2177:
[----:B------:R-:W-:Y:S05]  /*2ce0*/  BRA.DIV ~URZ, `(.L_x_2028) ;  /* 0x00014d827f007947 */ /* 0x000fea000b800000 */
[----:B----4-:R4:W1:Y:S02]  /*2cf0*/  SHFL.IDX PT, R0, R12, 0x2, 0x181f ;  /* 0x00581f000c007f89 */ /* 0x01086400000e0000 */
.L_x_2178:
[----:B------:R-:W-:Y:S01]  /*2d00*/  IADD3 R2, R10, 0x40, RZ ;  /* 0x000000400a027810 */ /* 0x000fe20007ffe0ff */
[----:B------:R-:W-:Y:S03]  /*2d10*/  BSSY B0, `(.L_x_2029) ;  /* 0x0000012000007945 */ /* 0x000fe60003800000 */
[----:B------:R-:W-:-:S13]  /*2d20*/  ISETP.GE.AND P0, PT, R2, R11, PT ;  /* 0x0000000b0200720c */ /* 0x000fda0003f06270 */
[----:B------:R-:W-:Y:S05]  /*2d30*/  @P0 BRA `(.L_x_2030) ;  /* 0x000000f000000947 */ /* 0x000fea0003800000 */
[CC--:B-1----:R-:W-:Y:S02]  /*2d40*/  LEA R6, P0, R177.reuse, R0.reuse, 0x1 ;  /* 0x00000000b1067211 */ /* 0x0c2fe400078008ff */
        /* <DEDUP_REMOVED lines=14> */
.L_x_2030:
[----:B------:R-:W-:Y:S05]  /*2e30*/  BSYNC B0 ;  /* 0x0000000000007941 */ /* 0x000fea0003800000 */
.L_x_2029:
[----:B------:R-:W-:Y:S05]  /*2e40*/  BRA.DIV ~URZ, `(.L_x_2031) ;  /* 0x00014c927f007947 */ /* 0x000fea000b800000 */
[----:B--2---:R2:W3:Y:S04]  /*2e50*/  SHFL.IDX PT, R8, R9, 0x3, 0x181f ;  /* 0x00781f0009087f89 */ /* 0x0044e800000e0000 */
[----:B-1----:R2:W1:Y:S02]  /*2e60*/  SHFL.IDX PT, R0, R12, 0x3, 0x181f ;  /* 0x00781f000c007f89 */ /* 0x00246400000e0000 */
.L_x_2179:
        /* <DEDUP_REMOVED lines=26> */
[----:B------:R-:W-:Y:S01]  /*3010*/  IMAD R20, R187, 0x20, R205 ;  /* 0x00000020bb147824 */ /* 0x000fe200078e02cd */
[----:B------:R-:W-:Y:S01]  /*3020*/  LOP3.LUT R213, R213, 0xfffffff7, RZ, 0xc0, !PT ;  /* 0xfffffff7d5d57812 */ /* 0x000fe200078ec0ff */
[----:B------:R-:W-:Y:S01]  /*3030*/  IMAD.SHL.U32 R178, R16, 0x40, RZ ;  /* 0x0000004010b27824 */ /* 0x000fe200078e00ff */
[----:B------:R-:W-:Y:S01]  /*3040*/  ISETP.NE.AND P6, PT, R0, 0x1, PT ;  /* 0x000000010000780c */ /* 0x000fe20003fc5270 */
[----:B------:R-:W-:-:S02]  /*3050*/  IMAD.MOV.U32 R174, RZ, RZ, RZ ;  /* 0x000000ffffae7224 */ /* 0x000fc400078e00ff */
[----:B-1----:R-:W-:-:S05]  /*3060*/  IMAD.IADD R2, R20, 0x1, R178 ;  /* 0x0000000114027824 */ /* 0x002fca00078e02b2 */
[C---:B------:R-:W-:Y:S01]  /*3070*/  ISETP.GE.AND P0, PT, R2.reuse, R189, PT ;  /* 0x000000bd0200720c */ /* 0x040fe20003f06270 */
[----:B------:R-:W-:-:S03]  /*3080*/  IMAD.IADD R2, R2, 0x1, R193 ;  /* 0x0000000102027824 */ /* 0x000fc600078e02c1 */
[----:B------:R-:W-:Y:S01]  /*3090*/  ISETP.GT.OR P0, PT, R20, 0x3f, P0 ;  /* 0x0000003f1400780c */ /* 0x000fe20000704670 */
[----:B------:R-:W-:-:S04]  /*30a0*/  @P6 IMAD.HI.U32 R3, R2, c[0x0][0x2bc], RZ ;  /* 0x0000af0002036a27 */ /* 0x000fc800078e00ff */
[----:B------:R-:W-:-:S04]  /*30b0*/  IMAD.WIDE.U32 R194, R14, c[0x0][0x1e8], RZ ;  /* 0x00007a000ec27a25 */ /* 0x000fc800078e00ff */
[----:B------:R-:W-:-:S04]  /*30c0*/  IMAD.WIDE.U32 R198, R14, c[0x0][0x210], RZ ;  /* 0x000084000ec67a25 */ /* 0x000fc800078e00ff */
[----:B------:R-:W-:Y:S02]  /*30d0*/  IMAD.SHL.U32 R17, R177, 0x2, RZ ;  /* 0x00000002b1117824 */ /* 0x000fe400078e00ff */
[----:B------:R-:W-:Y:S01]  /*30e0*/  IMAD.SHL.U32 R19, R185, 0x2, RZ ;  /* 0x00000002b9137824 */ /* 0x000fe200078e00ff */
[----:B------:R-:W-:Y:S01]  /*30f0*/  ISETP.GT.AND P5, PT, R20, 0x3f, PT ;  /* 0x0000003f1400780c */ /* 0x000fe20003fa4270 */
[----:B------:R-:W-:Y:S01]  /*3100*/  IMAD.MOV.U32 R0, RZ, RZ, R2 ;  /* 0x000000ffff007224 */ /* 0x000fe200078e0002 */
[----:B------:R-:W-:Y:S01]  /*3110*/  @P6 SHF.R.U32.HI R0, RZ, c[0x0][0x2c0], R3 ;  /* 0x0000b000ff006a19 */ /* 0x000fe20000011603 */
[----:B------:R-:W-:Y:S01]  /*3120*/  IMAD.IADD R92, R189, 0x1, -R178 ;  /* 0x00000001bd5c7824 */ /* 0x000fe200078e0ab2 */
[----:B------:R-:W-:Y:S02]  /*3130*/  @P6 LOP3.LUT R213, R213, 0x8, RZ, 0xfc, !PT ;  /* 0x00000008d5d56812 */ /* 0x000fe400078efcff */
[----:B------:R-:W-:-:S04]  /*3140*/  @!P0 IADD3 R3, P1, R0, R196, RZ ;  /* 0x000000c400038210 */ /* 0x000fc80007f3e0ff */
[----:B------:R-:W-:Y:S02]  /*3150*/  @!P0 LEA.HI.X.SX32 R5, R0, R201, 0x1, P1 ;  /* 0x000000c900058211 */ /* 0x000fe400008f0eff */
[----:B------:R-:W-:-:S04]  /*3160*/  @!P0 LEA R4, P1, R3, c[0x0][0x2a0], 0x2 ;  /* 0x0000a80003048a11 */ /* 0x000fc800078210ff */
[----:B------:R-:W-:-:S05]  /*3170*/  @!P0 LEA.HI.X R5, R3, c[0x0][0x2a4], R5, 0x2, P1 ;  /* 0x0000a90003058a11 */ /* 0x000fca00008f1405 */
[----:B------:R1:W3:Y:S01]  /*3180*/  @!P0 LDG.E R174, [R4.64] ;  /* 0x0000000604ae8981 */ /* 0x0002e2000c1e1900 */
[----:B------:R-:W-:Y:S01]  /*3190*/  IMAD.MOV R0, RZ, RZ, -R0 ;  /* 0x000000ffff007224 */ /* 0x000fe200078e0a00 */
[----:B------:R-:W-:Y:S01]  /*31a0*/  LOP3.LUT R213, R213, 0xfffffffe, RZ, 0xc0, !PT ;  /* 0xfffffffed5d57812 */ /* 0x000fe200078ec0ff */
[----:B------:R-:W-:Y:S01]  /*31b0*/  IMAD R200, R14, c[0x0][0x1ec], R195 ;  /* 0x00007b000ec87a24 */ /* 0x000fe200078e02c3 */
[----:B------:R-:W-:Y:S01]  /*31c0*/  BSSY B0, `(.L_x_2032) ;  /* 0x00000a8000007945 */ /* 0x000fe20003800000 */
[----:B------:R-:W-:Y:S01]  /*31d0*/  IMAD R175, R0, c[0x0][0x2b8], R2 ;  /* 0x0000ae0000af7a24 */ /* 0x000fe200078e0202 */
[----:B------:R-:W-:Y:S01]  /*31e0*/  @P5 LOP3.LUT R213, R213, 0x1, RZ, 0xfc, !PT ;  /* 0x00000001d5d55812 */ /* 0x000fe200078efcff */
[----:B--2-4-:R-:W-:Y:S02]  /*31f0*/  IMAD.IADD R12, R92, 0x1, -R205 ;  /* 0x000000015c0c7824 */ /* 0x014fe400078e0acd */
[----:B------:R-:W-:-:S03]  /*3200*/  IMAD.WIDE.U32 R2, R175, c[0x0][0x1e0], RZ ;  /* 0x00007800af027a25 */ /* 0x000fc600078e00ff */
[----:B------:R-:W-:Y:S01]  /*3210*/  ISETP.GE.AND P1, PT, R12, 0x1, PT ;  /* 0x000000010c00780c */ /* 0x000fe20003f26270 */
[----:B------:R-:W-:Y:S01]  /*3220*/  IMAD R202, R14, c[0x0][0x214], R199 ;  /* 0x000085000eca7a24 */ /* 0x000fe200078e02c7 */
[----:B------:R-:W-:Y:S02]  /*3230*/  SHF.L.U64.HI R14, R185, 0x1, R21 ;  /* 0x00000001b90e7819 */ /* 0x000fe40000010215 */
[----:B-1----:R-:W-:-:S09]  /*3240*/  SHF.R.S32.HI R4, RZ, 0x1f, R175 ;  /* 0x0000001fff047819 */ /* 0x002fd200000114af */
[----:B------:R-:W-:Y:S02]  /*3250*/  @P1 ISETP.GE.AND P4, PT, R177, c[0x0][0x1d4], PT ;  /* 0x00007500b1001a0c */ /* 0x000fe40003f86270 */
[----:B------:R-:W-:Y:S01]  /*3260*/  @P1 ISETP.GE.AND P3, PT, R186, c[0x0][0x1d4], PT ;  /* 0x00007500ba001a0c */ /* 0x000fe20003f66270 */
[C---:B------:R-:W-:Y:S02]  /*3270*/  IMAD R0, R4.reuse, c[0x0][0x1e0], RZ ;  /* 0x0000780004007a24 */ /* 0x040fe400078e02ff */
[----:B------:R-:W-:Y:S02]  /*3280*/  IMAD R5, R4, c[0x0][0x208], RZ ;  /* 0x0000820004057a24 */ /* 0x000fe400078e02ff */
[----:B------:R-:W-:-:S04]  /*3290*/  IMAD R0, R175, c[0x0][0x1e4], R0 ;  /* 0x00007900af007a24 */ /* 0x000fc800078e0200 */
[----:B------:R-:W-:Y:S01]  /*32a0*/  IMAD.IADD R3, R3, 0x1, R0 ;  /* 0x0000000103037824 */ /* 0x000fe200078e0200 */
[----:B---3--:R-:W-:-:S03]  /*32b0*/  SHF.R.S32.HI R13, RZ, 0x1f, R174 ;  /* 0x0000001fff0d7819 */ /* 0x008fc600000114ae */
        /* <DEDUP_REMOVED lines=8> */
[----:B------:R-:W-:-:S03]  /*3340*/  IMAD.WIDE.U32 R2, R175, c[0x0][0x208], RZ ;  /* 0x00008200af027a25 */ /* 0x000fc600078e00ff */
[----:B------:R-:W2:Y:S04]  /*3350*/  SHFL.IDX PT, R9, R6, RZ, 0x181f ;  /* 0x00181fff06097589 */ /* 0x000ea800000e0000 */
[----:B------:R3:W4:Y:S04]  /*3360*/  SHFL.IDX PT, R10, R0, 0x1, 0x181f ;  /* 0x00381f00000a7f89 */ /* 0x00072800000e0000 */
[----:B------:R5:W4:Y:S01]  /*3370*/  SHFL.IDX PT, R11, R6, 0x1, 0x181f ;  /* 0x00381f00060b7f89 */ /* 0x000b2200000e0000 */
[----:B-1----:R-:W-:Y:S01]  /*3380*/  @P1 LEA R4, P0, R177, R8, 0x1 ;  /* 0x00000008b1041211 */ /* 0x002fe200078008ff */
[----:B---3--:R-:W-:-:S03]  /*3390*/  IMAD R0, R175, c[0x0][0x20c], R5 ;  /* 0x00008300af007a24 */ /* 0x008fc600078e0205 */
[-C--:B--2---:R-:W-:Y:S02]  /*33a0*/  @P1 LEA.HI.X R5, R177, R9.reuse, R18, 0x1, P0 ;  /* 0x00000009b1051211 */ /* 0x084fe400000f0c12 */
[----:B------:R-:W-:Y:S01]  /*33b0*/  ISETP.GE.AND P0, PT, R12, 0x21, PT ;  /* 0x000000210c00780c */ /* 0x000fe20003f06270 */
[----:B------:R-:W-:Y:S01]  /*33c0*/  IMAD.IADD R3, R3, 0x1, R0 ;  /* 0x0000000103037824 */ /* 0x000fe200078e0200 */
[----:B-----5:R-:W-:Y:S01]  /*33d0*/  @P1 LEA R6, P2, R186, R8, 0x1 ;  /* 0x00000008ba061211 */ /* 0x020fe200078408ff */
[----:B------:R1:W-:Y:S01]  /*33e0*/  @P1 LDGSTS.E.BYPASS.LTC128B.128 [R204+0xc100], [R4.64], !P4 ;  /* 0x0c10000004cc1fae */ /* 0x0003e2000e101d46 */
[----:B------:R-:W-:Y:S01]  /*33f0*/  IMAD R0, R13, c[0x0][0x218], RZ ;  /* 0x000086000d007a24 */ /* 0x000fe200078e02ff */
[C---:B------:R-:W-:Y:S01]  /*3400*/  ISETP.GE.AND P4, PT, R177.reuse, c[0x0][0x1d4], PT ;  /* 0x00007500b1007a0c */ /* 0x040fe20003f86270 */
[----:B------:R-:W-:Y:S01]  /*3410*/  IMAD.WIDE.U32 R2, R174, c[0x0][0x218], R2 ;  /* 0x00008600ae027a25 */ /* 0x000fe200078e0002 */
[----:B------:R-:W-:Y:S02]  /*3420*/  @P1 LEA.HI.X R7, R186, R9, R15, 0x1, P2 ;  /* 0x00000009ba071211 */ /* 0x000fe400010f0c0f */
[----:B------:R-:W-:-:S03]  /*3430*/  SHF.L.U64.HI R13, R177, 0x1, R18 ;  /* 0x00000001b10d7819 */ /* 0x000fc60000010212 */
[----:B------:R2:W-:Y:S01]  /*3440*/  @P1 LDGSTS.E.BYPASS.LTC128B.128 [R204+0xe100], [R6.64], !P3 ;  /* 0x0e10000006cc1fae */ /* 0x0005e2000d901d46 */
[----:B-1----:R-:W-:-:S04]  /*3450*/  @P1 LEA R4, P2, R185, R8, 0x1 ;  /* 0x00000008b9041211 */ /* 0x002fc800078408ff */
[----:B------:R-:W-:Y:S01]  /*3460*/  @P1 LEA.HI.X R5, R185, R9, R21, 0x1, P2 ;  /* 0x00000009b9051211 */ /* 0x000fe200010f0c15 */
[----:B--2---:R-:W-:Y:S01]  /*3470*/  IMAD R6, R174, c[0x0][0x21c], R0 ;  /* 0x00008700ae067a24 */ /* 0x004fe200078e0200 */
[----:B------:R-:W-:Y:S02]  /*3480*/  IADD3 R0, P3, R2, R198, RZ ;  /* 0x000000c602007210 */ /* 0x000fe40007f7e0ff */
[C---:B----4-:R-:W-:Y:S02]  /*3490*/  @P0 LEA R2, P2, R177.reuse, R10, 0x1 ;  /* 0x0000000ab1020211 */ /* 0x050fe400078408ff */
[----:B------:R-:W-:Y:S02]  /*34a0*/  IADD3.X R6, R202, R3, R6, P3, !PT ;  /* 0x00000003ca067210 */ /* 0x000fe40001ffe406 */
[----:B------:R-:W-:Y:S01]  /*34b0*/  @P0 LEA.HI.X R3, R177, R11, R18, 0x1, P2 ;  /* 0x0000000bb1030211 */ /* 0x000fe200010f0c12 */
[----:B------:R-:W-:Y:S01]  /*34c0*/  IMAD.SHL.U32 R18, R186, 0x2, RZ ;  /* 0x00000002ba127824 */ /* 0x000fe200078e00ff */
[----:B------:R-:W-:-:S02]  /*34d0*/  LEA R8, P2, R0, c[0x0][0x1f8], 0x1 ;  /* 0x00007e0000087a11 */ /* 0x000fc400078408ff */
[----:B------:R-:W-:Y:S02]  /*34e0*/  @P1 ISETP.GE.AND P3, PT, R185, c[0x0][0x1d4], PT ;  /* 0x00007500b9001a0c */ /* 0x000fe40003f66270 */
[----:B------:R-:W-:Y:S02]  /*34f0*/  LEA.HI.X R9, R0, c[0x0][0x1fc], R6, 0x1, P2 ;  /* 0x00007f0000097a11 */ /* 0x000fe400010f0c06 */
[----:B------:R-:W-:Y:S01]  /*3500*/  @P0 ISETP.GE.AND P2, PT, R177, c[0x0][0x1d4], PT ;  /* 0x00007500b1000a0c */ /* 0x000fe20003f46270 */
[----:B------:R-:W1:Y:S04]  /*3510*/  SHFL.IDX PT, R6, R8, RZ, 0x181f ;  /* 0x00181fff08067589 */ /* 0x000e6800000e0000 */
[----:B------:R-:W2:Y:S04]  /*3520*/  SHFL.IDX PT, R7, R9, RZ, 0x181f ;  /* 0x00181fff09077589 */ /* 0x000ea800000e0000 */
[----:B------:R3:W-:Y:S01]  /*3530*/  @P1 LDGSTS.E.BYPASS.LTC128B.128 [R204+0x10100], [R4.64], !P3 ;  /* 0x1010000004cc1fae */ /* 0x0007e2000d901d46 */
[----:B------:R-:W-:-:S03]  /*3540*/  @P0 ISETP.GE.AND P3, PT, R186, c[0x0][0x1d4], PT ;  /* 0x00007500ba000a0c */ /* 0x000fc60003f66270 */
[----:B------:R4:W-:Y:S01]  /*3550*/  @P0 LDGSTS.E.BYPASS.LTC128B.128 [R204+0xd100], [R2.64], !P2 ;  /* 0x0d10000002cc0fae */ /* 0x0009e2000d101d46 */
[----:B------:R-:W-:-:S03]  /*3560*/  @P0 ISETP.GE.AND P2, PT, R185, c[0x0][0x1d4], PT ;  /* 0x00007500b9000a0c */ /* 0x000fc60003f46270 */
[----:B------:R-:W5:Y:S04]  /*3570*/  SHFL.IDX PT, R0, R8, 0x1, 0x181f ;  /* 0x00381f0008007f89 */ /* 0x000f6800000e0000 */
[----:B------:R-:W1:Y:S01]  /*3580*/  SHFL.IDX PT, R8, R9, 0x1, 0x181f ;  /* 0x00381f0009087f89 */ /* 0x000e6200000e0000 */
[----:B---3--:R-:W-:-:S04]  /*3590*/  @P0 LEA R4, P1, R186, R10, 0x1 ;  /* 0x0000000aba040211 */ /* 0x008fc800078208ff */
[CCC-:B------:R-:W-:Y:S02]  /*35a0*/  @P0 LEA.HI.X R5, R186.reuse, R11.reuse, R15.reuse, 0x1, P1 ;  /* 0x0000000bba050211 */ /* 0x1c0fe400008f0c0f */
[C---:B----4-:R-:W-:Y:S02]  /*35b0*/  @P0 LEA R2, P1, R185.reuse, R10, 0x1 ;  /* 0x0000000ab9020211 */ /* 0x050fe400078208ff */
[C---:B------:R-:W-:Y:S01]  /*35c0*/  SHF.L.U64.HI R15, R186.reuse, 0x1, R15 ;  /* 0x00000001ba0f7819 */ /* 0x040fe2000001020f */
[----:B------:R3:W-:Y:S01]  /*35d0*/  @P0 LDGSTS.E.BYPASS.LTC128B.128 [R204+0xf100], [R4.64], !P3 ;  /* 0x0f10000004cc0fae */ /* 0x0007e2000d901d46 */
[----:B------:R-:W-:Y:S02]  /*35e0*/  @P0 LEA.HI.X R3, R185, R11, R21, 0x1, P1 ;  /* 0x0000000bb9030211 */ /* 0x000fe400008f0c15 */
[----:B------:R-:W-:-:S03]  /*35f0*/  ISETP.GE.AND P3, PT, R186, c[0x0][0x1d4], PT ;  /* 0x00007500ba007a0c */ /* 0x000fc60003f66270 */
[----:B------:R1:W-:Y:S01]  /*3600*/  @P0 LDGSTS.E.BYPASS.LTC128B.128 [R204+0x11100], [R2.64], !P2 ;  /* 0x1110000002cc0fae */ /* 0x0003e2000d101d46 */
[C---:B------:R-:W-:Y:S02]  /*3610*/  ISETP.LT.OR P2, PT, R12.reuse, 0x1, P4 ;  /* 0x000000010c00780c */ /* 0x040fe40002741670 */
[C---:B------:R-:W-:Y:S01]  /*3620*/  ISETP.LT.OR P1, PT, R12.reuse, 0x1, P3 ;  /* 0x000000010c00780c */ /* 0x040fe20001f21670 */
[----:B------:R-:W0:Y:S01]  /*3630*/  LDGDEPBAR ;  /* 0x00000000000079af */ /* 0x000e220000000000 */
[----:B------:R-:W-:Y:S02]  /*3640*/  ISETP.LT.OR P4, PT, R12, 0x21, P4 ;  /* 0x000000210c00780c */ /* 0x000fe40002781670 */
[----:B-1----:R-:W-:-:S05]  /*3650*/  IADD3 R2, P0, R6, R17, RZ ;  /* 0x0000001106027210 */ /* 0x002fca0007f1e0ff */
[----:B--2---:R-:W-:-:S05]  /*3660*/  IMAD.X R3, R7, 0x1, R13, P0 ;  /* 0x0000000107037824 */ /* 0x004fca00000e060d */
[----:B------:R1:W-:Y:S01]  /*3670*/  LDGSTS.E.BYPASS.LTC128B.128 [R204+0x100], [R2.64], !P2 ;  /* 0x0010000002cc7fae */ /* 0x0003e2000d101d46 */
[----:B------:R-:W-:Y:S02]  /*3680*/  ISETP.LT.OR P2, PT, R12, 0x21, P3 ;  /* 0x000000210c00780c */ /* 0x000fe40001f41670 */
[----:B------:R-:W-:Y:S02]  /*3690*/  ISETP.GT.AND P3, PT, R16, R188, PT ;  /* 0x000000bc1000720c */ /* 0x000fe40003f64270 */
[----:B-1----:R-:W-:-:S05]  /*36a0*/  IADD3 R2, P0, R6, R18, RZ ;  /* 0x0000001206027210 */ /* 0x002fca0007f1e0ff */
[----:B------:R-:W-:-:S05]  /*36b0*/  IMAD.X R3, R7, 0x1, R15, P0 ;  /* 0x0000000107037824 */ /* 0x000fca00000e060f */
[----:B------:R1:W-:Y:S01]  /*36c0*/  LDGSTS.E.BYPASS.LTC128B.128 [R204+0x2100], [R2.64], !P1 ;  /* 0x0210000002cc7fae */ /* 0x0003e2000c901d46 */
[----:B------:R-:W-:Y:S02]  /*36d0*/  ISETP.GE.AND P1, PT, R185, c[0x0][0x1d4], PT ;  /* 0x00007500b9007a0c */ /* 0x000fe40003f26270 */
[----:B-1----:R-:W-:-:S05]  /*36e0*/  IADD3 R2, P0, R6, R19, RZ ;  /* 0x0000001306027210 */ /* 0x002fca0007f1e0ff */
[----:B------:R-:W-:Y:S01]  /*36f0*/  IMAD.X R3, R7, 0x1, R14, P0 ;  /* 0x0000000107037824 */ /* 0x000fe200000e060e */
[C---:B------:R-:W-:Y:S02]  /*3700*/  ISETP.LT.OR P0, PT, R12.reuse, 0x1, P1 ;  /* 0x000000010c00780c */ /* 0x040fe40000f01670 */
[----:B------:R-:W-:-:S11]  /*3710*/  ISETP.LT.OR P1, PT, R12, 0x21, P1 ;  /* 0x000000210c00780c */ /* 0x000fd60000f21670 */
[----:B------:R1:W-:Y:S01]  /*3720*/  LDGSTS.E.BYPASS.LTC128B.128 [R204+0x4100], [R2.64], !P0 ;  /* 0x0410000002cc7fae */ /* 0x0003e2000c101d46 */
[----:B-----5:R-:W-:-:S05]  /*3730*/  IADD3 R6, P0, R0, R17, RZ ;  /* 0x0000001100067210 */ /* 0x020fca0007f1e0ff */
[----:B------:R-:W-:Y:S01]  /*3740*/  IMAD.X R7, R8, 0x1, R13, P0 ;  /* 0x0000000108077824 */ /* 0x000fe200000e060d */
[----:B---3--:R-:W-:-:S04]  /*3750*/  IADD3 R4, P0, R0, R18, RZ ;  /* 0x0000001200047210 */ /* 0x008fc80007f1e0ff */
[----:B------:R2:W-:Y:S01]  /*3760*/  LDGSTS.E.BYPASS.LTC128B.128 [R204+0x1100], [R6.64], !P4 ;  /* 0x0110000006cc7fae */ /* 0x0005e2000e101d46 */
[----:B------:R-:W-:-:S05]  /*3770*/  IMAD.X R5, R8, 0x1, R15, P0 ;  /* 0x0000000108057824 */ /* 0x000fca00000e060f */
[----:B------:R2:W-:Y:S01]  /*3780*/  LDGSTS.E.BYPASS.LTC128B.128 [R204+0x3100], [R4.64], !P2 ;  /* 0x0310000004cc7fae */ /* 0x0005e2000d101d46 */
[----:B-1----:R-:W-:-:S05]  /*3790*/  IADD3 R2, P0, R0, R19, RZ ;  /* 0x0000001300027210 */ /* 0x002fca0007f1e0ff */
[----:B------:R-:W-:-:S05]  /*37a0*/  IMAD.X R3, R8, 0x1, R14, P0 ;  /* 0x0000000108037824 */ /* 0x000fca00000e060e */
[----:B------:R2:W-:Y:S04]  /*37b0*/  LDGSTS.E.BYPASS.LTC128B.128 [R204+0x5100], [R2.64], !P1 ;  /* 0x0510000002cc7fae */ /* 0x0005e8000c901d46 */
[----:B------:R-:W0:Y:S01]  /*37c0*/  LDGDEPBAR ;  /* 0x00000000000079af */ /* 0x000e220000000000 */
[----:B------:R-:W-:Y:S05]  /*37d0*/  @!P3 BRA `(.L_x_2033) ;  /* 0x000004600000b947 */ /* 0x000fea0003800000 */
[----:B--2---:R-:W-:Y:S01]  /*37e0*/  IADD3 R2, R20, R178, R193 ;  /* 0x000000b214027210 */ /* 0x004fe20007ffe0c1 */
[----:B------:R-:W-:-:S03]  /*37f0*/  IMAD.MOV.U32 R174, RZ, RZ, RZ ;  /* 0x000000ffffae7224 */ /* 0x000fc600078e00ff */
[----:B------:R-:W-:-:S05]  /*3800*/  IADD3 R2, R2, -0x40, RZ ;  /* 0xffffffc002027810 */ /* 0x000fca0007ffe0ff */
        /* <DEDUP_REMOVED lines=25> */
.L_x_2180:
[----:B------:R-:W-:Y:S05]  /*39a0*/  BRA.DIV ~URZ, `(.L_x_2035) ;  /* 0x000142727f007947 */ /* 0x000fea000b800000 */
[----:B------:R-:W3:Y:S01]  /*39b0*/  SHFL.IDX PT, R0, R11, RZ, 0x181f ;  /* 0x00181fff0b007589 */ /* 0x000ee200000e0000 */
[----:B------:R-:W-:Y:S02]  /*39c0*/  ISETP.GE.AND P2, PT, R177, c[0x0][0x1d4], PT ;  /* 0x00007500b1007a0c */ /* 0x000fe40003f46270 */
[----:B------:R-:W-:Y:S02]  /*39d0*/  ISETP.GE.AND P1, PT, R186, c[0x0][0x1d4], PT ;  /* 0x00007500ba007a0c */ /* 0x000fe40003f26270 */
        /* <DEDUP_REMOVED lines=10> */
[----:B------:R-:W3:Y:S03]  /*3a80*/  SHFL.IDX PT, R0, R11, 0x1, 0x181f ;  /* 0x00381f000b007f89 */ /* 0x000ee600000e0000 */
[----:B------:R-:W-:Y:S01]  /*3a90*/  IMAD.X R3, R8, 0x1, R14, P0 ;  /* 0x0000000108037824 */ /* 0x000fe200000e060e */
[----:B------:R-:W-:Y:S01]  /*3aa0*/  ISETP.GE.AND P0, PT, R185, c[0x0][0x1d4], PT ;  /* 0x00007500b9007a0c */ /* 0x000fe20003f06270 */
[----:B------:R2:W-:Y:S04]  /*3ab0*/  LDGSTS.E.BYPASS.LTC128B.128 [R204+0x14100], [R4.64], !P1 ;  /* 0x1410000004cc7fae */ /* 0x0005e8000c901d46 */
[----:B------:R4:W1:Y:S08]  /*3ac0*/  SHFL.IDX PT, R8, R9, 0x1, 0x181f ;  /* 0x00381f0009087f89 */ /* 0x00087000000e0000 */
[----:B------:R2:W-:Y:S01]  /*3ad0*/  LDGSTS.E.BYPASS.LTC128B.128 [R204+0x16100], [R2.64], !P0 ;  /* 0x1610000002cc7fae */ /* 0x0005e2000c101d46 */
[----:B-1--4-:R-:W-:-:S03]  /*3ae0*/  SEL R9, RZ, 0x10, P0 ;  /* 0x00000010ff097807 */ /* 0x012fc60000000000 */
.L_x_2181:
        /* <DEDUP_REMOVED lines=21> */
.L_x_2033:
[----:B------:R-:W-:Y:S05]  /*3c40*/  BSYNC B0 ;  /* 0x0000000000007941 */ /* 0x000fea0003800000 */
.L_x_2032:
        /* <DEDUP_REMOVED lines=10> */
[----:B-12---:R1:W2:Y:S04]  /*3cf0*/  LDSM.16.M88.4 R4, [R164] ;  /* 0x00000000a404783b */ /* 0x0062a80000000200 */
        /* <DEDUP_REMOVED lines=33> */
[----:B------:R4:W3:Y:S02]  /*3f10*/  SHFL.IDX PT, R12, R13, RZ, 0x181f ;  /* 0x00181fff0d0c7589 */ /* 0x0008e400000e0000 */
.L_x_2182:
[----:B------:R-:W-:Y:S05]  /*3f20*/  BRA.DIV ~URZ, `(.L_x_2039) ;  /* 0x00013fa27f007947 */ /* 0x000fea000b800000 */
[----:B------:R-:W5:Y:S01]  /*3f30*/  SHFL.IDX PT, R0, R19, RZ, 0x181f ;  /* 0x00181fff13007589 */ /* 0x000f6200000e0000 */
[----:B------:R-:W-:Y:S02]  /*3f40*/  ISETP.GE.AND P3, PT, R177, c[0x0][0x1d4], PT ;  /* 0x00007500b1007a0c */ /* 0x000fe40003f66270 */
[----:B------:R-:W-:Y:S02]  /*3f50*/  ISETP.GE.AND P1, PT, R186, c[0x0][0x1d4], PT ;  /* 0x00007500ba007a0c */ /* 0x000fe40003f26270 */
[----:B------:R-:W-:Y:S02]  /*3f60*/  SEL R20, RZ, 0x10, P3 ;  /* 0x00000010ff147807 */ /* 0x000fe40001800000 */
[----:B------:R-:W-:Y:S02]  /*3f70*/  SEL R18, RZ, 0x10, P1 ;  /* 0x00000010ff127807 */ /* 0x000fe40000800000 */
[----:B-----5:R-:W-:-:S05]  /*3f80*/  IADD3 R16, P0, R0, R25, RZ ;  /* 0x0000001900107210 */ /* 0x020fca0007f1e0ff */
[----:B---3--:R-:W-:Y:S01]  /*3f90*/  IMAD.X R17, R12, 0x1, R21, P0 ;  /* 0x000000010c117824 */ /* 0x008fe200000e0615 */
[----:B------:R-:W-:-:S04]  /*3fa0*/  IADD3 R14, P0, R0, R26, RZ ;  /* 0x0000001a000e7210 */ /* 0x000fc80007f1e0ff */
[----:B------:R-:W-:Y:S01]  /*3fb0*/  @!PT LDS RZ, [RZ] ;  /* 0x00000000fffff984 */ /* 0x000fe20000000800 */
[----:B------:R-:W-:Y:S01]  /*3fc0*/  @!PT LDS RZ, [RZ] ;  /* 0x00000000fffff984 */ /* 0x000fe20000000800 */
[----:B------:R3:W-:Y:S01]  /*3fd0*/  LDGSTS.E.BYPASS.LTC128B.128 [R204+0x6100], [R16.64], !P3 ;  /* 0x0610000010cc7fae */ /* 0x0007e2000d901d46 */
[----:B------:R-:W-:Y:S01]  /*3fe0*/  IMAD.X R15, R12, 0x1, R22, P0 ;  /* 0x000000010c0f7824 */ /* 0x000fe200000e0616 */
[----:B------:R-:W-:Y:S02]  /*3ff0*/  IADD3 R2, P0, R0, R27, RZ ;  /* 0x0000001b00027210 */ /* 0x000fe40007f1e0ff */
[----:B------:R-:W4:Y:S03]  /*4000*/  SHFL.IDX PT, R0, R19, 0x1, 0x181f ;  /* 0x00381f0013007f89 */ /* 0x000f2600000e0000 */
[----:B------:R-:W-:Y:S01]  /*4010*/  IMAD.X R3, R12, 0x1, R23, P0 ;  /* 0x000000010c037824 */ /* 0x000fe200000e0617 */
[----:B------:R-:W-:Y:S01]  /*4020*/  ISETP.GE.AND P0, PT, R185, c[0x0][0x1d4], PT ;  /* 0x00007500b9007a0c */ /* 0x000fe20003f06270 */
[----:B------:R3:W-:Y:S04]  /*4030*/  LDGSTS.E.BYPASS.LTC128B.128 [R204+0x8100], [R14.64], !P1 ;  /* 0x081000000ecc7fae */ /* 0x0007e8000c901d46 */
[----:B------:R5:W2:Y:S08]  /*4040*/  SHFL.IDX PT, R12, R13, 0x1, 0x181f ;  /* 0x00381f000d0c7f89 */ /* 0x000ab000000e0000 */
[----:B------:R3:W-:Y:S01]  /*4050*/  LDGSTS.E.BYPASS.LTC128B.128 [R204+0xa100], [R2.64], !P0 ;  /* 0x0a10000002cc7fae */ /* 0x0007e2000c101d46 */
[----:B----45:R-:W-:-:S03]  /*4060*/  SEL R13, RZ, 0x10, P0 ;  /* 0x00000010ff0d7807 */ /* 0x030fc60000000000 */
.L_x_2183:
[----:B---3--:R-:W-:Y:S02]  /*4070*/  IADD3 R2, -R20, 0x10, RZ ;  /* 0x0000001014027810 */ /* 0x008fe40007ffe1ff */
[----:B------:R-:W-:-:S02]  /*4080*/  IADD3 R3, -R18, 0x10, RZ ;  /* 0x0000001012037810 */ /* 0x000fc40007ffe1ff */
[----:B------:R-:W-:-:S04]  /*4090*/  LOP3.LUT R2, R2, 0xf, RZ, 0xc0, !PT ;  /* 0x0000000f02027812 */ /* 0x000fc800078ec0ff */
[----:B------:R-:W-:Y:S02]  /*40a0*/  IADD3 R16, P1, P0, R2, R0, R25 ;  /* 0x0000000002107210 */ /* 0x000fe4000783e019 */
        /* <DEDUP_REMOVED lines=17> */
.L_x_2037:
[----:B------:R-:W-:Y:S05]  /*41c0*/  BSYNC B0 ;  /* 0x0000000000007941 */ /* 0x000fea0003800000 */
.L_x_2036:
[----:B------:R-:W-:Y:S01]  /*41d0*/  LOP3.LUT P1, RZ, R187, 0x4, RZ, 0xc0, !PT ;  /* 0x00000004bbff7812 */ /* 0x000fe2000782c0ff */
[----:B------:R-:W0:Y:S01]  /*41e0*/  LDGDEPBAR ;  /* 0x00000000000079af */ /* 0x000e220000000000 */
[----:B------:R-:W-:Y:S01]  /*41f0*/  MOV R0, 0x40 ;  /* 0x0000004000007802 */ /* 0x000fe20000000f00 */
[----:B------:R-:W-:Y:S01]  /*4200*/  WARPSYNC 0xffffffff ;  /* 0xffffffff00007948 */ /* 0x000fe20003800000 */
[----:B--23--:R-:W-:Y:S01]  /*4210*/  HMMA.16816.F32 R12, R4, R32, RZ ;  /* 0x00000020040c723c */ /* 0x00cfe200000018ff */
[----:B------:R-:W-:Y:S01]  /*4220*/  MOV R93, c[0x0][0x2c4] ;  /* 0x0000b100005d7a02 */ /* 0x000fe20000000f00 */
[----:B------:R-:W-:Y:S01]  /*4230*/  ULDC UR4, c[0x0][0x324] ;  /* 0x0000c90000047ab9 */ /* 0x000fe20000000800 */
[----:B------:R-:W-:Y:S01]  /*4240*/  SEL R162, R0, 0xffffffc0, !P1 ;  /* 0xffffffc000a27807 */ /* 0x000fe20004800000 */
[----:B------:R-:W-:Y:S01]  /*4250*/  ULOP3.LUT UR4, URZ, UR4, URZ, 0x33, !UPT ;  /* 0x000000043f047292 */ /* 0x000fe2000f8e333f */
[----:B------:R-:W-:-:S02]  /*4260*/  ISETP.NE.AND P0, PT, R93, 0x1, PT ;  /* 0x000000015d00780c */ /* 0x000fc40003f05270 */
[----:B------:R-:W-:Y:S01]  /*4270*/  IADD3 R2, R170, R162, RZ ;  /* 0x000000a2aa027210 */ /* 0x000fe20007ffe0ff */
[C---:B------:R-:W-:Y:S01]  /*4280*/  HMMA.16816.F32 R20, R4.reuse, R34, RZ ;  /* 0x000000220414723c */ /* 0x040fe200000018ff */
[----:B------:R-:W-:Y:S02]  /*4290*/  IADD3 R0, R162, R170, R168 ;  /* 0x000000aaa2007210 */ /* 0x000fe40007ffe0a8 */
[----:B------:R-:W-:Y:S01]  /*42a0*/  MOV R93, c[0x0][0x32c] ;  /* 0x0000cb00005d7a02 */ /* 0x000fe20000000f00 */
[----:B------:R-:W-:Y:S03]  /*42b0*/  LDSM.16.M88.4 R56, [R2] ;  /* 0x000000000238783b */ /* 0x000fe60000000200 */
[----:B------:R-:W-:Y:S01]  /*42c0*/  ISETP.GE.AND P4, PT, R93, 0x1, PT ;  /* 0x000000015d00780c */ /* 0x000fe20003f86270 */
[C---:B----4-:R-:W-:Y:S01]  /*42d0*/  HMMA.16816.F32 R16, R4.reuse, R36, RZ ;  /* 0x000000240410723c */ /* 0x050fe200000018ff */
[----:B------:R-:W-:Y:S04]  /*42e0*/  LDSM.16.M88.4 R60, [R2+0x800] ;  /* 0x00080000023c783b */ /* 0x000fe80000000200 */
[----:B------:R-:W-:Y:S03]  /*42f0*/  LDSM.16.M88.4 R68, [R2+0x1000] ;  /* 0x001000000244783b */ /* 0x000fe60000000200 */
[C---:B-1----:R-:W-:Y:S01]  /*4300*/  HMMA.16816.F32 R40, R4.reuse, R44, RZ ;  /* 0x0000002c0428723c */ /* 0x042fe200000018ff */
[----:B------:R-:W-:Y:S04]  /*4310*/  LDSM.16.M88.4 R84, [R0] ;  /* 0x000000000054783b */ /* 0x000fe80000000200 */
[----:B------:R-:W-:Y:S03]  /*4320*/  LDSM.16.M88.4 R88, [R0+0x1000] ;  /* 0x001000000058783b */ /* 0x000fe60000000200 */
[C---:B------:R-:W-:Y:S08]  /*4330*/  HMMA.16816.F32 R52, R4.reuse, R48, RZ ;  /* 0x000000300434723c */ /* 0x040ff000000018ff */
[C---:B------:R-:W-:Y:S08]  /*4340*/  HMMA.16816.F32 R36, R4.reuse, R38, RZ ;  /* 0x000000260424723c */ /* 0x040ff000000018ff */
[C---:B------:R-:W-:Y:S08]  /*4350*/  HMMA.16816.F32 R44, R4.reuse, R46, RZ ;  /* 0x0000002e042c723c */ /* 0x040ff000000018ff */
[----:B------:R-:W-:Y:S01]  /*4360*/  HMMA.16816.F32 R48, R4, R50, RZ ;  /* 0x000000320430723c */ /* 0x000fe200000018ff */
[----:B------:R-:W1:Y:S07]  /*4370*/  LDSM.16.M88.4 R4, [R167] ;  /* 0x00000000a704783b */ /* 0x000e6e0000000200 */
[C---:B------:R-:W-:Y:S01]  /*4380*/  HMMA.16816.F32 R28, R8.reuse, R64, R12 ;  /* 0x00000040081c723c */ /* 0x040fe2000000180c */
[----:B------:R-:W-:Y:S07]  /*4390*/  LDSM.16.M88.4 R12, [R166] ;  /* 0x00000000a60c783b */ /* 0x000fee0000000200 */
[C---:B------:R-:W-:Y:S01]  /*43a0*/  HMMA.16816.F32 R20, R8.reuse, R66, R20 ;  /* 0x000000420814723c */ /* 0x040fe20000001814 */
[----:B------:R-:W2:Y:S07]  /*43b0*/  LDSM.16.M88.4 R64, [R2+0x1800] ;  /* 0x001800000240783b */ /* 0x000eae0000000200 */
[C---:B------:R-:W-:Y:S08]  /*43c0*/  HMMA.16816.F32 R16, R8.reuse, R72, R16 ;  /* 0x000000480810723c */ /* 0x040ff00000001810 */
[C---:B------:R-:W-:Y:S01]  /*43d0*/  HMMA.16816.F32 R36, R8.reuse, R74, R36 ;  /* 0x0000004a0824723c */ /* 0x040fe20000001824 */
[----:B------:R-:W-:Y:S07]  /*43e0*/  LDSM.16.M88.4 R72, [R170+0x2000] ;  /* 0x00200000aa48783b */ /* 0x000fee0000000200 */
[C---:B------:R-:W-:Y:S08]  /*43f0*/  HMMA.16816.F32 R40, R8.reuse, R76, R40 ;  /* 0x0000004c0828723c */ /* 0x040ff00000001828 */
[C---:B------:R-:W-:Y:S01]  /*4400*/  HMMA.16816.F32 R44, R8.reuse, R78, R44 ;  /* 0x0000004e082c723c */ /* 0x040fe2000000182c */
[----:B------:R-:W3:Y:S07]  /*4410*/  LDSM.16.M88.4 R76, [R0+0x800] ;  /* 0x00080000004c783b */ /* 0x000eee0000000200 */
[C---:B------:R-:W-:Y:S08]  /*4420*/  HMMA.16816.F32 R52, R8.reuse, R80, R52 ;  /* 0x000000500834723c */ /* 0x040ff00000001834 */
[----:B------:R-:W-:Y:S01]  /*4430*/  HMMA.16816.F32 R48, R8, R82, R48 ;  /* 0x000000520830723c */ /* 0x000fe20000001830 */
[----:B------:R-:W4:Y:S07]  /*4440*/  LDSM.16.M88.4 R80, [R0+0x1800] ;  /* 0x001800000050783b */ /* 0x000f2e0000000200 */
[C---:B-1----:R-:W-:Y:S08]  /*4450*/  HMMA.16816.F32 R32, R4.reuse, R56, R28 ;  /* 0x000000380420723c */ /* 0x042ff0000000181c */
[C---:B------:R-:W-:Y:S08]  /*4460*/  HMMA.16816.F32 R28, R4.reuse, R58, R20 ;  /* 0x0000003a041c723c */ /* 0x040ff00000001814 */
[C---:B------:R-:W-:Y:S08]  /*4470*/  HMMA.16816.F32 R20, R4.reuse, R60, R16 ;  /* 0x0000003c0414723c */ /* 0x040ff00000001810 */
[C---:B------:R-:W-:Y:S01]  /*4480*/  HMMA.16816.F32 R16, R4.reuse, R62, R36 ;  /* 0x0000003e0410723c */ /* 0x040fe20000001824 */
[----:B------:R-:W-:Y:S07]  /*4490*/  LDSM.16.M88.4 R36, [R170+0x3000] ;  /* 0x00300000aa24783b */ /* 0x000fee0000000200 */
[C---:B------:R-:W-:Y:S01]  /*44a0*/  HMMA.16816.F32 R8, R4.reuse, R68, R40 ;  /* 0x000000440408723c */ /* 0x040fe20000001828 */
[----:B------:R-:W-:Y:S07]  /*44b0*/  LDSM.16.M88.4 R40, [R170+0x2800] ;  /* 0x00280000aa28783b */ /* 0x000fee0000000200 */
[C---:B------:R-:W-:Y:S08]  /*44c0*/  HMMA.16816.F32 R44, R4.reuse, R70, R44 ;  /* 0x00000046042c723c */ /* 0x040ff0000000182c */
[C---:B--2---:R-:W-:Y:S08]  /*44d0*/  HMMA.16816.F32 R68, R4.reuse, R64, R52 ;  /* 0x000000400444723c */ /* 0x044ff00000001834 */
[----:B------:R-:W-:Y:S01]  /*44e0*/  HMMA.16816.F32 R64, R4, R66, R48 ;  /* 0x000000420440723c */ /* 0x000fe20000001830 */
[----:B------:R-:W1:Y:S07]  /*44f0*/  LDSM.16.M88.4 R4, [R164+0x4000] ;  /* 0x00400000a404783b */ /* 0x000e6e0000000200 */
[C---:B------:R-:W-:Y:S01]  /*4500*/  HMMA.16816.F32 R60, R12.reuse, R84, R32 ;  /* 0x000000540c3c723c */ /* 0x040fe20000001820 */
[----:B------:R-:W2:Y:S07]  /*4510*/  LDSM.16.M88.4 R32, [R170+0x3800] ;  /* 0x00380000aa20783b */ /* 0x000eae0000000200 */
[C---:B------:R-:W-:Y:S01]  /*4520*/  HMMA.16816.F32 R56, R12.reuse, R86, R28 ;  /* 0x000000560c38723c */ /* 0x040fe2000000181c */
[----:B------:R-:W-:Y:S07]  /*4530*/  LDSM.16.M88.4 R84, [R0+0x2000] ;  /* 0x002000000054783b */ /* 0x000fee0000000200 */
[C---:B---3--:R-:W-:Y:S08]  /*4540*/  HMMA.16816.F32 R52, R12.reuse, R76, R20 ;  /* 0x0000004c0c34723c */ /* 0x048ff00000001814 */
[C---:B------:R-:W-:Y:S01]  /*4550*/  HMMA.16816.F32 R48, R12.reuse, R78, R16 ;  /* 0x0000004e0c30723c */ /* 0x040fe20000001810 */
[----:B------:R-:W-:Y:S07]  /*4560*/  LDSM.16.M88.4 R76, [R24+0x2000] ;  /* 0x00200000184c783b */ /* 0x000fee0000000200 */
[C---:B------:R-:W-:Y:S01]  /*4570*/  HMMA.16816.F32 R28, R12.reuse, R88, R8 ;  /* 0x000000580c1c723c */ /* 0x040fe20000001808 */
[----:B------:R-:W3:Y:S07]  /*4580*/  LDSM.16.M88.4 R8, [R165+0x4000] ;  /* 0x00400000a508783b */ /* 0x000eee0000000200 */
[C---:B------:R-:W-:Y:S08]  /*4590*/  HMMA.16816.F32 R20, R12.reuse, R90, R44 ;  /* 0x0000005a0c14723c */ /* 0x040ff0000000182c */
[C---:B----4-:R-:W-:Y:S08]  /*45a0*/  HMMA.16816.F32 R16, R12.reuse, R80, R68 ;  /* 0x000000500c10723c */ /* 0x050ff00000001844 */
[----:B------:R-:W-:Y:S01]  /*45b0*/  HMMA.16816.F32 R12, R12, R82, R64 ;  /* 0x000000520c0c723c */ /* 0x000fe20000001840 */
[----:B------:R-:W4:Y:S07]  /*45c0*/  LDSM.16.M88.4 R80, [R24+0x2800] ;  /* 0x002800001850783b */ /* 0x000f2e0000000200 */
[C---:B-1----:R-:W-:Y:S08]  /*45d0*/  HMMA.16816.F32 R44, R4.reuse, R72, R60 ;  /* 0x00000048042c723c */ /* 0x042ff0000000183c */
[C---:B------:R-:W-:Y:S08]  /*45e0*/  HMMA.16816.F32 R64, R4.reuse, R74, R56 ;  /* 0x0000004a0440723c */ /* 0x040ff00000001838 */
[C---:B--2---:R-:W-:Y:S08]  /*45f0*/  HMMA.16816.F32 R56, R4.reuse, R32, R16 ;  /* 0x000000200438723c */ /* 0x044ff00000001810 */
[C---:B------:R-:W-:Y:S01]  /*4600*/  HMMA.16816.F32 R16, R4.reuse, R34, R12 ;  /* 0x000000220410723c */ /* 0x040fe2000000180c */
[----:B------:R-:W1:Y:S07]  /*4610*/  LDSM.16.M88.4 R32, [R24+0x3000] ;  /* 0x003000001820783b */ /* 0x000e6e0000000200 */
[C---:B------:R-:W-:Y:S08]  /*4620*/  HMMA.16816.F32 R72, R4.reuse, R40, R52 ;  /* 0x000000280448723c */ /* 0x040ff00000001834 */
[C---:B------:R-:W-:Y:S01]  /*4630*/  HMMA.16816.F32 R68, R4.reuse, R36, R28 ;  /* 0x000000240444723c */ /* 0x040fe2000000181c */
[----:B------:R-:W2:Y:S07]  /*4640*/  LDSM.16.M88.4 R28, [R24+0x3800] ;  /* 0x00380000181c783b */ /* 0x000eae0000000200 */
[C---:B------:R-:W-:Y:S01]  /*4650*/  HMMA.16816.F32 R52, R4.reuse, R42, R48 ;  /* 0x0000002a0434723c */ /* 0x040fe20000001830 */
[----:B------:R-:W-:Y:S07]  /*4660*/  LDSM.16.M88.4 R48, [R2+0x2800] ;  /* 0x002800000230783b */ /* 0x000fee0000000200 */
[----:B------:R-:W-:Y:S01]  /*4670*/  HMMA.16816.F32 R60, R4, R38, R20 ;  /* 0x00000026043c723c */ /* 0x000fe20000001814 */
[----:B------:R-:W-:Y:S04]  /*4680*/  LDSM.16.M88.4 R4, [R167+0x4000] ;  /* 0x00400000a704783b */ /* 0x000fe80000000200 */
[----:B------:R-:W5:Y:S03]  /*4690*/  LDSM.16.M88.4 R36, [R2+0x2000] ;  /* 0x002000000224783b */ /* 0x000f660000000200 */
[C---:B---3--:R-:W-:Y:S01]  /*46a0*/  HMMA.16816.F32 R12, R8.reuse, R76, R44 ;  /* 0x0000004c080c723c */ /* 0x048fe2000000182c */
[----:B------:R-:W3:Y:S07]  /*46b0*/  LDSM.16.M88.4 R20, [R166+0x4000] ;  /* 0x00400000a614783b */ /* 0x000eee0000000200 */
[C---:B------:R-:W-:Y:S01]  /*46c0*/  HMMA.16816.F32 R40, R8.reuse, R78, R64 ;  /* 0x0000004e0828723c */ /* 0x040fe20000001840 */
[----:B------:R-:W3:Y:S07]  /*46d0*/  LDSM.16.M88.4 R76, [R2+0x3000] ;  /* 0x00300000024c783b */ /* 0x000eee0000000200 */
[C---:B----4-:R-:W-:Y:S08]  /*46e0*/  HMMA.16816.F32 R44, R8.reuse, R80, R72 ;  /* 0x00000050082c723c */ /* 0x050ff00000001848 */
[C---:B------:R-:W-:Y:S01]  /*46f0*/  HMMA.16816.F32 R52, R8.reuse, R82, R52 ;  /* 0x000000520834723c */ /* 0x040fe20000001834 */
[----:B------:R-:W4:Y:S07]  /*4700*/  LDSM.16.M88.4 R80, [R2+0x3800] ;  /* 0x003800000250783b */ /* 0x000f2e0000000200 */
[C---:B-1----:R-:W-:Y:S08]  /*4710*/  HMMA.16816.F32 R72, R8.reuse, R34, R60 ;  /* 0x000000220848723c */ /* 0x042ff0000000183c */
[C---:B------:R-:W-:Y:S08]  /*4720*/  HMMA.16816.F32 R68, R8.reuse, R32, R68 ;  /* 0x000000200844723c */ /* 0x040ff00000001844 */
[C---:B--2---:R-:W-:Y:S08]  /*4730*/  HMMA.16816.F32 R64, R8.reuse, R28, R56 ;  /* 0x0000001c0840723c */ /* 0x044ff00000001838 */
[----:B------:R-:W-:Y:S01]  /*4740*/  HMMA.16816.F32 R60, R8, R30, R16 ;  /* 0x0000001e083c723c */ /* 0x000fe20000001810 */
[----:B------:R-:W-:Y:S07]  /*4750*/  LDSM.16.M88.4 R16, [R164+0x8000] ;  /* 0x00800000a410783b */ /* 0x000fee0000000200 */
[C---:B-----5:R-:W-:Y:S01]  /*4760*/  HMMA.16816.F32 R8, R4.reuse, R36, R12 ;  /* 0x000000240408723c */ /* 0x060fe2000000180c */
[----:B------:R-:W-:Y:S07]  /*4770*/  LDSM.16.M88.4 R12, [R165+0x8000] ;  /* 0x00800000a50c783b */ /* 0x000fee0000000200 */
[C---:B------:R-:W-:Y:S01]  /*4780*/  HMMA.16816.F32 R28, R4.reuse, R38, R40 ;  /* 0x00000026041c723c */ /* 0x040fe20000001828 */
[----:B------:R-:W-:Y:S07]  /*4790*/  LDSM.16.M88.4 R40, [R0+0x2800] ;  /* 0x002800000028783b */ /* 0x000fee0000000200 */
[C---:B------:R-:W-:Y:S08]  /*47a0*/  HMMA.16816.F32 R36, R4.reuse, R48, R44 ;  /* 0x000000300424723c */ /* 0x040ff0000000182c */
[----:B------:R-:W-:Y:S01]  /*47b0*/  HMMA.16816.F32 R32, R4, R50, R52 ;  /* 0x000000320420723c */ /* 0x000fe20000001834 */
[----:B------:R-:W1:Y:S04]  /*47c0*/  LDSM.16.M88.4 R48, [R170+0x4000] ;  /* 0x00400000aa30783b */ /* 0x000e680000000200 */
[----:B------:R-:W2:Y:S03]  /*47d0*/  LDSM.16.M88.4 R52, [R0+0x3000] ;  /* 0x003000000034783b */ /* 0x000ea60000000200 */
[----:B---3--:R-:W-:Y:S08]  /*47e0*/  HMMA.16816.F32 R8, R20, R84, R8 ;  /* 0x000000541408723c */ /* 0x008ff00000001808 */
[C---:B------:R-:W-:Y:S08]  /*47f0*/  HMMA.16816.F32 R44, R4.reuse, R76, R68 ;  /* 0x0000004c042c723c */ /* 0x040ff00000001844 */
[C---:B------:R-:W-:Y:S01]  /*4800*/  HMMA.16816.F32 R56, R4.reuse, R78, R72 ;  /* 0x0000004e0438723c */ /* 0x040fe20000001848 */
[----:B------:R-:W3:Y:S07]  /*4810*/  LDSM.16.M88.4 R72, [R24+0x4000] ;  /* 0x004000001848783b */ /* 0x000eee0000000200 */
[C---:B----4-:R-:W-:Y:S01]  /*4820*/  HMMA.16816.F32 R68, R4.reuse, R80, R64 ;  /* 0x000000500444723c */ /* 0x050fe20000001840 */
[----:B------:R-:W4:Y:S07]  /*4830*/  LDSM.16.M88.4 R64, [R0+0x3800] ;  /* 0x003800000040783b */ /* 0x000f2e0000000200 */
[----:B------:R-:W-:Y:S08]  /*4840*/  HMMA.16816.F32 R80, R4, R82, R60 ;  /* 0x000000520450723c */ /* 0x000ff0000000183c */
[----:B------:R-:W-:Y:S08]  /*4850*/  HMMA.16816.F32 R28, R20, R86, R28 ;  /* 0x00000056141c723c */ /* 0x000ff0000000181c */
[----:B-1----:R-:W-:Y:S01]  /*4860*/  HMMA.16816.F32 R4, R16, R48, R8 ;  /* 0x000000301004723c */ /* 0x002fe20000001808 */
[----:B------:R-:W-:Y:S07]  /*4870*/  LDSM.16.M88.4 R8, [R167+0x8000] ;  /* 0x00800000a708783b */ /* 0x000fee0000000200 */
[C---:B--2---:R-:W-:Y:S01]  /*4880*/  HMMA.16816.F32 R60, R20.reuse, R52, R44 ;  /* 0x00000034143c723c */ /* 0x044fe2000000182c */
[----:B------:R-:W1:Y:S07]  /*4890*/  LDSM.16.M88.4 R44, [R2+0x4000] ;  /* 0x00400000022c783b */ /* 0x000e6e0000000200 */
[C---:B------:R-:W-:Y:S08]  /*48a0*/  HMMA.16816.F32 R36, R20.reuse, R40, R36 ;  /* 0x000000281424723c */ /* 0x040ff00000001824 */
[----:B------:R-:W-:Y:S01]  /*48b0*/  HMMA.16816.F32 R76, R20, R42, R32 ;  /* 0x0000002a144c723c */ /* 0x000fe20000001820 */
[----:B------:R-:W2:Y:S07]  /*48c0*/  LDSM.16.M88.4 R40, [R170+0x4800] ;  /* 0x00480000aa28783b */ /* 0x000eae0000000200 */
[----:B------:R-:W-:Y:S01]  /*48d0*/  HMMA.16816.F32 R28, R16, R50, R28 ;  /* 0x00000032101c723c */ /* 0x000fe2000000181c */
[----:B------:R-:W-:Y:S07]  /*48e0*/  LDSM.16.M88.4 R48, [R24+0x4800] ;  /* 0x004800001830783b */ /* 0x000fee0000000200 */
[----:B---3--:R-:W-:Y:S01]  /*48f0*/  HMMA.16816.F32 R32, R12, R72, R4 ;  /* 0x000000480c20723c */ /* 0x008fe20000001804 */
[----:B------:R-:W-:Y:S07]  /*4900*/  LDSM.16.M88.4 R4, [R166+0x8000] ;  /* 0x00800000a604783b */ /* 0x000fee0000000200 */
[C---:B------:R-:W-:Y:S01]  /*4910*/  HMMA.16816.F32 R84, R20.reuse, R54, R56 ;  /* 0x000000361454723c */ /* 0x040fe20000001838 */
[----:B------:R-:W3:Y:S04]  /*4920*/  LDSM.16.M88.4 R52, [R170+0x5000] ;  /* 0x00500000aa34783b */ /* 0x000ee80000000200 */
[----:B------:R-:W-:Y:S03]  /*4930*/  LDSM.16.M88.4 R56, [R24+0x5000] ;  /* 0x005000001838783b */ /* 0x000fe60000000200 */
[C---:B----4-:R-:W-:Y:S01]  /*4940*/  HMMA.16816.F32 R88, R20.reuse, R64, R68 ;  /* 0x000000401458723c */ /* 0x050fe20000001844 */
[----:B------:R-:W4:Y:S07]  /*4950*/  LDSM.16.M88.4 R68, [R0+0x4000] ;  /* 0x004000000044783b */ /* 0x000f2e0000000200 */
[----:B------:R-:W-:Y:S08]  /*4960*/  HMMA.16816.F32 R80, R20, R66, R80 ;  /* 0x000000421450723c */ /* 0x000ff00000001850 */
[----:B------:R-:W-:Y:S08]  /*4970*/  HMMA.16816.F32 R28, R12, R74, R28 ;  /* 0x0000004a0c1c723c */ /* 0x000ff0000000181c */
[----:B-1----:R-:W-:Y:S08]  /*4980*/  HMMA.16816.F32 R20, R8, R44, R32 ;  /* 0x0000002c0814723c */ /* 0x002ff00000001820 */
[C---:B--2---:R-:W-:Y:S08]  /*4990*/  HMMA.16816.F32 R36, R16.reuse, R40, R36 ;  /* 0x000000281024723c */ /* 0x044ff00000001824 */
[C---:B------:R-:W-:Y:S01]  /*49a0*/  HMMA.16816.F32 R40, R16.reuse, R42, R76 ;  /* 0x0000002a1028723c */ /* 0x040fe2000000184c */
[----:B------:R-:W1:Y:S07]  /*49b0*/  LDSM.16.M88.4 R76, [R170+0x5800] ;  /* 0x00580000aa4c783b */ /* 0x000e6e0000000200 */
[----:B---3--:R-:W-:Y:S01]  /*49c0*/  HMMA.16816.F32 R72, R16, R52, R60 ;  /* 0x000000341048723c */ /* 0x008fe2000000183c */
[----:B------:R-:W2:Y:S07]  /*49d0*/  LDSM.16.M88.4 R60, [R2+0x4800] ;  /* 0x00480000023c783b */ /* 0x000eae0000000200 */
[----:B------:R-:W-:Y:S01]  /*49e0*/  HMMA.16816.F32 R32, R8, R46, R28 ;  /* 0x0000002e0820723c */ /* 0x000fe2000000181c */
[----:B------:R-:W3:Y:S07]  /*49f0*/  LDSM.16.M88.4 R44, [R0+0x4800] ;  /* 0x00480000002c783b */ /* 0x000eee0000000200 */
[----:B----4-:R-:W-:Y:S08]  /*4a00*/  HMMA.16816.F32 R28, R4, R68, R20 ;  /* 0x00000044041c723c */ /* 0x010ff00000001814 */
[C---:B------:R-:W-:Y:S08]  /*4a10*/  HMMA.16816.F32 R20, R12.reuse, R48, R36 ;  /* 0x000000300c14723c */ /* 0x040ff00000001824 */
[----:B------:R-:W-:Y:S01]  /*4a20*/  HMMA.16816.F32 R36, R12, R50, R40 ;  /* 0x000000320c24723c */ /* 0x000fe20000001828 */
[----:B------:R-:W4:Y:S07]  /*4a30*/  LDSM.16.M88.4 R48, [R2+0x5000] ;  /* 0x005000000230783b */ /* 0x000f2e0000000200 */
[----:B------:R-:W-:Y:S01]  /*4a40*/  HMMA.16816.F32 R52, R16, R54, R84 ;  /* 0x000000361034723c */ /* 0x000fe20000001854 */
[----:B------:R-:W-:-:S07]  /*4a50*/  FMUL.FTZ R3, R28, c[0x0][0x320] ;  /* 0x0000c8001c037a20 */ /* 0x000fce0000410000 */
[----:B------:R-:W-:Y:S01]  /*4a60*/  HMMA.16816.F32 R40, R4, R70, R32 ;  /* 0x000000460428723c */ /* 0x000fe20000001820 */
[----:B------:R5:W3:Y:S07]  /*4a70*/  MUFU.TANH R71, R3 ;  /* 0x0000000300477308 */ /* 0x000aee0000002400 */
[----:B-1----:R-:W-:Y:S08]  /*4a80*/  HMMA.16816.F32 R64, R16, R76, R88 ;  /* 0x0000004c1040723c */ /* 0x002ff00000001858 */
[----:B--2---:R-:W-:Y:S01]  /*4a90*/  HMMA.16816.F32 R20, R8, R60, R20 ;  /* 0x0000003c0814723c */ /* 0x004fe20000001814 */
[----:B-----5:R-:W-:-:S04]  /*4aa0*/  FMUL.FTZ R3, R29, c[0x0][0x320] ;  /* 0x0000c8001d037a20 */ /* 0x020fc80000410000 */
[----:B------:R1:W2:Y:S03]  /*4ab0*/  MUFU.TANH R70, R3 ;  /* 0x0000000300467308 */ /* 0x0002a60000002400 */
[----:B------:R-:W-:Y:S08]  /*4ac0*/  HMMA.16816.F32 R32, R12, R56, R72 ;  /* 0x000000380c20723c */ /* 0x000ff00000001848 */
[----:B------:R-:W-:Y:S01]  /*4ad0*/  HMMA.16816.F32 R16, R16, R78, R80 ;  /* 0x0000004e1010723c */ /* 0x000fe20000001850 */
[----:B-1----:R-:W-:-:S07]  /*4ae0*/  FMUL.FTZ R3, R30, c[0x0][0x320] ;  /* 0x0000c8001e037a20 */ /* 0x002fce0000410000 */
[----:B---3--:R-:W-:Y:S01]  /*4af0*/  HMMA.16816.F32 R20, R4, R44, R20 ;  /* 0x0000002c0414723c */ /* 0x008fe20000001814 */
[----:B------:R1:W3:Y:S07]  /*4b00*/  MUFU.TANH R76, R3 ;  /* 0x00000003004c7308 */ /* 0x0002ee0000002400 */
[----:B----4-:R-:W-:Y:S01]  /*4b10*/  HMMA.16816.F32 R32, R8, R48, R32 ;  /* 0x000000300820723c */ /* 0x010fe20000001820 */
[----:B-1----:R-:W-:-:S07]  /*4b20*/  FMUL.FTZ R3, R31, c[0x0][0x320] ;  /* 0x0000c8001f037a20 */ /* 0x002fce0000410000 */
[----:B------:R-:W-:Y:S01]  /*4b30*/  HMMA.16816.F32 R28, R8, R62, R36 ;  /* 0x0000003e081c723c */ /* 0x000fe20000001824 */
[----:B------:R-:W1:Y:S01]  /*4b40*/  LDSM.16.M88.4 R60, [R24+0x5800] ;  /* 0x00580000183c783b */ /* 0x000e620000000200 */
[----:B------:R4:W1:Y:S06]  /*4b50*/  MUFU.TANH R74, R3 ;  /* 0x00000003004a7308 */ /* 0x00086c0000002400 */
[----:B------:R-:W-:Y:S01]  /*4b60*/  HMMA.16816.F32 R36, R12, R58, R52 ;  /* 0x0000003a0c24723c */ /* 0x000fe20000001834 */
[----:B------:R-:W5:Y:S01]  /*4b70*/  LDSM.16.M88.4 R52, [R0+0x5000] ;  /* 0x005000000034783b */ /* 0x000f620000000200 */
[----:B----4-:R-:W-:-:S04]  /*4b80*/  FMUL.FTZ R3, R40, c[0x0][0x320] ;  /* 0x0000c80028037a20 */ /* 0x010fc80000410000 */
[----:B------:R4:W1:Y:S02]  /*4b90*/  MUFU.TANH R69, R3 ;  /* 0x0000000300457308 */ /* 0x0008640000002400 */
[----:B----4-:R-:W-:Y:S01]  /*4ba0*/  FMUL.FTZ R3, R41, c[0x0][0x320] ;  /* 0x0000c80029037a20 */ /* 0x010fe20000410000 */
[----:B-1----:R-:W-:Y:S05]  /*4bb0*/  HMMA.16816.F32 R24, R12, R60, R64 ;  /* 0x0000003c0c18723c */ /* 0x002fea0000001840 */
[----:B------:R1:W4:Y:S03]  /*4bc0*/  MUFU.TANH R68, R3 ;  /* 0x0000000300447308 */ /* 0x0003260000002400 */
[----:B-----5:R-:W-:Y:S08]  /*4bd0*/  HMMA.16816.F32 R32, R4, R52, R32 ;  /* 0x000000340420723c */ /* 0x020ff00000001820 */
[----:B------:R-:W-:Y:S01]  /*4be0*/  HMMA.16816.F32 R16, R12, R62, R16 ;  /* 0x0000003e0c10723c */ /* 0x000fe20000001810 */
[----:B-1----:R-:W-:-:S04]  /*4bf0*/  FMUL.FTZ R3, R42, c[0x0][0x320] ;  /* 0x0000c8002a037a20 */ /* 0x002fc80000410000 */
[----:B------:R1:W1:Y:S02]  /*4c00*/  MUFU.TANH R59, R3 ;  /* 0x00000003003b7308 */ /* 0x0002640000002400 */
[----:B-1----:R-:W-:Y:S02]  /*4c10*/  FMUL.FTZ R3, R43, c[0x0][0x320] ;  /* 0x0000c8002b037a20 */ /* 0x002fe40000410000 */
[----:B------:R-:W-:Y:S01]  /*4c20*/  HMMA.16816.F32 R40, R4, R46, R28 ;  /* 0x0000002e0428723c */ /* 0x000fe2000000181c */
[----:B------:R1:W5:Y:S03]  /*4c30*/  LDSM.16.M88.4 R44, [R2+0x5800] ;  /* 0x00580000022c783b */ /* 0x0003660000000200 */
[----:B------:R-:W1:Y:S04]  /*4c40*/  MUFU.TANH R58, R3 ;  /* 0x00000003003a7308 */ /* 0x000e680000002400 */
[----:B------:R-:W-:Y:S01]  /*4c50*/  HMMA.16816.F32 R28, R8, R50, R36 ;  /* 0x00000032081c723c */ /* 0x000fe20000001824 */
[----:B------:R2:W3:Y:S01]  /*4c60*/  LDSM.16.M88.4 R36, [R0+0x5800] ;  /* 0x005800000024783b */ /* 0x0004e20000000200 */
[----:B-1----:R-:W-:-:S04]  /*4c70*/  FMUL.FTZ R2, R20, c[0x0][0x320] ;  /* 0x0000c80014027a20 */ /* 0x002fc80000410000 */
[----:B------:R1:W1:Y:S10]  /*4c80*/  MUFU.TANH R56, R2 ;  /* 0x0000000200387308 */ /* 0x0002740000002400 */
[----:B--2---:R-:W-:-:S04]  /*4c90*/  FMUL.FTZ R0, R40, c[0x0][0x320] ;  /* 0x0000c80028007a20 */ /* 0x004fc80000410000 */
[----:B------:R2:W2:Y:S01]  /*4ca0*/  MUFU.TANH R48, R0 ;  /* 0x0000000000307308 */ /* 0x0004a20000002400 */
[----:B-----5:R-:W-:Y:S01]  /*4cb0*/  HMMA.16816.F32 R12, R8, R44, R24 ;  /* 0x0000002c080c723c */ /* 0x020fe20000001818 */
[----:B-1----:R-:W-:-:S06]  /*4cc0*/  FMUL.FTZ R2, R21, c[0x0][0x320] ;  /* 0x0000c80015027a20 */ /* 0x002fcc0000410000 */
[----:B------:R1:W1:Y:S01]  /*4cd0*/  MUFU.TANH R49, R2 ;  /* 0x0000000200317308 */ /* 0x0002620000002400 */
[----:B------:R-:W-:Y:S01]  /*4ce0*/  HMMA.16816.F32 R8, R8, R46, R16 ;  /* 0x0000002e0808723c */ /* 0x000fe20000001810 */
[----:B--2---:R-:W-:-:S06]  /*4cf0*/  FMUL.FTZ R0, R41, c[0x0][0x320] ;  /* 0x0000c80029007a20 */ /* 0x004fcc0000410000 */
[----:B------:R2:W2:Y:S01]  /*4d00*/  MUFU.TANH R41, R0 ;  /* 0x0000000000297308 */ /* 0x0004a20000002400 */
[----:B-1----:R-:W-:-:S08]  /*4d10*/  FMUL.FTZ R2, R22, c[0x0][0x320] ;  /* 0x0000c80016027a20 */ /* 0x002fd00000410000 */
[----:B---3--:R-:W-:Y:S01]  /*4d20*/  HMMA.16816.F32 R12, R4, R36, R12 ;  /* 0x00000024040c723c */ /* 0x008fe2000000180c */
[----:B------:R1:W3:Y:S01]  /*4d30*/  MUFU.TANH R57, R2 ;  /* 0x0000000200397308 */ /* 0x0002e20000002400 */
[----:B--2---:R-:W-:-:S06]  /*4d40*/  FMUL.FTZ R0, R42, c[0x0][0x320] ;  /* 0x0000c8002a007a20 */ /* 0x004fcc0000410000 */
[----:B------:R-:W-:Y:S01]  /*4d50*/  HMMA.16816.F32 R8, R4, R38, R8 ;  /* 0x000000260408723c */ /* 0x000fe20000001808 */
[----:B------:R2:W2:Y:S01]  /*4d60*/  MUFU.TANH R42, R0 ;  /* 0x00000000002a7308 */ /* 0x0004a20000002400 */
[----:B-1----:R-:W-:-:S06]  /*4d70*/  FMUL.FTZ R2, R23, c[0x0][0x320] ;  /* 0x0000c80017027a20 */ /* 0x002fcc0000410000 */
[----:B------:R-:W-:Y:S01]  /*4d80*/  HMMA.16816.F32 R20, R4, R54, R28 ;  /* 0x000000360414723c */ /* 0x000fe2000000181c */
[----:B------:R-:W1:Y:S07]  /*4d90*/  MUFU.TANH R50, R2 ;  /* 0x0000000200327308 */ /* 0x000e6e0000002400 */
[----:B------:R-:W-:Y:S02]  /*4da0*/  FMUL.FTZ R3, R14, c[0x0][0x320] ;  /* 0x0000c8000e037a20 */ /* 0x000fe40000410000 */
[----:B--2---:R-:W-:-:S04]  /*4db0*/  FMUL.FTZ R0, R43, c[0x0][0x320] ;  /* 0x0000c8002b007a20 */ /* 0x004fc80000410000 */
[----:B------:R2:W1:Y:S08]  /*4dc0*/  MUFU.TANH R40, R0 ;  /* 0x0000000000287308 */ /* 0x0004700000002400 */
[----:B------:R-:W1:Y:S01]  /*4dd0*/  MUFU.TANH R19, R3 ;  /* 0x0000000300137308 */ /* 0x000e620000002400 */
[----:B--2---:R-:W-:-:S07]  /*4de0*/  FMUL.FTZ R0, R32, c[0x0][0x320] ;  /* 0x0000c80020007a20 */ /* 0x004fce0000410000 */
[----:B------:R2:W1:Y:S02]  /*4df0*/  MUFU.TANH R31, R0 ;  /* 0x00000000001f7308 */ /* 0x0004640000002400 */
[----:B--2---:R-:W-:-:S06]  /*4e00*/  FMUL.FTZ R0, R33, c[0x0][0x320] ;  /* 0x0000c80021007a20 */ /* 0x004fcc0000410000 */
        /* <DEDUP_REMOVED lines=17> */
[----:B--2---:R-:W-:-:S04]  /*4f20*/  IADD3 R0, R212, R203, RZ ;  /* 0x000000cbd4007210 */ /* 0x004fc80007ffe0ff */
[----:B------:R-:W-:Y:S01]  /*4f30*/  MOV R4, R0 ;  /* 0x0000000000047202 */ /* 0x000fe20000000f00 */
[----:B------:R-:W-:-:S04]  /*4f40*/  @P0 IMAD.HI.U32 R2, R0, c[0x0][0x2c8], RZ ;  /* 0x0000b20000020a27 */ /* 0x000fc800078e00ff */
[----:B------:R-:W-:Y:S01]  /*4f50*/  FMUL.FTZ R0, R15, c[0x0][0x320] ;  /* 0x0000c8000f007a20 */ /* 0x000fe20000410000 */
[----:B------:R-:W-:Y:S01]  /*4f60*/  @P0 SHF.R.U32.HI R4, RZ, c[0x0][0x2cc], R2 ;  /* 0x0000b300ff040a19 */ /* 0x000fe20000011602 */
[----:B------:R-:W-:Y:S02]  /*4f70*/  FMUL.FTZ R2, R10, c[0x0][0x320] ;  /* 0x0000c8000a027a20 */ /* 0x000fe40000410000 */
[----:B------:R2:W1:Y:S02]  /*4f80*/  MUFU.TANH R18, R0 ;  /* 0x0000000000127308 */ /* 0x0004640000002400 */
[----:B------:R-:W5:Y:S06]  /*4f90*/  SHFL.IDX PT, R3, R4, RZ, 0x1c1f ;  /* 0x001c1fff04037589 */ /* 0x000f6c00000e0000 */
[----:B------:R1:W1:Y:S01]  /*4fa0*/  MUFU.TANH R10, R2 ;  /* 0x00000002000a7308 */ /* 0x0002620000002400 */
[----:B--2---:R-:W-:Y:S01]  /*4fb0*/  FMUL.FTZ R0, R8, c[0x0][0x320] ;  /* 0x0000c80008007a20 */ /* 0x004fe20000410000 */
[----:B------:R-:W-:-:S06]  /*4fc0*/  IADD3 R8, -R191, R92, RZ ;  /* 0x0000005cbf087210 */ /* 0x000fcc0007ffe1ff */
[----:B------:R2:W2:Y:S01]  /*4fd0*/  MUFU.TANH R12, R0 ;  /* 0x00000000000c7308 */ /* 0x0004a20000002400 */
[----:B-1----:R-:W-:-:S07]  /*4fe0*/  FMUL.FTZ R2, R11, c[0x0][0x320] ;  /* 0x0000c8000b027a20 */ /* 0x002fce0000410000 */
[----:B------:R-:W1:Y:S01]  /*4ff0*/  MUFU.TANH R28, R2 ;  /* 0x00000002001c7308 */ /* 0x000e620000002400 */
[----:B--2---:R-:W-:-:S07]  /*5000*/  FMUL.FTZ R0, R9, c[0x0][0x320] ;  /* 0x0000c80009007a20 */ /* 0x004fce0000410000 */
[----:B------:R2:W1:Y:S02]  /*5010*/  MUFU.TANH R9, R0 ;  /* 0x0000000000097308 */ /* 0x0004640000002400 */
[----:B--2---:R-:W-:-:S04]  /*5020*/  IADD3 R0, R189, 0x1, -R178 ;  /* 0x00000001bd007810 */ /* 0x004fc80007ffe8b2 */
[----:B------:R-:W-:-:S04]  /*5030*/  IADD3 R0, -R190, R0, -R191 ;  /* 0x00000000be007210 */ /* 0x000fc80007ffe9bf */
[C---:B------:R-:W-:Y:S02]  /*5040*/  IADD3 R6, R0.reuse, c[0x0][0x328], RZ ;  /* 0x0000ca0000067a10 */ /* 0x040fe40007ffe0ff */
[----:B------:R-:W-:Y:S02]  /*5050*/  IADD3 R7, R0, UR4, RZ ;  /* 0x0000000400077c10 */ /* 0x000fe4000fffe0ff */
[-C--:B-----5:R-:W-:Y:S02]  /*5060*/  IADD3 R2, R6, R3.reuse, RZ ;  /* 0x0000000306027210 */ /* 0x0a0fe40007ffe0ff */
[----:B------:R-:W-:Y:S02]  /*5070*/  IADD3 R0, R7, R3, RZ ;  /* 0x0000000307007210 */ /* 0x000fe40007ffe0ff */
[----:B------:R-:W-:Y:S01]  /*5080*/  IMNMX R2, R8, R2, PT ;  /* 0x0000000208027217 */ /* 0x000fe20003800200 */
[----:B------:R-:W-:Y:S05]  /*5090*/  @!P4 BRA `(.L_x_2040) ;  /* 0x000001500000c947 */ /* 0x000fea0003800000 */
[----:B-1-34-:R-:W-:Y:S01]  /*50a0*/  IADD3 R3, -R190, R189, R3 ;  /* 0x000000bdbe037210 */ /* 0x01afe20007ffe103 */
        /* <DEDUP_REMOVED lines=10> */
.L_x_2042:
[----:B------:R-:W-:-:S04]  /*5150*/  MOV R5, 0x1 ;  /* 0x0000000100057802 */ /* 0x000fc80000000f00 */
[----:B------:R-:W-:-:S13]  /*5160*/  ISETP.NE.AND P0, PT, R5, c[0x0][0x32c], PT ;  /* 0x0000cb0005007a0c */ /* 0x000fda0003f05270 */
[----:B------:R-:W-:-:S05]  /*5170*/  @P0 IMAD.HI.U32 R5, R3, c[0x0][0x330], RZ ;  /* 0x0000cc0003050a27 */ /* 0x000fca00078e00ff */
[----:B------:R-:W-:Y:S02]  /*5180*/  @P0 SHF.R.U32.HI R3, RZ, c[0x0][0x334], R5 ;  /* 0x0000cd00ff030a19 */ /* 0x000fe40000011605 */
.L_x_2043:
[----:B------:R-:W-:Y:S05]  /*5190*/  BSYNC B0 ;  /* 0x0000000000007941 */ /* 0x000fea0003800000 */
.L_x_2041:
[----:B------:R-:W-:-:S04]  /*51a0*/  IMAD R3, R3, c[0x0][0x32c], -R178 ;  /* 0x0000cb0003037a24 */ /* 0x000fc800078e0ab2 */
[----:B------:R-:W-:-:S05]  /*51b0*/  IMAD.IADD R3, R3, 0x1, -R191 ;  /* 0x0000000103037824 */ /* 0x000fca00078e0abf */
[----:B------:R-:W-:Y:S02]  /*51c0*/  IADD3 R5, R3, c[0x0][0x32c], RZ ;  /* 0x0000cb0003057a10 */ /* 0x000fe40007ffe0ff */
[----:B------:R-:W-:Y:S02]  /*51d0*/  IMNMX R0, R0, R3, !PT ;  /* 0x0000000300007217 */ /* 0x000fe40007800200 */
[----:B------:R-:W-:Y:S02]  /*51e0*/  IMNMX R2, R2, R5, PT ;  /* 0x0000000502027217 */ /* 0x000fe40003800200 */
.L_x_2040:
[----:B-1-34-:R-:W-:Y:S01]  /*51f0*/  ISETP.GT.AND P3, PT, R181, RZ, PT ;  /* 0x000000ffb500720c */ /* 0x01afe20003f64270 */
[----:B------:R-:W1:Y:S03]  /*5200*/  SHFL.IDX PT, R3, R4, 0x1, 0x1c1f ;  /* 0x003c1f0004037f89 */ /* 0x000e6600000e0000 */
[----:B------:R-:W-:-:S04]  /*5210*/  ISETP.GT.AND P0, PT, R0, RZ, P3 ;  /* 0x000000ff0000720c */ /* 0x000fc80001f04270 */
        /* <DEDUP_REMOVED lines=45> */
[----:B-1----:R-:W-:-:S03]  /*54f0*/  IMAD.IADD R0, R7, 0x1, R3 ;  /* 0x0000000107007824 */ /* 0x002fc600078e0203 */
[----:B------:R-:W-:Y:S01]  /*5500*/  ISETP.LT.OR P0, PT, R2, 0x3a, P0 ;  /* 0x0000003a0200780c */ /* 0x000fe20000701670 */
[----:B------:R-:W-:-:S03]  /*5510*/  IMAD.IADD R2, R6, 0x1, R3 ;  /* 0x0000000106027824 */ /* 0x000fc600078e0203 */
[----:B------:R-:W-:Y:S02]  /*5520*/  FSEL R75, R9, -INF , !P0 ;  /* 0xff800000094b7808 */ /* 0x000fe40004000000 */
[----:B------:R-:W-:Y:S01]  /*5530*/  IMNMX R2, R8, R2, PT ;  /* 0x0000000208027217 */ /* 0x000fe20003800200 */
        /* <DEDUP_REMOVED lines=12> */
.L_x_2046:
[----:B------:R-:W-:-:S04]  /*5600*/  MOV R4, 0x1 ;  /* 0x0000000100047802 */ /* 0x000fc80000000f00 */
[----:B------:R-:W-:-:S13]  /*5610*/  ISETP.NE.AND P0, PT, R4, c[0x0][0x32c], PT ;  /* 0x0000cb0004007a0c */ /* 0x000fda0003f05270 */
[----:B------:R-:W-:-:S05]  /*5620*/  @P0 IMAD.HI.U32 R4, R3, c[0x0][0x330], RZ ;  /* 0x0000cc0003040a27 */ /* 0x000fca00078e00ff */
[----:B------:R-:W-:Y:S02]  /*5630*/  @P0 SHF.R.U32.HI R3, RZ, c[0x0][0x334], R4 ;  /* 0x0000cd00ff030a19 */ /* 0x000fe40000011604 */
.L_x_2047:
[----:B------:R-:W-:Y:S05]  /*5640*/  BSYNC B0 ;  /* 0x0000000000007941 */ /* 0x000fea0003800000 */
.L_x_2045:
[----:B------:R-:W-:-:S04]  /*5650*/  IMAD R3, R3, c[0x0][0x32c], -R178 ;  /* 0x0000cb0003037a24 */ /* 0x000fc800078e0ab2 */
[----:B------:R-:W-:-:S05]  /*5660*/  IMAD.IADD R3, R3, 0x1, -R191 ;  /* 0x0000000103037824 */ /* 0x000fca00078e0abf */
[----:B------:R-:W-:Y:S02]  /*5670*/  IADD3 R4, R3, c[0x0][0x32c], RZ ;  /* 0x0000cb0003047a10 */ /* 0x000fe40007ffe0ff */
[----:B------:R-:W-:Y:S02]  /*5680*/  IMNMX R0, R0, R3, !PT ;  /* 0x0000000300007217 */ /* 0x000fe40007800200 */
[----:B------:R-:W-:Y:S02]  /*5690*/  IMNMX R2, R2, R4, PT ;  /* 0x0000000402027217 */ /* 0x000fe40003800200 */
.L_x_2044:
[----:B------:R-:W-:Y:S01]  /*56a0*/  ISETP.GT.AND P0, PT, R0, 0x1, P3 ;  /* 0x000000010000780c */ /* 0x000fe20001f04270 */
[----:B------:R-:W2:Y:S01]  /*56b0*/  LDL R92, [R1+0x4] ;  /* 0x00000400015c7983 */ /* 0x000ea20000100800 */
[----:B------:R-:W-:Y:S01]  /*56c0*/  FMNMX.FTZ R3, R11, R14, !PT ;  /* 0x0000000e0b037209 */ /* 0x000fe20007810000 */
[----:B------:R-:W-:-:S04]  /*56d0*/  DEPBAR.LE SB0, 0x2 ;  /* 0x000080800000791a */ /* 0x000fc80000000000 */
[----:B------:R-:W-:Y:S01]  /*56e0*/  BAR.SYNC.DEFER_BLOCKING 0x0 ;  /* 0x0000000000007b1d */ /* 0x000fe20000010000 */
[----:B------:R-:W-:Y:S02]  /*56f0*/  ISETP.LT.OR P0, PT, R2, 0x2, P0 ;  /* 0x000000020200780c */ /* 0x000fe40000701670 */
[----:B------:R-:W-:Y:S02]  /*5700*/  FMNMX.FTZ R3, R15, R3, !PT ;  /* 0x000000030f037209 */ /* 0x000fe40007810000 */
[----:B------:R-:W-:Y:S01]  /*5710*/  FSEL R7, R74, -INF , !P0 ;  /* 0xff8000004a077808 */ /* 0x000fe20004000000 */
[----:B------:R-:W-:Y:S01]  /*5720*/  BSSY B0, `(.L_x_2048) ;  /* 0x00001af000007945 */ /* 0x000fe20003800000 */
        /* <DEDUP_REMOVED lines=8> */
[----:B------:R-:W-:Y:S01]  /*57b0*/  FMNMX.FTZ R3, R23, R3, !PT ;  /* 0x0000000317037209 */ /* 0x000fe20007810000 */
[----:B------:R-:W-:Y:S01]  /*57c0*/  LDSM.16.MT88.4 R36, [R172] ;  /* 0x00000000ac24783b */ /* 0x000fe20000004200 */
[----:B------:R-:W-:-:S02]  /*57d0*/  FSEL R9, R58, -INF , !P0 ;  /* 0xff8000003a097808 */ /* 0x000fc40004000000 */
[----:B------:R-:W-:Y:S01]  /*57e0*/  ISETP.GT.AND P0, PT, R0, 0x10, P3 ;  /* 0x000000100000780c */ /* 0x000fe20001f04270 */
[----:B------:R-:W-:Y:S01]  /*57f0*/  LDSM.16.MT88.4 R60, [R171+0x2000] ;  /* 0x00200000ab3c783b */ /* 0x000fe20000004200 */
[----:B------:R-:W-:Y:S02]  /*5800*/  FMNMX.FTZ R3, R25, R3, !PT ;  /* 0x0000000319037209 */ /* 0x000fe40007810000 */
[----:B------:R-:W-:Y:S02]  /*5810*/  ISETP.LT.OR P0, PT, R2, 0x11, P0 ;  /* 0x000000110200780c */ /* 0x000fe40000701670 */
[----:B------:R-:W-:Y:S02]  /*5820*/  FMNMX.FTZ R3, R73, R3, !PT ;  /* 0x0000000349037209 */ /* 0x000fe40007810000 */
[----:B------:R-:W-:Y:S02]  /*5830*/  FSEL R16, R57, -INF , !P0 ;  /* 0xff80000039107808 */ /* 0x000fe40004000000 */
[----:B------:R-:W-:Y:S01]  /*5840*/  ISETP.GT.AND P0, PT, R0, 0x11, P3 ;  /* 0x000000110000780c */ /* 0x000fe20001f04270 */
[----:B------:R-:W-:Y:S01]  /*5850*/  LDSM.16.MT88.4 R56, [R220+0x2000] ;  /* 0x00200000dc38783b */ /* 0x000fe20000004200 */
        /* <DEDUP_REMOVED lines=14> */
[----:B------:R-:W-:Y:S01]  /*5940*/  ISETP.GT.AND P0, PT, R0, 0x20, P3 ;  /* 0x000000200000780c */ /* 0x000fe20001f04270 */
[----:B------:R-:W-:Y:S01]  /*5950*/  LDSM.16.MT88.4 R40, [R172+0x800] ;  /* 0x00080000ac28783b */ /* 0x000fe20000004200 */
[----:B------:R-:W-:Y:S02]  /*5960*/  FMNMX.FTZ R3, R75, R3, !PT ;  /* 0x000000034b037209 */ /* 0x000fe40007810000 */
[----:B------:R-:W-:-:S03]  /*5970*/  ISETP.LT.OR P0, PT, R2, 0x21, P0 ;  /* 0x000000210200780c */ /* 0x000fc60000701670 */
[----:B------:R-:W1:Y:S01]  /*5980*/  SHFL.BFLY PT, R5, R3, 0x2, 0x1f ;  /* 0x0c401f0003057f89 */ /* 0x000e6200000e0000 */
[----:B------:R-:W-:Y:S02]  /*5990*/  FSEL R66, R33, -INF , !P0 ;  /* 0xff80000021427808 */ /* 0x000fe40004000000 */
[----:B------:R-:W-:-:S04]  /*59a0*/  ISETP.GT.AND P0, PT, R0, 0x21, P3 ;  /* 0x000000210000780c */ /* 0x000fc80001f04270 */
[----:B------:R-:W-:-:S04]  /*59b0*/  ISETP.LT.OR P0, PT, R2, 0x22, P0 ;  /* 0x000000220200780c */ /* 0x000fc80000701670 */
[----:B------:R-:W-:Y:S02]  /*59c0*/  FSEL R67, R32, -INF , !P0 ;  /* 0xff80000020437808 */ /* 0x000fe40004000000 */
[----:B------:R-:W-:Y:S01]  /*59d0*/  ISETP.GT.AND P0, PT, R0, 0x28, P3 ;  /* 0x000000280000780c */ /* 0x000fe20001f04270 */
[----:B------:R-:W-:Y:S03]  /*59e0*/  LDSM.16.MT88.4 R32, [R171+0x800] ;  /* 0x00080000ab20783b */ /* 0x000fe60000004200 */
        /* <DEDUP_REMOVED lines=17> */
[----:B------:R-:W-:Y:S02]  /*5b00*/  ISETP.GT.AND P0, PT, R0, 0x39, P3 ;  /* 0x000000390000780c */ /* 0x000fe40001f04270 */
[----:B------:R-:W-:Y:S02]  /*5b10*/  FMNMX.FTZ R4, R6, R7, !PT ;  /* 0x0000000706047209 */ /* 0x000fe40007810000 */
[----:B------:R-:W-:Y:S02]  /*5b20*/  ISETP.LT.OR P0, PT, R2, 0x3a, P0 ;  /* 0x0000003a0200780c */ /* 0x000fe40000701670 */
[----:B------:R-:W-:Y:S02]  /*5b30*/  FMNMX.FTZ R4, R8, R4, !PT ;  /* 0x0000000408047209 */ /* 0x000fe40007810000 */
[----:B------:R-:W-:-:S02]  /*5b40*/  FSEL R161, R28, -INF , !P0 ;  /* 0xff8000001ca17808 */ /* 0x000fc40004000000 */
[----:B------:R-:W-:Y:S01]  /*5b50*/  FMNMX.FTZ R4, R9, R4, !PT ;  /* 0x0000000409047209 */ /* 0x000fe20007810000 */
[----:B------:R-:W-:Y:S03]  /*5b60*/  LDSM.16.MT88.4 R28, [R218+0x800] ;  /* 0x00080000da1c783b */ /* 0x000fe60000004200 */
        /* <DEDUP_REMOVED lines=14> */
[----:B------:R-:W3:Y:S01]  /*5c50*/  SHFL.BFLY PT, R3, R2, 0x2, 0x1f ;  /* 0x0c401f0002037f89 */ /* 0x000ee200000e0000 */
[----:B-1----:R-:W-:-:S04]  /*5c60*/  FMNMX.FTZ R101, R0, R4, !PT ;  /* 0x0000000400657209 */ /* 0x002fc80007810000 */
[C---:B------:R-:W-:Y:S01]  /*5c70*/  FSETP.NEU.FTZ.AND P0, PT, R101.reuse, -INF , PT ;  /* 0xff8000006500780b */ /* 0x040fe20003f1d000 */
[----:B------:R-:W-:Y:S01]  /*5c80*/  FMUL.FTZ R0, R101, c[0x0][0x2d0] ;  /* 0x0000b40065007a20 */ /* 0x000fe20000410000 */
[----:B---3--:R-:W-:-:S04]  /*5c90*/  FMNMX.FTZ R2, R2, R3, !PT ;  /* 0x0000000302027209 */ /* 0x008fc80007810000 */
[----:B------:R-:W-:Y:S01]  /*5ca0*/  FSEL R0, R0, RZ, P0 ;  /* 0x000000ff00007208 */ /* 0x000fe20000000000 */
[----:B------:R-:W1:Y:S04]  /*5cb0*/  SHFL.BFLY PT, R4, R2, 0x1, 0x1f ;  /* 0x0c201f0002047f89 */ /* 0x000e6800000e0000 */
[----:B------:R-:W-:-:S04]  /*5cc0*/  FFMA.FTZ R3, R11, c[0x0][0x2d0], -R0 ;  /* 0x0000b4000b037a23 */ /* 0x000fc80000010800 */
[----:B------:R3:W-:Y:S01]  /*5cd0*/  MUFU.EX2 R102, R3 ;  /* 0x0000000300667308 */ /* 0x0007e20000000800 */
[----:B-1----:R-:W-:Y:S01]  /*5ce0*/  FMNMX.FTZ R100, R2, R4, !PT ;  /* 0x0000000402647209 */ /* 0x002fe20007810000 */
[--C-:B------:R-:W-:Y:S02]  /*5cf0*/  FFMA.FTZ R2, R15, c[0x0][0x2d0], -R0.reuse ;  /* 0x0000b4000f027a23 */ /* 0x100fe40000010800 */
[----:B---3--:R-:W-:Y:S01]  /*5d00*/  FFMA.FTZ R3, R14, c[0x0][0x2d0], -R0 ;  /* 0x0000b4000e037a23 */ /* 0x008fe20000010800 */
[----:B------:R-:W-:-:S03]  /*5d10*/  FSETP.NEU.FTZ.AND P0, PT, R100, -INF , PT ;  /* 0xff8000006400780b */ /* 0x000fc60003f1d000 */
[----:B------:R1:W-:Y:S01]  /*5d20*/  MUFU.EX2 R156, R2 ;  /* 0x00000002009c7308 */ /* 0x0003e20000000800 */
[----:B------:R-:W3:Y:S07]  /*5d30*/  LDSM.16.MT88.4 R12, [R171] ;  /* 0x00000000ab0c783b */ /* 0x000eee0000004200 */
[----:B------:R4:W-:Y:S01]  /*5d40*/  MUFU.EX2 R74, R3 ;  /* 0x00000003004a7308 */ /* 0x0009e20000000800 */
[----:B-1----:R-:W-:-:S05]  /*5d50*/  FMUL.FTZ R2, R100, c[0x0][0x2d0] ;  /* 0x0000b40064027a20 */ /* 0x002fca0000410000 */
[----:B------:R-:W-:Y:S01]  /*5d60*/  FSEL R2, R2, RZ, P0 ;  /* 0x000000ff02027208 */ /* 0x000fe20000000000 */
[----:B----4-:R-:W-:-:S04]  /*5d70*/  FFMA.FTZ R3, R17, c[0x0][0x2d0], -R0 ;  /* 0x0000b40011037a23 */ /* 0x010fc80000010800 */
[----:B------:R1:W4:Y:S02]  /*5d80*/  MUFU.EX2 R157, R3 ;  /* 0x00000003009d7308 */ /* 0x0003240000000800 */
[----:B-1----:R-:W-:Y:S01]  /*5d90*/  FFMA.FTZ R3, R6, c[0x0][0x2d0], -R2 ;  /* 0x0000b40006037a23 */ /* 0x002fe20000010802 */
[----:B----4-:R-:W-:-:S05]  /*5da0*/  F2FP.PACK_AB R10, R157, R156 ;  /* 0x0000009c9d0a723e */ /* 0x010fca00000000ff */
[----:B------:R1:W-:Y:S02]  /*5db0*/  MUFU.EX2 R65, R3 ;  /* 0x0000000300417308 */ /* 0x0003e40000000800 */
[--C-:B-1----:R-:W-:Y:S02]  /*5dc0*/  FFMA.FTZ R3, R7, c[0x0][0x2d0], -R2.reuse ;  /* 0x0000b40007037a23 */ /* 0x102fe40000010802 */
[----:B------:R-:W1:Y:S04]  /*5dd0*/  LDSM.16.MT88.4 R4, [R218] ;  /* 0x00000000da04783b */ /* 0x000e680000004200 */
[----:B------:R4:W5:Y:S02]  /*5de0*/  MUFU.EX2 R64, R3 ;  /* 0x0000000300407308 */ /* 0x0009640000000800 */
[----:B----4-:R-:W-:Y:S01]  /*5df0*/  FFMA.FTZ R3, R8, c[0x0][0x2d0], -R2 ;  /* 0x0000b40008037a23 */ /* 0x010fe20000010802 */
[----:B------:R-:W-:-:S05]  /*5e00*/  F2FP.PACK_AB R8, R74, R102 ;  /* 0x000000664a08723e */ /* 0x000fca00000000ff */
[----:B------:R4:W-:Y:S02]  /*5e10*/  MUFU.EX2 R137, R3 ;  /* 0x0000000300897308 */ /* 0x0009e40000000800 */
[----:B----4-:R-:W-:Y:S01]  /*5e20*/  FFMA.FTZ R3, R9, c[0x0][0x2d0], -R2 ;  /* 0x0000b40009037a23 */ /* 0x010fe20000010802 */
[----:B-----5:R-:W-:-:S05]  /*5e30*/  F2FP.PACK_AB R9, R64, R65 ;  /* 0x000000414009723e */ /* 0x020fca00000000ff */
[----:B------:R4:W5:Y:S02]  /*5e40*/  MUFU.EX2 R139, R3 ;  /* 0x00000003008b7308 */ /* 0x0009640000000800 */
[----:B----4-:R-:W-:Y:S01]  /*5e50*/  FFMA.FTZ R3, R20, c[0x0][0x2d0], -R0 ;  /* 0x0000b40014037a23 */ /* 0x010fe20000010800 */
[----:B-----5:R-:W-:-:S05]  /*5e60*/  F2FP.PACK_AB R11, R139, R137 ;  /* 0x000000898b0b723e */ /* 0x020fca00000000ff */
[----:B------:R4:W-:Y:S02]  /*5e70*/  MUFU.EX2 R214, R3 ;  /* 0x0000000300d67308 */ /* 0x0009e40000000800 */
[C---:B---3--:R-:W-:Y:S08]  /*5e80*/  HMMA.16816.F32 R52, R8.reuse, R12, RZ ;  /* 0x0000000c0834723c */ /* 0x048ff000000018ff */
[----:B------:R-:W-:Y:S01]  /*5e90*/  HMMA.16816.F32 R44, R8, R14, RZ ;  /* 0x0000000e082c723c */ /* 0x000fe200000018ff */
[----:B----4-:R-:W-:-:S04]  /*5ea0*/  FFMA.FTZ R3, R21, c[0x0][0x2d0], -R0 ;  /* 0x0000b40015037a23 */ /* 0x010fc80000010800 */
[----:B------:R3:W4:Y:S03]  /*5eb0*/  MUFU.EX2 R216, R3 ;  /* 0x0000000300d87308 */ /* 0x0007260000000800 */
[----:B------:R-:W-:Y:S01]  /*5ec0*/  HMMA.16816.F32 R12, R8, R38, RZ ;  /* 0x00000026080c723c */ /* 0x000fe200000018ff */
[----:B---3--:R-:W-:-:S04]  /*5ed0*/  FFMA.FTZ R3, R23, c[0x0][0x2d0], -R0 ;  /* 0x0000b40017037a23 */ /* 0x008fc80000010800 */
[----:B------:R3:W-:Y:S02]  /*5ee0*/  MUFU.EX2 R215, R3 ;  /* 0x0000000300d77308 */ /* 0x0007e40000000800 */
[----:B---3--:R-:W-:Y:S02]  /*5ef0*/  FFMA.FTZ R3, R25, c[0x0][0x2d0], -R0 ;  /* 0x0000b40019037a23 */ /* 0x008fe40000010800 */
[----:B-1----:R-:W-:Y:S04]  /*5f00*/  HMMA.16816.F32 R24, R8, R4, RZ ;  /* 0x000000040818723c */ /* 0x002fe800000018ff */
[----:B------:R1:W3:Y:S03]  /*5f10*/  MUFU.EX2 R217, R3 ;  /* 0x0000000300d97308 */ /* 0x0002e60000000800 */
[----:B----4-:R-:W-:Y:S01]  /*5f20*/  F2FP.PACK_AB R4, R216, R214 ;  /* 0x000000d6d804723e */ /* 0x010fe200000000ff */
[----:B-1----:R-:W-:-:S02]  /*5f30*/  FFMA.FTZ R3, R16, c[0x0][0x2d0], -R2 ;  /* 0x0000b40010037a23 */ /* 0x002fc40000010802 */
[----:B------:R-:W-:Y:S01]  /*5f40*/  HMMA.16816.F32 R16, R8, R36, RZ ;  /* 0x000000240810723c */ /* 0x000fe200000018ff */
[----:B------:R-:W-:Y:S01]  /*5f50*/  LDSM.16.MT88.4 R36, [R218+0x2800] ;  /* 0x00280000da24783b */ /* 0x000fe20000004200 */
[----:B------:R1:W-:Y:S02]  /*5f60*/  MUFU.EX2 R160, R3 ;  /* 0x0000000300a07308 */ /* 0x0003e40000000800 */
[----:B-1----:R-:W-:-:S04]  /*5f70*/  FFMA.FTZ R3, R22, c[0x0][0x2d0], -R2 ;  /* 0x0000b40016037a23 */ /* 0x002fc80000010802 */
[----:B------:R-:W-:Y:S02]  /*5f80*/  HMMA.16816.F32 R20, R8, R6, RZ ;  /* 0x000000060814723c */ /* 0x000fe400000018ff */
[----:B------:R1:W4:Y:S05]  /*5f90*/  MUFU.EX2 R138, R3 ;  /* 0x00000003008a7308 */ /* 0x00032a0000000800 */
[----:B---3--:R-:W-:Y:S01]  /*5fa0*/  F2FP.PACK_AB R6, R217, R215 ;  /* 0x000000d7d906723e */ /* 0x008fe200000000ff */
[----:B-1----:R-:W-:Y:S01]  /*5fb0*/  FFMA.FTZ R3, R48, c[0x0][0x2d0], -R2 ;  /* 0x0000b40030037a23 */ /* 0x002fe20000010802 */
[----:B----4-:R-:W-:-:S03]  /*5fc0*/  F2FP.PACK_AB R5, R138, R160 ;  /* 0x000000a08a05723e */ /* 0x010fc600000000ff */
[----:B------:R1:W-:Y:S02]  /*5fd0*/  MUFU.EX2 R179, R3 ;  /* 0x0000000300b37308 */ /* 0x0003e40000000800 */
[----:B-1----:R-:W-:Y:S02]  /*5fe0*/  FFMA.FTZ R3, R49, c[0x0][0x2d0], -R2 ;  /* 0x0000b40031037a23 */ /* 0x002fe40000010802 */
[----:B--2---:R-:W1:Y:S04]  /*5ff0*/  LDSM.16.MT88.4 R48, [R92] ;  /* 0x000000005c30783b */ /* 0x004e680000004200 */
        /* <DEDUP_REMOVED lines=26> */
[----:B--2---:R-:W-:-:S07]  /*61a0*/  FFMA.FTZ R3, R66, c[0x0][0x2d0], -R2 ;  /* 0x0000b40042037a23 */ /* 0x004fce0000010802 */
[C---:B------:R-:W-:Y:S01]  /*61b0*/  HMMA.16816.F32 R28, R8.reuse, R62, RZ ;  /* 0x0000003e081c723c */ /* 0x040fe200000018ff */
[----:B------:R-:W2:Y:S07]  /*61c0*/  LDSM.16.MT88.4 R60, [R171+0x4000] ;  /* 0x00400000ab3c783b */ /* 0x000eae0000004200 */
[----:B----4-:R-:W-:Y:S08]  /*61d0*/  HMMA.16816.F32 R16, R8, R20, RZ ;  /* 0x000000140810723c */ /* 0x010ff000000018ff */
[C---:B------:R-:W-:Y:S08]  /*61e0*/  HMMA.16816.F32 R140, R4.reuse, R26, R12 ;  /* 0x0000001a048c723c */ /* 0x040ff0000000180c */
[----:B-----5:R-:W-:Y:S01]  /*61f0*/  HMMA.16816.F32 R128, R4, R40, R32 ;  /* 0x000000280480723c */ /* 0x020fe20000001820 */
[----:B------:R-:W3:Y:S07]  /*6200*/  LDSM.16.MT88.4 R32, [R218+0x4000] ;  /* 0x00400000da20783b */ /* 0x000eee0000004200 */
        /* <DEDUP_REMOVED lines=10> */
[----:B--2---:R-:W-:Y:S08]  /*62b0*/  HMMA.16816.F32 R12, R8, R60, RZ ;  /* 0x0000003c080c723c */ /* 0x004ff000000018ff */
[C---:B------:R-:W-:Y:S08]  /*62c0*/  HMMA.16816.F32 R80, R4.reuse, R46, R16 ;  /* 0x0000002e0450723c */ /* 0x040ff00000001810 */
[----:B------:R-:W-:Y:S01]  /*62d0*/  HMMA.16816.F32 R96, R4, R48, R28 ;  /* 0x000000300460723c */ /* 0x000fe2000000181c */
[----:B------:R-:W2:Y:S07]  /*62e0*/  LDSM.16.MT88.4 R28, [R172+0x4000] ;  /* 0x00400000ac1c783b */ /* 0x000eae0000004200 */
[C---:B---3--:R-:W-:Y:S08]  /*62f0*/  HMMA.16816.F32 R16, R8.reuse, R32, RZ ;  /* 0x000000200810723c */ /* 0x048ff000000018ff */
        /* <DEDUP_REMOVED lines=8> */
[----:B--2---:R-:W-:Y:S08]  /*6380*/  HMMA.16816.F32 R12, R8, R28, RZ ;  /* 0x0000001c080c723c */ /* 0x004ff000000018ff */
        /* <DEDUP_REMOVED lines=8> */
[----:B-1----:R1:W-:Y:S02]  /*6410*/  MUFU.EX2 R92, R3 ;  /* 0x00000003005c7308 */ /* 0x0023e40000000800 */
        /* <DEDUP_REMOVED lines=13> */
[--C-:B------:R-:W-:Y:S02]  /*64f0*/  FFMA.FTZ R14, R95, c[0x0][0x2d0], -R0.reuse ;  /* 0x0000b4005f0e7a23 */ /* 0x100fe40000010800 */
[----:B------:R-:W-:Y:S02]  /*6500*/  FFMA.FTZ R0, R75, c[0x0][0x2d0], -R0 ;  /* 0x0000b4004b007a23 */ /* 0x000fe40000010800 */
[----:B------:R2:W3:Y:S08]  /*6510*/  MUFU.EX2 R102, R3 ;  /* 0x0000000300667308 */ /* 0x0004f00000000800 */
[----:B------:R4:W-:Y:S01]  /*6520*/  MUFU.EX2 R183, R0 ;  /* 0x0000000000b77308 */ /* 0x0009e20000000800 */
[----:B--2---:R-:W-:Y:S01]  /*6530*/  FFMA.FTZ R3, R68, c[0x0][0x2d0], -R2 ;  /* 0x0000b40044037a23 */ /* 0x004fe20000010802 */
[----:B---3--:R-:W-:-:S06]  /*6540*/  F2FP.PACK_AB R5, R102, R92 ;  /* 0x0000005c6605723e */ /* 0x008fcc00000000ff */
[----:B------:R-:W-:Y:S01]  /*6550*/  MUFU.EX2 R14, R14 ;  /* 0x0000000e000e7308 */ /* 0x000fe20000000800 */
[----:B----4-:R-:W-:-:S07]  /*6560*/  FFMA.FTZ R0, R163, c[0x0][0x2d0], -R2 ;  /* 0x0000b400a3007a23 */ /* 0x010fce0000010802 */
[----:B------:R2:W-:Y:S08]  /*6570*/  MUFU.EX2 R103, R3 ;  /* 0x0000000300677308 */ /* 0x0005f00000000800 */
[----:B------:R-:W-:Y:S01]  /*6580*/  MUFU.EX2 R12, R12 ;  /* 0x0000000c000c7308 */ /* 0x000fe20000000800 */
[----:B--2---:R-:W-:-:S07]  /*6590*/  FFMA.FTZ R3, R69, c[0x0][0x2d0], -R2 ;  /* 0x0000b40045037a23 */ /* 0x004fce0000010802 */
[----:B------:R2:W3:Y:S02]  /*65a0*/  MUFU.EX2 R136, R3 ;  /* 0x0000000300887308 */ /* 0x0004e40000000800 */
[----:B--2---:R-:W-:Y:S01]  /*65b0*/  FADD.FTZ R3, R156, R4 ;  /* 0x000000049c037221 */ /* 0x004fe20000010000 */
[----:B------:R-:W-:Y:S02]  /*65c0*/  F2FP.PACK_AB R4, R192, R182 ;  /* 0x000000b6c004723e */ /* 0x000fe400000000ff */
[----:B---3--:R-:W-:Y:S01]  /*65d0*/  F2FP.PACK_AB R7, R136, R103 ;  /* 0x000000678807723e */ /* 0x008fe200000000ff */
[----:B------:R-:W-:Y:S02]  /*65e0*/  FADD.FTZ R15, R157, R3 ;  /* 0x000000039d0f7221 */ /* 0x000fe40000010000 */
[----:B------:R-:W-:-:S04]  /*65f0*/  FADD.FTZ R3, R65, R64 ;  /* 0x0000004041037221 */ /* 0x000fc80000010000 */
        /* <DEDUP_REMOVED lines=26> */
[----:B------:R-:W-:-:S06]  /*67a0*/  F2FP.PACK_AB R98, R183, R12 ;  /* 0x0000000cb762723e */ /* 0x000fcc00000000ff */
        /* <DEDUP_REMOVED lines=17> */
[----:B------:R-:W-:-:S02]  /*68c0*/  FFMA.FTZ R4, R176, c[0x0][0x2d0], -R2 ;  /* 0x0000b400b0047a23 */ /* 0x000fc40000010802 */
[--C-:B-1----:R-:W-:Y:S02]  /*68d0*/  FFMA.FTZ R0, R173, c[0x0][0x2d0], -R2.reuse ;  /* 0x0000b400ad007a23 */ /* 0x102fe40000010802 */
[----:B------:R-:W-:Y:S01]  /*68e0*/  FFMA.FTZ R2, R161, c[0x0][0x2d0], -R2 ;  /* 0x0000b400a1027a23 */ /* 0x000fe20000010802 */
[----:B------:R1:W-:Y:S08]  /*68f0*/  MUFU.EX2 R8, R4 ;  /* 0x0000000400087308 */ /* 0x0003f00000000800 */
[----:B------:R-:W2:Y:S08]  /*6900*/  MUFU.EX2 R11, R0 ;  /* 0x00000000000b7308 */ /* 0x000eb00000000800 */
[----:B------:R-:W3:Y:S01]  /*6910*/  MUFU.EX2 R9, R2 ;  /* 0x0000000200097308 */ /* 0x000ee20000000800 */
[----:B-1----:R-:W-:Y:S01]  /*6920*/  LDSM.16.MT88.4 R4, [R220+0x5800] ;  /* 0x00580000dc04783b */ /* 0x002fe20000004200 */
[----:B--2---:R-:W-:Y:S01]  /*6930*/  F2FP.PACK_AB R97, R11, R10 ;  /* 0x0000000a0b61723e */ /* 0x004fe200000000ff */
[----:B------:R-:W-:-:S02]  /*6940*/  FADD.FTZ R0, R137, R3 ;  /* 0x0000000389007221 */ /* 0x000fc40000010000 */
[----:B------:R-:W-:Y:S02]  /*6950*/  FADD.FTZ R3, R214, R15 ;  /* 0x0000000fd6037221 */ /* 0x000fe40000010000 */
        /* <DEDUP_REMOVED lines=18> */
[----:B------:R-:W-:Y:S01]  /*6a80*/  FADD.FTZ R0, R209, R3 ;  /* 0x00000003d1007221 */ /* 0x000fe20000010000 */
[----:B------:R-:W-:Y:S01]  /*6a90*/  IADD3 R3, R181, -0x3, RZ ;  /* 0xfffffffdb5037810 */ /* 0x000fe20007ffe0ff */
[----:B------:R-:W-:Y:S01]  /*6aa0*/  FADD.FTZ R2, R136, R2 ;  /* 0x0000000288027221 */ /* 0x000fe20000010000 */
[----:B------:R-:W-:Y:S01]  /*6ab0*/  HMMA.16816.F32 R44, R96, R48, R68 ;  /* 0x00000030602c723c */ /* 0x000fe20000001844 */
[----:B------:R-:W-:Y:S01]  /*6ac0*/  FADD.FTZ R0, R14, R0 ;  /* 0x000000000e007221 */ /* 0x000fe20000010000 */
[----:B------:R-:W-:Y:S01]  /*6ad0*/  ISETP.GE.AND P0, PT, R3, R188, PT ;  /* 0x000000bc0300720c */ /* 0x000fe20003f06270 */
[----:B------:R-:W-:Y:S02]  /*6ae0*/  FADD.FTZ R2, R10, R2 ;  /* 0x000000020a027221 */ /* 0x000fe40000010000 */
[----:B------:R-:W-:-:S02]  /*6af0*/  FADD.FTZ R0, R13, R0 ;  /* 0x000000000d007221 */ /* 0x000fc40000010000 */
[----:B------:R-:W-:Y:S01]  /*6b00*/  FADD.FTZ R2, R11, R2 ;  /* 0x000000020b027221 */ /* 0x000fe20000010000 */
[C---:B------:R-:W-:Y:S01]  /*6b10*/  HMMA.16816.F32 R40, R96.reuse, R42, R64 ;  /* 0x0000002a6028723c */ /* 0x040fe20000001840 */
[----:B------:R-:W1:Y:S01]  /*6b20*/  LDSM.16.MT88.4 R64, [R220+0x3800] ;  /* 0x00380000dc40783b */ /* 0x000e620000004200 */
[----:B------:R-:W-:Y:S02]  /*6b30*/  FADD.FTZ R0, R12, R0 ;  /* 0x000000000c007221 */ /* 0x000fe40000010000 */
[----:B------:R-:W-:Y:S02]  /*6b40*/  FADD.FTZ R2, R8, R2 ;  /* 0x0000000208027221 */ /* 0x000fe40000010000 */
[----:B------:R-:W-:Y:S02]  /*6b50*/  FADD.FTZ R183, R183, R0 ;  /* 0x00000000b7b77221 */ /* 0x000fe40000010000 */
[----:B------:R-:W-:Y:S01]  /*6b60*/  HMMA.16816.F32 R48, R96, R50, R72 ;  /* 0x000000326030723c */ /* 0x000fe20000001848 */
[----:B------:R-:W2:Y:S01]  /*6b70*/  LDSM.16.MT88.4 R72, [R171+0x5800] ;  /* 0x00580000ab48783b */ /* 0x000ea20000004200 */
[----:B------:R-:W-:-:S06]  /*6b80*/  FADD.FTZ R184, R9, R2 ;  /* 0x0000000209b87221 */ /* 0x000fcc0000010000 */
        /* <DEDUP_REMOVED lines=23> */
[----:B------:R-:W-:Y:S02]  /*6d00*/  IMAD.MOV.U32 R173, RZ, RZ, c[0x0][0x2b8] ;  /* 0x0000ae00ffad7624 */ /* 0x000fe400078e00ff */
[----:B------:R-:W-:-:S02]  /*6d10*/  IMAD R163, R187, 0x20, R205 ;  /* 0x00000020bba37824 */ /* 0x000fc400078e02cd */
[----:B------:R-:W-:Y:S01]  /*6d20*/  IMAD.MOV.U32 R174, RZ, RZ, RZ ;  /* 0x000000ffffae7224 */ /* 0x000fe200078e00ff */
[----:B------:R-:W-:Y:S02]  /*6d30*/  ISETP.NE.AND P5, PT, R173, 0x1, PT ;  /* 0x00000001ad00780c */ /* 0x000fe40003fa5270 */
[C---:B------:R-:W-:Y:S02]  /*6d40*/  IADD3 R2, R163.reuse, R178, R193 ;  /* 0x000000b2a3027210 */ /* 0x040fe40007ffe0c1 */
[----:B------:R-:W-:Y:S02]  /*6d50*/  ISETP.GT.AND P4, PT, R163, 0x3f, PT ;  /* 0x0000003fa300780c */ /* 0x000fe40003f84270 */
[----:B------:R-:W-:-:S05]  /*6d60*/  IADD3 R2, R2, -0x80, RZ ;  /* 0xffffff8002027810 */ /* 0x000fca0007ffe0ff */
        /* <DEDUP_REMOVED lines=10> */
[C---:B------:R-:W-:Y:S01]  /*6e10*/  IMAD.SHL.U32 R18, R185.reuse, 0x2, RZ ;  /* 0x00000002b9127824 */ /* 0x040fe200078e00ff */
        /* <DEDUP_REMOVED lines=23> */
.L_x_2184:
[----:B------:R-:W-:Y:S05]  /*6f90*/  BRA.DIV ~URZ, `(.L_x_2051) ;  /* 0x000111e27f007947 */ /* 0x000fea000b800000 */
[----:B------:R-:W3:Y:S02]  /*6fa0*/  SHFL.IDX PT, R0, R12, RZ, 0x181f ;  /* 0x00181fff0c007589 */ /* 0x000ee400000e0000 */
[----:B---3--:R-:W-:-:S05]  /*6fb0*/  IADD3 R8, P0, R0, R17, RZ ;  /* 0x0000001100087210 */ /* 0x008fca0007f1e0ff */
[----:B--2---:R-:W-:Y:S01]  /*6fc0*/  IMAD.X R9, R4, 0x1, R14, P0 ;  /* 0x0000000104097824 */ /* 0x004fe200000e060e */
[----:B------:R-:W-:-:S05]  /*6fd0*/  IADD3 R6, P0, R0, R16, RZ ;  /* 0x0000001000067210 */ /* 0x000fca0007f1e0ff */
[----:B------:R-:W-:Y:S01]  /*6fe0*/  IMAD.X R7, R4, 0x1, R13, P0 ;  /* 0x0000000104077824 */ /* 0x000fe200000e060d */
[----:B------:R-:W-:Y:S02]  /*6ff0*/  IADD3 R2, P0, R0, R18, RZ ;  /* 0x0000001200027210 */ /* 0x000fe40007f1e0ff */
[----:B------:R-:W2:Y:S03]  /*7000*/  SHFL.IDX PT, R0, R12, 0x1, 0x181f ;  /* 0x00381f000c007f89 */ /* 0x000ea600000e0000 */
[----:B------:R-:W-:Y:S01]  /*7010*/  IMAD.X R3, R4, 0x1, R15, P0 ;  /* 0x0000000104037824 */ /* 0x000fe200000e060f */
[----:B------:R-:W-:Y:S01]  /*7020*/  ISETP.GE.AND P0, PT, R177, c[0x0][0x1d4], PT ;  /* 0x00007500b1007a0c */ /* 0x000fe20003f06270 */
[----:B------:R3:W4:Y:S03]  /*7030*/  SHFL.IDX PT, R4, R5, 0x1, 0x181f ;  /* 0x00381f0005047f89 */ /* 0x00072600000e0000 */
[----:B------:R-:W-:-:S09]  /*7040*/  SEL R11, RZ, 0x10, P0 ;  /* 0x00000010ff0b7807 */ /* 0x000fd20000000000 */
[----:B------:R1:W-:Y:S01]  /*7050*/  LDGSTS.E.BYPASS.LTC128B.128 [R204+0xc100], [R8.64], !P0 ;  /* 0x0c10000008cc7fae */ /* 0x0003e2000c101d46 */
[----:B------:R-:W-:-:S04]  /*7060*/  ISETP.GE.AND P0, PT, R186, c[0x0][0x1d4], PT ;  /* 0x00007500ba007a0c */ /* 0x000fc80003f06270 */
[----:B------:R-:W-:-:S09]  /*7070*/  SEL R10, RZ, 0x10, P0 ;  /* 0x00000010ff0a7807 */ /* 0x000fd20000000000 */
[----:B------:R1:W-:Y:S01]  /*7080*/  LDGSTS.E.BYPASS.LTC128B.128 [R204+0xe100], [R6.64], !P0 ;  /* 0x0e10000006cc7fae */ /* 0x0003e2000c101d46 */
[----:B------:R-:W-:-:S04]  /*7090*/  ISETP.GE.AND P0, PT, R185, c[0x0][0x1d4], PT ;  /* 0x00007500b9007a0c */ /* 0x000fc80003f06270 */
[----:B-1-3--:R-:W-:-:S09]  /*70a0*/  SEL R5, RZ, 0x10, P0 ;  /* 0x00000010ff057807 */ /* 0x00afd20000000000 */
[----:B------:R1:W-:Y:S02]  /*70b0*/  LDGSTS.E.BYPASS.LTC128B.128 [R204+0x10100], [R2.64], !P0 ;  /* 0x1010000002cc7fae */ /* 0x0003e4000c101d46 */
.L_x_2185:
[----:B-12-4-:R-:W-:-:S04]  /*70c0*/  IADD3 R2, -R10, 0x10, RZ ;  /* 0x000000100a027810 */ /* 0x016fc80007ffe1ff */
[----:B------:R-:W-:-:S04]  /*70d0*/  LOP3.LUT R2, R2, 0xf, RZ, 0xc0, !PT ;  /* 0x0000000f02027812 */ /* 0x000fc800078ec0ff */
[----:B------:R-:W-:Y:S02]  /*70e0*/  IADD3 R6, P3, P0, R2, R0, R16 ;  /* 0x0000000002067210 */ /* 0x000fe4000787e010 */
[----:B------:R-:W-:Y:S02]  /*70f0*/  IADD3 R2, -R11, 0x10, RZ ;  /* 0x000000100b027810 */ /* 0x000fe40007ffe1ff */
[----:B------:R-:W-:Y:S02]  /*7100*/  IADD3.X R7, RZ, R4, R13, P3, P0 ;  /* 0x00000004ff077210 */ /* 0x000fe40001fe040d */
        /* <DEDUP_REMOVED lines=16> */
.L_x_2049:
[----:B------:R-:W-:Y:S05]  /*7210*/  BSYNC B0 ;  /* 0x0000000000007941 */ /* 0x000fea0003800000 */
.L_x_2048:
[----:B------:R-:W-:Y:S01]  /*7220*/  IMAD.MOV.U32 R0, RZ, RZ, c[0x0][0x2c4] ;  /* 0x0000b100ff007624 */ /* 0x000fe200078e00ff */
[----:B------:R-:W0:Y:S01]  /*7230*/  LDGDEPBAR ;  /* 0x00000000000079af */ /* 0x000e220000000000 */
[----:B-1----:R-:W-:Y:S01]  /*7240*/  IMAD.MOV.U32 R3, RZ, RZ, c[0x0][0x32c] ;  /* 0x0000cb00ff037624 */ /* 0x002fe200078e00ff */
[----:B------:R-:W-:Y:S02]  /*7250*/  IADD3 R173, R181, -0x2, RZ ;  /* 0xfffffffeb5ad7810 */ /* 0x000fe40007ffe0ff */
[----:B------:R-:W-:Y:S01]  /*7260*/  ISETP.NE.AND P0, PT, R0, 0x1, PT ;  /* 0x000000010000780c */ /* 0x000fe20003f05270 */
[----:B------:R-:W-:-:S12]  /*7270*/  IMAD.MOV.U32 R0, RZ, RZ, R203 ;  /* 0x000000ffff007224 */ /* 0x000fd800078e00cb */
[----:B------:R-:W-:-:S05]  /*7280*/  @P0 IMAD.HI.U32 R2, R203, c[0x0][0x2c8], RZ ;  /* 0x0000b200cb020a27 */ /* 0x000fca00078e00ff */
[----:B------:R-:W-:Y:S02]  /*7290*/  @P0 SHF.R.U32.HI R0, RZ, c[0x0][0x2cc], R2 ;  /* 0x0000b300ff000a19 */ /* 0x000fe40000011602 */
[----:B------:R-:W-:-:S03]  /*72a0*/  ISETP.GE.AND P0, PT, R3, 0x1, PT ;  /* 0x000000010300780c */ /* 0x000fc60003f06270 */
[----:B------:R-:W-:-:S05]  /*72b0*/  IMAD.IADD R2, R219, 0x1, R0 ;  /* 0x00000001db027824 */ /* 0x000fca00078e0200 */
[----:B------:R-:W-:-:S05]  /*72c0*/  IADD3 R0, R2, c[0x0][0x328], RZ ;  /* 0x0000ca0002007a10 */ /* 0x000fca0007ffe0ff */
[----:B------:R-:W-:Y:S05]  /*72d0*/  @!P0 BRA `(.L_x_2052) ;  /* 0x0000013000008947 */ /* 0x000fea0003800000 */
        /* <DEDUP_REMOVED lines=11> */
.L_x_2054:
[----:B------:R-:W-:-:S04]  /*7390*/  MOV R2, 0x1 ;  /* 0x0000000100027802 */ /* 0x000fc80000000f00 */
[----:B------:R-:W-:-:S13]  /*73a0*/  ISETP.NE.AND P0, PT, R2, c[0x0][0x32c], PT ;  /* 0x0000cb0002007a0c */ /* 0x000fda0003f05270 */
[----:B------:R-:W-:-:S05]  /*73b0*/  @P0 IMAD.HI.U32 R2, R3, c[0x0][0x330], RZ ;  /* 0x0000cc0003020a27 */ /* 0x000fca00078e00ff */
[----:B------:R-:W-:Y:S02]  /*73c0*/  @P0 SHF.R.U32.HI R3, RZ, c[0x0][0x334], R2 ;  /* 0x0000cd00ff030a19 */ /* 0x000fe40000011602 */
.L_x_2055:
[----:B------:R-:W-:Y:S05]  /*73d0*/  BSYNC B0 ;  /* 0x0000000000007941 */ /* 0x000fea0003800000 */
.L_x_2053:
[----:B------:R-:W-:-:S05]  /*73e0*/  MOV R2, c[0x0][0x32c] ;  /* 0x0000cb0000027a02 */ /* 0x000fca0000000f00 */
[----:B------:R-:W-:-:S05]  /*73f0*/  IMAD R3, R3, R2, c[0x0][0x32c] ;  /* 0x0000cb0003037624 */ /* 0x000fca00078e0202 */
[----:B------:R-:W-:-:S04]  /*7400*/  IMNMX R0, R0, R3, PT ;  /* 0x0000000300007217 */ /* 0x000fc80003800200 */
.L_x_2052:
[----:B------:R-:W-:Y:S01]  /*7410*/  SHF.R.S32.HI R2, RZ, 0x1f, R0 ;  /* 0x0000001fff027819 */ /* 0x000fe20000011400 */
[----:B------:R-:W-:Y:S02]  /*7420*/  IMAD.MOV.U32 R163, RZ, RZ, 0x1 ;  /* 0x00000001ffa37424 */ /* 0x000fe400078e00ff */
[----:B------:R-:W-:Y:S01]  /*7430*/  IMAD.MOV.U32 R178, RZ, RZ, RZ ;  /* 0x000000ffffb27224 */ /* 0x000fe200078e00ff */
[----:B------:R-:W-:-:S04]  /*7440*/  LEA.HI R0, R2, R0, RZ, 0x6 ;  /* 0x0000000002007211 */ /* 0x000fc800078f30ff */
[----:B------:R-:W-:-:S04]  /*7450*/  SHF.R.S32.HI R0, RZ, 0x6, R0 ;  /* 0x00000006ff007819 */ /* 0x000fc80000011400 */
[----:B------:R-:W-:-:S04]  /*7460*/  IMNMX R192, R188, R0, !PT ;  /* 0x00000000bcc07217 */ /* 0x000fc80007800200 */
[----:B------:R-:W-:-:S13]  /*7470*/  ISETP.GE.AND P0, PT, R173, R192, PT ;  /* 0x000000c0ad00720c */ /* 0x000fda0003f06270 */
[----:B------:R-:W-:Y:S05]  /*7480*/  @!P0 BRA `(.L_x_2056) ;  /* 0x00003eb000008947 */ /* 0x000fea0003800000 */
[----:B------:R-:W-:Y:S01]  /*7490*/  ISETP.GE.AND P0, PT, R177, c[0x0][0x1d4], PT ;  /* 0x00007500b1007a0c */ /* 0x000fe20003f06270 */
[----:B------:R-:W-:Y:S01]  /*74a0*/  IMAD.MOV.U32 R103, RZ, RZ, R100 ;  /* 0x000000ffff677224 */ /* 0x000fe200078e0064 */
[----:B------:R-:W-:Y:S01]  /*74b0*/  LOP3.LUT R213, R213, 0xfffffffb, RZ, 0xc0, !PT ;  /* 0xfffffffbd5d57812 */ /* 0x000fe200078ec0ff */
[----:B------:R-:W-:Y:S02]  /*74c0*/  IMAD.MOV.U32 R102, RZ, RZ, R101 ;  /* 0x000000ffff667224 */ /* 0x000fe400078e0065 */
[----:B------:R-:W-:Y:S02]  /*74d0*/  IMAD.MOV.U32 R176, RZ, RZ, R173 ;  /* 0x000000ffffb07224 */ /* 0x000fe400078e00ad */
[----:B------:R-:W-:Y:S02]  /*74e0*/  IMAD.MOV.U32 R178, RZ, RZ, RZ ;  /* 0x000000ffffb27224 */ /* 0x000fe400078e00ff */
[----:B------:R-:W-:-:S04]  /*74f0*/  IMAD.MOV.U32 R163, RZ, RZ, 0x1 ;  /* 0x00000001ffa37424 */ /* 0x000fc800078e00ff */
[----:B------:R-:W-:Y:S02]  /*7500*/  @P0 LOP3.LUT R213, R213, 0x4, RZ, 0xfc, !PT ;  /* 0x00000004d5d50812 */ /* 0x000fe400078efcff */
[----:B------:R-:W-:Y:S02]  /*7510*/  ISETP.GE.AND P0, PT, R186, c[0x0][0x1d4], PT ;  /* 0x00007500ba007a0c */ /* 0x000fe40003f06270 */
[----:B------:R-:W-:-:S11]  /*7520*/  LOP3.LUT R213, R213, 0xfffffffd, RZ, 0xc0, !PT ;  /* 0xfffffffdd5d57812 */ /* 0x000fd600078ec0ff */
[----:B------:R-:W-:Y:S02]  /*7530*/  @P0 LOP3.LUT R213, R213, 0x2, RZ, 0xfc, !PT ;  /* 0x00000002d5d50812 */ /* 0x000fe400078efcff */
.L_x_2073:
[----:B------:R-:W-:Y:S04]  /*7540*/  DEPBAR.LE SB0, 0x2 ;  /* 0x000080800000791a */ /* 0x000fe80000000000 */
[----:B------:R-:W-:Y:S01]  /*7550*/  WARPSYNC 0xffffffff ;  /* 0xffffffff00007948 */ /* 0x000fe20003800000 */
[----:B------:R-:W-:Y:S01]  /*7560*/  BAR.SYNC.DEFER_BLOCKING 0x0 ;  /* 0x0000000000007b1d */ /* 0x000fe20000010000 */
[----:B------:R-:W-:Y:S01]  /*7570*/  IMAD R161, R163, 0x6000, RZ ;  /* 0x00006000a3a17824 */ /* 0x000fe200078e02ff */
[----:B------:R-:W-:Y:S04]  /*7580*/  ISETP.GE.AND P0, PT, R188, R176, PT ;  /* 0x000000b0bc00720c */ /* 0x000fe80003f06270 */
[----:B------:R-:W-:Y:S04]  /*7590*/  IADD3 R0, R170, R161, RZ ;  /* 0x000000a1aa007210 */ /* 0x000fe80007ffe0ff */
[----:B------:R-:W-:Y:S01]  /*75a0*/  IADD3 R100, R168, R0, RZ ;  /* 0x00000000a8647210 */ /* 0x000fe20007ffe0ff */
        /* <DEDUP_REMOVED lines=35> */
[----:B------:R4:W3:Y:S02]  /*77e0*/  SHFL.IDX PT, R5, R12, RZ, 0x181f ;  /* 0x00181fff0c057589 */ /* 0x0008e400000e0000 */
.L_x_2186:
[----:B------:R-:W-:-:S05]  /*77f0*/  BRA.DIV ~URZ, `(.L_x_2060) ;  /* 0x00010c327f007947 */ /* 0x000fca000b800000 */
[----:B------:R-:W5:Y:S01]  /*7800*/  SHFL.IDX PT, R2, R13, RZ, 0x181f ;  /* 0x00181fff0d027589 */ /* 0x000f6200000e0000 */
[----:B------:R-:W-:Y:S01]  /*7810*/  ISETP.GE.AND P4, PT, R177, c[0x0][0x1d4], PT ;  /* 0x00007500b1007a0c */ /* 0x000fe20003f86270 */
[----:B------:R-:W-:Y:S01]  /*7820*/  IMAD R4, R178, 0x6000, R206 ;  /* 0x00006000b2047824 */ /* 0x000fe200078e02ce */
[----:B------:R-:W-:Y:S04]  /*7830*/  ISETP.GE.AND P3, PT, R186, c[0x0][0x1d4], PT ;  /* 0x00007500ba007a0c */ /* 0x000fe80003f66270 */
[----:B------:R-:W-:Y:S02]  /*7840*/  SEL R15, RZ, 0x10, P3 ;  /* 0x00000010ff0f7807 */ /* 0x000fe40001800000 */
[C---:B-----5:R-:W-:Y:S05]  /*7850*/  IADD3 R6, P0, R2.reuse, R28, RZ ;  /* 0x0000001c02067210 */ /* 0x060fea0007f1e0ff */
[C---:B---3--:R-:W-:Y:S05]  /*7860*/  IMAD.X R7, R5.reuse, 0x1, R20, P0 ;  /* 0x0000000105077824 */ /* 0x048fea00000e0614 */
[----:B------:R-:W-:Y:S01]  /*7870*/  @!PT LDS RZ, [RZ] ;  /* 0x00000000fffff984 */ /* 0x000fe20000000800 */
[----:B------:R-:W-:Y:S01]  /*7880*/  @!PT LDS RZ, [RZ] ;  /* 0x00000000fffff984 */ /* 0x000fe20000000800 */
[----:B------:R3:W-:Y:S02]  /*7890*/  LDGSTS.E.BYPASS.LTC128B.128 [R4], [R6.64], !P4 ;  /* 0x0000000006047fae */ /* 0x0007e4000e101d46 */
[C---:B---3--:R-:W-:Y:S05]  /*78a0*/  IADD3 R6, P0, R2.reuse, R23, RZ ;  /* 0x0000001702067210 */ /* 0x048fea0007f1e0ff */
[C---:B------:R-:W-:Y:S01]  /*78b0*/  IMAD.X R7, R5.reuse, 0x1, R21, P0 ;  /* 0x0000000105077824 */ /* 0x040fe200000e0615 */
[----:B------:R-:W-:Y:S04]  /*78c0*/  IADD3 R2, P0, R2, R29, RZ ;  /* 0x0000001d02027210 */ /* 0x000fe80007f1e0ff */
[----:B------:R3:W-:Y:S01]  /*78d0*/  LDGSTS.E.BYPASS.LTC128B.128 [R4+0x2000], [R6.64], !P3 ;  /* 0x0200000006047fae */ /* 0x0007e2000d901d46 */
[----:B------:R-:W-:Y:S01]  /*78e0*/  IMAD.X R3, R5, 0x1, R22, P0 ;  /* 0x0000000105037824 */ /* 0x000fe200000e0616 */
[----:B------:R-:W-:Y:S02]  /*78f0*/  ISETP.GE.AND P0, PT, R185, c[0x0][0x1d4], PT ;  /* 0x00007500b9007a0c */ /* 0x000fe40003f06270 */
[----:B------:R4:W2:Y:S02]  /*7900*/  SHFL.IDX PT, R5, R12, 0x1, 0x181f ;  /* 0x00381f000c057f89 */ /* 0x0008a400000e0000 */
[----:B------:R-:W-:Y:S09]  /*7910*/  SEL R14, RZ, 0x10, P0 ;  /* 0x00000010ff0e7807 */ /* 0x000ff20000000000 */
[----:B------:R5:W-:Y:S01]  /*7920*/  LDGSTS.E.BYPASS.LTC128B.128 [R4+0x4000], [R2.64], !P0 ;  /* 0x0400000002047fae */ /* 0x000be2000c101d46 */
[----:B---3--:R-:W-:Y:S03]  /*7930*/  SEL R7, RZ, 0x10, P4 ;  /* 0x00000010ff077807 */ /* 0x008fe60002000000 */
[----:B-----5:R4:W3:Y:S04]  /*7940*/  SHFL.IDX PT, R2, R13, 0x1, 0x181f ;  /* 0x00381f000d027f89 */ /* 0x0208e800000e0000 */
.L_x_2187:
[----:B--2---:R-:W-:Y:S02]  /*7950*/  IADD3 R3, -R15, 0x10, RZ ;  /* 0x000000100f037810 */ /* 0x004fe40007ffe1ff */
[----:B------:R-:W-:Y:S02]  /*7960*/  ISETP.NE.U32.AND P6, PT, R7, RZ, PT ;  /* 0x000000ff0700720c */ /* 0x000fe40003fc5070 */
[----:B------:R-:W-:Y:S04]  /*7970*/  LOP3.LUT R3, R3, 0xf, RZ, 0xc0, !PT ;  /* 0x0000000f03037812 */ /* 0x000fe800078ec0ff */
[-C--:B---3--:R-:W-:Y:S02]  /*7980*/  IADD3 R6, P3, P0, R3, R2.reuse, R23 ;  /* 0x0000000203067210 */ /* 0x088fe4000787e017 */
[----:B------:R-:W-:Y:S02]  /*7990*/  IADD3 R3, -R7, 0x10, RZ ;  /* 0x0000001007037810 */ /* 0x000fe40007ffe1ff */
[-C--:B------:R-:W-:Y:S02]  /*79a0*/  IADD3.X R7, RZ, R5.reuse, R21, P3, P0 ;  /* 0x00000005ff077210 */ /* 0x080fe40001fe0415 */
[----:B------:R-:W-:Y:S04]  /*79b0*/  LOP3.LUT R3, R3, 0xf, RZ, 0xc0, !PT ;  /* 0x0000000f03037812 */ /* 0x000fe800078ec0ff */
[-C--:B----4-:R-:W-:Y:S02]  /*79c0*/  IADD3 R12, P5, P4, R3, R2.reuse, R28 ;  /* 0x00000002030c7210 */ /* 0x090fe40007cbe01c */
[C---:B------:R-:W-:Y:S02]  /*79d0*/  IADD3 R3, -R14.reuse, 0x10, RZ ;  /* 0x000000100e037810 */ /* 0x040fe40007ffe1ff */
[-C--:B------:R-:W-:Y:S02]  /*79e0*/  IADD3.X R13, RZ, R5.reuse, R20, P5, P4 ;  /* 0x00000005ff0d7210 */ /* 0x080fe40002fe8414 */
[----:B------:R-:W-:Y:S03]  /*79f0*/  LOP3.LUT R3, R3, 0xf, RZ, 0xc0, !PT ;  /* 0x0000000f03037812 */ /* 0x000fe600078ec0ff */
[----:B------:R-:W-:Y:S01]  /*7a00*/  @!PT LDS RZ, [RZ] ;  /* 0x00000000fffff984 */ /* 0x000fe20000000800 */
[----:B------:R-:W-:Y:S01]  /*7a10*/  @!PT LDS RZ, [RZ] ;  /* 0x00000000fffff984 */ /* 0x000fe20000000800 */
[----:B------:R-:W-:Y:S01]  /*7a20*/  @!PT LDS RZ, [RZ] ;  /* 0x00000000fffff984 */ /* 0x000fe20000000800 */
[----:B------:R2:W-:Y:S01]  /*7a30*/  LDGSTS.E.BYPASS.LTC128B.128.ZFILL [R4+0x1000], [R12.64], P6 ;  /* 0x010000000c047fae */ /* 0x0005e2000b141d46 */
[----:B------:R-:W-:Y:S04]  /*7a40*/  IADD3 R2, P3, P0, R3, R2, R29 ;  /* 0x0000000203027210 */ /* 0x000fe8000787e01d */
[----:B------:R-:W-:Y:S02]  /*7a50*/  IADD3.X R3, RZ, R5, R22, P3, P0 ;  /* 0x00000005ff037210 */ /* 0x000fe40001fe0416 */
[----:B------:R-:W-:Y:S11]  /*7a60*/  ISETP.NE.U32.AND P0, PT, R15, RZ, PT ;  /* 0x000000ff0f00720c */ /* 0x000ff60003f05070 */
[----:B------:R-:W-:Y:S02]  /*7a70*/  @!UPT UIADD3 URZ, URZ, URZ, URZ ;  /* 0x0000003f3f3ff290 */ /* 0x000fe4000fffe03f */
[----:B------:R2:W-:Y:S01]  /*7a80*/  LDGSTS.E.BYPASS.LTC128B.128.ZFILL [R4+0x3000], [R6.64], P0 ;  /* 0x0300000006047fae */ /* 0x0005e20008141d46 */
[----:B------:R-:W-:Y:S11]  /*7a90*/  ISETP.NE.U32.AND P0, PT, R14, RZ, PT ;  /* 0x000000ff0e00720c */ /* 0x000ff60003f05070 */
[----:B------:R-:W-:Y:S02]  /*7aa0*/  @!UPT UIADD3 URZ, URZ, URZ, URZ ;  /* 0x0000003f3f3ff290 */ /* 0x000fe4000fffe03f */
[----:B------:R2:W-:Y:S02]  /*7ab0*/  LDGSTS.E.BYPASS.LTC128B.128.ZFILL [R4+0x5000], [R2.64], P0 ;  /* 0x0500000002047fae */ /* 0x0005e40008141d46 */
.L_x_2058:
[----:B------:R-:W-:Y:S05]  /*7ac0*/  BSYNC B0 ;  /* 0x0000000000007941 */ /* 0x000fea0003800000 */
.L_x_2057:
[----:B------:R-:W0:Y:S01]  /*7ad0*/  LDGDEPBAR ;  /* 0x00000000000079af */ /* 0x000e220000000000 */
[----:B------:R-:W-:Y:S01]  /*7ae0*/  WARPSYNC 0xffffffff ;  /* 0xffffffff00007948 */ /* 0x000fe20003800000 */
[C---:B--23--:R-:W-:Y:S01]  /*7af0*/  HMMA.16816.F32 R4, R32.reuse, R8, RZ ;  /* 0x000000082004723c */ /* 0x04cfe200000018ff */
[----:B------:R-:W-:Y:S01]  /*7b00*/  MOV R173, c[0x0][0x2c4] ;  /* 0x0000b10000ad7a02 */ /* 0x000fe20000000f00 */
[----:B------:R-:W-:Y:S01]  /*7b10*/  ULDC UR4, c[0x0][0x324] ;  /* 0x0000c90000047ab9 */ /* 0x000fe20000000800 */
[----:B------:R-:W-:Y:S01]  /*7b20*/  ISETP.GE.AND P0, PT, R178, 0x1, PT ;  /* 0x00000001b200780c */ /* 0x000fe20003f06270 */
[----:B------:R-:W-:Y:S01]  /*7b30*/  ULOP3.LUT UR4, URZ, UR4, URZ, 0x33, !UPT ;  /* 0x000000043f047292 */ /* 0x000fe2000f8e333f */
[C---:B------:R-:W-:Y:S02]  /*7b40*/  IADD3 R160, R162.reuse, R0, RZ ;  /* 0x00000000a2a07210 */ /* 0x040fe40007ffe0ff */
[----:B------:R-:W-:Y:S01]  /*7b50*/  IADD3 R101, R162, R100, RZ ;  /* 0x00000064a2657210 */ /* 0x000fe20007ffe0ff */
[C---:B------:R-:W-:Y:S01]  /*7b60*/  HMMA.16816.F32 R8, R32.reuse, R10, RZ ;  /* 0x0000000a2008723c */ /* 0x040fe200000018ff */
[-C--:B------:R-:W-:Y:S02]  /*7b70*/  IADD3 R3, R168, R0.reuse, RZ ;  /* 0x00000000a8037210 */ /* 0x080fe40007ffe0ff */
[----:B------:R-:W-:Y:S02]  /*7b80*/  ISETP.NE.AND P3, PT, R173, 0x1, PT ;  /* 0x00000001ad00780c */ /* 0x000fe40003f65270 */
[----:B------:R-:W-:Y:S02]  /*7b90*/  IADD3 R2, R178, 0x1, RZ ;  /* 0x00000001b2027810 */ /* 0x000fe40007ffe0ff */
[----:B------:R-:W-:Y:S01]  /*7ba0*/  MOV R173, c[0x0][0x32c] ;  /* 0x0000cb0000ad7a02 */ /* 0x000fe20000000f00 */
[C---:B----4-:R-:W-:Y:S01]  /*7bb0*/  HMMA.16816.F32 R12, R32.reuse, R16, RZ ;  /* 0x00000010200c723c */ /* 0x050fe200000018ff */
[----:B------:R-:W-:Y:S02]  /*7bc0*/  SEL R178, R2, RZ, !P0 ;  /* 0x000000ff02b27207 */ /* 0x000fe40004000000 */
[----:B------:R-:W-:Y:S02]  /*7bd0*/  ISETP.GE.AND P4, PT, R173, 0x1, PT ;  /* 0x00000001ad00780c */ /* 0x000fe40003f86270 */
[----:B------:R-:W-:Y:S03]  /*7be0*/  IADD3 R2, R168, R0, R162 ;  /* 0x00000000a8027210 */ /* 0x000fe60007ffe0a2 */
        /* <DEDUP_REMOVED lines=30> */
[----:B------:R-:W-:Y:S01]  /*7dd0*/  LDSM.16.M88.4 R152, [R3+0x5800] ;  /* 0x005800000398783b */ /* 0x000fe20000000200 */
[C---:B-1----:R-:W-:Y:S08]  /*7de0*/  HMMA.16816.F32 R4, R140.reuse, R144, R4 ;  /* 0x000000908c04723c */ /* 0x042ff00000001804 */
[C---:B------:R-:W-:Y:S01]  /*7df0*/  HMMA.16816.F32 R8, R140.reuse, R146, R8 ;  /* 0x000000928c08723c */ /* 0x040fe20000001808 */
[----:B------:R-:W-:Y:S07]  /*7e00*/  LDSM.16.M88.4 R144, [R164+0x4000] ;  /* 0x00400000a490783b */ /* 0x000fee0000000200 */
[C---:B--2---:R-:W-:Y:S08]  /*7e10*/  HMMA.16816.F32 R12, R140.reuse, R136, R12 ;  /* 0x000000888c0c723c */ /* 0x044ff0000000180c */
[C---:B------:R-:W-:Y:S01]  /*7e20*/  HMMA.16816.F32 R16, R140.reuse, R138, R16 ;  /* 0x0000008a8c10723c */ /* 0x040fe20000001810 */
[----:B------:R-:W1:Y:S07]  /*7e30*/  LDSM.16.M88.4 R136, [R101+0x1800] ;  /* 0x001800006588783b */ /* 0x000e6e0000000200 */
[C---:B------:R-:W-:Y:S08]  /*7e40*/  HMMA.16816.F32 R20, R140.reuse, R148, R20 ;  /* 0x000000948c14723c */ /* 0x040ff00000001814 */
        /* <DEDUP_REMOVED lines=34> */
[----:B------:R-:W2:Y:S07]  /*8070*/  LDSM.16.M88.4 R148, [R160+0x3800] ;  /* 0x00380000a094783b */ /* 0x000eae0000000200 */
[C---:B-1----:R-:W-:Y:S08]  /*8080*/  HMMA.16816.F32 R12, R144.reuse, R136, R12 ;  /* 0x00000088900c723c */ /* 0x042ff0000000180c */
[C---:B------:R-:W-:Y:S01]  /*8090*/  HMMA.16816.F32 R16, R144.reuse, R138, R16 ;  /* 0x0000008a9010723c */ /* 0x040fe20000001810 */
[----:B------:R-:W-:Y:S07]  /*80a0*/  LDSM.16.M88.4 R136, [R166+0x4000] ;  /* 0x00400000a688783b */ /* 0x000fee0000000200 */
[C---:B---3--:R-:W-:Y:S08]  /*80b0*/  HMMA.16816.F32 R20, R144.reuse, R140, R20 ;  /* 0x0000008c9014723c */ /* 0x048ff00000001814 */
[C---:B------:R-:W-:Y:S01]  /*80c0*/  HMMA.16816.F32 R24, R144.reuse, R142, R24 ;  /* 0x0000008e9018723c */ /* 0x040fe20000001818 */
[----:B------:R-:W1:Y:S07]  /*80d0*/  LDSM.16.M88.4 R140, [R101+0x2000] ;  /* 0x00200000658c783b */ /* 0x000e6e0000000200 */
[C---:B--2---:R-:W-:Y:S08]  /*80e0*/  HMMA.16816.F32 R28, R144.reuse, R148, R28 ;  /* 0x00000094901c723c */ /* 0x044ff0000000181c */
        /* <DEDUP_REMOVED lines=58> */
[----:B------:R1:W2:Y:S04]  /*8490*/  MUFU.TANH R142, R0 ;  /* 0x00000000008e7308 */ /* 0x0002a80000002400 */
[----:B------:R-:W-:Y:S02]  /*84a0*/  FMUL.FTZ R10, R10, c[0x0][0x320] ;  /* 0x0000c8000a0a7a20 */ /* 0x000fe40000410000 */
[----:B------:R-:W-:Y:S04]  /*84b0*/  FMUL.FTZ R3, R11, c[0x0][0x320] ;  /* 0x0000c8000b037a20 */ /* 0x000fe80000410000 */
[----:B------:R-:W3:Y:S10]  /*84c0*/  MUFU.TANH R153, R10 ;  /* 0x0000000a00997308 */ /* 0x000ef40000002400 */
[----:B------:R4:W2:Y:S01]  /*84d0*/  MUFU.TANH R152, R3 ;  /* 0x0000000300987308 */ /* 0x0008a20000002400 */
[----:B-1----:R-:W-:Y:S09]  /*84e0*/  FMUL.FTZ R0, R5, c[0x0][0x320] ;  /* 0x0000c80005007a20 */ /* 0x002ff20000410000 */
[----:B------:R1:W1:Y:S01]  /*84f0*/  MUFU.TANH R141, R0 ;  /* 0x00000000008d7308 */ /* 0x0002620000002400 */
        /* <DEDUP_REMOVED lines=12> */
[----:B------:R1:W1:Y:S01]  /*85c0*/  MUFU.TANH R145, R4 ;  /* 0x0000000400917308 */ /* 0x0002620000002400 */
[----:B-----5:R-:W-:Y:S02]  /*85d0*/  FMUL.FTZ R0, R9, c[0x0][0x320] ;  /* 0x0000c80009007a20 */ /* 0x020fe40000410000 */
[----:B------:R-:W5:Y:S07]  /*85e0*/  LDSM.16.M88.4 R8, [R2+0x5800] ;  /* 0x005800000208783b */ /* 0x000f6e0000000200 */
[----:B------:R2:W2:Y:S01]  /*85f0*/  MUFU.TANH R137, R0 ;  /* 0x0000000000897308 */ /* 0x0004a20000002400 */
[----:B-1----:R-:W-:Y:S01]  /*8600*/  IADD3 R4, R212, R203, RZ ;  /* 0x000000cbd4047210 */ /* 0x002fe20007ffe0ff */
[----:B--2---:R-:W-:Y:S08]  /*8610*/  FMUL.FTZ R0, R12, c[0x0][0x320] ;  /* 0x0000c8000c007a20 */ /* 0x004ff00000410000 */
[----:B------:R1:W2:Y:S01]  /*8620*/  MUFU.TANH R136, R0 ;  /* 0x0000000000887308 */ /* 0x0002a20000002400 */
[C---:B-----5:R-:W-:Y:S08]  /*8630*/  HMMA.16816.F32 R28, R148.reuse, R8, R28 ;  /* 0x00000008941c723c */ /* 0x060ff0000000181c */
[----:B------:R-:W-:Y:S07]  /*8640*/  HMMA.16816.F32 R32, R148, R10, R32 ;  /* 0x0000000a9420723c */ /* 0x000fee0000001820 */
[----:B------:R-:W-:Y:S01]  /*8650*/  SHF.L.U32 R150, R176, 0x6, RZ ;  /* 0x00000006b0967819 */ /* 0x000fe200000006ff */
[----:B-1----:R-:W-:Y:S04]  /*8660*/  FMUL.FTZ R0, R13, c[0x0][0x320] ;  /* 0x0000c8000d007a20 */ /* 0x002fe80000410000 */
[----:B------:R1:W1:Y:S11]  /*8670*/  MUFU.TANH R101, R0 ;  /* 0x0000000000657308 */ /* 0x0002760000002400 */
[----:B------:R-:W-:Y:S01]  /*8680*/  @!UPT UIADD3 URZ, URZ, URZ, URZ ;  /* 0x0000003f3f3ff290 */ /* 0x000fe2000fffe03f */
[----:B------:R-:W-:Y:S04]  /*8690*/  FMUL.FTZ R2, R33, c[0x0][0x320] ;  /* 0x0000c80021027a20 */ /* 0x000fe80000410000 */
[----:B------:R-:W2:Y:S01]  /*86a0*/  MUFU.TANH R8, R2 ;  /* 0x0000000200087308 */ /* 0x000ea20000002400 */
[----:B-1----:R-:W-:Y:S09]  /*86b0*/  FMUL.FTZ R0, R14, c[0x0][0x320] ;  /* 0x0000c8000e007a20 */ /* 0x002ff20000410000 */
        /* <DEDUP_REMOVED lines=33> */
[----:B-1----:R-:W-:Y:S05]  /*88d0*/  @P3 IMAD.HI.U32 R0, R4, c[0x0][0x2c8], RZ ;  /* 0x0000b20004003a27 */ /* 0x002fea00078e00ff */
[----:B------:R-:W-:Y:S01]  /*88e0*/  @P3 SHF.R.U32.HI R4, RZ, c[0x0][0x2cc], R0 ;  /* 0x0000b300ff043a19 */ /* 0x000fe20000011600 */
[----:B------:R-:W-:Y:S04]  /*88f0*/  FMUL.FTZ R0, R34, c[0x0][0x320] ;  /* 0x0000c80022007a20 */ /* 0x000fe80000410000 */
[----:B------:R1:W1:Y:S01]  /*8900*/  MUFU.TANH R24, R0 ;  /* 0x0000000000187308 */ /* 0x0002620000002400 */
[----:B------:R-:W5:Y:S01]  /*8910*/  SHFL.IDX PT, R3, R4, RZ, 0x1c1f ;  /* 0x001c1fff04037589 */ /* 0x000f6200000e0000 */
[----:B-1----:R-:W-:Y:S08]  /*8920*/  FMUL.FTZ R0, R35, c[0x0][0x320] ;  /* 0x0000c80023007a20 */ /* 0x002ff00000410000 */
[----:B------:R1:W1:Y:S02]  /*8930*/  MUFU.TANH R23, R0 ;  /* 0x0000000000177308 */ /* 0x0002640000002400 */
[----:B-1----:R-:W-:Y:S04]  /*8940*/  IADD3 R0, -R191, 0x1, -R150 ;  /* 0x00000001bf007810 */ /* 0x002fe80007ffe996 */
[----:B------:R-:W-:Y:S04]  /*8950*/  IADD3 R0, -R190, R0, R189 ;  /* 0x00000000be007210 */ /* 0x000fe80007ffe1bd */
[C---:B------:R-:W-:Y:S02]  /*8960*/  IADD3 R6, R0.reuse, c[0x0][0x328], RZ ;  /* 0x0000ca0000067a10 */ /* 0x040fe40007ffe0ff */
[----:B------:R-:W-:Y:S02]  /*8970*/  IADD3 R5, R0, UR4, RZ ;  /* 0x0000000400057c10 */ /* 0x000fe4000fffe0ff */
[-C--:B-----5:R-:W-:Y:S02]  /*8980*/  IADD3 R2, R6, R3.reuse, RZ ;  /* 0x0000000306027210 */ /* 0x0a0fe40007ffe0ff */
[----:B------:R-:W-:Y:S01]  /*8990*/  IADD3 R0, R5, R3, RZ ;  /* 0x0000000305007210 */ /* 0x000fe20007ffe0ff */
[----:B------:R-:W-:-:S05]  /*89a0*/  @!P4 BRA `(.L_x_2061) ;  /* 0x000001800000c947 */ /* 0x000fca0003800000 */
[----:B--234-:R-:W-:Y:S01]  /*89b0*/  IADD3 R3, -R190, R189, R3 ;  /* 0x000000bdbe037210 */ /* 0x01cfe20007ffe103 */
[----:B------:R-:W-:Y:S03]  /*89c0*/  BSSY B0, `(.L_x_2062) ;  /* 0x0000011000007945 */ /* 0x000fe60003800000 */
        /* <DEDUP_REMOVED lines=11> */
.L_x_2063:
[----:B------:R-:W-:Y:S04]  /*8a80*/  MOV R7, c[0x0][0x32c] ;  /* 0x0000cb0000077a02 */ /* 0x000fe80000000f00 */
[----:B------:R-:W-:Y:S11]  /*8a90*/  ISETP.NE.AND P0, PT, R7, 0x1, PT ;  /* 0x000000010700780c */ /* 0x000ff60003f05270 */
[----:B------:R-:W-:Y:S02]  /*8aa0*/  @!UPT UIADD3 URZ, URZ, URZ, URZ ;  /* 0x0000003f3f3ff290 */ /* 0x000fe4000fffe03f */
[----:B------:R-:W-:Y:S05]  /*8ab0*/  @P0 IMAD.HI.U32 R7, R3, c[0x0][0x330], RZ ;  /* 0x0000cc0003070a27 */ /* 0x000fea00078e00ff */
[----:B------:R-:W-:Y:S02]  /*8ac0*/  @P0 SHF.R.U32.HI R3, RZ, c[0x0][0x334], R7 ;  /* 0x0000cd00ff030a19 */ /* 0x000fe40000011607 */
.L_x_2064:
[----:B------:R-:W-:Y:S05]  /*8ad0*/  BSYNC B0 ;  /* 0x0000000000007941 */ /* 0x000fea0003800000 */
.L_x_2062:
[----:B------:R-:W-:Y:S04]  /*8ae0*/  IMAD R3, R3, c[0x0][0x32c], -R150 ;  /* 0x0000cb0003037a24 */ /* 0x000fe800078e0a96 */
[----:B------:R-:W-:Y:S05]  /*8af0*/  IMAD.IADD R3, R3, 0x1, -R191 ;  /* 0x0000000103037824 */ /* 0x000fea00078e0abf */
[----:B------:R-:W-:Y:S02]  /*8b00*/  IMNMX R0, R0, R3, !PT ;  /* 0x0000000300007217 */ /* 0x000fe40007800200 */
[----:B------:R-:W-:Y:S04]  /*8b10*/  IADD3 R3, R3, c[0x0][0x32c], RZ ;  /* 0x0000cb0003037a10 */ /* 0x000fe80007ffe0ff */
[----:B------:R-:W-:Y:S02]  /*8b20*/  IMNMX R2, R2, R3, PT ;  /* 0x0000000302027217 */ /* 0x000fe40003800200 */
.L_x_2061:
[----:B--234-:R-:W-:Y:S04]  /*8b30*/  ISETP.GT.AND P3, PT, R176, -0x1, PT ;  /* 0xffffffffb000780c */ /* 0x01cfe80003f64270 */
[----:B------:R-:W-:Y:S04]  /*8b40*/  ISETP.GT.AND P0, PT, R0, RZ, P3 ;  /* 0x000000ff0000720c */ /* 0x000fe80001f04270 */
[----:B------:R-:W-:Y:S04]  /*8b50*/  ISETP.LT.OR P0, PT, R2, 0x1, P0 ;  /* 0x000000010200780c */ /* 0x000fe80000701670 */
[----:B------:R-:W-:Y:S02]  /*8b60*/  FSEL R7, R142, -INF , !P0 ;  /* 0xff8000008e077808 */ /* 0x000fe40004000000 */
[----:B------:R-:W-:Y:S04]  /*8b70*/  ISETP.GT.AND P0, PT, R0, 0x1, P3 ;  /* 0x000000010000780c */ /* 0x000fe80001f04270 */
        /* <DEDUP_REMOVED lines=41> */
[----:B------:R-:W-:Y:S02]  /*8e10*/  ISETP.GT.AND P0, PT, R0, 0x39, P3 ;  /* 0x000000390000780c */ /* 0x000fe40001f04270 */
[----:B------:R-:W1:Y:S02]  /*8e20*/  SHFL.IDX PT, R0, R4, 0x1, 0x1c1f ;  /* 0x003c1f0004007f89 */ /* 0x000e6400000e0000 */
[----:B------:R-:W-:Y:S04]  /*8e30*/  ISETP.LT.OR P0, PT, R2, 0x3a, P0 ;  /* 0x0000003a0200780c */ /* 0x000fe80000701670 */
[----:B------:R-:W-:Y:S01]  /*8e40*/  FSEL R8, R8, -INF , !P0 ;  /* 0xff80000008087808 */ /* 0x000fe20004000000 */
[--C-:B-1----:R-:W-:Y:S02]  /*8e50*/  IMAD.IADD R3, R6, 0x1, R0.reuse ;  /* 0x0000000106037824 */ /* 0x102fe400078e0200 */
[----:B------:R-:W-:Y:S01]  /*8e60*/  IMAD.IADD R2, R5, 0x1, R0 ;  /* 0x0000000105027824 */ /* 0x000fe200078e0200 */
[----:B------:R-:W-:-:S05]  /*8e70*/  @!P4 BRA `(.L_x_2065) ;  /* 0x000001800000c947 */ /* 0x000fca0003800000 */
[----:B------:R-:W-:Y:S01]  /*8e80*/  IADD3 R0, -R190, R189, R0 ;  /* 0x000000bdbe007210 */ /* 0x000fe20007ffe100 */
        /* <DEDUP_REMOVED lines=12> */
.L_x_2067:
[----:B------:R-:W-:Y:S04]  /*8f50*/  MOV R4, c[0x0][0x32c] ;  /* 0x0000cb0000047a02 */ /* 0x000fe80000000f00 */
[----:B------:R-:W-:Y:S11]  /*8f60*/  ISETP.NE.AND P0, PT, R4, 0x1, PT ;  /* 0x000000010400780c */ /* 0x000ff60003f05270 */
[----:B------:R-:W-:Y:S02]  /*8f70*/  @!UPT UIADD3 URZ, URZ, URZ, URZ ;  /* 0x0000003f3f3ff290 */ /* 0x000fe4000fffe03f */
[----:B------:R-:W-:Y:S05]  /*8f80*/  @P0 IMAD.HI.U32 R4, R0, c[0x0][0x330], RZ ;  /* 0x0000cc0000040a27 */ /* 0x000fea00078e00ff */
[----:B------:R-:W-:Y:S02]  /*8f90*/  @P0 SHF.R.U32.HI R0, RZ, c[0x0][0x334], R4 ;  /* 0x0000cd00ff000a19 */ /* 0x000fe40000011604 */
.L_x_2068:
[----:B------:R-:W-:Y:S05]  /*8fa0*/  BSYNC B0 ;  /* 0x0000000000007941 */ /* 0x000fea0003800000 */
.L_x_2066:
[----:B------:R-:W-:Y:S04]  /*8fb0*/  IMAD R0, R0, c[0x0][0x32c], -R150 ;  /* 0x0000cb0000007a24 */ /* 0x000fe800078e0a96 */
[----:B------:R-:W-:Y:S05]  /*8fc0*/  IMAD.IADD R0, R0, 0x1, -R191 ;  /* 0x0000000100007824 */ /* 0x000fea00078e0abf */
[----:B------:R-:W-:Y:S02]  /*8fd0*/  IMNMX R2, R2, R0, !PT ;  /* 0x0000000002027217 */ /* 0x000fe40007800200 */
[----:B------:R-:W-:Y:S04]  /*8fe0*/  IADD3 R0, R0, c[0x0][0x32c], RZ ;  /* 0x0000cb0000007a10 */ /* 0x000fe80007ffe0ff */
[----:B------:R-:W-:Y:S02]  /*8ff0*/  IMNMX R3, R3, R0, PT ;  /* 0x0000000003037217 */ /* 0x000fe40003800200 */
.L_x_2065:
[----:B------:R-:W-:Y:S01]  /*9000*/  FMNMX.FTZ R0, R7, R102, !PT ;  /* 0x0000006607007209 */ /* 0x000fe20007810000 */
[----:B------:R-:W-:Y:S04]  /*9010*/  DEPBAR.LE SB0, 0x2 ;  /* 0x000080800000791a */ /* 0x000fe80000000000 */
[----:B------:R-:W-:Y:S01]  /*9020*/  FMNMX.FTZ R0, R22, R0, !PT ;  /* 0x0000000016007209 */ /* 0x000fe20007810000 */
[----:B------:R-:W-:Y:S03]  /*9030*/  BAR.SYNC.DEFER_BLOCKING 0x0 ;  /* 0x0000000000007b1d */ /* 0x000fe60000010000 */
        /* <DEDUP_REMOVED lines=14> */
[----:B------:R-:W1:Y:S01]  /*9120*/  SHFL.BFLY PT, R4, R0, 0x2, 0x1f ;  /* 0x0c401f0000047f89 */ /* 0x000e6200000e0000 */
[----:B------:R-:W-:Y:S01]  /*9130*/  BSSY B0, `(.L_x_2069) ;  /* 0x0000215000007945 */ /* 0x000fe20003800000 */
[----:B-1----:R-:W-:Y:S06]  /*9140*/  FMNMX.FTZ R0, R0, R4, !PT ;  /* 0x0000000400007209 */ /* 0x002fec0007810000 */
[----:B------:R-:W1:Y:S02]  /*9150*/  SHFL.BFLY PT, R4, R0, 0x1, 0x1f ;  /* 0x0c201f0000047f89 */ /* 0x000e6400000e0000 */
[----:B-1----:R-:W-:Y:S04]  /*9160*/  FMNMX.FTZ R101, R0, R4, !PT ;  /* 0x0000000400657209 */ /* 0x002fe80007810000 */
[C---:B------:R-:W-:Y:S01]  /*9170*/  FSETP.NEU.FTZ.AND P0, PT, R101.reuse, -INF , PT ;  /* 0xff8000006500780b */ /* 0x040fe20003f1d000 */
[C---:B------:R-:W-:Y:S03]  /*9180*/  FMUL.FTZ R4, R101.reuse, c[0x0][0x2d0] ;  /* 0x0000b40065047a20 */ /* 0x040fe60000410000 */
[----:B------:R-:W-:Y:S02]  /*9190*/  FSEL R0, R101, RZ, P0 ;  /* 0x000000ff65007208 */ /* 0x000fe40000000000 */
[----:B------:R-:W-:Y:S02]  /*91a0*/  FSEL R4, R4, RZ, P0 ;  /* 0x000000ff04047208 */ /* 0x000fe40000000000 */
[----:B------:R-:W-:Y:S01]  /*91b0*/  ISETP.GT.AND P0, PT, R2, RZ, P3 ;  /* 0x000000ff0200720c */ /* 0x000fe20001f04270 */
[----:B------:R-:W-:Y:S02]  /*91c0*/  FADD.FTZ R0, -R0, R102 ;  /* 0x0000006600007221 */ /* 0x000fe40000010100 */
[--C-:B------:R-:W-:Y:S01]  /*91d0*/  FFMA.FTZ R182, R11, c[0x0][0x2d0], -R4.reuse ;  /* 0x0000b4000bb67a23 */ /* 0x100fe20000010804 */
[----:B------:R-:W-:Y:S01]  /*91e0*/  ISETP.LT.OR P0, PT, R3, 0x1, P0 ;  /* 0x000000010300780c */ /* 0x000fe20000701670 */
[--C-:B------:R-:W-:Y:S02]  /*91f0*/  FFMA.FTZ R181, R10, c[0x0][0x2d0], -R4.reuse ;  /* 0x0000b4000ab57a23 */ /* 0x100fe40000010804 */
        /* <DEDUP_REMOVED lines=13> */
[----:B------:R-:W-:Y:S01]  /*92d0*/  FFMA.FTZ R7, R7, c[0x0][0x2d0], -R4 ;  /* 0x0000b40007077a23 */ /* 0x000fe20000010804 */
[----:B------:R-:W-:Y:S01]  /*92e0*/  FSEL R4, R155, -INF , !P0 ;  /* 0xff8000009b047808 */ /* 0x000fe20004000000 */
[----:B------:R-:W-:Y:S01]  /*92f0*/  FMUL.FTZ R0, R0, c[0x0][0x2d0] ;  /* 0x0000b40000007a20 */ /* 0x000fe20000410000 */
[----:B------:R-:W-:Y:S01]  /*9300*/  ISETP.GT.AND P0, PT, R2, 0x1, P3 ;  /* 0x000000010200780c */ /* 0x000fe20001f04270 */
[----:B------:R-:W-:Y:S03]  /*9310*/  MUFU.EX2 R8, R21 ;  /* 0x0000001500087308 */ /* 0x000fe60000000800 */
[C---:B------:R-:W-:Y:S04]  /*9320*/  ISETP.LT.OR P0, PT, R3.reuse, 0x2, P0 ;  /* 0x000000020300780c */ /* 0x040fe80000701670 */
[----:B------:R-:W-:Y:S02]  /*9330*/  FSEL R5, R154, -INF , !P0 ;  /* 0xff8000009a057808 */ /* 0x000fe40004000000 */
[C---:B------:R-:W-:Y:S01]  /*9340*/  ISETP.GT.AND P0, PT, R2.reuse, 0x8, P3 ;  /* 0x000000080200780c */ /* 0x040fe20001f04270 */
[----:B------:R-:W1:Y:S03]  /*9350*/  MUFU.EX2 R0, R0 ;  /* 0x0000000000007308 */ /* 0x000e660000000800 */
[----:B------:R-:W-:Y:S04]  /*9360*/  ISETP.LT.OR P0, PT, R3, 0x9, P0 ;  /* 0x000000090300780c */ /* 0x000fe80000701670 */
[----:B------:R-:W-:Y:S02]  /*9370*/  FSEL R102, R153, -INF , !P0 ;  /* 0xff80000099667808 */ /* 0x000fe40004000000 */
[----:B------:R-:W-:Y:S01]  /*9380*/  ISETP.GT.AND P0, PT, R2, 0x9, P3 ;  /* 0x000000090200780c */ /* 0x000fe20001f04270 */
[----:B------:R-:W2:Y:S03]  /*9390*/  MUFU.EX2 R7, R7 ;  /* 0x0000000700077308 */ /* 0x000ea60000000800 */
[C---:B------:R-:W-:Y:S04]  /*93a0*/  ISETP.LT.OR P0, PT, R3.reuse, 0xa, P0 ;  /* 0x0000000a0300780c */ /* 0x040fe80000701670 */
[----:B------:R-:W-:Y:S02]  /*93b0*/  FSEL R137, R152, -INF , !P0 ;  /* 0xff80000098897808 */ /* 0x000fe40004000000 */
[----:B------:R-:W-:Y:S01]  /*93c0*/  ISETP.GT.AND P0, PT, R2, 0x10, P3 ;  /* 0x000000100200780c */ /* 0x000fe20001f04270 */
[----:B------:R-:W-:Y:S03]  /*93d0*/  MUFU.EX2 R158, R158 ;  /* 0x0000009e009e7308 */ /* 0x000fe60000000800 */
[----:B------:R-:W-:Y:S01]  /*93e0*/  ISETP.LT.OR P0, PT, R3, 0x11, P0 ;  /* 0x000000110300780c */ /* 0x000fe20000701670 */
[C---:B-1----:R-:W-:Y:S02]  /*93f0*/  FMUL.FTZ R17, R0.reuse, R121 ;  /* 0x0000007900117220 */ /* 0x042fe40000410000 */
[C---:B------:R-:W-:Y:S01]  /*9400*/  FMUL.FTZ R9, R0.reuse, R129 ;  /* 0x0000008100097220 */ /* 0x040fe20000410000 */
[----:B------:R-:W-:Y:S01]  /*9410*/  FSEL R141, R147, -INF , !P0 ;  /* 0xff800000938d7808 */ /* 0x000fe20004000000 */
[----:B------:R-:W-:Y:S01]  /*9420*/  FMUL.FTZ R32, R0, R104 ;  /* 0x0000006800207220 */ /* 0x000fe20000410000 */
[----:B------:R-:W-:Y:S01]  /*9430*/  ISETP.GT.AND P0, PT, R2, 0x11, P3 ;  /* 0x000000110200780c */ /* 0x000fe20001f04270 */
[C---:B------:R-:W-:Y:S02]  /*9440*/  FMUL.FTZ R33, R0.reuse, R105 ;  /* 0x0000006900217220 */ /* 0x040fe40000410000 */
[C---:B------:R-:W-:Y:S01]  /*9450*/  FMUL.FTZ R12, R0.reuse, R124 ;  /* 0x0000007c000c7220 */ /* 0x040fe20000410000 */
[C---:B------:R-:W-:Y:S01]  /*9460*/  ISETP.LT.OR P0, PT, R3.reuse, 0x12, P0 ;  /* 0x000000120300780c */ /* 0x040fe20000701670 */
[C---:B------:R-:W-:Y:S01]  /*9470*/  FMUL.FTZ R13, R0.reuse, R125 ;  /* 0x0000007d000d7220 */ /* 0x040fe20000410000 */
[----:B------:R-:W-:Y:S01]  /*9480*/  MUFU.EX2 R124, R173 ;  /* 0x000000ad007c7308 */ /* 0x000fe20000000800 */
[----:B------:R-:W-:Y:S01]  /*9490*/  FMUL.FTZ R16, R0, R120 ;  /* 0x0000007800107220 */ /* 0x000fe20000410000 */
[----:B------:R-:W-:Y:S01]  /*94a0*/  FSEL R142, R146, -INF , !P0 ;  /* 0xff800000928e7808 */ /* 0x000fe20004000000 */
[----:B------:R-:W-:Y:S01]  /*94b0*/  FMUL.FTZ R21, R0, R117 ;  /* 0x0000007500157220 */ /* 0x000fe20000410000 */
[----:B------:R-:W-:Y:S01]  /*94c0*/  ISETP.GT.AND P0, PT, R2, 0x18, P3 ;  /* 0x000000180200780c */ /* 0x000fe20001f04270 */
[C---:B------:R-:W-:Y:S02]  /*94d0*/  FMUL.FTZ R28, R0.reuse, R108 ;  /* 0x0000006c001c7220 */ /* 0x040fe40000410000 */
[C---:B------:R-:W-:Y:S01]  /*94e0*/  FMUL.FTZ R29, R0.reuse, R109 ;  /* 0x0000006d001d7220 */ /* 0x040fe20000410000 */
[----:B------:R-:W-:Y:S01]  /*94f0*/  ISETP.LT.OR P0, PT, R3, 0x19, P0 ;  /* 0x000000190300780c */ /* 0x000fe20000701670 */
[C---:B------:R-:W-:Y:S01]  /*9500*/  FMUL.FTZ R36, R0.reuse, R36 ;  /* 0x0000002400247220 */ /* 0x040fe20000410000 */
[----:B------:R-:W-:Y:S01]  /*9510*/  MUFU.EX2 R125, R160 ;  /* 0x000000a0007d7308 */ /* 0x000fe20000000800 */
[C---:B------:R-:W-:Y:S01]  /*9520*/  FMUL.FTZ R37, R0.reuse, R37 ;  /* 0x0000002500257220 */ /* 0x040fe20000410000 */
[----:B------:R-:W-:Y:S01]  /*9530*/  FSEL R145, R145, -INF , !P0 ;  /* 0xff80000091917808 */ /* 0x000fe20004000000 */
[----:B------:R-:W-:Y:S01]  /*9540*/  FMUL.FTZ R40, R0, R40 ;  /* 0x0000002800287220 */ /* 0x000fe20000410000 */
[----:B------:R-:W-:Y:S01]  /*9550*/  ISETP.GT.AND P0, PT, R2, 0x19, P3 ;  /* 0x000000190200780c */ /* 0x000fe20001f04270 */
[C---:B------:R-:W-:Y:S02]  /*9560*/  FMUL.FTZ R41, R0.reuse, R41 ;  /* 0x0000002900297220 */ /* 0x040fe40000410000 */
[C---:B------:R-:W-:Y:S01]  /*9570*/  FMUL.FTZ R44, R0.reuse, R44 ;  /* 0x0000002c002c7220 */ /* 0x040fe20000410000 */
[C---:B------:R-:W-:Y:S01]  /*9580*/  ISETP.LT.OR P0, PT, R3.reuse, 0x1a, P0 ;  /* 0x0000001a0300780c */ /* 0x040fe20000701670 */
[C---:B------:R-:W-:Y:S02]  /*9590*/  FMUL.FTZ R45, R0.reuse, R45 ;  /* 0x0000002d002d7220 */ /* 0x040fe40000410000 */
[----:B------:R-:W-:Y:S01]  /*95a0*/  FMUL.FTZ R48, R0, R48 ;  /* 0x0000003000307220 */ /* 0x000fe20000410000 */
[----:B------:R-:W-:Y:S01]  /*95b0*/  FSEL R144, R144, -INF , !P0 ;  /* 0xff80000090907808 */ /* 0x000fe20004000000 */
[----:B------:R-:W-:Y:S01]  /*95c0*/  FMUL.FTZ R49, R0, R49 ;  /* 0x0000003100317220 */ /* 0x000fe20000410000 */
[----:B------:R-:W-:Y:S01]  /*95d0*/  ISETP.GT.AND P0, PT, R2, 0x20, P3 ;  /* 0x000000200200780c */ /* 0x000fe20001f04270 */
[C---:B------:R-:W-:Y:S02]  /*95e0*/  FMUL.FTZ R52, R0.reuse, R52 ;  /* 0x0000003400347220 */ /* 0x040fe40000410000 */
[C---:B------:R-:W-:Y:S01]  /*95f0*/  FMUL.FTZ R53, R0.reuse, R53 ;  /* 0x0000003500357220 */ /* 0x040fe20000410000 */
[----:B------:R-:W-:Y:S01]  /*9600*/  ISETP.LT.OR P0, PT, R3, 0x21, P0 ;  /* 0x000000210300780c */ /* 0x000fe20000701670 */
[C---:B------:R-:W-:Y:S02]  /*9610*/  FMUL.FTZ R56, R0.reuse, R56 ;  /* 0x0000003800387220 */ /* 0x040fe40000410000 */
[C---:B------:R-:W-:Y:S01]  /*9620*/  FMUL.FTZ R57, R0.reuse, R57 ;  /* 0x0000003900397220 */ /* 0x040fe20000410000 */
        /* <DEDUP_REMOVED lines=32> */
[----:B------:R-:W-:Y:S02]  /*9830*/  FSEL R152, R26, -INF , !P0 ;  /* 0xff8000001a987808 */ /* 0x000fe40004000000 */
[----:B------:R-:W-:Y:S04]  /*9840*/  ISETP.GT.AND P0, PT, R2, 0x31, P3 ;  /* 0x000000310200780c */ /* 0x000fe80001f04270 */
[----:B------:R-:W-:Y:S04]  /*9850*/  ISETP.LT.OR P0, PT, R3, 0x32, P0 ;  /* 0x000000320300780c */ /* 0x000fe80000701670 */
[----:B------:R-:W-:Y:S01]  /*9860*/  FSEL R153, R25, -INF , !P0 ;  /* 0xff80000019997808 */ /* 0x000fe20004000000 */
[----:B------:R-:W-:Y:S01]  /*9870*/  FMUL.FTZ R25, R0, R113 ;  /* 0x0000007100197220 */ /* 0x000fe20000410000 */
[----:B------:R-:W-:Y:S04]  /*9880*/  ISETP.GT.AND P0, PT, R2, 0x38, P3 ;  /* 0x000000380200780c */ /* 0x000fe80001f04270 */
[C---:B------:R-:W-:Y:S04]  /*9890*/  ISETP.LT.OR P0, PT, R3.reuse, 0x39, P0 ;  /* 0x000000390300780c */ /* 0x040fe80000701670 */
[----:B------:R-:W-:Y:S01]  /*98a0*/  FSEL R155, R24, -INF , !P0 ;  /* 0xff800000189b7808 */ /* 0x000fe20004000000 */
[----:B------:R-:W-:Y:S01]  /*98b0*/  FMUL.FTZ R24, R0, R112 ;  /* 0x0000007000187220 */ /* 0x000fe20000410000 */
[----:B------:R-:W-:Y:S01]  /*98c0*/  ISETP.GT.AND P0, PT, R2, 0x39, P3 ;  /* 0x000000390200780c */ /* 0x000fe20001f04270 */
[----:B--2---:R-:W-:Y:S03]  /*98d0*/  FFMA.FTZ R2, R0, R183, R7 ;  /* 0x000000b700027223 */ /* 0x004fe60000010007 */
[----:B------:R-:W-:Y:S02]  /*98e0*/  ISETP.LT.OR P0, PT, R3, 0x3a, P0 ;  /* 0x0000003a0300780c */ /* 0x000fe40000701670 */
[----:B------:R-:W1:Y:S02]  /*98f0*/  MUFU.EX2 R3, R6 ;  /* 0x0000000600037308 */ /* 0x000e640000000800 */
[----:B------:R-:W-:Y:S01]  /*9900*/  FSEL R154, R23, -INF , !P0 ;  /* 0xff800000179a7808 */ /* 0x000fe20004000000 */
[C---:B-1----:R-:W-:Y:S01]  /*9910*/  FADD.FTZ R6, R3.reuse, R2 ;  /* 0x0000000203067221 */ /* 0x042fe20000010000 */
[----:B------:R-:W-:Y:S02]  /*9920*/  FMNMX.FTZ R2, R4, R103, !PT ;  /* 0x0000006704027209 */ /* 0x000fe40007810000 */
[----:B------:R-:W-:Y:S01]  /*9930*/  F2FP.PACK_AB R136, R3, R7 ;  /* 0x000000070388723e */ /* 0x000fe200000000ff */
[----:B------:R-:W-:Y:S01]  /*9940*/  FADD.FTZ R6, R8, R6 ;  /* 0x0000000608067221 */ /* 0x000fe20000010000 */
[----:B------:R-:W-:Y:S02]  /*9950*/  FMNMX.FTZ R2, R5, R2, !PT ;  /* 0x0000000205027209 */ /* 0x000fe40007810000 */
[----:B------:R-:W1:Y:S02]  /*9960*/  MUFU.EX2 R7, R20 ;  /* 0x0000001400077308 */ /* 0x000e640000000800 */
[----:B------:R-:W-:Y:S04]  /*9970*/  FMNMX.FTZ R2, R102, R2, !PT ;  /* 0x0000000266027209 */ /* 0x000fe80007810000 */
[----:B------:R-:W-:Y:S04]  /*9980*/  FMNMX.FTZ R2, R137, R2, !PT ;  /* 0x0000000289027209 */ /* 0x000fe80007810000 */
[----:B------:R-:W-:Y:S04]  /*9990*/  FMNMX.FTZ R2, R141, R2, !PT ;  /* 0x000000028d027209 */ /* 0x000fe80007810000 */
[----:B------:R-:W-:Y:S04]  /*99a0*/  FMNMX.FTZ R2, R142, R2, !PT ;  /* 0x000000028e027209 */ /* 0x000fe80007810000 */
[----:B------:R-:W-:Y:S04]  /*99b0*/  FMNMX.FTZ R2, R145, R2, !PT ;  /* 0x0000000291027209 */ /* 0x000fe80007810000 */
[----:B------:R-:W-:Y:S01]  /*99c0*/  FMNMX.FTZ R2, R144, R2, !PT ;  /* 0x0000000290027209 */ /* 0x000fe20007810000 */
[C---:B-1----:R-:W-:Y:S01]  /*99d0*/  FADD.FTZ R140, R7.reuse, R6 ;  /* 0x00000006078c7221 */ /* 0x042fe20000010000 */
[----:B------:R-:W-:Y:S01]  /*99e0*/  F2FP.PACK_AB R138, R7, R8 ;  /* 0x00000008078a723e */ /* 0x000fe200000000ff */
[C---:B------:R-:W-:Y:S01]  /*99f0*/  FMUL.FTZ R8, R0.reuse, R128 ;  /* 0x0000008000087220 */ /* 0x040fe20000410000 */
[----:B------:R-:W-:Y:S01]  /*9a00*/  FMNMX.FTZ R2, R143, R2, !PT ;  /* 0x000000028f027209 */ /* 0x000fe20007810000 */
[----:B------:R-:W-:Y:S03]  /*9a10*/  FMUL.FTZ R20, R0, R116 ;  /* 0x0000007400147220 */ /* 0x000fe60000410000 */
        /* <DEDUP_REMOVED lines=10> */
[----:B-1----:R-:W-:Y:S04]  /*9ac0*/  FMNMX.FTZ R100, R2, R3, !PT ;  /* 0x0000000302647209 */ /* 0x002fe80007810000 */
[C---:B------:R-:W-:Y:S01]  /*9ad0*/  FSETP.NEU.FTZ.AND P0, PT, R100.reuse, -INF , PT ;  /* 0xff8000006400780b */ /* 0x040fe20003f1d000 */
[C---:B------:R-:W-:Y:S03]  /*9ae0*/  FMUL.FTZ R3, R100.reuse, c[0x0][0x2d0] ;  /* 0x0000b40064037a20 */ /* 0x040fe60000410000 */
[----:B------:R-:W-:Y:S05]  /*9af0*/  FSEL R2, R100, RZ, P0 ;  /* 0x000000ff64027208 */ /* 0x000fea0000000000 */
[----:B------:R-:W-:Y:S01]  /*9b00*/  FADD.FTZ R2, -R2, R103 ;  /* 0x0000006702027221 */ /* 0x000fe20000010100 */
[----:B------:R-:W-:Y:S03]  /*9b10*/  FSEL R103, R3, RZ, P0 ;  /* 0x000000ff03677208 */ /* 0x000fe60000000000 */
[----:B------:R-:W-:Y:S02]  /*9b20*/  FMUL.FTZ R2, R2, c[0x0][0x2d0] ;  /* 0x0000b40002027a20 */ /* 0x000fe40000410000 */
[--C-:B------:R-:W-:Y:S02]  /*9b30*/  FFMA.FTZ R3, R4, c[0x0][0x2d0], -R103.reuse ;  /* 0x0000b40004037a23 */ /* 0x100fe40000010867 */
[--C-:B------:R-:W-:Y:S02]  /*9b40*/  FFMA.FTZ R6, R5, c[0x0][0x2d0], -R103.reuse ;  /* 0x0000b40005067a23 */ /* 0x100fe40000010867 */
[----:B------:R-:W1:Y:S01]  /*9b50*/  MUFU.EX2 R2, R2 ;  /* 0x0000000200027308 */ /* 0x000e620000000800 */
[C---:B------:R-:W-:Y:S02]  /*9b60*/  FMUL.FTZ R4, R0.reuse, R132 ;  /* 0x0000008400047220 */ /* 0x040fe40000410000 */
[----:B------:R-:W-:Y:S02]  /*9b70*/  FMUL.FTZ R5, R0, R133 ;  /* 0x0000008500057220 */ /* 0x000fe40000410000 */
[--C-:B------:R-:W-:Y:S02]  /*9b80*/  FFMA.FTZ R0, R102, c[0x0][0x2d0], -R103.reuse ;  /* 0x0000b40066007a23 */ /* 0x100fe40000010867 */
[----:B------:R-:W-:Y:S03]  /*9b90*/  FFMA.FTZ R109, R144, c[0x0][0x2d0], -R103 ;  /* 0x0000b400906d7a23 */ /* 0x000fe60000010867 */
[----:B------:R-:W2:Y:S10]  /*9ba0*/  MUFU.EX2 R3, R3 ;  /* 0x0000000300037308 */ /* 0x000eb40000000800 */
[----:B------:R3:W-:Y:S01]  /*9bb0*/  MUFU.EX2 R121, R6 ;  /* 0x0000000600797308 */ /* 0x0007e20000000800 */
[C---:B-1----:R-:W-:Y:S02]  /*9bc0*/  FMUL.FTZ R26, R2.reuse, R114 ;  /* 0x00000072021a7220 */ /* 0x042fe40000410000 */
[C---:B------:R-:W-:Y:S02]  /*9bd0*/  FMUL.FTZ R10, R2.reuse, R130 ;  /* 0x00000082020a7220 */ /* 0x040fe40000410000 */
[C---:B------:R-:W-:Y:S05]  /*9be0*/  FMUL.FTZ R11, R2.reuse, R131 ;  /* 0x00000083020b7220 */ /* 0x040fea0000410000 */
        /* <DEDUP_REMOVED lines=12> */
[----:B------:R-:W-:Y:S01]  /*9cb0*/  MUFU.EX2 R122, R109 ;  /* 0x0000006d007a7308 */ /* 0x000fe20000000800 */
[C---:B------:R-:W-:Y:S02]  /*9cc0*/  FMUL.FTZ R27, R2.reuse, R115 ;  /* 0x00000073021b7220 */ /* 0x040fe40000410000 */
[C---:B--2---:R-:W-:Y:S02]  /*9cd0*/  FFMA.FTZ R115, R2.reuse, R184, R3 ;  /* 0x000000b802737223 */ /* 0x044fe40000010003 */
        /* <DEDUP_REMOVED lines=24> */
[----:B-1----:R-:W-:Y:S01]  /*9e60*/  F2FP.PACK_AB R110, R127, R126 ;  /* 0x0000007e7f6e723e */ /* 0x002fe200000000ff */
        /* <DEDUP_REMOVED lines=14> */
[----:B------:R-:W-:Y:S01]  /*9f50*/  IADD3 R2, R171, R161, RZ ;  /* 0x000000a1ab027210 */ /* 0x000fe20007ffe0ff */
[--C-:B------:R-:W-:Y:S01]  /*9f60*/  FFMA.FTZ R0, R137, c[0x0][0x2d0], -R103.reuse ;  /* 0x0000b40089007a23 */ /* 0x100fe20000010867 */
[----:B------:R-:W-:Y:S02]  /*9f70*/  F2FP.PACK_AB R137, R121, R3 ;  /* 0x000000037989723e */ /* 0x000fe400000000ff */
[----:B------:R-:W1:Y:S01]  /*9f80*/  MUFU.EX2 R3, R149 ;  /* 0x0000009500037308 */ /* 0x000e620000000800 */
[----:B------:R-:W2:Y:S08]  /*9f90*/  LDSM.16.MT88.4 R104, [R2] ;  /* 0x000000000268783b */ /* 0x000eb00000004200 */
[----:B------:R-:W-:Y:S01]  /*9fa0*/  LDSM.16.MT88.4 R128, [R2+0x1800] ;  /* 0x001800000280783b */ /* 0x000fe20000004200 */
[----:B------:R-:W3:Y:S10]  /*9fb0*/  MUFU.EX2 R113, R0 ;  /* 0x0000000000717308 */ /* 0x000ef40000000800 */
[----:B------:R-:W4:Y:S01]  /*9fc0*/  MUFU.EX2 R149, R179 ;  /* 0x000000b300957308 */ /* 0x000f220000000800 */
[C---:B-1----:R-:W-:Y:S02]  /*9fd0*/  F2FP.PACK_AB R108, R102.reuse, R3 ;  /* 0x00000003666c723e */ /* 0x042fe400000000ff */
[----:B---3--:R-:W-:Y:S01]  /*9fe0*/  F2FP.PACK_AB R139, R113, R114 ;  /* 0x00000072718b723e */ /* 0x008fe200000000ff */
[----:B------:R-:W-:Y:S04]  /*9ff0*/  FADD.FTZ R0, R3, R140 ;  /* 0x0000008c03007221 */ /* 0x000fe80000010000 */
[----:B------:R-:W-:Y:S01]  /*a000*/  FADD.FTZ R123, R102, R0 ;  /* 0x00000000667b7221 */ /* 0x000fe20000010000 */
[C---:B------:R-:W-:Y:S01]  /*a010*/  IADD3 R102, R169.reuse, R2, RZ ;  /* 0x00000002a9667210 */ /* 0x040fe20007ffe0ff */
[C---:B--2---:R-:W-:Y:S05]  /*a020*/  HMMA.16816.F32 R4, R136.reuse, R104, R4 ;  /* 0x000000688804723c */ /* 0x044fea0000001804 */
[----:B------:R-:W-:Y:S03]  /*a030*/  IADD3 R0, R172, R161, RZ ;  /* 0x000000a1ac007210 */ /* 0x000fe60007ffe0ff */
[C---:B------:R-:W-:Y:S01]  /*a040*/  HMMA.16816.F32 R8, R136.reuse, R106, R8 ;  /* 0x0000006a8808723c */ /* 0x040fe20000001808 */
[----:B------:R-:W1:Y:S03]  /*a050*/  LDSM.16.MT88.4 R104, [R102] ;  /* 0x000000006668783b */ /* 0x000e660000004200 */
[----:B------:R-:W-:Y:S04]  /*a060*/  IADD3 R3, R169, R0, RZ ;  /* 0x00000000a9037210 */ /* 0x000fe80007ffe0ff */
[C---:B-1----:R-:W-:Y:S08]  /*a070*/  HMMA.16816.F32 R12, R136.reuse, R104, R12 ;  /* 0x00000068880c723c */ /* 0x042ff0000000180c */
[C---:B------:R-:W-:Y:S01]  /*a080*/  HMMA.16816.F32 R16, R136.reuse, R106, R16 ;  /* 0x0000006a8810723c */ /* 0x040fe20000001810 */
[----:B------:R-:W1:Y:S07]  /*a090*/  LDSM.16.MT88.4 R104, [R0] ;  /* 0x000000000068783b */ /* 0x000e6e0000004200 */
[C---:B-1----:R-:W-:Y:S08]  /*a0a0*/  HMMA.16816.F32 R20, R136.reuse, R104, R20 ;  /* 0x000000688814723c */ /* 0x042ff00000001814 */
[C---:B------:R-:W-:Y:S01]  /*a0b0*/  HMMA.16816.F32 R24, R136.reuse, R106, R24 ;  /* 0x0000006a8818723c */ /* 0x040fe20000001818 */
[----:B------:R-:W1:Y:S07]  /*a0c0*/  LDSM.16.MT88.4 R104, [R3] ;  /* 0x000000000368783b */ /* 0x000e6e0000004200 */
        /* <DEDUP_REMOVED lines=25> */
[--C-:B------:R-:W-:Y:S01]  /*a260*/  FFMA.FTZ R104, R141, c[0x0][0x2d0], -R103.reuse ;  /* 0x0000b4008d687a23 */ /* 0x100fe20000010867 */
[----:B------:R-:W-:Y:S03]  /*a270*/  HMMA.16816.F32 R96, R136, R106, R96 ;  /* 0x0000006a8860723c */ /* 0x000fe60000001860 */
[----:B------:R1:W-:Y:S04]  /*a280*/  MUFU.EX2 R112, R104 ;  /* 0x0000006800707308 */ /* 0x0003e80000000800 */
[----:B----4-:R-:W-:Y:S01]  /*a290*/  F2FP.PACK_AB R138, R149, R148 ;  /* 0x00000094958a723e */ /* 0x010fe200000000ff */
[--C-:B-1----:R-:W-:Y:S05]  /*a2a0*/  FFMA.FTZ R104, R142, c[0x0][0x2d0], -R103.reuse ;  /* 0x0000b4008e687a23 */ /* 0x102fea0000010867 */
[----:B------:R1:W2:Y:S02]  /*a2b0*/  MUFU.EX2 R120, R104 ;  /* 0x0000006800787308 */ /* 0x0002a40000000800 */
[--C-:B-1----:R-:W-:Y:S01]  /*a2c0*/  FFMA.FTZ R104, R145, c[0x0][0x2d0], -R103.reuse ;  /* 0x0000b40091687a23 */ /* 0x102fe20000010867 */
[----:B--2---:R-:W-:Y:S07]  /*a2d0*/  F2FP.PACK_AB R109, R120, R112 ;  /* 0x00000070786d723e */ /* 0x004fee00000000ff */
[----:B------:R1:W2:Y:S02]  /*a2e0*/  MUFU.EX2 R116, R104 ;  /* 0x0000006800747308 */ /* 0x0002a40000000800 */
[----:B-1----:R-:W1:Y:S01]  /*a2f0*/  LDSM.16.MT88.4 R104, [R2+0x800] ;  /* 0x000800000268783b */ /* 0x002e620000004200 */
[----:B--2---:R-:W-:Y:S07]  /*a300*/  F2FP.PACK_AB R111, R122, R116 ;  /* 0x000000747a6f723e */ /* 0x004fee00000000ff */
        /* <DEDUP_REMOVED lines=35> */
[----:B------:R-:W-:Y:S01]  /*a540*/  HMMA.16816.F32 R96, R108, R106, R96 ;  /* 0x0000006a6c60723c */ /* 0x000fe20000001860 */
[----:B------:R-:W1:Y:S02]  /*a550*/  LDSM.16.MT88.4 R108, [R2+0x1000] ;  /* 0x00100000026c783b */ /* 0x000e640000004200 */
[----:B------:R2:W-:Y:S01]  /*a560*/  MUFU.EX2 R117, R104 ;  /* 0x0000006800757308 */ /* 0x0005e20000000800 */
[--C-:B------:R-:W-:Y:S03]  /*a570*/  FFMA.FTZ R105, R151, c[0x0][0x2d0], -R103.reuse ;  /* 0x0000b40097697a23 */ /* 0x100fe60000010867 */
[----:B------:R-:W-:Y:S06]  /*a580*/  F2FP.PACK_AB R106, R158, R132 ;  /* 0x000000849e6a723e */ /* 0x000fec00000000ff */
[----:B------:R3:W-:Y:S01]  /*a590*/  MUFU.EX2 R145, R105 ;  /* 0x0000006900917308 */ /* 0x0007e20000000800 */
[----:B--2---:R-:W-:Y:S09]  /*a5a0*/  FFMA.FTZ R104, R146, c[0x0][0x2d0], -R103 ;  /* 0x0000b40092687a23 */ /* 0x004ff20000010867 */
[----:B------:R-:W-:Y:S01]  /*a5b0*/  MUFU.EX2 R146, R182 ;  /* 0x000000b600927308 */ /* 0x000fe20000000800 */
[----:B---3--:R-:W-:Y:S09]  /*a5c0*/  FADD.FTZ R105, R126, R123 ;  /* 0x0000007b7e697221 */ /* 0x008ff20000010000 */
[----:B------:R2:W-:Y:S02]  /*a5d0*/  MUFU.EX2 R118, R104 ;  /* 0x0000006800767308 */ /* 0x0005e40000000800 */
[----:B--2---:R-:W-:Y:S08]  /*a5e0*/  FFMA.FTZ R104, R147, c[0x0][0x2d0], -R103 ;  /* 0x0000b40093687a23 */ /* 0x004ff00000010867 */
[----:B------:R-:W2:Y:S10]  /*a5f0*/  MUFU.EX2 R147, R181 ;  /* 0x000000b500937308 */ /* 0x000eb40000000800 */
[----:B------:R3:W4:Y:S01]  /*a600*/  MUFU.EX2 R119, R104 ;  /* 0x0000006800777308 */ /* 0x0007220000000800 */
[----:B--2---:R-:W-:Y:S01]  /*a610*/  F2FP.PACK_AB R136, R147, R146 ;  /* 0x000000929388723e */ /* 0x004fe200000000ff */
[----:B---3--:R-:W-:Y:S01]  /*a620*/  FADD.FTZ R104, R121, R115 ;  /* 0x0000007379687221 */ /* 0x008fe20000010000 */
[----:B----4-:R-:W-:Y:S01]  /*a630*/  F2FP.PACK_AB R107, R145, R119 ;  /* 0x00000077916b723e */ /* 0x010fe200000000ff */
[----:B------:R-:W-:Y:S01]  /*a640*/  FADD.FTZ R121, R127, R105 ;  /* 0x000000697f797221 */ /* 0x000fe20000010000 */
[----:B------:R-:W-:Y:S01]  /*a650*/  F2FP.PACK_AB R105, R118, R117 ;  /* 0x000000757669723e */ /* 0x000fe200000000ff */
[----:B------:R-:W-:Y:S04]  /*a660*/  FADD.FTZ R104, R114, R104 ;  /* 0x0000006872687221 */ /* 0x000fe80000010000 */
[----:B------:R-:W-:Y:S04]  /*a670*/  FADD.FTZ R104, R113, R104 ;  /* 0x0000006871687221 */ /* 0x000fe80000010000 */
[----:B------:R-:W-:Y:S02]  /*a680*/  FADD.FTZ R104, R112, R104 ;  /* 0x0000006870687221 */ /* 0x000fe40000010000 */
[----:B------:R-:W2:Y:S02]  /*a690*/  LDSM.16.MT88.4 R112, [R102+0x1000] ;  /* 0x001000006670783b */ /* 0x000ea40000004200 */
[----:B------:R-:W-:Y:S04]  /*a6a0*/  FADD.FTZ R104, R120, R104 ;  /* 0x0000006878687221 */ /* 0x000fe80000010000 */
[----:B------:R-:W-:Y:S01]  /*a6b0*/  FADD.FTZ R120, R116, R104 ;  /* 0x0000006874787221 */ /* 0x000fe20000010000 */
[----:B------:R-:W-:Y:S01]  /*a6c0*/  F2FP.PACK_AB R104, R125, R124 ;  /* 0x0000007c7d68723e */ /* 0x000fe200000000ff */
[----:B------:R-:W-:Y:S04]  /*a6d0*/  FFMA.FTZ R116, R152, c[0x0][0x2d0], -R103 ;  /* 0x0000b40098747a23 */ /* 0x000fe80000010867 */
[----:B------:R3:W-:Y:S02]  /*a6e0*/  MUFU.EX2 R142, R116 ;  /* 0x00000074008e7308 */ /* 0x0007e40000000800 */
[C---:B-1----:R-:W-:Y:S08]  /*a6f0*/  HMMA.16816.F32 R4, R104.reuse, R108, R4 ;  /* 0x0000006c6804723c */ /* 0x042ff00000001804 */
[C---:B------:R-:W-:Y:S01]  /*a700*/  HMMA.16816.F32 R8, R104.reuse, R110, R8 ;  /* 0x0000006e6808723c */ /* 0x040fe20000001808 */
[----:B------:R-:W1:Y:S03]  /*a710*/  LDSM.16.MT88.4 R108, [R0+0x1000] ;  /* 0x00100000006c783b */ /* 0x000e660000004200 */
[----:B---3--:R-:W-:Y:S04]  /*a720*/  FADD.FTZ R116, R124, R121 ;  /* 0x000000797c747221 */ /* 0x008fe80000010000 */
        /* <DEDUP_REMOVED lines=28> */
[----:B------:R-:W-:Y:S01]  /*a8f0*/  FFMA.FTZ R108, R153, c[0x0][0x2d0], -R103 ;  /* 0x0000b400996c7a23 */ /* 0x000fe20000010867 */
[C---:B------:R-:W-:Y:S03]  /*a900*/  HMMA.16816.F32 R88, R104.reuse, R110, R88 ;  /* 0x0000006e6858723c */ /* 0x040fe60000001858 */
[----:B------:R1:W3:Y:S01]  /*a910*/  MUFU.EX2 R141, R108 ;  /* 0x0000006c008d7308 */ /* 0x0002e20000000800 */
[----:B------:R-:W-:Y:S02]  /*a920*/  FADD.FTZ R109, R122, R120 ;  /* 0x000000787a6d7221 */ /* 0x000fe40000010000 */
[----:B------:R-:W4:Y:S02]  /*a930*/  LDSM.16.MT88.4 R120, [R102+0x1800] ;  /* 0x001800006678783b */ /* 0x000f240000004200 */
[----:B------:R-:W-:Y:S04]  /*a940*/  FADD.FTZ R109, R117, R109 ;  /* 0x0000006d756d7221 */ /* 0x000fe80000010000 */
[----:B------:R-:W-:Y:S02]  /*a950*/  FADD.FTZ R117, R125, R116 ;  /* 0x000000747d757221 */ /* 0x000fe40000010000 */
[----:B------:R-:W-:Y:S02]  /*a960*/  FADD.FTZ R116, R118, R109 ;  /* 0x0000006d76747221 */ /* 0x000fe40000010000 */
[----:B------:R-:W-:Y:S01]  /*a970*/  FADD.FTZ R144, R132, R117 ;  /* 0x0000007584907221 */ /* 0x000fe20000010000 */
[C---:B--2---:R-:W-:Y:S03]  /*a980*/  HMMA.16816.F32 R92, R104.reuse, R112, R92 ;  /* 0x00000070685c723c */ /* 0x044fe6000000185c */
[----:B------:R-:W-:Y:S05]  /*a990*/  FADD.FTZ R143, R119, R116 ;  /* 0x00000074778f7221 */ /* 0x000fea0000010000 */
[----:B------:R-:W-:Y:S01]  /*a9a0*/  HMMA.16816.F32 R96, R104, R114, R96 ;  /* 0x000000726860723c */ /* 0x000fe20000001860 */
[----:B------:R-:W-:Y:S03]  /*a9b0*/  LDSM.16.MT88.4 R104, [R3+0x1800] ;  /* 0x001800000368783b */ /* 0x000fe60000004200 */
[--C-:B-1----:R-:W-:Y:S01]  /*a9c0*/  FFMA.FTZ R108, R155, c[0x0][0x2d0], -R103.reuse ;  /* 0x0000b4009b6c7a23 */ /* 0x102fe20000010867 */
[----:B---3--:R-:W-:Y:S01]  /*a9d0*/  F2FP.PACK_AB R137, R141, R142 ;  /* 0x0000008e8d89723e */ /* 0x008fe200000000ff */
[----:B------:R-:W-:Y:S02]  /*a9e0*/  FFMA.FTZ R103, R154, c[0x0][0x2d0], -R103 ;  /* 0x0000b4009a677a23 */ /* 0x000fe40000010867 */
[----:B------:R1:W-:Y:S10]  /*a9f0*/  MUFU.EX2 R140, R108 ;  /* 0x0000006c008c7308 */ /* 0x0003f40000000800 */
[----:B------:R-:W2:Y:S01]  /*aa00*/  MUFU.EX2 R103, R103 ;  /* 0x0000006700677308 */ /* 0x000ea20000000800 */
[----:B-1----:R-:W1:Y:S01]  /*aa10*/  LDSM.16.MT88.4 R108, [R0+0x1800] ;  /* 0x00180000006c783b */ /* 0x002e620000004200 */
[----:B--2---:R-:W-:Y:S07]  /*aa20*/  F2FP.PACK_AB R139, R103, R140 ;  /* 0x0000008c678b723e */ /* 0x004fee00000000ff */
[C---:B------:R-:W-:Y:S01]  /*aa30*/  HMMA.16816.F32 R132, R136.reuse, R128, R4 ;  /* 0x000000808884723c */ /* 0x040fe20000001804 */
[----:B------:R-:W2:Y:S07]  /*aa40*/  LDSM.16.MT88.4 R4, [R2+0x3800] ;  /* 0x003800000204783b */ /* 0x000eae0000004200 */
[C---:B------:R-:W-:Y:S01]  /*aa50*/  HMMA.16816.F32 R128, R136.reuse, R130, R8 ;  /* 0x000000828880723c */ /* 0x040fe20000001808 */
[----:B------:R-:W3:Y:S07]  /*aa60*/  LDSM.16.MT88.4 R8, [R102+0x3800] ;  /* 0x003800006608783b */ /* 0x000eee0000004200 */
[C---:B----4-:R-:W-:Y:S01]  /*aa70*/  HMMA.16816.F32 R124, R136.reuse, R120, R12 ;  /* 0x00000078887c723c */ /* 0x050fe2000000180c */
[----:B------:R-:W4:Y:S07]  /*aa80*/  LDSM.16.MT88.4 R12, [R0+0x3800] ;  /* 0x00380000000c783b */ /* 0x000f2e0000004200 */
[C---:B------:R-:W-:Y:S01]  /*aa90*/  HMMA.16816.F32 R120, R136.reuse, R122, R16 ;  /* 0x0000007a8878723c */ /* 0x040fe20000001810 */
[----:B------:R-:W-:Y:S07]  /*aaa0*/  LDSM.16.MT88.4 R16, [R102+0x5800] ;  /* 0x005800006610783b */ /* 0x000fee0000004200 */
[C---:B-1----:R-:W-:Y:S01]  /*aab0*/  HMMA.16816.F32 R116, R136.reuse, R108, R20 ;  /* 0x0000006c8874723c */ /* 0x042fe20000001814 */
[----:B------:R1:W-:Y:S07]  /*aac0*/  LDSM.16.MT88.4 R20, [R0+0x5800] ;  /* 0x005800000014783b */ /* 0x0003ee0000004200 */
[C---:B------:R-:W-:Y:S08]  /*aad0*/  HMMA.16816.F32 R112, R136.reuse, R110, R24 ;  /* 0x0000006e8870723c */ /* 0x040ff00000001818 */
[C---:B------:R-:W-:Y:S08]  /*aae0*/  HMMA.16816.F32 R108, R136.reuse, R104, R28 ;  /* 0x00000068886c723c */ /* 0x040ff0000000181c */
[C---:B------:R-:W-:Y:S04]  /*aaf0*/  HMMA.16816.F32 R104, R136.reuse, R106, R32 ;  /* 0x0000006a8868723c */ /* 0x040fe80000001820 */
[----:B-1----:R-:W-:Y:S04]  /*ab00*/  FADD.FTZ R0, R145, R143 ;  /* 0x0000008f91007221 */ /* 0x002fe80000010000 */
[C---:B--2---:R-:W-:Y:S04]  /*ab10*/  HMMA.16816.F32 R36, R136.reuse, R4, R36 ;  /* 0x000000048824723c */ /* 0x044fe80000001824 */
[----:B------:R-:W-:Y:S04]  /*ab20*/  FADD.FTZ R0, R142, R0 ;  /* 0x000000008e007221 */ /* 0x000fe80000010000 */
[C---:B------:R-:W-:Y:S01]  /*ab30*/  HMMA.16816.F32 R40, R136.reuse, R6, R40 ;  /* 0x000000068828723c */ /* 0x040fe20000001828 */
[----:B------:R-:W1:Y:S03]  /*ab40*/  LDSM.16.MT88.4 R4, [R3+0x3800] ;  /* 0x003800000304783b */ /* 0x000e660000004200 */
[----:B------:R-:W-:Y:S04]  /*ab50*/  FADD.FTZ R0, R141, R0 ;  /* 0x000000008d007221 */ /* 0x000fe80000010000 */
[C---:B---3--:R-:W-:Y:S08]  /*ab60*/  HMMA.16816.F32 R44, R136.reuse, R8, R44 ;  /* 0x00000008882c723c */ /* 0x048ff0000000182c */
[C---:B------:R-:W-:Y:S01]  /*ab70*/  HMMA.16816.F32 R48, R136.reuse, R10, R48 ;  /* 0x0000000a8830723c */ /* 0x040fe20000001830 */
[----:B------:R2:W3:Y:S07]  /*ab80*/  LDSM.16.MT88.4 R8, [R2+0x5800] ;  /* 0x005800000208783b */ /* 0x0004ee0000004200 */
[C---:B----4-:R-:W-:Y:S08]  /*ab90*/  HMMA.16816.F32 R52, R136.reuse, R12, R52 ;  /* 0x0000000c8834723c */ /* 0x050ff00000001834 */
[C---:B------:R-:W-:Y:S01]  /*aba0*/  HMMA.16816.F32 R56, R136.reuse, R14, R56 ;  /* 0x0000000e8838723c */ /* 0x040fe20000001838 */
[----:B------:R4:W5:Y:S03]  /*abb0*/  LDSM.16.MT88.4 R12, [R3+0x5800] ;  /* 0x00580000030c783b */ /* 0x0009660000004200 */
[----:B--2---:R-:W-:Y:S04]  /*abc0*/  FADD.FTZ R2, R158, R144 ;  /* 0x000000909e027221 */ /* 0x004fe80000010000 */
[C---:B-1----:R-:W-:Y:S04]  /*abd0*/  HMMA.16816.F32 R60, R136.reuse, R4, R60 ;  /* 0x00000004883c723c */ /* 0x042fe8000000183c */
[----:B------:R-:W-:Y:S04]  /*abe0*/  FADD.FTZ R2, R146, R2 ;  /* 0x0000000292027221 */ /* 0x000fe80000010000 */
[----:B------:R-:W-:Y:S01]  /*abf0*/  FADD.FTZ R2, R147, R2 ;  /* 0x0000000293027221 */ /* 0x000fe20000010000 */
[C---:B------:R-:W-:Y:S03]  /*ac00*/  HMMA.16816.F32 R64, R136.reuse, R6, R64 ;  /* 0x000000068840723c */ /* 0x040fe60000001840 */
[----:B----4-:R-:W-:Y:S05]  /*ac10*/  FADD.FTZ R3, R148, R2 ;  /* 0x0000000294037221 */ /* 0x010fea0000010000 */
[C---:B---3--:R-:W-:Y:S04]  /*ac20*/  HMMA.16816.F32 R68, R136.reuse, R8, R68 ;  /* 0x000000088844723c */ /* 0x048fe80000001844 */
[----:B------:R-:W-:Y:S01]  /*ac30*/  FADD.FTZ R2, R140, R0 ;  /* 0x000000008c027221 */ /* 0x000fe20000010000 */
[----:B------:R-:W-:Y:S01]  /*ac40*/  IADD3 R0, R176, -0x2, RZ ;  /* 0xfffffffeb0007810 */ /* 0x000fe20007ffe0ff */
[----:B------:R-:W-:Y:S02]  /*ac50*/  FADD.FTZ R183, R149, R3 ;  /* 0x0000000395b77221 */ /* 0x000fe40000010000 */
[C---:B------:R-:W-:Y:S03]  /*ac60*/  HMMA.16816.F32 R72, R136.reuse, R10, R72 ;  /* 0x0000000a8848723c */ /* 0x040fe60000001848 */
[----:B------:R-:W-:Y:S01]  /*ac70*/  ISETP.GE.AND P0, PT, R0, R188, PT ;  /* 0x000000bc0000720c */ /* 0x000fe20003f06270 */
[----:B------:R-:W-:Y:S04]  /*ac80*/  FADD.FTZ R184, R103, R2 ;  /* 0x0000000267b87221 */ /* 0x000fe80000010000 */
[C---:B------:R-:W-:Y:S08]  /*ac90*/  HMMA.16816.F32 R76, R136.reuse, R16, R76 ;  /* 0x00000010884c723c */ /* 0x040ff0000000184c */
[C---:B------:R-:W-:Y:S08]  /*aca0*/  HMMA.16816.F32 R80, R136.reuse, R18, R80 ;  /* 0x000000128850723c */ /* 0x040ff00000001850 */
[C---:B------:R-:W-:Y:S08]  /*acb0*/  HMMA.16816.F32 R84, R136.reuse, R20, R84 ;  /* 0x000000148854723c */ /* 0x040ff00000001854 */
[C---:B------:R-:W-:Y:S08]  /*acc0*/  HMMA.16816.F32 R88, R136.reuse, R22, R88 ;  /* 0x000000168858723c */ /* 0x040ff00000001858 */
[C---:B-----5:R-:W-:Y:S08]  /*acd0*/  HMMA.16816.F32 R92, R136.reuse, R12, R92 ;  /* 0x0000000c885c723c */ /* 0x060ff0000000185c */
[----:B------:R-:W-:Y:S01]  /*ace0*/  HMMA.16816.F32 R96, R136, R14, R96 ;  /* 0x0000000e8860723c */ /* 0x000fe20000001860 */
[----:B------:R-:W-:Y:S07]  /*acf0*/  @!UPT UIADD3 URZ, URZ, URZ, URZ ;  /* 0x0000003f3f3ff290 */ /* 0x000fee000fffe03f */
[----:B------:R-:W-:-:S11]  /*ad00*/  @!P0 BRA `(.L_x_2070) ;  /* 0x0000057000008947 */ /* 0x000fd60003800000 */
[----:B------:R-:W-:Y:S01]  /*ad10*/  SHF.R.S32.HI R7, RZ, 0x1f, R186 ;  /* 0x0000001fff077819 */ /* 0x000fe200000114ba */
[----:B------:R-:W-:Y:S01]  /*ad20*/  IMAD.MOV.U32 R214, RZ, RZ, c[0x0][0x2b8] ;  /* 0x0000ae00ffd67624 */ /* 0x000fe200078e00ff */
[----:B------:R-:W-:Y:S01]  /*ad30*/  SHF.R.S32.HI R6, RZ, 0x1f, R177 ;  /* 0x0000001fff067819 */ /* 0x000fe200000114b1 */
[----:B------:R-:W-:Y:S01]  /*ad40*/  IMAD R209, R187, 0x20, R205 ;  /* 0x00000020bbd17824 */ /* 0x000fe200078e02cd */
[----:B------:R-:W-:Y:S01]  /*ad50*/  SHF.L.U64.HI R14, R186, 0x1, R7 ;  /* 0x00000001ba0e7819 */ /* 0x000fe20000010207 */
[----:B------:R-:W-:Y:S01]  /*ad60*/  IMAD.MOV.U32 R174, RZ, RZ, RZ ;  /* 0x000000ffffae7224 */ /* 0x000fe200078e00ff */
[----:B------:R-:W-:Y:S01]  /*ad70*/  ISETP.NE.AND P5, PT, R214, 0x1, PT ;  /* 0x00000001d600780c */ /* 0x000fe20003fa5270 */
[----:B------:R-:W-:Y:S01]  /*ad80*/  IMAD.SHL.U32 R18, R185, 0x2, RZ ;  /* 0x00000002b9127824 */ /* 0x000fe200078e00ff */
[C---:B------:R-:W-:Y:S01]  /*ad90*/  IADD3 R2, R209.reuse, R150, R193 ;  /* 0x00000096d1027210 */ /* 0x040fe20007ffe0c1 */
[----:B------:R-:W-:Y:S01]  /*ada0*/  IMAD.SHL.U32 R17, R186, 0x2, RZ ;  /* 0x00000002ba117824 */ /* 0x000fe200078e00ff */
[----:B------:R-:W-:Y:S01]  /*adb0*/  ISETP.GT.AND P4, PT, R209, 0x3f, PT ;  /* 0x0000003fd100780c */ /* 0x000fe20003f84270 */
[C---:B------:R-:W-:Y:S01]  /*adc0*/  IMAD.SHL.U32 R16, R177.reuse, 0x2, RZ ;  /* 0x00000002b1107824 */ /* 0x040fe200078e00ff */
[----:B------:R-:W-:Y:S02]  /*add0*/  IADD3 R2, R2, -0x80, RZ ;  /* 0xffffff8002027810 */ /* 0x000fe40007ffe0ff */
[----:B------:R-:W-:Y:S02]  /*ade0*/  SHF.R.S32.HI R209, RZ, 0x1f, R185 ;  /* 0x0000001fffd17819 */ /* 0x000fe400000114b9 */
[----:B------:R-:W-:Y:S01]  /*adf0*/  SHF.L.U64.HI R13, R177, 0x1, R6 ;  /* 0x00000001b10d7819 */ /* 0x000fe20000010206 */
[----:B------:R-:W-:Y:S01]  /*ae00*/  IMAD.MOV.U32 R0, RZ, RZ, R2 ;  /* 0x000000ffff007224 */ /* 0x000fe200078e0002 */
[----:B------:R-:W-:Y:S01]  /*ae10*/  SHF.L.U64.HI R15, R185, 0x1, R209 ;  /* 0x00000001b90f7819 */ /* 0x000fe200000102d1 */
        /* <DEDUP_REMOVED lines=24> */
.L_x_2188:
[----:B------:R-:W-:-:S05]  /*afa0*/  BRA.DIV ~URZ, `(.L_x_2072) ;  /* 0x0000d7427f007947 */ /* 0x000fca000b800000 */
[----:B------:R-:W3:Y:S01]  /*afb0*/  SHFL.IDX PT, R0, R12, RZ, 0x181f ;  /* 0x00181fff0c007589 */ /* 0x000ee200000e0000 */
[----:B------:R-:W-:Y:S02]  /*afc0*/  ISETP.GE.AND P4, PT, R177, c[0x0][0x1d4], PT ;  /* 0x00007500b1007a0c */ /* 0x000fe40003f86270 */
[----:B------:R-:W-:Y:S02]  /*afd0*/  ISETP.GE.AND P3, PT, R186, c[0x0][0x1d4], PT ;  /* 0x00007500ba007a0c */ /* 0x000fe40003f66270 */
[----:B------:R-:W-:Y:S02]  /*afe0*/  SEL R10, RZ, 0x10, P4 ;  /* 0x00000010ff0a7807 */ /* 0x000fe40002000000 */
[----:B---3--:R-:W-:Y:S05]  /*aff0*/  IADD3 R8, P0, R0, R16, RZ ;  /* 0x0000001000087210 */ /* 0x008fea0007f1e0ff */
[----:B--2---:R-:W-:Y:S01]  /*b000*/  IMAD.X R9, R4, 0x1, R13, P0 ;  /* 0x0000000104097824 */ /* 0x004fe200000e060d */
[----:B------:R-:W-:Y:S05]  /*b010*/  IADD3 R6, P0, R0, R17, RZ ;  /* 0x0000001100067210 */ /* 0x000fea0007f1e0ff */
[----:B------:R-:W-:Y:S01]  /*b020*/  IMAD.X R7, R4, 0x1, R14, P0 ;  /* 0x0000000104077824 */ /* 0x000fe200000e060e */
[----:B------:R-:W-:Y:S01]  /*b030*/  IADD3 R2, P0, R0, R18, RZ ;  /* 0x0000001200027210 */ /* 0x000fe20007f1e0ff */
[----:B------:R-:W-:Y:S04]  /*b040*/  IMAD R0, R178, 0x6000, R207 ;  /* 0x00006000b2007824 */ /* 0x000fe800078e02cf */
[----:B------:R-:W-:Y:S01]  /*b050*/  IMAD.X R3, R4, 0x1, R15, P0 ;  /* 0x0000000104037824 */ /* 0x000fe200000e060f */
[----:B------:R-:W-:Y:S01]  /*b060*/  @!PT LDS RZ, [RZ] ;  /* 0x00000000fffff984 */ /* 0x000fe20000000800 */
[----:B------:R-:W-:Y:S01]  /*b070*/  @!PT LDS RZ, [RZ] ;  /* 0x00000000fffff984 */ /* 0x000fe20000000800 */
[----:B------:R2:W-:Y:S01]  /*b080*/  LDGSTS.E.BYPASS.LTC128B.128 [R0], [R8.64], !P4 ;  /* 0x0000000008007fae */ /* 0x0005e2000e101d46 */
[----:B------:R-:W-:Y:S03]  /*b090*/  ISETP.GE.AND P0, PT, R185, c[0x0][0x1d4], PT ;  /* 0x00007500b9007a0c */ /* 0x000fe60003f06270 */
[----:B------:R2:W-:Y:S01]  /*b0a0*/  LDGSTS.E.BYPASS.LTC128B.128 [R0+0x2000], [R6.64], !P3 ;  /* 0x0200000006007fae */ /* 0x0005e2000d901d46 */
[----:B------:R-:W-:Y:S03]  /*b0b0*/  SEL R11, RZ, 0x10, P0 ;  /* 0x00000010ff0b7807 */ /* 0x000fe60000000000 */
[----:B------:R3:W4:Y:S06]  /*b0c0*/  SHFL.IDX PT, R4, R5, 0x1, 0x181f ;  /* 0x00381f0005047f89 */ /* 0x00072c00000e0000 */
[----:B------:R5:W-:Y:S01]  /*b0d0*/  LDGSTS.E.BYPASS.LTC128B.128 [R0+0x4000], [R2.64], !P0 ;  /* 0x0400000002007fae */ /* 0x000be2000c101d46 */
[----:B-1-3--:R-:W-:Y:S03]  /*b0e0*/  SEL R5, RZ, 0x10, P3 ;  /* 0x00000010ff057807 */ /* 0x00afe60001800000 */
[----:B-----5:R2:W1:Y:S04]  /*b0f0*/  SHFL.IDX PT, R2, R12, 0x1, 0x181f ;  /* 0x00381f000c027f89 */ /* 0x02046800000e0000 */
.L_x_2189:
[C---:B----4-:R-:W-:Y:S04]  /*b100*/  IADD3 R3, -R10.reuse, 0x10, RZ ;  /* 0x000000100a037810 */ /* 0x050fe80007ffe1ff */
[----:B------:R-:W-:Y:S04]  /*b110*/  LOP3.LUT R3, R3, 0xf, RZ, 0xc0, !PT ;  /* 0x0000000f03037812 */ /* 0x000fe800078ec0ff */
[----:B-12---:R-:W-:Y:S02]  /*b120*/  IADD3 R8, P3, P0, R3, R2, R16 ;  /* 0x0000000203087210 */ /* 0x006fe4000787e010 */
[----:B------:R-:W-:Y:S02]  /*b130*/  IADD3 R3, -R5, 0x10, RZ ;  /* 0x0000001005037810 */ /* 0x000fe40007ffe1ff */
[----:B------:R-:W-:Y:S02]  /*b140*/  IADD3.X R9, RZ, R4, R13, P3, P0 ;  /* 0x00000004ff097210 */ /* 0x000fe40001fe040d */
[----:B------:R-:W-:Y:S04]  /*b150*/  LOP3.LUT R3, R3, 0xf, RZ, 0xc0, !PT ;  /* 0x0000000f03037812 */ /* 0x000fe800078ec0ff */
[----:B------:R-:W-:Y:S02]  /*b160*/  IADD3 R6, P3, P0, R3, R2, R17 ;  /* 0x0000000203067210 */ /* 0x000fe4000787e011 */
[----:B------:R-:W-:Y:S02]  /*b170*/  IADD3 R3, -R11, 0x10, RZ ;  /* 0x000000100b037810 */ /* 0x000fe40007ffe1ff */
[----:B------:R-:W-:Y:S02]  /*b180*/  IADD3.X R7, RZ, R4, R14, P3, P0 ;  /* 0x00000004ff077210 */ /* 0x000fe40001fe040e */
        /* <DEDUP_REMOVED lines=9> */
[----:B------:R-:W-:Y:S11]  /*b220*/  ISETP.NE.U32.AND P0, PT, R5, RZ, PT ;  /* 0x000000ff0500720c */ /* 0x000ff60003f05070 */
[----:B------:R-:W-:Y:S02]  /*b230*/  @!UPT UIADD3 URZ, URZ, URZ, URZ ;  /* 0x0000003f3f3ff290 */ /* 0x000fe4000fffe03f */
[----:B------:R1:W-:Y:S01]  /*b240*/  LDGSTS.E.BYPASS.LTC128B.128.ZFILL [R0+0x3000], [R6.64], P0 ;  /* 0x0300000006007fae */ /* 0x0003e20008141d46 */
[----:B------:R-:W-:Y:S11]  /*b250*/  ISETP.NE.U32.AND P0, PT, R11, RZ, PT ;  /* 0x000000ff0b00720c */ /* 0x000ff60003f05070 */
[----:B------:R-:W-:Y:S02]  /*b260*/  @!UPT UIADD3 URZ, URZ, URZ, URZ ;  /* 0x0000003f3f3ff290 */ /* 0x000fe4000fffe03f */
[----:B------:R1:W-:Y:S02]  /*b270*/  LDGSTS.E.BYPASS.LTC128B.128.ZFILL [R0+0x5000], [R2.64], P0 ;  /* 0x0500000002007fae */ /* 0x0003e40008141d46 */
.L_x_2070:
[----:B------:R-:W-:Y:S05]  /*b280*/  BSYNC B0 ;  /* 0x0000000000007941 */ /* 0x000fea0003800000 */
.L_x_2069:
[C---:B-1----:R-:W-:Y:S01]  /*b290*/  IADD3 R0, R163.reuse, 0x1, RZ ;  /* 0x00000001a3007810 */ /* 0x042fe20007ffe0ff */
[----:B------:R-:W0:Y:S01]  /*b2a0*/  LDGDEPBAR ;  /* 0x00000000000079af */ /* 0x000e220000000000 */
[----:B------:R-:W-:Y:S01]  /*b2b0*/  ISETP.GE.AND P0, PT, R163, 0x1, PT ;  /* 0x00000001a300780c */ /* 0x000fe20003f06270 */
[----:B------:R-:W-:Y:S01]  /*b2c0*/  IMAD.MOV.U32 R103, RZ, RZ, R100 ;  /* 0x000000ffff677224 */ /* 0x000fe200078e0064 */
[----:B------:R-:W-:Y:S01]  /*b2d0*/  IADD3 R173, R176, -0x1, RZ ;  /* 0xffffffffb0ad7810 */ /* 0x000fe20007ffe0ff */
[----:B------:R-:W-:Y:S01]  /*b2e0*/  IMAD.MOV.U32 R102, RZ, RZ, R101 ;  /* 0x000000ffff667224 */ /* 0x000fe200078e0065 */
[----:B------:R-:W-:Y:S02]  /*b2f0*/  SEL R163, R0, RZ, !P0 ;  /* 0x000000ff00a37207 */ /* 0x000fe40004000000 */
[----:B------:R-:W-:Y:S01]  /*b300*/  ISETP.GT.AND P0, PT, R176, R192, PT ;  /* 0x000000c0b000720c */ /* 0x000fe20003f04270 */
[----:B------:R-:W-:Y:S11]  /*b310*/  IMAD.MOV.U32 R176, RZ, RZ, R173 ;  /* 0x000000ffffb07224 */ /* 0x000ff600078e00ad */
[----:B------:R-:W-:Y:S01]  /*b320*/  @!UPT UIADD3 URZ, URZ, URZ, URZ ;  /* 0x0000003f3f3ff290 */ /* 0x000fe2000fffe03f */
[----:B------:R-:W-:-:S05]  /*b330*/  @P0 BRA `(.L_x_2073) ;  /* 0xffffc20000000947 */ /* 0x000fca000383ffff */
.L_x_2056:
        /* <DEDUP_REMOVED lines=21> */
.L_x_2076:
[----:B------:R-:W-:-:S04]  /*b490*/  MOV R3, c[0x0][0x32c] ;  /* 0x0000cb0000037a02 */ /* 0x000fc80000000f00 */
[----:B------:R-:W-:-:S13]  /*b4a0*/  ISETP.NE.AND P0, PT, R3, 0x1, PT ;  /* 0x000000010300780c */ /* 0x000fda0003f05270 */
[----:B------:R-:W-:-:S05]  /*b4b0*/  @P0 IMAD.HI.U32 R3, R0, c[0x0][0x330], RZ ;  /* 0x0000cc0000030a27 */ /* 0x000fca00078e00ff */
[----:B------:R-:W-:Y:S02]  /*b4c0*/  @P0 SHF.R.U32.HI R0, RZ, c[0x0][0x334], R3 ;  /* 0x0000cd00ff000a19 */ /* 0x000fe40000011603 */
.L_x_2077:
[----:B------:R-:W-:Y:S05]  /*b4d0*/  BSYNC B0 ;  /* 0x0000000000007941 */ /* 0x000fea0003800000 */
.L_x_2075:
[----:B------:R-:W-:-:S05]  /*b4e0*/  IMAD R0, R0, c[0x0][0x32c], RZ ;  /* 0x0000cb0000007a24 */ /* 0x000fca00078e02ff */
[----:B------:R-:W-:-:S04]  /*b4f0*/  IMNMX R2, R2, R0, !PT ;  /* 0x0000000002027217 */ /* 0x000fc80007800200 */
.L_x_2074:
[----:B------:R-:W-:Y:S01]  /*b500*/  IADD3 R2, R2, 0x3f, RZ ;  /* 0x0000003f02027810 */ /* 0x000fe20007ffe0ff */
[----:B------:R-:W-:Y:S02]  /*b510*/  IMAD.MOV.U32 R209, RZ, RZ, 0x1f ;  /* 0x0000001fffd17424 */ /* 0x000fe400078e00ff */
[----:B------:R-:W-:Y:S01]  /*b520*/  IMAD.MOV.U32 R192, RZ, RZ, -0x1 ;  /* 0xffffffffffc07424 */ /* 0x000fe200078e00ff */
        /* <DEDUP_REMOVED lines=8> */
.L_x_2088:
[----:B------:R-:W-:Y:S04]  /*b5b0*/  DEPBAR.LE SB0, 0x2 ;  /* 0x000080800000791a */ /* 0x000fe80000000000 */
[----:B------:R-:W-:Y:S01]  /*b5c0*/  WARPSYNC 0xffffffff ;  /* 0xffffffff00007948 */ /* 0x000fe20003800000 */
[----:B------:R-:W-:Y:S01]  /*b5d0*/  BAR.SYNC.DEFER_BLOCKING 0x0 ;  /* 0x0000000000007b1d */ /* 0x000fe20000010000 */
[----:B------:R-:W-:Y:S01]  /*b5e0*/  IMAD R162, R163, 0x6000, RZ ;  /* 0x00006000a3a27824 */ /* 0x000fe200078e02ff */
[----:B------:R-:W-:Y:S01]  /*b5f0*/  LOP3.LUT P2, RZ, R187, 0x2, RZ, 0xc0, !PT ;  /* 0x00000002bbff7812 */ /* 0x000fe2000784c0ff */
[----:B------:R-:W-:Y:S01]  /*b600*/  IMAD.MOV.U32 R2, RZ, RZ, 0x20 ;  /* 0x00000020ff027424 */ /* 0x000fe200078e00ff */
[----:B------:R-:W-:Y:S02]  /*b610*/  ISETP.GE.AND P0, PT, R188, R173, PT ;  /* 0x000000adbc00720c */ /* 0x000fe40003f06270 */
[----:B------:R-:W-:Y:S02]  /*b620*/  IADD3 R100, R170, R162, RZ ;  /* 0x000000a2aa647210 */ /* 0x000fe40007ffe0ff */
[----:B------:R-:W-:Y:S05]  /*b630*/  SEL R160, R2, 0xffffffe0, !P2 ;  /* 0xffffffe002a07807 */ /* 0x000fea0005000000 */
[----:B------:R-:W-:Y:S01]  /*b640*/  IMAD.IADD R103, R160, 0x1, R100 ;  /* 0x00000001a0677824 */ /* 0x000fe200078e0264 */
        /* <DEDUP_REMOVED lines=36> */
.L_x_2190:
        /* <DEDUP_REMOVED lines=22> */
.L_x_2191:
[C---:B--2---:R-:W-:Y:S02]  /*b9f0*/  IADD3 R3, -R6.reuse, 0x10, RZ ;  /* 0x0000001006037810 */ /* 0x044fe40007ffe1ff */
[----:B------:R-:W-:Y:S02]  /*ba00*/  ISETP.NE.U32.AND P3, PT, R6, RZ, PT ;  /* 0x000000ff0600720c */ /* 0x000fe40003f65070 */
[----:B------:R-:W-:Y:S04]  /*ba10*/  LOP3.LUT R3, R3, 0xf, RZ, 0xc0, !PT ;  /* 0x0000000f03037812 */ /* 0x000fe800078ec0ff */
[-C--:B---34-:R-:W-:Y:S02]  /*ba20*/  IADD3 R12, P1, P0, R3, R2.reuse, R23 ;  /* 0x00000002030c7210 */ /* 0x098fe4000783e017 */
        /* <DEDUP_REMOVED lines=17> */
.L_x_2080:
[----:B------:R-:W-:Y:S05]  /*bb40*/  BSYNC B0 ;  /* 0x0000000000007941 */ /* 0x000fea0003800000 */
.L_x_2079:
[----:B------:R-:W0:Y:S01]  /*bb50*/  LDGDEPBAR ;  /* 0x00000000000079af */ /* 0x000e220000000000 */
[----:B------:R-:W-:Y:S01]  /*bb60*/  WARPSYNC 0xffffffff ;  /* 0xffffffff00007948 */ /* 0x000fe20003800000 */
[C---:B--23--:R-:W-:Y:S01]  /*bb70*/  HMMA.16816.F32 R4, R32.reuse, R8, RZ ;  /* 0x000000082004723c */ /* 0x04cfe200000018ff */
[----:B------:R-:W-:Y:S02]  /*bb80*/  IMAD.MOV.U32 R2, RZ, RZ, 0x40 ;  /* 0x00000040ff027424 */ /* 0x000fe400078e00ff */
[----:B------:R-:W-:Y:S01]  /*bb90*/  LOP3.LUT P1, RZ, R187, 0x4, RZ, 0xc0, !PT ;  /* 0x00000004bbff7812 */ /* 0x000fe2000782c0ff */
[----:B------:R-:W-:Y:S01]  /*bba0*/  IMAD.IADD R3, R170, 0x1, R162 ;  /* 0x00000001aa037824 */ /* 0x000fe200078e02a2 */
[----:B------:R-:W-:Y:S02]  /*bbb0*/  ISETP.GE.AND P0, PT, R178, 0x1, PT ;  /* 0x00000001b200780c */ /* 0x000fe40003f06270 */
[----:B------:R-:W-:Y:S01]  /*bbc0*/  SEL R161, R2, 0xffffffc0, !P1 ;  /* 0xffffffc002a17807 */ /* 0x000fe20004800000 */
[C---:B------:R-:W-:Y:S01]  /*bbd0*/  HMMA.16816.F32 R8, R32.reuse, R10, RZ ;  /* 0x0000000a2008723c */ /* 0x040fe200000018ff */
[C---:B------:R-:W-:Y:S03]  /*bbe0*/  IMAD.IADD R2, R160.reuse, 0x1, R3 ;  /* 0x00000001a0027824 */ /* 0x040fe600078e0203 */
[C---:B------:R-:W-:Y:S01]  /*bbf0*/  IMAD.IADD R101, R161.reuse, 0x1, R100 ;  /* 0x00000001a1657824 */ /* 0x040fe200078e0264 */
[----:B------:R-:W-:Y:S03]  /*bc00*/  IADD3 R3, R160, R3, R161 ;  /* 0x00000003a0037210 */ /* 0x000fe60007ffe0a1 */
        /* <DEDUP_REMOVED lines=19> */
[----:B------:R-:W2:Y:S07]  /*bd40*/  LDSM.16.M88.4 R140, [R101+0x800] ;  /* 0x00080000658c783b */ /* 0x000eae0000000200 */
        /* <DEDUP_REMOVED lines=67> */
[----:B------:R-:W-:Y:S07]  /*c180*/  LDSM.16.M88.4 R144, [R164+0x8000] ;  /* 0x00800000a490783b */ /* 0x000fee0000000200 */
[C---:B--2---:R-:W-:Y:S08]  /*c190*/  HMMA.16816.F32 R12, R136.reuse, R140, R12 ;  /* 0x0000008c880c723c */ /* 0x044ff0000000180c */
        /* <DEDUP_REMOVED lines=69> */
[----:B------:R-:W-:Y:S02]  /*c5f0*/  FMUL.FTZ R4, R18, c[0x0][0x320] ;  /* 0x0000c80012047a20 */ /* 0x000fe40000410000 */
[----:B---3--:R-:W-:Y:S02]  /*c600*/  FMUL.FTZ R2, R10, c[0x0][0x320] ;  /* 0x0000c8000a027a20 */ /* 0x008fe40000410000 */
[----:B------:R1:W3:Y:S05]  /*c610*/  LDSM.16.M88.4 R8, [R3+0x5800] ;  /* 0x005800000308783b */ /* 0x0002ea0000000200 */
[----:B------:R5:W2:Y:S10]  /*c620*/  MUFU.TANH R153, R2 ;  /* 0x0000000200997308 */ /* 0x000ab40000002400 */
[----:B------:R-:W-:Y:S01]  /*c630*/  MUFU.TANH R141, R4 ;  /* 0x00000004008d7308 */ /* 0x000fe20000002400 */
[----:B-1----:R-:W-:Y:S02]  /*c640*/  FMUL.FTZ R3, R25, c[0x0][0x320] ;  /* 0x0000c80019037a20 */ /* 0x002fe40000410000 */
[----:B-----5:R-:W-:Y:S02]  /*c650*/  FMUL.FTZ R2, R12, c[0x0][0x320] ;  /* 0x0000c8000c027a20 */ /* 0x020fe40000410000 */
[----:B------:R-:W-:Y:S05]  /*c660*/  FMUL.FTZ R12, R16, c[0x0][0x320] ;  /* 0x0000c800100c7a20 */ /* 0x000fea0000410000 */
[----:B------:R1:W-:Y:S01]  /*c670*/  MUFU.TANH R139, R2 ;  /* 0x00000002008b7308 */ /* 0x0003e20000002400 */
[C---:B---3--:R-:W-:Y:S09]  /*c680*/  HMMA.16816.F32 R28, R148.reuse, R8, R28 ;  /* 0x00000008941c723c */ /* 0x048ff2000000181c */
[----:B------:R-:W-:Y:S01]  /*c690*/  MUFU.TANH R136, R12 ;  /* 0x0000000c00887308 */ /* 0x000fe20000002400 */
[----:B------:R-:W-:Y:S03]  /*c6a0*/  HMMA.16816.F32 R32, R148, R10, R32 ;  /* 0x0000000a9420723c */ /* 0x000fe60000001820 */
[----:B-1----:R-:W-:Y:S06]  /*c6b0*/  FMUL.FTZ R2, R14, c[0x0][0x320] ;  /* 0x0000c8000e027a20 */ /* 0x002fec0000410000 */
[----:B------:R2:W-:Y:S05]  /*c6c0*/  MUFU.TANH R14, R3 ;  /* 0x00000003000e7308 */ /* 0x0005ea0000002400 */
[----:B------:R-:W-:Y:S05]  /*c6d0*/  FMUL.FTZ R4, R31, c[0x0][0x320] ;  /* 0x0000c8001f047a20 */ /* 0x000fea0000410000 */
[----:B------:R1:W3:Y:S05]  /*c6e0*/  MUFU.TANH R145, R2 ;  /* 0x0000000200917308 */ /* 0x0002ea0000002400 */
[----:B------:R-:W-:Y:S02]  /*c6f0*/  FMUL.FTZ R7, R32, c[0x0][0x320] ;  /* 0x0000c80020077a20 */ /* 0x000fe40000410000 */
[----:B------:R-:W-:Y:S03]  /*c700*/  FMUL.FTZ R6, R33, c[0x0][0x320] ;  /* 0x0000c80021067a20 */ /* 0x000fe60000410000 */
[----:B------:R5:W-:Y:S01]  /*c710*/  MUFU.TANH R12, R4 ;  /* 0x00000004000c7308 */ /* 0x000be20000002400 */
[----:B--2---:R-:W-:Y:S04]  /*c720*/  FMNMX.FTZ R3, R154, R102, !PT ;  /* 0x000000669a037209 */ /* 0x004fe80007810000 */
[----:B----4-:R-:W-:Y:S05]  /*c730*/  FMNMX.FTZ R3, R155, R3, !PT ;  /* 0x000000039b037209 */ /* 0x010fea0007810000 */
[----:B------:R-:W-:Y:S01]  /*c740*/  MUFU.TANH R7, R7 ;  /* 0x0000000700077308 */ /* 0x000fe20000002400 */
[----:B------:R-:W-:Y:S01]  /*c750*/  FMNMX.FTZ R3, R153, R3, !PT ;  /* 0x0000000399037209 */ /* 0x000fe20007810000 */
[----:B-1----:R-:W-:Y:S03]  /*c760*/  FMUL.FTZ R2, R13, c[0x0][0x320] ;  /* 0x0000c8000d027a20 */ /* 0x002fe60000410000 */
[----:B------:R-:W-:Y:S05]  /*c770*/  FMNMX.FTZ R3, R152, R3, !PT ;  /* 0x0000000398037209 */ /* 0x000fea0007810000 */
[----:B------:R1:W-:Y:S01]  /*c780*/  MUFU.TANH R138, R2 ;  /* 0x00000002008a7308 */ /* 0x0003e20000002400 */
[----:B---3--:R-:W-:Y:S01]  /*c790*/  FMNMX.FTZ R3, R145, R3, !PT ;  /* 0x0000000391037209 */ /* 0x008fe20007810000 */
[----:B-----5:R-:W-:Y:S08]  /*c7a0*/  FMUL.FTZ R4, R34, c[0x0][0x320] ;  /* 0x0000c80022047a20 */ /* 0x020ff00000410000 */
[----:B------:R2:W-:Y:S10]  /*c7b0*/  MUFU.TANH R11, R4 ;  /* 0x00000004000b7308 */ /* 0x0005f40000002400 */
[----:B------:R-:W-:Y:S01]  /*c7c0*/  MUFU.TANH R6, R6 ;  /* 0x0000000600067308 */ /* 0x000fe20000002400 */
[----:B-1----:R-:W-:Y:S09]  /*c7d0*/  FMUL.FTZ R2, R15, c[0x0][0x320] ;  /* 0x0000c8000f027a20 */ /* 0x002ff20000410000 */
[----:B------:R1:W3:Y:S01]  /*c7e0*/  MUFU.TANH R144, R2 ;  /* 0x0000000200907308 */ /* 0x0002e20000002400 */
[----:B--2---:R-:W-:Y:S09]  /*c7f0*/  FMUL.FTZ R4, R35, c[0x0][0x320] ;  /* 0x0000c80023047a20 */ /* 0x004ff20000410000 */
[----:B------:R2:W-:Y:S01]  /*c800*/  MUFU.TANH R9, R4 ;  /* 0x0000000400097308 */ /* 0x0005e20000002400 */
[----:B-1----:R-:W-:Y:S01]  /*c810*/  FMUL.FTZ R2, R19, c[0x0][0x320] ;  /* 0x0000c80013027a20 */ /* 0x002fe20000410000 */
[----:B---3--:R-:W-:Y:S08]  /*c820*/  FMNMX.FTZ R3, R144, R3, !PT ;  /* 0x0000000390037209 */ /* 0x008ff00007810000 */
[----:B------:R1:W3:Y:S01]  /*c830*/  MUFU.TANH R140, R2 ;  /* 0x00000002008c7308 */ /* 0x0002e20000002400 */
[----:B------:R-:W-:Y:S02]  /*c840*/  FMNMX.FTZ R3, R141, R3, !PT ;  /* 0x000000038d037209 */ /* 0x000fe40007810000 */
[----:B--2---:R-:W-:Y:S04]  /*c850*/  IADD3 R4, R178, 0x1, RZ ;  /* 0x00000001b2047810 */ /* 0x004fe80007ffe0ff */
[----:B------:R-:W-:Y:S01]  /*c860*/  SEL R178, R4, RZ, !P0 ;  /* 0x000000ff04b27207 */ /* 0x000fe20004000000 */
[----:B-1----:R-:W-:Y:S01]  /*c870*/  FMUL.FTZ R2, R20, c[0x0][0x320] ;  /* 0x0000c80014027a20 */ /* 0x002fe20000410000 */
[----:B---3--:R-:W-:Y:S03]  /*c880*/  FMNMX.FTZ R3, R140, R3, !PT ;  /* 0x000000038c037209 */ /* 0x008fe60007810000 */
[----:B------:R1:W-:Y:S02]  /*c890*/  MUFU.TANH R20, R2 ;  /* 0x0000000200147308 */ /* 0x0003e40000002400 */
[----:B-1----:R-:W-:Y:S08]  /*c8a0*/  FMUL.FTZ R2, R22, c[0x0][0x320] ;  /* 0x0000c80016027a20 */ /* 0x002ff00000410000 */
[----:B------:R1:W2:Y:S02]  /*c8b0*/  MUFU.TANH R137, R2 ;  /* 0x0000000200897308 */ /* 0x0002a40000002400 */
[----:B-1----:R-:W-:Y:S01]  /*c8c0*/  FMUL.FTZ R2, R21, c[0x0][0x320] ;  /* 0x0000c80015027a20 */ /* 0x002fe20000410000 */
[----:B--2---:R-:W-:Y:S07]  /*c8d0*/  FMNMX.FTZ R3, R137, R3, !PT ;  /* 0x0000000389037209 */ /* 0x004fee0007810000 */
[----:B------:R1:W-:Y:S02]  /*c8e0*/  MUFU.TANH R17, R2 ;  /* 0x0000000200117308 */ /* 0x0003e40000002400 */
[----:B-1----:R-:W-:Y:S08]  /*c8f0*/  FMUL.FTZ R2, R23, c[0x0][0x320] ;  /* 0x0000c80017027a20 */ /* 0x002ff00000410000 */
[----:B------:R1:W2:Y:S02]  /*c900*/  MUFU.TANH R103, R2 ;  /* 0x0000000200677308 */ /* 0x0002a40000002400 */
[----:B-1----:R-:W-:Y:S01]  /*c910*/  FMUL.FTZ R2, R24, c[0x0][0x320] ;  /* 0x0000c80018027a20 */ /* 0x002fe20000410000 */
[----:B--2---:R-:W-:Y:S07]  /*c920*/  FMNMX.FTZ R3, R103, R3, !PT ;  /* 0x0000000367037209 */ /* 0x004fee0007810000 */
[----:B------:R1:W-:Y:S02]  /*c930*/  MUFU.TANH R15, R2 ;  /* 0x00000002000f7308 */ /* 0x0003e40000002400 */
[----:B-1----:R-:W-:Y:S08]  /*c940*/  FMUL.FTZ R2, R26, c[0x0][0x320] ;  /* 0x0000c8001a027a20 */ /* 0x002ff00000410000 */
[----:B------:R-:W1:Y:S02]  /*c950*/  MUFU.TANH R22, R2 ;  /* 0x0000000200167308 */ /* 0x000e640000002400 */
[----:B-1----:R-:W-:Y:S01]  /*c960*/  FMNMX.FTZ R3, R22, R3, !PT ;  /* 0x0000000316037209 */ /* 0x002fe20007810000 */
[----:B------:R-:W-:Y:S07]  /*c970*/  FMUL.FTZ R2, R27, c[0x0][0x320] ;  /* 0x0000c8001b027a20 */ /* 0x000fee0000410000 */
[----:B------:R-:W1:Y:S02]  /*c980*/  MUFU.TANH R18, R2 ;  /* 0x0000000200127308 */ /* 0x000e640000002400 */
[----:B-1----:R-:W-:Y:S01]  /*c990*/  FMNMX.FTZ R3, R18, R3, !PT ;  /* 0x0000000312037209 */ /* 0x002fe20007810000 */
[----:B------:R-:W-:Y:S07]  /*c9a0*/  FMUL.FTZ R2, R28, c[0x0][0x320] ;  /* 0x0000c8001c027a20 */ /* 0x000fee0000410000 */
        /* <DEDUP_REMOVED lines=27> */
.L_x_2192:
        /* <DEDUP_REMOVED lines=42> */
[----:B------:R-:W3:Y:S01]  /*ce00*/  MUFU.EX2 R14, R23 ;  /* 0x00000017000e7308 */ /* 0x000ee20000000800 */
[C---:B------:R-:W-:Y:S02]  /*ce10*/  FMUL.FTZ R40, R2.reuse, R40 ;  /* 0x0000002802287220 */ /* 0x040fe40000410000 */
[C---:B------:R-:W-:Y:S01]  /*ce20*/  FMUL.FTZ R41, R2.reuse, R41 ;  /* 0x0000002902297220 */ /* 0x040fe20000410000 */
[C---:B-1----:R-:W-:Y:S01]  /*ce30*/  F2FP.PACK_AB R136, R3.reuse, R6 ;  /* 0x000000060388723e */ /* 0x042fe200000000ff */
[----:B------:R-:W-:Y:S02]  /*ce40*/  FADD.FTZ R8, R3, R0 ;  /* 0x0000000003087221 */ /* 0x000fe40000010000 */
[----:B------:R-:W1:Y:S01]  /*ce50*/  SHFL.BFLY PT, R0, R5, 0x2, 0x1f ;  /* 0x0c401f0005007f89 */ /* 0x000e6200000e0000 */
[C---:B------:R-:W-:Y:S02]  /*ce60*/  FMUL.FTZ R44, R2.reuse, R44 ;  /* 0x0000002c022c7220 */ /* 0x040fe40000410000 */
[C---:B------:R-:W-:Y:S01]  /*ce70*/  FMUL.FTZ R45, R2.reuse, R45 ;  /* 0x0000002d022d7220 */ /* 0x040fe20000410000 */
[----:B------:R-:W4:Y:S01]  /*ce80*/  MUFU.EX2 R19, R19 ;  /* 0x0000001300137308 */ /* 0x000f220000000800 */
[C---:B------:R-:W-:Y:S02]  /*ce90*/  FMUL.FTZ R48, R2.reuse, R48 ;  /* 0x0000003002307220 */ /* 0x040fe40000410000 */
[C---:B--2---:R-:W-:Y:S02]  /*cea0*/  FMUL.FTZ R21, R2.reuse, R117 ;  /* 0x0000007502157220 */ /* 0x044fe40000410000 */
[C---:B------:R-:W-:Y:S02]  /*ceb0*/  FMUL.FTZ R49, R2.reuse, R49 ;  /* 0x0000003102317220 */ /* 0x040fe40000410000 */
[C---:B------:R-:W-:Y:S02]  /*cec0*/  FMUL.FTZ R52, R2.reuse, R52 ;  /* 0x0000003402347220 */ /* 0x040fe40000410000 */
[C---:B------:R-:W-:Y:S01]  /*ced0*/  FMUL.FTZ R53, R2.reuse, R53 ;  /* 0x0000003502357220 */ /* 0x040fe20000410000 */
[----:B------:R-:W-:Y:S01]  /*cee0*/  MUFU.EX2 R109, R149 ;  /* 0x00000095006d7308 */ /* 0x000fe20000000800 */
[C---:B------:R-:W-:Y:S02]  /*cef0*/  FMUL.FTZ R56, R2.reuse, R56 ;  /* 0x0000003802387220 */ /* 0x040fe40000410000 */
[----:B------:R-:W-:Y:S01]  /*cf00*/  FMUL.FTZ R57, R2, R57 ;  /* 0x0000003902397220 */ /* 0x000fe20000410000 */
[----:B---3--:R-:W-:Y:S01]  /*cf10*/  F2FP.PACK_AB R138, R10, R14 ;  /* 0x0000000e0a8a723e */ /* 0x008fe200000000ff */
[C---:B------:R-:W-:Y:S02]  /*cf20*/  FMUL.FTZ R60, R2.reuse, R60 ;  /* 0x0000003c023c7220 */ /* 0x040fe40000410000 */
[C---:B------:R-:W-:Y:S02]  /*cf30*/  FMUL.FTZ R61, R2.reuse, R61 ;  /* 0x0000003d023d7220 */ /* 0x040fe40000410000 */
[C---:B------:R-:W-:Y:S01]  /*cf40*/  FMUL.FTZ R64, R2.reuse, R64 ;  /* 0x0000004002407220 */ /* 0x040fe20000410000 */
[----:B-1----:R-:W-:Y:S01]  /*cf50*/  FMNMX.FTZ R0, R5, R0, !PT ;  /* 0x0000000005007209 */ /* 0x002fe20007810000 */
[C---:B------:R-:W-:Y:S01]  /*cf60*/  FMUL.FTZ R65, R2.reuse, R65 ;  /* 0x0000004102417220 */ /* 0x040fe20000410000 */
[----:B------:R-:W-:Y:S01]  /*cf70*/  MUFU.EX2 R113, R159 ;  /* 0x0000009f00717308 */ /* 0x000fe20000000800 */
[C---:B------:R-:W-:Y:S01]  /*cf80*/  FMUL.FTZ R68, R2.reuse, R68 ;  /* 0x0000004402447220 */ /* 0x040fe20000410000 */
[----:B----4-:R-:W-:Y:S01]  /*cf90*/  F2FP.PACK_AB R108, R15, R19 ;  /* 0x000000130f6c723e */ /* 0x010fe200000000ff */
[----:B------:R-:W1:Y:S01]  /*cfa0*/  SHFL.BFLY PT, R3, R0, 0x1, 0x1f ;  /* 0x0c201f0000037f89 */ /* 0x000e6200000e0000 */
        /* <DEDUP_REMOVED lines=13> */
[----:B------:R-:W-:Y:S01]  /*d080*/  FMUL.FTZ R92, R2, R92 ;  /* 0x0000005c025c7220 */ /* 0x000fe20000410000 */
[----:B-1----:R-:W-:Y:S01]  /*d090*/  FMNMX.FTZ R100, R0, R3, !PT ;  /* 0x0000000300647209 */ /* 0x002fe20007810000 */
[C---:B------:R-:W-:Y:S02]  /*d0a0*/  FMUL.FTZ R93, R2.reuse, R93 ;  /* 0x0000005d025d7220 */ /* 0x040fe40000410000 */
[----:B------:R-:W-:Y:S01]  /*d0b0*/  FMUL.FTZ R96, R2, R96 ;  /* 0x0000006002607220 */ /* 0x000fe20000410000 */
[----:B------:R-:W-:Y:S01]  /*d0c0*/  MUFU.EX2 R116, R156 ;  /* 0x0000009c00747308 */ /* 0x000fe20000000800 */
[C---:B------:R-:W-:Y:S02]  /*d0d0*/  FMUL.FTZ R3, R100.reuse, c[0x0][0x2d0] ;  /* 0x0000b40064037a20 */ /* 0x040fe40000410000 */
[----:B------:R-:W-:Y:S02]  /*d0e0*/  FADD.FTZ R0, -R100, R102 ;  /* 0x0000006664007221 */ /* 0x000fe40000010100 */
[--C-:B------:R-:W-:Y:S02]  /*d0f0*/  FFMA.FTZ R4, R154, c[0x0][0x2d0], -R3.reuse ;  /* 0x0000b4009a047a23 */ /* 0x100fe40000010803 */
[--C-:B------:R-:W-:Y:S02]  /*d100*/  FFMA.FTZ R5, R155, c[0x0][0x2d0], -R3.reuse ;  /* 0x0000b4009b057a23 */ /* 0x100fe40000010803 */
[--C-:B------:R-:W-:Y:S02]  /*d110*/  FFMA.FTZ R161, R11, c[0x0][0x2d0], -R3.reuse ;  /* 0x0000b4000ba17a23 */ /* 0x100fe40000010803 */
        /* <DEDUP_REMOVED lines=8> */
[C---:B------:R-:W-:Y:S02]  /*d1a0*/  FMUL.FTZ R9, R2.reuse, R129 ;  /* 0x0000008102097220 */ /* 0x040fe40000410000 */
[----:B------:R-:W-:Y:S02]  /*d1b0*/  FMUL.FTZ R97, R2, R97 ;  /* 0x0000006102617220 */ /* 0x000fe40000410000 */
[--C-:B------:R-:W-:Y:S02]  /*d1c0*/  FFMA.FTZ R6, R153, c[0x0][0x2d0], -R3.reuse ;  /* 0x0000b40099067a23 */ /* 0x100fe40000010803 */
[--C-:B------:R-:W-:Y:S01]  /*d1d0*/  FFMA.FTZ R153, R18, c[0x0][0x2d0], -R3.reuse ;  /* 0x0000b40012997a23 */ /* 0x100fe20000010803 */
[----:B------:R-:W3:Y:S01]  /*d1e0*/  MUFU.EX2 R0, R0 ;  /* 0x0000000000007308 */ /* 0x000ee20000000800 */
[--C-:B------:R-:W-:Y:S02]  /*d1f0*/  FFMA.FTZ R144, R144, c[0x0][0x2d0], -R3.reuse ;  /* 0x0000b40090907a23 */ /* 0x100fe40000010803 */
[--C-:B------:R-:W-:Y:S02]  /*d200*/  FFMA.FTZ R151, R137, c[0x0][0x2d0], -R3.reuse ;  /* 0x0000b40089977a23 */ /* 0x100fe40000010803 */
[----:B-1----:R-:W-:Y:S02]  /*d210*/  FMUL.FTZ R4, R2, R132 ;  /* 0x0000008402047220 */ /* 0x002fe40000410000 */
[--C-:B------:R-:W-:Y:S02]  /*d220*/  FFMA.FTZ R150, R103, c[0x0][0x2d0], -R3.reuse ;  /* 0x0000b40067967a23 */ /* 0x100fe40000010803 */
[--C-:B------:R-:W-:Y:S01]  /*d230*/  FFMA.FTZ R152, R22, c[0x0][0x2d0], -R3.reuse ;  /* 0x0000b40016987a23 */ /* 0x100fe20000010803 */
[----:B------:R-:W-:Y:S01]  /*d240*/  MUFU.EX2 R121, R145 ;  /* 0x0000009100797308 */ /* 0x000fe20000000800 */
[--C-:B------:R-:W-:Y:S02]  /*d250*/  FFMA.FTZ R154, R13, c[0x0][0x2d0], -R3.reuse ;  /* 0x0000b4000d9a7a23 */ /* 0x100fe40000010803 */
[C---:B------:R-:W-:Y:S01]  /*d260*/  FMUL.FTZ R13, R2.reuse, R125 ;  /* 0x0000007d020d7220 */ /* 0x040fe20000410000 */
[----:B--2---:R-:W-:Y:S01]  /*d270*/  F2FP.PACK_AB R137, R181, R11 ;  /* 0x0000000bb589723e */ /* 0x004fe200000000ff */
[----:B------:R-:W-:Y:S02]  /*d280*/  FMUL.FTZ R5, R2, R133 ;  /* 0x0000008502057220 */ /* 0x000fe40000410000 */
[----:B------:R-:W-:Y:S02]  /*d290*/  FFMA.FTZ R155, R12, c[0x0][0x2d0], -R3 ;  /* 0x0000b4000c9b7a23 */ /* 0x000fe40000010803 */
[----:B------:R-:W-:Y:S01]  /*d2a0*/  FMUL.FTZ R12, R2, R124 ;  /* 0x0000007c020c7220 */ /* 0x000fe20000410000 */
[----:B------:R1:W-:Y:S01]  /*d2b0*/  MUFU.EX2 R125, R6 ;  /* 0x00000006007d7308 */ /* 0x0003e20000000800 */
[----:B------:R-:W-:Y:S02]  /*d2c0*/  FADD.FTZ R3, R14, R8 ;  /* 0x000000080e037221 */ /* 0x000fe40000010000 */
[----:B------:R-:W-:Y:S01]  /*d2d0*/  FMUL.FTZ R8, R2, R128 ;  /* 0x0000008002087220 */ /* 0x000fe20000410000 */
[----:B------:R-:W-:Y:S01]  /*d2e0*/  IADD3 R2, R171, R162, RZ ;  /* 0x000000a2ab027210 */ /* 0x000fe20007ffe0ff */
[C---:B---3--:R-:W-:Y:S02]  /*d2f0*/  FMUL.FTZ R34, R0.reuse, R106 ;  /* 0x0000006a00227220 */ /* 0x048fe40000410000 */
[----:B------:R-:W-:Y:S01]  /*d300*/  FMUL.FTZ R35, R0, R107 ;  /* 0x0000006b00237220 */ /* 0x000fe20000410000 */
[----:B------:R-:W-:Y:S01]  /*d310*/  IADD3 R102, R169, R2, RZ ;  /* 0x00000002a9667210 */ /* 0x000fe20007ffe0ff */
[----:B------:R-:W2:Y:S01]  /*d320*/  LDSM.16.MT88.4 R140, [R2] ;  /* 0x00000000028c783b */ /* 0x000ea20000004200 */
[----:B------:R-:W3:Y:S01]  /*d330*/  MUFU.EX2 R128, R7 ;  /* 0x0000000700807308 */ /* 0x000ee20000000800 */
[----:B------:R-:W-:Y:S02]  /*d340*/  FADD.FTZ R3, R10, R3 ;  /* 0x000000030a037221 */ /* 0x000fe40000010000 */
[C---:B------:R-:W-:Y:S02]  /*d350*/  FMUL.FTZ R10, R0.reuse, R130 ;  /* 0x00000082000a7220 */ /* 0x040fe40000410000 */
[C---:B------:R-:W-:Y:S02]  /*d360*/  FFMA.FTZ R120, R0.reuse, R184, R11 ;  /* 0x000000b800787223 */ /* 0x040fe4000001000b */
[----:B------:R-:W4:Y:S01]  /*d370*/  LDSM.16.MT88.4 R104, [R102] ;  /* 0x000000006668783b */ /* 0x000f220000004200 */
[C---:B------:R-:W-:Y:S02]  /*d380*/  FMUL.FTZ R11, R0.reuse, R131 ;  /* 0x00000083000b7220 */ /* 0x040fe40000410000 */
[----:B------:R-:W-:Y:S01]  /*d390*/  FADD.FTZ R3, R19, R3 ;  /* 0x0000000313037221 */ /* 0x000fe20000010000 */
[----:B------:R-:W-:Y:S01]  /*d3a0*/  MUFU.EX2 R124, R144 ;  /* 0x00000090007c7308 */ /* 0x000fe20000000800 */
[C---:B------:R-:W-:Y:S02]  /*d3b0*/  FMUL.FTZ R14, R0.reuse, R126 ;  /* 0x0000007e000e7220 */ /* 0x040fe40000410000 */
[C---:B-1----:R-:W-:Y:S02]  /*d3c0*/  FMUL.FTZ R6, R0.reuse, R134 ;  /* 0x0000008600067220 */ /* 0x042fe40000410000 */
[----:B------:R-:W-:Y:S02]  /*d3d0*/  FADD.FTZ R103, R15, R3 ;  /* 0x000000030f677221 */ /* 0x000fe40000010000 */
[C---:B------:R-:W-:Y:S02]  /*d3e0*/  FMUL.FTZ R15, R0.reuse, R127 ;  /* 0x0000007f000f7220 */ /* 0x040fe40000410000 */
[C---:B------:R-:W-:Y:S01]  /*d3f0*/  FMUL.FTZ R18, R0.reuse, R122 ;  /* 0x0000007a00127220 */ /* 0x040fe20000410000 */
[----:B------:R-:W-:Y:S01]  /*d400*/  MUFU.EX2 R149, R147 ;  /* 0x0000009300957308 */ /* 0x000fe20000000800 */
[----:B------:R-:W-:Y:S01]  /*d410*/  FMUL.FTZ R19, R0, R123 ;  /* 0x0000007b00137220 */ /* 0x000fe20000410000 */
[----:B---3--:R-:W-:Y:S01]  /*d420*/  F2FP.PACK_AB R139, R128, R125 ;  /* 0x0000007d808b723e */ /* 0x008fe200000000ff */
[C---:B------:R-:W-:Y:S02]  /*d430*/  FMUL.FTZ R7, R0.reuse, R135 ;  /* 0x0000008700077220 */ /* 0x040fe40000410000 */
[C---:B------:R-:W-:Y:S02]  /*d440*/  FMUL.FTZ R26, R0.reuse, R114 ;  /* 0x00000072001a7220 */ /* 0x040fe40000410000 */
[C---:B------:R-:W-:Y:S02]  /*d450*/  FMUL.FTZ R27, R0.reuse, R115 ;  /* 0x00000073001b7220 */ /* 0x040fe40000410000 */
[----:B------:R-:W-:Y:S01]  /*d460*/  FADD.FTZ R120, R181, R120 ;  /* 0x00000078b5787221 */ /* 0x000fe20000010000 */
[----:B------:R-:W-:Y:S01]  /*d470*/  MUFU.EX2 R147, R150 ;  /* 0x0000009600937308 */ /* 0x000fe20000000800 */
[C---:B------:R-:W-:Y:S02]  /*d480*/  FMUL.FTZ R22, R0.reuse, R118 ;  /* 0x0000007600167220 */ /* 0x040fe40000410000 */
[C---:B------:R-:W-:Y:S02]  /*d490*/  FMUL.FTZ R23, R0.reuse, R119 ;  /* 0x0000007700177220 */ /* 0x040fe40000410000 */
[C---:B------:R-:W-:Y:S01]  /*d4a0*/  FMUL.FTZ R30, R0.reuse, R110 ;  /* 0x0000006e001e7220 */ /* 0x040fe20000410000 */
[C---:B--2---:R-:W-:Y:S04]  /*d4b0*/  HMMA.16816.F32 R4, R136.reuse, R140, R4 ;  /* 0x0000008c8804723c */ /* 0x044fe80000001804 */
[----:B------:R-:W-:Y:S01]  /*d4c0*/  MUFU.EX2 R110, R148 ;  /* 0x00000094006e7308 */ /* 0x000fe20000000800 */
[C---:B------:R-:W-:Y:S02]  /*d4d0*/  FMUL.FTZ R31, R0.reuse, R111 ;  /* 0x0000006f001f7220 */ /* 0x040fe40000410000 */
[C---:B------:R-:W-:Y:S01]  /*d4e0*/  FMUL.FTZ R38, R0.reuse, R38 ;  /* 0x0000002600267220 */ /* 0x040fe20000410000 */
[C---:B------:R-:W-:Y:S04]  /*d4f0*/  HMMA.16816.F32 R8, R136.reuse, R142, R8 ;  /* 0x0000008e8808723c */ /* 0x040fe80000001808 */
[C---:B------:R-:W-:Y:S02]  /*d500*/  FMUL.FTZ R39, R0.reuse, R39 ;  /* 0x0000002700277220 */ /* 0x040fe40000410000 */
[----:B------:R-:W1:Y:S01]  /*d510*/  MUFU.EX2 R148, R146 ;  /* 0x0000009200947308 */ /* 0x000e620000000800 */
[C---:B------:R-:W-:Y:S01]  /*d520*/  FMUL.FTZ R42, R0.reuse, R42 ;  /* 0x0000002a002a7220 */ /* 0x040fe20000410000 */
[C---:B----4-:R-:W-:Y:S04]  /*d530*/  HMMA.16816.F32 R12, R136.reuse, R104, R12 ;  /* 0x00000068880c723c */ /* 0x050fe8000000180c */
[C---:B------:R-:W-:Y:S02]  /*d540*/  FMUL.FTZ R43, R0.reuse, R43 ;  /* 0x0000002b002b7220 */ /* 0x040fe40000410000 */
[C---:B------:R-:W-:Y:S02]  /*d550*/  FMUL.FTZ R46, R0.reuse, R46 ;  /* 0x0000002e002e7220 */ /* 0x040fe40000410000 */
[----:B------:R-:W-:Y:S01]  /*d560*/  MUFU.EX2 R146, R151 ;  /* 0x0000009700927308 */ /* 0x000fe20000000800 */
[C---:B------:R-:W-:Y:S03]  /*d570*/  HMMA.16816.F32 R16, R136.reuse, R106, R16 ;  /* 0x0000006a8810723c */ /* 0x040fe60000001810 */
[C---:B------:R-:W-:Y:S02]  /*d580*/  FMUL.FTZ R47, R0.reuse, R47 ;  /* 0x0000002f002f7220 */ /* 0x040fe40000410000 */
[C---:B------:R-:W-:Y:S02]  /*d590*/  FMUL.FTZ R50, R0.reuse, R50 ;  /* 0x0000003200327220 */ /* 0x040fe40000410000 */
[C---:B------:R-:W-:Y:S02]  /*d5a0*/  FMUL.FTZ R51, R0.reuse, R51 ;  /* 0x0000003300337220 */ /* 0x040fe40000410000 */
[----:B------:R-:W-:Y:S03]  /*d5b0*/  MUFU.EX2 R144, R152 ;  /* 0x0000009800907308 */ /* 0x000fe60000000800 */
[C---:B------:R-:W-:Y:S01]  /*d5c0*/  FMUL.FTZ R54, R0.reuse, R54 ;  /* 0x0000003600367220 */ /* 0x040fe20000410000 */
        /* <DEDUP_REMOVED lines=28> */
[----:B------:R-:W-:Y:S01]  /*d790*/  IADD3 R0, R172, R162, RZ ;  /* 0x000000a2ac007210 */ /* 0x000fe20007ffe0ff */
[----:B------:R-:W-:Y:S01]  /*d7a0*/  FADD.FTZ R103, R109, R103 ;  /* 0x000000676d677221 */ /* 0x000fe20000010000 */
[----:B------:R-:W2:Y:S02]  /*d7b0*/  MUFU.EX2 R142, R155 ;  /* 0x0000009b008e7308 */ /* 0x000ea40000000800 */
[----:B------:R-:W-:Y:S01]  /*d7c0*/  IADD3 R3, R169, R0, RZ ;  /* 0x00000000a9037210 */ /* 0x000fe20007ffe0ff */
[----:B------:R-:W3:Y:S01]  /*d7d0*/  LDSM.16.MT88.4 R104, [R0] ;  /* 0x000000000068783b */ /* 0x000ee20000004200 */
[C---:B------:R-:W-:Y:S01]  /*d7e0*/  FADD.FTZ R103, R110.reuse, R103 ;  /* 0x000000676e677221 */ /* 0x040fe20000010000 */
[----:B------:R-:W-:Y:S02]  /*d7f0*/  F2FP.PACK_AB R110, R110, R109 ;  /* 0x0000006d6e6e723e */ /* 0x000fe400000000ff */
[----:B------:R-:W-:Y:S01]  /*d800*/  F2FP.PACK_AB R109, R124, R121 ;  /* 0x000000797c6d723e */ /* 0x000fe200000000ff */
[----:B------:R-:W-:Y:S02]  /*d810*/  FADD.FTZ R103, R113, R103 ;  /* 0x0000006771677221 */ /* 0x000fe40000010000 */
[----:B------:R-:W-:Y:S02]  /*d820*/  MUFU.EX2 R141, R161 ;  /* 0x000000a1008d7308 */ /* 0x000fe40000000800 */
[----:B------:R-:W-:Y:S04]  /*d830*/  FADD.FTZ R103, R112, R103 ;  /* 0x0000006770677221 */ /* 0x000fe80000010000 */
[----:B------:R-:W-:Y:S04]  /*d840*/  FADD.FTZ R103, R117, R103 ;  /* 0x0000006775677221 */ /* 0x000fe80000010000 */
[----:B------:R-:W-:Y:S01]  /*d850*/  FADD.FTZ R103, R116, R103 ;  /* 0x0000006774677221 */ /* 0x000fe20000010000 */
[----:B------:R-:W4:Y:S03]  /*d860*/  MUFU.EX2 R140, R180 ;  /* 0x000000b4008c7308 */ /* 0x000f260000000800 */
[----:B-1----:R-:W-:Y:S01]  /*d870*/  FADD.FTZ R103, R119, R103 ;  /* 0x0000006777677221 */ /* 0x002fe20000010000 */
[C---:B---3--:R-:W-:Y:S08]  /*d880*/  HMMA.16816.F32 R20, R136.reuse, R104, R20 ;  /* 0x000000688814723c */ /* 0x048ff00000001814 */
        /* <DEDUP_REMOVED lines=30> */
[----:B----4-:R-:W-:Y:S01]  /*da70*/  F2FP.PACK_AB R139, R140, R141 ;  /* 0x0000008d8c8b723e */ /* 0x010fe200000000ff */
        /* <DEDUP_REMOVED lines=80> */
[C---:B------:R-:W-:Y:S04]  /*df80*/  HMMA.16816.F32 R88, R104.reuse, R110, R88 ;  /* 0x0000006e6858723c */ /* 0x040fe80000001858 */
[----:B------:R-:W-:Y:S02]  /*df90*/  FADD.FTZ R108, R128, R108 ;  /* 0x0000006c806c7221 */ /* 0x000fe40000010000 */
[----:B------:R-:W1:Y:S02]  /*dfa0*/  LDSM.16.MT88.4 R128, [R2+0x1800] ;  /* 0x001800000280783b */ /* 0x000e640000004200 */
        /* <DEDUP_REMOVED lines=42> */
[C---:B----4-:R-:W-:Y:S04]  /*e250*/  HMMA.16816.F32 R68, R136.reuse, R8, R68 ;  /* 0x000000088844723c */ /* 0x050fe80000001844 */
[----:B------:R-:W-:Y:S04]  /*e260*/  FADD.FTZ R184, R140, R0 ;  /* 0x000000008cb87221 */ /* 0x000fe80000010000 */
        /* <DEDUP_REMOVED lines=13> */
[----:B------:R-:W-:Y:S01]  /*e340*/  IMAD R2, R173, 0x40, R193 ;  /* 0x00000040ad027824 */ /* 0x000fe200078e02c1 */
[----:B------:R-:W-:Y:S01]  /*e350*/  ISETP.NE.AND P4, PT, R215, 0x1, PT ;  /* 0x00000001d700780c */ /* 0x000fe20003f85270 */
[----:B------:R-:W-:Y:S01]  /*e360*/  IMAD.MOV.U32 R174, RZ, RZ, RZ ;  /* 0x000000ffffae7224 */ /* 0x000fe200078e00ff */
[----:B------:R-:W-:Y:S01]  /*e370*/  ISETP.GT.AND P3, PT, R214, 0x3f, PT ;  /* 0x0000003fd600780c */ /* 0x000fe20003f64270 */
[----:B------:R-:W-:Y:S01]  /*e380*/  IMAD.SHL.U32 R18, R185, 0x2, RZ ;  /* 0x00000002b9127824 */ /* 0x000fe200078e00ff */
[----:B------:R-:W-:Y:S01]  /*e390*/  IADD3 R2, R2, -0x80, R214 ;  /* 0xffffff8002027810 */ /* 0x000fe20007ffe0d6 */
[C---:B------:R-:W-:Y:S01]  /*e3a0*/  IMAD.SHL.U32 R17, R186.reuse, 0x2, RZ ;  /* 0x00000002ba117824 */ /* 0x040fe200078e00ff */
[----:B------:R-:W-:Y:S01]  /*e3b0*/  SHF.R.S32.HI R214, RZ, 0x1f, R185 ;  /* 0x0000001fffd67819 */ /* 0x000fe200000114b9 */
[----:B------:R-:W-:Y:S01]  /*e3c0*/  IMAD.SHL.U32 R16, R177, 0x2, RZ ;  /* 0x00000002b1107824 */ /* 0x000fe200078e00ff */
[----:B------:R-:W-:Y:S01]  /*e3d0*/  SHF.L.U64.HI R14, R186, 0x1, R7 ;  /* 0x00000001ba0e7819 */ /* 0x000fe20000010207 */
[----:B------:R-:W-:Y:S01]  /*e3e0*/  IMAD.MOV.U32 R0, RZ, RZ, R2 ;  /* 0x000000ffff007224 */ /* 0x000fe200078e0002 */
[----:B------:R-:W-:Y:S02]  /*e3f0*/  SHF.L.U64.HI R15, R185, 0x1, R214 ;  /* 0x00000001b90f7819 */ /* 0x000fe400000102d6 */
        /* <DEDUP_REMOVED lines=25> */
.L_x_2193:
[----:B------:R-:W-:-:S05]  /*e590*/  BRA.DIV ~URZ, `(.L_x_2087) ;  /* 0x0000a7227f007947 */ /* 0x000fca000b800000 */
[----:B------:R-:W3:Y:S01]  /*e5a0*/  SHFL.IDX PT, R2, R10, RZ, 0x181f ;  /* 0x00181fff0a027589 */ /* 0x000ee200000e0000 */
[----:B------:R-:W-:Y:S01]  /*e5b0*/  IMAD R0, R178, 0x6000, R207 ;  /* 0x00006000b2007824 */ /* 0x000fe200078e02cf */
[----:B---3--:R-:W-:Y:S05]  /*e5c0*/  IADD3 R8, P0, R2, R16, RZ ;  /* 0x0000001002087210 */ /* 0x008fea0007f1e0ff */
[----:B--2---:R-:W-:Y:S01]  /*e5d0*/  IMAD.X R9, R4, 0x1, R12, P0 ;  /* 0x0000000104097824 */ /* 0x004fe200000e060c */
[----:B------:R-:W-:Y:S05]  /*e5e0*/  IADD3 R6, P0, R2, R17, RZ ;  /* 0x0000001102067210 */ /* 0x000fea0007f1e0ff */
[----:B------:R-:W-:Y:S01]  /*e5f0*/  IMAD.X R7, R4, 0x1, R14, P0 ;  /* 0x0000000104077824 */ /* 0x000fe200000e060e */
[----:B------:R-:W-:Y:S04]  /*e600*/  ISETP.GE.AND P0, PT, R177, c[0x0][0x1d4], PT ;  /* 0x00007500b1007a0c */ /* 0x000fe80003f06270 */
[----:B------:R-:W-:Y:S09]  /*e610*/  SEL R13, RZ, 0x10, P0 ;  /* 0x00000010ff0d7807 */ /* 0x000ff20000000000 */
[----:B------:R-:W-:Y:S01]  /*e620*/  @!PT LDS RZ, [RZ] ;  /* 0x00000000fffff984 */ /* 0x000fe20000000800 */
[----:B------:R-:W-:Y:S01]  /*e630*/  @!PT LDS RZ, [RZ] ;  /* 0x00000000fffff984 */ /* 0x000fe20000000800 */
[----:B------:R2:W-:Y:S01]  /*e640*/  LDGSTS.E.BYPASS.LTC128B.128 [R0], [R8.64], !P0 ;  /* 0x0000000008007fae */ /* 0x0005e2000c101d46 */
[----:B------:R-:W-:Y:S04]  /*e650*/  ISETP.GE.AND P0, PT, R186, c[0x0][0x1d4], PT ;  /* 0x00007500ba007a0c */ /* 0x000fe80003f06270 */
[----:B------:R-:W-:Y:S09]  /*e660*/  SEL R11, RZ, 0x10, P0 ;  /* 0x00000010ff0b7807 */ /* 0x000ff20000000000 */
[----:B------:R2:W-:Y:S01]  /*e670*/  LDGSTS.E.BYPASS.LTC128B.128 [R0+0x2000], [R6.64], !P0 ;  /* 0x0200000006007fae */ /* 0x0005e2000c101d46 */
[----:B------:R-:W-:Y:S05]  /*e680*/  IADD3 R2, P0, R2, R18, RZ ;  /* 0x0000001202027210 */ /* 0x000fea0007f1e0ff */
[----:B------:R-:W-:Y:S01]  /*e690*/  IMAD.X R3, R4, 0x1, R15, P0 ;  /* 0x0000000104037824 */ /* 0x000fe200000e060f */
[----:B------:R-:W-:Y:S01]  /*e6a0*/  ISETP.GE.AND P0, PT, R185, c[0x0][0x1d4], PT ;  /* 0x00007500b9007a0c */ /* 0x000fe20003f06270 */
[----:B------:R3:W4:Y:S11]  /*e6b0*/  SHFL.IDX PT, R4, R5, 0x1, 0x181f ;  /* 0x00381f0005047f89 */ /* 0x00073600000e0000 */
[----:B------:R-:W-:Y:S01]  /*e6c0*/  @!UPT UIADD3 URZ, URZ, URZ, URZ ;  /* 0x0000003f3f3ff290 */ /* 0x000fe2000fffe03f */
[----:B------:R5:W-:Y:S01]  /*e6d0*/  LDGSTS.E.BYPASS.LTC128B.128 [R0+0x4000], [R2.64], !P0 ;  /* 0x0400000002007fae */ /* 0x000be2000c101d46 */
[----:B-1-3--:R-:W-:Y:S03]  /*e6e0*/  SEL R5, RZ, 0x10, P0 ;  /* 0x00000010ff057807 */ /* 0x00afe60000000000 */
[----:B-----5:R2:W1:Y:S04]  /*e6f0*/  SHFL.IDX PT, R2, R10, 0x1, 0x181f ;  /* 0x00381f000a027f89 */ /* 0x02046800000e0000 */
.L_x_2194:
[----:B----4-:R-:W-:Y:S04]  /*e700*/  IADD3 R3, -R13, 0x10, RZ ;  /* 0x000000100d037810 */ /* 0x010fe80007ffe1ff */
        /* <DEDUP_REMOVED lines=23> */
.L_x_2085:
[----:B------:R-:W-:Y:S05]  /*e880*/  BSYNC B0 ;  /* 0x0000000000007941 */ /* 0x000fea0003800000 */
.L_x_2084:
[C---:B------:R-:W-:Y:S01]  /*e890*/  ISETP.GE.AND P0, PT, R163.reuse, 0x1, PT ;  /* 0x00000001a300780c */ /* 0x040fe20003f06270 */
[----:B------:R-:W0:Y:S01]  /*e8a0*/  LDGDEPBAR ;  /* 0x00000000000079af */ /* 0x000e220000000000 */
[----:B-1----:R-:W-:Y:S01]  /*e8b0*/  IADD3 R0, R163, 0x1, RZ ;  /* 0x00000001a3007810 */ /* 0x002fe20007ffe0ff */
[----:B------:R-:W-:Y:S03]  /*e8c0*/  IMAD.MOV.U32 R102, RZ, RZ, R100 ;  /* 0x000000ffff667224 */ /* 0x000fe600078e0064 */
[----:B------:R-:W-:Y:S01]  /*e8d0*/  SEL R163, R0, RZ, !P0 ;  /* 0x000000ff00a37207 */ /* 0x000fe20004000000 */
[----:B------:R-:W-:Y:S01]  /*e8e0*/  IMAD.MOV.U32 R0, RZ, RZ, R101 ;  /* 0x000000ffff007224 */ /* 0x000fe200078e0065 */
[C---:B------:R-:W-:Y:S02]  /*e8f0*/  ISETP.GT.AND P0, PT, R173.reuse, R182, PT ;  /* 0x000000b6ad00720c */ /* 0x040fe40003f04270 */
[----:B------:R-:W-:Y:S11]  /*e900*/  IADD3 R173, R173, -0x1, RZ ;  /* 0xffffffffadad7810 */ /* 0x000ff60007ffe0ff */
[----:B------:R-:W-:-:S05]  /*e910*/  @P0 BRA `(.L_x_2088) ;  /* 0xffffcc9000000947 */ /* 0x000fca000383ffff */
.L_x_2078:
[----:B------:R-:W-:-:S13]  /*e920*/  ISETP.GE.AND P0, PT, R173, R188, PT ;  /* 0x000000bcad00720c */ /* 0x000fda0003f06270 */
[----:B------:R-:W-:Y:S05]  /*e930*/  @!P0 BRA `(.L_x_2089) ;  /* 0x00003e7000008947 */ /* 0x000fea0003800000 */
[----:B------:R-:W-:Y:S02]  /*e940*/  MOV R103, R100 ;  /* 0x0000006400677202 */ /* 0x000fe40000000f00 */
[----:B------:R-:W-:Y:S02]  /*e950*/  MOV R102, R101 ;  /* 0x0000006500667202 */ /* 0x000fe40000000f00 */
.L_x_2106:
[----:B------:R-:W-:Y:S04]  /*e960*/  DEPBAR.LE SB0, 0x2 ;  /* 0x000080800000791a */ /* 0x000fe80000000000 */
[----:B------:R-:W-:Y:S01]  /*e970*/  WARPSYNC 0xffffffff ;  /* 0xffffffff00007948 */ /* 0x000fe20003800000 */
[----:B------:R-:W-:Y:S01]  /*e980*/  BAR.SYNC.DEFER_BLOCKING 0x0 ;  /* 0x0000000000007b1d */ /* 0x000fe20000010000 */
[----:B------:R-:W-:Y:S01]  /*e990*/  IMAD.MOV.U32 R0, RZ, RZ, 0x20 ;  /* 0x00000020ff007424 */ /* 0x000fe200078e00ff */
[----:B------:R-:W-:Y:S01]  /*e9a0*/  ISETP.GE.AND P0, PT, R188, R173, PT ;  /* 0x000000adbc00720c */ /* 0x000fe20003f06270 */
[----:B------:R-:W-:Y:S03]  /*e9b0*/  IMAD R162, R163, 0x6000, RZ ;  /* 0x00006000a3a27824 */ /* 0x000fe600078e02ff */
[----:B------:R-:W-:Y:S02]  /*e9c0*/  SEL R160, R0, 0xffffffe0, !P2 ;  /* 0xffffffe000a07807 */ /* 0x000fe40005000000 */
[----:B------:R-:W-:Y:S05]  /*e9d0*/  IADD3 R0, R170, R162, RZ ;  /* 0x000000a2aa007210 */ /* 0x000fea0007ffe0ff */
        /* <DEDUP_REMOVED lines=37> */
.L_x_2195:
        /* <DEDUP_REMOVED lines=22> */
.L_x_2196:
        /* <DEDUP_REMOVED lines=23> */
.L_x_2091:
[----:B------:R-:W-:Y:S05]  /*ef00*/  BSYNC B0 ;  /* 0x0000000000007941 */ /* 0x000fea0003800000 */
.L_x_2090:
[----:B------:R-:W0:Y:S01]  /*ef10*/  LDGDEPBAR ;  /* 0x00000000000079af */ /* 0x000e220000000000 */
[----:B------:R-:W-:Y:S01]  /*ef20*/  WARPSYNC 0xffffffff ;  /* 0xffffffff00007948 */ /* 0x000fe20003800000 */
[C---:B--23--:R-:W-:Y:S01]  /*ef30*/  HMMA.16816.F32 R4, R32.reuse, R8, RZ ;  /* 0x000000082004723c */ /* 0x04cfe200000018ff */
[----:B------:R-:W-:Y:S01]  /*ef40*/  MOV R2, 0x40 ;  /* 0x0000004000027802 */ /* 0x000fe20000000f00 */
[----:B------:R-:W-:Y:S02]  /*ef50*/  ULDC UR4, c[0x0][0x324] ;  /* 0x0000c90000047ab9 */ /* 0x000fe40000000800 */
[----:B------:R-:W-:Y:S01]  /*ef60*/  IADD3 R3, R170, R162, RZ ;  /* 0x000000a2aa037210 */ /* 0x000fe20007ffe0ff */
[----:B------:R-:W-:Y:S01]  /*ef70*/  ULOP3.LUT UR4, URZ, UR4, URZ, 0x33, !UPT ;  /* 0x000000043f047292 */ /* 0x000fe2000f8e333f */
[----:B------:R-:W-:Y:S02]  /*ef80*/  SEL R161, R2, 0xffffffc0, !P1 ;  /* 0xffffffc002a17807 */ /* 0x000fe40004800000 */
[C---:B------:R-:W-:Y:S01]  /*ef90*/  HMMA.16816.F32 R8, R32.reuse, R10, RZ ;  /* 0x0000000a2008723c */ /* 0x040fe200000018ff */
[CC--:B------:R-:W-:Y:S03]  /*efa0*/  IADD3 R2, R160.reuse, R3.reuse, RZ ;  /* 0x00000003a0027210 */ /* 0x0c0fe60007ffe0ff */
[C---:B------:R-:W-:Y:S02]  /*efb0*/  IADD3 R100, R161.reuse, R0, RZ ;  /* 0x00000000a1647210 */ /* 0x040fe40007ffe0ff */
[----:B------:R-:W-:Y:S02]  /*efc0*/  IADD3 R3, R160, R3, R161 ;  /* 0x00000003a0037210 */ /* 0x000fe40007ffe0a1 */
[C---:B----4-:R-:W-:Y:S01]  /*efd0*/  HMMA.16816.F32 R12, R32.reuse, R16, RZ ;  /* 0x00000010200c723c */ /* 0x050fe200000018ff */
[----:B------:R-:W-:Y:S04]  /*efe0*/  MOV R168, c[0x0][0x2c4] ;  /* 0x0000b10000a87a02 */ /* 0x000fe80000000f00 */
[----:B------:R-:W-:Y:S02]  /*eff0*/  ISETP.NE.AND P0, PT, R168, 0x1, PT ;  /* 0x00000001a800780c */ /* 0x000fe40003f05270 */
[----:B------:R-:W-:Y:S01]  /*f000*/  MOV R168, c[0x0][0x32c] ;  /* 0x0000cb0000a87a02 */ /* 0x000fe20000000f00 */
[C---:B------:R-:W-:Y:S03]  /*f010*/  HMMA.16816.F32 R16, R32.reuse, R18, RZ ;  /* 0x000000122010723c */ /* 0x040fe600000018ff */
[----:B------:R-:W-:Y:S05]  /*f020*/  ISETP.GE.AND P4, PT, R168, 0x1, PT ;  /* 0x00000001a800780c */ /* 0x000fea0003f86270 */
        /* <DEDUP_REMOVED lines=15> */
[----:B------:R-:W-:Y:S01]  /*f120*/  IADD3 R156, R161, R101, RZ ;  /* 0x00000065a19c7210 */ /* 0x000fe20007ffe0ff */
        /* <DEDUP_REMOVED lines=155> */
[----:B------:R5:W2:Y:S01]  /*fae0*/  MUFU.TANH R8, R2 ;  /* 0x0000000200087308 */ /* 0x000aa20000002400 */
[----:B-1----:R-:W-:Y:S09]  /*faf0*/  FMUL.FTZ R0, R14, c[0x0][0x320] ;  /* 0x0000c8000e007a20 */ /* 0x002ff20000410000 */
[----:B------:R1:W1:Y:S01]  /*fb00*/  MUFU.TANH R152, R0 ;  /* 0x0000000000987308 */ /* 0x0002620000002400 */
[----:B-----5:R-:W-:Y:S01]  /*fb10*/  IADD3 R2, R178, 0x1, RZ ;  /* 0x00000001b2027810 */ /* 0x020fe20007ffe0ff */
        /* <DEDUP_REMOVED lines=34> */
[----:B------:R-:W-:Y:S01]  /*fd40*/  FMUL.FTZ R0, R34, c[0x0][0x320] ;  /* 0x0000c80022007a20 */ /* 0x000fe20000410000 */
[----:B------:R-:W-:Y:S03]  /*fd50*/  ISETP.GE.AND P0, PT, R178, 0x1, PT ;  /* 0x00000001b200780c */ /* 0x000fe60003f06270 */
[----:B------:R1:W1:Y:S01]  /*fd60*/  MUFU.TANH R23, R0 ;  /* 0x0000000000177308 */ /* 0x0002620000002400 */
[----:B------:R-:W-:Y:S01]  /*fd70*/  SEL R178, R2, RZ, !P0 ;  /* 0x000000ff02b27207 */ /* 0x000fe20004000000 */
[----:B------:R-:W5:Y:S01]  /*fd80*/  SHFL.IDX PT, R3, R4, RZ, 0x1c1f ;  /* 0x001c1fff04037589 */ /* 0x000f6200000e0000 */
[----:B-1----:R-:W-:Y:S07]  /*fd90*/  FMUL.FTZ R0, R35, c[0x0][0x320] ;  /* 0x0000c80023007a20 */ /* 0x002fee0000410000 */
        /* <DEDUP_REMOVED lines=21> */
.L_x_2096:
[----:B------:R-:W-:Y:S04]  /*fef0*/  MOV R7, 0x1 ;  /* 0x0000000100077802 */ /* 0x000fe80000000f00 */
[----:B------:R-:W-:Y:S11]  /*ff00*/  ISETP.NE.AND P0, PT, R7, c[0x0][0x32c], PT ;  /* 0x0000cb0007007a0c */ /* 0x000ff60003f05270 */
[----:B------:R-:W-:Y:S02]  /*ff10*/  @!UPT UIADD3 URZ, URZ, URZ, URZ ;  /* 0x0000003f3f3ff290 */ /* 0x000fe4000fffe03f */
[----:B------:R-:W-:Y:S05]  /*ff20*/  @P0 IMAD.HI.U32 R7, R3, c[0x0][0x330], RZ ;  /* 0x0000cc0003070a27 */ /* 0x000fea00078e00ff */
[----:B------:R-:W-:Y:S02]  /*ff30*/  @P0 SHF.R.U32.HI R3, RZ, c[0x0][0x334], R7 ;  /* 0x0000cd00ff030a19 */ /* 0x000fe40000011607 */
.L_x_2097:
[----:B------:R-:W-:Y:S05]  /*ff40*/  BSYNC B0 ;  /* 0x0000000000007941 */ /* 0x000fea0003800000 */
.L_x_2095:
[----:B------:R-:W-:Y:S04]  /*ff50*/  IMAD R3, R3, c[0x0][0x32c], -R150 ;  /* 0x0000cb0003037a24 */ /* 0x000fe800078e0a96 */
[----:B------:R-:W-:Y:S05]  /*ff60*/  IMAD.IADD R3, R3, 0x1, -R191 ;  /* 0x0000000103037824 */ /* 0x000fea00078e0abf */
[----:B------:R-:W-:Y:S02]  /*ff70*/  IMNMX R0, R0, R3, !PT ;  /* 0x0000000300007217 */ /* 0x000fe40007800200 */
[----:B------:R-:W-:Y:S04]  /*ff80*/  IADD3 R3, R3, c[0x0][0x32c], RZ ;  /* 0x0000cb0003037a10 */ /* 0x000fe80007ffe0ff */
[----:B------:R-:W-:Y:S02]  /*ff90*/  IMNMX R2, R2, R3, PT ;  /* 0x0000000302027217 */ /* 0x000fe40003800200 */
.L_x_2094:
        /* <DEDUP_REMOVED lines=66> */
.L_x_2100:
[----:B------:R-:W-:Y:S04]  /*103c0*/  MOV R4, 0x1 ;  /* 0x0000000100047802 */ /* 0x000fe80000000f00 */
[----:B------:R-:W-:Y:S11]  /*103d0*/  ISETP.NE.AND P0, PT, R4, c[0x0][0x32c], PT ;  /* 0x0000cb0004007a0c */ /* 0x000ff60003f05270 */
[----:B------:R-:W-:Y:S02]  /*103e0*/  @!UPT UIADD3 URZ, URZ, URZ, URZ ;  /* 0x0000003f3f3ff290 */ /* 0x000fe4000fffe03f */
[----:B------:R-:W-:Y:S05]  /*103f0*/  @P0 IMAD.HI.U32 R4, R0, c[0x0][0x330], RZ ;  /* 0x0000cc0000040a27 */ /* 0x000fea00078e00ff */
[----:B------:R-:W-:Y:S02]  /*10400*/  @P0 SHF.R.U32.HI R0, RZ, c[0x0][0x334], R4 ;  /* 0x0000cd00ff000a19 */ /* 0x000fe40000011604 */
.L_x_2101:
[----:B------:R-:W-:Y:S05]  /*10410*/  BSYNC B0 ;  /* 0x0000000000007941 */ /* 0x000fea0003800000 */
.L_x_2099:
[----:B------:R-:W-:Y:S04]  /*10420*/  IMAD R0, R0, c[0x0][0x32c], -R150 ;  /* 0x0000cb0000007a24 */ /* 0x000fe800078e0a96 */
[----:B------:R-:W-:Y:S05]  /*10430*/  IMAD.IADD R0, R0, 0x1, -R191 ;  /* 0x0000000100007824 */ /* 0x000fea00078e0abf */
[----:B------:R-:W-:Y:S02]  /*10440*/  IMNMX R2, R2, R0, !PT ;  /* 0x0000000002027217 */ /* 0x000fe40007800200 */
[----:B------:R-:W-:Y:S04]  /*10450*/  IADD3 R0, R0, c[0x0][0x32c], RZ ;  /* 0x0000cb0000007a10 */ /* 0x000fe80007ffe0ff */
[----:B------:R-:W-:Y:S02]  /*10460*/  IMNMX R3, R3, R0, PT ;  /* 0x0000000003037217 */ /* 0x000fe40003800200 */
.L_x_2098:
        /* <DEDUP_REMOVED lines=48> */
[C---:B------:R-:W-:Y:S01]  /*10770*/  ISETP.GT.AND P0, PT, R2.reuse, 0x1, P3 ;  /* 0x000000010200780c */ /* 0x040fe20001f04270 */
[----:B------:R-:W-:Y:S03]  /*10780*/  MUFU.EX2 R8, R7 ;  /* 0x0000000700087308 */ /* 0x000fe60000000800 */
[----:B------:R-:W-:Y:S04]  /*10790*/  ISETP.LT.OR P0, PT, R3, 0x2, P0 ;  /* 0x000000020300780c */ /* 0x000fe80000701670 */
[----:B------:R-:W-:Y:S02]  /*107a0*/  FSEL R5, R155, -INF , !P0 ;  /* 0xff8000009b057808 */ /* 0x000fe40004000000 */
[----:B------:R-:W-:Y:S01]  /*107b0*/  ISETP.GT.AND P0, PT, R2, 0x8, P3 ;  /* 0x000000080200780c */ /* 0x000fe20001f04270 */
[----:B------:R-:W1:Y:S03]  /*107c0*/  MUFU.EX2 R0, R0 ;  /* 0x0000000000007308 */ /* 0x000e660000000800 */
[C---:B------:R-:W-:Y:S04]  /*107d0*/  ISETP.LT.OR P0, PT, R3.reuse, 0x9, P0 ;  /* 0x000000090300780c */ /* 0x040fe80000701670 */
[----:B------:R-:W-:Y:S02]  /*107e0*/  FSEL R139, R154, -INF , !P0 ;  /* 0xff8000009a8b7808 */ /* 0x000fe40004000000 */
[C---:B------:R-:W-:Y:S01]  /*107f0*/  ISETP.GT.AND P0, PT, R2.reuse, 0x9, P3 ;  /* 0x000000090200780c */ /* 0x040fe20001f04270 */
[----:B------:R-:W2:Y:S03]  /*10800*/  MUFU.EX2 R7, R6 ;  /* 0x0000000600077308 */ /* 0x000ea60000000800 */
[----:B------:R-:W-:Y:S04]  /*10810*/  ISETP.LT.OR P0, PT, R3, 0xa, P0 ;  /* 0x0000000a0300780c */ /* 0x000fe80000701670 */
[----:B------:R-:W-:Y:S02]  /*10820*/  FSEL R140, R153, -INF , !P0 ;  /* 0xff800000998c7808 */ /* 0x000fe40004000000 */
[----:B------:R-:W-:Y:S01]  /*10830*/  ISETP.GT.AND P0, PT, R2, 0x10, P3 ;  /* 0x000000100200780c */ /* 0x000fe20001f04270 */
[----:B------:R-:W-:Y:S03]  /*10840*/  MUFU.EX2 R159, R159 ;  /* 0x0000009f009f7308 */ /* 0x000fe60000000800 */
[C---:B------:R-:W-:Y:S01]  /*10850*/  ISETP.LT.OR P0, PT, R3.reuse, 0x11, P0 ;  /* 0x000000110300780c */ /* 0x040fe20000701670 */
[C---:B-1----:R-:W-:Y:S02]  /*10860*/  FMUL.FTZ R9, R0.reuse, R129 ;  /* 0x0000008100097220 */ /* 0x042fe40000410000 */
        /* <DEDUP_REMOVED lines=8> */
[----:B--2---:R-:W-:Y:S01]  /*108f0*/  F2FP.PACK_AB R136, R7, R8 ;  /* 0x000000080788723e */ /* 0x004fe200000000ff */
[C---:B------:R-:W-:Y:S01]  /*10900*/  FMUL.FTZ R17, R0.reuse, R121 ;  /* 0x0000007900117220 */ /* 0x040fe20000410000 */
[----:B------:R-:W-:Y:S01]  /*10910*/  FSEL R147, R147, -INF , !P0 ;  /* 0xff80000093937808 */ /* 0x000fe20004000000 */
[----:B------:R-:W-:Y:S01]  /*10920*/  FMUL.FTZ R28, R0, R108 ;  /* 0x0000006c001c7220 */ /* 0x000fe20000410000 */
[----:B------:R-:W-:Y:S01]  /*10930*/  ISETP.GT.AND P0, PT, R2, 0x18, P3 ;  /* 0x000000180200780c */ /* 0x000fe20001f04270 */
[C---:B------:R-:W-:Y:S01]  /*10940*/  FMUL.FTZ R29, R0.reuse, R109 ;  /* 0x0000006d001d7220 */ /* 0x040fe20000410000 */
[----:B------:R-:W-:Y:S01]  /*10950*/  MUFU.EX2 R124, R168 ;  /* 0x000000a8007c7308 */ /* 0x000fe20000000800 */
[C---:B------:R-:W-:Y:S01]  /*10960*/  FMUL.FTZ R36, R0.reuse, R36 ;  /* 0x0000002400247220 */ /* 0x040fe20000410000 */
[C---:B------:R-:W-:Y:S01]  /*10970*/  ISETP.LT.OR P0, PT, R3.reuse, 0x19, P0 ;  /* 0x000000190300780c */ /* 0x040fe20000701670 */
[C---:B------:R-:W-:Y:S02]  /*10980*/  FMUL.FTZ R37, R0.reuse, R37 ;  /* 0x0000002500257220 */ /* 0x040fe40000410000 */
[----:B------:R-:W-:Y:S01]  /*10990*/  FMUL.FTZ R40, R0, R40 ;  /* 0x0000002800287220 */ /* 0x000fe20000410000 */
[----:B------:R-:W-:Y:S01]  /*109a0*/  FSEL R146, R146, -INF , !P0 ;  /* 0xff80000092927808 */ /* 0x000fe20004000000 */
[----:B------:R-:W-:Y:S01]  /*109b0*/  FMUL.FTZ R41, R0, R41 ;  /* 0x0000002900297220 */ /* 0x000fe20000410000 */
[----:B------:R-:W-:Y:S01]  /*109c0*/  ISETP.GT.AND P0, PT, R2, 0x19, P3 ;  /* 0x000000190200780c */ /* 0x000fe20001f04270 */
[C---:B------:R-:W-:Y:S01]  /*109d0*/  FMUL.FTZ R44, R0.reuse, R44 ;  /* 0x0000002c002c7220 */ /* 0x040fe20000410000 */
[----:B------:R-:W-:Y:S01]  /*109e0*/  MUFU.EX2 R109, R148 ;  /* 0x00000094006d7308 */ /* 0x000fe20000000800 */
[C---:B------:R-:W-:Y:S01]  /*109f0*/  FMUL.FTZ R45, R0.reuse, R45 ;  /* 0x0000002d002d7220 */ /* 0x040fe20000410000 */
[----:B------:R-:W-:Y:S01]  /*10a00*/  ISETP.LT.OR P0, PT, R3, 0x1a, P0 ;  /* 0x0000001a0300780c */ /* 0x000fe20000701670 */
[C---:B------:R-:W-:Y:S02]  /*10a10*/  FMUL.FTZ R48, R0.reuse, R48 ;  /* 0x0000003000307220 */ /* 0x040fe40000410000 */
        /* <DEDUP_REMOVED lines=41> */
[C---:B------:R-:W-:Y:S03]  /*10cb0*/  FMUL.FTZ R97, R0.reuse, R97 ;  /* 0x0000006100617220 */ /* 0x040fe60000410000 */
[----:B------:R-:W-:Y:S01]  /*10cc0*/  FSEL R154, R25, -INF , !P0 ;  /* 0xff800000199a7808 */ /* 0x000fe20004000000 */
[----:B------:R-:W-:Y:S01]  /*10cd0*/  FMUL.FTZ R25, R0, R113 ;  /* 0x0000007100197220 */ /* 0x000fe20000410000 */
[----:B------:R-:W-:Y:S04]  /*10ce0*/  ISETP.GT.AND P0, PT, R2, 0x31, P3 ;  /* 0x000000310200780c */ /* 0x000fe80001f04270 */
[C---:B------:R-:W-:Y:S04]  /*10cf0*/  ISETP.LT.OR P0, PT, R3.reuse, 0x32, P0 ;  /* 0x000000320300780c */ /* 0x040fe80000701670 */
[----:B------:R-:W-:Y:S01]  /*10d00*/  FSEL R155, R24, -INF , !P0 ;  /* 0xff800000189b7808 */ /* 0x000fe20004000000 */
[----:B------:R-:W-:Y:S01]  /*10d10*/  FMUL.FTZ R24, R0, R112 ;  /* 0x0000007000187220 */ /* 0x000fe20000410000 */
[C---:B------:R-:W-:Y:S04]  /*10d20*/  ISETP.GT.AND P0, PT, R2.reuse, 0x38, P3 ;  /* 0x000000380200780c */ /* 0x040fe80001f04270 */
[----:B------:R-:W-:Y:S04]  /*10d30*/  ISETP.LT.OR P0, PT, R3, 0x39, P0 ;  /* 0x000000390300780c */ /* 0x000fe80000701670 */
[----:B------:R-:W-:Y:S02]  /*10d40*/  FSEL R156, R23, -INF , !P0 ;  /* 0xff800000179c7808 */ /* 0x000fe40004000000 */
[----:B------:R-:W-:Y:S01]  /*10d50*/  ISETP.GT.AND P0, PT, R2, 0x39, P3 ;  /* 0x000000390200780c */ /* 0x000fe20001f04270 */
[----:B------:R-:W-:Y:S02]  /*10d60*/  FFMA.FTZ R2, R0, R183, R8 ;  /* 0x000000b700027223 */ /* 0x000fe40000010008 */
[----:B------:R1:W-:Y:S01]  /*10d70*/  MUFU.EX2 R8, R21 ;  /* 0x0000001500087308 */ /* 0x0003e20000000800 */
[----:B------:R-:W-:Y:S01]  /*10d80*/  ISETP.LT.OR P0, PT, R3, 0x3a, P0 ;  /* 0x0000003a0300780c */ /* 0x000fe20000701670 */
[----:B------:R-:W-:Y:S01]  /*10d90*/  FADD.FTZ R6, R7, R2 ;  /* 0x0000000207067221 */ /* 0x000fe20000010000 */
[----:B------:R-:W-:Y:S02]  /*10da0*/  FMNMX.FTZ R2, R4, R103, !PT ;  /* 0x0000006704027209 */ /* 0x000fe40007810000 */
[----:B------:R-:W-:Y:S02]  /*10db0*/  FSEL R153, R26, -INF , !P0 ;  /* 0xff8000001a997808 */ /* 0x000fe40004000000 */
[----:B------:R-:W-:Y:S03]  /*10dc0*/  FMNMX.FTZ R2, R5, R2, !PT ;  /* 0x0000000205027209 */ /* 0x000fe60007810000 */
[----:B------:R-:W2:Y:S01]  /*10dd0*/  MUFU.EX2 R7, R20 ;  /* 0x0000001400077308 */ /* 0x000ea20000000800 */
[----:B------:R-:W-:Y:S04]  /*10de0*/  FMNMX.FTZ R2, R139, R2, !PT ;  /* 0x000000028b027209 */ /* 0x000fe80007810000 */
[----:B------:R-:W-:Y:S04]  /*10df0*/  FMNMX.FTZ R2, R140, R2, !PT ;  /* 0x000000028c027209 */ /* 0x000fe80007810000 */
[----:B------:R-:W-:Y:S04]  /*10e00*/  FMNMX.FTZ R2, R142, R2, !PT ;  /* 0x000000028e027209 */ /* 0x000fe80007810000 */
[----:B------:R-:W-:Y:S01]  /*10e10*/  FMNMX.FTZ R2, R147, R2, !PT ;  /* 0x0000000293027209 */ /* 0x000fe20007810000 */
[----:B-1----:R-:W-:Y:S03]  /*10e20*/  FMUL.FTZ R21, R0, R117 ;  /* 0x0000007500157220 */ /* 0x002fe60000410000 */
[----:B------:R-:W-:Y:S04]  /*10e30*/  FMNMX.FTZ R2, R146, R2, !PT ;  /* 0x0000000292027209 */ /* 0x000fe80007810000 */
[----:B------:R-:W-:Y:S02]  /*10e40*/  FMNMX.FTZ R2, R145, R2, !PT ;  /* 0x0000000291027209 */ /* 0x000fe40007810000 */
[----:B--2---:R-:W-:Y:S01]  /*10e50*/  F2FP.PACK_AB R138, R7, R8 ;  /* 0x00000008078a723e */ /* 0x004fe200000000ff */
[----:B------:R-:W-:Y:S01]  /*10e60*/  FMUL.FTZ R20, R0, R116 ;  /* 0x0000007400147220 */ /* 0x000fe20000410000 */
        /* <DEDUP_REMOVED lines=11> */
[----:B-1----:R-:W-:Y:S01]  /*10f20*/  FMNMX.FTZ R100, R2, R3, !PT ;  /* 0x0000000302647209 */ /* 0x002fe20007810000 */
[----:B------:R-:W-:Y:S02]  /*10f30*/  FADD.FTZ R2, R8, R6 ;  /* 0x0000000608027221 */ /* 0x000fe40000010000 */
[----:B------:R-:W-:Y:S01]  /*10f40*/  FMUL.FTZ R8, R0, R128 ;  /* 0x0000008000087220 */ /* 0x000fe20000410000 */
[C---:B------:R-:W-:Y:S01]  /*10f50*/  FSETP.NEU.FTZ.AND P0, PT, R100.reuse, -INF , PT ;  /* 0xff8000006400780b */ /* 0x040fe20003f1d000 */
[----:B------:R-:W-:Y:S02]  /*10f60*/  FADD.FTZ R141, R7, R2 ;  /* 0x00000002078d7221 */ /* 0x000fe40000010000 */
[C---:B------:R-:W-:Y:S01]  /*10f70*/  FMUL.FTZ R3, R100.reuse, c[0x0][0x2d0] ;  /* 0x0000b40064037a20 */ /* 0x040fe20000410000 */
        /* <DEDUP_REMOVED lines=9> */
[----:B------:R-:W-:Y:S05]  /*11010*/  FFMA.FTZ R112, R144, c[0x0][0x2d0], -R103 ;  /* 0x0000b40090707a23 */ /* 0x000fea0000010867 */
[----:B------:R-:W2:Y:S10]  /*11020*/  MUFU.EX2 R3, R3 ;  /* 0x0000000300037308 */ /* 0x000eb40000000800 */
[----:B------:R-:W3:Y:S01]  /*11030*/  MUFU.EX2 R0, R6 ;  /* 0x0000000600007308 */ /* 0x000ee20000000800 */
[C---:B-1----:R-:W-:Y:S02]  /*11040*/  FMUL.FTZ R19, R2.reuse, R123 ;  /* 0x0000007b02137220 */ /* 0x042fe40000410000 */
[C---:B------:R-:W-:Y:S02]  /*11050*/  FMUL.FTZ R27, R2.reuse, R115 ;  /* 0x00000073021b7220 */ /* 0x040fe40000410000 */
[C---:B------:R-:W-:Y:S02]  /*11060*/  FMUL.FTZ R10, R2.reuse, R130 ;  /* 0x00000082020a7220 */ /* 0x040fe40000410000 */
[C---:B------:R-:W-:Y:S03]  /*11070*/  FMUL.FTZ R11, R2.reuse, R131 ;  /* 0x00000083020b7220 */ /* 0x040fe60000410000 */
[----:B------:R-:W-:Y:S01]  /*11080*/  MUFU.EX2 R117, R112 ;  /* 0x0000007000757308 */ /* 0x000fe20000000800 */
[C---:B------:R-:W-:Y:S02]  /*11090*/  FMUL.FTZ R34, R2.reuse, R106 ;  /* 0x0000006a02227220 */ /* 0x040fe40000410000 */
[C---:B--2---:R-:W-:Y:S02]  /*110a0*/  FFMA.FTZ R102, R2.reuse, R184, R3 ;  /* 0x000000b802667223 */ /* 0x044fe40000010003 */
[C---:B------:R-:W-:Y:S02]  /*110b0*/  FMUL.FTZ R35, R2.reuse, R107 ;  /* 0x0000006b02237220 */ /* 0x040fe40000410000 */
[C---:B------:R-:W-:Y:S02]  /*110c0*/  FMUL.FTZ R7, R2.reuse, R135 ;  /* 0x0000008702077220 */ /* 0x040fe40000410000 */
[C---:B------:R-:W-:Y:S01]  /*110d0*/  FMUL.FTZ R14, R2.reuse, R126 ;  /* 0x0000007e020e7220 */ /* 0x040fe20000410000 */
[----:B------:R-:W-:Y:S01]  /*110e0*/  MUFU.EX2 R132, R160 ;  /* 0x000000a000847308 */ /* 0x000fe20000000800 */
[----:B------:R-:W-:Y:S02]  /*110f0*/  FMUL.FTZ R15, R2, R127 ;  /* 0x0000007f020f7220 */ /* 0x000fe40000410000 */
[C---:B---3--:R-:W-:Y:S01]  /*11100*/  FADD.FTZ R123, R0.reuse, R102 ;  /* 0x00000066007b7221 */ /* 0x048fe20000010000 */
[----:B------:R-:W-:Y:S01]  /*11110*/  F2FP.PACK_AB R137, R0, R3 ;  /* 0x000000030089723e */ /* 0x000fe200000000ff */
[--C-:B------:R-:W-:Y:S02]  /*11120*/  FFMA.FTZ R0, R139, c[0x0][0x2d0], -R103.reuse ;  /* 0x0000b4008b007a23 */ /* 0x100fe40000010867 */
        /* <DEDUP_REMOVED lines=34> */
[C---:B------:R-:W-:Y:S01]  /*11350*/  FMUL.FTZ R79, R2.reuse, R79 ;  /* 0x0000004f024f7220 */ /* 0x040fe20000410000 */
[----:B--2---:R-:W-:Y:S01]  /*11360*/  F2FP.PACK_AB R110, R127, R126 ;  /* 0x0000007e7f6e723e */ /* 0x004fe200000000ff */
        /* <DEDUP_REMOVED lines=11> */
[--C-:B------:R-:W-:Y:S02]  /*11420*/  FFMA.FTZ R0, R140, c[0x0][0x2d0], -R103.reuse ;  /* 0x0000b4008c007a23 */ /* 0x100fe40000010867 */
[----:B------:R-:W-:Y:S01]  /*11430*/  FFMA.FTZ R112, R143, c[0x0][0x2d0], -R103 ;  /* 0x0000b4008f707a23 */ /* 0x000fe20000010867 */
[----:B------:R-:W-:Y:S01]  /*11440*/  IADD3 R102, R169, R2, RZ ;  /* 0x00000002a9667210 */ /* 0x000fe20007ffe0ff */
[----:B------:R-:W1:Y:S01]  /*11450*/  LDSM.16.MT88.4 R104, [R2] ;  /* 0x000000000268783b */ /* 0x000e620000004200 */
[----:B------:R-:W2:Y:S07]  /*11460*/  MUFU.EX2 R114, R0 ;  /* 0x0000000000727308 */ /* 0x000eae0000000800 */
[----:B------:R-:W-:Y:S03]  /*11470*/  LDSM.16.MT88.4 R128, [R2+0x1800] ;  /* 0x001800000280783b */ /* 0x000fe60000004200 */
[----:B------:R-:W-:Y:S01]  /*11480*/  MUFU.EX2 R119, R112 ;  /* 0x0000007000777308 */ /* 0x000fe20000000800 */
[----:B--2---:R-:W-:Y:S01]  /*11490*/  F2FP.PACK_AB R139, R114, R115 ;  /* 0x00000073728b723e */ /* 0x004fe200000000ff */
[----:B------:R-:W-:Y:S04]  /*114a0*/  FADD.FTZ R0, R3, R141 ;  /* 0x0000008d03007221 */ /* 0x000fe80000010000 */
[----:B------:R-:W-:Y:S01]  /*114b0*/  FADD.FTZ R121, R109, R0 ;  /* 0x000000006d797221 */ /* 0x000fe20000010000 */
[----:B------:R-:W-:Y:S01]  /*114c0*/  IADD3 R0, R172, R162, RZ ;  /* 0x000000a2ac007210 */ /* 0x000fe20007ffe0ff */
[--C-:B------:R-:W-:Y:S03]  /*114d0*/  FFMA.FTZ R109, R145, c[0x0][0x2d0], -R103.reuse ;  /* 0x0000b400916d7a23 */ /* 0x100fe60000010867 */
[----:B------:R-:W-:Y:S01]  /*114e0*/  IADD3 R3, R169, R0, RZ ;  /* 0x00000000a9037210 */ /* 0x000fe20007ffe0ff */
[----:B------:R-:W-:Y:S01]  /*114f0*/  MUFU.EX2 R122, R109 ;  /* 0x0000006d007a7308 */ /* 0x000fe20000000800 */
        /* <DEDUP_REMOVED lines=37> */
[----:B------:R-:W-:Y:S01]  /*11750*/  F2FP.PACK_AB R138, R149, R148 ;  /* 0x00000094958a723e */ /* 0x000fe200000000ff */
[--C-:B-1----:R-:W-:Y:S05]  /*11760*/  FFMA.FTZ R104, R147, c[0x0][0x2d0], -R103.reuse ;  /* 0x0000b40093687a23 */ /* 0x102fea0000010867 */
[----:B------:R-:W-:Y:S10]  /*11770*/  MUFU.EX2 R147, R180 ;  /* 0x000000b400937308 */ /* 0x000ff40000000800 */
[----:B------:R1:W2:Y:S02]  /*11780*/  MUFU.EX2 R120, R104 ;  /* 0x0000006800787308 */ /* 0x0002a40000000800 */
[--C-:B-1----:R-:W-:Y:S01]  /*11790*/  FFMA.FTZ R104, R146, c[0x0][0x2d0], -R103.reuse ;  /* 0x0000b40092687a23 */ /* 0x102fe20000010867 */
[----:B--2---:R-:W-:Y:S07]  /*117a0*/  F2FP.PACK_AB R109, R120, R113 ;  /* 0x00000071786d723e */ /* 0x004fee00000000ff */
[----:B------:R-:W1:Y:S10]  /*117b0*/  MUFU.EX2 R146, R181 ;  /* 0x000000b500927308 */ /* 0x000e740000000800 */
[----:B------:R2:W3:Y:S01]  /*117c0*/  MUFU.EX2 R116, R104 ;  /* 0x0000006800747308 */ /* 0x0004e20000000800 */
[----:B-1----:R-:W-:Y:S01]  /*117d0*/  F2FP.PACK_AB R136, R147, R146 ;  /* 0x000000929388723e */ /* 0x002fe200000000ff */
[----:B--2---:R-:W1:Y:S01]  /*117e0*/  LDSM.16.MT88.4 R104, [R2+0x800] ;  /* 0x000800000268783b */ /* 0x004e620000004200 */
[----:B---3--:R-:W-:Y:S07]  /*117f0*/  F2FP.PACK_AB R111, R122, R116 ;  /* 0x000000747a6f723e */ /* 0x008fee00000000ff */
        /* <DEDUP_REMOVED lines=38> */
[----:B------:R-:W-:Y:S03]  /*11a60*/  FFMA.FTZ R105, R152, c[0x0][0x2d0], -R103 ;  /* 0x0000b40098697a23 */ /* 0x000fe60000010867 */
[----:B------:R-:W-:Y:S06]  /*11a70*/  F2FP.PACK_AB R106, R159, R132 ;  /* 0x000000849f6a723e */ /* 0x000fec00000000ff */
[----:B------:R3:W4:Y:S01]  /*11a80*/  MUFU.EX2 R145, R105 ;  /* 0x0000006900917308 */ /* 0x0007220000000800 */
[----:B--2---:R-:W-:Y:S04]  /*11a90*/  FADD.FTZ R104, R115, R123 ;  /* 0x0000007b73687221 */ /* 0x004fe80000010000 */
[----:B------:R-:W-:Y:S04]  /*11aa0*/  FADD.FTZ R104, R114, R104 ;  /* 0x0000006872687221 */ /* 0x000fe80000010000 */
[----:B------:R-:W-:Y:S02]  /*11ab0*/  FADD.FTZ R104, R113, R104 ;  /* 0x0000006871687221 */ /* 0x000fe40000010000 */
[----:B---3--:R-:W-:Y:S01]  /*11ac0*/  FADD.FTZ R105, R126, R121 ;  /* 0x000000797e697221 */ /* 0x008fe20000010000 */
[----:B------:R-:W2:Y:S01]  /*11ad0*/  LDSM.16.MT88.4 R112, [R102+0x1000] ;  /* 0x001000006670783b */ /* 0x000ea20000004200 */
[----:B------:R-:W-:Y:S01]  /*11ae0*/  FADD.FTZ R104, R120, R104 ;  /* 0x0000006878687221 */ /* 0x000fe20000010000 */
[----:B----4-:R-:W-:Y:S01]  /*11af0*/  F2FP.PACK_AB R107, R145, R118 ;  /* 0x00000076916b723e */ /* 0x010fe200000000ff */
[----:B------:R-:W-:Y:S01]  /*11b00*/  FADD.FTZ R121, R127, R105 ;  /* 0x000000697f797221 */ /* 0x000fe20000010000 */
[----:B------:R-:W-:Y:S01]  /*11b10*/  F2FP.PACK_AB R105, R119, R117 ;  /* 0x000000757769723e */ /* 0x000fe200000000ff */
        /* <DEDUP_REMOVED lines=44> */
[----:B------:R-:W-:Y:S02]  /*11de0*/  FADD.FTZ R143, R132, R117 ;  /* 0x00000075848f7221 */ /* 0x000fe40000010000 */
[----:B------:R-:W-:Y:S01]  /*11df0*/  FADD.FTZ R144, R118, R116 ;  /* 0x0000007476907221 */ /* 0x000fe20000010000 */
[C---:B--2---:R-:W-:Y:S08]  /*11e00*/  HMMA.16816.F32 R92, R104.reuse, R112, R92 ;  /* 0x00000070685c723c */ /* 0x044ff0000000185c */
        /* <DEDUP_REMOVED lines=28> */
[C---:B---3--:R-:W-:Y:S04]  /*11fd0*/  HMMA.16816.F32 R44, R136.reuse, R8, R44 ;  /* 0x00000008882c723c */ /* 0x048fe8000000182c */
[----:B------:R-:W-:Y:S04]  /*11fe0*/  FADD.FTZ R0, R140, R0 ;  /* 0x000000008c007221 */ /* 0x000fe80000010000 */
[C---:B------:R-:W-:Y:S01]  /*11ff0*/  HMMA.16816.F32 R48, R136.reuse, R10, R48 ;  /* 0x0000000a8830723c */ /* 0x040fe20000001830 */
[----:B------:R2:W3:Y:S03]  /*12000*/  LDSM.16.MT88.4 R8, [R2+0x5800] ;  /* 0x005800000208783b */ /* 0x0004e60000004200 */
[----:B------:R-:W-:Y:S04]  /*12010*/  FADD.FTZ R184, R103, R0 ;  /* 0x0000000067b87221 */ /* 0x000fe80000010000 */
        /* <DEDUP_REMOVED lines=8> */
[----:B------:R-:W-:Y:S01]  /*120a0*/  FADD.FTZ R2, R148, R2 ;  /* 0x0000000294027221 */ /* 0x000fe20000010000 */
[----:B----4-:R-:W-:Y:S04]  /*120b0*/  IADD3 R3, R173, -0x2, RZ ;  /* 0xfffffffead037810 */ /* 0x010fe80007ffe0ff */
[C---:B---3--:R-:W-:Y:S03]  /*120c0*/  HMMA.16816.F32 R68, R136.reuse, R8, R68 ;  /* 0x000000088844723c */ /* 0x048fe60000001844 */
[----:B------:R-:W-:Y:S01]  /*120d0*/  ISETP.GE.AND P0, PT, R3, R188, PT ;  /* 0x000000bc0300720c */ /* 0x000fe20003f06270 */
[----:B------:R-:W-:Y:S04]  /*120e0*/  FADD.FTZ R183, R149, R2 ;  /* 0x0000000295b77221 */ /* 0x000fe80000010000 */
[C---:B------:R-:W-:Y:S08]  /*120f0*/  HMMA.16816.F32 R72, R136.reuse, R10, R72 ;  /* 0x0000000a8848723c */ /* 0x040ff00000001848 */
        /* <DEDUP_REMOVED lines=16> */
[----:B------:R-:W-:Y:S01]  /*12200*/  IADD3 R2, R182, R150, R193 ;  /* 0x00000096b6027210 */ /* 0x000fe20007ffe0c1 */
        /* <DEDUP_REMOVED lines=32> */
.L_x_2197:
        /* <DEDUP_REMOVED lines=23> */
.L_x_2198:
        /* <DEDUP_REMOVED lines=24> */
.L_x_2103:
[----:B------:R-:W-:Y:S05]  /*12700*/  BSYNC B0 ;  /* 0x0000000000007941 */ /* 0x000fea0003800000 */
.L_x_2102:
[C---:B------:R-:W-:Y:S01]  /*12710*/  ISETP.GE.AND P0, PT, R163.reuse, 0x1, PT ;  /* 0x00000001a300780c */ /* 0x040fe20003f06270 */
[----:B------:R-:W0:Y:S01]  /*12720*/  LDGDEPBAR ;  /* 0x00000000000079af */ /* 0x000e220000000000 */
[----:B-1----:R-:W-:Y:S01]  /*12730*/  IADD3 R0, R163, 0x1, RZ ;  /* 0x00000001a3007810 */ /* 0x002fe20007ffe0ff */
[----:B------:R-:W-:Y:S02]  /*12740*/  IMAD.MOV.U32 R103, RZ, RZ, R100 ;  /* 0x000000ffff677224 */ /* 0x000fe400078e0064 */
[----:B------:R-:W-:Y:S01]  /*12750*/  IMAD.MOV.U32 R102, RZ, RZ, R101 ;  /* 0x000000ffff667224 */ /* 0x000fe200078e0065 */
[----:B------:R-:W-:Y:S02]  /*12760*/  SEL R163, R0, RZ, !P0 ;  /* 0x000000ff00a37207 */ /* 0x000fe40004000000 */
[----:B------:R-:W-:Y:S02]  /*12770*/  ISETP.GE.AND P0, PT, R188, R173, PT ;  /* 0x000000adbc00720c */ /* 0x000fe40003f06270 */
[----:B------:R-:W-:Y:S05]  /*12780*/  IADD3 R0, R173, -0x1, RZ ;  /* 0xffffffffad007810 */ /* 0x000fea0007ffe0ff */
[----:B------:R-:W-:Y:S06]  /*12790*/  IMAD.MOV.U32 R173, RZ, RZ, R0 ;  /* 0x000000ffffad7224 */ /* 0x000fec00078e0000 */
[----:B------:R-:W-:-:S05]  /*127a0*/  @!P0 BRA `(.L_x_2106) ;  /* 0xffffc1b000008947 */ /* 0x000fca000383ffff */
.L_x_2089:
[----:B------:R-:W-:Y:S05]  /*127b0*/  BRA.DIV ~URZ, `(.L_x_2107) ;  /* 0x00006cd27f007947 */ /* 0x000fea000b800000 */
[----:B------:R1:W2:Y:S02]  /*127c0*/  SHFL.BFLY PT, R0, R183, 0x2, 0x1f ;  /* 0x0c401f00b7007f89 */ /* 0x0002a400000e0000 */
.L_x_2199:
[----:B--2---:R-:W-:Y:S01]  /*127d0*/  FADD.FTZ R0, R0, R183 ;  /* 0x000000b700007221 */ /* 0x004fe20000010000 */
[----:B------:R-:W-:Y:S05]  /*127e0*/  BRA.DIV ~URZ, `(.L_x_2108) ;  /* 0x00006d027f007947 */ /* 0x000fea000b800000 */
[----:B------:R-:W2:Y:S04]  /*127f0*/  SHFL.BFLY PT, R2, R184, 0x2, 0x1f ;  /* 0x0c401f00b8027f89 */ /* 0x000ea800000e0000 */
[----:B------:R-:W3:Y:S01]  /*12800*/  SHFL.BFLY PT, R5, R0, 0x1, 0x1f ;  /* 0x0c201f0000057f89 */ /* 0x000ee200000e0000 */
[----:B--2---:R-:W-:-:S02]  /*12810*/  FADD.FTZ R4, R2, R184 ;  /* 0x000000b802047221 */ /* 0x004fc40000010000 */
[----:B---3--:R-:W-:-:S03]  /*12820*/  FADD.FTZ R0, R0, R5 ;  /* 0x0000000500007221 */ /* 0x008fc60000010000 */
[----:B------:R2:W3:Y:S04]  /*12830*/  SHFL.BFLY PT, R3, R4, 0x1, 0x1f ;  /* 0x0c201f0004037f89 */ /* 0x0004e800000e0000 */
.L_x_2200:
[----:B------:R-:W-:Y:S01]  /*12840*/  FSETP.NE.FTZ.AND P1, PT, R0, RZ, PT ;  /* 0x000000ff0000720b */ /* 0x000fe20003f35000 */
[----:B---3--:R-:W-:Y:S01]  /*12850*/  FADD.FTZ R3, R3, R4 ;  /* 0x0000000403037221 */ /* 0x008fe20000010000 */
[----:B------:R-:W-:Y:S02]  /*12860*/  MOV R2, RZ ;  /* 0x000000ff00027202 */ /* 0x000fe40000000f00 */
[----:B------:R-:W-:Y:S02]  /*12870*/  MOV R22, 0xff800000 ;  /* 0xff80000000167802 */ /* 0x000fe40000000f00 */
[----:B------:R-:W-:Y:S02]  /*12880*/  FSETP.NE.FTZ.AND P0, PT, R3, RZ, PT ;  /* 0x000000ff0300720b */ /* 0x000fe40003f15000 */
[----:B------:R-:W-:-:S05]  /*12890*/  MOV R17, 0xff800000 ;  /* 0xff80000000117802 */ /* 0x000fca0000000f00 */
[----:B------:R-:W3:Y:S01]  /*128a0*/  @P1 MUFU.RCP R2, R0 ;  /* 0x0000000000021308 */ /* 0x000ee20000001000 */
[----:B--2---:R-:W-:-:S05]  /*128b0*/  @P1 MOV R4, 0x3f317218 ;  /* 0x3f31721800041802 */ /* 0x004fca0000000f00 */
[----:B------:R-:W-:Y:S02]  /*128c0*/  @P1 FMUL.FTZ R4, R4, c[0x0][0x2d0] ;  /* 0x0000b40004041a20 */ /* 0x000fe40000410000 */
[----:B------:R2:W4:Y:S01]  /*128d0*/  @P1 MUFU.LG2 R5, R0 ;  /* 0x0000000000051308 */ /* 0x0005220000000c00 */
[C---:B---3--:R-:W-:Y:S02]  /*128e0*/  FMUL.FTZ R34, R2.reuse, R120 ;  /* 0x0000007802227220 */ /* 0x048fe40000410000 */
[C---:B------:R-:W-:Y:S02]  /*128f0*/  FMUL.FTZ R35, R2.reuse, R121 ;  /* 0x0000007902237220 */ /* 0x040fe40000410000 */
[C---:B------:R-:W-:Y:S02]  /*12900*/  FMUL.FTZ R120, R2.reuse, R68 ;  /* 0x0000004402787220 */ /* 0x040fe40000410000 */
[C---:B------:R-:W-:Y:S01]  /*12910*/  FMUL.FTZ R121, R2.reuse, R69 ;  /* 0x0000004502797220 */ /* 0x040fe20000410000 */
[----:B--2---:R-:W-:Y:S01]  /*12920*/  MOV R0, RZ ;  /* 0x000000ff00007202 */ /* 0x004fe20000000f00 */
        /* <DEDUP_REMOVED lines=47> */
[C---:B--2---:R-:W-:Y:S02]  /*12c20*/  FMUL.FTZ R36, R0.reuse, R118 ;  /* 0x0000007600247220 */ /* 0x044fe40000410000 */
[----:B------:R-:W-:Y:S02]  /*12c30*/  FMUL.FTZ R37, R0, R119 ;  /* 0x0000007700257220 */ /* 0x000fe40000410000 */
[----:B------:R-:W-:Y:S01]  /*12c40*/  @P1 FFMA.FTZ R22, R4, R101, R5 ;  /* 0x0000006504161223 */ /* 0x000fe20000010005 */
[----:B------:R-:W-:Y:S01]  /*12c50*/  MOV R4, 0x1 ;  /* 0x0000000100047802 */ /* 0x000fe20000000f00 */
[----:B------:R-:W-:-:S02]  /*12c60*/  FMUL.FTZ R118, R0, R38 ;  /* 0x0000002600767220 */ /* 0x000fc40000410000 */
[C---:B------:R-:W-:Y:S02]  /*12c70*/  FMUL.FTZ R119, R0.reuse, R39 ;  /* 0x0000002700777220 */ /* 0x040fe40000410000 */
[C---:B------:R-:W-:Y:S02]  /*12c80*/  FMUL.FTZ R26, R0.reuse, R130 ;  /* 0x00000082001a7220 */ /* 0x040fe40000410000 */
[C---:B------:R-:W-:Y:S01]  /*12c90*/  FMUL.FTZ R27, R0.reuse, R131 ;  /* 0x00000083001b7220 */ /* 0x040fe20000410000 */
[----:B---3--:R-:W-:Y:S01]  /*12ca0*/  @P0 MOV R3, 0x3f317218 ;  /* 0x3f31721800030802 */ /* 0x008fe20000000f00 */
[C---:B------:R-:W-:Y:S02]  /*12cb0*/  FMUL.FTZ R92, R0.reuse, R122 ;  /* 0x0000007a005c7220 */ /* 0x040fe40000410000 */
[C---:B------:R-:W-:Y:S02]  /*12cc0*/  FMUL.FTZ R93, R0.reuse, R123 ;  /* 0x0000007b005d7220 */ /* 0x040fe40000410000 */
[----:B------:R-:W-:-:S02]  /*12cd0*/  FMUL.FTZ R38, R0, R46 ;  /* 0x0000002e00267220 */ /* 0x000fc40000410000 */
[----:B------:R-:W-:Y:S02]  /*12ce0*/  FMUL.FTZ R39, R0, R47 ;  /* 0x0000002f00277220 */ /* 0x000fe40000410000 */
[----:B-----5:R-:W-:Y:S02]  /*12cf0*/  @P0 FMUL.FTZ R2, R2, 0.69314718246459960938 ;  /* 0x3f31721802020820 */ /* 0x020fe40000410000 */
[----:B------:R-:W-:Y:S02]  /*12d00*/  @P0 FMUL.FTZ R3, R3, c[0x0][0x2d0] ;  /* 0x0000b40003030a20 */ /* 0x000fe40000410000 */
        /* <DEDUP_REMOVED lines=40> */
.L_x_2019:
        /* <DEDUP_REMOVED lines=17> */
.L_x_2110:
[----:B------:R-:W-:Y:S05]  /*130a0*/  BSYNC B0 ;  /* 0x0000000000007941 */ /* 0x000fea0003800000 */
.L_x_2109:
        /* <DEDUP_REMOVED lines=10> */
[----:B------:R-:W-:Y:S01]  /*13150*/  F2FP.PACK_AB R2, R85, R84 ;  /* 0x000000545502723e */ /* 0x000fe200000000ff */
[----:B------:R-:W-:Y:S01]  /*13160*/  IMAD.MOV.U32 R6, RZ, RZ, RZ ;  /* 0x000000ffff067224 */ /* 0x000fe200078e00ff */
        /* <DEDUP_REMOVED lines=88> */
[----:B------:R-:W-:Y:S01]  /*136f0*/  STS [R251+0x8400], R3 ;  /* 0x00840003fb007388 */ /* 0x000fe20000000800 */
[----:B----4-:R-:W-:-:S03]  /*13700*/  F2FP.PACK_AB R2, R81, R80 ;  /* 0x000000505102723e */ /* 0x010fc600000000ff */
[----:B------:R2:W-:Y:S04]  /*13710*/  STS [R251+0x8000], R4 ;  /* 0x00800004fb007388 */ /* 0x0005e80000000800 */
[----:B------:R3:W-:Y:S01]  /*13720*/  STS [R252+0x8000], R2 ;  /* 0x00800002fc007388 */ /* 0x0007e20000000800 */
[----:B-1----:R-:W-:-:S05]  /*13730*/  F2FP.PACK_AB R0, R55, R54 ;  /* 0x000000363700723e */ /* 0x002fca00000000ff */
[----:B------:R1:W-:Y:S01]  /*13740*/  STS [R252+0x8400], R0 ;  /* 0x00840000fc007388 */ /* 0x0003e20000000800 */
[----:B--2---:R-:W-:Y:S01]  /*13750*/  F2FP.PACK_AB R4, R25, R24 ;  /* 0x000000181904723e */ /* 0x004fe200000000ff */
[----:B---3--:R-:W-:-:S04]  /*13760*/  IMAD.MOV.U32 R2, RZ, RZ, 0x4 ;  /* 0x00000004ff027424 */ /* 0x008fc800078e00ff */
[----:B------:R2:W-:Y:S01]  /*13770*/  STS [R250+0x8000], R4 ;  /* 0x00800004fa007388 */ /* 0x0005e20000000800 */
[----:B------:R-:W-:-:S04]  /*13780*/  @P1 IMAD.WIDE R8, R211, R2, c[0x0][0x508] ;  /* 0x00014200d3081625 */ /* 0x000fc800078e0202 */
[----:B------:R-:W-:Y:S01]  /*13790*/  IMAD.WIDE R2, R211, R2, c[0x0][0x500] ;  /* 0x00014000d3027625 */ /* 0x000fe200078e0202 */
[----:B-1----:R-:W-:-:S05]  /*137a0*/  F2FP.PACK_AB R0, R43, R42 ;  /* 0x0000002a2b00723e */ /* 0x002fca00000000ff */
[----:B------:R1:W-:Y:S04]  /*137b0*/  STS [R250+0x8400], R0 ;  /* 0x00840000fa007388 */ /* 0x0003e80000000800 */
[----:B------:R-:W-:Y:S06]  /*137c0*/  BAR.SYNC.DEFER_BLOCKING 0x1, 0x100 ;  /* 0x0044000000007b1d */ /* 0x000fec0000010000 */
[----:B------:R1:W5:Y:S04]  /*137d0*/  @P1 LDG.E R16, [R8.64] ;  /* 0x0000000608101981 */ /* 0x000368000c1e1900 */
[----:B------:R1:W5:Y:S01]  /*137e0*/  @P2 LDG.E R6, [R2.64] ;  /* 0x0000000602062981 */ /* 0x000362000c1e1900 */
[----:B------:R-:W-:-:S04]  /*137f0*/  ISETP.NE.AND P0, PT, R221, RZ, PT ;  /* 0x000000ffdd00720c */ /* 0x000fc80003f05270 */
[----:B--2---:R-:W-:Y:S01]  /*13800*/  SEL R4, R221, c[0x0][0x3d4], P0 ;  /* 0x0000f500dd047a07 */ /* 0x004fe20000000000 */
[----:B------:R-:W-:Y:S05]  /*13810*/  @P1 BRA `(.L_x_2113) ;  /* 0x0000004000001947 */ /* 0x000fea0003800000 */
[----:B------:R-:W-:Y:S05]  /*13820*/  @!P2 BRA `(.L_x_2113) ;  /* 0x000000300000a947 */ /* 0x000fea0003800000 */
[----:B-1----:R1:W2:Y:S04]  /*13830*/  LDG.E R0, [R2.64] ;  /* 0x0000000602007981 */ /* 0x0022a8000c1e1900 */
[----:B-1----:R-:W2:Y:S02]  /*13840*/  LDG.E R2, [R2.64+0x4] ;  /* 0x0000040602027981 */ /* 0x002ea4000c1e1900 */
[----:B--2--5:R-:W-:Y:S02]  /*13850*/  IADD3 R16, -R0, R2, RZ ;  /* 0x0000000200107210 */ /* 0x024fe40007ffe1ff */
.L_x_2113:
[----:B------:R-:W2:Y:S01]  /*13860*/  LDL R30, [R1+0xc] ;  /* 0x00000c00011e7983 */ /* 0x000ea20000100800 */
[----:B-1----:R-:W-:Y:S01]  /*13870*/  IMAD.MOV.U32 R9, RZ, RZ, 0x368 ;  /* 0x00000368ff097424 */ /* 0x002fe200078e00ff */
[----:B------:R-:W-:Y:S01]  /*13880*/  ISETP.GT.AND P2, PT, R4, 0x1, PT ;  /* 0x000000010400780c */ /* 0x000fe20003f44270 */
[----:B------:R-:W-:Y:S01]  /*13890*/  IMAD.MOV.U32 R0, RZ, RZ, c[0x0][0x4e8] ;  /* 0x00013a00ff007624 */ /* 0x000fe200078e00ff */
[----:B------:R-:W-:Y:S01]  /*138a0*/  ISETP.NE.U32.AND P0, PT, RZ, c[0x0][0x500], PT ;  /* 0x00014000ff007a0c */ /* 0x000fe20003f05070 */
[----:B------:R-:W-:Y:S01]  /*138b0*/  IMAD.IADD R13, R212, 0x1, R203 ;  /* 0x00000001d40d7824 */ /* 0x000fe200078e02cb */
[----:B------:R-:W-:Y:S01]  /*138c0*/  SEL R9, R9, 0x328, P2 ;  /* 0x0000032809097807 */ /* 0x000fe20001000000 */
[----:B------:R-:W1:Y:S01]  /*138d0*/  S2R R31, SR_TID.X ;  /* 0x00000000001f7919 */ /* 0x000e620000002100 */
[----:B------:R-:W-:-:S02]  /*138e0*/  ISETP.NE.AND P3, PT, R0, 0x1, PT ;  /* 0x000000010000780c */ /* 0x000fc40003f65270 */
[----:B------:R-:W3:Y:S01]  /*138f0*/  LDC.64 R4, c[0x0][R9+0x170] ;  /* 0x00005c0009047b82 */ /* 0x000ee20000000a00 */
[----:B------:R-:W-:Y:S02]  /*13900*/  ISETP.NE.AND.EX P0, PT, RZ, c[0x0][0x504], PT, P0 ;  /* 0x00014100ff007a0c */ /* 0x000fe40003f05300 */
[----:B------:R-:W-:Y:S02]  /*13910*/  SHF.R.S32.HI R0, RZ, 0x1f, R211 ;  /* 0x0000001fff007819 */ /* 0x000fe400000114d3 */
[----:B------:R-:W-:Y:S02]  /*13920*/  SEL R7, R211, RZ, !P0 ;  /* 0x000000ffd3077207 */ /* 0x000fe40004000000 */
[----:B------:R-:W-:Y:S01]  /*13930*/  SEL R2, R0, RZ, !P0 ;  /* 0x000000ff00027207 */ /* 0x000fe20004000000 */
[----:B------:R-:W4:Y:S01]  /*13940*/  LDC.64 R14, c[0x0][R9+0x168] ;  /* 0x00005a00090e7b82 */ /* 0x000f220000000a00 */
[----:B------:R-:W-:Y:S02]  /*13950*/  LOP3.LUT R11, R210, 0xffff, RZ, 0xc0, !PT ;  /* 0x0000ffffd20b7812 */ /* 0x000fe400078ec0ff */
[----:B------:R-:W-:-:S05]  /*13960*/  @P3 IMAD.HI.U32 R8, R13, c[0x0][0x4ec], RZ ;  /* 0x00013b000d083a27 */ /* 0x000fca00078e00ff */
[----:B------:R3:W4:Y:S01]  /*13970*/  LDC.64 R18, c[0x0][R9+0x178] ;  /* 0x00005e0009127b82 */ /* 0x0007220000000a00 */
[----:B-1----:R-:W-:-:S07]  /*13980*/  SHF.R.S32.HI R23, RZ, 0x1f, R31 ;  /* 0x0000001fff177819 */ /* 0x002fce000001141f */
[----:B------:R1:W1:Y:S01]  /*13990*/  LDC.64 R20, c[0x0][R9+0x160] ;  /* 0x0000580009147b82 */ /* 0x0002620000000a00 */
[----:B------:R-:W-:-:S04]  /*139a0*/  LEA.HI R23, R23, R31, RZ, 0x5 ;  /* 0x0000001f17177211 */ /* 0x000fc800078f28ff */
[----:B------:R-:W-:-:S05]  /*139b0*/  LOP3.LUT R23, R23, 0xffffffe0, RZ, 0xc0, !PT ;  /* 0xffffffe017177812 */ /* 0x000fca00078ec0ff */
[----:B------:R-:W-:Y:S02]  /*139c0*/  IMAD.IADD R23, R31, 0x1, -R23 ;  /* 0x000000011f177824 */ /* 0x000fe400078e0a17 */
[----:B---3--:R-:W-:-:S04]  /*139d0*/  IMAD R0, R5, R7, RZ ;  /* 0x0000000705007224 */ /* 0x008fc800078e02ff */
[C---:B------:R-:W-:Y:S02]  /*139e0*/  IMAD R10, R4.reuse, R2, R0 ;  /* 0x00000002040a7224 */ /* 0x040fe400078e0200 */
        /* <DEDUP_REMOVED lines=10> */
[----:B------:R-:W-:Y:S02]  /*13a90*/  IMAD R10, R19, R8, RZ ;  /* 0x00000008130a7224 */ /* 0x000fe400078e02ff */
[----:B------:R-:W-:Y:S01]  /*13aa0*/  IMAD.MOV R3, RZ, RZ, -R0 ;  /* 0x000000ffff037224 */ /* 0x000fe200078e0a00 */
[----:B------:R-:W-:Y:S01]  /*13ab0*/  IADD3.X R12, R12, R2, R9, P1, P0 ;  /* 0x000000020c0c7210 */ /* 0x000fe20000fe0409 */
[----:B------:R-:W-:-:S04]  /*13ac0*/  IMAD.WIDE.U32 R4, R18, R8, RZ ;  /* 0x0000000812047225 */ /* 0x000fc800078e00ff */
        /* <DEDUP_REMOVED lines=11> */
[----:B------:R-:W-:Y:S02]  /*13b80*/  IMAD.MOV.U32 R5, RZ, RZ, c[0x0][0x4ac] ;  /* 0x00012b00ff057624 */ /* 0x000fe400078e00ff */
[----:B------:R-:W-:Y:S01]  /*13b90*/  IMAD.IADD R3, R3, 0x1, R0 ;  /* 0x0000000103037824 */ /* 0x000fe200078e0200 */
[----:B------:R-:W-:Y:S01]  /*13ba0*/  LEA R0, P0, R2, R4, 0x2 ;  /* 0x0000000402007211 */ /* 0x000fe200078010ff */
[----:B------:R-:W-:Y:S01]  /*13bb0*/  IMAD R12, R16, c[0x0][0x4e8], RZ ;  /* 0x00013a00100c7a24 */ /* 0x000fe200078e02ff */
[----:B------:R-:W-:-:S03]  /*13bc0*/  SEL R5, R5, c[0x0][0x454], P2 ;  /* 0x0001150005057a07 */ /* 0x000fc60001000000 */
[----:B------:R-:W-:Y:S01]  /*13bd0*/  SHFL.IDX PT, R4, R0, RZ, 0x1c1f ;  /* 0x001c1fff00047589 */ /* 0x000fe200000e0000 */
[----:B------:R-:W-:Y:S02]  /*13be0*/  LEA.HI.X R3, R2, R5, R3, 0x2, P0 ;  /* 0x0000000502037211 */ /* 0x000fe400000f1403 */
[----:B------:R-:W-:Y:S01]  /*13bf0*/  LOP3.LUT P0, RZ, R23, 0x3, RZ, 0xc0, !PT ;  /* 0x0000000317ff7812 */ /* 0x000fe2000780c0ff */
[----:B------:R2:W-:Y:S04]  /*13c00*/  SHFL.IDX PT, R2, R0, 0x1, 0x1c1f ;  /* 0x003c1f0000027f89 */ /* 0x0005e800000e0000 */
[----:B------:R-:W1:Y:S04]  /*13c10*/  SHFL.IDX PT, R5, R3, RZ, 0x1c1f ;  /* 0x001c1fff03057589 */ /* 0x000e6800000e0000 */
[----:B------:R-:W3:Y:S01]  /*13c20*/  SHFL.IDX PT, R3, R3, 0x1, 0x1c1f ;  /* 0x003c1f0003037f89 */ /* 0x000ee200000e0000 */
        /* <DEDUP_REMOVED lines=8> */
[----:B------:R-:W-:Y:S01]  /*13cb0*/  P2R R14, PR, RZ, 0x2 ;  /* 0x00000002ff0e7803 */ /* 0x000fe20000000000 */
[----:B------:R-:W-:Y:S05]  /*13cc0*/  @P2 BRA `(.L_x_2114) ;  /* 0x0000088000002947 */ /* 0x000fea0003800000 */
[----:B------:R-:W-:Y:S01]  /*13cd0*/  IMAD R0, R9, c[0x0][0x3a0], RZ ;  /* 0x0000e80009007a24 */ /* 0x000fe200078e02ff */
[----:B------:R-:W-:Y:S01]  /*13ce0*/  LEA R23, R187, R205, 0x5 ;  /* 0x000000cdbb177211 */ /* 0x000fe200078e28ff */
[C---:B-1----:R-:W-:Y:S01]  /*13cf0*/  IMAD.WIDE.U32 R2, R6.reuse, c[0x0][0x3a0], RZ ;  /* 0x0000e80006027a25 */ /* 0x042fe200078e00ff */
[----:B------:R-:W-:Y:S01]  /*13d00*/  SHF.R.S32.HI R5, RZ, 0x1f, R7 ;  /* 0x0000001fff057819 */ /* 0x000fe20000011407 */
[----:B------:R1:W2:Y:S01]  /*13d10*/  LDS.128 R24, [R204+0x80] ;  /* 0x00008000cc187984 */ /* 0x0002a20000000c00 */
[----:B------:R-:W-:Y:S01]  /*13d20*/  IADD3 R4, R23, R203, RZ ;  /* 0x000000cb17047210 */ /* 0x000fe20007ffe0ff */
[----:B------:R-:W-:-:S02]  /*13d30*/  IMAD R6, R6, c[0x0][0x3a4], R0 ;  /* 0x0000e90006067a24 */ /* 0x000fc400078e0200 */
[----:B------:R1:W3:Y:S01]  /*13d40*/  LDS.128 R40, [R204+0x1080] ;  /* 0x00108000cc287984 */ /* 0x0002e20000000c00 */
[----:B------:R-:W-:Y:S01]  /*13d50*/  IMAD R5, R5, c[0x0][0x3f0], RZ ;  /* 0x0000fc0005057a24 */ /* 0x000fe200078e02ff */
[----:B------:R-:W-:Y:S02]  /*13d60*/  MOV R0, R4 ;  /* 0x0000000400007202 */ /* 0x000fe40000000f00 */
[----:B------:R-:W-:Y:S01]  /*13d70*/  IADD3 R3, R3, R6, RZ ;  /* 0x0000000603037210 */ /* 0x000fe20007ffe0ff */
[----:B------:R-:W-:Y:S01]  /*13d80*/  @P3 IMAD.HI.U32 R6, R4, c[0x0][0x4ec], RZ ;  /* 0x00013b0004063a27 */ /* 0x000fe200078e00ff */
[----:B------:R1:W4:Y:S03]  /*13d90*/  LDS.128 R52, [R204+0x2080] ;  /* 0x00208000cc347984 */ /* 0x0003260000000c00 */
        /* <DEDUP_REMOVED lines=31> */
.L_x_2201:
[----:B------:R-:W-:Y:S05]  /*13f90*/  BRA.DIV ~URZ, `(.L_x_2116) ;  /* 0x000056b27f007947 */ /* 0x000fea000b800000 */
[----:B------:R4:W2:Y:S02]  /*13fa0*/  SHFL.IDX PT, R0, R11, RZ, 0x181f ;  /* 0x00181fff0b007589 */ /* 0x0008a400000e0000 */
.L_x_2202:
        /* <DEDUP_REMOVED lines=19> */
.L_x_2118:
[----:B------:R-:W-:Y:S05]  /*140e0*/  BSYNC B0 ;  /* 0x0000000000007941 */ /* 0x000fea0003800000 */
.L_x_2117:
[----:B------:R-:W-:Y:S05]  /*140f0*/  BRA.DIV ~URZ, `(.L_x_2119) ;  /* 0x000055c27f007947 */ /* 0x000fea000b800000 */
[----:B---3--:R3:W4:Y:S04]  /*14100*/  SHFL.IDX PT, R8, R9, 0x1, 0x181f ;  /* 0x00381f0009087f89 */ /* 0x00872800000e0000 */
[----:B--2---:R3:W2:Y:S02]  /*14110*/  SHFL.IDX PT, R0, R11, 0x1, 0x181f ;  /* 0x00381f000b007f89 */ /* 0x0046a400000e0000 */
.L_x_2203:
        /* <DEDUP_REMOVED lines=19> */
.L_x_2121:
[----:B------:R-:W-:Y:S05]  /*14250*/  BSYNC B0 ;  /* 0x0000000000007941 */ /* 0x000fea0003800000 */
.L_x_2120:
[----:B------:R-:W-:Y:S05]  /*14260*/  BRA.DIV ~URZ, `(.L_x_2122) ;  /* 0x000055227f007947 */ /* 0x000fea000b800000 */
[----:B----4-:R4:W3:Y:S02]  /*14270*/  SHFL.IDX PT, R8, R9, 0x2, 0x181f ;  /* 0x00581f0009087f89 */ /* 0x0108e400000e0000 */
.L_x_2204:
[----:B------:R-:W-:Y:S05]  /*14280*/  BRA.DIV ~URZ, `(.L_x_2123) ;  /* 0x000055727f007947 */ /* 0x000fea000b800000 */
[----:B--2---:R2:W4:Y:S02]  /*14290*/  SHFL.IDX PT, R0, R11, 0x2, 0x181f ;  /* 0x00581f000b007f89 */ /* 0x00452400000e0000 */
.L_x_2205:
        /* <DEDUP_REMOVED lines=19> */
.L_x_2125:
[----:B------:R-:W-:Y:S05]  /*143d0*/  BSYNC B0 ;  /* 0x0000000000007941 */ /* 0x000fea0003800000 */
.L_x_2124:
[----:B------:R-:W-:Y:S05]  /*143e0*/  BRA.DIV ~URZ, `(.L_x_2126) ;  /* 0x000054827f007947 */ /* 0x000fea000b800000 */
[----:B---3--:R3:W2:Y:S04]  /*143f0*/  SHFL.IDX PT, R6, R9, 0x3, 0x181f ;  /* 0x00781f0009067f89 */ /* 0x0086a800000e0000 */
[----:B----4-:R3:W4:Y:S02]  /*14400*/  SHFL.IDX PT, R0, R11, 0x3, 0x181f ;  /* 0x00781f000b007f89 */ /* 0x01072400000e0000 */
.L_x_2206:
        /* <DEDUP_REMOVED lines=20> */
.L_x_2114:
[----:B------:R-:W-:Y:S02]  /*14550*/  IMAD R0, R9, c[0x0][0x408], RZ ;  /* 0x0001020009007a24 */ /* 0x000fe400078e02ff */
[----:B-1----:R-:W-:-:S04]  /*14560*/  IMAD.WIDE.U32 R2, R6, c[0x0][0x408], RZ ;  /* 0x0001020006027a25 */ /* 0x002fc800078e00ff */
[----:B------:R-:W-:Y:S01]  /*14570*/  IMAD R6, R6, c[0x0][0x40c], R0 ;  /* 0x0001030006067a24 */ /* 0x000fe200078e0200 */
[----:B------:R-:W-:Y:S01]  /*14580*/  SHF.R.S32.HI R0, RZ, 0x1f, R7 ;  /* 0x0000001fff007819 */ /* 0x000fe20000011407 */
[----:B------:R-:W-:-:S03]  /*14590*/  @P3 IMAD.HI.U32 R5, R13, c[0x0][0x4ec], RZ ;  /* 0x00013b000d053a27 */ /* 0x000fc600078e00ff */
[----:B------:R-:W-:Y:S01]  /*145a0*/  IADD3 R3, R3, R6, RZ ;  /* 0x0000000603037210 */ /* 0x000fe20007ffe0ff */
[----:B------:R-:W-:-:S04]  /*145b0*/  IMAD R0, R0, c[0x0][0x440], RZ ;  /* 0x0001100000007a24 */ /* 0x000fc800078e02ff */
[----:B------:R-:W-:-:S04]  /*145c0*/  IMAD.WIDE.U32 R2, R11, c[0x0][0x438], R2 ;  /* 0x00010e000b027a25 */ /* 0x000fc800078e0002 */
        /* <DEDUP_REMOVED lines=24> */
.L_x_2207:
[----:B------:R-:W-:Y:S05]  /*14750*/  BRA.DIV ~URZ, `(.L_x_2129) ;  /* 0x000052527f007947 */ /* 0x000fea000b800000 */
[----:B------:R3:W4:Y:S02]  /*14760*/  SHFL.IDX PT, R0, R12, RZ, 0x1c1f ;  /* 0x001c1fff0c007589 */ /* 0x00072400000e0000 */
.L_x_2208:
        /* <DEDUP_REMOVED lines=9> */
[-C--:B----4-:R-:W-:Y:S02]  /*14800*/  @!P1 LEA R2, P5, R191, R0.reuse, 0x2 ;  /* 0x00000000bf029211 */ /* 0x090fe400078a10ff */
[----:B------:R-:W-:Y:S02]  /*14810*/  @!P0 LEA R6, P2, R249, R0, 0x2 ;  /* 0x00000000f9068211 */ /* 0x000fe400078410ff */
        /* <DEDUP_REMOVED lines=111> */
.L_x_2131:
[----:B------:R-:W-:Y:S05]  /*14f10*/  BSYNC B0 ;  /* 0x0000000000007941 */ /* 0x000fea0003800000 */
.L_x_2130:
[----:B------:R-:W-:Y:S05]  /*14f20*/  BRA.DIV ~URZ, `(.L_x_2132) ;  /* 0x00004af27f007947 */ /* 0x000fea000b800000 */
[----:B--2---:R2:W1:Y:S04]  /*14f30*/  SHFL.IDX PT, R4, R5, 0x1, 0x1c1f ;  /* 0x003c1f0005047f89 */ /* 0x00446800000e0000 */
[----:B----4-:R2:W4:Y:S02]  /*14f40*/  SHFL.IDX PT, R0, R12, 0x1, 0x1c1f ;  /* 0x003c1f000c007f89 */ /* 0x01052400000e0000 */
.L_x_2209:
        /* <DEDUP_REMOVED lines=136> */
.L_x_2112:
        /* <DEDUP_REMOVED lines=18> */
.L_x_2133:
        /* <DEDUP_REMOVED lines=35> */
[----:B------:R-:W-:-:S03]  /*15b20*/  IMAD.WIDE.U32 R4, R8, R6, RZ ;  /* 0x0000000608047225 */ /* 0x000fc600078e00ff */
[----:B------:R-:W-:Y:S01]  /*15b30*/  IADD3.X R8, R3, R16, R18, P1, P0 ;  /* 0x0000001003087210 */ /* 0x000fe20000fe0412 */
[----:B------:R-:W-:Y:S01]  /*15b40*/  IMAD.MOV R2, RZ, RZ, -R0 ;  /* 0x000000ffff027224 */ /* 0x000fe200078e0a00 */
[----:B------:R-:W-:Y:S01]  /*15b50*/  IADD3 R5, R5, R7, RZ ;  /* 0x0000000705057210 */ /* 0x000fe20007ffe0ff */
[----:B------:R-:W-:Y:S01]  /*15b60*/  IMAD.MOV.U32 R7, RZ, RZ, c[0x0][0x4a8] ;  /* 0x00012a00ff077624 */ /* 0x000fe200078e00ff */
[----:B------:R-:W-:Y:S01]  /*15b70*/  IADD3 R4, P1, P0, R0, R17, R4 ;  /* 0x0000001100047210 */ /* 0x000fe2000783e004 */
[----:B------:R-:W-:Y:S01]  /*15b80*/  IMAD R2, R2, c[0x0][0x4e8], R11 ;  /* 0x00013a0002027a24 */ /* 0x000fe200078e020b */
[----:B------:R-:W-:-:S03]  /*15b90*/  SHF.R.S32.HI R3, RZ, 0x1f, R0 ;  /* 0x0000001fff037819 */ /* 0x000fc60000011400 */
[----:B-1----:R-:W-:Y:S01]  /*15ba0*/  IMAD R0, R13, R2, RZ ;  /* 0x000000020d007224 */ /* 0x002fe200078e02ff */
[----:B------:R-:W-:Y:S02]  /*15bb0*/  SHF.R.S32.HI R6, RZ, 0x1f, R2 ;  /* 0x0000001fff067819 */ /* 0x000fe40000011402 */
        /* <DEDUP_REMOVED lines=11> */
.L_x_2135:
[----:B------:R-:W-:Y:S05]  /*15c70*/  BSYNC B0 ;  /* 0x0000000000007941 */ /* 0x000fea0003800000 */
.L_x_2134:
        /* <DEDUP_REMOVED lines=8> */
[----:B------:R-:W-:-:S03]  /*15d00*/  IADD3 R4, R4, R203, RZ ;  /* 0x000000cb04047210 */ /* 0x000fc60007ffe0ff */
        /* <DEDUP_REMOVED lines=26> */
.L_x_2210:
[----:B------:R-:W-:Y:S05]  /*15eb0*/  BRA.DIV ~URZ, `(.L_x_2137) ;  /* 0x00003ca27f007947 */ /* 0x000fea000b800000 */
[----:B------:R3:W4:Y:S02]  /*15ec0*/  SHFL.IDX PT, R0, R12, RZ, 0x181f ;  /* 0x00181fff0c007589 */ /* 0x00072400000e0000 */
.L_x_2211:
        /* <DEDUP_REMOVED lines=20> */
.L_x_2139:
[----:B------:R-:W-:Y:S05]  /*16010*/  BSYNC B0 ;  /* 0x0000000000007941 */ /* 0x000fea0003800000 */
.L_x_2138:
[----:B------:R-:W-:Y:S05]  /*16020*/  BRA.DIV ~URZ, `(.L_x_2140) ;  /* 0x00003ba27f007947 */ /* 0x000fea000b800000 */
[----:B--2---:R2:W1:Y:S04]  /*16030*/  SHFL.IDX PT, R8, R9, 0x1, 0x181f ;  /* 0x00381f0009087f89 */ /* 0x00446800000e0000 */
[----:B----4-:R2:W4:Y:S02]  /*16040*/  SHFL.IDX PT, R0, R12, 0x1, 0x181f ;  /* 0x00381f000c007f89 */ /* 0x01052400000e0000 */
.L_x_2212:
        /* <DEDUP_REMOVED lines=19> */
.L_x_2142:
[----:B------:R-:W-:Y:S05]  /*16180*/  BSYNC B0 ;  /* 0x0000000000007941 */ /* 0x000fea0003800000 */
.L_x_2141:
[----:B------:R-:W-:Y:S05]  /*16190*/  BRA.DIV ~URZ, `(.L_x_2143) ;  /* 0x00003b027f007947 */ /* 0x000fea000b800000 */
[----:B-1----:R1:W2:Y:S02]  /*161a0*/  SHFL.IDX PT, R8, R9, 0x2, 0x181f ;  /* 0x00581f0009087f89 */ /* 0x0022a400000e0000 */
.L_x_2213:
[----:B------:R-:W-:Y:S05]  /*161b0*/  BRA.DIV ~URZ, `(.L_x_2144) ;  /* 0x00003b527f007947 */ /* 0x000fea000b800000 */
[----:B----4-:R4:W1:Y:S02]  /*161c0*/  SHFL.IDX PT, R0, R12, 0x2, 0x181f ;  /* 0x00581f000c007f89 */ /* 0x01086400000e0000 */
.L_x_2214:
        /* <DEDUP_REMOVED lines=19> */
.L_x_2146:
[----:B------:R-:W-:Y:S05]  /*16300*/  BSYNC B0 ;  /* 0x0000000000007941 */ /* 0x000fea0003800000 */
.L_x_2145:
[----:B------:R-:W-:Y:S05]  /*16310*/  BRA.DIV ~URZ, `(.L_x_2147) ;  /* 0x00003a627f007947 */ /* 0x000fea000b800000 */
[----:B--2---:R2:W3:Y:S04]  /*16320*/  SHFL.IDX PT, R8, R9, 0x3, 0x181f ;  /* 0x00781f0009087f89 */ /* 0x0044e800000e0000 */
[----:B-1----:R2:W1:Y:S02]  /*16330*/  SHFL.IDX PT, R0, R12, 0x3, 0x181f ;  /* 0x00781f000c007f89 */ /* 0x00246400000e0000 */
.L_x_2215:
        /* <DEDUP_REMOVED lines=18> */
.L_x_2127:
[----:B------:R-:W-:Y:S05]  /*16460*/  BSYNC B1 ;  /* 0x0000000000017941 */ /* 0x000fea0003800000 */
.L_x_2111:
        /* <DEDUP_REMOVED lines=8> */
[----:B------:R-:W-:Y:S01]  /*164f0*/  IMAD.MOV.U32 R7, RZ, RZ, RZ ;  /* 0x000000ffff077224 */ /* 0x000fe200078e00ff */
[----:B----4-:R-:W-:-:S04]  /*16500*/  LOP3.LUT R13, R0, 0x1f, RZ, 0xc0, !PT ;  /* 0x0000001f000d7812 */ /* 0x010fc800078ec0ff */
[----:B------:R-:W-:Y:S01]  /*16510*/  ISETP.NE.AND P6, PT, R13, 0x1f, PT ;  /* 0x0000001f0d00780c */ /* 0x000fe20003fc5270 */
[----:B------:R-:W-:Y:S10]  /*16520*/  BRA.DIV ~URZ, `(.L_x_2149) ;  /* 0x000039227f007947 */ /* 0x000ff4000b800000 */
[----:B--23--:R2:W3:Y:S02]  /*16530*/  SHFL.IDX PT, R9, R82, RZ, 0x1f ;  /* 0x00001fff52097589 */ /* 0x00c4e400000e0000 */
.L_x_2216:
[----:B------:R-:W-:Y:S05]  /*16540*/  BRA.DIV ~URZ, `(.L_x_2150) ;  /* 0x000039727f007947 */ /* 0x000fea000b800000 */
[----:B------:R4:W2:Y:S02]  /*16550*/  SHFL.IDX PT, R8, R82, 0x1, 0x1f ;  /* 0x00201f0052087f89 */ /* 0x0008a400000e0000 */
.L_x_2217:
        /* <DEDUP_REMOVED lines=18> */
.L_x_2218:
        /* <DEDUP_REMOVED lines=16> */
.L_x_2219:
[----:B----4-:R-:W-:Y:S01]  /*16780*/  IMAD R0, R0, c[0x0][0x538], RZ ;  /* 0x00014e0000007a24 */ /* 0x010fe200078e02ff */
[----:B------:R-:W-:Y:S04]  /*16790*/  BSSY B1, `(.L_x_2153) ;  /* 0x00000c6000017945 */ /* 0x000fe80003800000 */
[----:B--2---:R-:W-:-:S04]  /*167a0*/  IADD3 R8, R0, R8, RZ ;  /* 0x0000000800087210 */ /* 0x004fc80007ffe0ff */
[----:B---3--:R-:W-:-:S13]  /*167b0*/  ISETP.GT.AND P0, PT, R8, R9, PT ;  /* 0x000000090800720c */ /* 0x008fda0003f04270 */
[----:B------:R-:W-:Y:S05]  /*167c0*/  @P0 BRA `(.L_x_2154) ;  /* 0x0000024000000947 */ /* 0x000fea0003800000 */
.L_x_2158:
        /* <DEDUP_REMOVED lines=16> */
.L_x_2220:
        /* <DEDUP_REMOVED lines=16> */
.L_x_2221:
[----:B--2---:R-:W-:-:S05]  /*169d0*/  IMAD R0, R0, c[0x0][0x538], RZ ;  /* 0x00014e0000007a24 */ /* 0x004fca00078e02ff */
[----:B------:R-:W-:-:S04]  /*169e0*/  IADD3 R8, R0, R8, RZ ;  /* 0x0000000800087210 */ /* 0x000fc80007ffe0ff */
[----:B------:R-:W-:-:S13]  /*169f0*/  ISETP.GT.AND P0, PT, R8, R9, PT ;  /* 0x000000090800720c */ /* 0x000fda0003f04270 */
[----:B-1----:R-:W-:Y:S05]  /*16a00*/  @!P0 BRA `(.L_x_2158) ;  /* 0xfffffdc000008947 */ /* 0x002fea000383ffff */
.L_x_2154:
[----:B------:R-:W-:-:S05]  /*16a10*/  IADD3 R8, -R0, R8, RZ ;  /* 0x0000000800087210 */ /* 0x000fca0007ffe1ff */
[----:B------:R-:W-:-:S05]  /*16a20*/  IMAD R0, R4, c[0x0][0x538], R8 ;  /* 0x00014e0004007a24 */ /* 0x000fca00078e0208 */
[----:B------:R-:W-:Y:S01]  /*16a30*/  ISETP.GT.AND P0, PT, R0, R9, PT ;  /* 0x000000090000720c */ /* 0x000fe20003f04270 */
[----:B------:R-:W-:-:S12]  /*16a40*/  BRA.DIV ~URZ, `(.L_x_2159) ;  /* 0x000038d27f007947 */ /* 0x000fd8000b800000 */
[----:B------:R-:W-:-:S04]  /*16a50*/  VOTE.ANY R5, PT, !P0 ;  /* 0x0000000000057806 */ /* 0x000fc800040e0100 */
.L_x_2222:
[----:B------:R-:W2:Y:S02]  /*16a60*/  POPC R0, R5 ;  /* 0x0000000500007309 */ /* 0x000ea40000000000 */
[----:B--2---:R-:W-:Y:S01]  /*16a70*/  IADD3 R211, R0, R211, RZ ;  /* 0x000000d300d37210 */ /* 0x004fe20007ffe0ff */
[----:B------:R-:W-:Y:S05]  /*16a80*/  BRA.DIV ~URZ, `(.L_x_2160) ;  /* 0x000038e27f007947 */ /* 0x000fea000b800000 */
[----:B------:R2:W3:Y:S04]  /*16a90*/  SHFL.IDX PT, R10, R6, R0, 0x1f ;  /* 0x00001f00060a7589 */ /* 0x0004e800000e0000 */
[----:B------:R2:W4:Y:S02]  /*16aa0*/  SHFL.IDX PT, R7, R7, R0, 0x1f ;  /* 0x00001f0007077589 */ /* 0x00052400000e0000 */
.L_x_2223:
[----:B------:R-:W-:Y:S01]  /*16ab0*/  ISETP.NE.AND P0, PT, R5, RZ, PT ;  /* 0x000000ff0500720c */ /* 0x000fe20003f05270 */
[----:B------:R-:W-:-:S12]  /*16ac0*/  BSSY B0, `(.L_x_2161) ;  /* 0x0000005000007945 */ /* 0x000fd80003800000 */
[----:B------:R-:W-:Y:S05]  /*16ad0*/  @!P0 BRA `(.L_x_2162) ;  /* 0x0000003000008947 */ /* 0x000fea0003800000 */
[----:B--2---:R-:W-:Y:S01]  /*16ae0*/  IADD3 R0, R0, -0x1, RZ ;  /* 0xffffffff00007810 */ /* 0x004fe20007ffe0ff */
[----:B------:R-:W-:Y:S05]  /*16af0*/  BRA.DIV ~URZ, `(.L_x_2163) ;  /* 0x000039427f007947 */ /* 0x000fea000b800000 */
[----:B------:R2:W1:Y:S02]  /*16b00*/  SHFL.IDX PT, R11, R4, R0, 0x1f ;  /* 0x00001f00040b7589 */ /* 0x00046400000e0000 */
.L_x_2162:
[----:B------:R-:W-:Y:S05]  /*16b10*/  BSYNC B0 ;  /* 0x0000000000007941 */ /* 0x000fea0003800000 */
.L_x_2161:
[----:B----4-:R-:W-:Y:S01]  /*16b20*/  ISETP.NE.AND P0, PT, R7, 0x1, PT ;  /* 0x000000010700780c */ /* 0x010fe20003f05270 */
[----:B-1----:R-:W-:Y:S01]  /*16b30*/  IMAD R208, R11, c[0x0][0x538], R8 ;  /* 0x00014e000bd07a24 */ /* 0x002fe200078e0208 */
[----:B------:R-:W-:Y:S04]  /*16b40*/  BSSY B0, `(.L_x_2164) ;  /* 0x0000083000007945 */ /* 0x000fe80003800000 */
[----:B------:R-:W-:-:S07]  /*16b50*/  IADD3 R9, -R208, R9, RZ ;  /* 0x00000009d0097210 */ /* 0x000fce0007ffe1ff */
[----:B------:R-:W-:Y:S05]  /*16b60*/  @!P0 BRA `(.L_x_2165) ;  /* 0x000003e000008947 */ /* 0x000fea0003800000 */
[-C--:B--23--:R-:W-:Y:S02]  /*16b70*/  IABS R0, R10.reuse ;  /* 0x0000000a00007213 */ /* 0x08cfe40000000000 */
        /* <DEDUP_REMOVED lines=15> */
[----:B------:R-:W-:-:S04]  /*16c70*/  IMAD.MOV R0, RZ, RZ, -R8 ;  /* 0x000000ffff007224 */ /* 0x000fc800078e0a08 */
        /* <DEDUP_REMOVED lines=14> */
[----:B-1----:R-:W-:-:S04]  /*16d60*/  IADD3 R2, RZ, -R3, RZ ;  /* 0x80000003ff027210 */ /* 0x002fc80007ffe0ff */
[----:B------:R-:W-:Y:S01]  /*16d70*/  @!P1 IMAD.MOV R0, RZ, RZ, -R0 ;  /* 0x000000ffff009224 */ /* 0x000fe200078e0a00 */
[----:B------:R-:W-:Y:S01]  /*16d80*/  @!P0 LOP3.LUT R0, RZ, R10, RZ, 0x33, !PT ;  /* 0x0000000aff008212 */ /* 0x000fe200078e33ff */
[----:B------:R-:W-:Y:S01]  /*16d90*/  IMAD.MOV.U32 R4, RZ, RZ, R2 ;  /* 0x000000ffff047224 */ /* 0x000fe200078e0002 */
[----:B------:R-:W-:Y:S02]  /*16da0*/  IABS R2, R7 ;  /* 0x0000000700027213 */ /* 0x000fe40000000000 */
[----:B------:R-:W-:Y:S01]  /*16db0*/  IABS R8, R0 ;  /* 0x0000000000087213 */ /* 0x000fe20000000000 */
[----:B------:R-:W-:Y:S02]  /*16dc0*/  IMAD R4, R4, R5, RZ ;  /* 0x0000000504047224 */ /* 0x000fe400078e02ff */
[----:B------:R-:W-:Y:S01]  /*16dd0*/  IMAD.MOV R6, RZ, RZ, -R2 ;  /* 0x000000ffff067224 */ /* 0x000fe200078e0a02 */
[----:B------:R-:W-:-:S05]  /*16de0*/  MOV R2, RZ ;  /* 0x000000ff00027202 */ /* 0x000fca0000000f00 */
        /* <DEDUP_REMOVED lines=16> */
[----:B------:R-:W-:Y:S01]  /*16ef0*/  IMAD.MOV R3, RZ, RZ, -R2 ;  /* 0x000000ffff037224 */ /* 0x000fe200078e0a02 */
[----:B------:R-:W-:-:S03]  /*16f00*/  LEA R2, R7, R2, 0x18 ;  /* 0x0000000207027211 */ /* 0x000fc600078ec0ff */
[----:B------:R-:W-:Y:S02]  /*16f10*/  IMAD R3, R7, R3, R0 ;  /* 0x0000000307037224 */ /* 0x000fe400078e0200 */
[----:B------:R-:W-:Y:S02]  /*16f20*/  IMAD R0, R10, R4, R9 ;  /* 0x000000040a007224 */ /* 0x000fe400078e0209 */
[----:B------:R-:W-:Y:S01]  /*16f30*/  IMAD R210, R3, 0x10000, R2 ;  /* 0x0001000003d27824 */ /* 0x000fe200078e0202 */
[----:B------:R-:W-:Y:S05]  /*16f40*/  BRA `(.L_x_2166) ;  /* 0x0000042000007947 */ /* 0x000fea0003800000 */
.L_x_2165:
        /* <DEDUP_REMOVED lines=66> */
.L_x_2166:
[----:B------:R-:W-:Y:S05]  /*17370*/  BSYNC B0 ;  /* 0x0000000000007941 */ /* 0x000fea0003800000 */
.L_x_2164:
[----:B------:R-:W-:-:S04]  /*17380*/  LOP3.LUT R0, RZ, R0, RZ, 0x33, !PT ;  /* 0x00000000ff007212 */ /* 0x000fc800078e33ff */
[----:B------:R-:W-:Y:S01]  /*17390*/  IADD3 R209, R0, R10, RZ ;  /* 0x0000000a00d17210 */ /* 0x000fe20007ffe0ff */
[----:B------:R-:W-:Y:S05]  /*173a0*/  BRA `(.L_x_2167) ;  /* 0x0000004000007947 */ /* 0x000fea0003800000 */
.L_x_2155:
[----:B------:R-:W-:Y:S01]  /*173b0*/  IMAD.MOV.U32 R208, RZ, RZ, R9 ;  /* 0x000000ffffd07224 */ /* 0x000fe200078e0009 */
[----:B------:R-:W-:Y:S01]  /*173c0*/  MOV R210, RZ ;  /* 0x000000ff00d27202 */ /* 0x000fe20000000f00 */
[----:B------:R-:W-:Y:S01]  /*173d0*/  IMAD.MOV.U32 R209, RZ, RZ, RZ ;  /* 0x000000ffffd17224 */ /* 0x000fe200078e00ff */
[----:B------:R-:W-:Y:S02]  /*173e0*/  MOV R211, c[0x0][0x53c] ;  /* 0x00014f0000d37a02 */ /* 0x000fe40000000f00 */
.L_x_2167:
[----:B------:R-:W-:Y:S05]  /*173f0*/  BSYNC B1 ;  /* 0x0000000000017941 */ /* 0x000fea0003800000 */
.L_x_2153:
[----:B------:R-:W-:Y:S01]  /*17400*/  WARPSYNC 0xffffffff ;  /* 0xffffffff00007948 */ /* 0x000fe20003800000 */
[----:B------:R-:W-:Y:S01]  /*17410*/  BAR.SYNC.DEFER_BLOCKING 0x4, 0x100 ;  /* 0x0104000000007b1d */ /* 0x000fe20000010000 */
[----:B------:R-:W-:-:S13]  /*17420*/  ISETP.NE.AND P0, PT, R13, RZ, PT ;  /* 0x000000ff0d00720c */ /* 0x000fda0003f05270 */
[----:B------:R2:W-:Y:S04]  /*17430*/  @!P0 STS.128 [0x24100], R208 ;  /* 0x024100d0ff008388 */ /* 0x0005e80000000c00 */
[----:B------:R-:W-:Y:S06]  /*17440*/  BAR.ARV 0x5, 0x100 ;  /* 0x0144000000007b1d */ /* 0x000fec0000002000 */
.L_x_2148:
[----:B-1----:R-:W-:-:S13]  /*17450*/  ISETP.GE.AND P0, PT, R211, c[0x0][0x53c], PT ;  /* 0x00014f00d3007a0c */ /* 0x002fda0003f06270 */
[----:B--23--:R-:W-:Y:S01]  /*17460*/  @P0 CALL.REL.NOINC `(.L_x_2168) ;  /* 0x0000001000000944 */ /* 0x00cfe20003c00000 */
[----:B------:R-:W-:Y:S05]  /*17470*/  BRA `(.L_x_2169) ;  /* 0xfffea5e000007947 */ /* 0x000fea000383ffff */
.L_x_2168:
[----:B------:R-:W-:Y:S05]  /*17480*/  EXIT ;  /* 0x000000000000794d */ /* 0x000fea0003800000 */
.L_x_1994:
[----:B------:R-:W-:Y:S01]  /*17490*/  IMAD.MOV.U32 R0, RZ, RZ, R5 ;  /* 0x000000ffff007224 */ /* 0x000fe200078e0005 */
[----:B------:R-:W-:Y:S02]  /*174a0*/  MOV R2, 0x1 ;  /* 0x0000000100027802 */ /* 0x000fe40000000f00 */
[----:B------:R-:W-:Y:S02]  /*174b0*/  MOV R3, 0x174d0 ;  /* 0x000174d000037802 */ /* 0x000fe40000000f00 */
[----:B--2---:R-:W-:Y:S05]  /*174c0*/  CALL.REL.NOINC `($__internal_36_$__cuda_sm70_shflsync_up_p) ;  /* 0x0000308000007944 */ /* 0x004fea0003c00000 */
[----:B------:R-:W-:Y:S01]  /*174d0*/  MOV R0, R4 ;  /* 0x0000000400007202 */ /* 0x000fe20000000f00 */
[----:B------:R-:W-:Y:S05]  /*174e0*/  BRA `(.L_x_2170) ;  /* 0xfffe8f5000007947 */ /* 0x000fea000383ffff */
.L_x_1995:
[----:B------:R-:W-:Y:S01]  /*174f0*/  IMAD.MOV.U32 R0, RZ, RZ, R5 ;  /* 0x000000ffff007224 */ /* 0x000fe200078e0005 */
[----:B------:R-:W-:Y:S02]  /*17500*/  MOV R2, 0x2 ;  /* 0x0000000200027802 */ /* 0x000fe40000000f00 */
[----:B------:R-:W-:Y:S02]  /*17510*/  MOV R3, 0x17530 ;  /* 0x0001753000037802 */ /* 0x000fe40000000f00 */
[----:B--2---:R-:W-:Y:S05]  /*17520*/  CALL.REL.NOINC `($__internal_36_$__cuda_sm70_shflsync_up_p) ;  /* 0x0000302000007944 */ /* 0x004fea0003c00000 */
[----:B------:R-:W-:Y:S01]  /*17530*/  SEL R0, R4, RZ, P4 ;  /* 0x000000ff04007207 */ /* 0x000fe20002000000 */
[----:B------:R-:W-:Y:S01]  /*17540*/  IMAD.MOV.U32 R2, RZ, RZ, 0x4 ;  /* 0x00000004ff027424 */ /* 0x000fe200078e00ff */
[----:B------:R-:W-:-:S03]  /*17550*/  MOV R3, 0x17580 ;  /* 0x0001758000037802 */ /* 0x000fc60000000f00 */
[----:B------:R-:W-:Y:S02]  /*17560*/  IMAD.IADD R0, R5, 0x1, R0 ;  /* 0x0000000105007824 */ /* 0x000fe400078e0200 */
[----:B------:R-:W-:Y:S05]  /*17570*/  CALL.REL.NOINC `($__internal_36_$__cuda_sm70_shflsync_up_p) ;  /* 0x00002fd000007944 */ /* 0x000fea0003c00000 */
        /* <DEDUP_REMOVED lines=12> */
[----:B------:R-:W-:Y:S02]  /*17640*/  MOV R30, 0x1f ;  /* 0x0000001f001e7802 */ /* 0x000fe40000000f00 */
[----:B------:R-:W-:Y:S01]  /*17650*/  MOV R3, 0x17690 ;  /* 0x0001769000037802 */ /* 0x000fe20000000f00 */
[----:B------:R-:W-:-:S04]  /*17660*/  IMAD.IADD R4, R0, 0x1, R4 ;  /* 0x0000000100047824 */ /* 0x000fc800078e0204 */
[----:B------:R-:W-:Y:S02]  /*17670*/  IMAD.MOV.U32 R31, RZ, RZ, R4 ;  /* 0x000000ffff1f7224 */ /* 0x000fe400078e0004 */
[----:B------:R-:W-:Y:S05]  /*17680*/  CALL.REL.NOINC `($__internal_35_$__cuda_sm70_shflsync_idx_p) ;  /* 0x00002e6000007944 */ /* 0x000fea0003c00000 */
[----:B------:R-:W-:Y:S01]  /*17690*/  MOV R0, R30 ;  /* 0x0000001e00007202 */ /* 0x000fe20000000f00 */
[----:B------:R-:W-:Y:S05]  /*176a0*/  BRA `(.L_x_2171) ;  /* 0xfffe8e9000007947 */ /* 0x000fea000383ffff */
.L_x_1997:
[----:B------:R-:W-:Y:S02]  /*176b0*/  SEL R0, RZ, 0x1, P0 ;  /* 0x00000001ff007807 */ /* 0x000fe40000000000 */
[----:B------:R-:W-:Y:S02]  /*176c0*/  MOV R2, 0x176e0 ;  /* 0x000176e000027802 */ /* 0x000fe40000000f00 */
[----:B--2---:R-:W-:Y:S05]  /*176d0*/  CALL.REL.NOINC `($__internal_37_$__cuda_sm70_votesync_ballot) ;  /* 0x00002ee000007944 */ /* 0x004fea0003c00000 */
[----:B------:R-:W-:Y:S01]  /*176e0*/  MOV R6, R0 ;  /* 0x0000000000067202 */ /* 0x000fe20000000f00 */
[----:B------:R-:W-:Y:S05]  /*176f0*/  BRA `(.L_x_2172) ;  /* 0xfffe8ed000007947 */ /* 0x000fea000383ffff */
.L_x_1998:
[----:B------:R-:W-:Y:S01]  /*17700*/  IMAD.MOV.U32 R31, RZ, RZ, R9 ;  /* 0x000000ffff1f7224 */ /* 0x000fe200078e0009 */
[----:B------:R-:W-:Y:S01]  /*17710*/  MOV R2, R0 ;  /* 0x0000000000027202 */ /* 0x000fe20000000f00 */
[----:B------:R-:W-:Y:S01]  /*17720*/  IMAD.MOV.U32 R30, RZ, RZ, 0x1f ;  /* 0x0000001fff1e7424 */ /* 0x000fe200078e00ff */
[----:B------:R-:W-:Y:S02]  /*17730*/  MOV R3, 0x17750 ;  /* 0x0001775000037802 */ /* 0x000fe40000000f00 */
[----:B------:R-:W-:Y:S05]  /*17740*/  CALL.REL.NOINC `($__internal_35_$__cuda_sm70_shflsync_idx_p) ;  /* 0x00002da000007944 */ /* 0x000fea0003c00000 */
[----:B------:R-:W-:Y:S01]  /*17750*/  IMAD.MOV.U32 R12, RZ, RZ, R30 ;  /* 0x000000ffff0c7224 */ /* 0x000fe200078e001e */
[----:B------:R-:W-:Y:S01]  /*17760*/  MOV R31, R8 ;  /* 0x00000008001f7202 */ /* 0x000fe20000000f00 */
[----:B------:R-:W-:Y:S01]  /*17770*/  IMAD.MOV.U32 R5, RZ, RZ, RZ ;  /* 0x000000ffff057224 */ /* 0x000fe200078e00ff */
[----:B------:R-:W-:Y:S01]  /*17780*/  MOV R2, R0 ;  /* 0x0000000000027202 */ /* 0x000fe20000000f00 */
[----:B------:R-:W-:Y:S01]  /*17790*/  IMAD.MOV.U32 R30, RZ, RZ, 0x1f ;  /* 0x0000001fff1e7424 */ /* 0x000fe200078e00ff */
[----:B------:R-:W-:-:S02]  /*177a0*/  MOV R3, 0x177c0 ;  /* 0x000177c000037802 */ /* 0x000fc40000000f00 */
[----:B------:R-:W-:Y:S05]  /*177b0*/  CALL.REL.NOINC `($__internal_35_$__cuda_sm70_shflsync_idx_p) ;  /* 0x00002d3000007944 */ /* 0x000fea0003c00000 */
[----:B------:R-:W-:Y:S01]  /*177c0*/  MOV R9, R30 ;  /* 0x0000001e00097202 */ /* 0x000fe20000000f00 */
[----:B------:R-:W-:Y:S05]  /*177d0*/  BRA `(.L_x_2173) ;  /* 0xfffe8e5000007947 */ /* 0x000fea000383ffff */
.L_x_2001:
[----:B------:R-:W-:Y:S01]  /*177e0*/  IMAD.MOV.U32 R31, RZ, RZ, R4 ;  /* 0x000000ffff1f7224 */ /* 0x000fe200078e0004 */
[----:B------:R-:W-:Y:S01]  /*177f0*/  MOV R2, R0 ;  /* 0x0000000000027202 */ /* 0x000fe20000000f00 */
[----:B------:R-:W-:Y:S01]  /*17800*/  IMAD.MOV.U32 R30, RZ, RZ, 0x1f ;  /* 0x0000001fff1e7424 */ /* 0x000fe200078e00ff */
[----:B------:R-:W-:-:S02]  /*17810*/  MOV R3, 0x17830 ;  /* 0x0001783000037802 */ /* 0x000fc40000000f00 */
[----:B--23--:R-:W-:Y:S05]  /*17820*/  CALL.REL.NOINC `($__internal_35_$__cuda_sm70_shflsync_idx_p) ;  /* 0x00002cc000007944 */ /* 0x00cfea0003c00000 */
[----:B------:R-:W-:Y:S01]  /*17830*/  MOV R5, R30 ;  /* 0x0000001e00057202 */ /* 0x000fe20000000f00 */
[----:B------:R-:W-:Y:S05]  /*17840*/  BRA `(.L_x_2000) ;  /* 0xfffe8e4000007947 */ /* 0x000fea000383ffff */
.L_x_2020:
[----:B------:R-:W-:Y:S01]  /*17850*/  IMAD.MOV.U32 R31, RZ, RZ, R9 ;  /* 0x000000ffff1f7224 */ /* 0x000fe200078e0009 */
[----:B------:R-:W-:Y:S01]  /*17860*/  MOV R2, RZ ;  /* 0x000000ff00027202 */ /* 0x000fe20000000f00 */
[----:B------:R-:W-:Y:S01]  /*17870*/  IMAD.MOV.U32 R30, RZ, RZ, 0x181f ;  /* 0x0000181fff1e7424 */ /* 0x000fe200078e00ff */
[----:B------:R-:W-:-:S02]  /*17880*/  MOV R3, 0x178a0 ;  /* 0x000178a000037802 */ /* 0x000fc40000000f00 */
[----:B-----5:R-:W-:Y:S05]  /*17890*/  CALL.REL.NOINC `($__internal_35_$__cuda_sm70_shflsync_idx_p) ;  /* 0x00002c5000007944 */ /* 0x020fea0003c00000 */
[----:B------:R-:W-:Y:S01]  /*178a0*/  MOV R8, R30 ;  /* 0x0000001e00087202 */ /* 0x000fe20000000f00 */
[----:B------:R-:W-:Y:S05]  /*178b0*/  BRA `(.L_x_2174) ;  /* 0xfffeb12000007947 */ /* 0x000fea000383ffff */
.L_x_2021:
[----:B------:R-:W-:Y:S01]  /*178c0*/  IMAD.MOV.U32 R31, RZ, RZ, R12 ;  /* 0x000000ffff1f7224 */ /* 0x000fe200078e000c */
[----:B------:R-:W-:Y:S01]  /*178d0*/  MOV R2, RZ ;  /* 0x000000ff00027202 */ /* 0x000fe20000000f00 */
[----:B------:R-:W-:Y:S01]  /*178e0*/  IMAD.MOV.U32 R30, RZ, RZ, 0x181f ;  /* 0x0000181fff1e7424 */ /* 0x000fe200078e00ff */
[----:B------:R-:W-:-:S02]  /*178f0*/  MOV R3, 0x17910 ;  /* 0x0001791000037802 */ /* 0x000fc40000000f00 */
[----:B-12--5:R-:W-:Y:S05]  /*17900*/  CALL.REL.NOINC `($__internal_35_$__cuda_sm70_shflsync_idx_p) ;  /* 0x00002be000007944 */ /* 0x026fea0003c00000 */
[----:B------:R-:W-:Y:S01]  /*17910*/  MOV R0, R30 ;  /* 0x0000001e00007202 */ /* 0x000fe20000000f00 */
[----:B------:R-:W-:Y:S05]  /*17920*/  BRA `(.L_x_2175) ;  /* 0xfffeb0d000007947 */ /* 0x000fea000383ffff */
.L_x_2024:
[----:B------:R-:W-:Y:S01]  /*17930*/  IMAD.MOV.U32 R31, RZ, RZ, R9 ;  /* 0x000000ffff1f7224 */ /* 0x000fe200078e0009 */
[----:B--2---:R-:W-:Y:S01]  /*17940*/  MOV R2, 0x1 ;  /* 0x0000000100027802 */ /* 0x004fe20000000f00 */
[----:B------:R-:W-:Y:S01]  /*17950*/  IMAD.MOV.U32 R30, RZ, RZ, 0x181f ;  /* 0x0000181fff1e7424 */ /* 0x000fe200078e00ff */
[----:B------:R-:W-:-:S02]  /*17960*/  MOV R3, 0x17980 ;  /* 0x0001798000037802 */ /* 0x000fc40000000f00 */
[----:B-1-345:R-:W-:Y:S05]  /*17970*/  CALL.REL.NOINC `($__internal_35_$__cuda_sm70_shflsync_idx_p) ;  /* 0x00002b7000007944 */ /* 0x03afea0003c00000 */
[----:B------:R-:W-:Y:S01]  /*17980*/  IMAD.MOV.U32 R8, RZ, RZ, R30 ;  /* 0x000000ffff087224 */ /* 0x000fe200078e001e */
[----:B------:R-:W-:Y:S01]  /*17990*/  MOV R2, 0x1 ;  /* 0x0000000100027802 */ /* 0x000fe20000000f00 */
[----:B------:R-:W-:Y:S01]  /*179a0*/  IMAD.MOV.U32 R31, RZ, RZ, R12 ;  /* 0x000000ffff1f7224 */ /* 0x000fe200078e000c */
[----:B------:R-:W-:-:S02]  /*179b0*/  MOV R30, 0x181f ;  /* 0x0000181f001e7802 */ /* 0x000fc40000000f00 */
[----:B------:R-:W-:Y:S02]  /*179c0*/  MOV R3, 0x179e0 ;  /* 0x000179e000037802 */ /* 0x000fe40000000f00 */
[----:B------:R-:W-:Y:S05]  /*179d0*/  CALL.REL.NOINC `($__internal_35_$__cuda_sm70_shflsync_idx_p) ;  /* 0x00002b1000007944 */ /* 0x000fea0003c00000 */
[----:B------:R-:W-:Y:S01]  /*179e0*/  MOV R0, R30 ;  /* 0x0000001e00007202 */ /* 0x000fe20000000f00 */
[----:B------:R-:W-:Y:S05]  /*179f0*/  BRA `(.L_x_2176) ;  /* 0xfffeb18000007947 */ /* 0x000fea000383ffff */
.L_x_2027:
[----:B------:R-:W-:Y:S01]  /*17a00*/  IMAD.MOV.U32 R31, RZ, RZ, R9 ;  /* 0x000000ffff1f7224 */ /* 0x000fe200078e0009 */
[----:B-1----:R-:W-:Y:S01]  /*17a10*/  MOV R2, 0x2 ;  /* 0x0000000200027802 */ /* 0x002fe20000000f00 */
[----:B------:R-:W-:Y:S01]  /*17a20*/  IMAD.MOV.U32 R30, RZ, RZ, 0x181f ;  /* 0x0000181fff1e7424 */ /* 0x000fe200078e00ff */
[----:B------:R-:W-:Y:S02]  /*17a30*/  MOV R3, 0x17a50 ;  /* 0x00017a5000037802 */ /* 0x000fe40000000f00 */
[----:B--2345:R-:W-:Y:S05]  /*17a40*/  CALL.REL.NOINC `($__internal_35_$__cuda_sm70_shflsync_idx_p) ;  /* 0x00002aa000007944 */ /* 0x03cfea0003c00000 */
[----:B------:R-:W-:Y:S01]  /*17a50*/  MOV R8, R30 ;  /* 0x0000001e00087202 */ /* 0x000fe20000000f00 */
[----:B------:R-:W-:Y:S05]  /*17a60*/  BRA `(.L_x_2177) ;  /* 0xfffeb27000007947 */ /* 0x000fea000383ffff */
.L_x_2028:
[----:B------:R-:W-:Y:S01]  /*17a70*/  IMAD.MOV.U32 R31, RZ, RZ, R12 ;  /* 0x000000ffff1f7224 */ /* 0x000fe200078e000c */
[----:B------:R-:W-:Y:S01]  /*17a80*/  MOV R2, 0x2 ;  /* 0x0000000200027802 */ /* 0x000fe20000000f00 */
[----:B------:R-:W-:Y:S01]  /*17a90*/  IMAD.MOV.U32 R30, RZ, RZ, 0x181f ;  /* 0x0000181fff1e7424 */ /* 0x000fe200078e00ff */
[----:B------:R-:W-:Y:S02]  /*17aa0*/  MOV R3, 0x17ac0 ;  /* 0x00017ac000037802 */ /* 0x000fe40000000f00 */
[----:B-12345:R-:W-:Y:S05]  /*17ab0*/  CALL.REL.NOINC `($__internal_35_$__cuda_sm70_shflsync_idx_p) ;  /* 0x00002a3000007944 */ /* 0x03efea0003c00000 */
[----:B------:R-:W-:Y:S01]  /*17ac0*/  MOV R0, R30 ;  /* 0x0000001e00007202 */ /* 0x000fe20000000f00 */
[----:B------:R-:W-:Y:S05]  /*17ad0*/  BRA `(.L_x_2178) ;  /* 0xfffeb22000007947 */ /* 0x000fea000383ffff */
.L_x_2031:
[----:B------:R-:W-:Y:S01]  /*17ae0*/  IMAD.MOV.U32 R31, RZ, RZ, R9 ;  /* 0x000000ffff1f7224 */ /* 0x000fe200078e0009 */
[----:B-1----:R-:W-:Y:S01]  /*17af0*/  MOV R2, 0x3 ;  /* 0x0000000300027802 */ /* 0x002fe20000000f00 */
[----:B------:R-:W-:Y:S01]  /*17b00*/  IMAD.MOV.U32 R30, RZ, RZ, 0x181f ;  /* 0x0000181fff1e7424 */ /* 0x000fe200078e00ff */
[----:B------:R-:W-:-:S02]  /*17b10*/  MOV R3, 0x17b30 ;  /* 0x00017b3000037802 */ /* 0x000fc40000000f00 */
[----:B--2345:R-:W-:Y:S05]  /*17b20*/  CALL.REL.NOINC `($__internal_35_$__cuda_sm70_shflsync_idx_p) ;  /* 0x000029c000007944 */ /* 0x03cfea0003c00000 */
        /* <DEDUP_REMOVED lines=8> */
.L_x_2034:
[----:B------:R-:W-:Y:S01]  /*17bb0*/  IMAD.MOV.U32 R31, RZ, RZ, R9 ;  /* 0x000000ffff1f7224 */ /* 0x000fe200078e0009 */
[----:B------:R-:W-:Y:S01]  /*17bc0*/  MOV R2, RZ ;  /* 0x000000ff00027202 */ /* 0x000fe20000000f00 */
[----:B------:R-:W-:Y:S01]  /*17bd0*/  IMAD.MOV.U32 R30, RZ, RZ, 0x181f ;  /* 0x0000181fff1e7424 */ /* 0x000fe200078e00ff */
[----:B------:R-:W-:Y:S02]  /*17be0*/  MOV R3, 0x17c00 ;  /* 0x00017c0000037802 */ /* 0x000fe40000000f00 */
[----:B------:R-:W-:Y:S05]  /*17bf0*/  CALL.REL.NOINC `($__internal_35_$__cuda_sm70_shflsync_idx_p) ;  /* 0x000028f000007944 */ /* 0x000fea0003c00000 */
[----:B------:R-:W-:Y:S01]  /*17c00*/  MOV R8, R30 ;  /* 0x0000001e00087202 */ /* 0x000fe20000000f00 */
[----:B------:R-:W-:Y:S05]  /*17c10*/  BRA `(.L_x_2180) ;  /* 0xfffebd8000007947 */ /* 0x000fea000383ffff */
.L_x_2035:
[----:B------:R-:W-:Y:S01]  /*17c20*/  IMAD.MOV.U32 R31, RZ, RZ, R11 ;  /* 0x000000ffff1f7224 */ /* 0x000fe200078e000b */
[----:B------:R-:W-:Y:S01]  /*17c30*/  MOV R2, RZ ;  /* 0x000000ff00027202 */ /* 0x000fe20000000f00 */
[----:B------:R-:W-:Y:S01]  /*17c40*/  IMAD.MOV.U32 R30, RZ, RZ, 0x181f ;  /* 0x0000181fff1e7424 */ /* 0x000fe200078e00ff */
[----:B------:R-:W-:Y:S02]  /*17c50*/  MOV R3, 0x17c70 ;  /* 0x00017c7000037802 */ /* 0x000fe40000000f00 */
[----:B-12---:R-:W-:Y:S05]  /*17c60*/  CALL.REL.NOINC `($__internal_35_$__cuda_sm70_shflsync_idx_p) ;  /* 0x0000288000007944 */ /* 0x006fea0003c00000 */
[----:B------:R-:W-:Y:S01]  /*17c70*/  IADD3 R4, P1, R30, R17, RZ ;  /* 0x000000111e047210 */ /* 0x000fe20007f3e0ff */
[----:B------:R-:W-:Y:S01]  /*17c80*/  IMAD.MOV.U32 R31, RZ, RZ, R9 ;  /* 0x000000ffff1f7224 */ /* 0x000fe200078e0009 */
[----:B------:R-:W-:-:S03]  /*17c90*/  ISETP.GE.AND P0, PT, R177, c[0x0][0x1d4], PT ;  /* 0x00007500b1007a0c */ /* 0x000fc60003f06270 */
[----:B------:R-:W-:Y:S01]  /*17ca0*/  IMAD.X R5, R8, 0x1, R13, P1 ;  /* 0x0000000108057824 */ /* 0x000fe200008e060d */
[----:B------:R-:W-:Y:S02]  /*17cb0*/  IADD3 R6, P1, R30, R18, RZ ;  /* 0x000000121e067210 */ /* 0x000fe40007f3e0ff */
[----:B------:R-:W-:-:S03]  /*17cc0*/  SEL R12, RZ, 0x10, P0 ;  /* 0x00000010ff0c7807 */ /* 0x000fc60000000000 */
[----:B------:R-:W-:Y:S01]  /*17cd0*/  IMAD.X R7, R8, 0x1, R15, P1 ;  /* 0x0000000108077824 */ /* 0x000fe200008e060f */
[----:B------:R-:W-:Y:S01]  /*17ce0*/  IADD3 R2, P1, R30, R19, RZ ;  /* 0x000000131e027210 */ /* 0x000fe20007f3e0ff */
[----:B------:R-:W-:Y:S02]  /*17cf0*/  IMAD.MOV.U32 R30, RZ, RZ, 0x181f ;  /* 0x0000181fff1e7424 */ /* 0x000fe400078e00ff */
[----:B------:R-:W-:Y:S01]  /*17d00*/  @!PT LDS RZ, [RZ] ;  /* 0x00000000fffff984 */ /* 0x000fe20000000800 */
[----:B------:R-:W-:Y:S01]  /*17d10*/  @!PT LDS RZ, [RZ] ;  /* 0x00000000fffff984 */ /* 0x000fe20000000800 */
[----:B------:R-:W-:Y:S01]  /*17d20*/  @!PT LDS RZ, [RZ] ;  /* 0x00000000fffff984 */ /* 0x000fe20000000800 */
[----:B------:R1:W-:Y:S01]  /*17d30*/  LDGSTS.E.BYPASS.LTC128B.128 [R204+0x12100], [R4.64], !P0 ;  /* 0x1210000004cc7fae */ /* 0x0003e2000c101d46 */
[----:B------:R-:W-:Y:S01]  /*17d40*/  ISETP.GE.AND P0, PT, R185, c[0x0][0x1d4], PT ;  /* 0x00007500b9007a0c */ /* 0x000fe20003f06270 */
[----:B------:R-:W-:Y:S01]  /*17d50*/  IMAD.X R3, R8, 0x1, R14, P1 ;  /* 0x0000000108037824 */ /* 0x000fe200008e060e */
[----:B------:R-:W-:Y:S02]  /*17d60*/  ISETP.GE.AND P1, PT, R186, c[0x0][0x1d4], PT ;  /* 0x00007500ba007a0c */ /* 0x000fe40003f26270 */
[----:B------:R-:W-:Y:S02]  /*17d70*/  SEL R9, RZ, 0x10, P0 ;  /* 0x00000010ff097807 */ /* 0x000fe40000000000 */
[----:B------:R-:W-:-:S09]  /*17d80*/  SEL R10, RZ, 0x10, P1 ;  /* 0x00000010ff0a7807 */ /* 0x000fd20000800000 */
[----:B------:R1:W-:Y:S04]  /*17d90*/  LDGSTS.E.BYPASS.LTC128B.128 [R204+0x14100], [R6.64], !P1 ;  /* 0x1410000006cc7fae */ /* 0x0003e8000c901d46 */
[----:B------:R2:W-:Y:S02]  /*17da0*/  LDGSTS.E.BYPASS.LTC128B.128 [R204+0x16100], [R2.64], !P0 ;  /* 0x1610000002cc7fae */ /* 0x0005e4000c101d46 */
[----:B--2---:R-:W-:Y:S01]  /*17db0*/  IMAD.MOV.U32 R2, RZ, RZ, 0x1 ;  /* 0x00000001ff027424 */ /* 0x004fe200078e00ff */
[----:B------:R-:W-:Y:S02]  /*17dc0*/  MOV R3, 0x17de0 ;  /* 0x00017de000037802 */ /* 0x000fe40000000f00 */
[----:B-1----:R-:W-:Y:S05]  /*17dd0*/  CALL.REL.NOINC `($__internal_35_$__cuda_sm70_shflsync_idx_p) ;  /* 0x0000271000007944 */ /* 0x002fea0003c00000 */
        /* <DEDUP_REMOVED lines=8> */
.L_x_2038:
[----:B------:R-:W-:Y:S01]  /*17e60*/  IMAD.MOV.U32 R31, RZ, RZ, R13 ;  /* 0x000000ffff1f7224 */ /* 0x000fe200078e000d */
[----:B------:R-:W-:Y:S01]  /*17e70*/  MOV R2, RZ ;  /* 0x000000ff00027202 */ /* 0x000fe20000000f00 */
[----:B------:R-:W-:Y:S01]  /*17e80*/  IMAD.MOV.U32 R30, RZ, RZ, 0x181f ;  /* 0x0000181fff1e7424 */ /* 0x000fe200078e00ff */
[----:B------:R-:W-:Y:S02]  /*17e90*/  MOV R3, 0x17eb0 ;  /* 0x00017eb000037802 */ /* 0x000fe40000000f00 */
[----:B-1234-:R-:W-:Y:S05]  /*17ea0*/  CALL.REL.NOINC `($__internal_35_$__cuda_sm70_shflsync_idx_p) ;  /* 0x0000264000007944 */ /* 0x01efea0003c00000 */
[----:B------:R-:W-:Y:S01]  /*17eb0*/  MOV R12, R30 ;  /* 0x0000001e000c7202 */ /* 0x000fe20000000f00 */
[----:B------:R-:W-:Y:S05]  /*17ec0*/  BRA `(.L_x_2182) ;  /* 0xfffec05000007947 */ /* 0x000fea000383ffff */
.L_x_2039:
[----:B------:R-:W-:Y:S01]  /*17ed0*/  IMAD.MOV.U32 R31, RZ, RZ, R19 ;  /* 0x000000ffff1f7224 */ /* 0x000fe200078e0013 */
[----:B------:R-:W-:Y:S01]  /*17ee0*/  MOV R2, RZ ;  /* 0x000000ff00027202 */ /* 0x000fe20000000f00 */
[----:B------:R-:W-:Y:S01]  /*17ef0*/  IMAD.MOV.U32 R30, RZ, RZ, 0x181f ;  /* 0x0000181fff1e7424 */ /* 0x000fe200078e00ff */
[----:B------:R-:W-:Y:S02]  /*17f00*/  MOV R3, 0x17f20 ;  /* 0x00017f2000037802 */ /* 0x000fe40000000f00 */
[----:B-1234-:R-:W-:Y:S05]  /*17f10*/  CALL.REL.NOINC `($__internal_35_$__cuda_sm70_shflsync_idx_p) ;  /* 0x000025d000007944 */ /* 0x01efea0003c00000 */
        /* <DEDUP_REMOVED lines=31> */
.L_x_2050:
[----:B------:R-:W-:Y:S01]  /*18110*/  IMAD.MOV.U32 R31, RZ, RZ, R5 ;  /* 0x000000ffff1f7224 */ /* 0x000fe200078e0005 */
[----:B------:R-:W-:Y:S01]  /*18120*/  MOV R2, RZ ;  /* 0x000000ff00027202 */ /* 0x000fe20000000f00 */
[----:B------:R-:W-:Y:S01]  /*18130*/  IMAD.MOV.U32 R30, RZ, RZ, 0x181f ;  /* 0x0000181fff1e7424 */ /* 0x000fe200078e00ff */
[----:B------:R-:W-:Y:S02]  /*18140*/  MOV R3, 0x18160 ;  /* 0x0001816000037802 */ /* 0x000fe40000000f00 */
[----:B------:R-:W-:Y:S05]  /*18150*/  CALL.REL.NOINC `($__internal_35_$__cuda_sm70_shflsync_idx_p) ;  /* 0x0000239000007944 */ /* 0x000fea0003c00000 */
[----:B------:R-:W-:Y:S01]  /*18160*/  MOV R4, R30 ;  /* 0x0000001e00047202 */ /* 0x000fe20000000f00 */
[----:B------:R-:W-:Y:S05]  /*18170*/  BRA `(.L_x_2184) ;  /* 0xfffeee1000007947 */ /* 0x000fea000383ffff */
.L_x_2051:
[----:B------:R-:W-:Y:S01]  /*18180*/  IMAD.MOV.U32 R31, RZ, RZ, R12 ;  /* 0x000000ffff1f7224 */ /* 0x000fe200078e000c */
[----:B------:R-:W-:Y:S01]  /*18190*/  MOV R2, RZ ;  /* 0x000000ff00027202 */ /* 0x000fe20000000f00 */
[----:B------:R-:W-:Y:S01]  /*181a0*/  IMAD.MOV.U32 R30, RZ, RZ, 0x181f ;  /* 0x0000181fff1e7424 */ /* 0x000fe200078e00ff */
[----:B------:R-:W-:Y:S02]  /*181b0*/  MOV R3, 0x181d0 ;  /* 0x000181d000037802 */ /* 0x000fe40000000f00 */
[----:B-12---:R-:W-:Y:S05]  /*181c0*/  CALL.REL.NOINC `($__internal_35_$__cuda_sm70_shflsync_idx_p) ;  /* 0x0000232000007944 */ /* 0x006fea0003c00000 */
[----:B------:R-:W-:Y:S01]  /*181d0*/  IADD3 R6, P0, R30, R17, RZ ;  /* 0x000000111e067210 */ /* 0x000fe20007f1e0ff */
[----:B------:R-:W-:Y:S01]  /*181e0*/  IMAD.MOV.U32 R31, RZ, RZ, R5 ;  /* 0x000000ffff1f7224 */ /* 0x000fe200078e0005 */
[----:B------:R-:W-:-:S02]  /*181f0*/  ISETP.GE.AND P4, PT, R177, c[0x0][0x1d4], PT ;  /* 0x00007500b1007a0c */ /* 0x000fc40003f86270 */
[----:B------:R-:W-:Y:S01]  /*18200*/  ISETP.GE.AND P3, PT, R186, c[0x0][0x1d4], PT ;  /* 0x00007500ba007a0c */ /* 0x000fe20003f66270 */
[----:B------:R-:W-:Y:S01]  /*18210*/  IMAD.X R7, R4, 0x1, R14, P0 ;  /* 0x0000000104077824 */ /* 0x000fe200000e060e */
[----:B------:R-:W-:Y:S02]  /*18220*/  IADD3 R2, P0, R30, R16, RZ ;  /* 0x000000101e027210 */ /* 0x000fe40007f1e0ff */
[----:B------:R-:W-:Y:S02]  /*18230*/  SEL R11, RZ, 0x10, P4 ;  /* 0x00000010ff0b7807 */ /* 0x000fe40002000000 */
[----:B------:R-:W-:Y:S01]  /*18240*/  SEL R10, RZ, 0x10, P3 ;  /* 0x00000010ff0a7807 */ /* 0x000fe20001800000 */
[----:B------:R-:W-:-:S04]  /*18250*/  IMAD.X R3, R4, 0x1, R13, P0 ;  /* 0x0000000104037824 */ /* 0x000fc800000e060d */
[----:B------:R-:W-:Y:S01]  /*18260*/  @!PT LDS RZ, [RZ] ;  /* 0x00000000fffff984 */ /* 0x000fe20000000800 */
[----:B------:R-:W-:Y:S01]  /*18270*/  @!PT LDS RZ, [RZ] ;  /* 0x00000000fffff984 */ /* 0x000fe20000000800 */
[----:B------:R-:W-:Y:S01]  /*18280*/  @!PT LDS RZ, [RZ] ;  /* 0x00000000fffff984 */ /* 0x000fe20000000800 */
[----:B------:R1:W-:Y:S04]  /*18290*/  LDGSTS.E.BYPASS.LTC128B.128 [R204+0xc100], [R6.64], !P4 ;  /* 0x0c10000006cc7fae */ /* 0x0003e8000e101d46 */
[----:B------:R2:W-:Y:S02]  /*182a0*/  LDGSTS.E.BYPASS.LTC128B.128 [R204+0xe100], [R2.64], !P3 ;  /* 0x0e10000002cc7fae */ /* 0x0005e4000d901d46 */
[----:B--2---:R-:W-:Y:S01]  /*182b0*/  IADD3 R2, P0, R30, R18, RZ ;  /* 0x000000121e027210 */ /* 0x004fe20007f1e0ff */
[----:B------:R-:W-:-:S04]  /*182c0*/  IMAD.MOV.U32 R30, RZ, RZ, 0x181f ;  /* 0x0000181fff1e7424 */ /* 0x000fc800078e00ff */
[----:B------:R-:W-:Y:S01]  /*182d0*/  IMAD.X R3, R4, 0x1, R15, P0 ;  /* 0x0000000104037824 */ /* 0x000fe200000e060f */
[----:B------:R-:W-:-:S04]  /*182e0*/  ISETP.GE.AND P0, PT, R185, c[0x0][0x1d4], PT ;  /* 0x00007500b9007a0c */ /* 0x000fc80003f06270 */
[----:B------:R-:W-:-:S09]  /*182f0*/  SEL R5, RZ, 0x10, P0 ;  /* 0x00000010ff057807 */ /* 0x000fd20000000000 */
[----:B------:R2:W-:Y:S02]  /*18300*/  LDGSTS.E.BYPASS.LTC128B.128 [R204+0x10100], [R2.64], !P0 ;  /* 0x1010000002cc7fae */ /* 0x0005e4000c101d46 */
[----:B--2---:R-:W-:Y:S01]  /*18310*/  IMAD.MOV.U32 R2, RZ, RZ, 0x1 ;  /* 0x00000001ff027424 */ /* 0x004fe200078e00ff */
[----:B------:R-:W-:Y:S02]  /*18320*/  MOV R3, 0x18340 ;  /* 0x0001834000037802 */ /* 0x000fe40000000f00 */
[----:B-1----:R-:W-:Y:S05]  /*18330*/  CALL.REL.NOINC `($__internal_35_$__cuda_sm70_shflsync_idx_p) ;  /* 0x000021b000007944 */ /* 0x002fea0003c00000 */
[----:B------:R-:W-:Y:S01]  /*18340*/  IMAD.MOV.U32 R4, RZ, RZ, R30 ;  /* 0x000000ffff047224 */ /* 0x000fe200078e001e */
[----:B------:R-:W-:Y:S01]  /*18350*/  MOV R2, 0x1 ;  /* 0x0000000100027802 */ /* 0x000fe20000000f00 */
[----:B------:R-:W-:Y:S01]  /*18360*/  IMAD.MOV.U32 R31, RZ, RZ, R12 ;  /* 0x000000ffff1f7224 */ /* 0x000fe200078e000c */
[----:B------:R-:W-:Y:S02]  /*18370*/  MOV R30, 0x181f ;  /* 0x0000181f001e7802 */ /* 0x000fe40000000f00 */
[----:B------:R-:W-:Y:S02]  /*18380*/  MOV R3, 0x183a0 ;  /* 0x000183a000037802 */ /* 0x000fe40000000f00 */
[----:B------:R-:W-:Y:S05]  /*18390*/  CALL.REL.NOINC `($__internal_35_$__cuda_sm70_shflsync_idx_p) ;  /* 0x0000215000007944 */ /* 0x000fea0003c00000 */
[----:B------:R-:W-:Y:S01]  /*183a0*/  MOV R0, R30 ;  /* 0x0000001e00007202 */ /* 0x000fe20000000f00 */
[----:B------:R-:W-:Y:S05]  /*183b0*/  BRA `(.L_x_2185) ;  /* 0xfffeed0000007947 */ /* 0x000fea000383ffff */
.L_x_2059:
[----:B------:R-:W-:Y:S01]  /*183c0*/  MOV R2, RZ ;  /* 0x000000ff00027202 */ /* 0x000fe20000000f00 */
[----:B------:R-:W-:Y:S01]  /*183d0*/  IMAD.MOV.U32 R31, RZ, RZ, R12 ;  /* 0x000000ffff1f7224 */ /* 0x000fe200078e000c */
[----:B------:R-:W-:Y:S01]  /*183e0*/  MOV R3, 0x18410 ;  /* 0x0001841000037802 */ /* 0x000fe20000000f00 */
[----:B------:R-:W-:Y:S02]  /*183f0*/  IMAD.MOV.U32 R30, RZ, RZ, 0x181f ;  /* 0x0000181fff1e7424 */ /* 0x000fe400078e00ff */
[----:B-1234-:R-:W-:Y:S05]  /*18400*/  CALL.REL.NOINC `($__internal_35_$__cuda_sm70_shflsync_idx_p) ;  /* 0x000020e000007944 */ /* 0x01efea0003c00000 */
[----:B------:R-:W-:Y:S01]  /*18410*/  MOV R5, R30 ;  /* 0x0000001e00057202 */ /* 0x000fe20000000f00 */
[----:B------:R-:W-:-:S05]  /*18420*/  BRA `(.L_x_2186) ;  /* 0xfffef3c000007947 */ /* 0x000fca000383ffff */
.L_x_2060:
[----:B------:R-:W-:Y:S01]  /*18430*/  MOV R2, RZ ;  /* 0x000000ff00027202 */ /* 0x000fe20000000f00 */
[----:B------:R-:W-:Y:S01]  /*18440*/  IMAD.MOV.U32 R31, RZ, RZ, R13 ;  /* 0x000000ffff1f7224 */ /* 0x000fe200078e000d */
[----:B------:R-:W-:Y:S01]  /*18450*/  MOV R3, 0x18480 ;  /* 0x0001848000037802 */ /* 0x000fe20000000f00 */
[----:B------:R-:W-:Y:S02]  /*18460*/  IMAD.MOV.U32 R30, RZ, RZ, 0x181f ;  /* 0x0000181fff1e7424 */ /* 0x000fe400078e00ff */
[----:B-1234-:R-:W-:Y:S05]  /*18470*/  CALL.REL.NOINC `($__internal_35_$__cuda_sm70_shflsync_idx_p) ;  /* 0x0000207000007944 */ /* 0x01efea0003c00000 */
[----:B------:R-:W-:Y:S01]  /*18480*/  ISETP.GE.AND P4, PT, R177, c[0x0][0x1d4], PT ;  /* 0x00007500b1007a0c */ /* 0x000fe20003f86270 */
[----:B------:R-:W-:Y:S01]  /*18490*/  IMAD R4, R178, 0x6000, R206 ;  /* 0x00006000b2047824 */ /* 0x000fe200078e02ce */
[----:B------:R-:W-:Y:S01]  /*184a0*/  IADD3 R2, P0, R30, R28, RZ ;  /* 0x0000001c1e027210 */ /* 0x000fe20007f1e0ff */
[----:B------:R-:W-:Y:S01]  /*184b0*/  IMAD.MOV.U32 R31, RZ, RZ, R12 ;  /* 0x000000ffff1f7224 */ /* 0x000fe200078e000c */
[----:B------:R-:W-:Y:S02]  /*184c0*/  ISETP.GE.AND P3, PT, R186, c[0x0][0x1d4], PT ;  /* 0x00007500ba007a0c */ /* 0x000fe40003f66270 */
[----:B------:R-:W-:Y:S01]  /*184d0*/  SEL R7, RZ, 0x10, P4 ;  /* 0x00000010ff077807 */ /* 0x000fe20002000000 */
[C---:B------:R-:W-:Y:S01]  /*184e0*/  IMAD.X R3, R5.reuse, 0x1, R20, P0 ;  /* 0x0000000105037824 */ /* 0x040fe200000e0614 */
[----:B------:R-:W-:Y:S05]  /*184f0*/  SEL R15, RZ, 0x10, P3 ;  /* 0x00000010ff0f7807 */ /* 0x000fea0001800000 */
[----:B------:R-:W-:Y:S01]  /*18500*/  @!PT LDS RZ, [RZ] ;  /* 0x00000000fffff984 */ /* 0x000fe20000000800 */
[----:B------:R-:W-:Y:S01]  /*18510*/  @!PT LDS RZ, [RZ] ;  /* 0x00000000fffff984 */ /* 0x000fe20000000800 */
[----:B------:R-:W-:Y:S01]  /*18520*/  @!PT LDS RZ, [RZ] ;  /* 0x00000000fffff984 */ /* 0x000fe20000000800 */
[----:B------:R1:W-:Y:S02]  /*18530*/  LDGSTS.E.BYPASS.LTC128B.128 [R4], [R2.64], !P4 ;  /* 0x0000000002047fae */ /* 0x0003e4000e101d46 */
[C---:B-1----:R-:W-:Y:S05]  /*18540*/  IADD3 R2, P0, R30.reuse, R23, RZ ;  /* 0x000000171e027210 */ /* 0x042fea0007f1e0ff */
[C---:B------:R-:W-:Y:S05]  /*18550*/  IMAD.X R3, R5.reuse, 0x1, R21, P0 ;  /* 0x0000000105037824 */ /* 0x040fea00000e0615 */
[----:B------:R1:W-:Y:S02]  /*18560*/  LDGSTS.E.BYPASS.LTC128B.128 [R4+0x2000], [R2.64], !P3 ;  /* 0x0200000002047fae */ /* 0x0003e4000d901d46 */
[----:B-1----:R-:W-:Y:S01]  /*18570*/  IADD3 R2, P0, R30, R29, RZ ;  /* 0x0000001d1e027210 */ /* 0x002fe20007f1e0ff */
[----:B------:R-:W-:Y:S04]  /*18580*/  IMAD.MOV.U32 R30, RZ, RZ, 0x181f ;  /* 0x0000181fff1e7424 */ /* 0x000fe800078e00ff */
[----:B------:R-:W-:Y:S01]  /*18590*/  IMAD.X R3, R5, 0x1, R22, P0 ;  /* 0x0000000105037824 */ /* 0x000fe200000e0616 */
[----:B------:R-:W-:Y:S04]  /*185a0*/  ISETP.GE.AND P0, PT, R185, c[0x0][0x1d4], PT ;  /* 0x00007500b9007a0c */ /* 0x000fe80003f06270 */
[----:B------:R-:W-:Y:S09]  /*185b0*/  SEL R14, RZ, 0x10, P0 ;  /* 0x00000010ff0e7807 */ /* 0x000ff20000000000 */
[----:B------:R1:W-:Y:S02]  /*185c0*/  LDGSTS.E.BYPASS.LTC128B.128 [R4+0x4000], [R2.64], !P0 ;  /* 0x0400000002047fae */ /* 0x0003e4000c101d46 */
[----:B-1----:R-:W-:Y:S01]  /*185d0*/  MOV R3, 0x18600 ;  /* 0x0001860000037802 */ /* 0x002fe20000000f00 */
[----:B------:R-:W-:Y:S02]  /*185e0*/  IMAD.MOV.U32 R2, RZ, RZ, 0x1 ;  /* 0x00000001ff027424 */ /* 0x000fe400078e00ff */
[----:B------:R-:W-:Y:S05]  /*185f0*/  CALL.REL.NOINC `($__internal_35_$__cuda_sm70_shflsync_idx_p) ;  /* 0x00001ef000007944 */ /* 0x000fea0003c00000 */
[----:B------:R-:W-:Y:S01]  /*18600*/  MOV R2, 0x1 ;  /* 0x0000000100027802 */ /* 0x000fe20000000f00 */
[----:B------:R-:W-:Y:S01]  /*18610*/  IMAD.MOV.U32 R5, RZ, RZ, R30 ;  /* 0x000000ffff057224 */ /* 0x000fe200078e001e */
[----:B------:R-:W-:Y:S01]  /*18620*/  MOV R30, 0x181f ;  /* 0x0000181f001e7802 */ /* 0x000fe20000000f00 */
[----:B------:R-:W-:Y:S01]  /*18630*/  IMAD.MOV.U32 R31, RZ, RZ, R13 ;  /* 0x000000ffff1f7224 */ /* 0x000fe200078e000d */
[----:B------:R-:W-:Y:S02]  /*18640*/  MOV R3, 0x18660 ;  /* 0x0001866000037802 */ /* 0x000fe40000000f00 */
[----:B------:R-:W-:Y:S05]  /*18650*/  CALL.REL.NOINC `($__internal_35_$__cuda_sm70_shflsync_idx_p) ;  /* 0x00001e9000007944 */ /* 0x000fea0003c00000 */
[----:B------:R-:W-:Y:S01]  /*18660*/  MOV R2, R30 ;  /* 0x0000001e00027202 */ /* 0x000fe20000000f00 */
[----:B------:R-:W-:-:S05]  /*18670*/  BRA `(.L_x_2187) ;  /* 0xfffef2d000007947 */ /* 0x000fca000383ffff */
.L_x_2071:
[----:B------:R-:W-:Y:S01]  /*18680*/  MOV R2, RZ ;  /* 0x000000ff00027202 */ /* 0x000fe20000000f00 */
[----:B------:R-:W-:Y:S01]  /*18690*/  IMAD.MOV.U32 R31, RZ, RZ, R5 ;  /* 0x000000ffff1f7224 */ /* 0x000fe200078e0005 */
[----:B------:R-:W-:Y:S01]  /*186a0*/  MOV R3, 0x186d0 ;  /* 0x000186d000037802 */ /* 0x000fe20000000f00 */
[----:B------:R-:W-:Y:S02]  /*186b0*/  IMAD.MOV.U32 R30, RZ, RZ, 0x181f ;  /* 0x0000181fff1e7424 */ /* 0x000fe400078e00ff */
[----:B------:R-:W-:Y:S05]  /*186c0*/  CALL.REL.NOINC `($__internal_35_$__cuda_sm70_shflsync_idx_p) ;  /* 0x00001e2000007944 */ /* 0x000fea0003c00000 */
[----:B------:R-:W-:Y:S01]  /*186d0*/  MOV R4, R30 ;  /* 0x0000001e00047202 */ /* 0x000fe20000000f00 */
[----:B------:R-:W-:-:S05]  /*186e0*/  BRA `(.L_x_2188) ;  /* 0xffff28b000007947 */ /* 0x000fca000383ffff */
.L_x_2072:
[----:B------:R-:W-:Y:S01]  /*186f0*/  MOV R2, RZ ;  /* 0x000000ff00027202 */ /* 0x000fe20000000f00 */
[----:B------:R-:W-:Y:S01]  /*18700*/  IMAD.MOV.U32 R31, RZ, RZ, R12 ;  /* 0x000000ffff1f7224 */ /* 0x000fe200078e000c */
[----:B------:R-:W-:Y:S01]  /*18710*/  MOV R3, 0x18740 ;  /* 0x0001874000037802 */ /* 0x000fe20000000f00 */
[----:B------:R-:W-:Y:S02]  /*18720*/  IMAD.MOV.U32 R30, RZ, RZ, 0x181f ;  /* 0x0000181fff1e7424 */ /* 0x000fe400078e00ff */
[----:B-12---:R-:W-:Y:S05]  /*18730*/  CALL.REL.NOINC `($__internal_35_$__cuda_sm70_shflsync_idx_p) ;  /* 0x00001db000007944 */ /* 0x006fea0003c00000 */
[----:B------:R-:W-:Y:S01]  /*18740*/  ISETP.GE.AND P4, PT, R177, c[0x0][0x1d4], PT ;  /* 0x00007500b1007a0c */ /* 0x000fe20003f86270 */
[----:B------:R-:W-:Y:S01]  /*18750*/  IMAD R0, R178, 0x6000, R207 ;  /* 0x00006000b2007824 */ /* 0x000fe200078e02cf */
[----:B------:R-:W-:Y:S01]  /*18760*/  IADD3 R2, P0, R30, R16, RZ ;  /* 0x000000101e027210 */ /* 0x000fe20007f1e0ff */
[----:B------:R-:W-:Y:S01]  /*18770*/  IMAD.MOV.U32 R31, RZ, RZ, R5 ;  /* 0x000000ffff1f7224 */ /* 0x000fe200078e0005 */
[----:B------:R-:W-:Y:S02]  /*18780*/  ISETP.GE.AND P3, PT, R186, c[0x0][0x1d4], PT ;  /* 0x00007500ba007a0c */ /* 0x000fe40003f66270 */
[----:B------:R-:W-:Y:S01]  /*18790*/  SEL R10, RZ, 0x10, P4 ;  /* 0x00000010ff0a7807 */ /* 0x000fe20002000000 */
[----:B------:R-:W-:Y:S01]  /*187a0*/  IMAD.X R3, R4, 0x1, R13, P0 ;  /* 0x0000000104037824 */ /* 0x000fe200000e060d */
[----:B------:R-:W-:Y:S05]  /*187b0*/  SEL R5, RZ, 0x10, P3 ;  /* 0x00000010ff057807 */ /* 0x000fea0001800000 */
[----:B------:R-:W-:Y:S01]  /*187c0*/  @!PT LDS RZ, [RZ] ;  /* 0x00000000fffff984 */ /* 0x000fe20000000800 */
[----:B------:R-:W-:Y:S01]  /*187d0*/  @!PT LDS RZ, [RZ] ;  /* 0x00000000fffff984 */ /* 0x000fe20000000800 */
[----:B------:R-:W-:Y:S01]  /*187e0*/  @!PT LDS RZ, [RZ] ;  /* 0x00000000fffff984 */ /* 0x000fe20000000800 */
[----:B------:R1:W-:Y:S02]  /*187f0*/  LDGSTS.E.BYPASS.LTC128B.128 [R0], [R2.64], !P4 ;  /* 0x0000000002007fae */ /* 0x0003e4000e101d46 */
[----:B-1----:R-:W-:Y:S05]  /*18800*/  IADD3 R2, P0, R30, R17, RZ ;  /* 0x000000111e027210 */ /* 0x002fea0007f1e0ff */
[----:B------:R-:W-:Y:S05]  /*18810*/  IMAD.X R3, R4, 0x1, R14, P0 ;  /* 0x0000000104037824 */ /* 0x000fea00000e060e */
        /* <DEDUP_REMOVED lines=18> */
.L_x_2081:
[----:B------:R-:W-:Y:S01]  /*18940*/  MOV R2, RZ ;  /* 0x000000ff00027202 */ /* 0x000fe20000000f00 */
[----:B------:R-:W-:Y:S01]  /*18950*/  IMAD.MOV.U32 R31, RZ, RZ, R12 ;  /* 0x000000ffff1f7224 */ /* 0x000fe200078e000c */
[----:B------:R-:W-:Y:S01]  /*18960*/  MOV R3, 0x18990 ;  /* 0x0001899000037802 */ /* 0x000fe20000000f00 */
[----:B------:R-:W-:Y:S02]  /*18970*/  IMAD.MOV.U32 R30, RZ, RZ, 0x181f ;  /* 0x0000181fff1e7424 */ /* 0x000fe400078e00ff */
[----:B-1234-:R-:W-:Y:S05]  /*18980*/  CALL.REL.NOINC `($__internal_35_$__cuda_sm70_shflsync_idx_p) ;  /* 0x00001b6000007944 */ /* 0x01efea0003c00000 */
[----:B------:R-:W-:Y:S01]  /*18990*/  MOV R5, R30 ;  /* 0x0000001e00057202 */ /* 0x000fe20000000f00 */
[----:B------:R-:W-:-:S05]  /*189a0*/  BRA `(.L_x_2190) ;  /* 0xffff2ee000007947 */ /* 0x000fca000383ffff */
.L_x_2082:
        /* <DEDUP_REMOVED lines=37> */
.L_x_2083:
[----:B------:R-:W-:Y:S02]  /*18c00*/  MOV R3, 0x2 ;  /* 0x0000000200037802 */ /* 0x000fe40000000f00 */
[----:B------:R-:W-:Y:S02]  /*18c10*/  MOV R2, 0x18c30 ;  /* 0x00018c3000027802 */ /* 0x000fe40000000f00 */
[----:B------:R-:W-:Y:S05]  /*18c20*/  CALL.REL.NOINC `($__internal_34_$__cuda_sm70_shflsync_bfly_p) ;  /* 0x0000188000007944 */ /* 0x000fea0003c00000 */
[----:B------:R-:W-:Y:S01]  /*18c30*/  MOV R2, R16 ;  /* 0x0000001000027202 */ /* 0x000fe20000000f00 */
[----:B------:R-:W-:-:S05]  /*18c40*/  BRA `(.L_x_2192) ;  /* 0xffff3f1000007947 */ /* 0x000fca000383ffff */
.L_x_2086:
[----:B------:R-:W-:Y:S01]  /*18c50*/  MOV R2, RZ ;  /* 0x000000ff00027202 */ /* 0x000fe20000000f00 */
[----:B------:R-:W-:Y:S01]  /*18c60*/  IMAD.MOV.U32 R31, RZ, RZ, R5 ;  /* 0x000000ffff1f7224 */ /* 0x000fe200078e0005 */
[----:B------:R-:W-:Y:S01]  /*18c70*/  MOV R3, 0x18ca0 ;  /* 0x00018ca000037802 */ /* 0x000fe20000000f00 */
[----:B------:R-:W-:Y:S02]  /*18c80*/  IMAD.MOV.U32 R30, RZ, RZ, 0x181f ;  /* 0x0000181fff1e7424 */ /* 0x000fe400078e00ff */
[----:B------:R-:W-:Y:S05]  /*18c90*/  CALL.REL.NOINC `($__internal_35_$__cuda_sm70_shflsync_idx_p) ;  /* 0x0000185000007944 */ /* 0x000fea0003c00000 */
[----:B------:R-:W-:Y:S01]  /*18ca0*/  MOV R4, R30 ;  /* 0x0000001e00047202 */ /* 0x000fe20000000f00 */
[----:B------:R-:W-:-:S05]  /*18cb0*/  BRA `(.L_x_2193) ;  /* 0xffff58d000007947 */ /* 0x000fca000383ffff */
.L_x_2087:
        /* <DEDUP_REMOVED lines=37> */
.L_x_2092:
[----:B------:R-:W-:Y:S01]  /*18f10*/  MOV R2, RZ ;  /* 0x000000ff00027202 */ /* 0x000fe20000000f00 */
[----:B------:R-:W-:Y:S01]  /*18f20*/  IMAD.MOV.U32 R31, RZ, RZ, R12 ;  /* 0x000000ffff1f7224 */ /* 0x000fe200078e000c */
[----:B------:R-:W-:Y:S01]  /*18f30*/  MOV R3, 0x18f60 ;  /* 0x00018f6000037802 */ /* 0x000fe20000000f00 */
[----:B------:R-:W-:Y:S02]  /*18f40*/  IMAD.MOV.U32 R30, RZ, RZ, 0x181f ;  /* 0x0000181fff1e7424 */ /* 0x000fe400078e00ff */
[----:B-1234-:R-:W-:Y:S05]  /*18f50*/  CALL.REL.NOINC `($__internal_35_$__cuda_sm70_shflsync_idx_p) ;  /* 0x0000159000007944 */ /* 0x01efea0003c00000 */
[----:B------:R-:W-:Y:S01]  /*18f60*/  MOV R5, R30 ;  /* 0x0000001e00057202 */ /* 0x000fe20000000f00 */
[----:B------:R-:W-:-:S05]  /*18f70*/  BRA `(.L_x_2195) ;  /* 0xffff5cb000007947 */ /* 0x000fca000383ffff */
.L_x_2093:
        /* <DEDUP_REMOVED lines=37> */
.L_x_2104:
[----:B------:R-:W-:Y:S01]  /*191d0*/  MOV R2, RZ ;  /* 0x000000ff00027202 */ /* 0x000fe20000000f00 */
[----:B------:R-:W-:Y:S01]  /*191e0*/  IMAD.MOV.U32 R31, RZ, RZ, R5 ;  /* 0x000000ffff1f7224 */ /* 0x000fe200078e0005 */
[----:B------:R-:W-:Y:S01]  /*191f0*/  MOV R3, 0x19220 ;  /* 0x0001922000037802 */ /* 0x000fe20000000f00 */
[----:B------:R-:W-:Y:S02]  /*19200*/  IMAD.MOV.U32 R30, RZ, RZ, 0x181f ;  /* 0x0000181fff1e7424 */ /* 0x000fe400078e00ff */
[----:B------:R-:W-:Y:S05]  /*19210*/  CALL.REL.NOINC `($__internal_35_$__cuda_sm70_shflsync_idx_p) ;  /* 0x000012d000007944 */ /* 0x000fea0003c00000 */
[----:B------:R-:W-:Y:S01]  /*19220*/  MOV R4, R30 ;  /* 0x0000001e00047202 */ /* 0x000fe20000000f00 */
[----:B------:R-:W-:-:S05]  /*19230*/  BRA `(.L_x_2197) ;  /* 0xffff91d000007947 */ /* 0x000fca000383ffff */
.L_x_2105:
        /* <DEDUP_REMOVED lines=37> */
.L_x_2107:
[----:B------:R-:W-:Y:S01]  /*19490*/  IMAD.MOV.U32 R4, RZ, RZ, R183 ;  /* 0x000000ffff047224 */ /* 0x000fe200078e00b7 */
[----:B------:R-:W-:-:S02]  /*194a0*/  MOV R3, 0x2 ;  /* 0x0000000200037802 */ /* 0x000fc40000000f00 */
[----:B------:R-:W-:Y:S02]  /*194b0*/  MOV R2, 0x194d0 ;  /* 0x000194d000027802 */ /* 0x000fe40000000f00 */
[----:B------:R-:W-:Y:S05]  /*194c0*/  CALL.REL.NOINC `($__internal_34_$__cuda_sm70_shflsync_bfly_p) ;  /* 0x00000fe000007944 */ /* 0x000fea0003c00000 */
[----:B------:R-:W-:Y:S01]  /*194d0*/  MOV R0, R16 ;  /* 0x0000001000007202 */ /* 0x000fe20000000f00 */
[----:B------:R-:W-:Y:S05]  /*194e0*/  BRA `(.L_x_2199) ;  /* 0xffff92e000007947 */ /* 0x000fea000383ffff */
.L_x_2108:
[----:B------:R-:W-:Y:S01]  /*194f0*/  IMAD.MOV.U32 R4, RZ, RZ, R0 ;  /* 0x000000ffff047224 */ /* 0x000fe200078e0000 */
[----:B------:R-:W-:Y:S02]  /*19500*/  MOV R3, 0x1 ;  /* 0x0000000100037802 */ /* 0x000fe40000000f00 */
[----:B------:R-:W-:Y:S02]  /*19510*/  MOV R2, 0x19530 ;  /* 0x0001953000027802 */ /* 0x000fe40000000f00 */
[----:B-1----:R-:W-:Y:S05]  /*19520*/  CALL.REL.NOINC `($__internal_34_$__cuda_sm70_shflsync_bfly_p) ;  /* 0x00000f8000007944 */ /* 0x002fea0003c00000 */
[----:B------:R-:W-:Y:S01]  /*19530*/  FADD.FTZ R0, R0, R16 ;  /* 0x0000001000007221 */ /* 0x000fe20000010000 */
[----:B------:R-:W-:Y:S02]  /*19540*/  MOV R4, R184 ;  /* 0x000000b800047202 */ /* 0x000fe40000000f00 */
[----:B------:R-:W-:Y:S02]  /*19550*/  MOV R3, 0x2 ;  /* 0x0000000200037802 */ /* 0x000fe40000000f00 */
[----:B------:R-:W-:Y:S02]  /*19560*/  MOV R2, 0x19580 ;  /* 0x0001958000027802 */ /* 0x000fe40000000f00 */
[----:B------:R-:W-:Y:S05]  /*19570*/  CALL.REL.NOINC `($__internal_34_$__cuda_sm70_shflsync_bfly_p) ;  /* 0x00000f3000007944 */ /* 0x000fea0003c00000 */
[----:B------:R-:W-:Y:S01]  /*19580*/  FADD.FTZ R4, R184, R16 ;  /* 0x00000010b8047221 */ /* 0x000fe20000010000 */
[----:B------:R-:W-:-:S02]  /*19590*/  MOV R3, 0x1 ;  /* 0x0000000100037802 */ /* 0x000fc40000000f00 */
[----:B------:R-:W-:Y:S02]  /*195a0*/  MOV R2, 0x195c0 ;  /* 0x000195c000027802 */ /* 0x000fe40000000f00 */
[----:B------:R-:W-:Y:S05]  /*195b0*/  CALL.REL.NOINC `($__internal_34_$__cuda_sm70_shflsync_bfly_p) ;  /* 0x00000ef000007944 */ /* 0x000fea0003c00000 */
[----:B------:R-:W-:Y:S01]  /*195c0*/  MOV R3, R16 ;  /* 0x0000001000037202 */ /* 0x000fe20000000f00 */
[----:B------:R-:W-:Y:S05]  /*195d0*/  BRA `(.L_x_2200) ;  /* 0xffff926000007947 */ /* 0x000fea000383ffff */
.L_x_2115:
[----:B--234-:R-:W-:Y:S01]  /*195e0*/  IMAD.MOV.U32 R31, RZ, RZ, R9 ;  /* 0x000000ffff1f7224 */ /* 0x01cfe200078e0009 */
[----:B------:R-:W-:Y:S01]  /*195f0*/  MOV R2, RZ ;  /* 0x000000ff00027202 */ /* 0x000fe20000000f00 */
[----:B------:R-:W-:Y:S01]  /*19600*/  IMAD.MOV.U32 R30, RZ, RZ, 0x181f ;  /* 0x0000181fff1e7424 */ /* 0x000fe200078e00ff */
[----:B------:R-:W-:Y:S02]  /*19610*/  MOV R3, 0x19630 ;  /* 0x0001963000037802 */ /* 0x000fe40000000f00 */
[----:B-1----:R-:W-:Y:S05]  /*19620*/  CALL.REL.NOINC `($__internal_35_$__cuda_sm70_shflsync_idx_p) ;  /* 0x00000ec000007944 */ /* 0x002fea0003c00000 */
[----:B------:R-:W-:Y:S01]  /*19630*/  MOV R8, R30 ;  /* 0x0000001e00087202 */ /* 0x000fe20000000f00 */
[----:B------:R-:W-:Y:S05]  /*19640*/  BRA `(.L_x_2201) ;  /* 0xffffa94000007947 */ /* 0x000fea000383ffff */
.L_x_2116:
[----:B------:R-:W-:Y:S01]  /*19650*/  IMAD.MOV.U32 R31, RZ, RZ, R11 ;  /* 0x000000ffff1f7224 */ /* 0x000fe200078e000b */
[----:B------:R-:W-:Y:S01]  /*19660*/  MOV R2, RZ ;  /* 0x000000ff00027202 */ /* 0x000fe20000000f00 */
[----:B------:R-:W-:Y:S01]  /*19670*/  IMAD.MOV.U32 R30, RZ, RZ, 0x181f ;  /* 0x0000181fff1e7424 */ /* 0x000fe200078e00ff */
[----:B------:R-:W-:Y:S02]  /*19680*/  MOV R3, 0x196a0 ;  /* 0x000196a000037802 */ /* 0x000fe40000000f00 */
[----:B-123--:R-:W-:Y:S05]  /*19690*/  CALL.REL.NOINC `($__internal_35_$__cuda_sm70_shflsync_idx_p) ;  /* 0x00000e5000007944 */ /* 0x00efea0003c00000 */
[----:B------:R-:W-:Y:S01]  /*196a0*/  MOV R0, R30 ;  /* 0x0000001e00007202 */ /* 0x000fe20000000f00 */
[----:B------:R-:W-:Y:S05]  /*196b0*/  BRA `(.L_x_2202) ;  /* 0xffffa8f000007947 */ /* 0x000fea000383ffff */
.L_x_2119:
[----:B------:R-:W-:Y:S01]  /*196c0*/  IMAD.MOV.U32 R31, RZ, RZ, R9 ;  /* 0x000000ffff1f7224 */ /* 0x000fe200078e0009 */
[----:B--2---:R-:W-:Y:S01]  /*196d0*/  MOV R2, 0x1 ;  /* 0x0000000100027802 */ /* 0x004fe20000000f00 */
[----:B------:R-:W-:Y:S01]  /*196e0*/  IMAD.MOV.U32 R30, RZ, RZ, 0x181f ;  /* 0x0000181fff1e7424 */ /* 0x000fe200078e00ff */
[----:B------:R-:W-:-:S02]  /*196f0*/  MOV R3, 0x19710 ;  /* 0x0001971000037802 */ /* 0x000fc40000000f00 */
[----:B-1-34-:R-:W-:Y:S05]  /*19700*/  CALL.REL.NOINC `($__internal_35_$__cuda_sm70_shflsync_idx_p) ;  /* 0x00000de000007944 */ /* 0x01afea0003c00000 */
        /* <DEDUP_REMOVED lines=8> */
.L_x_2122:
[----:B------:R-:W-:Y:S01]  /*19790*/  IMAD.MOV.U32 R31, RZ, RZ, R9 ;  /* 0x000000ffff1f7224 */ /* 0x000fe200078e0009 */
[----:B--2---:R-:W-:Y:S01]  /*197a0*/  MOV R2, 0x2 ;  /* 0x0000000200027802 */ /* 0x004fe20000000f00 */
[----:B------:R-:W-:Y:S01]  /*197b0*/  IMAD.MOV.U32 R30, RZ, RZ, 0x181f ;  /* 0x0000181fff1e7424 */ /* 0x000fe200078e00ff */
[----:B------:R-:W-:Y:S02]  /*197c0*/  MOV R3, 0x197e0 ;  /* 0x000197e000037802 */ /* 0x000fe40000000f00 */
[----:B-1-34-:R-:W-:Y:S05]  /*197d0*/  CALL.REL.NOINC `($__internal_35_$__cuda_sm70_shflsync_idx_p) ;  /* 0x00000d1000007944 */ /* 0x01afea0003c00000 */
[----:B------:R-:W-:Y:S01]  /*197e0*/  MOV R8, R30 ;  /* 0x0000001e00087202 */ /* 0x000fe20000000f00 */
[----:B------:R-:W-:Y:S05]  /*197f0*/  BRA `(.L_x_2204) ;  /* 0xffffaa8000007947 */ /* 0x000fea000383ffff */
.L_x_2123:
[----:B------:R-:W-:Y:S01]  /*19800*/  IMAD.MOV.U32 R31, RZ, RZ, R11 ;  /* 0x000000ffff1f7224 */ /* 0x000fe200078e000b */
[----:B--2---:R-:W-:Y:S01]  /*19810*/  MOV R2, 0x2 ;  /* 0x0000000200027802 */ /* 0x004fe20000000f00 */
[----:B------:R-:W-:Y:S01]  /*19820*/  IMAD.MOV.U32 R30, RZ, RZ, 0x181f ;  /* 0x0000181fff1e7424 */ /* 0x000fe200078e00ff */
[----:B------:R-:W-:Y:S02]  /*19830*/  MOV R3, 0x19850 ;  /* 0x0001985000037802 */ /* 0x000fe40000000f00 */
[----:B-1-34-:R-:W-:Y:S05]  /*19840*/  CALL.REL.NOINC `($__internal_35_$__cuda_sm70_shflsync_idx_p) ;  /* 0x00000ca000007944 */ /* 0x01afea0003c00000 */
[----:B------:R-:W-:Y:S01]  /*19850*/  MOV R0, R30 ;  /* 0x0000001e00007202 */ /* 0x000fe20000000f00 */
[----:B------:R-:W-:Y:S05]  /*19860*/  BRA `(.L_x_2205) ;  /* 0xffffaa3000007947 */ /* 0x000fea000383ffff */
.L_x_2126:
[----:B------:R-:W-:Y:S01]  /*19870*/  IMAD.MOV.U32 R31, RZ, RZ, R9 ;  /* 0x000000ffff1f7224 */ /* 0x000fe200078e0009 */
[----:B---3--:R-:W-:Y:S01]  /*19880*/  MOV R2, 0x3 ;  /* 0x0000000300027802 */ /* 0x008fe20000000f00 */
        /* <DEDUP_REMOVED lines=11> */
.L_x_2128:
[----:B------:R-:W-:Y:S01]  /*19940*/  IMAD.MOV.U32 R31, RZ, RZ, R5 ;  /* 0x000000ffff1f7224 */ /* 0x000fe200078e0005 */
[----:B------:R-:W-:Y:S01]  /*19950*/  MOV R2, RZ ;  /* 0x000000ff00027202 */ /* 0x000fe20000000f00 */
[----:B------:R-:W-:Y:S01]  /*19960*/  IMAD.MOV.U32 R30, RZ, RZ, 0x1c1f ;  /* 0x00001c1fff1e7424 */ /* 0x000fe200078e00ff */
[----:B------:R-:W-:Y:S02]  /*19970*/  MOV R3, 0x19990 ;  /* 0x0001999000037802 */ /* 0x000fe40000000f00 */
[----:B------:R-:W-:Y:S05]  /*19980*/  CALL.REL.NOINC `($__internal_35_$__cuda_sm70_shflsync_idx_p) ;  /* 0x00000b6000007944 */ /* 0x000fea0003c00000 */
[----:B------:R-:W-:Y:S01]  /*19990*/  MOV R4, R30 ;  /* 0x0000001e00047202 */ /* 0x000fe20000000f00 */
[----:B------:R-:W-:Y:S05]  /*199a0*/  BRA `(.L_x_2207) ;  /* 0xffffada000007947 */ /* 0x000fea000383ffff */
.L_x_2129:
[----:B------:R-:W-:Y:S01]  /*199b0*/  IMAD.MOV.U32 R31, RZ, RZ, R12 ;  /* 0x000000ffff1f7224 */ /* 0x000fe200078e000c */
[----:B------:R-:W-:Y:S01]  /*199c0*/  MOV R2, RZ ;  /* 0x000000ff00027202 */ /* 0x000fe20000000f00 */
[----:B------:R-:W-:Y:S01]  /*199d0*/  IMAD.MOV.U32 R30, RZ, RZ, 0x1c1f ;  /* 0x00001c1fff1e7424 */ /* 0x000fe200078e00ff */
[----:B------:R-:W-:Y:S02]  /*199e0*/  MOV R3, 0x19a00 ;  /* 0x00019a0000037802 */ /* 0x000fe40000000f00 */
[----:B-12---:R-:W-:Y:S05]  /*199f0*/  CALL.REL.NOINC `($__internal_35_$__cuda_sm70_shflsync_idx_p) ;  /* 0x00000af000007944 */ /* 0x006fea0003c00000 */
[----:B------:R-:W-:Y:S01]  /*19a00*/  MOV R0, R30 ;  /* 0x0000001e00007202 */ /* 0x000fe20000000f00 */
[----:B------:R-:W-:Y:S05]  /*19a10*/  BRA `(.L_x_2208) ;  /* 0xffffad5000007947 */ /* 0x000fea000383ffff */
.L_x_2132:
[----:B------:R-:W-:Y:S01]  /*19a20*/  IMAD.MOV.U32 R31, RZ, RZ, R5 ;  /* 0x000000ffff1f7224 */ /* 0x000fe200078e0005 */
[----:B----4-:R-:W-:Y:S01]  /*19a30*/  MOV R2, 0x1 ;  /* 0x0000000100027802 */ /* 0x010fe20000000f00 */
[----:B------:R-:W-:Y:S01]  /*19a40*/  IMAD.MOV.U32 R30, RZ, RZ, 0x1c1f ;  /* 0x00001c1fff1e7424 */ /* 0x000fe200078e00ff */
[----:B------:R-:W-:-:S02]  /*19a50*/  MOV R3, 0x19a70 ;  /* 0x00019a7000037802 */ /* 0x000fc40000000f00 */
[----:B-123--:R-:W-:Y:S05]  /*19a60*/  CALL.REL.NOINC `($__internal_35_$__cuda_sm70_shflsync_idx_p) ;  /* 0x00000a8000007944 */ /* 0x00efea0003c00000 */
        /* <DEDUP_REMOVED lines=8> */
.L_x_2136:
[----:B------:R-:W-:Y:S01]  /*19af0*/  IMAD.MOV.U32 R31, RZ, RZ, R9 ;  /* 0x000000ffff1f7224 */ /* 0x000fe200078e0009 */
[----:B------:R-:W-:Y:S01]  /*19b00*/  MOV R2, RZ ;  /* 0x000000ff00027202 */ /* 0x000fe20000000f00 */
[----:B------:R-:W-:Y:S01]  /*19b10*/  IMAD.MOV.U32 R30, RZ, RZ, 0x181f ;  /* 0x0000181fff1e7424 */ /* 0x000fe200078e00ff */
[----:B------:R-:W-:Y:S02]  /*19b20*/  MOV R3, 0x19b40 ;  /* 0x00019b4000037802 */ /* 0x000fe40000000f00 */
[----:B------:R-:W-:Y:S05]  /*19b30*/  CALL.REL.NOINC `($__internal_35_$__cuda_sm70_shflsync_idx_p) ;  /* 0x000009b000007944 */ /* 0x000fea0003c00000 */
[----:B------:R-:W-:Y:S01]  /*19b40*/  MOV R8, R30 ;  /* 0x0000001e00087202 */ /* 0x000fe20000000f00 */
[----:B------:R-:W-:Y:S05]  /*19b50*/  BRA `(.L_x_2210) ;  /* 0xffffc35000007947 */ /* 0x000fea000383ffff */
.L_x_2137:
[----:B------:R-:W-:Y:S01]  /*19b60*/  IMAD.MOV.U32 R31, RZ, RZ, R12 ;  /* 0x000000ffff1f7224 */ /* 0x000fe200078e000c */
[----:B------:R-:W-:Y:S01]  /*19b70*/  MOV R2, RZ ;  /* 0x000000ff00027202 */ /* 0x000fe20000000f00 */
[----:B------:R-:W-:Y:S01]  /*19b80*/  IMAD.MOV.U32 R30, RZ, RZ, 0x181f ;  /* 0x0000181fff1e7424 */ /* 0x000fe200078e00ff */
[----:B------:R-:W-:Y:S02]  /*19b90*/  MOV R3, 0x19bb0 ;  /* 0x00019bb000037802 */ /* 0x000fe40000000f00 */
[----:B-12---:R-:W-:Y:S05]  /*19ba0*/  CALL.REL.NOINC `($__internal_35_$__cuda_sm70_shflsync_idx_p) ;  /* 0x0000094000007944 */ /* 0x006fea0003c00000 */
[----:B------:R-:W-:Y:S01]  /*19bb0*/  MOV R0, R30 ;  /* 0x0000001e00007202 */ /* 0x000fe20000000f00 */
[----:B------:R-:W-:Y:S05]  /*19bc0*/  BRA `(.L_x_2211) ;  /* 0xffffc30000007947 */ /* 0x000fea000383ffff */
.L_x_2140:
        /* <DEDUP_REMOVED lines=13> */
.L_x_2143:
[----:B------:R-:W-:Y:S01]  /*19ca0*/  IMAD.MOV.U32 R31, RZ, RZ, R9 ;  /* 0x000000ffff1f7224 */ /* 0x000fe200078e0009 */
[----:B-1----:R-:W-:Y:S01]  /*19cb0*/  MOV R2, 0x2 ;  /* 0x0000000200027802 */ /* 0x002fe20000000f00 */
[----:B------:R-:W-:Y:S01]  /*19cc0*/  IMAD.MOV.U32 R30, RZ, RZ, 0x181f ;  /* 0x0000181fff1e7424 */ /* 0x000fe200078e00ff */
[----:B------:R-:W-:Y:S02]  /*19cd0*/  MOV R3, 0x19cf0 ;  /* 0x00019cf000037802 */ /* 0x000fe40000000f00 */
[----:B--234-:R-:W-:Y:S05]  /*19ce0*/  CALL.REL.NOINC `($__internal_35_$__cuda_sm70_shflsync_idx_p) ;  /* 0x0000080000007944 */ /* 0x01cfea0003c00000 */
[----:B------:R-:W-:Y:S01]  /*19cf0*/  MOV R8, R30 ;  /* 0x0000001e00087202 */ /* 0x000fe20000000f00 */
[----:B------:R-:W-:Y:S05]  /*19d00*/  BRA `(.L_x_2213) ;  /* 0xffffc4a000007947 */ /* 0x000fea000383ffff */
.L_x_2144:
[----:B------:R-:W-:Y:S01]  /*19d10*/  IMAD.MOV.U32 R31, RZ, RZ, R12 ;  /* 0x000000ffff1f7224 */ /* 0x000fe200078e000c */
[----:B------:R-:W-:Y:S01]  /*19d20*/  MOV R2, 0x2 ;  /* 0x0000000200027802 */ /* 0x000fe20000000f00 */
[----:B------:R-:W-:Y:S01]  /*19d30*/  IMAD.MOV.U32 R30, RZ, RZ, 0x181f ;  /* 0x0000181fff1e7424 */ /* 0x000fe200078e00ff */
[----:B------:R-:W-:Y:S02]  /*19d40*/  MOV R3, 0x19d60 ;  /* 0x00019d6000037802 */ /* 0x000fe40000000f00 */
[----:B-1234-:R-:W-:Y:S05]  /*19d50*/  CALL.REL.NOINC `($__internal_35_$__cuda_sm70_shflsync_idx_p) ;  /* 0x0000079000007944 */ /* 0x01efea0003c00000 */
[----:B------:R-:W-:Y:S01]  /*19d60*/  MOV R0, R30 ;  /* 0x0000001e00007202 */ /* 0x000fe20000000f00 */
[----:B------:R-:W-:Y:S05]  /*19d70*/  BRA `(.L_x_2214) ;  /* 0xffffc45000007947 */ /* 0x000fea000383ffff */
.L_x_2147:
[----:B------:R-:W-:Y:S01]  /*19d80*/  IMAD.MOV.U32 R31, RZ, RZ, R9 ;  /* 0x000000ffff1f7224 */ /* 0x000fe200078e0009 */
[----:B-1----:R-:W-:Y:S01]  /*19d90*/  MOV R2, 0x3 ;  /* 0x0000000300027802 */ /* 0x002fe20000000f00 */
[----:B------:R-:W-:Y:S01]  /*19da0*/  IMAD.MOV.U32 R30, RZ, RZ, 0x181f ;  /* 0x0000181fff1e7424 */ /* 0x000fe200078e00ff */
[----:B------:R-:W-:-:S02]  /*19db0*/  MOV R3, 0x19dd0 ;  /* 0x00019dd000037802 */ /* 0x000fc40000000f00 */
[----:B--234-:R-:W-:Y:S05]  /*19dc0*/  CALL.REL.NOINC `($__internal_35_$__cuda_sm70_shflsync_idx_p) ;  /* 0x0000072000007944 */ /* 0x01cfea0003c00000 */
        /* <DEDUP_REMOVED lines=8> */
.L_x_2149:
[----:B------:R-:W-:Y:S01]  /*19e50*/  IMAD.MOV.U32 R31, RZ, RZ, R82 ;  /* 0x000000ffff1f7224 */ /* 0x000fe200078e0052 */
[----:B------:R-:W-:Y:S01]  /*19e60*/  MOV R2, RZ ;  /* 0x000000ff00027202 */ /* 0x000fe20000000f00 */
[----:B------:R-:W-:Y:S01]  /*19e70*/  IMAD.MOV.U32 R30, RZ, RZ, 0x1f ;  /* 0x0000001fff1e7424 */ /* 0x000fe200078e00ff */
[----:B------:R-:W-:Y:S02]  /*19e80*/  MOV R3, 0x19ea0 ;  /* 0x00019ea000037802 */ /* 0x000fe40000000f00 */
[----:B-123--:R-:W-:Y:S05]  /*19e90*/  CALL.REL.NOINC `($__internal_35_$__cuda_sm70_shflsync_idx_p) ;  /* 0x0000065000007944 */ /* 0x00efea0003c00000 */
[----:B------:R-:W-:Y:S01]  /*19ea0*/  MOV R9, R30 ;  /* 0x0000001e00097202 */ /* 0x000fe20000000f00 */
[----:B------:R-:W-:Y:S05]  /*19eb0*/  BRA `(.L_x_2216) ;  /* 0xffffc68000007947 */ /* 0x000fea000383ffff */
.L_x_2150:
[----:B------:R-:W-:Y:S01]  /*19ec0*/  IMAD.MOV.U32 R31, RZ, RZ, R82 ;  /* 0x000000ffff1f7224 */ /* 0x000fe200078e0052 */
[----:B------:R-:W-:Y:S01]  /*19ed0*/  MOV R2, 0x1 ;  /* 0x0000000100027802 */ /* 0x000fe20000000f00 */
[----:B------:R-:W-:Y:S01]  /*19ee0*/  IMAD.MOV.U32 R30, RZ, RZ, 0x1f ;  /* 0x0000001fff1e7424 */ /* 0x000fe200078e00ff */
[----:B------:R-:W-:Y:S02]  /*19ef0*/  MOV R3, 0x19f10 ;  /* 0x00019f1000037802 */ /* 0x000fe40000000f00 */
[----:B-123--:R-:W-:Y:S05]  /*19f00*/  CALL.REL.NOINC `($__internal_35_$__cuda_sm70_shflsync_idx_p) ;  /* 0x000005e000007944 */ /* 0x00efea0003c00000 */
[----:B------:R-:W-:Y:S01]  /*19f10*/  MOV R8, R30 ;  /* 0x0000001e00087202 */ /* 0x000fe20000000f00 */
[----:B------:R-:W-:Y:S05]  /*19f20*/  BRA `(.L_x_2217) ;  /* 0xffffc63000007947 */ /* 0x000fea000383ffff */
.L_x_2151:
[----:B------:R-:W-:Y:S02]  /*19f30*/  MOV R2, 0x1 ;  /* 0x0000000100027802 */ /* 0x000fe40000000f00 */
[----:B------:R-:W-:-:S02]  /*19f40*/  MOV R3, 0x19f60 ;  /* 0x00019f6000037802 */ /* 0x000fc40000000f00 */
[----:B--234-:R-:W-:Y:S05]  /*19f50*/  CALL.REL.NOINC `($__internal_36_$__cuda_sm70_shflsync_up_p) ;  /* 0x000005f000007944 */ /* 0x01cfea0003c00000 */
[----:B------:R-:W-:Y:S05]  /*19f60*/  BRA `(.L_x_2218) ;  /* 0xffffc71000007947 */ /* 0x000fea000383ffff */
.L_x_2152:
[----:B------:R-:W-:Y:S02]  /*19f70*/  MOV R2, 0x2 ;  /* 0x0000000200027802 */ /* 0x000fe40000000f00 */
[----:B------:R-:W-:-:S02]  /*19f80*/  MOV R3, 0x19fa0 ;  /* 0x00019fa000037802 */ /* 0x000fc40000000f00 */
[----:B--23--:R-:W-:Y:S05]  /*19f90*/  CALL.REL.NOINC `($__internal_36_$__cuda_sm70_shflsync_up_p) ;  /* 0x000005b000007944 */ /* 0x00cfea0003c00000 */
        /* <DEDUP_REMOVED lines=24> */
.L_x_2156:
[----:B------:R-:W-:Y:S02]  /*1a120*/  MOV R2, 0x1 ;  /* 0x0000000100027802 */ /* 0x000fe40000000f00 */
[----:B------:R-:W-:Y:S02]  /*1a130*/  MOV R3, 0x1a150 ;  /* 0x0001a15000037802 */ /* 0x000fe40000000f00 */
[----:B------:R-:W-:Y:S05]  /*1a140*/  CALL.REL.NOINC `($__internal_36_$__cuda_sm70_shflsync_up_p) ;  /* 0x0000040000007944 */ /* 0x000fea0003c00000 */
[----:B------:R-:W-:Y:S01]  /*1a150*/  MOV R2, R4 ;  /* 0x0000000400027202 */ /* 0x000fe20000000f00 */
[----:B------:R-:W-:Y:S05]  /*1a160*/  BRA `(.L_x_2220) ;  /* 0xffffc76000007947 */ /* 0x000fea000383ffff */
.L_x_2157:
[----:B------:R-:W-:Y:S02]  /*1a170*/  MOV R2, 0x2 ;  /* 0x0000000200027802 */ /* 0x000fe40000000f00 */
[----:B------:R-:W-:Y:S02]  /*1a180*/  MOV R3, 0x1a1a0 ;  /* 0x0001a1a000037802 */ /* 0x000fe40000000f00 */
        /* <DEDUP_REMOVED lines=25> */
.L_x_2159:
[----:B------:R-:W-:Y:S02]  /*1a320*/  SEL R0, RZ, 0x1, P0 ;  /* 0x00000001ff007807 */ /* 0x000fe40000000000 */
[----:B------:R-:W-:Y:S02]  /*1a330*/  MOV R2, 0x1a350 ;  /* 0x0001a35000027802 */ /* 0x000fe40000000f00 */
[----:B-1----:R-:W-:Y:S05]  /*1a340*/  CALL.REL.NOINC `($__internal_37_$__cuda_sm70_votesync_ballot) ;  /* 0x0000027000007944 */ /* 0x002fea0003c00000 */
[----:B------:R-:W-:Y:S01]  /*1a350*/  MOV R5, R0 ;  /* 0x0000000000057202 */ /* 0x000fe20000000f00 */
[----:B------:R-:W-:Y:S05]  /*1a360*/  BRA `(.L_x_2222) ;  /* 0xffffc6f000007947 */ /* 0x000fea000383ffff */
.L_x_2160:
[----:B------:R-:W-:Y:S01]  /*1a370*/  IMAD.MOV.U32 R31, RZ, RZ, R6 ;  /* 0x000000ffff1f7224 */ /* 0x000fe200078e0006 */
[----:B------:R-:W-:Y:S01]  /*1a380*/  MOV R2, R0 ;  /* 0x0000000000027202 */ /* 0x000fe20000000f00 */
[----:B------:R-:W-:Y:S01]  /*1a390*/  IMAD.MOV.U32 R30, RZ, RZ, 0x1f ;  /* 0x0000001fff1e7424 */ /* 0x000fe200078e00ff */
[----:B------:R-:W-:Y:S02]  /*1a3a0*/  MOV R3, 0x1a3c0 ;  /* 0x0001a3c000037802 */ /* 0x000fe40000000f00 */
[----:B-1----:R-:W-:Y:S05]  /*1a3b0*/  CALL.REL.NOINC `($__internal_35_$__cuda_sm70_shflsync_idx_p) ;  /* 0x0000013000007944 */ /* 0x002fea0003c00000 */
[----:B------:R-:W-:Y:S01]  /*1a3c0*/  IMAD.MOV.U32 R10, RZ, RZ, R30 ;  /* 0x000000ffff0a7224 */ /* 0x000fe200078e001e */
[----:B------:R-:W-:Y:S01]  /*1a3d0*/  MOV R2, R0 ;  /* 0x0000000000027202 */ /* 0x000fe20000000f00 */
[----:B------:R-:W-:Y:S01]  /*1a3e0*/  IMAD.MOV.U32 R31, RZ, RZ, R7 ;  /* 0x000000ffff1f7224 */ /* 0x000fe200078e0007 */
[----:B------:R-:W-:-:S02]  /*1a3f0*/  MOV R30, 0x1f ;  /* 0x0000001f001e7802 */ /* 0x000fc40000000f00 */
[----:B------:R-:W-:Y:S02]  /*1a400*/  MOV R3, 0x1a420 ;  /* 0x0001a42000037802 */ /* 0x000fe40000000f00 */
[----:B------:R-:W-:Y:S05]  /*1a410*/  CALL.REL.NOINC `($__internal_35_$__cuda_sm70_shflsync_idx_p) ;  /* 0x000000d000007944 */ /* 0x000fea0003c00000 */
[----:B------:R-:W-:Y:S01]  /*1a420*/  MOV R7, R30 ;  /* 0x0000001e00077202 */ /* 0x000fe20000000f00 */
[----:B------:R-:W-:Y:S05]  /*1a430*/  BRA `(.L_x_2223) ;  /* 0xffffc67000007947 */ /* 0x000fea000383ffff */
.L_x_2163:
[----:B------:R-:W-:Y:S01]  /*1a440*/  IMAD.MOV.U32 R31, RZ, RZ, R4 ;  /* 0x000000ffff1f7224 */ /* 0x000fe200078e0004 */
[----:B------:R-:W-:Y:S01]  /*1a450*/  MOV R2, R0 ;  /* 0x0000000000027202 */ /* 0x000fe20000000f00 */
[----:B------:R-:W-:Y:S01]  /*1a460*/  IMAD.MOV.U32 R30, RZ, RZ, 0x1f ;  /* 0x0000001fff1e7424 */ /* 0x000fe200078e00ff */
[----:B------:R-:W-:Y:S02]  /*1a470*/  MOV R3, 0x1a490 ;  /* 0x0001a49000037802 */ /* 0x000fe40000000f00 */
[----:B-1-34-:R-:W-:Y:S05]  /*1a480*/  CALL.REL.NOINC `($__internal_35_$__cuda_sm70_shflsync_idx_p) ;  /* 0x0000006000007944 */ /* 0x01afea0003c00000 */
[----:B------:R-:W-:Y:S01]  /*1a490*/  MOV R11, R30 ;  /* 0x0000001e000b7202 */ /* 0x000fe20000000f00 */
[----:B------:R-:W-:Y:S05]  /*1a4a0*/  BRA `(.L_x_2162) ;  /* 0xffffc66000007947 */ /* 0x000fea000383ffff */
        .weak           $__internal_34_$__cuda_sm70_shflsync_bfly_p
        .type           $__internal_34_$__cuda_sm70_shflsync_bfly_p,@function
        .size           $__internal_34_$__cuda_sm70_shflsync_bfly_p,($__internal_35_$__cuda_sm70_shflsync_idx_p - $__internal_34_$__cuda_sm70_shflsync_bfly_p)
$__internal_34_$__cuda_sm70_shflsync_bfly_p:
[----:B------:R-:W-:Y:S04]  /*1a4b0*/  WARPSYNC R192 ;  /* 0x000000c000007348 */ /* 0x000fe80003800000 */
[----:B------:R1:W2:Y:S02]  /*1a4c0*/  SHFL.BFLY PT, R16, R4, R3, R209 ;  /* 0x0c00000304107389 */ /* 0x0002a400000e00d1 */
[----:B-1----:R-:W-:-:S04]  /*1a4d0*/  MOV R3, 0x0 ;  /* 0x0000000000037802 */ /* 0x002fc80000000f00 */
[----:B--2---:R-:W-:Y:S05]  /*1a4e0*/  RET.REL.NODEC R2 `(_ZN7cutlass13device_kernelIN5flash19enable_sm80_to_sm89INS1_16FlashAttnFwdSm80INS1_25CollectiveMainloopFwdSm80ILi8ELi2ELb0EN4cute5tupleIJNS5_1CILi128EEENS7_ILi64EEENS7_ILi192EEEEEELi192ENS_6half_tEfNS_4arch4Sm80ELb0ELb1ELb1ELb1ELb1ELb0ELb1ELb1EEENS1_21CollectiveEpilogueFwdINS6_IJS8_SA_S9_EEENS6_IJNS7_ILi1EEESI_SI_EEESC_SE_Li256ELb1ELb1ELb1ELb0EEENS1_36VarlenDynamicPersistentTileSchedulerILi128ELi64ELi256ELi256ELb1ELb1ELb0ELb1ELb0ELb1EEEEEEEEEvNT_6ParamsE) ;  /* 0xfffe5b1002007950 */ /* 0x004fea0003c3ffff */
        .weak           $__internal_35_$__cuda_sm70_shflsync_idx_p
        .type           $__internal_35_$__cuda_sm70_shflsync_idx_p,@function
        .size           $__internal_35_$__cuda_sm70_shflsync_idx_p,($__internal_36_$__cuda_sm70_shflsync_up_p - $__internal_35_$__cuda_sm70_shflsync_idx_p)
$__internal_35_$__cuda_sm70_shflsync_idx_p:
[----:B------:R-:W-:-:S04]  /*1a4f0*/  MOV R179, 0xffffffff ;  /* 0xffffffff00b37802 */ /* 0x000fc80000000f00 */
[----:B------:R-:W-:Y:S04]  /*1a500*/  WARPSYNC R179 ;  /* 0x000000b300007348 */ /* 0x000fe80003800000 */
[----:B------:R1:W2:Y:S02]  /*1a510*/  SHFL.IDX PT, R30, R31, R2, R30 ;  /* 0x000000021f1e7389 */ /* 0x0002a400000e001e */
[----:B-1----:R-:W-:Y:S02]  /*1a520*/  MOV R2, R3 ;  /* 0x0000000300027202 */ /* 0x002fe40000000f00 */
[----:B------:R-:W-:-:S04]  /*1a530*/  MOV R3, 0x0 ;  /* 0x0000000000037802 */ /* 0x000fc80000000f00 */
[----:B--2---:R-:W-:Y:S05]  /*1a540*/  RET.REL.NODEC R2 `(_ZN7cutlass13device_kernelIN5flash19enable_sm80_to_sm89INS1_16FlashAttnFwdSm80INS1_25CollectiveMainloopFwdSm80ILi8ELi2ELb0EN4cute5tupleIJNS5_1CILi128EEENS7_ILi64EEENS7_ILi192EEEEEELi192ENS_6half_tEfNS_4arch4Sm80ELb0ELb1ELb1ELb1ELb1ELb0ELb1ELb1EEENS1_21CollectiveEpilogueFwdINS6_IJS8_SA_S9_EEENS6_IJNS7_ILi1EEESI_SI_EEESC_SE_Li256ELb1ELb1ELb1ELb0EEENS1_36VarlenDynamicPersistentTileSchedulerILi128ELi64ELi256ELi256ELb1ELb1ELb0ELb1ELb0ELb1EEEEEEEEEvNT_6ParamsE) ;  /* 0xfffe5ab002007950 */ /* 0x004fea0003c3ffff */
        .weak           $__internal_36_$__cuda_sm70_shflsync_up_p
        .type           $__internal_36_$__cuda_sm70_shflsync_up_p,@function
        .size           $__internal_36_$__cuda_sm70_shflsync_up_p,($__internal_37_$__cuda_sm70_votesync_ballot - $__internal_36_$__cuda_sm70_shflsync_up_p)
$__internal_36_$__cuda_sm70_shflsync_up_p:
[----:B------:R-:W-:Y:S02]  /*1a550*/  IMAD.MOV.U32 R4, RZ, RZ, RZ ;  /* 0x000000ffff047224 */ /* 0x000fe400078e00ff */
[----:B------:R-:W-:-:S04]  /*1a560*/  IMAD.MOV.U32 R10, RZ, RZ, -0x1 ;  /* 0xffffffffff0a7424 */ /* 0x000fc800078e00ff */
[----:B------:R-:W-:Y:S04]  /*1a570*/  WARPSYNC R10 ;  /* 0x0000000a00007348 */ /* 0x000fe80003800000 */
[----:B------:R1:W2:Y:S02]  /*1a580*/  SHFL.UP PT, R4, R0, R2, R4 ;  /* 0x0400000200047389 */ /* 0x0002a400000e0004 */
[----:B-1----:R-:W-:Y:S02]  /*1a590*/  MOV R2, R3 ;  /* 0x0000000300027202 */ /* 0x002fe40000000f00 */
[----:B------:R-:W-:-:S04]  /*1a5a0*/  MOV R3, 0x0 ;  /* 0x0000000000037802 */ /* 0x000fc80000000f00 */
[----:B--2---:R-:W-:Y:S05]  /*1a5b0*/  RET.REL.NODEC R2 `(_ZN7cutlass13device_kernelIN5flash19enable_sm80_to_sm89INS1_16FlashAttnFwdSm80INS1_25CollectiveMainloopFwdSm80ILi8ELi2ELb0EN4cute5tupleIJNS5_1CILi128EEENS7_ILi64EEENS7_ILi192EEEEEELi192ENS_6half_tEfNS_4arch4Sm80ELb0ELb1ELb1ELb1ELb1ELb0ELb1ELb1EEENS1_21CollectiveEpilogueFwdINS6_IJS8_SA_S9_EEENS6_IJNS7_ILi1EEESI_SI_EEESC_SE_Li256ELb1ELb1ELb1ELb0EEENS1_36VarlenDynamicPersistentTileSchedulerILi128ELi64ELi256ELi256ELb1ELb1ELb0ELb1ELb0ELb1EEEEEEEEEvNT_6ParamsE) ;  /* 0xfffe5a4002007950 */ /* 0x004fea0003c3ffff */
        .weak           $__internal_37_$__cuda_sm70_votesync_ballot
        .type           $__internal_37_$__cuda_sm70_votesync_ballot,@function
        .size           $__internal_37_$__cuda_sm70_votesync_ballot,(.L_x_6217 - $__internal_37_$__cuda_sm70_votesync_ballot)
$__internal_37_$__cuda_sm70_votesync_ballot:
[----:B------:R-:W-:Y:S01]  /*1a5c0*/  ISETP.NE.U32.AND P0, PT, R0, 0x1, PT ;  /* 0x000000010000780c */ /* 0x000fe20003f05070 */
[----:B------:R-:W-:-:S04]  /*1a5d0*/  IMAD.MOV.U32 R3, RZ, RZ, -0x1 ;  /* 0xffffffffff037424 */ /* 0x000fc800078e00ff */
[----:B------:R-:W-:Y:S08]  /*1a5e0*/  WARPSYNC R3 ;  /* 0x0000000300007348 */ /* 0x000ff00003800000 */
[----:B------:R-:W-:-:S04]  /*1a5f0*/  VOTE.ANY R0, PT, !P0 ;  /* 0x0000000000007806 */ /* 0x000fc800040e0100 */
[----:B------:R-:W-:Y:S01]  /*1a600*/  LOP3.LUT R0, R0, R3, RZ, 0xc0, !PT ;  /* 0x0000000300007212 */ /* 0x000fe200078ec0ff */
[----:B------:R-:W-:-:S04]  /*1a610*/  IMAD.MOV.U32 R3, RZ, RZ, 0x0 ;  /* 0x00000000ff037424 */ /* 0x000fc800078e00ff */
[----:B------:R-:W-:Y:S05]  /*1a620*/  RET.REL.NODEC R2 `(_ZN7cutlass13device_kernelIN5flash19enable_sm80_to_sm89INS1_16FlashAttnFwdSm80INS1_25CollectiveMainloopFwdSm80ILi8ELi2ELb0EN4cute5tupleIJNS5_1CILi128EEENS7_ILi64EEENS7_ILi192EEEEEELi192ENS_6half_tEfNS_4arch4Sm80ELb0ELb1ELb1ELb1ELb1ELb0ELb1ELb1EEENS1_21CollectiveEpilogueFwdINS6_IJS8_SA_S9_EEENS6_IJNS7_ILi1EEESI_SI_EEESC_SE_Li256ELb1ELb1ELb1ELb0EEENS1_36VarlenDynamicPersistentTileSchedulerILi128ELi64ELi256ELi256ELb1ELb1ELb0ELb1ELb0ELb1EEEEEEEEEvNT_6ParamsE) ;  /* 0xfffe59d002007950 */ /* 0x000fea0003c3ffff */
.L_x_2224:
        /* <DEDUP_REMOVED lines=13> */
.L_x_6217:


//--------------------- .text._ZN7cutlass13device_kernelIN5flash19enable_sm80_to_sm89INS1_16FlashAttnFwdSm80INS1_25CollectiveMainloopFwdSm80ILi8ELi2ELb0EN4cute5tupleIJNS5_1CILi128EEENS7_ILi64EEENS7_ILi192EEEEEELi192ENS_6half_tEfNS_4arch4Sm80ELb0ELb1ELb1ELb1ELb1ELb1ELb1ELb1EEENS1_21CollectiveEpilogueFwdINS6_IJS8_SA_S9_EEENS6_IJNS7_ILi1EEESI_SI_EEESC_SE_Li256ELb1ELb1ELb1ELb0EEENS1_36VarlenDynamicPersistentTileSchedulerILi128ELi64ELi256ELi256ELb1ELb1ELb0ELb1ELb0ELb1EEEEEEEEEvNT_6ParamsE --------------------------
	.section	.text._ZN7cutlass13device_kernelIN5flash19enable_sm80_to_sm89INS1_16FlashAttnFwdSm80INS1_25CollectiveMainloopFwdSm80ILi8ELi2ELb0EN4cute5tupleIJNS5_1CILi128EEENS7_ILi64EEENS7_ILi192EEEEEELi192ENS_6half_tEfNS_4arch4Sm80ELb0ELb1ELb1ELb1ELb1ELb1ELb1ELb1EEENS1_21CollectiveEpilogueFwdINS6_IJS8_SA_S9_EEENS6_IJNS7_ILi1EEESI_SI_EEESC_SE_Li256ELb1ELb1ELb1ELb0EEENS1_36VarlenDynamicPersistentTileSchedulerILi128ELi64ELi256ELi256ELb1ELb1ELb0ELb1ELb0ELb1EEEEEEEEEvNT_6ParamsE,"ax",@progbits
	.sectioninfo	@"SHI_REGISTERS=255"
	.align	128
.text._ZN7cutlass13device_kernelIN5flash19enable_sm80_to_sm89INS1_16FlashAttnFwdSm80INS1_25CollectiveMainloopFwdSm80ILi8ELi2ELb0EN4cute5tupleIJNS5_1CILi128EEENS7_ILi64EEENS7_ILi192EEEEEELi192ENS_6half_tEfNS_4arch4Sm80ELb0ELb1ELb1ELb1ELb1ELb1ELb1ELb1EEENS1_21CollectiveEpilogueFwdINS6_IJS8_SA_S9_EEENS6_IJNS7_ILi1EEESI_SI_EEESC_SE_Li256ELb1ELb1ELb1ELb0EEENS1_36VarlenDynamicPersistentTileSchedulerILi128ELi64ELi256ELi256ELb1ELb1ELb0ELb1ELb0ELb1EEEEEEEEEvNT_6ParamsE:
        .type           _ZN7cutlass13device_kernelIN5flash19enable_sm80_to_sm89INS1_16FlashAttnFwdSm80INS1_25CollectiveMainloopFwdSm80ILi8ELi2ELb0EN4cute5tupleIJNS5_1CILi128EEENS7_ILi64EEENS7_ILi192EEEEEELi192ENS_6half_tEfNS_4arch4Sm80ELb0ELb1ELb1ELb1ELb1ELb1ELb1ELb1EEENS1_21CollectiveEpilogueFwdINS6_IJS8_SA_S9_EEENS6_IJNS7_ILi1EEESI_SI_EEESC_SE_Li256ELb1ELb1ELb1ELb0EEENS1_36VarlenDynamicPersistentTileSchedulerILi128ELi64ELi256ELi256ELb1ELb1ELb0ELb1ELb0ELb1EEEEEEEEEvNT_6ParamsE,@function
        .size           _ZN7cutlass13device_kernelIN5flash19enable_sm80_to_sm89INS1_16FlashAttnFwdSm80INS1_25CollectiveMainloopFwdSm80ILi8ELi2ELb0EN4cute5tupleIJNS5_1CILi128EEENS7_ILi64EEENS7_ILi192EEEEEELi192ENS_6half_tEfNS_4arch4Sm80ELb0ELb1ELb1ELb1ELb1ELb1ELb1ELb1EEENS1_21CollectiveEpilogueFwdINS6_IJS8_SA_S9_EEENS6_IJNS7_ILi1EEESI_SI_EEESC_SE_Li256ELb1ELb1ELb1ELb0EEENS1_36VarlenDynamicPersistentTileSchedulerILi128ELi64ELi256ELi256ELb1ELb1ELb0ELb1ELb0ELb1EEEEEEEEEvNT_6ParamsE,(.L_x_6222 - _ZN7cutlass13device_kernelIN5flash19enable_sm80_to_sm89INS1_16FlashAttnFwdSm80INS1_25CollectiveMainloopFwdSm80ILi8ELi2ELb0EN4cute5tupleIJNS5_1CILi128EEENS7_ILi64EEENS7_ILi192EEEEEELi192ENS_6half_tEfNS_4arch4Sm80ELb0ELb1ELb1ELb1ELb1ELb1ELb1ELb1EEENS1_21CollectiveEpilogueFwdINS6_IJS8_SA_S9_EEENS6_IJNS7_ILi1EEESI_SI_EEESC_SE_Li256ELb1ELb1ELb1ELb0EEENS1_36VarlenDynamicPersistentTileSchedulerILi128ELi64ELi256ELi256ELb1ELb1ELb0ELb1ELb0ELb1EEEEEEEEEvNT_6ParamsE)
        .other          _ZN7cutlass13device_kernelIN5flash19enable_sm80_to_sm89INS1_16FlashAttnFwdSm80INS1_25CollectiveMainloopFwdSm80ILi8ELi2ELb0EN4cute5tupleIJNS5_1CILi128EEENS7_ILi64EEENS7_ILi192EEEEEELi192ENS_6half_tEfNS_4arch4Sm80ELb0ELb1ELb1ELb1ELb1ELb1ELb1ELb1EEENS1_21CollectiveEpilogueFwdINS6_IJS8_SA_S9_EEENS6_IJNS7_ILi1EEESI_SI_EEESC_SE_Li256ELb1ELb1ELb1ELb0EEENS1_36VarlenDynamicPersistentTileSchedulerILi128ELi64ELi256ELi256ELb1ELb1ELb0ELb1ELb0ELb1EEEEEEEEEvNT_6ParamsE,@"STO_CUDA_ENTRY STV_DEFAULT"
_ZN7cutlass13device_kernelIN5flash19enable_sm80_to_sm89INS1_16FlashAttnFwdSm80INS1_25CollectiveMainloopFwdSm80ILi8ELi2ELb0EN4cute5tupleIJNS5_1CILi128EEENS7_ILi64EEENS7_ILi192EEEEEELi192ENS_6half_tEfNS_4arch4Sm80ELb0ELb1ELb1ELb1ELb1ELb1ELb1ELb1EEENS1_21CollectiveEpilogueFwdINS6_IJS8_SA_S9_EEENS6_IJNS7_ILi1EEESI_SI_EEESC_SE_Li256ELb1ELb1ELb1ELb0EEENS1_36VarlenDynamicPersistentTileSchedulerILi128ELi64ELi256ELi256ELb1ELb1ELb0ELb1ELb0ELb1EEEEEEEEEvNT_6ParamsE:
        /* <DEDUP_REMOVED lines=52> */
.L_x_2230:
        /* <DEDUP_REMOVED lines=16> */
.L_x_2490:
        /* <DEDUP_REMOVED lines=16> */
.L_x_2491:
[----:B---3--:R-:W-:-:S05]  /*0540*/  IMAD R0, R0, c[0x0][0x538], RZ ;  /* 0x00014e0000007a24 */ /* 0x008fca00078e02ff */
[----:B------:R-:W-:-:S04]  /*0550*/  IADD3 R6, R0, R6, RZ ;  /* 0x0000000600067210 */ /* 0x000fc80007ffe0ff */
[----:B------:R-:W-:-:S13]  /*0560*/  ISETP.GT.AND P0, PT, R6, UR4, PT ;  /* 0x0000000406007c0c */ /* 0x000fda000bf04270 */
[----:B-12---:R-:W-:Y:S05]  /*0570*/  @!P0 BRA `(.L_x_2230) ;  /* 0xfffffdc000008947 */ /* 0x006fea000383ffff */
.L_x_2226:
[----:B------:R-:W-:-:S05]  /*0580*/  IADD3 R10, -R0, R6, RZ ;  /* 0x00000006000a7210 */ /* 0x000fca0007ffe1ff */
[----:B------:R-:W-:-:S05]  /*0590*/  IMAD R0, R4, c[0x0][0x538], R10 ;  /* 0x00014e0004007a24 */ /* 0x000fca00078e020a */
[----:B------:R-:W-:Y:S01]  /*05a0*/  ISETP.GT.AND P0, PT, R0, UR4, PT ;  /* 0x0000000400007c0c */ /* 0x000fe2000bf04270 */
[----:B------:R-:W-:-:S12]  /*05b0*/  BRA.DIV ~URZ, `(.L_x_2231) ;  /* 0x00023ec27f007947 */ /* 0x000fd8000b800000 */
[----:B------:R-:W-:-:S04]  /*05c0*/  VOTE.ANY R6, PT, !P0 ;  /* 0x0000000000067806 */ /* 0x000fc800040e0100 */
.L_x_2492:
[----:B------:R-:W2:Y:S02]  /*05d0*/  POPC R0, R6 ;  /* 0x0000000600007309 */ /* 0x000ea40000000000 */
[----:B-12---:R-:W-:Y:S01]  /*05e0*/  IADD3 R239, R0, R7, RZ ;  /* 0x0000000700ef7210 */ /* 0x006fe20007ffe0ff */
[----:B------:R-:W-:Y:S05]  /*05f0*/  BRA.DIV ~URZ, `(.L_x_2232) ;  /* 0x00023ed27f007947 */ /* 0x000fea000b800000 */
[----:B------:R1:W2:Y:S01]  /*0600*/  SHFL.IDX PT, R12, R9, R0, 0x1f ;  /* 0x00001f00090c7589 */ /* 0x0002a200000e0000 */
[----:B------:R-:W-:-:S03]  /*0610*/  MOV R5, RZ ;  /* 0x000000ff00057202 */ /* 0x000fc60000000f00 */
[----:B------:R1:W3:Y:S04]  /*0620*/  SHFL.IDX PT, R9, R8, R0, 0x1f ;  /* 0x00001f0008097589 */ /* 0x0002e800000e0000 */
.L_x_2493:
[----:B------:R-:W-:Y:S01]  /*0630*/  ISETP.NE.AND P0, PT, R6, RZ, PT ;  /* 0x000000ff0600720c */ /* 0x000fe20003f05270 */
[----:B------:R-:W-:-:S12]  /*0640*/  BSSY B0, `(.L_x_2233) ;  /* 0x0000005000007945 */ /* 0x000fd80003800000 */
[----:B------:R-:W-:Y:S05]  /*0650*/  @!P0 BRA `(.L_x_2234) ;  /* 0x0000003000008947 */ /* 0x000fea0003800000 */
[----:B-1----:R-:W-:Y:S01]  /*0660*/  IADD3 R0, R0, -0x1, RZ ;  /* 0xffffffff00007810 */ /* 0x002fe20007ffe0ff */
[----:B------:R-:W-:Y:S05]  /*0670*/  BRA.DIV ~URZ, `(.L_x_2235) ;  /* 0x00023f327f007947 */ /* 0x000fea000b800000 */
[----:B------:R1:W4:Y:S02]  /*0680*/  SHFL.IDX PT, R5, R4, R0, 0x1f ;  /* 0x00001f0004057589 */ /* 0x00032400000e0000 */
.L_x_2234:
[----:B------:R-:W-:Y:S05]  /*0690*/  BSYNC B0 ;  /* 0x0000000000007941 */ /* 0x000fea0003800000 */
.L_x_2233:
        /* <DEDUP_REMOVED lines=67> */
.L_x_2237:
        /* <DEDUP_REMOVED lines=68> */
.L_x_2238:
[----:B------:R-:W-:Y:S05]  /*0f10*/  BSYNC B0 ;  /* 0x0000000000007941 */ /* 0x000fea0003800000 */
.L_x_2236:
[----:B------:R-:W-:-:S04]  /*0f20*/  LOP3.LUT R0, RZ, R0, RZ, 0x33, !PT ;  /* 0x00000000ff007212 */ /* 0x000fc800078e33ff */
[----:B------:R-:W-:Y:S01]  /*0f30*/  IADD3 R237, R0, R12, RZ ;  /* 0x0000000c00ed7210 */ /* 0x000fe20007ffe0ff */
[----:B------:R-:W-:Y:S05]  /*0f40*/  BRA `(.L_x_2239) ;  /* 0x0000004000007947 */ /* 0x000fea0003800000 */
.L_x_2227:
[----:B-1----:R-:W-:Y:S01]  /*0f50*/  IMAD.MOV.U32 R237, RZ, RZ, RZ ;  /* 0x000000ffffed7224 */ /* 0x002fe200078e00ff */
[----:B------:R-:W-:Y:S01]  /*0f60*/  MOV R238, RZ ;  /* 0x000000ff00ee7202 */ /* 0x000fe20000000f00 */
[----:B------:R-:W-:Y:S01]  /*0f70*/  IMAD.U32 R236, RZ, RZ, UR4 ;  /* 0x00000004ffec7e24 */ /* 0x000fe2000f8e00ff */
[----:B------:R-:W-:Y:S02]  /*0f80*/  MOV R239, c[0x0][0x53c] ;  /* 0x00014f0000ef7a02 */ /* 0x000fe40000000f00 */
.L_x_2239:
[----:B------:R-:W-:Y:S01]  /*0f90*/  ISETP.NE.AND P0, PT, R13, RZ, PT ;  /* 0x000000ff0d00720c */ /* 0x000fe20003f05270 */
[----:B------:R-:W-:-:S12]  /*0fa0*/  WARPSYNC 0xffffffff ;  /* 0xffffffff00007948 */ /* 0x000fd80003800000 */
[----:B------:R1:W-:Y:S04]  /*0fb0*/  @!P0 STS.128 [0x24100], R236 ;  /* 0x024100ecff008388 */ /* 0x0003e80000000c00 */
[----:B------:R-:W-:Y:S06]  /*0fc0*/  BAR.ARV 0x5, 0x100 ;  /* 0x0144000000007b1d */ /* 0x000fec0000002000 */
.L_x_2225:
        /* <DEDUP_REMOVED lines=8> */
[-C--:B------:R-:W-:Y:S02]  /*1050*/  LEA.HI R11, R12, R14.reuse, RZ, 0x3 ;  /* 0x0000000e0c0b7211 */ /* 0x080fe400078f18ff */
[----:B------:R-:W-:Y:S02]  /*1060*/  LOP3.LUT R0, R2, 0xfffffff0, RZ, 0xc0, !PT ;  /* 0xfffffff002007812 */ /* 0x000fe400078ec0ff */
[----:B------:R-:W-:Y:S02]  /*1070*/  SHF.R.S32.HI R232, RZ, 0x3, R11 ;  /* 0x00000003ffe87819 */ /* 0x000fe4000001140b */
[----:B------:R-:W-:Y:S01]  /*1080*/  LOP3.LUT R4, R11, 0xfffffff8, RZ, 0xc0, !PT ;  /* 0xfffffff80b047812 */ /* 0x000fe200078ec0ff */
[----:B------:R-:W-:Y:S01]  /*1090*/  IMAD.IADD R0, R14, 0x1, -R0 ;  /* 0x000000010e007824 */ /* 0x000fe200078e0a00 */
[----:B------:R-:W-:Y:S01]  /*10a0*/  SHF.R.S32.HI R3, RZ, 0x4, R2 ;  /* 0x00000004ff037819 */ /* 0x000fe20000011402 */
[----:B------:R-:W-:Y:S01]  /*10b0*/  IMAD.SHL.U32 R5, R232, 0x40, RZ ;  /* 0x00000040e8057824 */ /* 0x000fe200078e00ff */
[----:B------:R-:W-:Y:S01]  /*10c0*/  LEA.HI R8, R12, R14, RZ, 0x6 ;  /* 0x0000000e0c087211 */ /* 0x000fe200078f30ff */
[----:B------:R-:W-:Y:S01]  /*10d0*/  IMAD.IADD R217, R14, 0x1, -R4 ;  /* 0x000000010ed97824 */ /* 0x000fe200078e0a04 */
[----:B------:R-:W-:-:S02]  /*10e0*/  SHF.R.S32.HI R6, RZ, 0x1f, R0 ;  /* 0x0000001fff067819 */ /* 0x000fc40000011400 */
[----:B------:R-:W-:Y:S01]  /*10f0*/  LEA.HI R4, R2, R3, RZ, 0x1 ;  /* 0x0000000302047211 */ /* 0x000fe200078f08ff */
[----:B------:R-:W-:Y:S01]  /*1100*/  IMAD.SHL.U32 R200, R217, 0x8, RZ ;  /* 0x00000008d9c87824 */ /* 0x000fe200078e00ff */
[----:B------:R-:W-:Y:S02]  /*1110*/  LEA.HI R13, R6, R0, RZ, 0x3 ;  /* 0x00000000060d7211 */ /* 0x000fe400078f18ff */
[----:B------:R-:W-:Y:S02]  /*1120*/  LOP3.LUT R2, R5, 0x1c0, RZ, 0xc0, !PT ;  /* 0x000001c005027812 */ /* 0x000fe400078ec0ff */
[----:B------:R-:W-:Y:S02]  /*1130*/  LOP3.LUT R6, R4, 0xfffffffe, RZ, 0xc0, !PT ;  /* 0xfffffffe04067812 */ /* 0x000fe400078ec0ff */
[----:B------:R-:W-:Y:S02]  /*1140*/  SHF.R.U32.HI R5, RZ, 0x3, R2 ;  /* 0x00000003ff057819 */ /* 0x000fe40000011602 */
[----:B------:R-:W-:Y:S01]  /*1150*/  LOP3.LUT R4, R13, 0xfffffff8, RZ, 0xc0, !PT ;  /* 0xfffffff80d047812 */ /* 0x000fe200078ec0ff */
[----:B------:R-:W-:Y:S01]  /*1160*/  IMAD.IADD R9, R3, 0x1, -R6 ;  /* 0x0000000103097824 */ /* 0x000fe200078e0a06 */
[----:B------:R-:W-:-:S02]  /*1170*/  LOP3.LUT R2, R2, 0x38, R200, 0xf8, !PT ;  /* 0x0000003802027812 */ /* 0x000fc400078ef8c8 */
[----:B------:R-:W-:Y:S01]  /*1180*/  LEA.HI R3, R12, R14, RZ, 0x5 ;  /* 0x0000000e0c037211 */ /* 0x000fe200078f28ff */
[----:B------:R-:W-:Y:S01]  /*1190*/  IMAD.IADD R6, R0, 0x1, -R4 ;  /* 0x0000000100067824 */ /* 0x000fe200078e0a04 */
[----:B------:R-:W-:Y:S01]  /*11a0*/  LOP3.LUT R7, R2, R5, RZ, 0x3c, !PT ;  /* 0x0000000502077212 */ /* 0x000fe200078e3cff */
[----:B------:R-:W-:Y:S01]  /*11b0*/  IMAD.SHL.U32 R0, R217, 0x40, RZ ;  /* 0x00000040d9007824 */ /* 0x000fe200078e00ff */
[----:B------:R-:W-:Y:S02]  /*11c0*/  LOP3.LUT R2, R3, 0xffffffe0, RZ, 0xc0, !PT ;  /* 0xffffffe003027812 */ /* 0x000fe400078ec0ff */
[--C-:B------:R-:W-:Y:S02]  /*11d0*/  SHF.R.S32.HI R10, RZ, 0x5, R3.reuse ;  /* 0x00000005ff0a7819 */ /* 0x100fe40000011403 */
[----:B------:R-:W-:Y:S01]  /*11e0*/  LOP3.LUT R0, R0, 0x1c0, RZ, 0xc0, !PT ;  /* 0x000001c000007812 */ /* 0x000fe200078ec0ff */
[----:B------:R-:W-:Y:S01]  /*11f0*/  IMAD.IADD R19, R14, 0x1, -R2 ;  /* 0x000000010e137824 */ /* 0x000fe200078e0a02 */
[----:B------:R-:W-:Y:S01]  /*1200*/  SHF.R.S32.HI R3, RZ, 0x1f, R3 ;  /* 0x0000001fff037819 */ /* 0x000fe20000011403 */
[----:B------:R-:W-:Y:S01]  /*1210*/  IMAD.SHL.U32 R151, R10, 0x200, RZ ;  /* 0x000002000a977824 */ /* 0x000fe200078e00ff */
[----:B------:R-:W-:-:S02]  /*1220*/  LOP3.LUT R5, R0, 0x8, R11, 0xf8, !PT ;  /* 0x0000000800057812 */ /* 0x000fc400078ef80b */
[----:B------:R-:W-:Y:S01]  /*1230*/  LEA.HI R2, R3, R10, RZ, 0x3 ;  /* 0x0000000a03027211 */ /* 0x000fe200078f18ff */
[----:B------:R-:W-:Y:S01]  /*1240*/  IMAD.SHL.U32 R3, R8, 0x8, RZ ;  /* 0x0000000808037824 */ /* 0x000fe200078e00ff */
[----:B------:R-:W-:Y:S02]  /*1250*/  SHF.R.S32.HI R11, RZ, 0x1f, R19 ;  /* 0x0000001fff0b7819 */ /* 0x000fe40000011413 */
[----:B------:R-:W-:Y:S02]  /*1260*/  SHF.R.U32.HI R4, RZ, 0x3, R0 ;  /* 0x00000003ff047819 */ /* 0x000fe40000011600 */
[----:B------:R-:W-:Y:S02]  /*1270*/  LOP3.LUT R0, R2, 0xffffff8, RZ, 0xc0, !PT ;  /* 0x0ffffff802007812 */ /* 0x000fe400078ec0ff */
[----:B------:R-:W-:Y:S02]  /*1280*/  LEA.HI R11, R11, R19, RZ, 0x2 ;  /* 0x000000130b0b7211 */ /* 0x000fe400078f10ff */
[----:B------:R-:W-:Y:S01]  /*1290*/  LOP3.LUT R144, R7, 0x7ffffe00, R3, 0xf8, !PT ;  /* 0x7ffffe0007907812 */ /* 0x000fe200078ef803 */
[----:B------:R-:W-:Y:S01]  /*12a0*/  IMAD.IADD R3, R10, 0x1, -R0 ;  /* 0x000000010a037824 */ /* 0x000fe200078e0a00 */
[----:B------:R-:W-:Y:S01]  /*12b0*/  SHF.R.S32.HI R2, RZ, 0x2, R11 ;  /* 0x00000002ff027819 */ /* 0x000fe2000001140b */
[----:B------:R-:W-:Y:S01]  /*12c0*/  IMAD.SHL.U32 R0, R6, 0x40, RZ ;  /* 0x0000004006007824 */ /* 0x000fe200078e00ff */
[----:B------:R-:W-:Y:S01]  /*12d0*/  LEA.HI R7, R12, R14, RZ, 0x2 ;  /* 0x0000000e0c077211 */ /* 0x000fe200078f10ff */
[----:B------:R-:W-:Y:S01]  /*12e0*/  IMAD.SHL.U32 R10, R10, 0x400, RZ ;  /* 0x000004000a0a7824 */ /* 0x000fe200078e00ff */
[----:B------:R-:W-:Y:S01]  /*12f0*/  LOP3.LUT R8, R5, R4, RZ, 0x3c, !PT ;  /* 0x0000000405087212 */ /* 0x000fe200078e3cff */
[----:B------:R-:W-:Y:S01]  /*1300*/  IMAD R18, R3, 0x10, R2 ;  /* 0x0000001003127824 */ /* 0x000fe200078e0202 */
[----:B------:R-:W-:Y:S01]  /*1310*/  LOP3.LUT R2, R7, 0xfffffffc, RZ, 0xc0, !PT ;  /* 0xfffffffc07027812 */ /* 0x000fe200078ec0ff */
[----:B------:R-:W-:Y:S01]  /*1320*/  IMAD.SHL.U32 R4, R9, 0x8, RZ ;  /* 0x0000000809047824 */ /* 0x000fe200078e00ff */
[----:B------:R-:W-:Y:S01]  /*1330*/  LOP3.LUT R0, R0, 0x1c0, RZ, 0xc0, !PT ;  /* 0x000001c000007812 */ /* 0x000fe200078ec0ff */
[----:B------:R-:W-:Y:S01]  /*1340*/  IMAD.SHL.U32 R144, R144, 0x2, RZ ;  /* 0x0000000290907824 */ /* 0x000fe200078e00ff */
[--C-:B------:R-:W-:Y:S01]  /*1350*/  SHF.R.S32.HI R216, RZ, 0x2, R7.reuse ;  /* 0x00000002ffd87819 */ /* 0x100fe20000011407 */
[----:B------:R-:W-:Y:S01]  /*1360*/  IMAD.IADD R241, R14, 0x1, -R2 ;  /* 0x000000010ef17824 */ /* 0x000fe200078e0a02 */
[----:B------:R-:W-:Y:S01]  /*1370*/  SHF.R.S32.HI R3, RZ, 0x1f, R7 ;  /* 0x0000001fff037819 */ /* 0x000fe20000011407 */
[----:B------:R1:W-:Y:S01]  /*1380*/  STL [R1+0x30], R18 ;  /* 0x0000301201007387 */ /* 0x0003e20000100800 */
[----:B------:R-:W-:Y:S01]  /*1390*/  LOP3.LUT R5, R0, 0x8, R4, 0xf8, !PT ;  /* 0x0000000800057812 */ /* 0x000fe200078ef804 */
[----:B------:R-:W-:Y:S01]  /*13a0*/  IMAD.SHL.U32 R142, R241, 0x4, RZ ;  /* 0x00000004f18e7824 */ /* 0x000fe200078e00ff */
[----:B------:R-:W-:Y:S01]  /*13b0*/  SHF.R.U32.HI R4, RZ, 0x3, R0 ;  /* 0x00000003ff047819 */ /* 0x000fe20000011600 */
[----:B------:R-:W-:Y:S01]  /*13c0*/  IMAD R0, R9, 0x200, R8 ;  /* 0x0000020009007824 */ /* 0x000fe200078e0208 */
[----:B------:R-:W-:Y:S01]  /*13d0*/  LEA.HI R3, R3, R216, RZ, 0x3 ;  /* 0x000000d803037211 */ /* 0x000fe200078f18ff */
[----:B------:R-:W-:Y:S01]  /*13e0*/  IMAD.SHL.U32 R106, R241, 0x8, RZ ;  /* 0x00000008f16a7824 */ /* 0x000fe200078e00ff */
[----:B------:R-:W-:-:S02]  /*13f0*/  LOP3.LUT R9, R5, R4, RZ, 0x3c, !PT ;  /* 0x0000000405097212 */ /* 0x000fc400078e3cff */
[----:B------:R-:W-:Y:S02]  /*1400*/  IADD3 R5, R216, 0x40, RZ ;  /* 0x00000040d8057810 */ /* 0x000fe40007ffe0ff */
[----:B------:R-:W-:Y:S02]  /*1410*/  LOP3.LUT R3, R3, 0xfffffff8, RZ, 0xc0, !PT ;  /* 0xfffffff803037812 */ /* 0x000fe400078ec0ff */
[----:B------:R-:W-:Y:S01]  /*1420*/  IADD3 R146, R142, 0x20, RZ ;  /* 0x000000208e927810 */ /* 0x000fe20007ffe0ff */
[----:B------:R-:W-:Y:S01]  /*1430*/  IMAD.SHL.U32 R2, R5, 0x40, RZ ;  /* 0x0000004005027824 */ /* 0x000fe200078e00ff */
[----:B------:R-:W-:Y:S01]  /*1440*/  SHF.R.S32.HI R4, RZ, 0x1f, R5 ;  /* 0x0000001fff047819 */ /* 0x000fe20000011405 */
[----:B------:R-:W-:Y:S01]  /*1450*/  IMAD.IADD R242, R216, 0x1, -R3 ;  /* 0x00000001d8f27824 */ /* 0x000fe200078e0a03 */
[C---:B------:R-:W-:Y:S01]  /*1460*/  IADD3 R145, R142.reuse, 0x40, RZ ;  /* 0x000000408e917810 */ /* 0x040fe20007ffe0ff */
[----:B------:R-:W-:Y:S01]  /*1470*/  IMAD.IADD R141, R142, 0x1, R146 ;  /* 0x000000018e8d7824 */ /* 0x000fe200078e0292 */
[----:B------:R-:W-:Y:S01]  /*1480*/  LEA.HI R3, R4, R5, RZ, 0x3 ;  /* 0x0000000504037211 */ /* 0x000fe200078f18ff */
[----:B------:R-:W-:Y:S01]  /*1490*/  IMAD.SHL.U32 R4, R242, 0x40, RZ ;  /* 0x00000040f2047824 */ /* 0x000fe200078e00ff */
[----:B------:R-:W-:Y:S01]  /*14a0*/  LOP3.LUT R20, R2, 0x1c0, RZ, 0xc0, !PT ;  /* 0x000001c002147812 */ /* 0x000fe200078ec0ff */
[----:B------:R-:W-:Y:S01]  /*14b0*/  IMAD.IADD R140, R142, 0x1, R145 ;  /* 0x000000018e8c7824 */ /* 0x000fe200078e0291 */
[----:B------:R-:W-:Y:S01]  /*14c0*/  SHF.R.S32.HI R2, RZ, 0x1f, R141 ;  /* 0x0000001fff027819 */ /* 0x000fe2000001148d */
[----:B------:R-:W-:Y:S01]  /*14d0*/  IMAD.SHL.U32 R3, R3, 0x40, RZ ;  /* 0x0000004003037824 */ /* 0x000fe200078e00ff */
[----:B------:R-:W-:-:S02]  /*14e0*/  LOP3.LUT R229, R4, 0x1c0, RZ, 0xc0, !PT ;  /* 0x000001c004e57812 */ /* 0x000fc400078ec0ff */
[CC--:B------:R-:W-:Y:S02]  /*14f0*/  LEA.HI R4, R2.reuse, R141.reuse, RZ, 0x6 ;  /* 0x0000008d02047211 */ /* 0x0c0fe400078f30ff */
[----:B------:R-:W-:Y:S02]  /*1500*/  LEA.HI R8, R2, R141, RZ, 0x3 ;  /* 0x0000008d02087211 */ /* 0x000fe400078f18ff */
[----:B------:R-:W-:Y:S01]  /*1510*/  LOP3.LUT R16, R3, 0xfffffe00, RZ, 0xc0, !PT ;  /* 0xfffffe0003107812 */ /* 0x000fe200078ec0ff */
[----:B------:R-:W-:Y:S01]  /*1520*/  IMAD.SHL.U32 R2, R4, 0x80, RZ ;  /* 0x0000008004027824 */ /* 0x000fe200078e00ff */
[----:B------:R-:W-:Y:S02]  /*1530*/  SHF.R.U32.HI R150, RZ, 0x3, R229 ;  /* 0x00000003ff967819 */ /* 0x000fe400000116e5 */
[----:B------:R-:W-:Y:S01]  /*1540*/  LOP3.LUT R5, R229, 0x38, R8, 0xf8, !PT ;  /* 0x00000038e5057812 */ /* 0x000fe200078ef808 */
[----:B------:R-:W-:Y:S01]  /*1550*/  STL [R1], R16 ;  /* 0x0000001001007387 */ /* 0x000fe20000100800 */
[----:B------:R-:W-:-:S02]  /*1560*/  SHF.R.U32.HI R17, RZ, 0x3, R20 ;  /* 0x00000003ff117819 */ /* 0x000fc40000011614 */
[----:B------:R-:W-:Y:S02]  /*1570*/  LOP3.LUT R4, R20, 0x38, R8, 0xf8, !PT ;  /* 0x0000003814047812 */ /* 0x000fe400078ef808 */
[----:B------:R-:W-:Y:S02]  /*1580*/  SHF.R.S32.HI R3, RZ, 0x1f, R140 ;  /* 0x0000001fff037819 */ /* 0x000fe4000001148c */
[----:B------:R-:W-:Y:S02]  /*1590*/  R2P PR, R6, 0x6 ;  /* 0x0000000606007804 */ /* 0x000fe40000000000 */
[----:B------:R-:W-:Y:S02]  /*15a0*/  LOP3.LUT R6, R5, R150, RZ, 0x3c, !PT ;  /* 0x0000009605067212 */ /* 0x000fe400078e3cff */
[----:B------:R-:W-:Y:S02]  /*15b0*/  LOP3.LUT R2, R2, 0xffffe000, RZ, 0xc0, !PT ;  /* 0xffffe00002027812 */ /* 0x000fe400078ec0ff */
[----:B------:R-:W-:-:S02]  /*15c0*/  LOP3.LUT R4, R4, R17, RZ, 0x3c, !PT ;  /* 0x0000001104047212 */ /* 0x000fc400078e3cff */
[CC--:B------:R-:W-:Y:S02]  /*15d0*/  LEA.HI R5, R3.reuse, R140.reuse, RZ, 0x6 ;  /* 0x0000008c03057211 */ /* 0x0c0fe400078f30ff */
[----:B------:R-:W-:Y:S02]  /*15e0*/  LEA.HI R7, R3, R140, RZ, 0x3 ;  /* 0x0000008c03077211 */ /* 0x000fe400078f18ff */
[-C--:B------:R-:W-:Y:S01]  /*15f0*/  IADD3 R15, R6, R2.reuse, R151 ;  /* 0x00000002060f7210 */ /* 0x080fe20007ffe097 */
[----:B------:R-:W-:Y:S01]  /*1600*/  IMAD.SHL.U32 R6, R13, 0x40, RZ ;  /* 0x000000400d067824 */ /* 0x000fe200078e00ff */
[----:B------:R-:W-:Y:S01]  /*1610*/  IADD3 R14, R4, R2, R16 ;  /* 0x00000002040e7210 */ /* 0x000fe20007ffe010 */
[----:B------:R-:W-:Y:S01]  /*1620*/  IMAD.SHL.U32 R2, R5, 0x80, RZ ;  /* 0x0000008005027824 */ /* 0x000fe200078e00ff */
[--C-:B------:R-:W-:Y:S02]  /*1630*/  LOP3.LUT R4, R229, 0x38, R7.reuse, 0xf8, !PT ;  /* 0x00000038e5047812 */ /* 0x100fe400078ef807 */
[----:B------:R-:W-:-:S02]  /*1640*/  LOP3.LUT R3, R20, 0x38, R7, 0xf8, !PT ;  /* 0x0000003814037812 */ /* 0x000fc400078ef807 */
[----:B------:R-:W-:Y:S02]  /*1650*/  LOP3.LUT R2, R2, 0xffffe000, RZ, 0xc0, !PT ;  /* 0xffffe00002027812 */ /* 0x000fe400078ec0ff */
[----:B------:R-:W-:Y:S02]  /*1660*/  LOP3.LUT R5, R4, R150, RZ, 0x3c, !PT ;  /* 0x0000009604057212 */ /* 0x000fe400078e3cff */
[----:B------:R-:W-:Y:S02]  /*1670*/  LOP3.LUT R4, R3, R17, RZ, 0x3c, !PT ;  /* 0x0000001103047212 */ /* 0x000fe400078e3cff */
[----:B------:R-:W-:Y:S02]  /*1680*/  IADD3 R13, R5, R2, R151 ;  /* 0x00000002050d7210 */ /* 0x000fe40007ffe097 */
[----:B------:R-:W-:Y:S02]  /*1690*/  LEA.HI R5, R241, R241, RZ, 0x1 ;  /* 0x000000f1f1057211 */ /* 0x000fe400078f08ff */
[----:B------:R-:W-:Y:S01]  /*16a0*/  LOP3.LUT R3, R6, 0xfffffe00, RZ, 0xc0, !PT ;  /* 0xfffffe0006037812 */ /* 0x000fe200078ec0ff */
[----:B------:R-:W-:Y:S01]  /*16b0*/  IMAD R6, R217, 0x20, R232 ;  /* 0x00000020d9067824 */ /* 0x000fe200078e02e8 */
[----:B------:R-:W-:-:S02]  /*16c0*/  LOP3.LUT R6, R11, 0x7ffffffc, RZ, 0xc0, !PT ;  /* 0x7ffffffc0b067812 */ /* 0x000fc400078ec0ff */
[----:B------:R-:W-:Y:S01]  /*16d0*/  IADD3 R12, R4, R2, R16 ;  /* 0x00000002040c7210 */ /* 0x000fe20007ffe010 */
[----:B------:R-:W-:Y:S01]  /*16e0*/  IMAD.MOV.U32 R4, RZ, RZ, 0x20 ;  /* 0x00000020ff047424 */ /* 0x000fe200078e00ff */
[----:B------:R-:W-:Y:S01]  /*16f0*/  LOP3.LUT R5, R5, 0x1ffffffe, RZ, 0xc0, !PT ;  /* 0x1ffffffe05057812 */ /* 0x000fe200078ec0ff */
[----:B------:R-:W-:Y:S01]  /*1700*/  IMAD.IADD R6, R19, 0x1, -R6 ;  /* 0x0000000113067824 */ /* 0x000fe200078e0a06 */
[----:B------:R-:W-:Y:S02]  /*1710*/  IADD3 R149, R142, 0x10, RZ ;  /* 0x000000108e957810 */ /* 0x000fe40007ffe0ff */
[-C--:B------:R-:W-:Y:S01]  /*1720*/  IADD3 R2, R9, R3.reuse, R10 ;  /* 0x0000000309027210 */ /* 0x080fe20007ffe00a */
[----:B------:R-:W-:Y:S01]  /*1730*/  IMAD.IADD R5, R241, 0x1, -R5 ;  /* 0x00000001f1057824 */ /* 0x000fe200078e0a05 */
[----:B------:R-:W-:Y:S01]  /*1740*/  LOP3.LUT R3, R9, R3, RZ, 0xfc, !PT ;  /* 0x0000000309037212 */ /* 0x000fe200078efcff */
[----:B------:R-:W-:Y:S01]  /*1750*/  IMAD.SHL.U32 R214, R6, 0x2, RZ ;  /* 0x0000000206d67824 */ /* 0x000fe200078e00ff */
[----:B------:R-:W-:Y:S01]  /*1760*/  LOP3.LUT R9, R20, 0x38, R106, 0xf8, !PT ;  /* 0x0000003814097812 */ /* 0x000fe200078ef86a */
[----:B------:R-:W-:Y:S01]  /*1770*/  IMAD R240, R5, 0x8, R18 ;  /* 0x0000000805f07824 */ /* 0x000fe200078e0212 */
[----:B------:R-:W-:Y:S01]  /*1780*/  SHF.R.S32.HI R20, RZ, 0x1f, R149 ;  /* 0x0000001fff147819 */ /* 0x000fe20000011495 */
[----:B------:R-:W-:Y:S01]  /*1790*/  IMAD.MOV.U32 R10, RZ, RZ, 0x40 ;  /* 0x00000040ff0a7424 */ /* 0x000fe200078e00ff */
[----:B------:R-:W-:-:S02]  /*17a0*/  IADD3 R148, R142, 0x30, RZ ;  /* 0x000000308e947810 */ /* 0x000fc40007ffe0ff */
[----:B------:R-:W-:Y:S01]  /*17b0*/  SHF.R.S32.HI R11, RZ, 0x1f, R146 ;  /* 0x0000001fff0b7819 */ /* 0x000fe20000011492 */
[----:B------:R2:W-:Y:S01]  /*17c0*/  STL [R1+0x14], R20 ;  /* 0x0000141401007387 */ /* 0x0005e20000100800 */
[----:B------:R-:W-:Y:S02]  /*17d0*/  IADD3 R147, R142, 0x50, RZ ;  /* 0x000000508e937810 */ /* 0x000fe40007ffe0ff */
[----:B------:R-:W-:Y:S01]  /*17e0*/  SHF.R.S32.HI R21, RZ, 0x1f, R148 ;  /* 0x0000001fff157819 */ /* 0x000fe20000011494 */
[----:B------:R3:W-:Y:S01]  /*17f0*/  STL [R1+0x10], R11 ;  /* 0x0000100b01007387 */ /* 0x0007e20000100800 */
[----:B------:R-:W-:Y:S02]  /*1800*/  LOP3.LUT R5, R16, R9, R17, 0xf6, !PT ;  /* 0x0000000910057212 */ /* 0x000fe400078ef611 */
[C---:B------:R-:W-:Y:S01]  /*1810*/  IADD3 R26, R214.reuse, 0x8, RZ ;  /* 0x00000008d61a7810 */ /* 0x040fe20007ffe0ff */
[----:B------:R4:W-:Y:S01]  /*1820*/  STL [R1+0xc], R21 ;  /* 0x00000c1501007387 */ /* 0x0009e20000100800 */
[----:B------:R-:W-:-:S02]  /*1830*/  IADD3 R25, R214, 0x10, RZ ;  /* 0x00000010d6197810 */ /* 0x000fc40007ffe0ff */
[----:B------:R-:W-:Y:S02]  /*1840*/  LEA R5, R5, 0x18100, 0x1 ;  /* 0x0001810005057811 */ /* 0x000fe400078e08ff */
[C---:B------:R-:W-:Y:S02]  /*1850*/  IADD3 R24, R214.reuse, 0x18, RZ ;  /* 0x00000018d6187810 */ /* 0x040fe40007ffe0ff */
[C---:B------:R-:W-:Y:S02]  /*1860*/  IADD3 R23, R214.reuse, 0x20, RZ ;  /* 0x00000020d6177810 */ /* 0x040fe40007ffe0ff */
[C---:B------:R-:W-:Y:S02]  /*1870*/  IADD3 R22, R214.reuse, 0x28, RZ ;  /* 0x00000028d6167810 */ /* 0x040fe40007ffe0ff */
[C---:B------:R-:W-:Y:S02]  /*1880*/  IADD3 R19, R214.reuse, 0x40, RZ ;  /* 0x00000040d6137810 */ /* 0x040fe40007ffe0ff */
[----:B-1----:R-:W-:-:S02]  /*1890*/  IADD3 R18, R214, 0x48, RZ ;  /* 0x00000048d6127810 */ /* 0x002fc40007ffe0ff */
[C---:B------:R-:W-:Y:S02]  /*18a0*/  IADD3 R17, R214.reuse, 0x50, RZ ;  /* 0x00000050d6117810 */ /* 0x040fe40007ffe0ff */
[----:B--2---:R-:W-:Y:S02]  /*18b0*/  SHF.R.S32.HI R20, RZ, 0x1f, R145 ;  /* 0x0000001fff147819 */ /* 0x004fe40000011491 */
[----:B------:R-:W-:Y:S02]  /*18c0*/  SHF.R.S32.HI R28, RZ, 0x1f, R26 ;  /* 0x0000001fff1c7819 */ /* 0x000fe4000001141a */
[----:B---3--:R-:W-:Y:S01]  /*18d0*/  SHF.R.S32.HI R11, RZ, 0x1f, R147 ;  /* 0x0000001fff0b7819 */ /* 0x008fe20000011493 */
[----:B------:R1:W-:Y:S01]  /*18e0*/  STL [R1+0x8], R20 ;  /* 0x0000081401007387 */ /* 0x0003e20000100800 */
[----:B------:R-:W-:Y:S02]  /*18f0*/  SHF.R.S32.HI R27, RZ, 0x1f, R25 ;  /* 0x0000001fff1b7819 */ /* 0x000fe40000011419 */
[----:B----4-:R-:W-:Y:S01]  /*1900*/  IADD3 R21, R214, 0x30, RZ ;  /* 0x00000030d6157810 */ /* 0x010fe20007ffe0ff */
[----:B------:R-:W-:Y:S01]  /*1910*/  STL [R1+0x4], R11 ;  /* 0x0000040b01007387 */ /* 0x000fe20000100800 */
[----:B------:R-:W-:-:S02]  /*1920*/  SHF.R.S32.HI R231, RZ, 0x3, R8 ;  /* 0x00000003ffe77819 */ /* 0x000fc40000011408 */
[----:B------:R-:W-:Y:S01]  /*1930*/  SHF.R.S32.HI R230, RZ, 0x3, R7 ;  /* 0x00000003ffe67819 */ /* 0x000fe20000011407 */
[----:B------:R2:W-:Y:S01]  /*1940*/  STL [R1+0x2c], R5 ;  /* 0x00002c0501007387 */ /* 0x0005e20000100800 */
[C---:B------:R-:W-:Y:S02]  /*1950*/  IADD3 R16, R214.reuse, 0x58, RZ ;  /* 0x00000058d6107810 */ /* 0x040fe40007ffe0ff */
[----:B------:R-:W-:Y:S02]  /*1960*/  IADD3 R9, R214, 0x60, RZ ;  /* 0x00000060d6097810 */ /* 0x000fe40007ffe0ff */
[----:B------:R-:W-:Y:S02]  /*1970*/  SHF.R.S32.HI R26, RZ, 0x1f, R24 ;  /* 0x0000001fff1a7819 */ /* 0x000fe40000011418 */
[----:B------:R-:W-:Y:S02]  /*1980*/  SHF.R.S32.HI R25, RZ, 0x1f, R23 ;  /* 0x0000001fff197819 */ /* 0x000fe40000011417 */
[----:B------:R-:W-:-:S02]  /*1990*/  SEL R185, R4, 0xffffffe0, !P1 ;  /* 0xffffffe004b97807 */ /* 0x000fc40004800000 */
[C---:B------:R-:W-:Y:S02]  /*19a0*/  IADD3 R8, R214.reuse, 0x68, RZ ;  /* 0x00000068d6087810 */ /* 0x040fe40007ffe0ff */
[C---:B------:R-:W-:Y:S02]  /*19b0*/  IADD3 R7, R214.reuse, 0x70, RZ ;  /* 0x00000070d6077810 */ /* 0x040fe40007ffe0ff */
[----:B------:R-:W-:Y:S02]  /*19c0*/  SHF.R.S32.HI R24, RZ, 0x1f, R22 ;  /* 0x0000001fff187819 */ /* 0x000fe40000011416 */
[----:B-1----:R-:W-:Y:S02]  /*19d0*/  IADD3 R20, R214, 0x38, RZ ;  /* 0x00000038d6147810 */ /* 0x002fe40007ffe0ff */
[----:B------:R-:W-:Y:S02]  /*19e0*/  SHF.R.S32.HI R23, RZ, 0x1f, R21 ;  /* 0x0000001fff177819 */ /* 0x000fe40000011415 */
[----:B------:R-:W-:-:S02]  /*19f0*/  SHF.R.S32.HI R4, RZ, 0x1f, R214 ;  /* 0x0000001fff047819 */ /* 0x000fc400000114d6 */
[C---:B------:R-:W-:Y:S02]  /*1a00*/  IADD3 R6, R214.reuse, 0x78, RZ ;  /* 0x00000078d6067810 */ /* 0x040fe40007ffe0ff */
[C---:B--2---:R-:W-:Y:S02]  /*1a10*/  IADD3 R5, R214.reuse, 0x80, RZ ;  /* 0x00000080d6057810 */ /* 0x044fe40007ffe0ff */
[----:B------:R-:W-:Y:S02]  /*1a20*/  SHF.R.S32.HI R22, RZ, 0x1f, R20 ;  /* 0x0000001fff167819 */ /* 0x000fe40000011414 */
[----:B------:R-:W-:Y:S02]  /*1a30*/  SHF.R.S32.HI R21, RZ, 0x1f, R19 ;  /* 0x0000001fff157819 */ /* 0x000fe40000011413 */
[C---:B------:R-:W-:Y:S02]  /*1a40*/  IADD3 R4, R214.reuse, 0x88, RZ ;  /* 0x00000088d6047810 */ /* 0x040fe40007ffe0ff */
[----:B------:R-:W-:-:S02]  /*1a50*/  IADD3 R252, R214, 0x90, RZ ;  /* 0x00000090d6fc7810 */ /* 0x000fc40007ffe0ff */
[----:B------:R-:W-:Y:S02]  /*1a60*/  SHF.R.S32.HI R20, RZ, 0x1f, R18 ;  /* 0x0000001fff147819 */ /* 0x000fe40000011412 */
[----:B------:R-:W-:Y:S02]  /*1a70*/  SHF.R.S32.HI R19, RZ, 0x1f, R17 ;  /* 0x0000001fff137819 */ /* 0x000fe40000011411 */
[----:B------:R-:W-:Y:S02]  /*1a80*/  LEA R181, R2, 0x18100, 0x1 ;  /* 0x0001810002b57811 */ /* 0x000fe400078e08ff */
[C---:B------:R-:W-:Y:S02]  /*1a90*/  IADD3 R251, R214.reuse, 0x98, RZ ;  /* 0x00000098d6fb7810 */ /* 0x040fe40007ffe0ff */
[----:B------:R-:W-:Y:S01]  /*1aa0*/  IADD3 R249, R214, 0xa8, RZ ;  /* 0x000000a8d6f97810 */ /* 0x000fe20007ffe0ff */
[----:B------:R-:W-:Y:S01]  /*1ab0*/  IMAD.IADD R182, R181, 0x1, R185 ;  /* 0x00000001b5b67824 */ /* 0x000fe200078e02b9 */
[----:B------:R-:W-:-:S02]  /*1ac0*/  SHF.R.S32.HI R18, RZ, 0x1f, R16 ;  /* 0x0000001fff127819 */ /* 0x000fc40000011410 */
[----:B------:R-:W-:Y:S02]  /*1ad0*/  SHF.R.S32.HI R17, RZ, 0x1f, R9 ;  /* 0x0000001fff117819 */ /* 0x000fe40000011409 */
[----:B------:R-:W-:Y:S02]  /*1ae0*/  LEA R187, R3, 0x100, 0x1 ;  /* 0x0000010003bb7811 */ /* 0x000fe400078e08ff */
[----:B------:R-:W-:Y:S02]  /*1af0*/  IADD3 R248, R214, 0xb0, RZ ;  /* 0x000000b0d6f87810 */ /* 0x000fe40007ffe0ff */
[----:B------:R-:W-:Y:S01]  /*1b00*/  SHF.R.S32.HI R16, RZ, 0x1f, R8 ;  /* 0x0000001fff107819 */ /* 0x000fe20000011408 */
[----:B------:R-:W-:Y:S01]  /*1b10*/  IMAD.IADD R243, R185, 0x1, R187 ;  /* 0x00000001b9f37824 */ /* 0x000fe200078e02bb */
[----:B------:R-:W-:Y:S02]  /*1b20*/  SHF.R.S32.HI R9, RZ, 0x1f, R7 ;  /* 0x0000001fff097819 */ /* 0x000fe40000011407 */
[----:B------:R-:W-:-:S02]  /*1b30*/  LEA R186, R0, 0xc100, 0x1 ;  /* 0x0000c10000ba7811 */ /* 0x000fc400078e08ff */
[----:B------:R-:W-:Y:S02]  /*1b40*/  SHF.R.S32.HI R8, RZ, 0x1f, R6 ;  /* 0x0000001fff087819 */ /* 0x000fe40000011406 */
[----:B------:R-:W-:Y:S02]  /*1b50*/  SHF.R.S32.HI R7, RZ, 0x1f, R5 ;  /* 0x0000001fff077819 */ /* 0x000fe40000011405 */
[----:B------:R-:W-:Y:S02]  /*1b60*/  SEL R0, R10, 0xffffffc0, !P2 ;  /* 0xffffffc00a007807 */ /* 0x000fe40005000000 */
[----:B------:R-:W-:Y:S02]  /*1b70*/  SHF.R.S32.HI R6, RZ, 0x1f, R4 ;  /* 0x0000001fff067819 */ /* 0x000fe40000011404 */
        /* <DEDUP_REMOVED lines=8> */
[----:B------:R-:W-:Y:S01]  /*1c00*/  LEA R5, R15, 0x18100, 0x1 ;  /* 0x000181000f057811 */ /* 0x000fe200078e08ff */
[----:B------:R-:W-:Y:S01]  /*1c10*/  IMAD.IADD R244, R185, 0x1, R188 ;  /* 0x00000001b9f47824 */ /* 0x000fe200078e02bc */
[----:B------:R-:W-:-:S02]  /*1c20*/  LEA R4, R14, 0x18100, 0x1 ;  /* 0x000181000e047811 */ /* 0x000fc400078e08ff */
[----:B------:R-:W-:Y:S01]  /*1c30*/  LEA R3, R13, 0x18100, 0x1 ;  /* 0x000181000d037811 */ /* 0x000fe200078e08ff */
[----:B------:R1:W-:Y:S01]  /*1c40*/  STL [R1+0x28], R5 ;  /* 0x0000280501007387 */ /* 0x0003e20000100800 */
[----:B------:R-:W-:Y:S02]  /*1c50*/  LEA R2, R12, 0x18100, 0x1 ;  /* 0x000181000c027811 */ /* 0x000fe400078e08ff */
[----:B------:R-:W-:Y:S01]  /*1c60*/  IADD3 R250, R214, 0xa0, RZ ;  /* 0x000000a0d6fa7810 */ /* 0x000fe20007ffe0ff */
[----:B------:R1:W-:Y:S01]  /*1c70*/  STL [R1+0x24], R4 ;  /* 0x0000240401007387 */ /* 0x0003e20000100800 */
[C---:B------:R-:W-:Y:S02]  /*1c80*/  IADD3 R202, R200.reuse, 0x40, RZ ;  /* 0x00000040c8ca7810 */ /* 0x040fe40007ffe0ff */
[----:B------:R-:W-:Y:S01]  /*1c90*/  IADD3 R196, R200, 0x80, RZ ;  /* 0x00000080c8c47810 */ /* 0x000fe20007ffe0ff */
[----:B------:R1:W-:Y:S01]  /*1ca0*/  STL [R1+0x20], R3 ;  /* 0x0000200301007387 */ /* 0x0003e20000100800 */
[----:B------:R-:W-:-:S02]  /*1cb0*/  IADD3 R209, R106, 0x60, RZ ;  /* 0x000000606ad17810 */ /* 0x000fc40007ffe0ff */
[C---:B------:R-:W-:Y:S01]  /*1cc0*/  IADD3 R208, R106.reuse, 0x80, RZ ;  /* 0x000000806ad07810 */ /* 0x040fe20007ffe0ff */
[----:B------:R1:W-:Y:S01]  /*1cd0*/  STL [R1+0x1c], R2 ;  /* 0x00001c0201007387 */ /* 0x0003e20000100800 */
[----:B------:R-:W-:Y:S02]  /*1ce0*/  IADD3 R207, R106, 0xa0, RZ ;  /* 0x000000a06acf7810 */ /* 0x000fe40007ffe0ff */
[----:B------:R-:W-:Y:S01]  /*1cf0*/  IADD3 R247, R214, 0xb8, RZ ;  /* 0x000000b8d6f77810 */ /* 0x000fe20007ffe0ff */
        /* <DEDUP_REMOVED lines=9> */
[----:B------:R-:W-:-:S02]  /*1d90*/  IADD3 R11, R144, 0xc100, RZ ;  /* 0x0000c100900b7810 */ /* 0x000fc40007ffe0ff */
[----:B------:R-:W-:Y:S02]  /*1da0*/  IADD3 R10, R144, 0x100, RZ ;  /* 0x00000100900a7810 */ /* 0x000fe40007ffe0ff */
[----:B------:R-:W-:Y:S02]  /*1db0*/  SHF.R.S32.HI R6, RZ, 0x1f, R247 ;  /* 0x0000001fff067819 */ /* 0x000fe400000114f7 */
.L_x_2489:
        /* <DEDUP_REMOVED lines=14> */
[CC--:B-1----:R-:W-:Y:S01]  /*1ea0*/  IMAD.WIDE R4, R239.reuse, R15.reuse, c[0x0][0x350] ;  /* 0x0000d400ef047625 */ /* 0x0c2fe200078e020f */
[----:B------:R-:W-:Y:S02]  /*1eb0*/  ISETP.NE.AND.EX P3, PT, RZ, c[0x0][0x354], PT, P3 ;  /* 0x0000d500ff007a0c */ /* 0x000fe40003f65330 */
[----:B------:R-:W-:Y:S01]  /*1ec0*/  ISETP.NE.AND.EX P5, PT, RZ, c[0x0][0x35c], PT, P5 ;  /* 0x0000d700ff007a0c */ /* 0x000fe20003fa5350 */
[----:B------:R-:W-:-:S04]  /*1ed0*/  @P2 IMAD.WIDE R12, R239, R15, c[0x0][0x370] ;  /* 0x0000dc00ef0c2625 */ /* 0x000fc800078e020f */
[CC--:B------:R-:W-:Y:S01]  /*1ee0*/  @P0 IMAD.WIDE R8, R239.reuse, R15.reuse, c[0x0][0x360] ;  /* 0x0000d800ef080625 */ /* 0x0c0fe200078e020f */
[----:B------:R1:W5:Y:S03]  /*1ef0*/  @P2 LDG.E R228, [R12.64] ;  /* 0x0000000c0ce42981 */ /* 0x000366000c1e1900 */
[----:B------:R-:W-:Y:S01]  /*1f00*/  IMAD.WIDE R2, R239, R15, c[0x0][0x358] ;  /* 0x0000d600ef027625 */ /* 0x000fe200078e020f */
        /* <DEDUP_REMOVED lines=11> */
.L_x_2240:
[----:B------:R-:W-:-:S04]  /*1fc0*/  ISETP.NE.U32.AND P0, PT, RZ, c[0x0][0x368], PT ;  /* 0x0000da00ff007a0c */ /* 0x000fc80003f05070 */
[----:B------:R-:W-:-:S13]  /*1fd0*/  ISETP.NE.AND.EX P0, PT, RZ, c[0x0][0x36c], PT, P0 ;  /* 0x0000db00ff007a0c */ /* 0x000fda0003f05300 */
[----:B------:R-:W-:Y:S05]  /*1fe0*/  @!P0 BRA `(.L_x_2241) ;  /* 0x0000003000008947 */ /* 0x000fea0003800000 */
[----:B-1----:R-:W-:-:S05]  /*1ff0*/  IMAD.WIDE R4, R239, R15, c[0x0][0x368] ;  /* 0x0000da00ef047625 */ /* 0x002fca00078e020f */
[----:B------:R1:W5:Y:S01]  /*2000*/  LDG.E R18, [R4.64] ;  /* 0x0000000c04127981 */ /* 0x000362000c1e1900 */
[----:B------:R-:W-:Y:S05]  /*2010*/  BRA `(.L_x_2242) ;  /* 0x0000005000007947 */ /* 0x000fea0003800000 */
.L_x_2241:
[----:B------:R-:W-:Y:S01]  /*2020*/  MOV R18, UR10 ;  /* 0x0000000a00127c02 */ /* 0x000fe20008000f00 */
[----:B------:R-:W-:Y:S05]  /*2030*/  @!P3 BRA `(.L_x_2242) ;  /* 0x000000300000b947 */ /* 0x000fea0003800000 */
[----:B-1----:R-:W2:Y:S04]  /*2040*/  LDG.E R6, [R4.64] ;  /* 0x0000000c04067981 */ /* 0x002ea8000c1e1900 */
[----:B------:R-:W2:Y:S02]  /*2050*/  LDG.E R0, [R4.64+0x4] ;  /* 0x0000040c04007981 */ /* 0x000ea4000c1e1900 */
[----:B--2---:R-:W-:Y:S02]  /*2060*/  IADD3 R18, -R6, R0, RZ ;  /* 0x0000000006127210 */ /* 0x004fe40007ffe1ff */
.L_x_2242:
        /* <DEDUP_REMOVED lines=41> */
.L_x_2245:
[----:B------:R-:W-:-:S13]  /*2300*/  ISETP.NE.AND P0, PT, R6, 0x1, PT ;  /* 0x000000010600780c */ /* 0x000fda0003f05270 */
[----:B------:R-:W-:-:S05]  /*2310*/  @P0 IMAD.HI.U32 R0, R2, c[0x0][0x330], RZ ;  /* 0x0000cc0002000a27 */ /* 0x000fca00078e00ff */
[----:B------:R-:W-:Y:S02]  /*2320*/  @P0 SHF.R.U32.HI R2, RZ, c[0x0][0x334], R0 ;  /* 0x0000cd00ff020a19 */ /* 0x000fe40000011600 */
.L_x_2246:
[----:B------:R-:W-:Y:S05]  /*2330*/  BSYNC B0 ;  /* 0x0000000000007941 */ /* 0x000fea0003800000 */
.L_x_2244:
[----:B------:R-:W-:-:S05]  /*2340*/  IMAD R2, R2, R6, c[0x0][0x32c] ;  /* 0x0000cb0002027624 */ /* 0x000fca00078e0206 */
[----:B------:R-:W-:-:S04]  /*2350*/  IMNMX R3, R3, R2, PT ;  /* 0x0000000203037217 */ /* 0x000fc80003800200 */
.L_x_2243:
        /* <DEDUP_REMOVED lines=21> */
.L_x_2249:
[----:B------:R-:W-:-:S13]  /*24b0*/  ISETP.NE.AND P0, PT, R6, 0x1, PT ;  /* 0x000000010600780c */ /* 0x000fda0003f05270 */
[----:B------:R-:W-:-:S05]  /*24c0*/  @P0 IMAD.HI.U32 R3, R0, c[0x0][0x330], RZ ;  /* 0x0000cc0000030a27 */ /* 0x000fca00078e00ff */
[----:B------:R-:W-:Y:S02]  /*24d0*/  @P0 SHF.R.U32.HI R0, RZ, c[0x0][0x334], R3 ;  /* 0x0000cd00ff000a19 */ /* 0x000fe40000011603 */
.L_x_2250:
[----:B------:R-:W-:Y:S05]  /*24e0*/  BSYNC B0 ;  /* 0x0000000000007941 */ /* 0x000fea0003800000 */
.L_x_2248:
[----:B------:R-:W-:-:S05]  /*24f0*/  IMAD R0, R0, c[0x0][0x32c], RZ ;  /* 0x0000cb0000007a24 */ /* 0x000fca00078e02ff */
[----:B------:R-:W-:-:S04]  /*2500*/  IMNMX R2, R2, R0, !PT ;  /* 0x0000000002027217 */ /* 0x000fc80007800200 */
.L_x_2247:
        /* <DEDUP_REMOVED lines=45> */
.L_x_2252:
[----:B------:R-:W-:Y:S05]  /*27e0*/  BSYNC B0 ;  /* 0x0000000000007941 */ /* 0x000fea0003800000 */
.L_x_2251:
[----:B------:R-:W-:-:S04]  /*27f0*/  IMAD R2, R245, R0, R6 ;  /* 0x00000000f5027224 */ /* 0x000fc800078e0206 */
[C---:B------:R-:W-:Y:S02]  /*2800*/  IMAD.IADD R3, R2.reuse, 0x1, R0 ;  /* 0x0000000102037824 */ /* 0x040fe400078e0200 */
[----:B------:R-:W-:-:S03]  /*2810*/  IMAD R0, R2, 0x40, -R13 ;  /* 0x0000004002007824 */ /* 0x000fc600078e0a0d */
[----:B------:R-:W-:Y:S02]  /*2820*/  IMNMX R3, R7, R3, PT ;  /* 0x0000000307037217 */ /* 0x000fe40003800200 */
[----:B------:R-:W-:-:S03]  /*2830*/  IMNMX R0, RZ, R0, !PT ;  /* 0x00000000ff007217 */ /* 0x000fc60007800200 */
[----:B------:R-:W-:Y:S01]  /*2840*/  IMAD R2, R3, 0x40, -R13 ;  /* 0x0000004003027824 */ /* 0x000fe200078e0a0d */
[----:B------:R-:W-:-:S04]  /*2850*/  SHF.R.U32.HI R33, RZ, 0x6, R0 ;  /* 0x00000006ff217819 */ /* 0x000fc80000011600 */
[----:B------:R-:W-:Y:S01]  /*2860*/  IMNMX R2, R2, R76, PT ;  /* 0x0000004c02027217 */ /* 0x000fe20003800200 */
[----:B------:R-:W-:-:S03]  /*2870*/  IMAD.MOV.U32 R12, RZ, RZ, R33 ;  /* 0x000000ffff0c7224 */ /* 0x000fc600078e0021 */
[----:B------:R-:W-:-:S13]  /*2880*/  ISETP.GT.AND P0, PT, R2, R0, PT ;  /* 0x000000000200720c */ /* 0x000fda0003f04270 */
[----:B------:R-:W-:-:S04]  /*2890*/  @P0 IADD3 R2, R2, 0x3f, RZ ;  /* 0x0000003f02020810 */ /* 0x000fc80007ffe0ff */
[----:B------:R-:W-:-:S04]  /*28a0*/  @P0 SHF.R.S32.HI R0, RZ, 0x1f, R2 ;  /* 0x0000001fff000819 */ /* 0x000fc80000011402 */
[----:B------:R-:W-:-:S04]  /*28b0*/  @P0 LEA.HI R2, R0, R2, RZ, 0x6 ;  /* 0x0000000200020211 */ /* 0x000fc800078f30ff */
[----:B------:R-:W-:-:S04]  /*28c0*/  @P0 SHF.R.S32.HI R12, RZ, 0x6, R2 ;  /* 0x00000006ff0c0819 */ /* 0x000fc80000011402 */
[----:B------:R-:W-:-:S13]  /*28d0*/  ISETP.GT.AND P0, PT, R12, R33, PT ;  /* 0x000000210c00720c */ /* 0x000fda0003f04270 */
[----:B------:R-:W-:Y:S05]  /*28e0*/  @!P0 BRA `(.L_x_2253) ;  /* 0x000055e000008947 */ /* 0x000fea0003800000 */
[----:B------:R-:W-:-:S04]  /*28f0*/  ISETP.NE.U32.AND P0, PT, RZ, c[0x0][0x340], PT ;  /* 0x0000d000ff007a0c */ /* 0x000fc80003f05070 */
[----:B------:R-:W-:-:S13]  /*2900*/  ISETP.NE.AND.EX P4, PT, RZ, c[0x0][0x344], PT, P0 ;  /* 0x0000d100ff007a0c */ /* 0x000fda0003f85300 */
[----:B------:R-:W-:-:S05]  /*2910*/  @P4 IMAD.WIDE R2, R239, R15, c[0x0][0x340] ;  /* 0x0000d000ef024625 */ /* 0x000fca00078e020f */
[----:B------:R1:W2:Y:S01]  /*2920*/  @P4 LDG.E R16, [R2.64] ;  /* 0x0000000c02104981 */ /* 0x0002a2000c1e1900 */
[----:B------:R-:W-:Y:S01]  /*2930*/  IADD3 R0, P0, R232, R14, RZ ;  /* 0x0000000ee8007210 */ /* 0x000fe20007f1e0ff */
[----:B------:R-:W-:Y:S01]  /*2940*/  IMAD.MOV.U32 R125, RZ, RZ, 0x6 ;  /* 0x00000006ff7d7424 */ /* 0x000fe200078e00ff */
[----:B------:R-:W-:Y:S01]  /*2950*/  LOP3.LUT R22, R238, 0xffff, RZ, 0xc0, !PT ;  /* 0x0000ffffee167812 */ /* 0x000fe200078ec0ff */
[----:B------:R-:W-:Y:S01]  /*2960*/  IMAD.MOV.U32 R126, RZ, RZ, 0x5 ;  /* 0x00000005ff7e7424 */ /* 0x000fe200078e00ff */
[----:B------:R-:W-:Y:S01]  /*2970*/  SHF.R.S32.HI R13, RZ, 0x1f, R239 ;  /* 0x0000001fff0d7819 */ /* 0x000fe200000114ef */
[----:B------:R-:W-:Y:S01]  /*2980*/  IMAD.MOV.U32 R122, RZ, RZ, c[0x0][0x27c] ;  /* 0x00009f00ff7a7624 */ /* 0x000fe200078e00ff */
[----:B------:R-:W-:Y:S01]  /*2990*/  IADD3 R19, R12, -0x1, RZ ;  /* 0xffffffff0c137810 */ /* 0x000fe20007ffe0ff */
[C---:B------:R-:W-:Y:S01]  /*29a0*/  IMAD.WIDE.U32 R78, R22.reuse, c[0x0][0x1e8], RZ ;  /* 0x00007a00164e7a25 */ /* 0x040fe200078e00ff */
[----:B------:R-:W-:Y:S02]  /*29b0*/  SEL R15, R13, RZ, !P5 ;  /* 0x000000ff0d0f7207 */ /* 0x000fe40006800000 */
[----:B------:R-:W-:Y:S01]  /*29c0*/  MOV R7, c[0x0][0x238] ;  /* 0x00008e0000077a02 */ /* 0x000fe20000000f00 */
[--C-:B------:R-:W-:Y:S01]  /*29d0*/  IMAD.MOV.U32 R28, RZ, RZ, R19.reuse ;  /* 0x000000ffff1c7224 */ /* 0x100fe200078e0013 */
[----:B------:R-:W-:Y:S01]  /*29e0*/  SHF.R.S32.HI R20, RZ, 0x1f, R19 ;  /* 0x0000001fff147819 */ /* 0x000fe20000011413 */
[----:B------:R-:W-:Y:S01]  /*29f0*/  IMAD R5, R15, c[0x0][0x248], RZ ;  /* 0x000092000f057a24 */ /* 0x000fe200078e02ff */
[C---:B------:R-:W-:Y:S01]  /*2a00*/  SHF.L.U64.HI R127, R7.reuse, R125, c[0x0][0x23c] ;  /* 0x00008f00077f7619 */ /* 0x040fe2000001027d */
[C---:B------:R-:W-:Y:S01]  /*2a10*/  IMAD.SHL.U32 R128, R7.reuse, 0x40, RZ ;  /* 0x0000004007807824 */ /* 0x040fe200078e00ff */
[C---:B------:R-:W-:Y:S01]  /*2a20*/  SHF.L.U32 R129, R7.reuse, 0x5, RZ ;  /* 0x0000000507817819 */ /* 0x040fe200000006ff */
[----:B------:R-:W-:Y:S01]  /*2a30*/  IMAD R82, R22, c[0x0][0x1ec], R79 ;  /* 0x00007b0016527a24 */ /* 0x000fe200078e024f */
[----:B------:R-:W-:-:S02]  /*2a40*/  SHF.L.U64.HI R124, R7, R126, c[0x0][0x23c] ;  /* 0x00008f00077c7619 */ /* 0x000fc4000001027e */
[----:B------:R-:W-:Y:S02]  /*2a50*/  ISETP.GE.AND P6, PT, R200, c[0x0][0x1d4], PT ;  /* 0x00007500c8007a0c */ /* 0x000fe40003fc6270 */
[----:B------:R-:W-:Y:S02]  /*2a60*/  MOV R131, c[0x0][0x258] ;  /* 0x0000960000837a02 */ /* 0x000fe40000000f00 */
[----:B-1----:R-:W-:Y:S02]  /*2a70*/  SHF.R.S32.HI R2, RZ, 0x1f, R14 ;  /* 0x0000001fff027819 */ /* 0x002fe4000001140e */
[----:B------:R-:W-:Y:S02]  /*2a80*/  SEL R14, R239, RZ, !P5 ;  /* 0x000000ffef0e7207 */ /* 0x000fe40006800000 */
[----:B------:R-:W-:Y:S01]  /*2a90*/  LEA.HI.X.SX32 R8, R232, R2, 0x1, P0 ;  /* 0x00000002e8087211 */ /* 0x000fe200000f0eff */
[----:B------:R-:W-:Y:S01]  /*2aa0*/  IMAD.WIDE.U32 R2, R0, c[0x0][0x238], R200 ;  /* 0x00008e0000027a25 */ /* 0x000fe200078e00c8 */
[----:B------:R-:W-:-:S02]  /*2ab0*/  ISETP.GE.AND P5, PT, R202, c[0x0][0x1d4], PT ;  /* 0x00007500ca007a0c */ /* 0x000fc40003fa6270 */
[C---:B------:R-:W-:Y:S01]  /*2ac0*/  SHF.L.U64.HI R125, R131.reuse, R125, c[0x0][0x25c] ;  /* 0x00009700837d7619 */ /* 0x040fe2000001027d */
[----:B------:R-:W-:Y:S01]  /*2ad0*/  IMAD R4, R8, c[0x0][0x238], RZ ;  /* 0x00008e0008047a24 */ /* 0x000fe200078e02ff */
[C---:B------:R-:W-:Y:S01]  /*2ae0*/  SHF.L.U64.HI R126, R131.reuse, R126, c[0x0][0x25c] ;  /* 0x00009700837e7619 */ /* 0x040fe2000001027e */
[----:B------:R-:W-:Y:S01]  /*2af0*/  IMAD R5, R14, c[0x0][0x24c], R5 ;  /* 0x000093000e057a24 */ /* 0x000fe200078e0205 */
[----:B------:R-:W-:Y:S01]  /*2b00*/  SHF.L.U32 R130, R131, 0x6, RZ ;  /* 0x0000000683827819 */ /* 0x000fe200000006ff */
[----:B------:R-:W-:Y:S01]  /*2b10*/  IMAD R4, R0, c[0x0][0x23c], R4 ;  /* 0x00008f0000047a24 */ /* 0x000fe200078e0204 */
[----:B------:R-:W-:Y:S01]  /*2b20*/  SHF.R.S32.HI R143, RZ, 0x1f, R142 ;  /* 0x0000001fff8f7819 */ /* 0x000fe2000001148e */
[----:B------:R-:W-:Y:S01]  /*2b30*/  IMAD R17, R8, c[0x0][0x258], RZ ;  /* 0x0000960008117a24 */ /* 0x000fe200078e02ff */
[----:B------:R-:W-:Y:S01]  /*2b40*/  SHF.L.U32 R122, R122, 0x1, RZ ;  /* 0x000000017a7a7819 */ /* 0x000fe200000006ff */
[----:B------:R-:W-:Y:S02]  /*2b50*/  IMAD.IADD R3, R3, 0x1, R4 ;  /* 0x0000000103037824 */ /* 0x000fe400078e0204 */
[----:B------:R-:W-:-:S02]  /*2b60*/  IMAD.IADD R4, R76, 0x1, -R232 ;  /* 0x000000014c047824 */ /* 0x000fc400078e0ae8 */
[----:B------:R-:W-:-:S04]  /*2b70*/  IMAD.WIDE.U32 R2, R22, c[0x0][0x240], R2 ;  /* 0x0000900016027a25 */ /* 0x000fc800078e0002 */
[----:B------:R-:W-:Y:S02]  /*2b80*/  IMAD R3, R22, c[0x0][0x244], R3 ;  /* 0x0000910016037a24 */ /* 0x000fe400078e0203 */
[----:B------:R-:W-:Y:S02]  /*2b90*/  IMAD R4, R19, -0x40, R4 ;  /* 0xffffffc013047824 */ /* 0x000fe400078e0204 */
[----:B------:R-:W-:-:S03]  /*2ba0*/  IMAD.WIDE.U32 R88, R14, c[0x0][0x248], R2 ;  /* 0x000092000e587a25 */ /* 0x000fc600078e0002 */
[C---:B------:R-:W-:Y:S01]  /*2bb0*/  ISETP.GE.AND P0, PT, R4.reuse, 0x1, PT ;  /* 0x000000010400780c */ /* 0x040fe20003f06270 */
[----:B------:R-:W-:Y:S01]  /*2bc0*/  IMAD R2, R127, R19, RZ ;  /* 0x000000137f027224 */ /* 0x000fe200078e02ff */
[----:B------:R-:W-:Y:S01]  /*2bd0*/  ISETP.GE.AND P1, PT, R4, 0x21, PT ;  /* 0x000000210400780c */ /* 0x000fe20003f26270 */
[----:B------:R-:W-:Y:S01]  /*2be0*/  IMAD.MOV.U32 R84, RZ, RZ, R88 ;  /* 0x000000ffff547224 */ /* 0x000fe200078e0058 */
[----:B------:R-:W-:Y:S01]  /*2bf0*/  IADD3 R85, R89, R5, RZ ;  /* 0x0000000559557210 */ /* 0x000fe20007ffe0ff */
[----:B------:R-:W-:Y:S02]  /*2c00*/  IMAD R4, R20, R128, R2 ;  /* 0x0000008014047224 */ /* 0x000fe400078e0202 */
[----:B------:R-:W-:-:S04]  /*2c10*/  IMAD.WIDE.U32 R8, R0, c[0x0][0x258], R200 ;  /* 0x0000960000087a25 */ /* 0x000fc800078e00c8 */
[----:B------:R-:W-:-:S04]  /*2c20*/  IMAD.WIDE.U32 R2, R19, R128, R84 ;  /* 0x0000008013027225 */ /* 0x000fc800078e0054 */
[----:B------:R-:W-:Y:S01]  /*2c30*/  IMAD.IADD R4, R3, 0x1, R4 ;  /* 0x0000000103047824 */ /* 0x000fe200078e0204 */
[----:B------:R-:W-:Y:S01]  /*2c40*/  @P0 LEA R6, P3, R2, c[0x0][0x220], 0x1 ;  /* 0x0000880002060a11 */ /* 0x000fe200078608ff */
[----:B------:R-:W-:Y:S01]  /*2c50*/  IMAD R0, R0, c[0x0][0x25c], R17 ;  /* 0x0000970000007a24 */ /* 0x000fe200078e0211 */
[----:B------:R-:W-:Y:S01]  /*2c60*/  @P1 IADD3 R5, P2, R129, R2, RZ ;  /* 0x0000000281051210 */ /* 0x000fe20007f5e0ff */
[----:B------:R-:W-:Y:S01]  /*2c70*/  IMAD.SHL.U32 R131, R131, 0x20, RZ ;  /* 0x0000002083837824 */ /* 0x000fe200078e00ff */
[----:B------:R-:W-:Y:S02]  /*2c80*/  @P0 LEA.HI.X R7, R2, c[0x0][0x224], R4, 0x1, P3 ;  /* 0x0000890002070a11 */ /* 0x000fe400018f0c04 */
[----:B------:R-:W-:Y:S02]  /*2c90*/  @P1 IADD3.X R2, R4, R124, RZ, P2, !PT ;  /* 0x0000007c04021210 */ /* 0x000fe400017fe4ff */
[----:B------:R-:W-:Y:S01]  /*2ca0*/  @P1 LEA R4, P2, R5, c[0x0][0x220], 0x1 ;  /* 0x0000880005041a11 */ /* 0x000fe200078408ff */
[----:B------:R-:W-:Y:S01]  /*2cb0*/  @!PT LDS RZ, [RZ] ;  /* 0x00000000fffff984 */ /* 0x000fe20000000800 */
[----:B------:R-:W-:Y:S01]  /*2cc0*/  @!PT LDS RZ, [RZ] ;  /* 0x00000000fffff984 */ /* 0x000fe20000000800 */
[----:B------:R-:W-:Y:S01]  /*2cd0*/  @!PT LDS RZ, [RZ] ;  /* 0x00000000fffff984 */ /* 0x000fe20000000800 */
[----:B------:R1:W-:Y:S01]  /*2ce0*/  @P0 LDGSTS.E.BYPASS.LTC128B.128 [R144+0xc100], [R6.64], !P6 ;  /* 0x0c10000006900fae */ /* 0x0003e2000f101d4c */
[----:B------:R-:W-:Y:S01]  /*2cf0*/  IADD3 R9, R9, R0, RZ ;  /* 0x0000000009097210 */ /* 0x000fe20007ffe0ff */
[----:B------:R-:W-:Y:S01]  /*2d00*/  IMAD R0, R15, c[0x0][0x268], RZ ;  /* 0x00009a000f007a24 */ /* 0x000fe200078e02ff */
[----:B------:R-:W-:Y:S01]  /*2d10*/  @P1 LEA.HI.X R5, R5, c[0x0][0x224], R2, 0x1, P2 ;  /* 0x0000890005051a11 */ /* 0x000fe200010f0c02 */
[----:B------:R1:W-:Y:S01]  /*2d20*/  @P0 LDGSTS.E.BYPASS.LTC128B.128 [R144+0xe100], [R6.64+0x80], !P5 ;  /* 0x0e10008006900fae */ /* 0x0003e2000e901d4c */
[----:B------:R-:W-:Y:S01]  /*2d30*/  SHF.R.S32.HI R15, RZ, 0x1f, R216 ;  /* 0x0000001fff0f7819 */ /* 0x000fe200000114d8 */
[----:B------:R-:W-:-:S04]  /*2d40*/  IMAD.WIDE.U32 R8, R22, c[0x0][0x260], R8 ;  /* 0x0000980016087a25 */ /* 0x000fc800078e0008 */
[----:B------:R-:W-:Y:S01]  /*2d50*/  IMAD R0, R14, c[0x0][0x26c], R0 ;  /* 0x00009b000e007a24 */ /* 0x000fe200078e0200 */
[--C-:B--2---:R-:W-:Y:S01]  /*2d60*/  @P4 SHF.R.S32.HI R3, RZ, 0x1f, R16.reuse ;  /* 0x0000001fff034819 */ /* 0x104fe20000011410 */
[----:B------:R-:W-:Y:S01]  /*2d70*/  @P4 IMAD.MOV.U32 R2, RZ, RZ, R16 ;  /* 0x000000ffff024224 */ /* 0x000fe200078e0010 */
[----:B------:R-:W-:Y:S01]  /*2d80*/  @!P4 MOV R2, R239 ;  /* 0x000000ef0002c202 */ /* 0x000fe20000000f00 */
[----:B------:R-:W-:Y:S01]  /*2d90*/  @!P4 IMAD.MOV.U32 R3, RZ, RZ, R13 ;  /* 0x000000ffff03c224 */ /* 0x000fe200078e000d */
[----:B------:R-:W-:-:S13]  /*2da0*/  ISETP.GE.AND P4, PT, R196, c[0x0][0x1d4], PT ;  /* 0x00007500c4007a0c */ /* 0x000fda0003f86270 */
[----:B------:R1:W-:Y:S04]  /*2db0*/  @P0 LDGSTS.E.BYPASS.LTC128B.128 [R144+0x10100], [R6.64+0x100], !P4 ;  /* 0x1010010006900fae */ /* 0x0003e8000e101d4c */
[----:B------:R2:W-:Y:S04]  /*2dc0*/  @P1 LDGSTS.E.BYPASS.LTC128B.128 [R144+0xd100], [R4.64], !P6 ;  /* 0x0d10000004901fae */ /* 0x0005e8000f101d4c */
[----:B------:R2:W-:Y:S04]  /*2dd0*/  @P1 LDGSTS.E.BYPASS.LTC128B.128 [R144+0xf100], [R4.64+0x80], !P5 ;  /* 0x0f10008004901fae */ /* 0x0005e8000e901d4c */
[----:B------:R2:W-:Y:S04]  /*2de0*/  @P1 LDGSTS.E.BYPASS.LTC128B.128 [R144+0x11100], [R4.64+0x100], !P4 ;  /* 0x1110010004901fae */ /* 0x0005e8000e101d4c */
[----:B------:R-:W0:Y:S01]  /*2df0*/  LDGDEPBAR ;  /* 0x00000000000079af */ /* 0x000e220000000000 */
[----:B------:R-:W-:Y:S01]  /*2e00*/  WARPSYNC 0xffffffff ;  /* 0xffffffff00007948 */ /* 0x000fe20003800000 */
[----:B-1----:R-:W-:-:S02]  /*2e10*/  IMAD R7, R22, c[0x0][0x264], R9 ;  /* 0x0000990016077a24 */ /* 0x002fc400078e0209 */
[----:B------:R-:W-:-:S04]  /*2e20*/  IMAD.MOV.U32 R6, RZ, RZ, R8 ;  /* 0x000000ffff067224 */ /* 0x000fc800078e0008 */
[----:B------:R-:W-:-:S05]  /*2e30*/  IMAD.WIDE.U32 R86, R14, c[0x0][0x268], R6 ;  /* 0x00009a000e567a25 */ /* 0x000fca00078e0006 */
[----:B------:R-:W-:Y:S02]  /*2e40*/  IADD3 R83, R87, R0, RZ ;  /* 0x0000000057537210 */ /* 0x000fe40007ffe0ff */
[----:B------:R-:W-:Y:S01]  /*2e50*/  BAR.SYNC.DEFER_BLOCKING 0x0 ;  /* 0x0000000000007b1d */ /* 0x000fe20000010000 */
[----:B------:R-:W-:Y:S01]  /*2e60*/  IMAD R0, R125, R19, RZ ;  /* 0x000000137d007224 */ /* 0x000fe200078e02ff */
[----:B------:R-:W-:Y:S01]  /*2e70*/  ISETP.GE.AND P3, PT, R141, c[0x0][0x27c], PT ;  /* 0x00009f008d007a0c */ /* 0x000fe20003f66270 */
[----:B--2---:R-:W-:Y:S01]  /*2e80*/  IMAD.MOV.U32 R4, RZ, RZ, R86 ;  /* 0x000000ffff047224 */ /* 0x004fe200078e0056 */
[----:B------:R-:W-:Y:S01]  /*2e90*/  LOP3.LUT R205, R205, 0xfffffffd, RZ, 0xc0, !PT ;  /* 0xfffffffdcdcd7812 */ /* 0x000fe200078ec0ff */
[----:B------:R-:W-:Y:S01]  /*2ea0*/  IMAD.MOV.U32 R5, RZ, RZ, R83 ;  /* 0x000000ffff057224 */ /* 0x000fe200078e0053 */
[----:B------:R-:W-:Y:S01]  /*2eb0*/  ULDC UR9, c[0x0][0x290] ;  /* 0x0000a40000097ab9 */ /* 0x000fe20000000800 */
[-C--:B------:R-:W-:Y:S01]  /*2ec0*/  IMAD R0, R20, R130.reuse, R0 ;  /* 0x0000008214007224 */ /* 0x080fe200078e0200 */
[----:B------:R-:W-:Y:S01]  /*2ed0*/  UMOV UR6, 0x6 ;  /* 0x0000000600067882 */ /* 0x000fe20000000000 */
[----:B------:R-:W-:Y:S01]  /*2ee0*/  IMAD.WIDE.U32 R4, R19, R130, R4 ;  /* 0x0000008213047225 */ /* 0x000fe200078e0004 */
[----:B------:R-:W-:-:S02]  /*2ef0*/  ULDC UR5, c[0x0][0x294] ;  /* 0x0000a50000057ab9 */ /* 0x000fc40000000800 */
[----:B------:R-:W-:Y:S01]  /*2f00*/  ULDC UR8, c[0x0][0x280] ;  /* 0x0000a00000087ab9 */ /* 0x000fe20000000800 */
[----:B------:R-:W-:Y:S01]  /*2f10*/  IMAD.IADD R0, R5, 0x1, R0 ;  /* 0x0000000105007824 */ /* 0x000fe200078e0200 */
[----:B------:R-:W-:Y:S01]  /*2f20*/  @P0 LEA R6, P2, R4, c[0x0][0x250], 0x1 ;  /* 0x0000940004060a11 */ /* 0x000fe200078408ff */
[----:B------:R-:W-:Y:S01]  /*2f30*/  IMAD R14, R15, c[0x0][0x290], RZ ;  /* 0x0000a4000f0e7a24 */ /* 0x000fe200078e02ff */
[----:B------:R-:W-:Y:S01]  /*2f40*/  ULDC UR4, c[0x0][0x284] ;  /* 0x0000a10000047ab9 */ /* 0x000fe20000000800 */
[----:B------:R-:W-:Y:S01]  /*2f50*/  IMAD.WIDE.U32 R16, R216, c[0x0][0x290], R142 ;  /* 0x0000a400d8107a25 */ /* 0x000fe200078e008e */
[----:B------:R-:W-:Y:S01]  /*2f60*/  @P0 LEA.HI.X R7, R4, c[0x0][0x254], R0, 0x1, P2 ;  /* 0x0000950004070a11 */ /* 0x000fe200010f0c00 */
[----:B------:R-:W-:Y:S01]  /*2f70*/  USHF.L.U64.HI UR5, UR9, UR6, UR5 ;  /* 0x0000000609057299 */ /* 0x000fe20008010205 */
[----:B------:R-:W-:Y:S01]  /*2f80*/  @P1 IADD3 R5, P2, R131, R4, RZ ;  /* 0x0000000483051210 */ /* 0x000fe20007f5e0ff */
[----:B------:R-:W-:Y:S01]  /*2f90*/  IMAD R14, R216, c[0x0][0x294], R14 ;  /* 0x0000a500d80e7a24 */ /* 0x000fe200078e020e */
[----:B------:R-:W-:Y:S01]  /*2fa0*/  USHF.L.U64.HI UR4, UR8, UR6, UR4 ;  /* 0x0000000608047299 */ /* 0x000fe20008010204 */
[----:B------:R-:W-:Y:S01]  /*2fb0*/  IMAD.IADD R119, R18, 0x1, R21 ;  /* 0x0000000112777824 */ /* 0x000fe200078e0215 */
[----:B------:R-:W-:Y:S01]  /*2fc0*/  @!PT LDS RZ, [RZ] ;  /* 0x00000000fffff984 */ /* 0x000fe20000000800 */
[----:B------:R-:W-:Y:S01]  /*2fd0*/  @!PT LDS RZ, [RZ] ;  /* 0x00000000fffff984 */ /* 0x000fe20000000800 */
[----:B------:R-:W-:Y:S01]  /*2fe0*/  @!PT LDS RZ, [RZ] ;  /* 0x00000000fffff984 */ /* 0x000fe20000000800 */
[----:B------:R1:W-:Y:S01]  /*2ff0*/  @P0 LDGSTS.E.BYPASS.LTC128B.128 [R144+0x100], [R6.64], !P6 ;  /* 0x0010000006900fae */ /* 0x0003e2000f101d4c */
[----:B------:R-:W-:Y:S01]  /*3000*/  @P1 IMAD.X R0, R0, 0x1, R126, P2 ;  /* 0x0000000100001824 */ /* 0x000fe200010e067e */
[C---:B------:R-:W-:Y:S01]  /*3010*/  @P1 LEA R4, P2, R5.reuse, c[0x0][0x250], 0x1 ;  /* 0x0000940005041a11 */ /* 0x040fe200078408ff */
[----:B------:R-:W-:Y:S01]  /*3020*/  IMAD.MOV.U32 R133, RZ, RZ, 0x1 ;  /* 0x00000001ff857424 */ /* 0x000fe200078e00ff */
[----:B------:R1:W-:Y:S01]  /*3030*/  @P0 LDGSTS.E.BYPASS.LTC128B.128 [R144+0x2100], [R6.64+0x80], !P5 ;  /* 0x0210008006900fae */ /* 0x0003e2000e901d4c */
[----:B------:R-:W-:Y:S01]  /*3040*/  IMAD.WIDE.U32 R100, R2, c[0x0][0x2b0], RZ ;  /* 0x0000ac0002647a25 */ /* 0x000fe200078e00ff */
[----:B------:R-:W-:Y:S01]  /*3050*/  @P1 LEA.HI.X R5, R5, c[0x0][0x254], R0, 0x1, P2 ;  /* 0x0000950005051a11 */ /* 0x000fe200010f0c00 */
[----:B------:R-:W-:Y:S01]  /*3060*/  ULDC.U8 UR7, c[0x0][0x298] ;  /* 0x0000a60000077ab9 */ /* 0x000fe20000000000 */
[----:B------:R1:W-:Y:S01]  /*3070*/  @P0 LDGSTS.E.BYPASS.LTC128B.128 [R144+0x4100], [R6.64+0x100], !P4 ;  /* 0x0410010006900fae */ /* 0x0003e2000e101d4c */
[----:B------:R-:W-:Y:S01]  /*3080*/  ISETP.GT.AND P0, PT, R28, R33, PT ;  /* 0x000000211c00720c */ /* 0x000fe20003f04270 */
[----:B------:R-:W-:Y:S01]  /*3090*/  IMAD.WIDE.U32 R98, R22, c[0x0][0x210], RZ ;  /* 0x0000840016627a25 */ /* 0x000fe200078e00ff */
[----:B------:R-:W-:Y:S01]  /*30a0*/  ISETP.GE.AND P2, PT, R106, c[0x0][0x27c], PT ;  /* 0x00009f006a007a0c */ /* 0x000fe20003f46270 */
[----:B------:R2:W-:Y:S01]  /*30b0*/  @P1 LDGSTS.E.BYPASS.LTC128B.128 [R144+0x1100], [R4.64], !P6 ;  /* 0x0110000004901fae */ /* 0x0005e2000f101d4c */
[----:B------:R-:W-:Y:S01]  /*30c0*/  USHF.L.U32 UR9, UR9, 0x6, URZ ;  /* 0x0000000609097899 */ /* 0x000fe2000800063f */
[----:B------:R-:W-:Y:S01]  /*30d0*/  IMAD R132, R241, 0x40, R216 ;  /* 0x00000040f1847824 */ /* 0x000fe200078e02d8 */
[----:B------:R-:W-:Y:S01]  /*30e0*/  USHF.L.U32 UR8, UR8, 0x6, URZ ;  /* 0x0000000608087899 */ /* 0x000fe2000800063f */
[----:B------:R2:W-:Y:S01]  /*30f0*/  @P1 LDGSTS.E.BYPASS.LTC128B.128 [R144+0x3100], [R4.64+0x80], !P5 ;  /* 0x0310008004901fae */ /* 0x0005e2000e901d4c */
[----:B------:R-:W-:-:S02]  /*3100*/  IMAD.MOV.U32 R34, RZ, RZ, RZ ;  /* 0x000000ffff227224 */ /* 0x000fc400078e00ff */
[----:B------:R-:W-:Y:S01]  /*3110*/  IMAD.MOV.U32 R38, RZ, RZ, 0x1 ;  /* 0x00000001ff267424 */ /* 0x000fe200078e00ff */
[----:B------:R2:W-:Y:S01]  /*3120*/  @P1 LDGSTS.E.BYPASS.LTC128B.128 [R144+0x5100], [R4.64+0x100], !P4 ;  /* 0x0510010004901fae */ /* 0x0005e2000e101d4c */
[----:B------:R-:W-:Y:S01]  /*3130*/  IMAD R115, R22, c[0x0][0x214], R99 ;  /* 0x0000850016737a24 */ /* 0x000fe200078e0263 */
[----:B------:R-:W-:Y:S02]  /*3140*/  @P0 IADD3 R0, R12, -0x2, RZ ;  /* 0xfffffffe0c000810 */ /* 0x000fe40007ffe0ff */
[----:B------:R-:W0:Y:S01]  /*3150*/  LDGDEPBAR ;  /* 0x00000000000079af */ /* 0x000e220000000000 */
[----:B------:R-:W-:Y:S02]  /*3160*/  @P2 LOP3.LUT R205, R205, 0x2, RZ, 0xfc, !PT ;  /* 0x00000002cdcd2812 */ /* 0x000fe400078efcff */
[----:B------:R-:W-:Y:S01]  /*3170*/  @P0 SHF.R.S32.HI R9, RZ, 0x1f, R0 ;  /* 0x0000001fff090819 */ /* 0x000fe20000011400 */
[----:B------:R-:W-:Y:S01]  /*3180*/  @P0 IMAD R8, R127, R0, RZ ;  /* 0x000000007f080224 */ /* 0x000fe200078e02ff */
[----:B------:R-:W-:-:S04]  /*3190*/  LOP3.LUT R205, R205, 0xfffffffe, RZ, 0xc0, !PT ;  /* 0xfffffffecdcd7812 */ /* 0x000fc800078ec0ff */
[----:B------:R-:W-:Y:S01]  /*31a0*/  @P3 LOP3.LUT R205, R205, 0x1, RZ, 0xfc, !PT ;  /* 0x00000001cdcd3812 */ /* 0x000fe200078efcff */
[----:B-1----:R-:W-:-:S03]  /*31b0*/  @P0 IMAD.WIDE.U32 R6, R0, R128, R84 ;  /* 0x0000008000060225 */ /* 0x002fc600078e0054 */
[----:B------:R-:W-:Y:S01]  /*31c0*/  LOP3.LUT R205, R205, 0xfffffffb, RZ, 0xc0, !PT ;  /* 0xfffffffbcdcd7812 */ /* 0x000fe200078ec0ff */
[----:B------:R-:W-:Y:S02]  /*31d0*/  @P0 IMAD R0, R9, R128, R8 ;  /* 0x0000008009000224 */ /* 0x000fe400078e0208 */
[----:B------:R-:W-:-:S04]  /*31e0*/  IMAD.WIDE.U32 R8, R216, c[0x0][0x290], R106 ;  /* 0x0000a400d8087a25 */ /* 0x000fc800078e006a */
[----:B------:R-:W-:Y:S01]  /*31f0*/  @P0 IMAD.IADD R0, R7, 0x1, R0 ;  /* 0x0000000107000824 */ /* 0x000fe200078e0200 */
[C---:B--2---:R-:W-:Y:S01]  /*3200*/  @P0 LEA R4, P1, R6.reuse, c[0x0][0x220], 0x1 ;  /* 0x0000880006040a11 */ /* 0x044fe200078208ff */
[----:B------:R-:W-:Y:S02]  /*3210*/  IMAD.IADD R13, R9, 0x1, R14 ;  /* 0x00000001090d7824 */ /* 0x000fe400078e020e */
[----:B------:R-:W-:Y:S01]  /*3220*/  IMAD.MOV.U32 R12, RZ, RZ, R8 ;  /* 0x000000ffff0c7224 */ /* 0x000fe200078e0008 */
[----:B------:R-:W-:Y:S01]  /*3230*/  @P0 LEA.HI.X R5, R6, c[0x0][0x224], R0, 0x1, P1 ;  /* 0x0000890006050a11 */ /* 0x000fe200008f0c00 */
[----:B------:R-:W-:Y:S01]  /*3240*/  IMAD R0, R15, c[0x0][0x280], RZ ;  /* 0x0000a0000f007a24 */ /* 0x000fe200078e02ff */
[C---:B------:R-:W-:Y:S01]  /*3250*/  @P0 LEA R6, P1, R129.reuse, R4, 0x1 ;  /* 0x0000000481060211 */ /* 0x040fe200078208ff */
[----:B-----5:R-:W-:Y:S02]  /*3260*/  IMAD.WIDE.U32 R96, R134, c[0x0][0x290], R12 ;  /* 0x0000a40086607a25 */ /* 0x020fe400078e000c */
[----:B------:R1:W-:Y:S01]  /*3270*/  @P0 LDGSTS.E.BYPASS.LTC128B.128 [R144+0x12100], [R4.64], !P6 ;  /* 0x1210000004900fae */ /* 0x0003e2000f101d4c */
[----:B------:R-:W-:Y:S01]  /*3280*/  @P0 LEA.HI.X R7, R129, R5, R124, 0x1, P1 ;  /* 0x0000000581070211 */ /* 0x000fe200008f0c7c */
[----:B------:R-:W-:Y:S01]  /*3290*/  IMAD R0, R216, c[0x0][0x284], R0 ;  /* 0x0000a100d8007a24 */ /* 0x000fe200078e0200 */
[----:B------:R-:W-:Y:S01]  /*32a0*/  ISETP.NE.AND P1, PT, R133, c[0x0][0x2b8], PT ;  /* 0x0000ae0085007a0c */ /* 0x000fe20003f25270 */
[----:B------:R1:W-:Y:S04]  /*32b0*/  @P0 LDGSTS.E.BYPASS.LTC128B.128 [R144+0x14100], [R4.64+0x80], !P5 ;  /* 0x1410008004900fae */ /* 0x0003e8000e901d4c */
[----:B------:R1:W-:Y:S04]  /*32c0*/  @P0 LDGSTS.E.BYPASS.LTC128B.128 [R144+0x16100], [R4.64+0x100], !P4 ;  /* 0x1610010004900fae */ /* 0x0003e8000e101d4c */
[----:B------:R2:W-:Y:S04]  /*32d0*/  @P0 LDGSTS.E.BYPASS.LTC128B.128 [R144+0x13100], [R6.64], !P6 ;  /* 0x1310000006900fae */ /* 0x0005e8000f101d4c */
[----:B------:R2:W-:Y:S04]  /*32e0*/  @P0 LDGSTS.E.BYPASS.LTC128B.128 [R144+0x15100], [R6.64+0x80], !P5 ;  /* 0x1510008006900fae */ /* 0x0005e8000e901d4c */
[----:B------:R2:W-:Y:S01]  /*32f0*/  @P0 LDGSTS.E.BYPASS.LTC128B.128 [R144+0x17100], [R6.64+0x100], !P4 ;  /* 0x1710010006900fae */ /* 0x0005e2000e101d4c */
[----:B------:R-:W-:-:S03]  /*3300*/  ISETP.GE.AND P0, PT, R140, c[0x0][0x27c], PT ;  /* 0x00009f008c007a0c */ /* 0x000fc60003f06270 */
[----:B------:R-:W0:Y:S10]  /*3310*/  LDGDEPBAR ;  /* 0x00000000000079af */ /* 0x000e340000000000 */
[----:B------:R-:W-:Y:S01]  /*3320*/  @P0 LOP3.LUT R205, R205, 0x4, RZ, 0xfc, !PT ;  /* 0x00000004cdcd0812 */ /* 0x000fe200078efcff */
[----:B-1----:R-:W-:-:S03]  /*3330*/  IMAD.WIDE.U32 R4, R216, c[0x0][0x280], R106 ;  /* 0x0000a000d8047a25 */ /* 0x002fc600078e006a */
[----:B------:R-:W-:Y:S01]  /*3340*/  LOP3.LUT R205, R205, 0xfffffff7, RZ, 0xc0, !PT ;  /* 0xfffffff7cdcd7812 */ /* 0x000fe200078ec0ff */
[----:B------:R-:W-:Y:S02]  /*3350*/  IMAD.IADD R9, R5, 0x1, R0 ;  /* 0x0000000105097824 */ /* 0x000fe400078e0200 */
[----:B------:R-:W-:Y:S01]  /*3360*/  IMAD.MOV.U32 R8, RZ, RZ, R4 ;  /* 0x000000ffff087224 */ /* 0x000fe200078e0004 */
[----:B------:R-:W-:-:S03]  /*3370*/  SEL R4, RZ, c[0x0][0x27c], !P3 ;  /* 0x00009f00ff047a07 */ /* 0x000fc60005800000 */
[----:B------:R-:W-:-:S04]  /*3380*/  IMAD.WIDE.U32 R94, R134, c[0x0][0x280], R8 ;  /* 0x0000a000865e7a25 */ /* 0x000fc800078e0008 */
[----:B--2---:R-:W-:Y:S01]  /*3390*/  IMAD.IADD R7, R14, 0x1, R17 ;  /* 0x000000010e077824 */ /* 0x004fe200078e0211 */
[----:B------:R-:W-:Y:S01]  /*33a0*/  SEL R17, RZ, c[0x0][0x27c], !P2 ;  /* 0x00009f00ff117a07 */ /* 0x000fe20005000000 */
[----:B------:R-:W-:-:S04]  /*33b0*/  IMAD.WIDE.U32 R14, R216, c[0x0][0x280], R142 ;  /* 0x0000a000d80e7a25 */ /* 0x000fc800078e008e */
[----:B------:R-:W-:Y:S02]  /*33c0*/  IMAD.IADD R5, R0, 0x1, R15 ;  /* 0x0000000100057824 */ /* 0x000fe400078e020f */
[----:B------:R-:W-:Y:S01]  /*33d0*/  IMAD.IADD R0, R106, 0x1, R17 ;  /* 0x000000016a007824 */ /* 0x000fe200078e0211 */
[----:B------:R-:W-:Y:S01]  /*33e0*/  SEL R17, RZ, c[0x0][0x27c], !P0 ;  /* 0x00009f00ff117a07 */ /* 0x000fe20004000000 */
[----:B------:R-:W-:Y:S01]  /*33f0*/  IMAD.IADD R18, R141, 0x1, R4 ;  /* 0x000000018d127824 */ /* 0x000fe200078e0204 */
[----:B------:R-:W-:Y:S01]  /*3400*/  LOP3.LUT P0, RZ, R242, 0x4, RZ, 0xc0, !PT ;  /* 0x00000004f2ff7812 */ /* 0x000fe2000780c0ff */
[----:B------:R-:W-:Y:S01]  /*3410*/  IMAD.MOV.U32 R4, RZ, RZ, R14 ;  /* 0x000000ffff047224 */ /* 0x000fe200078e000e */
[----:B------:R-:W-:Y:S01]  /*3420*/  SHF.R.S32.HI R15, RZ, 0x1f, R0 ;  /* 0x0000001fff0f7819 */ /* 0x000fe20000011400 */
[----:B------:R-:W-:Y:S01]  /*3430*/  IMAD.IADD R17, R140, 0x1, R17 ;  /* 0x000000018c117824 */ /* 0x000fe200078e0211 */
[----:B------:R-:W-:Y:S01]  /*3440*/  SHF.R.S32.HI R14, RZ, 0x1f, R18 ;  /* 0x0000001fff0e7819 */ /* 0x000fe20000011412 */
[----:B------:R-:W-:Y:S01]  /*3450*/  IMAD.MOV.U32 R6, RZ, RZ, R16 ;  /* 0x000000ffff067224 */ /* 0x000fe200078e0010 */
[CC--:B------:R-:W-:Y:S01]  /*3460*/  LEA.HI R19, R15.reuse, R0.reuse, RZ, 0x6 ;  /* 0x000000000f137211 */ /* 0x0c0fe200078f30ff */
[----:B------:R-:W-:Y:S01]  /*3470*/  IMAD.WIDE.U32 R90, R134, c[0x0][0x280], R4 ;  /* 0x0000a000865a7a25 */ /* 0x000fe200078e0004 */
[----:B------:R-:W-:-:S02]  /*3480*/  LEA.HI R16, R15, R0, RZ, 0x3 ;  /* 0x000000000f107211 */ /* 0x000fc400078f18ff */
[-C--:B------:R-:W-:Y:S01]  /*3490*/  LEA.HI R15, R14, R18.reuse, RZ, 0x3 ;  /* 0x000000120e0f7211 */ /* 0x080fe200078f18ff */
[----:B------:R-:W-:Y:S01]  /*34a0*/  IMAD.SHL.U32 R19, R19, 0x40, RZ ;  /* 0x0000004013137824 */ /* 0x000fe200078e00ff */
[----:B------:R-:W-:Y:S01]  /*34b0*/  SHF.R.S32.HI R0, RZ, 0x1f, R17 ;  /* 0x0000001fff007819 */ /* 0x000fe20000011411 */
[----:B------:R-:W-:Y:S01]  /*34c0*/  IMAD.WIDE.U32 R92, R134, c[0x0][0x290], R6 ;  /* 0x0000a400865c7a25 */ /* 0x000fe200078e0006 */
[----:B------:R-:W-:Y:S02]  /*34d0*/  LEA.HI R18, R14, R18, RZ, 0x6 ;  /* 0x000000120e127211 */ /* 0x000fe400078f30ff */
[----:B------:R-:W-:Y:S02]  /*34e0*/  LOP3.LUT R21, R19, 0xfffff000, RZ, 0xc0, !PT ;  /* 0xfffff00013157812 */ /* 0x000fe400078ec0ff */
[CC--:B------:R-:W-:Y:S02]  /*34f0*/  LEA.HI R14, R0.reuse, R17.reuse, RZ, 0x3 ;  /* 0x00000011000e7211 */ /* 0x0c0fe400078f18ff */
[----:B------:R-:W-:Y:S01]  /*3500*/  LEA.HI R19, R0, R17, RZ, 0x6 ;  /* 0x0000001100137211 */ /* 0x000fe200078f30ff */
[----:B------:R-:W-:Y:S01]  /*3510*/  IMAD.SHL.U32 R0, R18, 0x40, RZ ;  /* 0x0000004012007824 */ /* 0x000fe200078e00ff */
[----:B------:R-:W-:-:S02]  /*3520*/  LOP3.LUT R17, R229, 0x38, R15, 0xf8, !PT ;  /* 0x00000038e5117812 */ /* 0x000fc400078ef80f */
[----:B------:R-:W-:Y:S02]  /*3530*/  @P0 LOP3.LUT R205, R205, 0x8, RZ, 0xfc, !PT ;  /* 0x00000008cdcd0812 */ /* 0x000fe400078efcff */
[----:B------:R-:W-:Y:S01]  /*3540*/  LOP3.LUT R18, R0, 0xfffff000, RZ, 0xc0, !PT ;  /* 0xfffff00000127812 */ /* 0x000fe200078ec0ff */
[----:B------:R-:W-:Y:S01]  /*3550*/  IMAD.SHL.U32 R0, R19, 0x40, RZ ;  /* 0x0000004013007824 */ /* 0x000fe200078e00ff */
[----:B------:R-:W-:Y:S02]  /*3560*/  LOP3.LUT R17, R17, R150, RZ, 0x3c, !PT ;  /* 0x0000009611117212 */ /* 0x000fe400078e3cff */
[----:B------:R-:W-:Y:S02]  /*3570*/  LOP3.LUT R19, R229, 0x38, R14, 0xf8, !PT ;  /* 0x00000038e5137812 */ /* 0x000fe400078ef80e */
[----:B------:R-:W-:Y:S02]  /*3580*/  IADD3 R117, R17, R18, R151 ;  /* 0x0000001211757210 */ /* 0x000fe40007ffe097 */
[----:B------:R-:W-:Y:S01]  /*3590*/  LOP3.LUT R18, R0, 0xfffff000, RZ, 0xc0, !PT ;  /* 0xfffff00000127812 */ /* 0x000fe200078ec0ff */
[----:B------:R-:W-:Y:S01]  /*35a0*/  IMAD R0, R3, c[0x0][0x2b0], RZ ;  /* 0x0000ac0003007a24 */ /* 0x000fe200078e02ff */
[----:B------:R-:W-:-:S02]  /*35b0*/  LOP3.LUT R17, R19, R150, RZ, 0x3c, !PT ;  /* 0x0000009613117212 */ /* 0x000fc400078e3cff */
[----:B------:R-:W-:Y:S02]  /*35c0*/  ISETP.LE.AND P0, PT, R133, c[0x0][0x27c], PT ;  /* 0x00009f0085007a0c */ /* 0x000fe40003f03270 */
[----:B------:R-:W-:Y:S01]  /*35d0*/  IADD3 R116, R17, R18, R151 ;  /* 0x0000001211747210 */ /* 0x000fe20007ffe097 */
[----:B------:R-:W-:Y:S01]  /*35e0*/  IMAD R17, R2, c[0x0][0x2b4], R0 ;  /* 0x0000ad0002117a24 */ /* 0x000fe200078e0200 */
[----:B------:R-:W-:Y:S02]  /*35f0*/  SHF.R.S32.HI R2, RZ, 0x1f, R134 ;  /* 0x0000001fff027819 */ /* 0x000fe40000011486 */
[----:B------:R-:W-:Y:S01]  /*3600*/  LOP3.LUT R205, R205, 0xffffffdf, RZ, 0xc0, !PT ;  /* 0xffffffdfcdcd7812 */ /* 0x000fe200078ec0ff */
[----:B------:R-:W-:Y:S01]  /*3610*/  IMAD.IADD R114, R101, 0x1, R17 ;  /* 0x0000000165727824 */ /* 0x000fe200078e0211 */
[----:B------:R-:W-:Y:S01]  /*3620*/  LOP3.LUT R20, R229, 0x38, R16, 0xf8, !PT ;  /* 0x00000038e5147812 */ /* 0x000fe200078ef810 */
[C---:B------:R-:W-:Y:S01]  /*3630*/  IMAD R3, R2.reuse, c[0x0][0x290], RZ ;  /* 0x0000a40002037a24 */ /* 0x040fe200078e02ff */
[----:B------:R-:W-:Y:S01]  /*3640*/  LOP3.LUT R205, R205, 0xffffffef, RZ, 0xc0, !PT ;  /* 0xffffffefcdcd7812 */ /* 0x000fe200078ec0ff */
[----:B------:R-:W-:Y:S01]  /*3650*/  IMAD R2, R2, c[0x0][0x280], RZ ;  /* 0x0000a00002027a24 */ /* 0x000fe200078e02ff */
[----:B------:R-:W-:Y:S01]  /*3660*/  LOP3.LUT R20, R20, R150, RZ, 0x3c, !PT ;  /* 0x0000009614147212 */ /* 0x000fe200078e3cff */
[C---:B------:R-:W-:Y:S01]  /*3670*/  IMAD R3, R134.reuse, c[0x0][0x294], R3 ;  /* 0x0000a50086037a24 */ /* 0x040fe200078e0203 */
[----:B------:R-:W-:Y:S01]  /*3680*/  LOP3.LUT R0, R229, 0x18, R106, 0xf8, !PT ;  /* 0x00000018e5007812 */ /* 0x000fe200078ef86a */
[----:B------:R-:W-:Y:S01]  /*3690*/  IMAD R2, R134, c[0x0][0x284], R2 ;  /* 0x0000a10086027a24 */ /* 0x000fe200078e0202 */
[----:B------:R-:W-:Y:S01]  /*36a0*/  LOP3.LUT R81, R16, 0xfffffff8, RZ, 0xc0, !PT ;  /* 0xfffffff810517812 */ /* 0x000fe200078ec0ff */
[----:B------:R-:W-:Y:S01]  /*36b0*/  IMAD.IADD R110, R97, 0x1, R3 ;  /* 0x00000001616e7824 */ /* 0x000fe200078e0203 */
[----:B------:R-:W-:Y:S01]  /*36c0*/  LOP3.LUT R80, R15, 0xfffffff8, RZ, 0xc0, !PT ;  /* 0xfffffff80f507812 */ /* 0x000fe200078ec0ff */
[----:B------:R-:W-:Y:S01]  /*36d0*/  IMAD.IADD R108, R3, 0x1, R93 ;  /* 0x00000001036c7824 */ /* 0x000fe200078e025d */
[----:B------:R-:W-:Y:S01]  /*36e0*/  LOP3.LUT R77, R14, 0xfffffff8, RZ, 0xc0, !PT ;  /* 0xfffffff80e4d7812 */ /* 0x000fe200078ec0ff */
[----:B------:R-:W-:Y:S01]  /*36f0*/  IMAD.IADD R109, R95, 0x1, R2 ;  /* 0x000000015f6d7824 */ /* 0x000fe200078e0202 */
[----:B------:R-:W-:Y:S01]  /*3700*/  @P1 LOP3.LUT R205, R205, 0x10, RZ, 0xfc, !PT ;  /* 0x00000010cdcd1812 */ /* 0x000fe200078efcff */
[----:B------:R-:W-:Y:S01]  /*3710*/  IMAD.IADD R102, R2, 0x1, R91 ;  /* 0x0000000102667824 */ /* 0x000fe200078e025b */
[----:B------:R-:W-:-:S02]  /*3720*/  IADD3 R118, R20, R21, R151 ;  /* 0x0000001514767210 */ /* 0x000fc40007ffe097 */
[----:B------:R-:W-:Y:S02]  /*3730*/  LOP3.LUT R0, R151, R0, R150, 0xf6, !PT ;  /* 0x0000000097007212 */ /* 0x000fe400078ef696 */
[----:B------:R-:W-:Y:S02]  /*3740*/  SHF.R.S32.HI R113, RZ, 0x3, R16 ;  /* 0x00000003ff717819 */ /* 0x000fe40000011410 */
[----:B------:R-:W-:Y:S02]  /*3750*/  SHF.R.S32.HI R112, RZ, 0x3, R15 ;  /* 0x00000003ff707819 */ /* 0x000fe4000001140f */
[----:B------:R-:W-:Y:S02]  /*3760*/  SHF.R.S32.HI R111, RZ, 0x3, R14 ;  /* 0x00000003ff6f7819 */ /* 0x000fe4000001140e */
[----:B------:R-:W-:Y:S02]  /*3770*/  SHF.R.S32.HI R105, RZ, 0x1f, R81 ;  /* 0x0000001fff697819 */ /* 0x000fe40000011451 */
[----:B------:R-:W-:-:S02]  /*3780*/  SHF.R.S32.HI R104, RZ, 0x1f, R80 ;  /* 0x0000001fff687819 */ /* 0x000fc40000011450 */
[----:B------:R-:W-:Y:S02]  /*3790*/  SHF.R.S32.HI R103, RZ, 0x1f, R77 ;  /* 0x0000001fff677819 */ /* 0x000fe4000001144d */
[----:B------:R-:W-:Y:S02]  /*37a0*/  @P0 LOP3.LUT R205, R205, 0x20, RZ, 0xfc, !PT ;  /* 0x00000020cdcd0812 */ /* 0x000fe400078efcff */
.L_x_2278:
        /* <DEDUP_REMOVED lines=31> */
[----:B-----5:R-:W-:Y:S03]  /*39a0*/  SHF.R.S32.HI R75, RZ, 0x1f, R69 ;  /* 0x0000001fff4b7819 */ /* 0x020fe60000011445 */
[----:B------:R-:W-:Y:S04]  /*39b0*/  IMAD R4, R74, c[0x0][0x1e0], RZ ;  /* 0x000078004a047a24 */ /* 0x000fe800078e02ff */
[----:B------:R-:W-:Y:S05]  /*39c0*/  IMAD R4, R72, c[0x0][0x1e4], R4 ;  /* 0x0000790048047a24 */ /* 0x000fea00078e0204 */
[----:B------:R-:W-:Y:S01]  /*39d0*/  IADD3 R3, R3, R4, RZ ;  /* 0x0000000403037210 */ /* 0x000fe20007ffe0ff */
[----:B------:R-:W-:Y:S04]  /*39e0*/  IMAD R4, R75, c[0x0][0x1f0], RZ ;  /* 0x00007c004b047a24 */ /* 0x000fe800078e02ff */
[C---:B------:R-:W-:Y:S04]  /*39f0*/  IMAD.WIDE.U32 R2, R69.reuse, c[0x0][0x1f0], R2 ;  /* 0x00007c0045027a25 */ /* 0x040fe800078e0002 */
[----:B------:R-:W-:Y:S01]  /*3a00*/  IMAD R4, R69, c[0x0][0x1f4], R4 ;  /* 0x00007d0045047a24 */ /* 0x000fe200078e0204 */
[----:B------:R-:W-:Y:S04]  /*3a10*/  IADD3 R2, P0, R78, R2, RZ ;  /* 0x000000024e027210 */ /* 0x000fe80007f1e0ff */
[----:B------:R-:W-:Y:S01]  /*3a20*/  IADD3.X R3, R82, R3, R4, P0, !PT ;  /* 0x0000000352037210 */ /* 0x000fe200007fe404 */
[----:B------:R-:W-:Y:S01]  /*3a30*/  IMAD R4, R28, UR4, RZ ;  /* 0x000000041c047c24 */ /* 0x000fe2000f8e02ff */
[C---:B------:R-:W-:Y:S04]  /*3a40*/  LEA R30, P0, R2.reuse, c[0x0][0x1c8], 0x1 ;  /* 0x00007200021e7a11 */ /* 0x040fe800078008ff */
[----:B------:R-:W-:Y:S01]  /*3a50*/  LEA.HI.X R29, R2, c[0x0][0x1cc], R3, 0x1, P0 ;  /* 0x00007300021d7a11 */ /* 0x000fe200000f0c03 */
[----:B------:R-:W-:Y:S01]  /*3a60*/  IMAD R3, R28, UR5, RZ ;  /* 0x000000051c037c24 */ /* 0x000fe2000f8e02ff */
[----:B------:R-:W-:Y:S02]  /*3a70*/  ISETP.NE.AND P0, PT, RZ, UR7, PT ;  /* 0x00000007ff007c0c */ /* 0x000fe4000bf05270 */
[----:B------:R-:W-:Y:S05]  /*3a80*/  SHF.R.S32.HI R2, RZ, 0x1f, R28 ;  /* 0x0000001fff027819 */ /* 0x000fea000001141c */
[C---:B-1----:R-:W-:Y:S02]  /*3a90*/  IMAD R6, R2.reuse, UR8, R4 ;  /* 0x0000000802067c24 */ /* 0x042fe4000f8e0204 */
[----:B------:R-:W-:Y:S01]  /*3aa0*/  IMAD R3, R2, UR9, R3 ;  /* 0x0000000902037c24 */ /* 0x000fe2000f8e0203 */
[----:B------:R-:W-:Y:S01]  /*3ab0*/  IADD3 R2, -R8, R76, RZ ;  /* 0x0000004c08027210 */ /* 0x000fe20007ffe1ff */
[----:B------:R-:W-:Y:S03]  /*3ac0*/  IMAD.WIDE.U32 R4, R28, UR8, RZ ;  /* 0x000000081c047c25 */ /* 0x000fe6000f8e00ff */
[----:B------:R-:W-:Y:S01]  /*3ad0*/  IMNMX R73, R2, 0x40, PT ;  /* 0x0000004002497817 */ /* 0x000fe20003800200 */
[----:B------:R-:W-:Y:S01]  /*3ae0*/  IMAD.WIDE.U32 R8, R28, UR9, RZ ;  /* 0x000000091c087c25 */ /* 0x000fe2000f8e00ff */
[----:B------:R-:W-:Y:S04]  /*3af0*/  IADD3 R22, R5, R6, RZ ;  /* 0x0000000605167210 */ /* 0x000fe80007ffe0ff */
        /* <DEDUP_REMOVED lines=61> */
.L_x_2258:
[----:B------:R-:W-:Y:S05]  /*3ed0*/  BSYNC B0 ;  /* 0x0000000000007941 */ /* 0x000fea0003800000 */
.L_x_2257:
[----:B------:R2:W3:Y:S04]  /*3ee0*/  SHFL.IDX PT, R57, R29, RZ, 0x1c1f ;  /* 0x001c1fff1d397589 */ /* 0x0004e800000e0000 */
[----:B------:R2:W4:Y:S01]  /*3ef0*/  SHFL.IDX PT, R56, R30, RZ, 0x1c1f ;  /* 0x001c1fff1e387589 */ /* 0x00052200000e0000 */
[----:B------:R-:W-:-:S05]  /*3f00*/  @P1 BRA `(.L_x_2259) ;  /* 0x000038c000001947 */ /* 0x000fca0003800000 */
[----:B-1---5:R-:W-:Y:S01]  /*3f10*/  MOV R4, R47 ;  /* 0x0000002f00047202 */ /* 0x022fe20000000f00 */
[----:B------:R-:W-:Y:S01]  /*3f20*/  IMAD.MOV.U32 R9, RZ, RZ, R48 ;  /* 0x000000ffff097224 */ /* 0x000fe200078e0030 */
[----:B------:R-:W-:Y:S01]  /*3f30*/  ISETP.GE.AND P0, PT, R106, c[0x0][0x1d4], PT ;  /* 0x000075006a007a0c */ /* 0x000fe20003f06270 */
[----:B------:R-:W-:Y:S01]  /*3f40*/  IMAD.MOV.U32 R8, RZ, RZ, R49 ;  /* 0x000000ffff087224 */ /* 0x000fe200078e0031 */
[----:B------:R-:W-:Y:S01]  /*3f50*/  BSSY B0, `(.L_x_2260) ;  /* 0x0000056000007945 */ /* 0x000fe20003800000 */
        /* <DEDUP_REMOVED lines=17> */
[----:B------:R-:W-:Y:S02]  /*4070*/  MOV R9, R20 ;  /* 0x0000001400097202 */ /* 0x000fe40000000f00 */
[----:B------:R-:W-:Y:S02]  /*4080*/  MOV R4, R19 ;  /* 0x0000001300047202 */ /* 0x000fe40000000f00 */
[----:B--2---:R-:W-:Y:S01]  /*4090*/  PRMT R30, R9, 0x5410, R8 ;  /* 0x00005410091e7816 */ /* 0x004fe20000000008 */
[----:B------:R-:W-:Y:S01]  /*40a0*/  IMAD.MOV.U32 R9, RZ, RZ, R16 ;  /* 0x000000ffff097224 */ /* 0x000fe200078e0010 */
[----:B------:R-:W-:Y:S01]  /*40b0*/  PRMT R29, R5, 0x5410, R4 ;  /* 0x00005410051d7816 */ /* 0x000fe20000000004 */
[----:B------:R-:W-:Y:S01]  /*40c0*/  IMAD.MOV.U32 R8, RZ, RZ, R17 ;  /* 0x000000ffff087224 */ /* 0x000fe200078e0011 */
[----:B------:R-:W-:Y:S01]  /*40d0*/  MOV R5, R6 ;  /* 0x0000000600057202 */ /* 0x000fe20000000f00 */
[----:B------:R-:W-:Y:S03]  /*40e0*/  IMAD.MOV.U32 R4, RZ, RZ, R7 ;  /* 0x000000ffff047224 */ /* 0x000fe600078e0007 */
[----:B------:R-:W-:Y:S02]  /*40f0*/  PRMT R27, R9, 0x5410, R8 ;  /* 0x00005410091b7816 */ /* 0x000fe40000000008 */
[----:B------:R-:W-:Y:S01]  /*4100*/  PRMT R26, R5, 0x5410, R4 ;  /* 0x00005410051a7816 */ /* 0x000fe20000000004 */
[----:B------:R-:W-:-:S05]  /*4110*/  @P0 BRA `(.L_x_2261) ;  /* 0x0000039000000947 */ /* 0x000fca0003800000 */
[C---:B----4-:R-:W-:Y:S01]  /*4120*/  LEA R58, P0, R106.reuse, R56, 0x1 ;  /* 0x000000386a3a7211 */ /* 0x050fe200078008ff */
[----:B------:R-:W1:Y:S01]  /*4130*/  LDS.128 R12, [R70+0xc000] ;  /* 0x00c00000460c7984 */ /* 0x000e620000000c00 */
[----:B------:R-:W-:Y:S01]  /*4140*/  MOV R5, R2 ;  /* 0x0000000200057202 */ /* 0x000fe20000000f00 */
[----:B------:R-:W-:Y:S01]  /*4150*/  IMAD.MOV.U32 R9, RZ, RZ, R3 ;  /* 0x000000ffff097224 */ /* 0x000fe200078e0003 */
[----:B---3--:R-:W-:Y:S02]  /*4160*/  LEA.HI.X R59, R106, R57, R107, 0x1, P0 ;  /* 0x000000396a3b7211 */ /* 0x008fe400000f0c6b */
[----:B------:R-:W-:Y:S02]  /*4170*/  ISETP.GE.AND P0, PT, R142, c[0x0][0x27c], PT ;  /* 0x00009f008e007a0c */ /* 0x000fe40003f06270 */
[----:B------:R-:W-:Y:S02]  /*4180*/  MOV R23, R36 ;  /* 0x0000002400177202 */ /* 0x000fe40000000f00 */
[----:B------:R-:W-:Y:S09]  /*4190*/  MOV R39, R37 ;  /* 0x0000002500277202 */ /* 0x000ff20000000f00 */
[--C-:B------:R-:W-:Y:S01]  /*41a0*/  @!P0 SHF.R.U64 R8, R2, 0x10, R3.reuse ;  /* 0x0000001002088819 */ /* 0x100fe20000001203 */
[----:B------:R-:W-:Y:S01]  /*41b0*/  @!P0 HADD2.F32 R2, -RZ, R5.H0_H0 ;  /* 0x20000005ff028230 */ /* 0x000fe20000004100 */
[----:B------:R-:W-:Y:S01]  /*41c0*/  @!P0 SHF.R.U32.HI R22, RZ, 0x10, R3 ;  /* 0x00000010ff168819 */ /* 0x000fe20000011603 */
[----:B------:R-:W-:Y:S01]  /*41d0*/  @!P0 HADD2.F32 R23, -RZ, R23.H0_H0 ;  /* 0x20000017ff178230 */ /* 0x000fe20000004100 */
[--C-:B------:R-:W-:Y:S02]  /*41e0*/  @!P0 SHF.R.U64 R35, R36, 0x10, R37.reuse ;  /* 0x0000001024238819 */ /* 0x100fe40000001225 */
[----:B------:R-:W-:Y:S01]  /*41f0*/  @!P0 SHF.R.U32.HI R50, RZ, 0x10, R37 ;  /* 0x00000010ff328819 */ /* 0x000fe20000011625 */
[----:B------:R-:W-:Y:S02]  /*4200*/  @!P0 HADD2.F32 R37, -RZ, R39.H0_H0 ;  /* 0x20000027ff258230 */ /* 0x000fe40000004100 */
[----:B------:R-:W-:Y:S01]  /*4210*/  @!P0 HADD2.F32 R35, -RZ, R35.H0_H0 ;  /* 0x20000023ff238230 */ /* 0x000fe20000004100 */
[----:B-1----:R-:W-:Y:S05]  /*4220*/  @!P0 MOV R4, R12 ;  /* 0x0000000c00048202 */ /* 0x002fea0000000f00 */
[--C-:B------:R-:W-:Y:S02]  /*4230*/  @!P0 HADD2.F32 R5, -RZ, R4.reuse.H1_H1 ;  /* 0x30000004ff058230 */ /* 0x100fe40000004100 */
[----:B------:R-:W-:Y:S01]  /*4240*/  @!P0 HADD2.F32 R3, -RZ, R4.H0_H0 ;  /* 0x20000004ff038230 */ /* 0x000fe20000004100 */
[----:B------:R-:W-:Y:S02]  /*4250*/  @!P0 MOV R4, R13 ;  /* 0x0000000d00048202 */ /* 0x000fe40000000f00 */
[-C--:B------:R-:W-:Y:S02]  /*4260*/  @!P0 FMUL.FTZ R32, R5, R2.reuse ;  /* 0x0000000205208220 */ /* 0x080fe40000410000 */
        /* <DEDUP_REMOVED lines=8> */
[-C--:B------:R-:W-:Y:S01]  /*42f0*/  @!P0 FMUL.FTZ R8, R32, R3.reuse ;  /* 0x0000000320088220 */ /* 0x080fe20000410000 */
[----:B------:R-:W-:Y:S01]  /*4300*/  @!P0 HADD2.F32 R9, -RZ, R22.H0_H0 ;  /* 0x20000016ff098230 */ /* 0x000fe20000004100 */
[C---:B------:R-:W-:Y:S01]  /*4310*/  @!P0 FMUL.FTZ R3, R4.reuse, R3 ;  /* 0x0000000304038220 */ /* 0x040fe20000410000 */
[--C-:B------:R-:W-:Y:S01]  /*4320*/  @!P0 HADD2.F32 R36, -RZ, R5.reuse.H1_H1 ;  /* 0x30000005ff248230 */ /* 0x100fe20000004100 */
[----:B------:R-:W-:Y:S01]  /*4330*/  @!P0 FFMA.FTZ R61, R4, R35, -R8 ;  /* 0x00000023043d8223 */ /* 0x000fe20000010808 */
[----:B------:R-:W-:Y:S01]  /*4340*/  @!P0 MOV R8, R15 ;  /* 0x0000000f00088202 */ /* 0x000fe20000000f00 */
[----:B------:R-:W-:Y:S01]  /*4350*/  @!P0 FFMA.FTZ R3, R32, R35, R3 ;  /* 0x0000002320038223 */ /* 0x000fe20000010003 */
[----:B------:R-:W-:Y:S01]  /*4360*/  @!P0 HADD2.F32 R5, -RZ, R5.H0_H0 ;  /* 0x20000005ff058230 */ /* 0x000fe20000004100 */
[-C--:B------:R-:W-:Y:S02]  /*4370*/  @!P0 FMUL.FTZ R39, R36, R23.reuse ;  /* 0x0000001724278220 */ /* 0x080fe40000410000 */
[--C-:B------:R-:W-:Y:S02]  /*4380*/  @!P0 HADD2.F32 R22, -RZ, R8.reuse.H1_H1 ;  /* 0x30000008ff168230 */ /* 0x100fe40000004100 */
[C---:B------:R-:W-:Y:S01]  /*4390*/  @!P0 FMUL.FTZ R4, R5.reuse, R23 ;  /* 0x0000001705048220 */ /* 0x040fe20000410000 */
[----:B------:R-:W-:Y:S01]  /*43a0*/  @!P0 HADD2.F32 R8, -RZ, R8.H0_H0 ;  /* 0x20000008ff088230 */ /* 0x000fe20000004100 */
[----:B------:R-:W-:Y:S01]  /*43b0*/  @!P0 FFMA.FTZ R60, R5, R37, -R39 ;  /* 0x00000025053c8223 */ /* 0x000fe20000010827 */
[----:B------:R-:W-:Y:S01]  /*43c0*/  @!P0 HADD2.F32 R23, -RZ, R50.H0_H0 ;  /* 0x20000032ff178230 */ /* 0x000fe20000004100 */
[-C--:B------:R-:W-:Y:S02]  /*43d0*/  @!P0 FMUL.FTZ R39, R22, R9.reuse ;  /* 0x0000000916278220 */ /* 0x080fe40000410000 */
[----:B------:R-:W-:Y:S01]  /*43e0*/  @!P0 FMUL.FTZ R5, R8, R9 ;  /* 0x0000000908058220 */ /* 0x000fe20000410000 */
[----:B------:R-:W-:Y:S01]  /*43f0*/  @!P0 F2FP.PACK_AB R9, R2, R62 ;  /* 0x0000003e0209823e */ /* 0x000fe200000000ff */
[----:B------:R-:W-:Y:S02]  /*4400*/  @!P0 FFMA.FTZ R4, R36, R37, R4 ;  /* 0x0000002524048223 */ /* 0x000fe40000010004 */
[----:B------:R-:W-:Y:S01]  /*4410*/  @!P0 FFMA.FTZ R39, R8, R23, -R39 ;  /* 0x0000001708278223 */ /* 0x000fe20000010827 */
[----:B------:R-:W-:Y:S01]  /*4420*/  @!P0 F2FP.PACK_AB R8, R3, R61 ;  /* 0x0000003d0308823e */ /* 0x000fe200000000ff */
[----:B------:R-:W-:Y:S01]  /*4430*/  @!P0 FFMA.FTZ R5, R22, R23, R5 ;  /* 0x0000001716058223 */ /* 0x000fe20000010005 */
[----:B------:R-:W-:Y:S02]  /*4440*/  @!P0 F2FP.PACK_AB R3, R4, R60 ;  /* 0x0000003c0403823e */ /* 0x000fe400000000ff */
[----:B------:R-:W-:Y:S01]  /*4450*/  @!P0 MOV R12, R9 ;  /* 0x00000009000c8202 */ /* 0x000fe20000000f00 */
[----:B------:R-:W-:Y:S01]  /*4460*/  @!P0 IMAD.MOV.U32 R13, RZ, RZ, R8 ;  /* 0x000000ffff0d8224 */ /* 0x000fe200078e0008 */
[----:B------:R-:W-:Y:S02]  /*4470*/  @!P0 F2FP.PACK_AB R2, R5, R39 ;  /* 0x000000270502823e */ /* 0x000fe400000000ff */
[----:B------:R-:W-:Y:S02]  /*4480*/  @!P0 MOV R14, R3 ;  /* 0x00000003000e8202 */ /* 0x000fe40000000f00 */
[----:B------:R-:W-:Y:S05]  /*4490*/  @!P0 MOV R15, R2 ;  /* 0x00000002000f8202 */ /* 0x000fea0000000f00 */
[----:B------:R1:W-:Y:S02]  /*44a0*/  ST.E.128 [R58.64], R12 ;  /* 0x0000000c3a007985 */ /* 0x0003e4000c101d0c */
.L_x_2261:
[----:B------:R-:W-:Y:S05]  /*44b0*/  BSYNC B0 ;  /* 0x0000000000007941 */ /* 0x000fea0003800000 */
.L_x_2260:
[----:B------:R-:W-:Y:S01]  /*44c0*/  ISETP.GE.AND P0, PT, R141, c[0x0][0x1d4], PT ;  /* 0x000075008d007a0c */ /* 0x000fe20003f06270 */
[----:B------:R-:W-:Y:S01]  /*44d0*/  @!UPT UIADD3 URZ, URZ, URZ, URZ ;  /* 0x0000003f3f3ff290 */ /* 0x000fe2000fffe03f */
[----:B------:R-:W-:Y:S11]  /*44e0*/  BSSY B0, `(.L_x_2262) ;  /* 0x0000039000007945 */ /* 0x000ff60003800000 */
[----:B------:R-:W-:-:S05]  /*44f0*/  @P0 BRA `(.L_x_2263) ;  /* 0x0000037000000947 */ /* 0x000fca0003800000 */
[----:B-1----:R-:W1:Y:S01]  /*4500*/  LDS.128 R12, [R71+0xc000] ;  /* 0x00c00000470c7984 */ /* 0x002e620000000c00 */
[----:B------:R-:W-:Y:S04]  /*4510*/  SHF.L.U32 R2, R231, 0x3, RZ ;  /* 0x00000003e7027819 */ /* 0x000fe800000006ff */
[C---:B----4-:R-:W-:Y:S04]  /*4520*/  LEA R36, P0, R2.reuse, R56, 0x1 ;  /* 0x0000003802247211 */ /* 0x050fe800078008ff */
[----:B---3--:R-:W-:Y:S02]  /*4530*/  LEA.HI.X.SX32 R37, R2, R57, 0x1, P0 ;  /* 0x0000003902257211 */ /* 0x008fe400000f0eff */
[----:B------:R-:W-:Y:S11]  /*4540*/  ISETP.GE.AND P0, PT, R149, c[0x0][0x27c], PT ;  /* 0x00009f0095007a0c */ /* 0x000ff60003f06270 */
[----:B------:R-:W-:Y:S02]  /*4550*/  @!UPT UIADD3 URZ, URZ, URZ, URZ ;  /* 0x0000003f3f3ff290 */ /* 0x000fe4000fffe03f */
[----:B------:R-:W-:Y:S01]  /*4560*/  @!P0 SHF.R.U64 R5, R6, 0x10, R7 ;  /* 0x0000001006058819 */ /* 0x000fe20000001207 */
[----:B------:R-:W-:Y:S01]  /*4570*/  @!P0 HADD2.F32 R2, -RZ, R26.H0_H0 ;  /* 0x2000001aff028230 */ /* 0x000fe20000004100 */
        /* <DEDUP_REMOVED lines=23> */
[----:B------:R-:W-:Y:S01]  /*46f0*/  @!P0 HADD2.F32 R4, -RZ, R26.H1_H1 ;  /* 0x3000001aff048230 */ /* 0x000fe20000004100 */
[----:B------:R-:W-:Y:S01]  /*4700*/  @!P0 FFMA.FTZ R3, R9, R22, R3 ;  /* 0x0000001609038223 */ /* 0x000fe20000010003 */
[--C-:B------:R-:W-:Y:S02]  /*4710*/  @!P0 HADD2.F32 R23, -RZ, R6.reuse.H1_H1 ;  /* 0x30000006ff178230 */ /* 0x100fe40000004100 */
[----:B------:R-:W-:Y:S02]  /*4720*/  @!P0 HADD2.F32 R7, -RZ, R6.H0_H0 ;  /* 0x20000006ff078230 */ /* 0x000fe40000004100 */
[----:B------:R-:W-:Y:S02]  /*4730*/  @!P0 HADD2.F32 R6, -RZ, R5.H0_H0 ;  /* 0x20000005ff068230 */ /* 0x000fe40000004100 */
[----:B------:R-:W-:Y:S02]  /*4740*/  @!P0 HADD2.F32 R26, -RZ, R51.H1_H1 ;  /* 0x30000033ff1a8230 */ /* 0x000fe40000004100 */
        /* <DEDUP_REMOVED lines=9> */
[----:B------:R-:W-:Y:S01]  /*47e0*/  @!P0 FFMA.FTZ R39, R6, R35, -R39 ;  /* 0x0000002306278223 */ /* 0x000fe20000010827 */
        /* <DEDUP_REMOVED lines=8> */
.L_x_2263:
[----:B------:R-:W-:Y:S05]  /*4870*/  BSYNC B0 ;  /* 0x0000000000007941 */ /* 0x000fea0003800000 */
.L_x_2262:
[----:B------:R-:W-:Y:S01]  /*4880*/  ISETP.GE.AND P0, PT, R140, c[0x0][0x1d4], PT ;  /* 0x000075008c007a0c */ /* 0x000fe20003f06270 */
[----:B------:R-:W-:Y:S01]  /*4890*/  @!UPT UIADD3 URZ, URZ, URZ, URZ ;  /* 0x0000003f3f3ff290 */ /* 0x000fe2000fffe03f */
[----:B------:R-:W-:Y:S11]  /*48a0*/  BSSY B0, `(.L_x_2264) ;  /* 0x000003b000007945 */ /* 0x000ff60003800000 */
[----:B------:R-:W-:-:S05]  /*48b0*/  @P0 BRA `(.L_x_2265) ;  /* 0x0000039000000947 */ /* 0x000fca0003800000 */
[----:B---3--:R-:W-:Y:S01]  /*48c0*/  IMAD.MOV.U32 R3, RZ, RZ, R57 ;  /* 0x000000ffff037224 */ /* 0x008fe200078e0039 */
[----:B------:R-:W-:Y:S01]  /*48d0*/  SHF.L.U32 R4, R230, 0x3, RZ ;  /* 0x00000003e6047819 */ /* 0x000fe200000006ff */
[----:B-1----:R-:W1:Y:S01]  /*48e0*/  LDS.128 R12, [R70+0xe000] ;  /* 0x00e00000460c7984 */ /* 0x002e620000000c00 */
[----:B----4-:R-:W-:Y:S04]  /*48f0*/  MOV R2, R56 ;  /* 0x0000003800027202 */ /* 0x010fe80000000f00 */
[C---:B------:R-:W-:Y:S04]  /*4900*/  LEA R36, P0, R4.reuse, R2, 0x1 ;  /* 0x0000000204247211 */ /* 0x040fe800078008ff */
[----:B------:R-:W-:Y:S02]  /*4910*/  LEA.HI.X.SX32 R37, R4, R3, 0x1, P0 ;  /* 0x0000000304257211 */ /* 0x000fe400000f0eff */
        /* <DEDUP_REMOVED lines=9> */
[----:B------:R-:W-:Y:S02]  /*49b0*/  @!P0 HADD2.F32 R16, -RZ, R16.H0_H0 ;  /* 0x20000010ff108230 */ /* 0x000fe40000004100 */
[----:B------:R-:W-:Y:S02]  /*49c0*/  @!P0 HADD2.F32 R22, -RZ, R52.H1_H1 ;  /* 0x30000034ff168230 */ /* 0x000fe40000004100 */
        /* <DEDUP_REMOVED lines=40> */
.L_x_2265:
[----:B------:R-:W-:Y:S05]  /*4c50*/  BSYNC B0 ;  /* 0x0000000000007941 */ /* 0x000fea0003800000 */
.L_x_2264:
[----:B------:R-:W-:Y:S01]  /*4c60*/  ISETP.GE.AND P0, PT, R209, c[0x0][0x1d4], PT ;  /* 0x00007500d1007a0c */ /* 0x000fe20003f06270 */
[----:B------:R-:W-:Y:S01]  /*4c70*/  @!UPT UIADD3 URZ, URZ, URZ, URZ ;  /* 0x0000003f3f3ff290 */ /* 0x000fe2000fffe03f */
[----:B------:R-:W-:Y:S11]  /*4c80*/  BSSY B0, `(.L_x_2266) ;  /* 0x0000038000007945 */ /* 0x000ff60003800000 */
[----:B------:R-:W-:-:S05]  /*4c90*/  @P0 BRA `(.L_x_2267) ;  /* 0x0000036000000947 */ /* 0x000fca0003800000 */
[C---:B----4-:R-:W-:Y:S01]  /*4ca0*/  LEA R26, P0, R209.reuse, R56, 0x1 ;  /* 0x00000038d11a7211 */ /* 0x050fe200078008ff */
[----:B-1----:R-:W1:Y:S03]  /*4cb0*/  LDS.128 R12, [R71+0xe000] ;  /* 0x00e00000470c7984 */ /* 0x002e660000000c00 */
        /* <DEDUP_REMOVED lines=52> */
.L_x_2267:
[----:B------:R-:W-:Y:S05]  /*5000*/  BSYNC B0 ;  /* 0x0000000000007941 */ /* 0x000fea0003800000 */
.L_x_2266:
        /* <DEDUP_REMOVED lines=58> */
.L_x_2269:
[----:B------:R-:W-:Y:S05]  /*53b0*/  BSYNC B0 ;  /* 0x0000000000007941 */ /* 0x000fea0003800000 */
.L_x_2268:
[----:B------:R-:W-:Y:S11]  /*53c0*/  ISETP.GE.AND P0, PT, R207, c[0x0][0x1d4], PT ;  /* 0x00007500cf007a0c */ /* 0x000ff60003f06270 */
[----:B------:R-:W-:Y:S02]  /*53d0*/  @!UPT UIADD3 URZ, URZ, URZ, URZ ;  /* 0x0000003f3f3ff290 */ /* 0x000fe4000fffe03f */
[----:B------:R-:W-:-:S05]  /*53e0*/  @P0 BRA `(.L_x_2259) ;  /* 0x000023e000000947 */ /* 0x000fca0003800000 */
[C---:B-1--4-:R-:W-:Y:S01]  /*53f0*/  LEA R22, P0, R207.reuse, R56, 0x1 ;  /* 0x00000038cf167211 */ /* 0x052fe200078008ff */
[----:B------:R-:W1:Y:S03]  /*5400*/  LDS.128 R12, [R71+0x10000] ;  /* 0x01000000470c7984 */ /* 0x000e660000000c00 */
        /* <DEDUP_REMOVED lines=53> */
.L_x_2256:
        /* <DEDUP_REMOVED lines=47> */
.L_x_2271:
[----:B------:R-:W-:Y:S05]  /*5a50*/  BSYNC B0 ;  /* 0x0000000000007941 */ /* 0x000fea0003800000 */
.L_x_2270:
        /* <DEDUP_REMOVED lines=29> */
[----:B--2---:R-:W-:Y:S02]  /*5c30*/  PRMT R30, R5, 0x5410, R4 ;  /* 0x00005410051e7816 */ /* 0x004fe40000000004 */
        /* <DEDUP_REMOVED lines=11> */
[----:B------:R-:W-:Y:S03]  /*5cf0*/  @!P0 HADD2.F32 R6, -RZ, R6.H0_H0 ;  /* 0x20000006ff068230 */ /* 0x000fe60000004100 */
        /* <DEDUP_REMOVED lines=52> */
[----:B------:R-:W-:Y:S01]  /*6040*/  @!P0 HADD2.F32 R36, -RZ, R5.H0_H0 ;  /* 0x20000005ff248230 */ /* 0x000fe20000004100 */
[----:B------:R-:W-:Y:S01]  /*6050*/  @!P0 SHF.R.U32.HI R41, RZ, 0x10, R43 ;  /* 0x00000010ff298819 */ /* 0x000fe2000001162b */
[--C-:B------:R-:W-:Y:S01]  /*6060*/  @!P0 HADD2.F32 R5, -RZ, R8.reuse.H0_H0 ;  /* 0x20000008ff058230 */ /* 0x100fe20000004100 */
[----:B------:R-:W-:Y:S01]  /*6070*/  @!P0 FMUL.FTZ R7, R35, R6 ;  /* 0x0000000623078220 */ /* 0x000fe20000410000 */
[----:B------:R-:W-:Y:S03]  /*6080*/  @!P0 HADD2.F32 R13, -RZ, R13.H0_H0 ;  /* 0x2000000dff0d8230 */ /* 0x000fe60000004100 */
[C---:B------:R-:W-:Y:S01]  /*6090*/  @!P0 FFMA.FTZ R66, R5.reuse, R36, -R7 ;  /* 0x0000002405428223 */ /* 0x040fe20000010807 */
[----:B------:R-:W-:Y:S01]  /*60a0*/  @!P0 SHF.R.U64 R7, R14, 0x10, R15 ;  /* 0x000000100e078819 */ /* 0x000fe2000000120f */
[----:B------:R-:W-:Y:S01]  /*60b0*/  @!P0 FMUL.FTZ R6, R5, R6 ;  /* 0x0000000605068220 */ /* 0x000fe20000410000 */
[----:B------:R-:W-:Y:S01]  /*60c0*/  @!P0 SHF.R.U64 R5, R42, 0x10, R43 ;  /* 0x000000102a058819 */ /* 0x000fe2000000122b */
[----:B------:R-:W-:Y:S01]  /*60d0*/  @!P0 HADD2.F32 R14, -RZ, R37.H1_H1 ;  /* 0x30000025ff0e8230 */ /* 0x000fe20000004100 */
[----:B------:R-:W-:Y:S01]  /*60e0*/  @!P0 F2FP.PACK_AB R42, R67, R68 ;  /* 0x00000044432a823e */ /* 0x000fe200000000ff */
[----:B------:R-:W-:Y:S02]  /*60f0*/  @!P0 HADD2.F32 R7, -RZ, R7.H0_H0 ;  /* 0x20000007ff078230 */ /* 0x000fe40000004100 */
[----:B------:R-:W-:Y:S01]  /*6100*/  @!P0 HADD2.F32 R37, -RZ, R5.H0_H0 ;  /* 0x20000005ff258230 */ /* 0x000fe20000004100 */
[----:B------:R-:W-:Y:S01]  /*6110*/  @!P0 MOV R20, R42 ;  /* 0x0000002a00148202 */ /* 0x000fe20000000f00 */
        /* <DEDUP_REMOVED lines=14> */
[----:B------:R-:W-:Y:S02]  /*6200*/  @!P0 IMAD.MOV.U32 R9, RZ, RZ, R23 ;  /* 0x000000ffff098224 */ /* 0x000fe400078e0017 */
[----:B------:R-:W-:Y:S01]  /*6210*/  @!P0 FFMA.FTZ R5, R12, R13, R5 ;  /* 0x0000000d0c058223 */ /* 0x000fe20000010005 */
[----:B------:R-:W-:Y:S01]  /*6220*/  @!P0 SHF.R.U32.HI R12, RZ, 0x10, R15 ;  /* 0x00000010ff0c8819 */ /* 0x000fe2000001160f */
[----:B------:R-:W-:Y:S01]  /*6230*/  @!P0 FFMA.FTZ R6, R35, R36, R6 ;  /* 0x0000002423068223 */ /* 0x000fe20000010006 */
[----:B------:R-:W-:Y:S01]  /*6240*/  @!P0 HADD2.F32 R13, -RZ, R8.H0_H0 ;  /* 0x20000008ff0d8230 */ /* 0x000fe20000004100 */
[----:B------:R-:W-:Y:S01]  /*6250*/  @!P0 FFMA.FTZ R7, R14, R37, R7 ;  /* 0x000000250e078223 */ /* 0x000fe20000010007 */
[----:B------:R-:W-:Y:S01]  /*6260*/  @!P0 F2FP.PACK_AB R4, R5, R4 ;  /* 0x000000040504823e */ /* 0x000fe200000000ff */
[----:B------:R-:W-:Y:S01]  /*6270*/  @!P0 IMAD.MOV.U32 R21, RZ, RZ, R43 ;  /* 0x000000ffff158224 */ /* 0x000fe200078e002b */
[----:B------:R-:W-:Y:S02]  /*6280*/  @!P0 HADD2.F32 R15, -RZ, R39.H0_H0 ;  /* 0x20000027ff0f8230 */ /* 0x000fe40000004100 */
[----:B------:R-:W-:Y:S01]  /*6290*/  @!P0 HADD2.F32 R35, -RZ, R40.H0_H0 ;  /* 0x20000028ff238230 */ /* 0x000fe20000004100 */
[----:B------:R-:W-:Y:S01]  /*62a0*/  @!P0 IMAD.MOV.U32 R49, RZ, RZ, R4 ;  /* 0x000000ffff318224 */ /* 0x000fe200078e0004 */
        /* <DEDUP_REMOVED lines=8> */
[C---:B------:R-:W-:Y:S02]  /*6330*/  @!P0 FMUL.FTZ R39, R36.reuse, R12 ;  /* 0x0000000c24278220 */ /* 0x040fe40000410000 */
[----:B------:R-:W-:Y:S02]  /*6340*/  @!P0 FFMA.FTZ R8, R15, R35, R8 ;  /* 0x000000230f088223 */ /* 0x000fe40000010008 */
[-C--:B------:R-:W-:Y:S01]  /*6350*/  @!P0 FFMA.FTZ R41, R9, R13.reuse, -R39 ;  /* 0x0000000d09298223 */ /* 0x080fe20000010827 */
        /* <DEDUP_REMOVED lines=18> */
.L_x_2273:
[----:B------:R-:W-:Y:S05]  /*6480*/  BSYNC B0 ;  /* 0x0000000000007941 */ /* 0x000fea0003800000 */
.L_x_2272:
        /* <DEDUP_REMOVED lines=9> */
[----:B------:R-:W-:Y:S01]  /*6520*/  @!P0 SHF.R.U64 R4, R16, 0x10, R17 ;  /* 0x0000001010048819 */ /* 0x000fe20000001211 */
[----:B------:R-:W-:Y:S01]  /*6530*/  @!P0 HADD2.F32 R9, -RZ, R56.H0_H0 ;  /* 0x20000038ff098230 */ /* 0x000fe20000004100 */
[----:B------:R-:W-:Y:S02]  /*6540*/  LEA.HI.SX32 R2, R2, R112, 0x1c ;  /* 0x0000007002027211 */ /* 0x000fe400078fe2ff */
[----:B------:R-:W-:Y:S01]  /*6550*/  @!P0 SHF.R.U64 R15, R44, 0x10, R45 ;  /* 0x000000102c0f8819 */ /* 0x000fe2000000122d */
[----:B------:R-:W-:Y:S01]  /*6560*/  @!P0 HADD2.F32 R6, -RZ, R4.H0_H0 ;  /* 0x20000004ff068230 */ /* 0x000fe20000004100 */
[----:B------:R-:W-:Y:S02]  /*6570*/  SHF.R.S32.HI R3, RZ, 0x1f, R2 ;  /* 0x0000001fff037819 */ /* 0x000fe40000011402 */
[----:B------:R-:W-:Y:S01]  /*6580*/  SHF.L.U32 R48, R2, 0x3, RZ ;  /* 0x0000000302307819 */ /* 0x000fe200000006ff */
[----:B------:R-:W-:Y:S01]  /*6590*/  @!P0 HADD2.F32 R15, -RZ, R15.H0_H0 ;  /* 0x2000000fff0f8230 */ /* 0x000fe20000004100 */
[----:B------:R-:W-:Y:S02]  /*65a0*/  LEA.HI R2, R3, R2, RZ, 0x3 ;  /* 0x0000000203027211 */ /* 0x000fe400078f18ff */
[----:B------:R-:W-:Y:S02]  /*65b0*/  @!P0 SHF.R.U64 R13, R18, 0x10, R19 ;  /* 0x00000010120d8819 */ /* 0x000fe40000001213 */
[----:B------:R-:W-:Y:S01]  /*65c0*/  @!P0 SHF.R.U32.HI R7, RZ, 0x10, R17 ;  /* 0x00000010ff078819 */ /* 0x000fe20000011611 */
[----:B------:R-:W-:Y:S01]  /*65d0*/  IMAD.SHL.U32 R2, R2, 0x200, RZ ;  /* 0x0000020002027824 */ /* 0x000fe200078e00ff */
[----:B------:R-:W-:Y:S01]  /*65e0*/  LOP3.LUT R3, R229, 0x38, R48, 0xf8, !PT ;  /* 0x00000038e5037812 */ /* 0x000fe200078ef830 */
[----:B------:R-:W-:Y:S01]  /*65f0*/  @!P0 HADD2.F32 R13, -RZ, R13.H0_H0 ;  /* 0x2000000dff0d8230 */ /* 0x000fe20000004100 */
[----:B------:R-:W-:Y:S02]  /*6600*/  @!P0 SHF.R.U32.HI R16, RZ, 0x10, R45 ;  /* 0x00000010ff108819 */ /* 0x000fe4000001162d */
[----:B------:R-:W-:Y:S02]  /*6610*/  LOP3.LUT R3, R3, R150, RZ, 0x3c, !PT ;  /* 0x0000009603037212 */ /* 0x000fe400078e3cff */
[----:B------:R-:W-:Y:S01]  /*6620*/  LOP3.LUT R2, R2, 0x7ffff000, RZ, 0xc0, !PT ;  /* 0x7ffff00002027812 */ /* 0x000fe200078ec0ff */
[----:B------:R-:W-:Y:S01]  /*6630*/  @!P0 HADD2.F32 R16, -RZ, R16.H0_H0 ;  /* 0x20000010ff108230 */ /* 0x000fe20000004100 */
[----:B------:R-:W-:Y:S02]  /*6640*/  @!P0 SHF.R.U32.HI R14, RZ, 0x10, R19 ;  /* 0x00000010ff0e8819 */ /* 0x000fe40000011613 */
[----:B------:R-:W-:Y:S02]  /*6650*/  IADD3 R2, R3, R2, R151 ;  /* 0x0000000203027210 */ /* 0x000fe40007ffe097 */
[----:B------:R-:W-:Y:S01]  /*6660*/  IADD3 R3, R117, R62, RZ ;  /* 0x0000003e75037210 */ /* 0x000fe20007ffe0ff */
[----:B------:R-:W-:Y:S01]  /*6670*/  @!P0 HADD2.F32 R14, -RZ, R14.H0_H0 ;  /* 0x2000000eff0e8230 */ /* 0x000fe20000004100 */
[--C-:B------:R-:W-:Y:S01]  /*6680*/  @!P0 SHF.R.U32.HI R36, RZ, 0x10, R47.reuse ;  /* 0x00000010ff248819 */ /* 0x100fe2000001162f */
[----:B------:R-:W-:Y:S01]  /*6690*/  IMAD.IADD R2, R62, 0x1, R2 ;  /* 0x000000013e027824 */ /* 0x000fe200078e0202 */
[----:B------:R-:W-:Y:S02]  /*66a0*/  SHF.L.U32 R3, R3, 0x1, RZ ;  /* 0x0000000103037819 */ /* 0x000fe400000006ff */
[----:B------:R-:W-:Y:S01]  /*66b0*/  @!P0 SHF.R.U64 R39, R46, 0x10, R47 ;  /* 0x000000102e278819 */ /* 0x000fe2000000122f */
[----:B------:R-:W-:Y:S01]  /*66c0*/  IMAD.SHL.U32 R2, R2, 0x2, RZ ;  /* 0x0000000202027824 */ /* 0x000fe200078e00ff */
[----:B------:R-:W-:Y:S01]  /*66d0*/  @!P0 HADD2.F32 R36, -RZ, R36.H0_H0 ;  /* 0x20000024ff248230 */ /* 0x000fe20000004100 */
[----:B------:R1:W-:Y:S08]  /*66e0*/  LDS.128 R20, [R3+0xc100] ;  /* 0x00c1000003147984 */ /* 0x0003f00000000c00 */
[----:B------:R-:W2:Y:S01]  /*66f0*/  LDS.128 R40, [R2+0xc100] ;  /* 0x00c1000002287984 */ /* 0x000ea20000000c00 */
[----:B-1----:R-:W-:Y:S01]  /*6700*/  @!P0 HADD2.F32 R3, -RZ, R29.H0_H0 ;  /* 0x2000001dff038230 */ /* 0x002fe20000004100 */
[----:B--2---:R-:W-:Y:S01]  /*6710*/  @!P0 IMAD.MOV.U32 R12, RZ, RZ, R40 ;  /* 0x000000ffff0c8224 */ /* 0x004fe200078e0028 */
[----:B------:R-:W-:Y:S02]  /*6720*/  @!P0 MOV R2, R20 ;  /* 0x0000001400028202 */ /* 0x000fe40000000f00 */
[----:B------:R-:W-:Y:S02]  /*6730*/  @!P0 MOV R37, R42 ;  /* 0x0000002a00258202 */ /* 0x000fe40000000f00 */
[----:B------:R-:W-:Y:S01]  /*6740*/  @!P0 HADD2.F32 R8, -RZ, R12.H0_H0 ;  /* 0x2000000cff088230 */ /* 0x000fe20000004100 */
[----:B------:R-:W-:Y:S01]  /*6750*/  @!P0 MOV R19, R43 ;  /* 0x0000002b00138202 */ /* 0x000fe20000000f00 */
[----:B------:R-:W-:Y:S02]  /*6760*/  @!P0 HADD2.F32 R5, -RZ, R2.H0_H0 ;  /* 0x20000002ff058230 */ /* 0x000fe40000004100 */
[----:B------:R-:W-:Y:S01]  /*6770*/  @!P0 HADD2.F32 R12, -RZ, R12.H1_H1 ;  /* 0x3000000cff0c8230 */ /* 0x000fe20000004100 */
[-C--:B------:R-:W-:Y:S01]  /*6780*/  @!P0 FMUL.FTZ R18, R8, R3.reuse ;  /* 0x0000000308128220 */ /* 0x080fe20000410000 */
[----:B------:R-:W-:Y:S01]  /*6790*/  @!P0 HADD2.F32 R4, -RZ, R2.H1_H1 ;  /* 0x30000002ff048230 */ /* 0x000fe20000004100 */
[C---:B------:R-:W-:Y:S01]  /*67a0*/  @!P0 FMUL.FTZ R2, R5.reuse, R3 ;  /* 0x0000000305028220 */ /* 0x040fe20000410000 */
[----:B------:R-:W-:Y:S01]  /*67b0*/  @!P0 HADD2.F32 R35, -RZ, R19.H1_H1 ;  /* 0x30000013ff238230 */ /* 0x000fe20000004100 */
[-C--:B------:R-:W-:Y:S02]  /*67c0*/  @!P0 FMUL.FTZ R17, R12, R6.reuse ;  /* 0x000000060c118220 */ /* 0x080fe40000410000 */
[----:B------:R-:W-:Y:S01]  /*67d0*/  @!P0 FMUL.FTZ R3, R4, R6 ;  /* 0x0000000604038220 */ /* 0x000fe20000410000 */
[----:B------:R-:W-:Y:S01]  /*67e0*/  @!P0 MOV R6, R41 ;  /* 0x0000002900068202 */ /* 0x000fe20000000f00 */
[-C--:B------:R-:W-:Y:S01]  /*67f0*/  @!P0 FFMA.FTZ R51, R5, R9.reuse, -R18 ;  /* 0x0000000905338223 */ /* 0x080fe20000010812 */
[----:B------:R-:W-:Y:S01]  /*6800*/  @!P0 HADD2.F32 R18, -RZ, R57.H0_H0 ;  /* 0x20000039ff128230 */ /* 0x000fe20000004100 */
[----:B------:R-:W-:Y:S02]  /*6810*/  @!P0 IMAD.MOV.U32 R5, RZ, RZ, R21 ;  /* 0x000000ffff058224 */ /* 0x000fe400078e0015 */
[----:B------:R-:W-:Y:S01]  /*6820*/  @!P0 FFMA.FTZ R2, R8, R9, R2 ;  /* 0x0000000908028223 */ /* 0x000fe20000010002 */
[--C-:B------:R-:W-:Y:S01]  /*6830*/  @!P0 HADD2.F32 R9, -RZ, R6.reuse.H0_H0 ;  /* 0x20000006ff098230 */ /* 0x100fe20000004100 */
[-C--:B------:R-:W-:Y:S01]  /*6840*/  @!P0 FFMA.FTZ R50, R4, R15.reuse, -R17 ;  /* 0x0000000f04328223 */ /* 0x080fe20000010811 */
[----:B------:R-:W-:Y:S01]  /*6850*/  @!P0 HADD2.F32 R4, -RZ, R29.H1_H1 ;  /* 0x3000001dff048230 */ /* 0x000fe20000004100 */
[----:B------:R-:W-:Y:S01]  /*6860*/  @!P0 FFMA.FTZ R3, R12, R15, R3 ;  /* 0x0000000f0c038223 */ /* 0x000fe20000010003 */
[----:B------:R-:W-:Y:S02]  /*6870*/  @!P0 HADD2.F32 R8, -RZ, R7.H0_H0 ;  /* 0x20000007ff088230 */ /* 0x000fe40000004100 */
[--C-:B------:R-:W-:Y:S02]  /*6880*/  @!P0 HADD2.F32 R7, -RZ, R5.reuse.H0_H0 ;  /* 0x20000005ff078230 */ /* 0x100fe40000004100 */
[----:B------:R-:W-:Y:S02]  /*6890*/  @!P0 HADD2.F32 R15, -RZ, R6.H1_H1 ;  /* 0x30000006ff0f8230 */ /* 0x000fe40000004100 */
[----:B------:R-:W-:Y:S02]  /*68a0*/  @!P0 HADD2.F32 R12, -RZ, R56.H1_H1 ;  /* 0x30000038ff0c8230 */ /* 0x000fe40000004100 */
[----:B------:R-:W-:Y:S01]  /*68b0*/  @!P0 HADD2.F32 R6, -RZ, R5.H1_H1 ;  /* 0x30000005ff068230 */ /* 0x000fe20000004100 */
[-C--:B------:R-:W-:Y:S01]  /*68c0*/  @!P0 FMUL.FTZ R5, R9, R4.reuse ;  /* 0x0000000409058220 */ /* 0x080fe20000410000 */
[----:B------:R-:W-:Y:S01]  /*68d0*/  @!P0 HADD2.F32 R29, -RZ, R19.H0_H0 ;  /* 0x20000013ff1d8230 */ /* 0x000fe20000004100 */
[----:B------:R-:W-:Y:S01]  /*68e0*/  @!P0 FMUL.FTZ R4, R7, R4 ;  /* 0x0000000407048220 */ /* 0x000fe20000410000 */
[--C-:B------:R-:W-:Y:S01]  /*68f0*/  @!P0 HADD2.F32 R19, -RZ, R37.reuse.H1_H1 ;  /* 0x30000025ff138230 */ /* 0x100fe20000004100 */
[----:B------:R-:W-:Y:S02]  /*6900*/  @!P0 FMUL.FTZ R17, R15, R8 ;  /* 0x000000080f118220 */ /* 0x000fe40000410000 */
[-C--:B------:R-:W-:Y:S02]  /*6910*/  @!P0 FFMA.FTZ R49, R7, R12.reuse, -R5 ;  /* 0x0000000c07318223 */ /* 0x080fe40000010805 */
[----:B------:R-:W-:Y:S02]  /*6920*/  @!P0 FFMA.FTZ R4, R9, R12, R4 ;  /* 0x0000000c09048223 */ /* 0x000fe40000010004 */
[----:B------:R-:W-:Y:S02]  /*6930*/  @!P0 IMAD.MOV.U32 R12, RZ, RZ, R22 ;  /* 0x000000ffff0c8224 */ /* 0x000fe400078e0016 */
[C---:B------:R-:W-:Y:S01]  /*6940*/  @!P0 FMUL.FTZ R5, R6.reuse, R8 ;  /* 0x0000000806058220 */ /* 0x040fe20000410000 */
[--C-:B------:R-:W-:Y:S01]  /*6950*/  @!P0 HADD2.F32 R8, -RZ, R30.reuse.H1_H1 ;  /* 0x3000001eff088230 */ /* 0x100fe20000004100 */
[----:B------:R-:W-:Y:S01]  /*6960*/  @!P0 FFMA.FTZ R47, R6, R16, -R17 ;  /* 0x00000010062f8223 */ /* 0x000fe20000010811 */
[----:B------:R-:W-:Y:S01]  /*6970*/  @!P0 HADD2.F32 R6, -RZ, R30.H0_H0 ;  /* 0x2000001eff068230 */ /* 0x000fe20000004100 */
[----:B------:R-:W-:Y:S01]  /*6980*/  @!P0 IMAD.MOV.U32 R9, RZ, RZ, R23 ;  /* 0x000000ffff098224 */ /* 0x000fe200078e0017 */
[----:B------:R-:W-:Y:S01]  /*6990*/  @!P0 HADD2.F32 R17, -RZ, R37.H0_H0 ;  /* 0x20000025ff118230 */ /* 0x000fe20000004100 */
[----:B------:R-:W-:Y:S01]  /*69a0*/  @!P0 FMUL.FTZ R44, R29, R8 ;  /* 0x000000081d2c8220 */ /* 0x000fe20000410000 */
[--C-:B------:R-:W-:Y:S01]  /*69b0*/  @!P0 HADD2.F32 R7, -RZ, R12.reuse.H0_H0 ;  /* 0x2000000cff078230 */ /* 0x100fe20000004100 */
[----:B------:R-:W-:Y:S02]  /*69c0*/  @!P0 FFMA.FTZ R5, R15, R16, R5 ;  /* 0x000000100f058223 */ /* 0x000fe40000010005 */
[-C--:B------:R-:W-:Y:S02]  /*69d0*/  @!P0 FMUL.FTZ R30, R17, R6.reuse ;  /* 0x00000006111e8220 */ /* 0x080fe40000410000 */
[----:B------:R-:W-:Y:S01]  /*69e0*/  @!P0 FMUL.FTZ R6, R7, R6 ;  /* 0x0000000607068220 */ /* 0x000fe20000410000 */
[----:B------:R-:W-:Y:S01]  /*69f0*/  @!P0 F2FP.PACK_AB R4, R5, R4 ;  /* 0x000000040504823e */ /* 0x000fe200000000ff */
[-C--:B------:R-:W-:Y:S01]  /*6a00*/  @!P0 FFMA.FTZ R46, R7, R18.reuse, -R30 ;  /* 0x00000012072e8223 */ /* 0x080fe2000001081e */
[----:B------:R-:W-:Y:S01]  /*6a10*/  @!P0 HADD2.F32 R30, -RZ, R57.H1_H1 ;  /* 0x30000039ff1e8230 */ /* 0x000fe20000004100 */
[----:B------:R-:W-:Y:S01]  /*6a20*/  @!P0 FFMA.FTZ R6, R17, R18, R6 ;  /* 0x0000001211068223 */ /* 0x000fe20000010006 */
[--C-:B------:R-:W-:Y:S01]  /*6a30*/  @!P0 HADD2.F32 R7, -RZ, R9.reuse.H0_H0 ;  /* 0x20000009ff078230 */ /* 0x100fe20000004100 */
[----:B------:R-:W-:Y:S04]  /*6a40*/  @!P0 IMAD.MOV.U32 R41, RZ, RZ, R4 ;  /* 0x000000ffff298224 */ /* 0x000fe800078e0004 */
[----:B------:R-:W-:Y:S01]  /*6a50*/  @!P0 FFMA.FTZ R45, R7, R30, -R44 ;  /* 0x0000001e072d8223 */ /* 0x000fe2000001082c */
[----:B------:R-:W-:Y:S01]  /*6a60*/  @!P0 F2FP.PACK_AB R44, R47, R49 ;  /* 0x000000312f2c823e */ /* 0x000fe200000000ff */
[----:B------:R-:W-:Y:S01]  /*6a70*/  @!P0 FMUL.FTZ R8, R7, R8 ;  /* 0x0000000807088220 */ /* 0x000fe20000410000 */
[----:B------:R-:W-:Y:S01]  /*6a80*/  @!P0 HADD2.F32 R7, -RZ, R9.H1_H1 ;  /* 0x30000009ff078230 */ /* 0x000fe20000004100 */
[----:B------:R-:W-:Y:S02]  /*6a90*/  @!P0 FMUL.FTZ R9, R35, R14 ;  /* 0x0000000e23098220 */ /* 0x000fe40000410000 */
[----:B------:R-:W-:Y:S02]  /*6aa0*/  @!P0 IMAD.MOV.U32 R21, RZ, RZ, R44 ;  /* 0x000000ffff158224 */ /* 0x000fe400078e002c */
[C---:B------:R-:W-:Y:S02]  /*6ab0*/  @!P0 FFMA.FTZ R37, R7.reuse, R36, -R9 ;  /* 0x0000002407258223 */ /* 0x040fe40000010809 */
[----:B------:R-:W-:Y:S01]  /*6ac0*/  @!P0 FMUL.FTZ R9, R7, R14 ;  /* 0x0000000e07098220 */ /* 0x000fe20000410000 */
[----:B------:R-:W-:Y:S01]  /*6ad0*/  @!P0 HADD2.F32 R14, -RZ, R39.H0_H0 ;  /* 0x20000027ff0e8230 */ /* 0x000fe20000004100 */
[----:B------:R-:W-:Y:S01]  /*6ae0*/  @!P0 F2FP.PACK_AB R39, R50, R51 ;  /* 0x000000333227823e */ /* 0x000fe200000000ff */
[----:B------:R-:W-:Y:S01]  /*6af0*/  @!P0 HADD2.F32 R7, -RZ, R12.H1_H1 ;  /* 0x3000000cff078230 */ /* 0x000fe20000004100 */
[----:B------:R-:W-:Y:S01]  /*6b00*/  @!P0 F2FP.PACK_AB R37, R37, R45 ;  /* 0x0000002d2525823e */ /* 0x000fe200000000ff */
[----:B------:R-:W-:Y:S01]  /*6b10*/  @!P0 FMUL.FTZ R12, R19, R13 ;  /* 0x0000000d130c8220 */ /* 0x000fe20000410000 */
[----:B------:R-:W-:Y:S03]  /*6b20*/  @!P0 MOV R20, R39 ;  /* 0x0000002700148202 */ /* 0x000fe60000000f00 */
[C---:B------:R-:W-:Y:S02]  /*6b30*/  @!P0 FFMA.FTZ R12, R7.reuse, R14, -R12 ;  /* 0x0000000e070c8223 */ /* 0x040fe4000001080c */
[----:B------:R-:W-:Y:S02]  /*6b40*/  @!P0 FMUL.FTZ R7, R7, R13 ;  /* 0x0000000d07078220 */ /* 0x000fe40000410000 */
[----:B------:R-:W-:Y:S01]  /*6b50*/  @!P0 IMAD.MOV.U32 R23, RZ, RZ, R37 ;  /* 0x000000ffff178224 */ /* 0x000fe200078e0025 */
        /* <DEDUP_REMOVED lines=17> */
.L_x_2275:
[----:B------:R-:W-:Y:S05]  /*6c70*/  BSYNC B0 ;  /* 0x0000000000007941 */ /* 0x000fea0003800000 */
.L_x_2274:
        /* <DEDUP_REMOVED lines=13> */
[----:B------:R-:W-:Y:S01]  /*6d50*/  @!P0 HADD2.F32 R12, -RZ, R58.H0_H0 ;  /* 0x2000003aff0c8230 */ /* 0x000fe20000004100 */
[----:B------:R-:W-:Y:S01]  /*6d60*/  LEA.HI R2, R3, R2, RZ, 0x3 ;  /* 0x0000000203027211 */ /* 0x000fe200078f18ff */
[--C-:B------:R-:W-:Y:S01]  /*6d70*/  @!P0 HADD2.F32 R29, -RZ, R59.reuse.H0_H0 ;  /* 0x2000003bff1d8230 */ /* 0x100fe20000004100 */
[----:B------:R-:W-:Y:S02]  /*6d80*/  LOP3.LUT R3, R229, 0x38, R35, 0xf8, !PT ;  /* 0x00000038e5037812 */ /* 0x000fe400078ef823 */
[----:B------:R-:W-:Y:S01]  /*6d90*/  @!P0 SHF.R.U64 R14, R26, 0x10, R27 ;  /* 0x000000101a0e8819 */ /* 0x000fe2000000121b */
[----:B------:R-:W-:Y:S01]  /*6da0*/  IMAD.SHL.U32 R2, R2, 0x200, RZ ;  /* 0x0000020002027824 */ /* 0x000fe200078e00ff */
[----:B------:R-:W-:Y:S02]  /*6db0*/  LOP3.LUT R3, R3, R150, RZ, 0x3c, !PT ;  /* 0x0000009603037212 */ /* 0x000fe400078e3cff */
[----:B------:R-:W-:Y:S01]  /*6dc0*/  @!P0 SHF.R.U64 R4, R24, 0x10, R25 ;  /* 0x0000001018048819 */ /* 0x000fe20000001219 */
[----:B------:R-:W-:Y:S01]  /*6dd0*/  @!P0 HADD2.F32 R14, -RZ, R14.H0_H0 ;  /* 0x2000000eff0e8230 */ /* 0x000fe20000004100 */
[----:B------:R-:W-:Y:S01]  /*6de0*/  LOP3.LUT R2, R2, 0x7ffff000, RZ, 0xc0, !PT ;  /* 0x7ffff00002027812 */ /* 0x000fe200078ec0ff */
[----:B------:R-:W-:Y:S01]  /*6df0*/  @!P0 HADD2.F32 R24, -RZ, R59.H1_H1 ;  /* 0x3000003bff188230 */ /* 0x000fe20000004100 */
[----:B------:R-:W-:Y:S01]  /*6e00*/  @!P0 SHF.R.U64 R15, R52, 0x10, R53 ;  /* 0x00000010340f8819 */ /* 0x000fe20000001235 */
[----:B------:R-:W-:Y:S01]  /*6e10*/  @!P0 HADD2.F32 R7, -RZ, R4.H0_H0 ;  /* 0x20000004ff078230 */ /* 0x000fe20000004100 */
[----:B------:R-:W-:Y:S02]  /*6e20*/  IADD3 R2, R3, R2, R151 ;  /* 0x0000000203027210 */ /* 0x000fe40007ffe097 */
[----:B------:R-:W-:Y:S01]  /*6e30*/  IADD3 R3, R116, R62, RZ ;  /* 0x0000003e74037210 */ /* 0x000fe20007ffe0ff */
[----:B------:R-:W-:Y:S01]  /*6e40*/  @!P0 HADD2.F32 R15, -RZ, R15.H0_H0 ;  /* 0x2000000fff0f8230 */ /* 0x000fe20000004100 */
[----:B------:R-:W-:Y:S01]  /*6e50*/  @!P0 SHF.R.U32.HI R6, RZ, 0x10, R25 ;  /* 0x00000010ff068819 */ /* 0x000fe20000011619 */
[----:B------:R-:W-:Y:S01]  /*6e60*/  IMAD.IADD R2, R62, 0x1, R2 ;  /* 0x000000013e027824 */ /* 0x000fe200078e0202 */
[----:B------:R-:W-:Y:S02]  /*6e70*/  SHF.L.U32 R3, R3, 0x1, RZ ;  /* 0x0000000103037819 */ /* 0x000fe400000006ff */
[----:B------:R-:W-:Y:S01]  /*6e80*/  @!P0 SHF.R.U32.HI R22, RZ, 0x10, R53 ;  /* 0x00000010ff168819 */ /* 0x000fe20000011635 */
[----:B------:R-:W-:Y:S01]  /*6e90*/  IMAD.SHL.U32 R2, R2, 0x2, RZ ;  /* 0x0000000202027824 */ /* 0x000fe200078e00ff */
[----:B------:R-:W-:Y:S01]  /*6ea0*/  @!P0 SHF.R.U32.HI R9, RZ, 0x10, R27 ;  /* 0x00000010ff098819 */ /* 0x000fe2000001161b */
[----:B------:R1:W-:Y:S01]  /*6eb0*/  LDS.128 R16, [R3+0xc100] ;  /* 0x00c1000003107984 */ /* 0x0003e20000000c00 */
[--C-:B------:R-:W-:Y:S01]  /*6ec0*/  @!P0 SHF.R.U32.HI R23, RZ, 0x10, R55.reuse ;  /* 0x00000010ff178819 */ /* 0x100fe20000011637 */
[----:B------:R-:W-:Y:S01]  /*6ed0*/  @!P0 HADD2.F32 R22, -RZ, R22.H0_H0 ;  /* 0x20000016ff168230 */ /* 0x000fe20000004100 */
[----:B------:R-:W-:Y:S05]  /*6ee0*/  @!P0 SHF.R.U64 R26, R54, 0x10, R55 ;  /* 0x00000010361a8819 */ /* 0x000fea0000001237 */
[----:B------:R-:W2:Y:S01]  /*6ef0*/  LDS.128 R40, [R2+0xc100] ;  /* 0x00c1000002287984 */ /* 0x000ea20000000c00 */
[----:B------:R-:W-:Y:S02]  /*6f00*/  @!P0 HADD2.F32 R26, -RZ, R26.H0_H0 ;  /* 0x2000001aff1a8230 */ /* 0x000fe40000004100 */
[----:B-1----:R-:W-:Y:S01]  /*6f10*/  @!P0 HADD2.F32 R3, -RZ, R31.H0_H0 ;  /* 0x2000001fff038230 */ /* 0x002fe20000004100 */
[----:B--2---:R-:W-:Y:S01]  /*6f20*/  @!P0 IMAD.MOV.U32 R13, RZ, RZ, R40 ;  /* 0x000000ffff0d8224 */ /* 0x004fe200078e0028 */
[----:B------:R-:W-:Y:S04]  /*6f30*/  @!P0 MOV R2, R16 ;  /* 0x0000001000028202 */ /* 0x000fe80000000f00 */
[--C-:B------:R-:W-:Y:S02]  /*6f40*/  @!P0 HADD2.F32 R8, -RZ, R13.reuse.H0_H0 ;  /* 0x2000000dff088230 */ /* 0x100fe40000004100 */
[--C-:B------:R-:W-:Y:S02]  /*6f50*/  @!P0 HADD2.F32 R5, -RZ, R2.reuse.H0_H0 ;  /* 0x20000002ff058230 */ /* 0x100fe40000004100 */
[----:B------:R-:W-:Y:S01]  /*6f60*/  @!P0 HADD2.F32 R4, -RZ, R2.H1_H1 ;  /* 0x30000002ff048230 */ /* 0x000fe20000004100 */
[CC--:B------:R-:W-:Y:S01]  /*6f70*/  @!P0 FMUL.FTZ R21, R8.reuse, R3.reuse ;  /* 0x0000000308158220 */ /* 0x0c0fe20000410000 */
[----:B------:R-:W-:Y:S01]  /*6f80*/  @!P0 HADD2.F32 R13, -RZ, R13.H1_H1 ;  /* 0x3000000dff0d8230 */ /* 0x000fe20000004100 */
[C---:B------:R-:W-:Y:S02]  /*6f90*/  @!P0 FMUL.FTZ R2, R5.reuse, R3 ;  /* 0x0000000305028220 */ /* 0x040fe40000410000 */
[-C--:B------:R-:W-:Y:S02]  /*6fa0*/  @!P0 FFMA.FTZ R48, R5, R12.reuse, -R21 ;  /* 0x0000000c05308223 */ /* 0x080fe40000010815 */
[----:B------:R-:W-:Y:S01]  /*6fb0*/  @!P0 FFMA.FTZ R2, R8, R12, R2 ;  /* 0x0000000c08028223 */ /* 0x000fe20000010002 */
[----:B------:R-:W-:Y:S01]  /*6fc0*/  @!P0 MOV R12, R41 ;  /* 0x00000029000c8202 */ /* 0x000fe20000000f00 */
[CC--:B------:R-:W-:Y:S01]  /*6fd0*/  @!P0 FMUL.FTZ R20, R13.reuse, R7.reuse ;  /* 0x000000070d148220 */ /* 0x0c0fe20000410000 */
[----:B------:R-:W-:Y:S01]  /*6fe0*/  @!P0 HADD2.F32 R8, -RZ, R6.H0_H0 ;  /* 0x20000006ff088230 */ /* 0x000fe20000004100 */
[C---:B------:R-:W-:Y:S02]  /*6ff0*/  @!P0 FMUL.FTZ R3, R4.reuse, R7 ;  /* 0x0000000704038220 */ /* 0x040fe40000410000 */
[----:B------:R-:W-:Y:S01]  /*7000*/  @!P0 IMAD.MOV.U32 R5, RZ, RZ, R17 ;  /* 0x000000ffff058224 */ /* 0x000fe200078e0011 */
[----:B------:R-:W-:Y:S01]  /*7010*/  @!P0 HADD2.F32 R21, -RZ, R12.H1_H1 ;  /* 0x3000000cff158230 */ /* 0x000fe20000004100 */
[-C--:B------:R-:W-:Y:S01]  /*7020*/  @!P0 FFMA.FTZ R45, R4, R15.reuse, -R20 ;  /* 0x0000000f042d8223 */ /* 0x080fe20000010814 */
[----:B------:R-:W-:Y:S01]  /*7030*/  @!P0 HADD2.F32 R20, -RZ, R58.H1_H1 ;  /* 0x3000003aff148230 */ /* 0x000fe20000004100 */
[----:B------:R-:W-:Y:S01]  /*7040*/  @!P0 FFMA.FTZ R3, R13, R15, R3 ;  /* 0x0000000f0d038223 */ /* 0x000fe20000010003 */
[----:B------:R-:W-:Y:S01]  /*7050*/  @!P0 HADD2.F32 R15, -RZ, R12.H0_H0 ;  /* 0x2000000cff0f8230 */ /* 0x000fe20000004100 */
[----:B------:R-:W-:Y:S01]  /*7060*/  @!P0 FMUL.FTZ R12, R21, R8 ;  /* 0x00000008150c8220 */ /* 0x000fe20000410000 */
[----:B------:R-:W-:Y:S02]  /*7070*/  @!P0 HADD2.F32 R4, -RZ, R31.H1_H1 ;  /* 0x3000001fff048230 */ /* 0x000fe40000004100 */
[--C-:B------:R-:W-:Y:S02]  /*7080*/  @!P0 HADD2.F32 R7, -RZ, R5.reuse.H0_H0 ;  /* 0x20000005ff078230 */ /* 0x100fe40000004100 */
[----:B------:R-:W-:Y:S01]  /*7090*/  @!P0 HADD2.F32 R6, -RZ, R5.H1_H1 ;  /* 0x30000005ff068230 */ /* 0x000fe20000004100 */
[-C--:B------:R-:W-:Y:S01]  /*70a0*/  @!P0 FMUL.FTZ R5, R15, R4.reuse ;  /* 0x000000040f058220 */ /* 0x080fe20000410000 */
[----:B------:R-:W-:Y:S01]  /*70b0*/  @!P0 HADD2.F32 R31, -RZ, R23.H0_H0 ;  /* 0x20000017ff1f8230 */ /* 0x000fe20000004100 */
[C---:B------:R-:W-:Y:S02]  /*70c0*/  @!P0 FMUL.FTZ R4, R7.reuse, R4 ;  /* 0x0000000407048220 */ /* 0x040fe40000410000 */
[----:B------:R-:W-:Y:S02]  /*70d0*/  @!P0 FFMA.FTZ R44, R7, R20, -R5 ;  /* 0x00000014072c8223 */ /* 0x000fe40000010805 */
[C---:B------:R-:W-:Y:S01]  /*70e0*/  @!P0 FMUL.FTZ R5, R6.reuse, R8 ;  /* 0x0000000806058220 */ /* 0x040fe20000410000 */
[----:B------:R-:W-:Y:S01]  /*70f0*/  @!P0 MOV R8, R43 ;  /* 0x0000002b00088202 */ /* 0x000fe20000000f00 */
[----:B------:R-:W-:Y:S02]  /*7100*/  @!P0 IMAD.MOV.U32 R7, RZ, RZ, R19 ;  /* 0x000000ffff078224 */ /* 0x000fe400078e0013 */
[----:B------:R-:W-:Y:S01]  /*7110*/  @!P0 FFMA.FTZ R39, R6, R22, -R12 ;  /* 0x0000001606278223 */ /* 0x000fe2000001080c */
[----:B------:R-:W-:Y:S01]  /*7120*/  @!P0 HADD2.F32 R6, -RZ, R32.H0_H0 ;  /* 0x20000020ff068230 */ /* 0x000fe20000004100 */
[----:B------:R-:W-:Y:S01]  /*7130*/  @!P0 FFMA.FTZ R4, R15, R20, R4 ;  /* 0x000000140f048223 */ /* 0x000fe20000010004 */
[--C-:B------:R-:W-:Y:S01]  /*7140*/  @!P0 HADD2.F32 R27, -RZ, R8.reuse.H0_H0 ;  /* 0x20000008ff1b8230 */ /* 0x100fe20000004100 */
[----:B------:R-:W-:Y:S01]  /*7150*/  @!P0 FFMA.FTZ R5, R21, R22, R5 ;  /* 0x0000001615058223 */ /* 0x000fe20000010005 */
[----:B------:R-:W-:Y:S01]  /*7160*/  @!P0 HADD2.F32 R12, -RZ, R9.H0_H0 ;  /* 0x20000009ff0c8230 */ /* 0x000fe20000004100 */
[----:B------:R-:W-:Y:S01]  /*7170*/  @!P0 F2FP.PACK_AB R20, R39, R44 ;  /* 0x0000002c2714823e */ /* 0x000fe200000000ff */
[--C-:B------:R-:W-:Y:S01]  /*7180*/  @!P0 HADD2.F32 R9, -RZ, R7.reuse.H0_H0 ;  /* 0x20000007ff098230 */ /* 0x100fe20000004100 */
[----:B------:R-:W-:Y:S01]  /*7190*/  @!P0 FMUL.FTZ R13, R27, R6 ;  /* 0x000000061b0d8220 */ /* 0x000fe20000410000 */
[----:B------:R-:W-:Y:S01]  /*71a0*/  @!P0 HADD2.F32 R7, -RZ, R7.H1_H1 ;  /* 0x30000007ff078230 */ /* 0x000fe20000004100 */
[----:B------:R-:W-:Y:S01]  /*71b0*/  @!P0 F2FP.PACK_AB R15, R45, R48 ;  /* 0x000000302d0f823e */ /* 0x000fe200000000ff */
[----:B------:R-:W-:Y:S01]  /*71c0*/  @!P0 IMAD.MOV.U32 R17, RZ, RZ, R20 ;  /* 0x000000ffff118224 */ /* 0x000fe200078e0014 */
[----:B------:R-:W-:Y:S01]  /*71d0*/  @!P0 HADD2.F32 R30, -RZ, R8.H1_H1 ;  /* 0x30000008ff1e8230 */ /* 0x000fe20000004100 */
[C---:B------:R-:W-:Y:S01]  /*71e0*/  @!P0 FMUL.FTZ R8, R9.reuse, R6 ;  /* 0x0000000609088220 */ /* 0x040fe20000410000 */
[----:B------:R-:W-:Y:S01]  /*71f0*/  @!P0 MOV R16, R15 ;  /* 0x0000000f00108202 */ /* 0x000fe20000000f00 */
[----:B------:R-:W-:Y:S01]  /*7200*/  @!P0 FFMA.FTZ R37, R9, R29, -R13 ;  /* 0x0000001d09258223 */ /* 0x000fe2000001080d */
[----:B------:R-:W-:Y:S01]  /*7210*/  @!P0 F2FP.PACK_AB R4, R5, R4 ;  /* 0x000000040504823e */ /* 0x000fe200000000ff */
[-C--:B------:R-:W-:Y:S02]  /*7220*/  @!P0 FMUL.FTZ R6, R30, R12.reuse ;  /* 0x0000000c1e068220 */ /* 0x080fe40000410000 */
[C---:B------:R-:W-:Y:S01]  /*7230*/  @!P0 FMUL.FTZ R9, R7.reuse, R12 ;  /* 0x0000000c07098220 */ /* 0x040fe20000410000 */
[----:B------:R-:W-:Y:S01]  /*7240*/  @!P0 MOV R12, R42 ;  /* 0x0000002a000c8202 */ /* 0x000fe20000000f00 */
[----:B------:R-:W-:Y:S01]  /*7250*/  @!P0 FFMA.FTZ R36, R7, R31, -R6 ;  /* 0x0000001f07248223 */ /* 0x000fe20000010806 */
[----:B------:R-:W-:Y:S01]  /*7260*/  @!P0 HADD2.F32 R6, -RZ, R32.H1_H1 ;  /* 0x30000020ff068230 */ /* 0x000fe20000004100 */
[----:B------:R-:W-:Y:S02]  /*7270*/  @!P0 IMAD.MOV.U32 R7, RZ, RZ, R18 ;  /* 0x000000ffff078224 */ /* 0x000fe400078e0012 */
[----:B------:R-:W-:Y:S01]  /*7280*/  @!P0 IMAD.MOV.U32 R41, RZ, RZ, R4 ;  /* 0x000000ffff298224 */ /* 0x000fe200078e0004 */
[--C-:B------:R-:W-:Y:S02]  /*7290*/  @!P0 HADD2.F32 R25, -RZ, R12.reuse.H1_H1 ;  /* 0x3000000cff198230 */ /* 0x100fe40000004100 */
[----:B------:R-:W-:Y:S02]  /*72a0*/  @!P0 HADD2.F32 R23, -RZ, R12.H0_H0 ;  /* 0x2000000cff178230 */ /* 0x000fe40000004100 */
[--C-:B------:R-:W-:Y:S01]  /*72b0*/  @!P0 HADD2.F32 R13, -RZ, R7.reuse.H0_H0 ;  /* 0x20000007ff0d8230 */ /* 0x100fe20000004100 */
[----:B------:R-:W-:Y:S01]  /*72c0*/  @!P0 FMUL.FTZ R32, R25, R14 ;  /* 0x0000000e19208220 */ /* 0x000fe20000410000 */
[----:B------:R-:W-:Y:S01]  /*72d0*/  @!P0 HADD2.F32 R12, -RZ, R7.H1_H1 ;  /* 0x30000007ff0c8230 */ /* 0x000fe20000004100 */
[-C--:B------:R-:W-:Y:S02]  /*72e0*/  @!P0 FMUL.FTZ R7, R23, R6.reuse ;  /* 0x0000000617078220 */ /* 0x080fe40000410000 */
[C---:B------:R-:W-:Y:S02]  /*72f0*/  @!P0 FMUL.FTZ R6, R13.reuse, R6 ;  /* 0x000000060d068220 */ /* 0x040fe40000410000 */
[----:B------:R-:W-:Y:S02]  /*7300*/  @!P0 FFMA.FTZ R13, R13, R24, -R7 ;  /* 0x000000180d0d8223 */ /* 0x000fe40000010807 */
[C---:B------:R-:W-:Y:S02]  /*7310*/  @!P0 FFMA.FTZ R32, R12.reuse, R26, -R32 ;  /* 0x0000001a0c208223 */ /* 0x040fe40000010820 */
[----:B------:R-:W-:Y:S01]  /*7320*/  @!P0 FMUL.FTZ R7, R12, R14 ;  /* 0x0000000e0c078220 */ /* 0x000fe20000410000 */
[----:B------:R-:W-:Y:S01]  /*7330*/  @!P0 F2FP.PACK_AB R14, R36, R37 ;  /* 0x00000025240e823e */ /* 0x000fe200000000ff */
[----:B------:R-:W-:Y:S01]  /*7340*/  @!P0 FFMA.FTZ R6, R23, R24, R6 ;  /* 0x0000001817068223 */ /* 0x000fe20000010006 */
[----:B------:R-:W-:Y:S01]  /*7350*/  @!P0 F2FP.PACK_AB R13, R32, R13 ;  /* 0x0000000d200d823e */ /* 0x000fe200000000ff */
[----:B------:R-:W-:Y:S01]  /*7360*/  @!P0 FFMA.FTZ R7, R25, R26, R7 ;  /* 0x0000001a19078223 */ /* 0x000fe20000010007 */
[----:B------:R-:W-:Y:S01]  /*7370*/  @!P0 F2FP.PACK_AB R12, R3, R2 ;  /* 0x00000002030c823e */ /* 0x000fe200000000ff */
[----:B------:R-:W-:Y:S01]  /*7380*/  @!P0 FFMA.FTZ R8, R27, R29, R8 ;  /* 0x0000001d1b088223 */ /* 0x000fe20000010008 */
[----:B------:R-:W-:Y:S01]  /*7390*/  @!P0 MOV R18, R13 ;  /* 0x0000000d00128202 */ /* 0x000fe20000000f00 */
[----:B------:R-:W-:Y:S01]  /*73a0*/  @!P0 IMAD.MOV.U32 R19, RZ, RZ, R14 ;  /* 0x000000ffff138224 */ /* 0x000fe200078e000e */
[----:B------:R-:W-:Y:S01]  /*73b0*/  @!P0 F2FP.PACK_AB R3, R7, R6 ;  /* 0x000000060703823e */ /* 0x000fe200000000ff */
[----:B------:R-:W-:Y:S01]  /*73c0*/  @!P0 FFMA.FTZ R9, R30, R31, R9 ;  /* 0x0000001f1e098223 */ /* 0x000fe20000010009 */
[----:B------:R-:W-:Y:S02]  /*73d0*/  @!P0 MOV R40, R12 ;  /* 0x0000000c00288202 */ /* 0x000fe40000000f00 */
[----:B------:R1:W-:Y:S01]  /*73e0*/  ST.E.128 [R46.64], R16 ;  /* 0x000000102e007985 */ /* 0x0003e2000c101d0c */
[----:B------:R-:W-:Y:S02]  /*73f0*/  @!P0 MOV R42, R3 ;  /* 0x00000003002a8202 */ /* 0x000fe40000000f00 */
[----:B------:R-:W-:Y:S04]  /*7400*/  @!P0 F2FP.PACK_AB R2, R9, R8 ;  /* 0x000000080902823e */ /* 0x000fe800000000ff */
        /* <DEDUP_REMOVED lines=8> */
.L_x_2255:
        /* <DEDUP_REMOVED lines=21> */
[C---:B------:R-:W-:Y:S02]  /*75e0*/  ISETP.GE.AND P3, PT, R209.reuse, c[0x0][0x1d4], PT ;  /* 0x00007500d1007a0c */ /* 0x040fe40003f66270 */
[----:B------:R-:W-:Y:S09]  /*75f0*/  ISETP.GE.AND P2, PT, R208, c[0x0][0x1d4], PT ;  /* 0x00007500d0007a0c */ /* 0x000ff20003f46270 */
        /* <DEDUP_REMOVED lines=29> */
.L_x_2259:
[----:B--2-4-:R-:W-:Y:S05]  /*77d0*/  BSYNC B1 ;  /* 0x0000000000017941 */ /* 0x014fea0003800000 */
.L_x_2254:
[----:B------:R-:W-:Y:S01]  /*77e0*/  ISETP.GT.AND P0, PT, R28, R33, PT ;  /* 0x000000211c00720c */ /* 0x000fe20003f04270 */
[----:B-1----:R-:W-:Y:S01]  /*77f0*/  IMAD R8, R75, c[0x0][0x218], RZ ;  /* 0x000086004b087a24 */ /* 0x002fe200078e02ff */
[C---:B------:R-:W-:Y:S01]  /*7800*/  ISETP.GE.AND P1, PT, R38.reuse, 0x1, PT ;  /* 0x000000012600780c */ /* 0x040fe20003f26270 */
[----:B------:R-:W-:Y:S01]  /*7810*/  BSSY B0, `(.L_x_2276) ;  /* 0x000004a000007945 */ /* 0x000fe20003800000 */
[C---:B-----5:R-:W-:Y:S01]  /*7820*/  IADD3 R3, R38.reuse, 0x1, RZ ;  /* 0x0000000126037810 */ /* 0x060fe20007ffe0ff */
[----:B------:R-:W-:Y:S08]  /*7830*/  IMAD R8, R69, c[0x0][0x21c], R8 ;  /* 0x0000870045087a24 */ /* 0x000ff000078e0208 */
[----:B------:R-:W-:Y:S01]  /*7840*/  @P0 IMAD R2, R38, 0x6000, R10 ;  /* 0x0000600026020824 */ /* 0x000fe200078e020a */
[----:B------:R-:W-:Y:S01]  /*7850*/  SEL R38, R3, RZ, !P1 ;  /* 0x000000ff03267207 */ /* 0x000fe20004800000 */
[----:B------:R-:W-:Y:S01]  /*7860*/  @P0 IMAD.MOV.U32 R6, RZ, RZ, R86 ;  /* 0x000000ffff060224 */ /* 0x000fe200078e0056 */
        /* <DEDUP_REMOVED lines=37> */
[C---:B------:R-:W-:Y:S02]  /*7ac0*/  ISETP.GE.AND P3, PT, R209.reuse, c[0x0][0x1d4], PT ;  /* 0x00007500d1007a0c */ /* 0x040fe40003f66270 */
[----:B------:R-:W-:Y:S09]  /*7ad0*/  ISETP.GE.AND P2, PT, R208, c[0x0][0x1d4], PT ;  /* 0x00007500d0007a0c */ /* 0x000ff20003f46270 */
        /* <DEDUP_REMOVED lines=29> */
.L_x_2277:
[----:B-12-4-:R-:W-:Y:S05]  /*7cb0*/  BSYNC B0 ;  /* 0x0000000000007941 */ /* 0x016fea0003800000 */
.L_x_2276:
        /* <DEDUP_REMOVED lines=33> */
.L_x_2253:
[----:B------:R-:W-:Y:S02]  /*7ed0*/  IMAD.MOV.U32 R0, RZ, RZ, c[0x0][0x2c4] ;  /* 0x0000b100ff007624 */ /* 0x000fe400078e00ff */
[----:B------:R-:W-:-:S03]  /*7ee0*/  IMAD.MOV.U32 R3, RZ, RZ, c[0x0][0x32c] ;  /* 0x0000cb00ff037624 */ /* 0x000fc600078e00ff */
[----:B------:R-:W-:Y:S02]  /*7ef0*/  ISETP.NE.AND P3, PT, R0, 0x1, PT ;  /* 0x000000010000780c */ /* 0x000fe40003f65270 */
[----:B------:R-:W-:Y:S02]  /*7f00*/  IADD3 R0, R227, 0x7f, RZ ;  /* 0x0000007fe3007810 */ /* 0x000fe40007ffe0ff */
[----:B------:R-:W-:-:S09]  /*7f10*/  ISETP.GE.AND P1, PT, R3, 0x1, PT ;  /* 0x000000010300780c */ /* 0x000fd20003f26270 */
[----:B-1----:R-:W-:-:S05]  /*7f20*/  @P3 IMAD.HI.U32 R2, R0, c[0x0][0x2c8], RZ ;  /* 0x0000b20000023a27 */ /* 0x002fca00078e00ff */
[----:B------:R-:W-:-:S05]  /*7f30*/  @P3 SHF.R.U32.HI R0, RZ, c[0x0][0x2cc], R2 ;  /* 0x0000b300ff003a19 */ /* 0x000fca0000011602 */
[----:B------:R-:W-:-:S05]  /*7f40*/  IMAD.IADD R0, R246, 0x1, R0 ;  /* 0x00000001f6007824 */ /* 0x000fca00078e0200 */
[----:B------:R-:W-:Y:S01]  /*7f50*/  IADD3 R3, R0, c[0x0][0x328], RZ ;  /* 0x0000ca0000037a10 */ /* 0x000fe20007ffe0ff */
        /* <DEDUP_REMOVED lines=12> */
.L_x_2281:
[----:B------:R-:W-:-:S04]  /*8020*/  MOV R0, 0x1 ;  /* 0x0000000100007802 */ /* 0x000fc80000000f00 */
[----:B------:R-:W-:-:S13]  /*8030*/  ISETP.NE.AND P0, PT, R0, c[0x0][0x32c], PT ;  /* 0x0000cb0000007a0c */ /* 0x000fda0003f05270 */
[----:B------:R-:W-:-:S05]  /*8040*/  @P0 IMAD.HI.U32 R0, R2, c[0x0][0x330], RZ ;  /* 0x0000cc0002000a27 */ /* 0x000fca00078e00ff */
[----:B------:R-:W-:Y:S02]  /*8050*/  @P0 SHF.R.U32.HI R2, RZ, c[0x0][0x334], R0 ;  /* 0x0000cd00ff020a19 */ /* 0x000fe40000011600 */
.L_x_2282:
[----:B------:R-:W-:Y:S05]  /*8060*/  BSYNC B0 ;  /* 0x0000000000007941 */ /* 0x000fea0003800000 */
.L_x_2280:
[----:B------:R-:W-:-:S05]  /*8070*/  MOV R0, c[0x0][0x32c] ;  /* 0x0000cb0000007a02 */ /* 0x000fca0000000f00 */
[----:B------:R-:W-:-:S05]  /*8080*/  IMAD R2, R2, R0, c[0x0][0x32c] ;  /* 0x0000cb0002027624 */ /* 0x000fca00078e0200 */
[----:B------:R-:W-:-:S04]  /*8090*/  IMNMX R3, R3, R2, PT ;  /* 0x0000000203037217 */ /* 0x000fc80003800200 */
.L_x_2279:
        /* <DEDUP_REMOVED lines=21> */
.L_x_2285:
[----:B------:R-:W-:-:S04]  /*81f0*/  MOV R3, c[0x0][0x32c] ;  /* 0x0000cb0000037a02 */ /* 0x000fc80000000f00 */
[----:B------:R-:W-:-:S13]  /*8200*/  ISETP.NE.AND P0, PT, R3, 0x1, PT ;  /* 0x000000010300780c */ /* 0x000fda0003f05270 */
[----:B------:R-:W-:-:S05]  /*8210*/  @P0 IMAD.HI.U32 R3, R0, c[0x0][0x330], RZ ;  /* 0x0000cc0000030a27 */ /* 0x000fca00078e00ff */
[----:B------:R-:W-:Y:S02]  /*8220*/  @P0 SHF.R.U32.HI R0, RZ, c[0x0][0x334], R3 ;  /* 0x0000cd00ff000a19 */ /* 0x000fe40000011603 */
.L_x_2286:
[----:B------:R-:W-:Y:S05]  /*8230*/  BSYNC B0 ;  /* 0x0000000000007941 */ /* 0x000fea0003800000 */
.L_x_2284:
[----:B------:R-:W-:-:S05]  /*8240*/  IMAD R0, R0, c[0x0][0x32c], RZ ;  /* 0x0000cb0000007a24 */ /* 0x000fca00078e02ff */
[----:B------:R-:W-:-:S04]  /*8250*/  IMNMX R2, R2, R0, !PT ;  /* 0x0000000002027217 */ /* 0x000fc80007800200 */
.L_x_2283:
        /* <DEDUP_REMOVED lines=37> */
.L_x_2288:
[----:B------:R-:W-:Y:S05]  /*84b0*/  BSYNC B0 ;  /* 0x0000000000007941 */ /* 0x000fea0003800000 */
.L_x_2287:
        /* <DEDUP_REMOVED lines=61> */
[----:B------:R-:W-:Y:S01]  /*8890*/  SHF.R.S32.HI R0, RZ, 0x1f, R135 ;  /* 0x0000001fff007819 */ /* 0x000fe20000011487 */
[----:B------:R-:W-:Y:S01]  /*88a0*/  IMAD R4, R217, 0x20, R232 ;  /* 0x00000020d9047824 */ /* 0x000fe200078e02e8 */
        /* <DEDUP_REMOVED lines=11> */
[----:B-1----:R-:W-:-:S05]  /*8960*/  IMAD.WIDE.U32 R2, R135, c[0x0][0x178], RZ ;  /* 0x00005e0087027a25 */ /* 0x002fca00078e00ff */
[----:B------:R-:W-:Y:S02]  /*8970*/  IADD3 R3, R3, R0, RZ ;  /* 0x0000000003037210 */ /* 0x000fe40007ffe0ff */
        /* <DEDUP_REMOVED lines=19> */
[----:B------:R-:W-:Y:S01]  /*8ab0*/  IMAD R0, R5, c[0x0][0x1a8], RZ ;  /* 0x00006a0005007a24 */ /* 0x000fe200078e02ff */
[----:B------:R-:W-:-:S03]  /*8ac0*/  IADD3 R5, R232, R227, RZ ;  /* 0x000000e3e8057210 */ /* 0x000fc60007ffe0ff */
[C---:B------:R-:W-:Y:S02]  /*8ad0*/  IMAD R0, R4.reuse, c[0x0][0x1ac], R0 ;  /* 0x00006b0004007a24 */ /* 0x040fe400078e0200 */
[----:B------:R-:W-:-:S04]  /*8ae0*/  IMAD.WIDE.U32 R2, R4, c[0x0][0x1a8], R2 ;  /* 0x00006a0004027a25 */ /* 0x000fc800078e0002 */
[----:B------:R-:W-:Y:S01]  /*8af0*/  IMAD.IADD R0, R3, 0x1, R0 ;  /* 0x0000000103007824 */ /* 0x000fe200078e0200 */
[----:B------:R-:W-:-:S04]  /*8b00*/  LEA R13, P0, R2, c[0x0][0x160], 0x1 ;  /* 0x00005800020d7a11 */ /* 0x000fc800078008ff */
[----:B------:R-:W-:Y:S01]  /*8b10*/  LEA.HI.X R12, R2, c[0x0][0x164], R0, 0x1, P0 ;  /* 0x00005900020c7a11 */ /* 0x000fe200000f0c00 */
[----:B------:R-:W-:Y:S01]  /*8b20*/  @!P1 IMAD.MOV.U32 R14, RZ, RZ, R239 ;  /* 0x000000ffff0e9224 */ /* 0x000fe200078e00ef */
[----:B------:R-:W-:Y:S05]  /*8b30*/  BRA.DIV ~URZ, `(.L_x_2290) ;  /* 0x0001bae27f007947 */ /* 0x000fea000b800000 */
[----:B------:R1:W2:Y:S02]  /*8b40*/  SHFL.IDX PT, R4, R12, RZ, 0x181f ;  /* 0x00181fff0c047589 */ /* 0x0002a400000e0000 */
.L_x_2494:
[----:B------:R-:W-:Y:S05]  /*8b50*/  BRA.DIV ~URZ, `(.L_x_2291) ;  /* 0x0001bb327f007947 */ /* 0x000fea000b800000 */
[----:B------:R3:W4:Y:S02]  /*8b60*/  SHFL.IDX PT, R0, R13, RZ, 0x181f ;  /* 0x00181fff0d007589 */ /* 0x00072400000e0000 */
.L_x_2495:
[----:B------:R-:W-:Y:S01]  /*8b70*/  IMAD R37, R211, c[0x0][0x2c4], RZ ;  /* 0x0000b100d3257a24 */ /* 0x000fe200078e02ff */
[----:B------:R-:W-:Y:S04]  /*8b80*/  BSSY B0, `(.L_x_2292) ;  /* 0x000000f000007945 */ /* 0x000fe80003800000 */
[----:B------:R-:W-:-:S13]  /*8b90*/  ISETP.GE.AND P0, PT, R5, R37, PT ;  /* 0x000000250500720c */ /* 0x000fda0003f06270 */
[----:B------:R-:W-:Y:S05]  /*8ba0*/  @P0 BRA `(.L_x_2293) ;  /* 0x000000c000000947 */ /* 0x000fea0003800000 */
[-C--:B----4-:R-:W-:Y:S02]  /*8bb0*/  LEA R8, P0, R200, R0.reuse, 0x1 ;  /* 0x00000000c8087211 */ /* 0x090fe400078008ff */
[----:B------:R-:W-:Y:S02]  /*8bc0*/  LEA R6, P1, R202, R0, 0x1 ;  /* 0x00000000ca067211 */ /* 0x000fe400078208ff */
[----:B--2---:R-:W-:Y:S02]  /*8bd0*/  LEA.HI.X R9, R200, R4, R201, 0x1, P0 ;  /* 0x00000004c8097211 */ /* 0x004fe400000f0cc9 */
[----:B------:R-:W-:Y:S02]  /*8be0*/  LEA R2, P0, R196, R0, 0x1 ;  /* 0x00000000c4027211 */ /* 0x000fe400078008ff */
        /* <DEDUP_REMOVED lines=8> */
.L_x_2293:
[----:B------:R-:W-:Y:S05]  /*8c70*/  BSYNC B0 ;  /* 0x0000000000007941 */ /* 0x000fea0003800000 */
.L_x_2292:
[----:B------:R-:W-:Y:S05]  /*8c80*/  BRA.DIV ~URZ, `(.L_x_2294) ;  /* 0x0001ba727f007947 */ /* 0x000fea000b800000 */
[----:B--2---:R2:W1:Y:S04]  /*8c90*/  SHFL.IDX PT, R4, R12, 0x1, 0x181f ;  /* 0x00381f000c047f89 */ /* 0x00446800000e0000 */
[----:B----4-:R2:W4:Y:S02]  /*8ca0*/  SHFL.IDX PT, R0, R13, 0x1, 0x181f ;  /* 0x00381f000d007f89 */ /* 0x01052400000e0000 */
.L_x_2496:
[----:B------:R-:W-:Y:S01]  /*8cb0*/  IADD3 R2, R5, 0x20, RZ ;  /* 0x0000002005027810 */ /* 0x000fe20007ffe0ff */
[----:B------:R-:W-:Y:S03]  /*8cc0*/  BSSY B0, `(.L_x_2295) ;  /* 0x000000f000007945 */ /* 0x000fe60003800000 */
[----:B------:R-:W-:-:S13]  /*8cd0*/  ISETP.GE.AND P0, PT, R2, R37, PT ;  /* 0x000000250200720c */ /* 0x000fda0003f06270 */
[----:B------:R-:W-:Y:S05]  /*8ce0*/  @P0 BRA `(.L_x_2296) ;  /* 0x000000c000000947 */ /* 0x000fea0003800000 */
[-C--:B----4-:R-:W-:Y:S02]  /*8cf0*/  LEA R8, P0, R200, R0.reuse, 0x1 ;  /* 0x00000000c8087211 */ /* 0x090fe400078008ff */
[----:B------:R-:W-:Y:S02]  /*8d00*/  LEA R6, P1, R202, R0, 0x1 ;  /* 0x00000000ca067211 */ /* 0x000fe400078208ff */
[----:B-1----:R-:W-:Y:S02]  /*8d10*/  LEA.HI.X R9, R200, R4, R201, 0x1, P0 ;  /* 0x00000004c8097211 */ /* 0x002fe400000f0cc9 */
        /* <DEDUP_REMOVED lines=9> */
.L_x_2296:
[----:B------:R-:W-:Y:S05]  /*8db0*/  BSYNC B0 ;  /* 0x0000000000007941 */ /* 0x000fea0003800000 */
.L_x_2295:
[----:B------:R-:W-:Y:S05]  /*8dc0*/  BRA.DIV ~URZ, `(.L_x_2297) ;  /* 0x0001ba027f007947 */ /* 0x000fea000b800000 */
[----:B-1----:R1:W2:Y:S02]  /*8dd0*/  SHFL.IDX PT, R4, R12, 0x2, 0x181f ;  /* 0x00581f000c047f89 */ /* 0x0022a400000e0000 */
.L_x_2497:
[----:B------:R-:W-:Y:S05]  /*8de0*/  BRA.DIV ~URZ, `(.L_x_2298) ;  /* 0x0001ba527f007947 */ /* 0x000fea000b800000 */
[----:B----4-:R4:W1:Y:S02]  /*8df0*/  SHFL.IDX PT, R0, R13, 0x2, 0x181f ;  /* 0x00581f000d007f89 */ /* 0x01086400000e0000 */
.L_x_2498:
[----:B------:R-:W-:Y:S01]  /*8e00*/  IADD3 R2, R5, 0x40, RZ ;  /* 0x0000004005027810 */ /* 0x000fe20007ffe0ff */
[----:B------:R-:W-:Y:S03]  /*8e10*/  BSSY B0, `(.L_x_2299) ;  /* 0x000000f000007945 */ /* 0x000fe60003800000 */
[----:B------:R-:W-:-:S13]  /*8e20*/  ISETP.GE.AND P0, PT, R2, R37, PT ;  /* 0x000000250200720c */ /* 0x000fda0003f06270 */
[----:B------:R-:W-:Y:S05]  /*8e30*/  @P0 BRA `(.L_x_2300) ;  /* 0x000000c000000947 */ /* 0x000fea0003800000 */
[-C--:B-1----:R-:W-:Y:S02]  /*8e40*/  LEA R8, P0, R200, R0.reuse, 0x1 ;  /* 0x00000000c8087211 */ /* 0x082fe400078008ff */
        /* <DEDUP_REMOVED lines=11> */
.L_x_2300:
[----:B------:R-:W-:Y:S05]  /*8f00*/  BSYNC B0 ;  /* 0x0000000000007941 */ /* 0x000fea0003800000 */
.L_x_2299:
[----:B------:R-:W-:Y:S05]  /*8f10*/  BRA.DIV ~URZ, `(.L_x_2301) ;  /* 0x0001b9927f007947 */ /* 0x000fea000b800000 */
[----:B--2---:R2:W3:Y:S04]  /*8f20*/  SHFL.IDX PT, R4, R12, 0x3, 0x181f ;  /* 0x00781f000c047f89 */ /* 0x0044e800000e0000 */
[----:B-1----:R2:W1:Y:S02]  /*8f30*/  SHFL.IDX PT, R0, R13, 0x3, 0x181f ;  /* 0x00781f000d007f89 */ /* 0x00246400000e0000 */
.L_x_2499:
[----:B------:R-:W-:Y:S01]  /*8f40*/  IADD3 R2, R5, 0x60, RZ ;  /* 0x0000006005027810 */ /* 0x000fe20007ffe0ff */
[----:B-----5:R-:W-:-:S03]  /*8f50*/  IMAD.WIDE.U32 R220, R14, c[0x0][0x2b0], RZ ;  /* 0x0000ac000edc7a25 */ /* 0x020fc600078e00ff */
[----:B------:R-:W-:-:S13]  /*8f60*/  ISETP.GE.AND P0, PT, R2, R37, PT ;  /* 0x000000250200720c */ /* 0x000fda0003f06270 */
        /* <DEDUP_REMOVED lines=31> */
[----:B------:R-:W-:Y:S01]  /*9160*/  IMAD.WIDE.U32 R222, R15, c[0x0][0x210], RZ ;  /* 0x000084000fde7a25 */ /* 0x000fe200078e00ff */
[----:B------:R-:W-:-:S03]  /*9170*/  SHF.L.U64.HI R16, R200, 0x1, R201 ;  /* 0x00000001c8107819 */ /* 0x000fc600000102c9 */
[C---:B------:R-:W-:Y:S01]  /*9180*/  IMAD.SHL.U32 R17, R202.reuse, 0x2, RZ ;  /* 0x00000002ca117824 */ /* 0x040fe200078e00ff */
[----:B------:R-:W-:Y:S01]  /*9190*/  SHF.L.U64.HI R19, R202, 0x1, R213 ;  /* 0x00000001ca137819 */ /* 0x000fe200000102d5 */
[----:B------:R-:W-:Y:S01]  /*91a0*/  IMAD.MOV.U32 R0, RZ, RZ, R2 ;  /* 0x000000ffff007224 */ /* 0x000fe200078e0002 */
[----:B------:R-:W-:Y:S01]  /*91b0*/  @P6 SHF.R.U32.HI R0, RZ, c[0x0][0x2c0], R3 ;  /* 0x0000b000ff006a19 */ /* 0x000fe20000011603 */
[----:B------:R-:W-:Y:S02]  /*91c0*/  IMAD.IADD R101, R210, 0x1, -R104 ;  /* 0x00000001d2657824 */ /* 0x000fe400078e0a68 */
[----:B------:R-:W-:Y:S01]  /*91d0*/  IMAD.SHL.U32 R20, R196, 0x2, RZ ;  /* 0x00000002c4147824 */ /* 0x000fe200078e00ff */
[----:B------:R-:W-:Y:S02]  /*91e0*/  @!P0 IADD3 R3, P1, R0, R220, RZ ;  /* 0x000000dc00038210 */ /* 0x000fe40007f3e0ff */
[----:B------:R-:W-:Y:S02]  /*91f0*/  SHF.L.U64.HI R18, R196, 0x1, R212 ;  /* 0x00000001c4127819 */ /* 0x000fe400000102d4 */
[----:B------:R-:W-:-:S02]  /*9200*/  @!P0 LEA.HI.X.SX32 R5, R0, R225, 0x1, P1 ;  /* 0x000000e100058211 */ /* 0x000fc400008f0eff */
[C---:B------:R-:W-:Y:S02]  /*9210*/  @!P0 LEA R4, P1, R3.reuse, c[0x0][0x2a0], 0x2 ;  /* 0x0000a80003048a11 */ /* 0x040fe400078210ff */
[----:B------:R-:W-:Y:S02]  /*9220*/  ISETP.GT.AND P5, PT, R22, 0x3f, PT ;  /* 0x0000003f1600780c */ /* 0x000fe40003fa4270 */
[----:B------:R-:W-:Y:S02]  /*9230*/  @!P0 LEA.HI.X R5, R3, c[0x0][0x2a4], R5, 0x2, P1 ;  /* 0x0000a90003058a11 */ /* 0x000fe400008f1405 */
[----:B------:R-:W-:-:S03]  /*9240*/  @P6 LOP3.LUT R205, R205, 0x8, RZ, 0xfc, !PT ;  /* 0x00000008cdcd6812 */ /* 0x000fc600078efcff */
[----:B------:R1:W3:Y:S01]  /*9250*/  @!P0 LDG.E R190, [R4.64] ;  /* 0x0000000c04be8981 */ /* 0x0002e2000c1e1900 */
[----:B------:R-:W-:Y:S01]  /*9260*/  IMAD.MOV R0, RZ, RZ, -R0 ;  /* 0x000000ffff007224 */ /* 0x000fe200078e0a00 */
[----:B------:R-:W-:Y:S01]  /*9270*/  LOP3.LUT R205, R205, 0xfffffffe, RZ, 0xc0, !PT ;  /* 0xfffffffecdcd7812 */ /* 0x000fe200078ec0ff */
[----:B------:R-:W-:Y:S01]  /*9280*/  IMAD R224, R15, c[0x0][0x1ec], R219 ;  /* 0x00007b000fe07a24 */ /* 0x000fe200078e02db */
[----:B------:R-:W-:Y:S01]  /*9290*/  BSSY B0, `(.L_x_2302) ;  /* 0x00000a5000007945 */ /* 0x000fe20003800000 */
[----:B------:R-:W-:Y:S01]  /*92a0*/  IMAD R192, R0, c[0x0][0x2b8], R2 ;  /* 0x0000ae0000c07a24 */ /* 0x000fe200078e0202 */
[----:B------:R-:W-:Y:S01]  /*92b0*/  @P5 LOP3.LUT R205, R205, 0x1, RZ, 0xfc, !PT ;  /* 0x00000001cdcd5812 */ /* 0x000fe200078efcff */
[----:B--2---:R-:W-:Y:S02]  /*92c0*/  IMAD.IADD R12, R101, 0x1, -R232 ;  /* 0x00000001650c7824 */ /* 0x004fe400078e0ae8 */
[----:B------:R-:W-:-:S03]  /*92d0*/  IMAD.WIDE.U32 R2, R192, c[0x0][0x1e0], RZ ;  /* 0x00007800c0027a25 */ /* 0x000fc600078e00ff */
[----:B------:R-:W-:Y:S01]  /*92e0*/  ISETP.GE.AND P1, PT, R12, 0x1, PT ;  /* 0x000000010c00780c */ /* 0x000fe20003f26270 */
[----:B------:R-:W-:Y:S02]  /*92f0*/  IMAD R226, R15, c[0x0][0x214], R223 ;  /* 0x000085000fe27a24 */ /* 0x000fe400078e02df */
[----:B------:R-:W-:Y:S01]  /*9300*/  IMAD.SHL.U32 R15, R200, 0x2, RZ ;  /* 0x00000002c80f7824 */ /* 0x000fe200078e00ff */
[----:B-1----:R-:W-:-:S09]  /*9310*/  SHF.R.S32.HI R4, RZ, 0x1f, R192 ;  /* 0x0000001fff047819 */ /* 0x002fd200000114c0 */
[----:B------:R-:W-:Y:S02]  /*9320*/  @P1 ISETP.GE.AND P3, PT, R200, c[0x0][0x1d4], PT ;  /* 0x00007500c8001a0c */ /* 0x000fe40003f66270 */
[----:B------:R-:W-:Y:S01]  /*9330*/  @P1 ISETP.GE.AND P2, PT, R202, c[0x0][0x1d4], PT ;  /* 0x00007500ca001a0c */ /* 0x000fe20003f46270 */
[C---:B------:R-:W-:Y:S02]  /*9340*/  IMAD R0, R4.reuse, c[0x0][0x1e0], RZ ;  /* 0x0000780004007a24 */ /* 0x040fe400078e02ff */
[----:B------:R-:W-:Y:S02]  /*9350*/  IMAD R6, R4, c[0x0][0x208], RZ ;  /* 0x0000820004067a24 */ /* 0x000fe400078e02ff */
[C---:B------:R-:W-:Y:S02]  /*9360*/  IMAD R0, R192.reuse, c[0x0][0x1e4], R0 ;  /* 0x00007900c0007a24 */ /* 0x040fe400078e0200 */
[----:B------:R-:W-:Y:S02]  /*9370*/  IMAD R6, R192, c[0x0][0x20c], R6 ;  /* 0x00008300c0067a24 */ /* 0x000fe400078e0206 */
[----:B------:R-:W-:Y:S01]  /*9380*/  IMAD.IADD R3, R3, 0x1, R0 ;  /* 0x0000000103037824 */ /* 0x000fe200078e0200 */
[----:B---3--:R-:W-:-:S03]  /*9390*/  SHF.R.S32.HI R14, RZ, 0x1f, R190 ;  /* 0x0000001fff0e7819 */ /* 0x008fc600000114be */
[----:B------:R-:W-:-:S04]  /*93a0*/  IMAD.WIDE.U32 R2, R190, c[0x0][0x1f0], R2 ;  /* 0x00007c00be027a25 */ /* 0x000fc800078e0002 */
[----:B------:R-:W-:-:S04]  /*93b0*/  IMAD R0, R14, c[0x0][0x1f0], RZ ;  /* 0x00007c000e007a24 */ /* 0x000fc800078e02ff */
[----:B------:R-:W-:Y:S01]  /*93c0*/  IMAD R5, R190, c[0x0][0x1f4], R0 ;  /* 0x00007d00be057a24 */ /* 0x000fe200078e0200 */
[----:B------:R-:W-:-:S04]  /*93d0*/  IADD3 R0, P0, R2, R218, RZ ;  /* 0x000000da02007210 */ /* 0x000fc80007f1e0ff */
[----:B------:R-:W-:Y:S02]  /*93e0*/  IADD3.X R3, R224, R3, R5, P0, !PT ;  /* 0x00000003e0037210 */ /* 0x000fe400007fe405 */
[----:B------:R-:W-:-:S04]  /*93f0*/  LEA R2, P0, R0, c[0x0][0x1c8], 0x1 ;  /* 0x0000720000027a11 */ /* 0x000fc800078008ff */
[----:B------:R-:W-:Y:S01]  /*9400*/  LEA.HI.X R5, R0, c[0x0][0x1cc], R3, 0x1, P0 ;  /* 0x0000730000057a11 */ /* 0x000fe200000f0c03 */
[----:B------:R-:W-:Y:S04]  /*9410*/  SHFL.IDX PT, R9, R2, 0x1, 0x181f ;  /* 0x00381f0002097f89 */ /* 0x000fe800000e0000 */
[----:B------:R1:W2:Y:S04]  /*9420*/  SHFL.IDX PT, R0, R2, RZ, 0x181f ;  /* 0x00181fff02007589 */ /* 0x0002a800000e0000 */
[----:B------:R-:W3:Y:S04]  /*9430*/  SHFL.IDX PT, R8, R5, RZ, 0x181f ;  /* 0x00181fff05087589 */ /* 0x000ee800000e0000 */
[----:B----4-:R3:W4:Y:S01]  /*9440*/  SHFL.IDX PT, R13, R5, 0x1, 0x181f ;  /* 0x00381f00050d7f89 */ /* 0x01072200000e0000 */
[----:B-1----:R-:W-:Y:S01]  /*9450*/  IMAD.WIDE.U32 R2, R192, c[0x0][0x208], RZ ;  /* 0x00008200c0027a25 */ /* 0x002fe200078e00ff */
[----:B--2---:R-:W-:-:S03]  /*9460*/  @P1 LEA R4, P0, R200, R0, 0x1 ;  /* 0x00000000c8041211 */ /* 0x004fc600078008ff */
[----:B------:R-:W-:Y:S01]  /*9470*/  IMAD.IADD R3, R3, 0x1, R6 ;  /* 0x0000000103037824 */ /* 0x000fe200078e0206 */
[----:B------:R-:W-:Y:S02]  /*9480*/  @P1 LEA R6, P4, R202, R0, 0x1 ;  /* 0x00000000ca061211 */ /* 0x000fe400078808ff */
[-C--:B---3--:R-:W-:Y:S01]  /*9490*/  @P1 LEA.HI.X R5, R200, R8.reuse, R201, 0x1, P0 ;  /* 0x00000008c8051211 */ /* 0x088fe200000f0cc9 */
[----:B------:R-:W-:Y:S01]  /*94a0*/  IMAD.WIDE.U32 R2, R190, c[0x0][0x218], R2 ;  /* 0x00008600be027a25 */ /* 0x000fe200078e0002 */
[----:B------:R-:W-:Y:S02]  /*94b0*/  ISETP.GE.AND P0, PT, R12, 0x21, PT ;  /* 0x000000210c00780c */ /* 0x000fe40003f06270 */
[----:B------:R-:W-:Y:S01]  /*94c0*/  @P1 LEA.HI.X R7, R202, R8, R213, 0x1, P4 ;  /* 0x00000008ca071211 */ /* 0x000fe200020f0cd5 */
[----:B------:R1:W-:Y:S04]  /*94d0*/  @P1 LDGSTS.E.BYPASS.LTC128B.128 [R144+0xc100], [R4.64], !P3 ;  /* 0x0c10000004901fae */ /* 0x0003e8000d901d4c */
[----:B------:R2:W-:Y:S06]  /*94e0*/  @P1 LDGSTS.E.BYPASS.LTC128B.128 [R144+0xe100], [R6.64], !P2 ;  /* 0x0e10000006901fae */ /* 0x0005ec000d101d4c */
[----:B------:R-:W-:Y:S01]  /*94f0*/  @P0 ISETP.GE.AND P4, PT, R200, c[0x0][0x1d4], PT ;  /* 0x00007500c8000a0c */ /* 0x000fe20003f86270 */
[----:B-1----:R-:W-:Y:S01]  /*9500*/  IMAD R5, R14, c[0x0][0x218], RZ ;  /* 0x000086000e057a24 */ /* 0x002fe200078e02ff */
[----:B------:R-:W-:-:S02]  /*9510*/  @P1 LEA R4, P2, R196, R0, 0x1 ;  /* 0x00000000c4041211 */ /* 0x000fc400078408ff */
[----:B------:R-:W-:Y:S01]  /*9520*/  IADD3 R0, P3, R2, R222, RZ ;  /* 0x000000de02007210 */ /* 0x000fe20007f7e0ff */
[----:B--2---:R-:W-:Y:S01]  /*9530*/  IMAD R6, R190, c[0x0][0x21c], R5 ;  /* 0x00008700be067a24 */ /* 0x004fe200078e0205 */
[----:B------:R-:W-:Y:S02]  /*9540*/  @P1 LEA.HI.X R5, R196, R8, R212, 0x1, P2 ;  /* 0x00000008c4051211 */ /* 0x000fe400010f0cd4 */
[----:B------:R-:W-:Y:S02]  /*9550*/  @P0 LEA R2, P2, R200, R9, 0x1 ;  /* 0x00000009c8020211 */ /* 0x000fe400078408ff */
[----:B------:R-:W-:Y:S02]  /*9560*/  IADD3.X R6, R226, R3, R6, P3, !PT ;  /* 0x00000003e2067210 */ /* 0x000fe40001ffe406 */
[----:B----4-:R-:W-:Y:S02]  /*9570*/  @P0 LEA.HI.X R3, R200, R13, R201, 0x1, P2 ;  /* 0x0000000dc8030211 */ /* 0x010fe400010f0cc9 */
[----:B------:R-:W-:-:S02]  /*9580*/  @P1 ISETP.GE.AND P2, PT, R196, c[0x0][0x1d4], PT ;  /* 0x00007500c4001a0c */ /* 0x000fc40003f46270 */
[----:B------:R-:W-:-:S04]  /*9590*/  LEA R8, P3, R0, c[0x0][0x1f8], 0x1 ;  /* 0x00007e0000087a11 */ /* 0x000fc800078608ff */
[----:B------:R-:W-:Y:S02]  /*95a0*/  LEA.HI.X R14, R0, c[0x0][0x1fc], R6, 0x1, P3 ;  /* 0x00007f00000e7a11 */ /* 0x000fe400018f0c06 */
[----:B------:R-:W1:Y:S01]  /*95b0*/  SHFL.IDX PT, R6, R8, RZ, 0x181f ;  /* 0x00181fff08067589 */ /* 0x000e6200000e0000 */
[----:B------:R-:W-:-:S03]  /*95c0*/  @P0 ISETP.GE.AND P3, PT, R202, c[0x0][0x1d4], PT ;  /* 0x00007500ca000a0c */ /* 0x000fc60003f66270 */
[----:B------:R-:W2:Y:S04]  /*95d0*/  SHFL.IDX PT, R7, R14, RZ, 0x181f ;  /* 0x00181fff0e077589 */ /* 0x000ea800000e0000 */
[----:B------:R3:W-:Y:S01]  /*95e0*/  @P1 LDGSTS.E.BYPASS.LTC128B.128 [R144+0x10100], [R4.64], !P2 ;  /* 0x1010000004901fae */ /* 0x0007e2000d101d4c */
[----:B------:R-:W-:-:S03]  /*95f0*/  @P0 ISETP.GE.AND P2, PT, R196, c[0x0][0x1d4], PT ;  /* 0x00007500c4000a0c */ /* 0x000fc60003f46270 */
[----:B------:R4:W-:Y:S01]  /*9600*/  @P0 LDGSTS.E.BYPASS.LTC128B.128 [R144+0xd100], [R2.64], !P4 ;  /* 0x0d10000002900fae */ /* 0x0009e2000e101d4c */
[----:B------:R-:W-:-:S03]  /*9610*/  ISETP.GE.AND P4, PT, R200, c[0x0][0x1d4], PT ;  /* 0x00007500c8007a0c */ /* 0x000fc60003f86270 */
[----:B------:R-:W5:Y:S01]  /*9620*/  SHFL.IDX PT, R0, R8, 0x1, 0x181f ;  /* 0x00381f0008007f89 */ /* 0x000f6200000e0000 */
[----:B---3--:R-:W-:-:S04]  /*9630*/  @P0 LEA R4, P1, R202, R9, 0x1 ;  /* 0x00000009ca040211 */ /* 0x008fc800078208ff */
[----:B------:R-:W-:Y:S02]  /*9640*/  @P0 LEA.HI.X R5, R202, R13, R213, 0x1, P1 ;  /* 0x0000000dca050211 */ /* 0x000fe400008f0cd5 */
[----:B----4-:R-:W-:-:S03]  /*9650*/  @P0 LEA R2, P1, R196, R9, 0x1 ;  /* 0x00000009c4020211 */ /* 0x010fc600078208ff */
        /* <DEDUP_REMOVED lines=14> */
[----:B------:R-:W-:Y:S01]  /*9740*/  IMAD.X R3, R7, 0x1, R19, P0 ;  /* 0x0000000107037824 */ /* 0x000fe200000e0613 */
[----:B---3--:R-:W-:-:S04]  /*9750*/  IADD3 R4, P0, R6, R20, RZ ;  /* 0x0000001406047210 */ /* 0x008fc80007f1e0ff */
[----:B------:R1:W-:Y:S01]  /*9760*/  LDGSTS.E.BYPASS.LTC128B.128 [R144+0x2100], [R2.64], !P1 ;  /* 0x0210000002907fae */ /* 0x0003e2000c901d4c */
[----:B------:R-:W-:Y:S01]  /*9770*/  ISETP.GE.AND P1, PT, R196, c[0x0][0x1d4], PT ;  /* 0x00007500c4007a0c */ /* 0x000fe20003f26270 */
[----:B------:R-:W-:-:S03]  /*9780*/  IMAD.X R5, R7, 0x1, R18, P0 ;  /* 0x0000000107057824 */ /* 0x000fc600000e0612 */
[C---:B------:R-:W-:Y:S02]  /*9790*/  ISETP.LT.OR P0, PT, R12.reuse, 0x1, P1 ;  /* 0x000000010c00780c */ /* 0x040fe40000f01670 */
[----:B------:R-:W-:-:S11]  /*97a0*/  ISETP.LT.OR P1, PT, R12, 0x21, P1 ;  /* 0x000000210c00780c */ /* 0x000fd60000f21670 */
[----:B------:R2:W-:Y:S01]  /*97b0*/  LDGSTS.E.BYPASS.LTC128B.128 [R144+0x4100], [R4.64], !P0 ;  /* 0x0410000004907fae */ /* 0x0005e2000c101d4c */
[----:B-----5:R-:W-:-:S03]  /*97c0*/  IADD3 R8, P0, R0, R15, RZ ;  /* 0x0000000f00087210 */ /* 0x020fc60007f1e0ff */
[----:B-1----:R-:W1:Y:S02]  /*97d0*/  SHFL.IDX PT, R2, R14, 0x1, 0x181f ;  /* 0x00381f000e027f89 */ /* 0x002e6400000e0000 */
[----:B-1----:R-:W-:Y:S01]  /*97e0*/  IMAD.X R9, R2, 0x1, R16, P0 ;  /* 0x0000000102097824 */ /* 0x002fe200000e0610 */
[----:B------:R-:W-:-:S04]  /*97f0*/  IADD3 R6, P0, R0, R17, RZ ;  /* 0x0000001100067210 */ /* 0x000fc80007f1e0ff */
[----:B------:R1:W-:Y:S01]  /*9800*/  LDGSTS.E.BYPASS.LTC128B.128 [R144+0x1100], [R8.64], !P4 ;  /* 0x0110000008907fae */ /* 0x0003e2000e101d4c */
[----:B------:R-:W-:Y:S01]  /*9810*/  IMAD.X R7, R2, 0x1, R19, P0 ;  /* 0x0000000102077824 */ /* 0x000fe200000e0613 */
[----:B--2---:R-:W-:-:S04]  /*9820*/  IADD3 R4, P0, R0, R20, RZ ;  /* 0x0000001400047210 */ /* 0x004fc80007f1e0ff */
[----:B------:R1:W-:Y:S01]  /*9830*/  LDGSTS.E.BYPASS.LTC128B.128 [R144+0x3100], [R6.64], !P2 ;  /* 0x0310000006907fae */ /* 0x0003e2000d101d4c */
[----:B------:R-:W-:-:S05]  /*9840*/  IMAD.X R5, R2, 0x1, R18, P0 ;  /* 0x0000000102057824 */ /* 0x000fca00000e0612 */
[----:B------:R1:W-:Y:S04]  /*9850*/  LDGSTS.E.BYPASS.LTC128B.128 [R144+0x5100], [R4.64], !P1 ;  /* 0x0510000004907fae */ /* 0x0003e8000c901d4c */
[----:B------:R-:W0:Y:S01]  /*9860*/  LDGDEPBAR ;  /* 0x00000000000079af */ /* 0x000e220000000000 */
[----:B------:R-:W-:Y:S05]  /*9870*/  @!P3 BRA `(.L_x_2303) ;  /* 0x000004600000b947 */ /* 0x000fea0003800000 */
[----:B------:R-:W-:Y:S01]  /*9880*/  IADD3 R2, R22, R104, R228 ;  /* 0x0000006816027210 */ /* 0x000fe20007ffe0e4 */
[----:B------:R-:W-:-:S03]  /*9890*/  IMAD.MOV.U32 R190, RZ, RZ, RZ ;  /* 0x000000ffffbe7224 */ /* 0x000fc600078e00ff */
[----:B------:R-:W-:-:S05]  /*98a0*/  IADD3 R2, R2, -0x40, RZ ;  /* 0xffffffc002027810 */ /* 0x000fca0007ffe0ff */
[----:B------:R-:W-:-:S04]  /*98b0*/  @P6 IMAD.HI.U32 R3, R2, c[0x0][0x2bc], RZ ;  /* 0x0000af0002036a27 */ /* 0x000fc800078e00ff */
[----:B------:R-:W-:Y:S01]  /*98c0*/  IMAD.MOV.U32 R0, RZ, RZ, R2 ;  /* 0x000000ffff007224 */ /* 0x000fe200078e0002 */
[----:B------:R-:W-:-:S04]  /*98d0*/  @P6 SHF.R.U32.HI R0, RZ, c[0x0][0x2c0], R3 ;  /* 0x0000b000ff006a19 */ /* 0x000fc80000011603 */
[----:B------:R-:W-:-:S04]  /*98e0*/  @!P5 IADD3 R3, P0, R0, R220, RZ ;  /* 0x000000dc0003d210 */ /* 0x000fc80007f1e0ff */
[----:B-1----:R-:W-:Y:S02]  /*98f0*/  @!P5 LEA.HI.X.SX32 R5, R0, R225, 0x1, P0 ;  /* 0x000000e10005d211 */ /* 0x002fe400000f0eff */
        /* <DEDUP_REMOVED lines=20> */
.L_x_2500:
        /* <DEDUP_REMOVED lines=21> */
.L_x_2501:
        /* <DEDUP_REMOVED lines=21> */
.L_x_2303:
[----:B------:R-:W-:Y:S05]  /*9ce0*/  BSYNC B0 ;  /* 0x0000000000007941 */ /* 0x000fea0003800000 */
.L_x_2302:
[----:B------:R-:W-:Y:S01]  /*9cf0*/  ISETP.LT.AND P0, PT, RZ, c[0x0][0x27c], PT ;  /* 0x00009f00ff007a0c */ /* 0x000fe20003f01270 */
[----:B------:R-:W0:Y:S01]  /*9d00*/  LDGDEPBAR ;  /* 0x00000000000079af */ /* 0x000e220000000000 */
[----:B------:R-:W-:Y:S11]  /*9d10*/  BSSY B2, `(.L_x_2306) ;  /* 0x00006ab000027945 */ /* 0x000ff60003800000 */
[----:B------:R-:W-:Y:S05]  /*9d20*/  @P0 BRA `(.L_x_2307) ;  /* 0x0000002000000947 */ /* 0x000fea0003800000 */
[----:B------:R-:W-:-:S04]  /*9d30*/  DEPBAR.LE SB0, 0x3 ;  /* 0x000080c00000791a */ /* 0x000fc80000000000 */
[----:B------:R-:W-:Y:S05]  /*9d40*/  BRA `(.L_x_2308) ;  /* 0x00006a7000007947 */ /* 0x000fea0003800000 */
.L_x_2307:
[----:B------:R-:W-:Y:S01]  /*9d50*/  ULDC.U8 UR6, c[0x0][0x298] ;  /* 0x0000a60000067ab9 */ /* 0x000fe20000000000 */
[----:B------:R-:W-:Y:S01]  /*9d60*/  SHF.R.S32.HI R0, RZ, 0x1f, R134 ;  /* 0x0000001fff007819 */ /* 0x000fe20000011486 */
[----:B-1----:R-:W-:Y:S01]  /*9d70*/  IMAD.WIDE.U32 R4, R134, c[0x0][0x280], RZ ;  /* 0x0000a00086047a25 */ /* 0x002fe200078e00ff */
[----:B------:R-:W-:Y:S02]  /*9d80*/  ISETP.NE.AND P0, PT, RZ, UR6, PT ;  /* 0x00000006ff007c0c */ /* 0x000fe4000bf05270 */
        /* <DEDUP_REMOVED lines=10> */
[----:B------:R-:W-:Y:S02]  /*9e30*/  IMAD.MOV.U32 R8, RZ, RZ, c[0x0][0x2c4] ;  /* 0x0000b100ff087624 */ /* 0x000fe400078e00ff */
[----:B------:R-:W-:Y:S01]  /*9e40*/  IMAD.MOV.U32 R5, RZ, RZ, R7 ;  /* 0x000000ffff057224 */ /* 0x000fe200078e0007 */
[----:B------:R-:W-:Y:S01]  /*9e50*/  MOV R7, R6 ;  /* 0x0000000600077202 */ /* 0x000fe20000000f00 */
[----:B------:R-:W-:Y:S01]  /*9e60*/  IMAD.MOV.U32 R6, RZ, RZ, R2 ;  /* 0x000000ffff067224 */ /* 0x000fe200078e0002 */
[----:B------:R-:W-:-:S13]  /*9e70*/  ISETP.NE.AND P1, PT, R8, 0x1, PT ;  /* 0x000000010800780c */ /* 0x000fda0003f25270 */
[----:B------:R-:W-:-:S05]  /*9e80*/  @P1 IMAD.HI.U32 R3, R0, c[0x0][0x2c8], RZ ;  /* 0x0000b20000031a27 */ /* 0x000fca00078e00ff */
[----:B------:R-:W-:-:S04]  /*9e90*/  @P1 SHF.R.U32.HI R0, RZ, c[0x0][0x2cc], R3 ;  /* 0x0000b300ff001a19 */ /* 0x000fc80000011603 */
[----:B------:R-:W-:Y:S01]  /*9ea0*/  SHF.R.S32.HI R3, RZ, 0x1f, R0 ;  /* 0x0000001fff037819 */ /* 0x000fe20000011400 */
[----:B------:R-:W-:-:S04]  /*9eb0*/  IMAD.WIDE.U32 R4, R0, c[0x0][0x280], R4 ;  /* 0x0000a00000047a25 */ /* 0x000fc800078e0004 */
[C---:B------:R-:W-:Y:S01]  /*9ec0*/  IMAD R9, R3.reuse, c[0x0][0x280], RZ ;  /* 0x0000a00003097a24 */ /* 0x040fe200078e02ff */
[----:B------:R-:W-:Y:S01]  /*9ed0*/  LEA R27, P1, R4, c[0x0][0x270], 0x1 ;  /* 0x00009c00041b7a11 */ /* 0x000fe200078208ff */
[----:B------:R-:W-:Y:S02]  /*9ee0*/  IMAD R8, R3, c[0x0][0x290], RZ ;  /* 0x0000a40003087a24 */ /* 0x000fe400078e02ff */
[----:B------:R-:W-:-:S04]  /*9ef0*/  IMAD.WIDE.U32 R2, R0, c[0x0][0x290], R6 ;  /* 0x0000a40000027a25 */ /* 0x000fc800078e0006 */
[----:B------:R-:W-:Y:S01]  /*9f00*/  IMAD R6, R0, c[0x0][0x284], R9 ;  /* 0x0000a10000067a24 */ /* 0x000fe200078e0209 */
[----:B------:R-:W-:Y:S01]  /*9f10*/  LEA R32, P0, R2, c[0x0][0x288], 0x1 ;  /* 0x0000a20002207a11 */ /* 0x000fe200078008ff */
[----:B------:R-:W-:-:S03]  /*9f20*/  IMAD R0, R0, c[0x0][0x294], R8 ;  /* 0x0000a50000007a24 */ /* 0x000fc600078e0208 */
[----:B------:R-:W-:Y:S02]  /*9f30*/  IADD3 R6, R5, R6, RZ ;  /* 0x0000000605067210 */ /* 0x000fe40007ffe0ff */
[----:B------:R-:W-:Y:S02]  /*9f40*/  IADD3 R0, R3, R0, RZ ;  /* 0x0000000003007210 */ /* 0x000fe40007ffe0ff */
[----:B------:R-:W-:Y:S02]  /*9f50*/  LEA.HI.X R26, R4, c[0x0][0x274], R6, 0x1, P1 ;  /* 0x00009d00041a7a11 */ /* 0x000fe400008f0c06 */
[----:B------:R-:W-:Y:S01]  /*9f60*/  LEA.HI.X R13, R2, c[0x0][0x28c], R0, 0x1, P0 ;  /* 0x0000a300020d7a11 */ /* 0x000fe200000f0c00 */
[----:B------:R-:W-:Y:S05]  /*9f70*/  BRA.DIV ~URZ, `(.L_x_2310) ;  /* 0x0001acb27f007947 */ /* 0x000fea000b800000 */
[----:B------:R1:W2:Y:S02]  /*9f80*/  SHFL.IDX PT, R5, R26, RZ, 0x1c1f ;  /* 0x001c1fff1a057589 */ /* 0x0002a400000e0000 */
.L_x_2502:
[----:B------:R-:W-:Y:S05]  /*9f90*/  BRA.DIV ~URZ, `(.L_x_2311) ;  /* 0x0001ad027f007947 */ /* 0x000fea000b800000 */
[----:B------:R3:W4:Y:S04]  /*9fa0*/  SHFL.IDX PT, R4, R27, RZ, 0x1c1f ;  /* 0x001c1fff1b047589 */ /* 0x00072800000e0000 */
[----:B------:R3:W1:Y:S04]  /*9fb0*/  SHFL.IDX PT, R12, R13, RZ, 0x1c1f ;  /* 0x001c1fff0d0c7589 */ /* 0x00066800000e0000 */
[----:B------:R3:W2:Y:S02]  /*9fc0*/  SHFL.IDX PT, R0, R32, RZ, 0x1c1f ;  /* 0x001c1fff20007589 */ /* 0x0006a400000e0000 */
.L_x_2503:
        /* <DEDUP_REMOVED lines=16> */
[----:B---3--:R-:W3:Y:S04]  /*a0d0*/  LDL R3, [R1+0x14] ;  /* 0x0000140001037983 */ /* 0x008ee80000100800 */
[----:B----4-:R-:W4:Y:S04]  /*a0e0*/  LDL R15, [R1+0x10] ;  /* 0x00001000010f7983 */ /* 0x010f280000100800 */
[----:B--2---:R-:W2:Y:S01]  /*a0f0*/  LDL R14, [R1+0xc] ;  /* 0x00000c00010e7983 */ /* 0x004ea20000100800 */
[----:B------:R-:W-:-:S03]  /*a100*/  ISETP.GE.AND P0, PT, R149, c[0x0][0x27c], PT ;  /* 0x00009f0095007a0c */ /* 0x000fc60003f06270 */
[----:B------:R-:W2:Y:S04]  /*a110*/  LDL R9, [R1+0x8] ;  /* 0x0000080001097983 */ /* 0x000ea80000100800 */
[----:B------:R-:W2:Y:S06]  /*a120*/  LDL R33, [R1+0x4] ;  /* 0x0000040001217983 */ /* 0x000eac0000100800 */
[----:B------:R-:W-:-:S05]  /*a130*/  @!P0 IMAD.SHL.U32 R2, R149, 0x2, RZ ;  /* 0x0000000295028824 */ /* 0x000fca00078e00ff */
[----:B------:R-:W-:Y:S01]  /*a140*/  @!P0 IADD3 R6, P1, R4, R2, RZ ;  /* 0x0000000204068210 */ /* 0x000fe20007f3e0ff */
[----:B------:R-:W-:Y:S01]  /*a150*/  CS2R R18, SRZ ;  /* 0x0000000000127805 */ /* 0x000fe2000001ff00 */
[----:B------:R-:W-:Y:S01]  /*a160*/  CS2R R20, SRZ ;  /* 0x0000000000147805 */ /* 0x000fe2000001ff00 */
[----:B------:R-:W-:Y:S01]  /*a170*/  CS2R R22, SRZ ;  /* 0x0000000000167805 */ /* 0x000fe2000001ff00 */
[----:B------:R-:W-:Y:S01]  /*a180*/  CS2R R24, SRZ ;  /* 0x0000000000187805 */ /* 0x000fe2000001ff00 */
[----:B------:R-:W-:Y:S01]  /*a190*/  ISETP.GE.AND P2, PT, R145, c[0x0][0x27c], PT ;  /* 0x00009f0091007a0c */ /* 0x000fe20003f46270 */
[----:B------:R-:W-:Y:S01]  /*a1a0*/  CS2R R28, SRZ ;  /* 0x00000000001c7805 */ /* 0x000fe2000001ff00 */
[----:B------:R-:W-:Y:S01]  /*a1b0*/  CS2R R30, SRZ ;  /* 0x00000000001e7805 */ /* 0x000fe2000001ff00 */
[----:B------:R-:W-:Y:S01]  /*a1c0*/  CS2R R40, SRZ ;  /* 0x0000000000287805 */ /* 0x000fe2000001ff00 */
[----:B------:R-:W-:Y:S01]  /*a1d0*/  CS2R R38, SRZ ;  /* 0x0000000000267805 */ /* 0x000fe2000001ff00 */
[----:B------:R-:W-:Y:S01]  /*a1e0*/  CS2R R44, SRZ ;  /* 0x00000000002c7805 */ /* 0x000fe2000001ff00 */
[----:B------:R-:W-:Y:S01]  /*a1f0*/  CS2R R46, SRZ ;  /* 0x00000000002e7805 */ /* 0x000fe2000001ff00 */
[----:B---3--:R-:W-:-:S05]  /*a200*/  @!P0 SHF.L.U64.HI R3, R149, 0x1, R3 ;  /* 0x0000000195038819 */ /* 0x008fca0000010203 */
[----:B------:R-:W-:Y:S01]  /*a210*/  @!P0 IMAD.X R7, R5, 0x1, R3, P1 ;  /* 0x0000000105078824 */ /* 0x000fe200008e0603 */
[----:B------:R-:W-:-:S04]  /*a220*/  @!P0 IADD3 R2, P1, R0, R2, RZ ;  /* 0x0000000200028210 */ /* 0x000fc80007f3e0ff */
[----:B------:R3:W5:Y:S01]  /*a230*/  @!P0 LD.E.64 R18, [R6.64] ;  /* 0x0000000c06128980 */ /* 0x000762000c101b00 */
[----:B-1----:R-:W-:Y:S01]  /*a240*/  @!P0 IMAD.X R3, R12, 0x1, R3, P1 ;  /* 0x000000010c038824 */ /* 0x002fe200008e0603 */
[----:B------:R-:W-:-:S04]  /*a250*/  ISETP.GE.AND P1, PT, R146, c[0x0][0x27c], PT ;  /* 0x00009f0092007a0c */ /* 0x000fc80003f26270 */
[----:B------:R4:W5:Y:S09]  /*a260*/  @!P0 LD.E.64 R20, [R2.64] ;  /* 0x0000000c02148980 */ /* 0x000972000c101b00 */
[----:B------:R-:W-:-:S05]  /*a270*/  @!P1 IMAD.SHL.U32 R8, R146, 0x2, RZ ;  /* 0x0000000292089824 */ /* 0x000fca00078e00ff */
[----:B---3--:R-:W-:Y:S02]  /*a280*/  @!P1 IADD3 R6, P0, R4, R8, RZ ;  /* 0x0000000804069210 */ /* 0x008fe40007f1e0ff */
[----:B----4-:R-:W-:-:S05]  /*a290*/  @!P1 SHF.L.U64.HI R3, R146, 0x1, R15 ;  /* 0x0000000192039819 */ /* 0x010fca000001020f */
[----:B------:R-:W-:Y:S01]  /*a2a0*/  @!P1 IMAD.X R7, R5, 0x1, R3, P0 ;  /* 0x0000000105079824 */ /* 0x000fe200000e0603 */
[----:B------:R-:W-:-:S04]  /*a2b0*/  @!P1 IADD3 R2, P0, R0, R8, RZ ;  /* 0x0000000800029210 */ /* 0x000fc80007f1e0ff */
[----:B------:R1:W5:Y:S01]  /*a2c0*/  @!P1 LD.E.64 R22, [R6.64] ;  /* 0x0000000c06169980 */ /* 0x000362000c101b00 */
[----:B------:R-:W-:Y:S01]  /*a2d0*/  @!P1 IMAD.X R3, R12, 0x1, R3, P0 ;  /* 0x000000010c039824 */ /* 0x000fe200000e0603 */
[----:B------:R-:W-:-:S04]  /*a2e0*/  ISETP.GE.AND P0, PT, R148, c[0x0][0x27c], PT ;  /* 0x00009f0094007a0c */ /* 0x000fc80003f06270 */
[----:B------:R2:W5:Y:S09]  /*a2f0*/  @!P1 LD.E.64 R24, [R2.64] ;  /* 0x0000000c02189980 */ /* 0x000572000c101b00 */
[----:B------:R-:W-:-:S05]  /*a300*/  @!P0 IMAD.SHL.U32 R8, R148, 0x2, RZ ;  /* 0x0000000294088824 */ /* 0x000fca00078e00ff */
[----:B-1----:R-:W-:Y:S02]  /*a310*/  @!P0 IADD3 R6, P1, R4, R8, RZ ;  /* 0x0000000804068210 */ /* 0x002fe40007f3e0ff */
[----:B--2---:R-:W-:-:S05]  /*a320*/  @!P0 SHF.L.U64.HI R3, R148, 0x1, R14 ;  /* 0x0000000194038819 */ /* 0x004fca000001020e */
[----:B------:R-:W-:Y:S01]  /*a330*/  @!P0 IMAD.X R7, R5, 0x1, R3, P1 ;  /* 0x0000000105078824 */ /* 0x000fe200008e0603 */
[----:B------:R-:W-:Y:S01]  /*a340*/  @!P0 IADD3 R2, P1, R0, R8, RZ ;  /* 0x0000000800028210 */ /* 0x000fe20007f3e0ff */
[----:B------:R-:W-:-:S03]  /*a350*/  @!P2 IMAD.SHL.U32 R8, R145, 0x2, RZ ;  /* 0x000000029108a824 */ /* 0x000fc600078e00ff */
[----:B------:R1:W5:Y:S01]  /*a360*/  @!P0 LD.E.64 R28, [R6.64] ;  /* 0x0000000c061c8980 */ /* 0x000362000c101b00 */
[----:B------:R-:W-:-:S05]  /*a370*/  @!P0 IMAD.X R3, R12, 0x1, R3, P1 ;  /* 0x000000010c038824 */ /* 0x000fca00008e0603 */
[----:B------:R2:W5:Y:S01]  /*a380*/  @!P0 LD.E.64 R30, [R2.64] ;  /* 0x0000000c021e8980 */ /* 0x000562000c101b00 */
[----:B------:R-:W-:Y:S02]  /*a390*/  ISETP.GE.AND P1, PT, R142, c[0x0][0x27c], PT ;  /* 0x00009f008e007a0c */ /* 0x000fe40003f26270 */
[----:B-1----:R-:W-:Y:S02]  /*a3a0*/  @!P2 IADD3 R6, P0, R4, R8, RZ ;  /* 0x000000080406a210 */ /* 0x002fe40007f1e0ff */
[----:B--2---:R-:W-:-:S05]  /*a3b0*/  @!P2 SHF.L.U64.HI R3, R145, 0x1, R9 ;  /* 0x000000019103a819 */ /* 0x004fca0000010209 */
[----:B------:R-:W-:Y:S01]  /*a3c0*/  @!P2 IMAD.X R7, R5, 0x1, R3, P0 ;  /* 0x000000010507a824 */ /* 0x000fe200000e0603 */
[----:B------:R-:W-:-:S03]  /*a3d0*/  @!P2 IADD3 R2, P0, R0, R8, RZ ;  /* 0x000000080002a210 */ /* 0x000fc60007f1e0ff */
[----:B------:R-:W-:Y:S02]  /*a3e0*/  @!P1 IMAD.MOV.U32 R14, RZ, RZ, R0 ;  /* 0x000000ffff0e9224 */ /* 0x000fe400078e0000 */
[----:B------:R-:W-:Y:S01]  /*a3f0*/  @!P1 IMAD.MOV.U32 R15, RZ, RZ, R12 ;  /* 0x000000ffff0f9224 */ /* 0x000fe200078e000c */
[----:B------:R1:W5:Y:S01]  /*a400*/  @!P2 LD.E.64 R38, [R6.64] ;  /* 0x0000000c0626a980 */ /* 0x000362000c101b00 */
[----:B------:R-:W-:Y:S01]  /*a410*/  @!P2 IMAD.X R3, R12, 0x1, R3, P0 ;  /* 0x000000010c03a824 */ /* 0x000fe200000e0603 */
[----:B------:R-:W-:-:S04]  /*a420*/  ISETP.GE.AND P0, PT, R147, c[0x0][0x27c], PT ;  /* 0x00009f0093007a0c */ /* 0x000fc80003f06270 */
[----:B------:R2:W5:Y:S01]  /*a430*/  @!P2 LD.E.64 R40, [R2.64] ;  /* 0x0000000c0228a980 */ /* 0x000562000c101b00 */
[----:B------:R-:W-:Y:S01]  /*a440*/  CS2R R8, SRZ ;  /* 0x0000000000087805 */ /* 0x000fe2000001ff00 */
[----:B------:R-:W-:Y:S01]  /*a450*/  @!P1 IMAD.WIDE R14, R142, 0x2, R14 ;  /* 0x000000028e0e9825 */ /* 0x000fe200078e020e */
[----:B-1----:R-:W-:-:S03]  /*a460*/  CS2R R6, SRZ ;  /* 0x0000000000067805 */ /* 0x002fc6000001ff00 */
[----:B--2---:R-:W-:-:S03]  /*a470*/  @!P1 IMAD.MOV.U32 R2, RZ, RZ, R4 ;  /* 0x000000ffff029224 */ /* 0x004fc600078e0004 */
[----:B------:R1:W5:Y:S01]  /*a480*/  @!P1 LD.E.64 R6, [R14.64] ;  /* 0x0000000c0e069980 */ /* 0x000362000c101b00 */
[----:B------:R-:W-:-:S04]  /*a490*/  @!P1 IMAD.MOV.U32 R3, RZ, RZ, R5 ;  /* 0x000000ffff039224 */ /* 0x000fc800078e0005 */
[----:B------:R-:W-:-:S04]  /*a4a0*/  @!P1 IMAD.WIDE R16, R142, 0x2, R2 ;  /* 0x000000028e109825 */ /* 0x000fc800078e0202 */
[C---:B------:R-:W-:Y:S01]  /*a4b0*/  @!P0 IMAD.SHL.U32 R2, R147.reuse, 0x2, RZ ;  /* 0x0000000293028824 */ /* 0x040fe200078e00ff */
[----:B------:R1:W5:Y:S01]  /*a4c0*/  @!P1 LD.E.64 R8, [R16.64] ;  /* 0x0000000c10089980 */ /* 0x000362000c101b00 */
[----:B------:R-:W-:-:S03]  /*a4d0*/  @!P0 SHF.L.U64.HI R3, R147, 0x1, R33 ;  /* 0x0000000193038819 */ /* 0x000fc60000010221 */
[----:B------:R-:W-:-:S05]  /*a4e0*/  @!P0 IADD3 R4, P1, R4, R2, RZ ;  /* 0x0000000204048210 */ /* 0x000fca0007f3e0ff */
[----:B------:R-:W-:Y:S01]  /*a4f0*/  @!P0 IMAD.X R5, R5, 0x1, R3, P1 ;  /* 0x0000000105058824 */ /* 0x000fe200008e0603 */
[----:B------:R-:W-:-:S04]  /*a500*/  @!P0 IADD3 R2, P1, R0, R2, RZ ;  /* 0x0000000200028210 */ /* 0x000fc80007f3e0ff */
[----:B------:R1:W5:Y:S01]  /*a510*/  @!P0 LD.E.64 R44, [R4.64] ;  /* 0x0000000c042c8980 */ /* 0x000362000c101b00 */
[----:B------:R-:W-:-:S05]  /*a520*/  @!P0 IMAD.X R3, R12, 0x1, R3, P1 ;  /* 0x000000010c038824 */ /* 0x000fca00008e0603 */
[----:B------:R1:W5:Y:S03]  /*a530*/  @!P0 LD.E.64 R46, [R2.64] ;  /* 0x0000000c022e8980 */ /* 0x000366000c101b00 */
.L_x_2313:
[----:B------:R-:W-:Y:S05]  /*a540*/  BSYNC B0 ;  /* 0x0000000000007941 */ /* 0x000fea0003800000 */
.L_x_2312:
[----:B-1---5:R-:W-:Y:S02]  /*a550*/  IMAD.MOV.U32 R3, RZ, RZ, R45 ;  /* 0x000000ffff037224 */ /* 0x022fe400078e002d */
[----:B------:R-:W-:Y:S02]  /*a560*/  IMAD.MOV.U32 R2, RZ, RZ, R38 ;  /* 0x000000ffff027224 */ /* 0x000fe400078e0026 */
[----:B--2---:R-:W-:Y:S01]  /*a570*/  IMAD.MOV.U32 R0, RZ, RZ, R39 ;  /* 0x000000ffff007224 */ /* 0x004fe200078e0027 */
[----:B------:R-:W-:Y:S01]  /*a580*/  PRMT R82, R82, 0x5410, R3 ;  /* 0x0000541052527816 */ /* 0x000fe20000000003 */
[----:B----4-:R-:W-:Y:S01]  /*a590*/  IMAD.MOV.U32 R4, RZ, RZ, R44 ;  /* 0x000000ffff047224 */ /* 0x010fe200078e002c */
[----:B------:R-:W-:Y:S01]  /*a5a0*/  PRMT R77, R77, 0x5410, R2 ;  /* 0x000054104d4d7816 */ /* 0x000fe20000000002 */
[----:B------:R-:W-:Y:S01]  /*a5b0*/  IMAD.MOV.U32 R3, RZ, RZ, R29 ;  /* 0x000000ffff037224 */ /* 0x000fe200078e001d */
[----:B------:R-:W-:Y:S01]  /*a5c0*/  PRMT R78, R78, 0x5410, R0 ;  /* 0x000054104e4e7816 */ /* 0x000fe20000000000 */
[----:B------:R-:W-:Y:S01]  /*a5d0*/  IMAD.MOV.U32 R2, RZ, RZ, R22 ;  /* 0x000000ffff027224 */ /* 0x000fe200078e0016 */
[----:B------:R-:W-:Y:S01]  /*a5e0*/  PRMT R81, R81, 0x5410, R4 ;  /* 0x0000541051517816 */ /* 0x000fe20000000004 */
[----:B------:R-:W-:Y:S01]  /*a5f0*/  IMAD.MOV.U32 R0, RZ, RZ, R23 ;  /* 0x000000ffff007224 */ /* 0x000fe200078e0017 */
[----:B------:R-:W-:-:S04]  /*a600*/  MOV R4, R28 ;  /* 0x0000001c00047202 */ /* 0x000fc80000000f00 */
        /* <DEDUP_REMOVED lines=14> */
[----:B------:R-:W-:Y:S02]  /*a6f0*/  PRMT R79, R79, 0x5410, R4 ;  /* 0x000054104f4f7816 */ /* 0x000fe40000000004 */
[----:B------:R-:W-:Y:S01]  /*a700*/  PRMT R76, R2, 0x5410, R0 ;  /* 0x00005410024c7816 */ /* 0x000fe20000000000 */
[----:B------:R-:W-:Y:S01]  /*a710*/  IMAD.MOV.U32 R2, RZ, RZ, R24 ;  /* 0x000000ffff027224 */ /* 0x000fe200078e0018 */
[----:B------:R-:W-:-:S02]  /*a720*/  MOV R4, R30 ;  /* 0x0000001e00047202 */ /* 0x000fc40000000f00 */
[----:B------:R-:W-:Y:S02]  /*a730*/  MOV R0, R25 ;  /* 0x0000001900007202 */ /* 0x000fe40000000f00 */
[----:B------:R-:W-:Y:S01]  /*a740*/  PRMT R74, R4, 0x5410, R3 ;  /* 0x00005410044a7816 */ /* 0x000fe20000000003 */
[----:B------:R-:W-:Y:S01]  /*a750*/  IMAD.MOV.U32 R4, RZ, RZ, R20 ;  /* 0x000000ffff047224 */ /* 0x000fe200078e0014 */
[----:B------:R-:W-:Y:S01]  /*a760*/  PRMT R72, R2, 0x5410, R0 ;  /* 0x0000541002487816 */ /* 0x000fe20000000000 */
[----:B------:R-:W-:Y:S01]  /*a770*/  IMAD.MOV.U32 R3, RZ, RZ, R21 ;  /* 0x000000ffff037224 */ /* 0x000fe200078e0015 */
[----:B------:R-:W-:Y:S01]  /*a780*/  MOV R2, R6 ;  /* 0x0000000600027202 */ /* 0x000fe20000000f00 */
[----:B------:R-:W-:-:S03]  /*a790*/  IMAD.MOV.U32 R0, RZ, RZ, R7 ;  /* 0x000000ffff007224 */ /* 0x000fc600078e0007 */
[----:B------:R-:W-:Y:S02]  /*a7a0*/  PRMT R70, R4, 0x5410, R3 ;  /* 0x0000541004467816 */ /* 0x000fe40000000003 */
[----:B------:R-:W-:Y:S01]  /*a7b0*/  PRMT R68, R2, 0x5410, R0 ;  /* 0x0000541002447816 */ /* 0x000fe20000000000 */
[----:B------:R-:W-:Y:S05]  /*a7c0*/  BRA.DIV ~URZ, `(.L_x_2314) ;  /* 0x0001a6027f007947 */ /* 0x000fea000b800000 */
[----:B------:R1:W2:Y:S04]  /*a7d0*/  SHFL.IDX PT, R5, R26, 0x1, 0x1c1f ;  /* 0x003c1f001a057f89 */ /* 0x0002a800000e0000 */
[----:B------:R1:W4:Y:S04]  /*a7e0*/  SHFL.IDX PT, R4, R27, 0x1, 0x1c1f ;  /* 0x003c1f001b047f89 */ /* 0x00032800000e0000 */
[----:B------:R1:W3:Y:S04]  /*a7f0*/  SHFL.IDX PT, R12, R13, 0x1, 0x1c1f ;  /* 0x003c1f000d0c7f89 */ /* 0x0002e800000e0000 */
[----:B------:R1:W1:Y:S02]  /*a800*/  SHFL.IDX PT, R0, R32, 0x1, 0x1c1f ;  /* 0x003c1f0020007f89 */ /* 0x00026400000e0000 */
.L_x_2504:
[----:B------:R-:W-:Y:S01]  /*a810*/  IADD3 R2, R36, 0x40, RZ ;  /* 0x0000004024027810 */ /* 0x000fe20007ffe0ff */
[----:B------:R-:W-:Y:S01]  /*a820*/  BSSY B0, `(.L_x_2315) ;  /* 0x0000055000007945 */ /* 0x000fe20003800000 */
[----:B------:R-:W-:Y:S01]  /*a830*/  CS2R R62, SRZ ;  /* 0x00000000003e7805 */ /* 0x000fe2000001ff00 */
[----:B------:R-:W-:Y:S01]  /*a840*/  CS2R R56, SRZ ;  /* 0x0000000000387805 */ /* 0x000fe2000001ff00 */
[----:B------:R-:W-:Y:S01]  /*a850*/  ISETP.GE.AND P0, PT, R2, R37, PT ;  /* 0x000000250200720c */ /* 0x000fe20003f06270 */
        /* <DEDUP_REMOVED lines=8> */
[----:B------:R-:W-:-:S04]  /*a8e0*/  CS2R R42, SRZ ;  /* 0x00000000002a7805 */ /* 0x000fc8000001ff00 */
[----:B------:R-:W-:Y:S05]  /*a8f0*/  @P0 BRA `(.L_x_2316) ;  /* 0x0000047000000947 */ /* 0x000fea0003800000 */
[----:B----4-:R-:W4:Y:S04]  /*a900*/  LDL R3, [R1+0x14] ;  /* 0x0000140001037983 */ /* 0x010f280000100800 */
[----:B-1-3--:R-:W3:Y:S01]  /*a910*/  LDL R26, [R1+0x10] ;  /* 0x00001000011a7983 */ /* 0x00aee20000100800 */
[----:B------:R-:W-:-:S03]  /*a920*/  ISETP.GE.AND P0, PT, R149, c[0x0][0x27c], PT ;  /* 0x00009f0095007a0c */ /* 0x000fc60003f06270 */
[----:B--2---:R-:W2:Y:S04]  /*a930*/  LDL R17, [R1+0xc] ;  /* 0x00000c0001117983 */ /* 0x004ea80000100800 */
[----:B------:R-:W2:Y:S06]  /*a940*/  LDL R16, [R1+0x8] ;  /* 0x0000080001107983 */ /* 0x000eac0000100800 */
[----:B------:R-:W-:-:S05]  /*a950*/  @!P0 IMAD.SHL.U32 R2, R149, 0x2, RZ ;  /* 0x0000000295028824 */ /* 0x000fca00078e00ff */
[----:B------:R-:W-:Y:S01]  /*a960*/  @!P0 IADD3 R14, P1, R4, R2, RZ ;  /* 0x00000002040e8210 */ /* 0x000fe20007f3e0ff */
[----:B------:R-:W-:Y:S01]  /*a970*/  CS2R R50, SRZ ;  /* 0x0000000000327805 */ /* 0x000fe2000001ff00 */
[----:B------:R-:W-:Y:S01]  /*a980*/  CS2R R48, SRZ ;  /* 0x0000000000307805 */ /* 0x000fe2000001ff00 */
[----:B------:R-:W-:Y:S01]  /*a990*/  CS2R R52, SRZ ;  /* 0x0000000000347805 */ /* 0x000fe2000001ff00 */
[----:B------:R-:W-:Y:S01]  /*a9a0*/  CS2R R54, SRZ ;  /* 0x0000000000367805 */ /* 0x000fe2000001ff00 */
[----:B----4-:R-:W-:-:S05]  /*a9b0*/  @!P0 SHF.L.U64.HI R3, R149, 0x1, R3 ;  /* 0x0000000195038819 */ /* 0x010fca0000010203 */
[----:B------:R-:W-:Y:S01]  /*a9c0*/  @!P0 IMAD.X R15, R5, 0x1, R3, P1 ;  /* 0x00000001050f8824 */ /* 0x000fe200008e0603 */
[----:B------:R-:W-:-:S04]  /*a9d0*/  @!P0 IADD3 R2, P1, R0, R2, RZ ;  /* 0x0000000200028210 */ /* 0x000fc80007f3e0ff */
[----:B------:R1:W5:Y:S01]  /*a9e0*/  @!P0 LD.E.64 R48, [R14.64] ;  /* 0x0000000c0e308980 */ /* 0x000362000c101b00 */
[----:B------:R-:W-:Y:S01]  /*a9f0*/  @!P0 IMAD.X R3, R12, 0x1, R3, P1 ;  /* 0x000000010c038824 */ /* 0x000fe200008e0603 */
[----:B------:R-:W-:-:S04]  /*aa00*/  ISETP.GE.AND P1, PT, R146, c[0x0][0x27c], PT ;  /* 0x00009f0092007a0c */ /* 0x000fc80003f26270 */
[----:B------:R3:W5:Y:S09]  /*aa10*/  @!P0 LD.E.64 R50, [R2.64] ;  /* 0x0000000c02328980 */ /* 0x000772000c101b00 */
[C---:B---3--:R-:W-:Y:S02]  /*aa20*/  @!P1 SHF.L.U64.HI R3, R146.reuse, 0x1, R26 ;  /* 0x0000000192039819 */ /* 0x048fe4000001021a */
[----:B------:R-:W3:Y:S01]  /*aa30*/  LDL R26, [R1+0x4] ;  /* 0x00000400011a7983 */ /* 0x000ee20000100800 */
[----:B------:R-:W-:-:S05]  /*aa40*/  @!P1 IMAD.SHL.U32 R13, R146, 0x2, RZ ;  /* 0x00000002920d9824 */ /* 0x000fca00078e00ff */
[----:B-1----:R-:W-:-:S05]  /*aa50*/  @!P1 IADD3 R14, P0, R4, R13, RZ ;  /* 0x0000000d040e9210 */ /* 0x002fca0007f1e0ff */
[--C-:B------:R-:W-:Y:S01]  /*aa60*/  @!P1 IMAD.X R15, R5, 0x1, R3.reuse, P0 ;  /* 0x00000001050f9824 */ /* 0x100fe200000e0603 */
[----:B------:R-:W-:Y:S02]  /*aa70*/  @!P1 IADD3 R2, P0, R0, R13, RZ ;  /* 0x0000000d00029210 */ /* 0x000fe40007f1e0ff */
[----:B------:R-:W-:Y:S02]  /*aa80*/  ISETP.GE.AND P2, PT, R145, c[0x0][0x27c], PT ;  /* 0x00009f0091007a0c */ /* 0x000fe40003f46270 */
[----:B------:R1:W5:Y:S01]  /*aa90*/  @!P1 LD.E.64 R52, [R14.64] ;  /* 0x0000000c0e349980 */ /* 0x000362000c101b00 */
[----:B------:R-:W-:Y:S01]  /*aaa0*/  @!P1 IMAD.X R3, R12, 0x1, R3, P0 ;  /* 0x000000010c039824 */ /* 0x000fe200000e0603 */
[----:B------:R-:W-:-:S04]  /*aab0*/  ISETP.GE.AND P0, PT, R148, c[0x0][0x27c], PT ;  /* 0x00009f0094007a0c */ /* 0x000fc80003f06270 */
[----:B------:R2:W5:Y:S09]  /*aac0*/  @!P1 LD.E.64 R54, [R2.64] ;  /* 0x0000000c02369980 */ /* 0x000572000c101b00 */
[----:B------:R-:W-:-:S05]  /*aad0*/  @!P0 IMAD.SHL.U32 R13, R148, 0x2, RZ ;  /* 0x00000002940d8824 */ /* 0x000fca00078e00ff */
[----:B-1----:R-:W-:Y:S02]  /*aae0*/  @!P0 IADD3 R14, P1, R4, R13, RZ ;  /* 0x0000000d040e8210 */ /* 0x002fe40007f3e0ff */
[----:B--2---:R-:W-:-:S05]  /*aaf0*/  @!P0 SHF.L.U64.HI R3, R148, 0x1, R17 ;  /* 0x0000000194038819 */ /* 0x004fca0000010211 */
[--C-:B------:R-:W-:Y:S01]  /*ab00*/  @!P0 IMAD.X R15, R5, 0x1, R3.reuse, P1 ;  /* 0x00000001050f8824 */ /* 0x100fe200008e0603 */
[----:B------:R-:W-:Y:S01]  /*ab10*/  @!P0 IADD3 R2, P1, R0, R13, RZ ;  /* 0x0000000d00028210 */ /* 0x000fe20007f3e0ff */
[----:B------:R-:W-:Y:S01]  /*ab20*/  CS2R R56, SRZ ;  /* 0x0000000000387805 */ /* 0x000fe2000001ff00 */
[----:B------:R-:W-:Y:S01]  /*ab30*/  CS2R R58, SRZ ;  /* 0x00000000003a7805 */ /* 0x000fe2000001ff00 */
[----:B------:R-:W-:Y:S02]  /*ab40*/  @!P2 IMAD.SHL.U32 R13, R145, 0x2, RZ ;  /* 0x00000002910da824 */ /* 0x000fe400078e00ff */
[----:B------:R-:W-:Y:S02]  /*ab50*/  @!P0 IMAD.X R3, R12, 0x1, R3, P1 ;  /* 0x000000010c038824 */ /* 0x000fe400008e0603 */
[----:B------:R1:W5:Y:S04]  /*ab60*/  @!P0 LD.E.64 R56, [R14.64] ;  /* 0x0000000c0e388980 */ /* 0x000368000c101b00 */
[----:B------:R2:W5:Y:S01]  /*ab70*/  @!P0 LD.E.64 R58, [R2.64] ;  /* 0x0000000c023a8980 */ /* 0x000562000c101b00 */
[----:B------:R-:W-:Y:S01]  /*ab80*/  ISETP.GE.AND P1, PT, R142, c[0x0][0x27c], PT ;  /* 0x00009f008e007a0c */ /* 0x000fe20003f26270 */
[----:B------:R-:W-:Y:S01]  /*ab90*/  CS2R R62, SRZ ;  /* 0x00000000003e7805 */ /* 0x000fe2000001ff00 */
[----:B------:R-:W-:Y:S01]  /*aba0*/  CS2R R60, SRZ ;  /* 0x00000000003c7805 */ /* 0x000fe2000001ff00 */
[----:B-1----:R-:W-:-:S02]  /*abb0*/  @!P2 IADD3 R14, P0, R4, R13, RZ ;  /* 0x0000000d040ea210 */ /* 0x002fc40007f1e0ff */
[----:B--2---:R-:W-:-:S05]  /*abc0*/  @!P2 SHF.L.U64.HI R3, R145, 0x1, R16 ;  /* 0x000000019103a819 */ /* 0x004fca0000010210 */
[----:B------:R-:W-:Y:S01]  /*abd0*/  @!P2 IMAD.X R15, R5, 0x1, R3, P0 ;  /* 0x00000001050fa824 */ /* 0x000fe200000e0603 */
[----:B------:R-:W-:-:S04]  /*abe0*/  @!P2 IADD3 R2, P0, R0, R13, RZ ;  /* 0x0000000d0002a210 */ /* 0x000fc80007f1e0ff */
[----:B------:R1:W5:Y:S01]  /*abf0*/  @!P2 LD.E.64 R62, [R14.64] ;  /* 0x0000000c0e3ea980 */ /* 0x000362000c101b00 */
[----:B------:R-:W-:Y:S01]  /*ac00*/  @!P2 IMAD.X R3, R12, 0x1, R3, P0 ;  /* 0x000000010c03a824 */ /* 0x000fe200000e0603 */
[----:B------:R-:W-:-:S04]  /*ac10*/  ISETP.GE.AND P0, PT, R147, c[0x0][0x27c], PT ;  /* 0x00009f0093007a0c */ /* 0x000fc80003f06270 */
[----:B------:R2:W5:Y:S01]  /*ac20*/  @!P2 LD.E.64 R60, [R2.64] ;  /* 0x0000000c023ca980 */ /* 0x000562000c101b00 */
[----:B------:R-:W-:Y:S01]  /*ac30*/  CS2R R34, SRZ ;  /* 0x0000000000227805 */ /* 0x000fe2000001ff00 */
[----:B------:R-:W-:Y:S01]  /*ac40*/  CS2R R42, SRZ ;  /* 0x00000000002a7805 */ /* 0x000fe2000001ff00 */
[----:B-1----:R-:W-:Y:S02]  /*ac50*/  @!P1 IMAD.MOV.U32 R14, RZ, RZ, R0 ;  /* 0x000000ffff0e9224 */ /* 0x002fe400078e0000 */
[----:B------:R-:W-:Y:S02]  /*ac60*/  @!P1 IMAD.MOV.U32 R15, RZ, RZ, R12 ;  /* 0x000000ffff0f9224 */ /* 0x000fe400078e000c */
[----:B--2---:R-:W-:Y:S02]  /*ac70*/  @!P1 IMAD.MOV.U32 R2, RZ, RZ, R4 ;  /* 0x000000ffff029224 */ /* 0x004fe400078e0004 */
[----:B------:R-:W-:Y:S02]  /*ac80*/  @!P1 IMAD.MOV.U32 R3, RZ, RZ, R5 ;  /* 0x000000ffff039224 */ /* 0x000fe400078e0005 */
[----:B------:R-:W-:-:S04]  /*ac90*/  @!P1 IMAD.WIDE R14, R142, 0x2, R14 ;  /* 0x000000028e0e9825 */ /* 0x000fc800078e020e */
[----:B------:R-:W-:Y:S01]  /*aca0*/  @!P1 IMAD.WIDE R16, R142, 0x2, R2 ;  /* 0x000000028e109825 */ /* 0x000fe200078e0202 */
[----:B------:R1:W5:Y:S03]  /*acb0*/  @!P1 LD.E.64 R42, [R14.64] ;  /* 0x0000000c0e2a9980 */ /* 0x000366000c101b00 */
[C---:B------:R-:W-:Y:S01]  /*acc0*/  @!P0 IMAD.SHL.U32 R2, R147.reuse, 0x2, RZ ;  /* 0x0000000293028824 */ /* 0x040fe200078e00ff */
[----:B------:R1:W5:Y:S04]  /*acd0*/  @!P1 LD.E.64 R34, [R16.64] ;  /* 0x0000000c10229980 */ /* 0x000368000c101b00 */
[----:B------:R-:W-:Y:S01]  /*ace0*/  @!P0 IADD3 R4, P1, R4, R2, RZ ;  /* 0x0000000204048210 */ /* 0x000fe20007f3e0ff */
[----:B------:R-:W-:Y:S01]  /*acf0*/  CS2R R66, SRZ ;  /* 0x0000000000427805 */ /* 0x000fe2000001ff00 */
[----:B------:R-:W-:Y:S01]  /*ad00*/  CS2R R64, SRZ ;  /* 0x0000000000407805 */ /* 0x000fe2000001ff00 */
[----:B---3--:R-:W-:-:S05]  /*ad10*/  @!P0 SHF.L.U64.HI R3, R147, 0x1, R26 ;  /* 0x0000000193038819 */ /* 0x008fca000001021a */
[----:B------:R-:W-:Y:S01]  /*ad20*/  @!P0 IMAD.X R5, R5, 0x1, R3, P1 ;  /* 0x0000000105058824 */ /* 0x000fe200008e0603 */
[----:B------:R-:W-:-:S04]  /*ad30*/  @!P0 IADD3 R2, P1, R0, R2, RZ ;  /* 0x0000000200028210 */ /* 0x000fc80007f3e0ff */
[----:B------:R1:W5:Y:S01]  /*ad40*/  @!P0 LD.E.64 R66, [R4.64] ;  /* 0x0000000c04428980 */ /* 0x000362000c101b00 */
[----:B------:R-:W-:-:S05]  /*ad50*/  @!P0 IMAD.X R3, R12, 0x1, R3, P1 ;  /* 0x000000010c038824 */ /* 0x000fca00008e0603 */
[----:B------:R1:W5:Y:S03]  /*ad60*/  @!P0 LD.E.64 R64, [R2.64] ;  /* 0x0000000c02408980 */ /* 0x000366000c101b00 */
.L_x_2316:
[----:B------:R-:W-:Y:S05]  /*ad70*/  BSYNC B0 ;  /* 0x0000000000007941 */ /* 0x000fea0003800000 */
.L_x_2315:
[----:B-1--45:R-:W-:Y:S01]  /*ad80*/  IMAD.MOV.U32 R4, RZ, RZ, R66 ;  /* 0x000000ffff047224 */ /* 0x032fe200078e0042 */
[----:B------:R-:W-:Y:S01]  /*ad90*/  LOP3.LUT P0, RZ, R242, 0x4, RZ, 0xc0, !PT ;  /* 0x00000004f2ff7812 */ /* 0x000fe2000780c0ff */
[----:B------:R-:W-:Y:S01]  /*ada0*/  IMAD.MOV.U32 R3, RZ, RZ, R67 ;  /* 0x000000ffff037224 */ /* 0x000fe200078e0043 */
[----:B------:R-:W-:-:S04]  /*adb0*/  DEPBAR.LE SB0, 0x3 ;  /* 0x000080c00000791a */ /* 0x000fc80000000000 */
[----:B------:R-:W-:Y:S01]  /*adc0*/  IMAD.MOV.U32 R2, RZ, RZ, R62 ;  /* 0x000000ffff027224 */ /* 0x000fe200078e003e */
[----:B------:R-:W-:Y:S01]  /*add0*/  PRMT R90, R4, 0x5410, R3 ;  /* 0x00005410045a7816 */ /* 0x000fe20000000003 */
[----:B------:R-:W-:Y:S01]  /*ade0*/  IMAD.MOV.U32 R0, RZ, RZ, R63 ;  /* 0x000000ffff007224 */ /* 0x000fe200078e003f */
[----:B------:R-:W-:Y:S01]  /*adf0*/  WARPSYNC 0xffffffff ;  /* 0xffffffff00007948 */ /* 0x000fe20003800000 */
[----:B------:R-:W-:Y:S01]  /*ae00*/  IMAD.MOV.U32 R4, RZ, RZ, R56 ;  /* 0x000000ffff047224 */ /* 0x000fe200078e0038 */
[----:B------:R-:W-:Y:S01]  /*ae10*/  BSSY B1, `(.L_x_2317) ;  /* 0x000013f000017945 */ /* 0x000fe20003800000 */
        /* <DEDUP_REMOVED lines=17> */
[----:B------:R-:W-:-:S02]  /*af30*/  MOV R0, R61 ;  /* 0x0000003d00007202 */ /* 0x000fc40000000f00 */
[----:B------:R-:W-:Y:S01]  /*af40*/  PRMT R89, R4, 0x5410, R3 ;  /* 0x0000541004597816 */ /* 0x000fe20000000003 */
[----:B------:R-:W-:Y:S01]  /*af50*/  IMAD.MOV.U32 R4, RZ, RZ, R58 ;  /* 0x000000ffff047224 */ /* 0x000fe200078e003a */
[----:B------:R-:W-:Y:S01]  /*af60*/  PRMT R87, R2, 0x5410, R0 ;  /* 0x0000541002577816 */ /* 0x000fe20000000000 */
[----:B------:R-:W-:Y:S02]  /*af70*/  IMAD.MOV.U32 R3, RZ, RZ, R59 ;  /* 0x000000ffff037224 */ /* 0x000fe400078e003b */
[----:B------:R-:W-:Y:S02]  /*af80*/  IMAD.MOV.U32 R2, RZ, RZ, R54 ;  /* 0x000000ffff027224 */ /* 0x000fe400078e0036 */
[----:B------:R-:W-:Y:S01]  /*af90*/  IMAD.MOV.U32 R0, RZ, RZ, R55 ;  /* 0x000000ffff007224 */ /* 0x000fe200078e0037 */
[----:B------:R-:W-:Y:S01]  /*afa0*/  PRMT R85, R4, 0x5410, R3 ;  /* 0x0000541004557816 */ /* 0x000fe20000000003 */
[----:B------:R-:W-:Y:S01]  /*afb0*/  IMAD.MOV.U32 R4, RZ, RZ, R51 ;  /* 0x000000ffff047224 */ /* 0x000fe200078e0033 */
[----:B------:R-:W-:-:S02]  /*afc0*/  IADD3 R3, -R227, R37, RZ ;  /* 0x00000025e3037210 */ /* 0x000fc40007ffe1ff */
[----:B------:R-:W-:Y:S01]  /*afd0*/  PRMT R83, R2, 0x5410, R0 ;  /* 0x0000541002537816 */ /* 0x000fe20000000000 */
[----:B------:R-:W-:Y:S01]  /*afe0*/  IMAD.MOV.U32 R2, RZ, RZ, R50 ;  /* 0x000000ffff027224 */ /* 0x000fe200078e0032 */
[----:B------:R-:W-:Y:S02]  /*aff0*/  IMNMX R36, R3, 0x80, PT ;  /* 0x0000008003247817 */ /* 0x000fe40003800200 */
[----:B------:R-:W-:Y:S01]  /*b000*/  LOP3.LUT R0, R229, 0x18, R106, 0xf8, !PT ;  /* 0x00000018e5007812 */ /* 0x000fe200078ef86a */
[----:B------:R-:W-:Y:S01]  /*b010*/  BAR.SYNC.DEFER_BLOCKING 0x0 ;  /* 0x0000000000007b1d */ /* 0x000fe20000010000 */
[----:B------:R-:W-:Y:S02]  /*b020*/  ISETP.GE.AND P1, PT, R216, R36, PT ;  /* 0x00000024d800720c */ /* 0x000fe40003f26270 */
[----:B------:R-:W-:Y:S02]  /*b030*/  LOP3.LUT R0, R151, R0, R150, 0xf6, !PT ;  /* 0x0000000097007212 */ /* 0x000fe400078ef696 */
[----:B------:R-:W-:Y:S01]  /*b040*/  PRMT R79, R2, 0x7610, R79 ;  /* 0x00007610024f7816 */ /* 0x000fe2000000004f */
[----:B------:R-:W-:Y:S01]  /*b050*/  IMAD.MOV.U32 R2, RZ, RZ, R42 ;  /* 0x000000ffff027224 */ /* 0x000fe200078e002a */
[----:B------:R-:W-:Y:S01]  /*b060*/  PRMT R80, R4, 0x7610, R80 ;  /* 0x0000761004507816 */ /* 0x000fe20000000050 */
[----:B------:R-:W-:-:S02]  /*b070*/  IMAD.SHL.U32 R26, R0, 0x2, RZ ;  /* 0x00000002001a7824 */ /* 0x000fc400078e00ff */
[----:B------:R-:W-:-:S03]  /*b080*/  IMAD.MOV.U32 R0, RZ, RZ, R43 ;  /* 0x000000ffff007224 */ /* 0x000fc600078e002b */
[C---:B------:R-:W-:Y:S02]  /*b090*/  IADD3 R3, R26.reuse, 0x18100, RZ ;  /* 0x000181001a037810 */ /* 0x040fe40007ffe0ff */
[----:B---3--:R-:W-:Y:S02]  /*b0a0*/  IADD3 R32, R26, 0x18140, RZ ;  /* 0x000181401a207810 */ /* 0x008fe40007ffe0ff */
[----:B------:R-:W-:Y:S02]  /*b0b0*/  PRMT R37, R2, 0x5410, R0 ;  /* 0x0000541002257816 */ /* 0x000fe40000000000 */
[----:B------:R-:W-:Y:S01]  /*b0c0*/  @P0 IADD3 R32, R3, -0x40, RZ ;  /* 0xffffffc003200810 */ /* 0x000fe20007ffe0ff */
[----:B------:R-:W-:Y:S05]  /*b0d0*/  @P1 BRA `(.L_x_2318) ;  /* 0x0000112000001947 */ /* 0x000fea0003800000 */
[----:B------:R-:W-:Y:S01]  /*b0e0*/  ISETP.GE.AND P0, PT, R142, c[0x0][0x27c], PT ;  /* 0x00009f008e007a0c */ /* 0x000fe20003f06270 */
[----:B------:R-:W-:-:S12]  /*b0f0*/  BSSY B0, `(.L_x_2319) ;  /* 0x000002c000007945 */ /* 0x000fd80003800000 */
[----:B------:R-:W-:Y:S05]  /*b100*/  @P0 BRA `(.L_x_2320) ;  /* 0x000002a000000947 */ /* 0x000fea0003800000 */
[----:B------:R-:W1:Y:S01]  /*b110*/  LDS.128 R12, [R26+0x18100] ;  /* 0x018100001a0c7984 */ /* 0x000e620000000c00 */
[----:B------:R-:W-:Y:S02]  /*b120*/  SHF.R.U32.HI R0, RZ, 0x10, R7 ;  /* 0x00000010ff007819 */ /* 0x000fe40000011607 */
[----:B------:R-:W-:Y:S02]  /*b130*/  SHF.R.U64 R27, R8, 0x10, R9 ;  /* 0x00000010081b7819 */ /* 0x000fe40000001209 */
[----:B------:R-:W-:Y:S02]  /*b140*/  SHF.R.U64 R17, R6, 0x10, R7 ;  /* 0x0000001006117819 */ /* 0x000fe40000001207 */
[----:B------:R-:W-:-:S05]  /*b150*/  SHF.R.U32.HI R3, RZ, 0x10, R9 ;  /* 0x00000010ff037819 */ /* 0x000fca0000011609 */
[----:B------:R-:W-:Y:S02]  /*b160*/  HADD2.F32 R33, -RZ, R3.H0_H0 ;  /* 0x20000003ff217230 */ /* 0x000fe40000004100 */
[----:B------:R-:W-:Y:S02]  /*b170*/  HADD2.F32 R3, -RZ, R69.H0_H0 ;  /* 0x20000045ff037230 */ /* 0x000fe40000004100 */
[--C-:B-1----:R-:W-:Y:S02]  /*b180*/  HADD2.F32 R8, -RZ, R12.reuse.H0_H0 ;  /* 0x2000000cff087230 */ /* 0x102fe40000004100 */
[----:B------:R-:W-:Y:S02]  /*b190*/  HADD2.F32 R7, -RZ, R12.H1_H1 ;  /* 0x3000000cff077230 */ /* 0x000fe40000004100 */
[--C-:B------:R-:W-:Y:S02]  /*b1a0*/  HADD2.F32 R12, -RZ, R14.reuse.H0_H0 ;  /* 0x2000000eff0c7230 */ /* 0x100fe40000004100 */
[----:B------:R-:W-:-:S02]  /*b1b0*/  HADD2.F32 R4, -RZ, R14.H1_H1 ;  /* 0x3000000eff047230 */ /* 0x000fc40000004100 */
[--C-:B------:R-:W-:Y:S02]  /*b1c0*/  HADD2.F32 R2, -RZ, R15.reuse.H1_H1 ;  /* 0x3000000fff027230 */ /* 0x100fe40000004100 */
[----:B------:R-:W-:Y:S02]  /*b1d0*/  HADD2.F32 R14, -RZ, R0.H0_H0 ;  /* 0x20000000ff0e7230 */ /* 0x000fe40000004100 */
[----:B------:R-:W-:Y:S02]  /*b1e0*/  HADD2.F32 R9, -RZ, R15.H0_H0 ;  /* 0x2000000fff097230 */ /* 0x000fe40000004100 */
[--C-:B------:R-:W-:Y:S02]  /*b1f0*/  HADD2.F32 R6, -RZ, R13.reuse.H0_H0 ;  /* 0x2000000dff067230 */ /* 0x100fe40000004100 */
[----:B--2---:R-:W-:Y:S01]  /*b200*/  HADD2.F32 R5, -RZ, R13.H1_H1 ;  /* 0x3000000dff057230 */ /* 0x004fe20000004100 */
[-C--:B------:R-:W-:Y:S01]  /*b210*/  FMUL.FTZ R13, R2, R14.reuse ;  /* 0x0000000e020d7220 */ /* 0x080fe20000410000 */
[----:B------:R-:W-:Y:S01]  /*b220*/  HADD2.F32 R0, -RZ, R68.H0_H0 ;  /* 0x20000044ff007230 */ /* 0x000fe20000004100 */
[----:B------:R-:W-:-:S02]  /*b230*/  FMUL.FTZ R14, R9, R14 ;  /* 0x0000000e090e7220 */ /* 0x000fc40000410000 */
[----:B------:R-:W-:Y:S02]  /*b240*/  FFMA.FTZ R16, R9, R33, -R13 ;  /* 0x0000002109107223 */ /* 0x000fe4000001080d */
[-C--:B------:R-:W-:Y:S02]  /*b250*/  FMUL.FTZ R9, R8, R0.reuse ;  /* 0x0000000008097220 */ /* 0x080fe40000410000 */
[C---:B------:R-:W-:Y:S01]  /*b260*/  FMUL.FTZ R15, R7.reuse, R0 ;  /* 0x00000000070f7220 */ /* 0x040fe20000410000 */
[----:B------:R-:W-:Y:S01]  /*b270*/  HADD2.F32 R0, -RZ, R68.H1_H1 ;  /* 0x30000044ff007230 */ /* 0x000fe20000004100 */
[----:B------:R-:W-:Y:S01]  /*b280*/  FFMA.FTZ R13, R7, R3, R9 ;  /* 0x00000003070d7223 */ /* 0x000fe20000010009 */
[----:B------:R-:W-:Y:S01]  /*b290*/  HADD2.F32 R9, -RZ, R17.H0_H0 ;  /* 0x20000011ff097230 */ /* 0x000fe20000004100 */
[----:B------:R-:W-:Y:S01]  /*b2a0*/  FFMA.FTZ R14, R2, R33, R14 ;  /* 0x00000021020e7223 */ /* 0x000fe2000001000e */
[----:B------:R-:W-:Y:S01]  /*b2b0*/  HADD2.F32 R2, -RZ, R69.H1_H1 ;  /* 0x30000045ff027230 */ /* 0x000fe20000004100 */
[----:B------:R-:W-:Y:S01]  /*b2c0*/  FFMA.FTZ R15, R8, R3, -R15 ;  /* 0x00000003080f7223 */ /* 0x000fe2000001080f */
[----:B------:R-:W-:Y:S01]  /*b2d0*/  HADD2.F32 R17, -RZ, R27.H0_H0 ;  /* 0x2000001bff117230 */ /* 0x000fe20000004100 */
[----:B------:R-:W-:-:S02]  /*b2e0*/  FMUL.FTZ R3, R4, R0 ;  /* 0x0000000004037220 */ /* 0x000fc40000410000 */
[----:B------:R-:W-:Y:S02]  /*b2f0*/  FMUL.FTZ R0, R12, R0 ;  /* 0x000000000c007220 */ /* 0x000fe40000410000 */
[-C--:B------:R-:W-:Y:S02]  /*b300*/  FMUL.FTZ R7, R5, R9.reuse ;  /* 0x0000000905077220 */ /* 0x080fe40000410000 */
[----:B------:R-:W-:Y:S02]  /*b310*/  FMUL.FTZ R9, R6, R9 ;  /* 0x0000000906097220 */ /* 0x000fe40000410000 */
[-C--:B------:R-:W-:Y:S02]  /*b320*/  FFMA.FTZ R8, R12, R2.reuse, -R3 ;  /* 0x000000020c087223 */ /* 0x080fe40000010803 */
[----:B------:R-:W-:Y:S01]  /*b330*/  FFMA.FTZ R2, R4, R2, R0 ;  /* 0x0000000204027223 */ /* 0x000fe20000010000 */
[----:B------:R-:W-:Y:S01]  /*b340*/  F2FP.PACK_AB R4, R13, R15 ;  /* 0x0000000f0d04723e */ /* 0x000fe200000000ff */
[-C--:B------:R-:W-:Y:S01]  /*b350*/  FFMA.FTZ R3, R6, R17.reuse, -R7 ;  /* 0x0000001106037223 */ /* 0x080fe20000010807 */
[----:B------:R-:W-:Y:S01]  /*b360*/  F2FP.PACK_AB R7, R14, R16 ;  /* 0x000000100e07723e */ /* 0x000fe200000000ff */
[----:B------:R-:W-:Y:S01]  /*b370*/  FFMA.FTZ R0, R5, R17, R9 ;  /* 0x0000001105007223 */ /* 0x000fe20000010009 */
[----:B------:R-:W-:-:S04]  /*b380*/  F2FP.PACK_AB R6, R2, R8 ;  /* 0x000000080206723e */ /* 0x000fc800000000ff */
[----:B------:R-:W-:-:S05]  /*b390*/  F2FP.PACK_AB R5, R0, R3 ;  /* 0x000000030005723e */ /* 0x000fca00000000ff */
[----:B------:R1:W-:Y:S02]  /*b3a0*/  STS.128 [R26+0x18100], R4 ;  /* 0x018100041a007388 */ /* 0x0003e40000000c00 */
.L_x_2320:
[----:B------:R-:W-:Y:S05]  /*b3b0*/  BSYNC B0 ;  /* 0x0000000000007941 */ /* 0x000fea0003800000 */
.L_x_2319:
[----:B------:R-:W-:Y:S01]  /*b3c0*/  ISETP.GE.AND P0, PT, R149, c[0x0][0x27c], PT ;  /* 0x00009f0095007a0c */ /* 0x000fe20003f06270 */
[----:B------:R-:W-:-:S12]  /*b3d0*/  BSSY B0, `(.L_x_2321) ;  /* 0x000002c000007945 */ /* 0x000fd80003800000 */
[----:B------:R-:W-:Y:S05]  /*b3e0*/  @P0 BRA `(.L_x_2322) ;  /* 0x000002a000000947 */ /* 0x000fea0003800000 */
[----:B-12---:R-:W1:Y:S01]  /*b3f0*/  LDS.128 R4, [R32] ;  /* 0x0000000020047984 */ /* 0x006e620000000c00 */
[----:B------:R-:W-:Y:S02]  /*b400*/  SHF.R.U32.HI R0, RZ, 0x10, R21 ;  /* 0x00000010ff007819 */ /* 0x000fe40000011615 */
[--C-:B------:R-:W-:Y:S02]  /*b410*/  SHF.R.U32.HI R2, RZ, 0x10, R19.reuse ;  /* 0x00000010ff027819 */ /* 0x100fe40000011613 */
        /* <DEDUP_REMOVED lines=13> */
[-C--:B------:R-:W-:Y:S01]  /*b4f0*/  FMUL.FTZ R5, R7, R14.reuse ;  /* 0x0000000e07057220 */ /* 0x080fe20000410000 */
[--C-:B------:R-:W-:Y:S01]  /*b500*/  HADD2.F32 R13, -RZ, R6.reuse.H0_H0 ;  /* 0x20000006ff0d7230 */ /* 0x100fe20000004100 */
[----:B------:R-:W-:Y:S01]  /*b510*/  FMUL.FTZ R14, R12, R14 ;  /* 0x0000000e0c0e7220 */ /* 0x000fe20000410000 */
[----:B------:R-:W-:Y:S01]  /*b520*/  HADD2.F32 R6, -RZ, R6.H1_H1 ;  /* 0x30000006ff067230 */ /* 0x000fe20000004100 */
[----:B------:R-:W-:Y:S02]  /*b530*/  FMUL.FTZ R15, R8, R0 ;  /* 0x00000000080f7220 */ /* 0x000fe40000410000 */
[----:B------:R-:W-:Y:S02]  /*b540*/  FFMA.FTZ R12, R12, R18, -R5 ;  /* 0x000000120c0c7223 */ /* 0x000fe40000010805 */
[C---:B------:R-:W-:Y:S01]  /*b550*/  FMUL.FTZ R5, R9.reuse, R0 ;  /* 0x0000000009057220 */ /* 0x040fe20000410000 */
[----:B------:R-:W-:Y:S01]  /*b560*/  HADD2.F32 R0, -RZ, R70.H1_H1 ;  /* 0x30000046ff007230 */ /* 0x000fe20000004100 */
[----:B------:R-:W-:-:S02]  /*b570*/  FFMA.FTZ R15, R9, R2, -R15 ;  /* 0x00000002090f7223 */ /* 0x000fc4000001080f */
[----:B------:R-:W-:Y:S01]  /*b580*/  FFMA.FTZ R9, R8, R2, R5 ;  /* 0x0000000208097223 */ /* 0x000fe20000010005 */
[----:B------:R-:W-:Y:S01]  /*b590*/  HADD2.F32 R8, -RZ, R16.H0_H0 ;  /* 0x20000010ff087230 */ /* 0x000fe20000004100 */
[----:B------:R-:W-:Y:S01]  /*b5a0*/  FFMA.FTZ R14, R7, R18, R14 ;  /* 0x00000012070e7223 */ /* 0x000fe2000001000e */
[----:B------:R-:W-:Y:S01]  /*b5b0*/  HADD2.F32 R2, -RZ, R71.H1_H1 ;  /* 0x30000047ff027230 */ /* 0x000fe20000004100 */
[-C--:B------:R-:W-:Y:S02]  /*b5c0*/  FMUL.FTZ R5, R6, R0.reuse ;  /* 0x0000000006057220 */ /* 0x080fe40000410000 */
[----:B------:R-:W-:Y:S02]  /*b5d0*/  FMUL.FTZ R0, R13, R0 ;  /* 0x000000000d007220 */ /* 0x000fe40000410000 */
[-C--:B------:R-:W-:Y:S02]  /*b5e0*/  FMUL.FTZ R7, R3, R8.reuse ;  /* 0x0000000803077220 */ /* 0x080fe40000410000 */
[----:B------:R-:W-:-:S02]  /*b5f0*/  FMUL.FTZ R8, R4, R8 ;  /* 0x0000000804087220 */ /* 0x000fc40000410000 */
[-C--:B------:R-:W-:Y:S02]  /*b600*/  FFMA.FTZ R5, R13, R2.reuse, -R5 ;  /* 0x000000020d057223 */ /* 0x080fe40000010805 */
[----:B------:R-:W-:Y:S02]  /*b610*/  FFMA.FTZ R2, R6, R2, R0 ;  /* 0x0000000206027223 */ /* 0x000fe40000010000 */
[-C--:B------:R-:W-:Y:S01]  /*b620*/  FFMA.FTZ R0, R4, R17.reuse, -R7 ;  /* 0x0000001104007223 */ /* 0x080fe20000010807 */
[----:B------:R-:W-:Y:S01]  /*b630*/  F2FP.PACK_AB R7, R14, R12 ;  /* 0x0000000c0e07723e */ /* 0x000fe200000000ff */
[----:B------:R-:W-:Y:S01]  /*b640*/  FFMA.FTZ R3, R3, R17, R8 ;  /* 0x0000001103037223 */ /* 0x000fe20000010008 */
[----:B------:R-:W-:Y:S02]  /*b650*/  F2FP.PACK_AB R6, R2, R5 ;  /* 0x000000050206723e */ /* 0x000fe400000000ff */
[----:B------:R-:W-:Y:S02]  /*b660*/  F2FP.PACK_AB R4, R9, R15 ;  /* 0x0000000f0904723e */ /* 0x000fe400000000ff */
[----:B------:R-:W-:-:S05]  /*b670*/  F2FP.PACK_AB R5, R3, R0 ;  /* 0x000000000305723e */ /* 0x000fca00000000ff */
[----:B------:R1:W-:Y:S02]  /*b680*/  STS.128 [R32], R4 ;  /* 0x0000000420007388 */ /* 0x0003e40000000c00 */
.L_x_2322:
[----:B------:R-:W-:Y:S05]  /*b690*/  BSYNC B0 ;  /* 0x0000000000007941 */ /* 0x000fea0003800000 */
.L_x_2321:
[----:B------:R-:W-:Y:S01]  /*b6a0*/  ISETP.GE.AND P0, PT, R146, c[0x0][0x27c], PT ;  /* 0x00009f0092007a0c */ /* 0x000fe20003f06270 */
[----:B------:R-:W-:-:S12]  /*b6b0*/  BSSY B0, `(.L_x_2323) ;  /* 0x000002c000007945 */ /* 0x000fd80003800000 */
[----:B------:R-:W-:Y:S05]  /*b6c0*/  @P0 BRA `(.L_x_2324) ;  /* 0x000002a000000947 */ /* 0x000fea0003800000 */
[----:B-12---:R-:W1:Y:S01]  /*b6d0*/  LDS.128 R4, [R26+0x1c100] ;  /* 0x01c100001a047984 */ /* 0x006e620000000c00 */
        /* <DEDUP_REMOVED lines=40> */
[----:B------:R1:W-:Y:S02]  /*b960*/  STS.128 [R26+0x1c100], R4 ;  /* 0x01c100041a007388 */ /* 0x0003e40000000c00 */
.L_x_2324:
[----:B------:R-:W-:Y:S05]  /*b970*/  BSYNC B0 ;  /* 0x0000000000007941 */ /* 0x000fea0003800000 */
.L_x_2323:
        /* <DEDUP_REMOVED lines=45> */
.L_x_2326:
[----:B------:R-:W-:Y:S05]  /*bc50*/  BSYNC B0 ;  /* 0x0000000000007941 */ /* 0x000fea0003800000 */
.L_x_2325:
        /* <DEDUP_REMOVED lines=45> */
.L_x_2328:
[----:B------:R-:W-:Y:S05]  /*bf30*/  BSYNC B0 ;  /* 0x0000000000007941 */ /* 0x000fea0003800000 */
.L_x_2327:
[----:B------:R-:W-:-:S13]  /*bf40*/  ISETP.GE.AND P0, PT, R147, c[0x0][0x27c], PT ;  /* 0x00009f0093007a0c */ /* 0x000fda0003f06270 */
[----:B------:R-:W-:Y:S05]  /*bf50*/  @P0 BRA `(.L_x_2318) ;  /* 0x000002a000000947 */ /* 0x000fea0003800000 */
[----:B-12---:R-:W1:Y:S01]  /*bf60*/  LDS.128 R4, [R32+0x8000] ;  /* 0x0080000020047984 */ /* 0x006e620000000c00 */
[----:B------:R-:W-:Y:S02]  /*bf70*/  SHF.R.U32.HI R0, RZ, 0x10, R47 ;  /* 0x00000010ff007819 */ /* 0x000fe4000001162f */
[----:B------:R-:W-:Y:S02]  /*bf80*/  SHF.R.U32.HI R2, RZ, 0x10, R45 ;  /* 0x00000010ff027819 */ /* 0x000fe4000001162d */
[----:B------:R-:W-:Y:S01]  /*bf90*/  SHF.R.U64 R16, R46, 0x10, R47 ;  /* 0x000000102e107819 */ /* 0x000fe2000000122f */
[----:B------:R-:W-:Y:S01]  /*bfa0*/  HADD2.F32 R14, -RZ, R0.H0_H0 ;  /* 0x20000000ff0e7230 */ /* 0x000fe20000004100 */
[----:B------:R-:W-:Y:S01]  /*bfb0*/  SHF.R.U64 R17, R44, 0x10, R45 ;  /* 0x000000102c117819 */ /* 0x000fe2000000122d */
[----:B------:R-:W-:Y:S02]  /*bfc0*/  HADD2.F32 R0, -RZ, R79.H1_H1 ;  /* 0x3000004fff007230 */ /* 0x000fe40000004100 */
        /* <DEDUP_REMOVED lines=35> */
.L_x_2318:
[----:B------:R-:W-:Y:S05]  /*c200*/  BSYNC B1 ;  /* 0x0000000000017941 */ /* 0x000fea0003800000 */
.L_x_2317:
[----:B------:R-:W-:-:S04]  /*c210*/  IADD3 R0, R216, 0x40, RZ ;  /* 0x00000040d8007810 */ /* 0x000fc80007ffe0ff */
[----:B------:R-:W-:-:S13]  /*c220*/  ISETP.GE.AND P0, PT, R0, R36, PT ;  /* 0x000000240000720c */ /* 0x000fda0003f06270 */
[----:B------:R-:W-:Y:S05]  /*c230*/  @P0 BRA `(.L_x_2308) ;  /* 0x0000458000000947 */ /* 0x000fea0003800000 */
        /* <DEDUP_REMOVED lines=31> */
[----:B------:R-:W-:Y:S01]  /*c430*/  HADD2.F32 R2, -RZ, R78.H0_H0 ;  /* 0x2000004eff027230 */ /* 0x000fe20000004100 */
        /* <DEDUP_REMOVED lines=13> */
.L_x_2330:
[----:B------:R-:W-:Y:S05]  /*c510*/  BSYNC B0 ;  /* 0x0000000000007941 */ /* 0x000fea0003800000 */
.L_x_2329:
        /* <DEDUP_REMOVED lines=26> */
[----:B------:R-:W-:Y:S01]  /*c6c0*/  HADD2.F32 R0, -RZ, R80.H0_H0 ;  /* 0x20000050ff007230 */ /* 0x000fe20000004100 */
        /* <DEDUP_REMOVED lines=18> */
.L_x_2332:
[----:B------:R-:W-:Y:S05]  /*c7f0*/  BSYNC B0 ;  /* 0x0000000000007941 */ /* 0x000fea0003800000 */
.L_x_2331:
        /* <DEDUP_REMOVED lines=45> */
.L_x_2334:
[----:B------:R-:W-:Y:S05]  /*cad0*/  BSYNC B0 ;  /* 0x0000000000007941 */ /* 0x000fea0003800000 */
.L_x_2333:
        /* <DEDUP_REMOVED lines=45> */
.L_x_2336:
[----:B------:R-:W-:Y:S05]  /*cdb0*/  BSYNC B0 ;  /* 0x0000000000007941 */ /* 0x000fea0003800000 */
.L_x_2335:
        /* <DEDUP_REMOVED lines=45> */
.L_x_2338:
[----:B------:R-:W-:Y:S05]  /*d090*/  BSYNC B0 ;  /* 0x0000000000007941 */ /* 0x000fea0003800000 */
.L_x_2337:
        /* <DEDUP_REMOVED lines=43> */
[----:B------:R1:W-:Y:S01]  /*d350*/  STS.128 [R32+0xa000], R4 ;  /* 0x00a0000420007388 */ /* 0x0003e20000000c00 */
[----:B------:R-:W-:Y:S05]  /*d360*/  BRA `(.L_x_2308) ;  /* 0x0000345000007947 */ /* 0x000fea0003800000 */
.L_x_2309:
        /* <DEDUP_REMOVED lines=22> */
.L_x_2505:
[----:B------:R-:W-:Y:S05]  /*d4d0*/  BRA.DIV ~URZ, `(.L_x_2340) ;  /* 0x00017af27f007947 */ /* 0x000fea000b800000 */
[----:B------:R3:W4:Y:S01]  /*d4e0*/  SHFL.IDX PT, R8, R23, RZ, 0x1c1f ;  /* 0x001c1fff17087589 */ /* 0x00072200000e0000 */
[----:B--2---:R-:W-:-:S03]  /*d4f0*/  MOV R9, R0 ;  /* 0x0000000000097202 */ /* 0x004fc60000000f00 */
[----:B------:R3:W2:Y:S04]  /*d500*/  SHFL.IDX PT, R20, R21, RZ, 0x1c1f ;  /* 0x001c1fff15147589 */ /* 0x0006a800000e0000 */
[----:B------:R3:W1:Y:S02]  /*d510*/  SHFL.IDX PT, R3, R32, RZ, 0x1c1f ;  /* 0x001c1fff20037589 */ /* 0x00066400000e0000 */
.L_x_2506:
        /* <DEDUP_REMOVED lines=23> */
[----:B----4-:R-:W-:-:S04]  /*d690*/  @!P1 IADD3 R18, P0, R8, R2, RZ ;  /* 0x0000000208129210 */ /* 0x010fc80007f1e0ff */
[----:B------:R-:W-:Y:S02]  /*d6a0*/  @!P1 IADD3.X R19, R9, R0, RZ, P0, !PT ;  /* 0x0000000009139210 */ /* 0x000fe400007fe4ff */
[----:B-1----:R-:W-:Y:S02]  /*d6b0*/  @!P1 IADD3 R16, P0, R3, R2, RZ ;  /* 0x0000000203109210 */ /* 0x002fe40007f1e0ff */
[----:B------:R-:W-:Y:S01]  /*d6c0*/  MOV R2, R3 ;  /* 0x0000000300027202 */ /* 0x000fe20000000f00 */
[----:B--2---:R-:W-:Y:S02]  /*d6d0*/  IMAD.MOV.U32 R3, RZ, RZ, R20 ;  /* 0x000000ffff037224 */ /* 0x004fe400078e0014 */
[----:B------:R-:W-:Y:S01]  /*d6e0*/  @!P1 IMAD.X R17, R20, 0x1, R0, P0 ;  /* 0x0000000114119824 */ /* 0x000fe200000e0600 */
[----:B------:R-:W-:-:S13]  /*d6f0*/  ISETP.GE.AND P0, PT, R141, c[0x0][0x27c], PT ;  /* 0x00009f008d007a0c */ /* 0x000fda0003f06270 */
[----:B------:R-:W-:-:S05]  /*d700*/  @!P0 SHF.L.U32 R0, R231, 0x3, RZ ;  /* 0x00000003e7008819 */ /* 0x000fca00000006ff */
[----:B------:R-:W-:-:S04]  /*d710*/  @!P0 IMAD.WIDE R6, R0, 0x2, R8 ;  /* 0x0000000200068825 */ /* 0x000fc800078e0208 */
[----:B------:R-:W-:Y:S01]  /*d720*/  @!P0 IMAD.WIDE R4, R0, 0x2, R2 ;  /* 0x0000000200048825 */ /* 0x000fe200078e0202 */
[----:B------:R1:W5:Y:S04]  /*d730*/  @!P0 LD.E.128 R28, [R6.64] ;  /* 0x0000000c061c8980 */ /* 0x000368000c101d00 */
[----:B------:R2:W5:Y:S01]  /*d740*/  @!P0 LD.E.128 R24, [R4.64] ;  /* 0x0000000c04188980 */ /* 0x000562000c101d00 */
[----:B------:R-:W-:Y:S01]  /*d750*/  ISETP.GE.AND P0, PT, R140, c[0x0][0x27c], PT ;  /* 0x00009f008c007a0c */ /* 0x000fe20003f06270 */
[----:B------:R-:W-:Y:S01]  /*d760*/  CS2R R46, SRZ ;  /* 0x00000000002e7805 */ /* 0x000fe2000001ff00 */
[----:B------:R-:W-:Y:S01]  /*d770*/  CS2R R44, SRZ ;  /* 0x00000000002c7805 */ /* 0x000fe2000001ff00 */
[----:B------:R-:W-:-:S10]  /*d780*/  CS2R R42, SRZ ;  /* 0x00000000002a7805 */ /* 0x000fd4000001ff00 */
[----:B------:R-:W-:Y:S01]  /*d790*/  @!P0 IMAD.SHL.U32 R0, R230, 0x8, RZ ;  /* 0x00000008e6008824 */ /* 0x000fe200078e00ff */
[----:B------:R-:W-:Y:S01]  /*d7a0*/  CS2R R40, SRZ ;  /* 0x0000000000287805 */ /* 0x000fe2000001ff00 */
[----:B------:R-:W-:Y:S01]  /*d7b0*/  CS2R R14, SRZ ;  /* 0x00000000000e7805 */ /* 0x000fe2000001ff00 */
[----:B------:R-:W-:Y:S01]  /*d7c0*/  CS2R R12, SRZ ;  /* 0x00000000000c7805 */ /* 0x000fe2000001ff00 */
[----:B------:R-:W-:Y:S01]  /*d7d0*/  @!P0 IMAD.WIDE R2, R0, 0x2, R2 ;  /* 0x0000000200028825 */ /* 0x000fe200078e0202 */
[----:B-1----:R-:W-:-:S04]  /*d7e0*/  CS2R R6, SRZ ;  /* 0x0000000000067805 */ /* 0x002fc8000001ff00 */
[----:B------:R1:W5:Y:S01]  /*d7f0*/  @!P0 LD.E.128 R40, [R2.64] ;  /* 0x0000000c02288980 */ /* 0x000362000c101d00 */
[----:B--2---:R-:W-:-:S03]  /*d800*/  @!P0 IMAD.WIDE R4, R0, 0x2, R8 ;  /* 0x0000000200048825 */ /* 0x004fc600078e0208 */
[----:B------:R1:W5:Y:S04]  /*d810*/  @!P1 LD.E.128 R12, [R18.64] ;  /* 0x0000000c120c9980 */ /* 0x000368000c101d00 */
[----:B------:R2:W5:Y:S02]  /*d820*/  @!P0 LD.E.128 R44, [R4.64] ;  /* 0x0000000c042c8980 */ /* 0x000564000c101d00 */
[----:B--2---:R-:W-:-:S06]  /*d830*/  CS2R R4, SRZ ;  /* 0x0000000000047805 */ /* 0x004fcc000001ff00 */
[----:B------:R1:W5:Y:S02]  /*d840*/  @!P1 LD.E.128 R4, [R16.64] ;  /* 0x0000000c10049980 */ /* 0x000364000c101d00 */
.L_x_2342:
[----:B------:R-:W-:Y:S05]  /*d850*/  BSYNC B0 ;  /* 0x0000000000007941 */ /* 0x000fea0003800000 */
.L_x_2341:
[----:B----45:R-:W-:Y:S02]  /*d860*/  IMAD.MOV.U32 R8, RZ, RZ, R46 ;  /* 0x000000ffff087224 */ /* 0x030fe400078e002e */
[----:B-1----:R-:W-:Y:S02]  /*d870*/  IMAD.MOV.U32 R3, RZ, RZ, R47 ;  /* 0x000000ffff037224 */ /* 0x002fe400078e002f */
        /* <DEDUP_REMOVED lines=27> */
[----:B------:R-:W-:Y:S01]  /*da30*/  MOV R3, R27 ;  /* 0x0000001b00037202 */ /* 0x000fe20000000f00 */
[----:B------:R-:W-:Y:S01]  /*da40*/  IMAD.MOV.U32 R0, RZ, RZ, R25 ;  /* 0x000000ffff007224 */ /* 0x000fe200078e0019 */
[----:B------:R-:W-:Y:S01]  /*da50*/  PRMT R82, R82, 0x5410, R8 ;  /* 0x0000541052527816 */ /* 0x000fe20000000008 */
[----:B------:R-:W-:Y:S01]  /*da60*/  IMAD.MOV.U32 R8, RZ, RZ, R6 ;  /* 0x000000ffff087224 */ /* 0x000fe200078e0006 */
[----:B------:R-:W-:-:S02]  /*da70*/  PRMT R83, R3, 0x7610, R83 ;  /* 0x0000761003537816 */ /* 0x000fc40000000053 */
[----:B------:R-:W-:Y:S01]  /*da80*/  PRMT R81, R0, 0x5410, R2 ;  /* 0x0000541000517816 */ /* 0x000fe20000000002 */
[----:B------:R-:W-:Y:S01]  /*da90*/  IMAD.MOV.U32 R2, RZ, RZ, R4 ;  /* 0x000000ffff027224 */ /* 0x000fe200078e0004 */
[----:B------:R-:W-:Y:S01]  /*daa0*/  MOV R3, R7 ;  /* 0x0000000700037202 */ /* 0x000fe20000000f00 */
[----:B------:R-:W-:-:S03]  /*dab0*/  IMAD.MOV.U32 R0, RZ, RZ, R5 ;  /* 0x000000ffff007224 */ /* 0x000fc600078e0005 */
[----:B------:R-:W-:Y:S02]  /*dac0*/  PRMT R70, R8, 0x5410, R3 ;  /* 0x0000541008467816 */ /* 0x000fe40000000003 */
[----:B------:R-:W-:Y:S01]  /*dad0*/  PRMT R39, R0, 0x5410, R2 ;  /* 0x0000541000277816 */ /* 0x000fe20000000002 */
[----:B------:R-:W-:Y:S05]  /*dae0*/  BRA.DIV ~URZ, `(.L_x_2343) ;  /* 0x000176227f007947 */ /* 0x000fea000b800000 */
[----:B------:R1:W4:Y:S04]  /*daf0*/  SHFL.IDX PT, R9, R22, 0x1, 0x1c1f ;  /* 0x003c1f0016097f89 */ /* 0x00032800000e0000 */
[----:B------:R1:W3:Y:S04]  /*db00*/  SHFL.IDX PT, R8, R23, 0x1, 0x1c1f ;  /* 0x003c1f0017087f89 */ /* 0x0002e800000e0000 */
[----:B--2---:R1:W2:Y:S04]  /*db10*/  SHFL.IDX PT, R20, R21, 0x1, 0x1c1f ;  /* 0x003c1f0015147f89 */ /* 0x0042a800000e0000 */
[----:B------:R1:W1:Y:S02]  /*db20*/  SHFL.IDX PT, R2, R32, 0x1, 0x1c1f ;  /* 0x003c1f0020027f89 */ /* 0x00026400000e0000 */
.L_x_2507:
        /* <DEDUP_REMOVED lines=23> */
[----:B----4-:R-:W-:Y:S01]  /*dca0*/  @!P1 IMAD.X R19, R9, 0x1, R3, P0 ;  /* 0x0000000109139824 */ /* 0x010fe200000e0603 */
[----:B-1----:R-:W-:-:S04]  /*dcb0*/  @!P1 IADD3 R16, P0, R2, R0, RZ ;  /* 0x0000000002109210 */ /* 0x002fc80007f1e0ff */
[----:B--2---:R-:W-:Y:S01]  /*dcc0*/  @!P1 IADD3.X R17, R20, R3, RZ, P0, !PT ;  /* 0x0000000314119210 */ /* 0x004fe200007fe4ff */
[----:B------:R-:W-:Y:S01]  /*dcd0*/  IMAD.MOV.U32 R3, RZ, RZ, R20 ;  /* 0x000000ffff037224 */ /* 0x000fe200078e0014 */
        /* <DEDUP_REMOVED lines=15> */
[----:B------:R1:W5:Y:S01]  /*ddd0*/  @!P1 LD.E.128 R48, [R18.64] ;  /* 0x0000000c12309980 */ /* 0x000362000c101d00 */
[----:B------:R-:W-:-:S03]  /*dde0*/  @!P0 IMAD.SHL.U32 R0, R230, 0x8, RZ ;  /* 0x00000008e6008824 */ /* 0x000fc600078e00ff */
[----:B------:R1:W5:Y:S01]  /*ddf0*/  @!P1 LD.E.128 R52, [R16.64] ;  /* 0x0000000c10349980 */ /* 0x000362000c101d00 */
[----:B------:R-:W-:-:S04]  /*de00*/  @!P0 IMAD.WIDE R8, R0, 0x2, R8 ;  /* 0x0000000200088825 */ /* 0x000fc800078e0208 */
[----:B------:R-:W-:Y:S01]  /*de10*/  @!P0 IMAD.WIDE R2, R0, 0x2, R2 ;  /* 0x0000000200028825 */ /* 0x000fe200078e0202 */
[----:B------:R1:W5:Y:S04]  /*de20*/  @!P0 LD.E.128 R76, [R8.64] ;  /* 0x0000000c084c8980 */ /* 0x000368000c101d00 */
[----:B------:R1:W5:Y:S02]  /*de30*/  @!P0 LD.E.128 R72, [R2.64] ;  /* 0x0000000c02488980 */ /* 0x000364000c101d00 */
.L_x_2345:
[----:B------:R-:W-:Y:S05]  /*de40*/  BSYNC B0 ;  /* 0x0000000000007941 */ /* 0x000fea0003800000 */
.L_x_2344:
[----:B-----5:R-:W-:Y:S01]  /*de50*/  IMAD.MOV.U32 R0, RZ, RZ, R78 ;  /* 0x000000ffff007224 */ /* 0x020fe200078e004e */
[----:B------:R-:W-:-:S04]  /*de60*/  DEPBAR.LE SB0, 0x3 ;  /* 0x000080c00000791a */ /* 0x000fc80000000000 */
[----:B-1-3--:R-:W-:Y:S01]  /*de70*/  IMAD.MOV.U32 R8, RZ, RZ, R79 ;  /* 0x000000ffff087224 */ /* 0x00afe200078e004f */
[----:B------:R-:W-:Y:S01]  /*de80*/  WARPSYNC 0xffffffff ;  /* 0xffffffff00007948 */ /* 0x000fe20003800000 */
[----:B------:R-:W-:Y:S01]  /*de90*/  IMAD.MOV.U32 R3, RZ, RZ, R76 ;  /* 0x000000ffff037224 */ /* 0x000fe200078e004c */
[----:B------:R-:W-:Y:S01]  /*dea0*/  BSSY B1, `(.L_x_2346) ;  /* 0x000015c000017945 */ /* 0x000fe20003800000 */
        /* <DEDUP_REMOVED lines=12> */
[----:B------:R-:W-:Y:S02]  /*df70*/  PRMT R92, R92, 0x5410, R0 ;  /* 0x000054105c5c7816 */ /* 0x000fe40000000000 */
[----:B------:R-:W-:Y:S01]  /*df80*/  PRMT R95, R95, 0x5410, R3 ;  /* 0x000054105f5f7816 */ /* 0x000fe20000000003 */
[----:B------:R-:W-:Y:S01]  /*df90*/  IMAD.MOV.U32 R3, RZ, RZ, R48 ;  /* 0x000000ffff037224 */ /* 0x000fe200078e0030 */
[----:B------:R-:W-:Y:S01]  /*dfa0*/  PRMT R92, R8, 0x7610, R92 ;  /* 0x00007610085c7816 */ /* 0x000fe2000000005c */
[----:B------:R-:W-:Y:S01]  /*dfb0*/  IMAD.MOV.U32 R8, RZ, RZ, R75 ;  /* 0x000000ffff087224 */ /* 0x000fe200078e004b */
[----:B------:R-:W-:Y:S01]  /*dfc0*/  PRMT R94, R2, 0x7610, R94 ;  /* 0x00007610025e7816 */ /* 0x000fe2000000005e */
[----:B------:R-:W-:Y:S01]  /*dfd0*/  IMAD.MOV.U32 R2, RZ, RZ, R49 ;  /* 0x000000ffff027224 */ /* 0x000fe200078e0031 */
[----:B------:R-:W-:-:S02]  /*dfe0*/  MOV R0, R74 ;  /* 0x0000004a00007202 */ /* 0x000fc40000000f00 */
[----:B------:R-:W-:Y:S02]  /*dff0*/  PRMT R99, R8, 0x7610, R99 ;  /* 0x0000761008637816 */ /* 0x000fe40000000063 */
[----:B------:R-:W-:Y:S02]  /*e000*/  IADD3 R8, -R227, R37, RZ ;  /* 0x00000025e3087210 */ /* 0x000fe40007ffe1ff */
[----:B------:R-:W-:Y:S01]  /*e010*/  PRMT R91, R91, 0x5410, R3 ;  /* 0x000054105b5b7816 */ /* 0x000fe20000000003 */
[----:B------:R-:W-:Y:S01]  /*e020*/  IMAD.MOV.U32 R3, RZ, RZ, R72 ;  /* 0x000000ffff037224 */ /* 0x000fe200078e0048 */
[----:B------:R-:W-:Y:S01]  /*e030*/  IMNMX R80, R8, 0x80, PT ;  /* 0x0000008008507817 */ /* 0x000fe20003800200 */
[----:B------:R-:W-:Y:S01]  /*e040*/  IMAD.MOV.U32 R8, RZ, RZ, R54 ;  /* 0x000000ffff087224 */ /* 0x000fe200078e0036 */
[----:B------:R-:W-:Y:S01]  /*e050*/  PRMT R90, R2, 0x7610, R90 ;  /* 0x00007610025a7816 */ /* 0x000fe2000000005a */
[----:B------:R-:W-:Y:S01]  /*e060*/  IMAD.MOV.U32 R2, RZ, RZ, R73 ;  /* 0x000000ffff027224 */ /* 0x000fe200078e0049 */
[----:B------:R-:W-:Y:S01]  /*e070*/  PRMT R98, R98, 0x5410, R0 ;  /* 0x0000541062627816 */ /* 0x000fe20000000000 */
[----:B------:R-:W-:Y:S01]  /*e080*/  IMAD.MOV.U32 R0, RZ, RZ, R66 ;  /* 0x000000ffff007224 */ /* 0x000fe200078e0042 */
[----:B------:R-:W-:Y:S01]  /*e090*/  BAR.SYNC.DEFER_BLOCKING 0x0 ;  /* 0x0000000000007b1d */ /* 0x000fe20000010000 */
[----:B------:R-:W-:-:S02]  /*e0a0*/  ISETP.GE.AND P0, PT, R216, R80, PT ;  /* 0x00000050d800720c */ /* 0x000fc40003f06270 */
[----:B------:R-:W-:Y:S01]  /*e0b0*/  PRMT R97, R2, 0x5410, R3 ;  /* 0x0000541002617816 */ /* 0x000fe20000000003 */
[----:B------:R-:W-:Y:S01]  /*e0c0*/  IMAD.MOV.U32 R3, RZ, RZ, R67 ;  /* 0x000000ffff037224 */ /* 0x000fe200078e0043 */
[----:B------:R-:W-:Y:S01]  /*e0d0*/  PRMT R94, R94, 0x5410, R0 ;  /* 0x000054105e5e7816 */ /* 0x000fe20000000000 */
[----:B------:R-:W-:Y:S01]  /*e0e0*/  IMAD.MOV.U32 R2, RZ, RZ, R64 ;  /* 0x000000ffff027224 */ /* 0x000fe200078e0040 */
[----:B------:R-:W-:Y:S01]  /*e0f0*/  PRMT R90, R90, 0x5410, R8 ;  /* 0x000054105a5a7816 */ /* 0x000fe20000000008 */
[----:B------:R-:W-:Y:S01]  /*e100*/  IMAD.MOV.U32 R0, RZ, RZ, R65 ;  /* 0x000000ffff007224 */ /* 0x000fe200078e0041 */
[----:B------:R-:W-:Y:S01]  /*e110*/  PRMT R95, R3, 0x7610, R95 ;  /* 0x00007610035f7816 */ /* 0x000fe2000000005f */
        /* <DEDUP_REMOVED lines=11> */
[----:B------:R-:W-:Y:S02]  /*e1d0*/  MOV R0, c[0x0][0x27c] ;  /* 0x00009f0000007a02 */ /* 0x000fe40000000f00 */
[--C-:B------:R-:W-:Y:S02]  /*e1e0*/  SHF.R.U64 R38, R4, 0x10, R5.reuse ;  /* 0x0000001004267819 */ /* 0x100fe40000001205 */
[----:B------:R-:W-:Y:S02]  /*e1f0*/  LEA.HI R0, R0, R241, RZ, 0x1d ;  /* 0x000000f100007211 */ /* 0x000fe400078fe8ff */
[----:B------:R-:W-:Y:S01]  /*e200*/  SHF.R.U32.HI R4, RZ, 0x10, R5 ;  /* 0x00000010ff047819 */ /* 0x000fe20000011605 */
[----:B------:R-:W-:Y:S01]  /*e210*/  HADD2.F32 R5, -RZ, R56.H0_H0 ;  /* 0x20000038ff057230 */ /* 0x000fe20000004100 */
[----:B------:R-:W-:Y:S02]  /*e220*/  SHF.R.S32.HI R3, RZ, 0x1f, R0 ;  /* 0x0000001fff037819 */ /* 0x000fe40000011400 */
[----:B------:R-:W-:-:S02]  /*e230*/  SHF.L.U32 R2, R0, 0x3, RZ ;  /* 0x0000000300027819 */ /* 0x000fc400000006ff */
[----:B------:R-:W-:Y:S02]  /*e240*/  LEA.HI R0, R3, R0, RZ, 0x3 ;  /* 0x0000000003007211 */ /* 0x000fe400078f18ff */
[C---:B------:R-:W-:Y:S02]  /*e250*/  LOP3.LUT R2, R229.reuse, 0x38, R2, 0xf8, !PT ;  /* 0x00000038e5027812 */ /* 0x040fe400078ef802 */
[----:B------:R-:W-:Y:S02]  /*e260*/  SHF.L.U32 R0, R0, 0xa, RZ ;  /* 0x0000000a00007819 */ /* 0x000fe400000006ff */
[----:B------:R-:W-:Y:S02]  /*e270*/  LOP3.LUT R3, R229, 0x38, R106, 0xf8, !PT ;  /* 0x00000038e5037812 */ /* 0x000fe400078ef86a */
[----:B------:R-:W-:Y:S02]  /*e280*/  LOP3.LUT R2, R2, R150, RZ, 0x3c, !PT ;  /* 0x0000009602027212 */ /* 0x000fe400078e3cff */
[----:B------:R-:W-:-:S02]  /*e290*/  LOP3.LUT R0, R0, 0x7fffe000, RZ, 0xc0, !PT ;  /* 0x7fffe00000007812 */ /* 0x000fc400078ec0ff */
[----:B------:R-:W-:Y:S02]  /*e2a0*/  LOP3.LUT R3, R151, R3, R150, 0xf6, !PT ;  /* 0x0000000397037212 */ /* 0x000fe400078ef696 */
[----:B------:R-:W-:Y:S01]  /*e2b0*/  IADD3 R0, R2, R0, R151 ;  /* 0x0000000002007210 */ /* 0x000fe20007ffe097 */
[----:B------:R-:W-:Y:S01]  /*e2c0*/  HADD2.F32 R2, -RZ, R39.H0_H0 ;  /* 0x20000027ff027230 */ /* 0x000fe20000004100 */
[----:B------:R-:W-:Y:S02]  /*e2d0*/  SHF.L.U32 R34, R3, 0x1, RZ ;  /* 0x0000000103227819 */ /* 0x000fe400000006ff */
[----:B------:R-:W-:Y:S02]  /*e2e0*/  SHF.L.U32 R33, R0, 0x1, RZ ;  /* 0x0000000100217819 */ /* 0x000fe400000006ff */
[--C-:B------:R-:W-:Y:S01]  /*e2f0*/  SHF.R.U64 R59, R12, 0x10, R13.reuse ;  /* 0x000000100c3b7819 */ /* 0x100fe2000000120d */
[----:B--2---:R-:W1:Y:S01]  /*e300*/  LDS.128 R20, [R34+0x18100] ;  /* 0x0181000022147984 */ /* 0x004e620000000c00 */
[----:B----4-:R-:W-:-:S02]  /*e310*/  SHF.R.U32.HI R9, RZ, 0x10, R13 ;  /* 0x00000010ff097819 */ /* 0x010fc4000001160d */
[--C-:B------:R-:W-:Y:S01]  /*e320*/  SHF.R.U64 R57, R6, 0x10, R7.reuse ;  /* 0x0000001006397819 */ /* 0x100fe20000001207 */
[----:B------:R-:W2:Y:S01]  /*e330*/  LDS.128 R16, [R33+0x18100] ;  /* 0x0181000021107984 */ /* 0x000ea20000000c00 */
[----:B------:R-:W-:Y:S01]  /*e340*/  SHF.R.U32.HI R13, RZ, 0x10, R7 ;  /* 0x00000010ff0d7819 */ /* 0x000fe20000011607 */
[----:B------:R-:W-:Y:S01]  /*e350*/  HADD2.F32 R7, -RZ, R4.H0_H0 ;  /* 0x20000004ff077230 */ /* 0x000fe20000004100 */
[--C-:B------:R-:W-:Y:S02]  /*e360*/  SHF.R.U64 R68, R14, 0x10, R15.reuse ;  /* 0x000000100e447819 */ /* 0x100fe4000000120f */
[----:B------:R-:W-:Y:S01]  /*e370*/  SHF.R.U32.HI R14, RZ, 0x10, R15 ;  /* 0x00000010ff0e7819 */ /* 0x000fe2000001160f */
[----:B------:R-:W-:Y:S02]  /*e380*/  HADD2.F32 R15, -RZ, R9.H0_H0 ;  /* 0x20000009ff0f7230 */ /* 0x000fe40000004100 */
[--C-:B-1----:R-:W-:Y:S02]  /*e390*/  HADD2.F32 R8, -RZ, R21.reuse.H0_H0 ;  /* 0x20000015ff087230 */ /* 0x102fe40000004100 */
[----:B------:R-:W-:-:S02]  /*e3a0*/  HADD2.F32 R6, -RZ, R21.H1_H1 ;  /* 0x30000015ff067230 */ /* 0x000fc40000004100 */
[----:B--2---:R-:W-:Y:S01]  /*e3b0*/  HADD2.F32 R0, -RZ, R17.H0_H0 ;  /* 0x20000011ff007230 */ /* 0x004fe20000004100 */
[----:B------:R-:W-:Y:S01]  /*e3c0*/  FMUL.FTZ R3, R8, R2 ;  /* 0x0000000208037220 */ /* 0x000fe20000410000 */
[----:B------:R-:W-:-:S03]  /*e3d0*/  HADD2.F32 R4, -RZ, R20.H0_H0 ;  /* 0x20000014ff047230 */ /* 0x000fc60000004100 */
[C---:B------:R-:W-:Y:S01]  /*e3e0*/  FMUL.FTZ R12, R0.reuse, R2 ;  /* 0x00000002000c7220 */ /* 0x040fe20000410000 */
[----:B------:R-:W-:Y:S01]  /*e3f0*/  HADD2.F32 R2, -RZ, R39.H1_H1 ;  /* 0x30000027ff027230 */ /* 0x000fe20000004100 */
[----:B------:R-:W-:Y:S01]  /*e400*/  FFMA.FTZ R69, R0, R5, R3 ;  /* 0x0000000500457223 */ /* 0x000fe20000010003 */
[----:B------:R-:W-:Y:S01]  /*e410*/  HADD2.F32 R0, -RZ, R17.H1_H1 ;  /* 0x30000011ff007230 */ /* 0x000fe20000004100 */
[----:B------:R-:W-:Y:S02]  /*e420*/  FMUL.FTZ R3, R6, R7 ;  /* 0x0000000706037220 */ /* 0x000fe40000410000 */
[----:B------:R-:W-:Y:S01]  /*e430*/  FFMA.FTZ R39, R8, R5, -R12 ;  /* 0x0000000508277223 */ /* 0x000fe2000001080c */
[----:B------:R-:W-:Y:S01]  /*e440*/  HADD2.F32 R8, -RZ, R22.H0_H0 ;  /* 0x20000016ff087230 */ /* 0x000fe20000004100 */
[C---:B------:R-:W-:Y:S01]  /*e450*/  FMUL.FTZ R9, R0.reuse, R7 ;  /* 0x0000000700097220 */ /* 0x040fe20000410000 */
[----:B------:R-:W-:Y:S01]  /*e460*/  HADD2.F32 R5, -RZ, R23.H1_H1 ;  /* 0x30000017ff057230 */ /* 0x000fe20000004100 */
[-C--:B------:R-:W-:Y:S01]  /*e470*/  FFMA.FTZ R58, R0, R15.reuse, R3 ;  /* 0x0000000f003a7223 */ /* 0x080fe20000010003 */
[----:B------:R-:W-:Y:S01]  /*e480*/  HADD2.F32 R0, -RZ, R16.H0_H0 ;  /* 0x20000010ff007230 */ /* 0x000fe20000004100 */
[-C--:B------:R-:W-:Y:S01]  /*e490*/  FMUL.FTZ R7, R4, R2.reuse ;  /* 0x0000000204077220 */ /* 0x080fe20000410000 */
[----:B------:R-:W-:Y:S01]  /*e4a0*/  HADD2.F32 R3, -RZ, R56.H1_H1 ;  /* 0x30000038ff037230 */ /* 0x000fe20000004100 */
[----:B------:R-:W-:Y:S01]  /*e4b0*/  FFMA.FTZ R37, R6, R15, -R9 ;  /* 0x0000000f06257223 */ /* 0x000fe20000010809 */
[----:B------:R-:W-:Y:S01]  /*e4c0*/  HADD2.F32 R6, -RZ, R71.H0_H0 ;  /* 0x20000047ff067230 */ /* 0x000fe20000004100 */
[C---:B------:R-:W-:Y:S01]  /*e4d0*/  FMUL.FTZ R2, R0.reuse, R2 ;  /* 0x0000000200027220 */ /* 0x040fe20000410000 */
[----:B------:R-:W-:Y:S01]  /*e4e0*/  HADD2.F32 R9, -RZ, R13.H0_H0 ;  /* 0x2000000dff097230 */ /* 0x000fe20000004100 */
[-C--:B------:R-:W-:Y:S01]  /*e4f0*/  FFMA.FTZ R56, R0, R3.reuse, R7 ;  /* 0x0000000300387223 */ /* 0x080fe20000010007 */
[----:B------:R-:W-:Y:S01]  /*e500*/  HADD2.F32 R0, -RZ, R70.H0_H0 ;  /* 0x20000046ff007230 */ /* 0x000fe20000004100 */
[----:B------:R-:W-:Y:S01]  /*e510*/  FFMA.FTZ R36, R4, R3, -R2 ;  /* 0x0000000304247223 */ /* 0x000fe20000010802 */
[----:B------:R-:W-:-:S02]  /*e520*/  HADD2.F32 R2, -RZ, R18.H0_H0 ;  /* 0x20000012ff027230 */ /* 0x000fc40000004100 */
[----:B------:R-:W-:Y:S01]  /*e530*/  HADD2.F32 R3, -RZ, R70.H1_H1 ;  /* 0x30000046ff037230 */ /* 0x000fe20000004100 */
[-C--:B------:R-:W-:Y:S01]  /*e540*/  FMUL.FTZ R4, R8, R0.reuse ;  /* 0x0000000008047220 */ /* 0x080fe20000410000 */
[----:B------:R-:W-:Y:S01]  /*e550*/  HADD2.F32 R7, -RZ, R23.H0_H0 ;  /* 0x20000017ff077230 */ /* 0x000fe20000004100 */
[C---:B------:R-:W-:Y:S01]  /*e560*/  FMUL.FTZ R32, R2.reuse, R0 ;  /* 0x0000000002207220 */ /* 0x040fe20000410000 */
[----:B------:R-:W-:Y:S01]  /*e570*/  HADD2.F32 R0, -RZ, R19.H0_H0 ;  /* 0x20000013ff007230 */ /* 0x000fe20000004100 */
[----:B------:R-:W-:Y:S01]  /*e580*/  FFMA.FTZ R35, R2, R6, R4 ;  /* 0x0000000602237223 */ /* 0x000fe20000010004 */
        /* <DEDUP_REMOVED lines=20> */
[----:B------:R-:W-:Y:S01]  /*e6d0*/  F2FP.PACK_AB R7, R17, R23 ;  /* 0x000000171107723e */ /* 0x000fe200000000ff */
[----:B------:R-:W-:Y:S01]  /*e6e0*/  FFMA.FTZ R14, R0, R19, R9 ;  /* 0x00000013000e7223 */ /* 0x000fe20000010009 */
[----:B------:R-:W-:Y:S01]  /*e6f0*/  HADD2.F32 R0, -RZ, R18.H1_H1 ;  /* 0x30000012ff007230 */ /* 0x000fe20000004100 */
[----:B------:R-:W-:-:S02]  /*e700*/  FMUL.FTZ R9, R2, R12 ;  /* 0x0000000c02097220 */ /* 0x000fc40000410000 */
[----:B------:R-:W-:Y:S01]  /*e710*/  FFMA.FTZ R3, R3, R19, -R13 ;  /* 0x0000001303037223 */ /* 0x000fe2000001080d */
[----:B------:R-:W-:Y:S01]  /*e720*/  F2FP.PACK_AB R4, R14, R56 ;  /* 0x000000380e04723e */ /* 0x000fe200000000ff */
[C---:B------:R-:W-:Y:S01]  /*e730*/  FMUL.FTZ R12, R0.reuse, R12 ;  /* 0x0000000c000c7220 */ /* 0x040fe20000410000 */
[----:B------:R-:W-:Y:S01]  /*e740*/  F2FP.PACK_AB R13, R37, R39 ;  /* 0x00000027250d723e */ /* 0x000fe200000000ff */
[----:B------:R-:W-:Y:S02]  /*e750*/  FFMA.FTZ R9, R0, R16, R9 ;  /* 0x0000001000097223 */ /* 0x000fe40000010009 */
        /* <DEDUP_REMOVED lines=9> */
.L_x_2349:
[----:B------:R-:W-:Y:S05]  /*e7f0*/  BSYNC B0 ;  /* 0x0000000000007941 */ /* 0x000fea0003800000 */
.L_x_2348:
[----:B------:R-:W-:Y:S01]  /*e800*/  ISETP.GE.AND P0, PT, R141, c[0x0][0x27c], PT ;  /* 0x00009f008d007a0c */ /* 0x000fe20003f06270 */
[----:B------:R-:W-:-:S12]  /*e810*/  BSSY B0, `(.L_x_2350) ;  /* 0x0000062000007945 */ /* 0x000fd80003800000 */
[----:B------:R-:W-:Y:S05]  /*e820*/  @P0 BRA `(.L_x_2351) ;  /* 0x0000060000000947 */ /* 0x000fea0003800000 */
[----:B------:R-:W3:Y:S01]  /*e830*/  LDL R68, [R1+0x28] ;  /* 0x0000280001447983 */ /* 0x000ee20000100800 */
[----:B------:R-:W-:Y:S02]  /*e840*/  MOV R0, c[0x0][0x27c] ;  /* 0x00009f0000007a02 */ /* 0x000fe40000000f00 */
[--C-:B------:R-:W-:Y:S02]  /*e850*/  SHF.R.U64 R39, R24, 0x10, R25.reuse ;  /* 0x0000001018277819 */ /* 0x100fe40000001219 */
[----:B------:R-:W-:Y:S02]  /*e860*/  LEA.HI R0, R0, R231, RZ, 0x1d ;  /* 0x000000e700007211 */ /* 0x000fe400078fe8ff */
[----:B------:R-:W-:Y:S02]  /*e870*/  SHF.R.U32.HI R24, RZ, 0x10, R25 ;  /* 0x00000010ff187819 */ /* 0x000fe40000011619 */
        /* <DEDUP_REMOVED lines=9> */
[----:B------:R-:W-:Y:S01]  /*e910*/  SHF.R.U32.HI R28, RZ, 0x10, R29 ;  /* 0x00000010ff1c7819 */ /* 0x000fe2000001161d */
[----:B------:R-:W-:Y:S01]  /*e920*/  HADD2.F32 R57, -RZ, R57.H0_H0 ;  /* 0x20000039ff397230 */ /* 0x000fe20000004100 */
[----:B------:R-:W-:Y:S01]  /*e930*/  SHF.L.U32 R32, R0, 0x1, RZ ;  /* 0x0000000100207819 */ /* 0x000fe200000006ff */
[----:B------:R-:W-:Y:S01]  /*e940*/  HADD2.F32 R0, -RZ, R81.H0_H0 ;  /* 0x20000051ff007230 */ /* 0x000fe20000004100 */
[----:B------:R-:W-:Y:S01]  /*e950*/  SHF.R.U64 R56, R30, 0x10, R31 ;  /* 0x000000101e387819 */ /* 0x000fe2000000121f */
[----:B------:R-:W-:Y:S01]  /*e960*/  HADD2.F32 R59, -RZ, R28.H0_H0 ;  /* 0x2000001cff3b7230 */ /* 0x000fe20000004100 */
[--C-:B------:R-:W-:Y:S01]  /*e970*/  SHF.R.U64 R30, R26, 0x10, R27.reuse ;  /* 0x000000101a1e7819 */ /* 0x100fe2000000121b */
[----:B-1----:R-:W1:Y:S01]  /*e980*/  LDS.128 R12, [R32+0x18100] ;  /* 0x01810000200c7984 */ /* 0x002e620000000c00 */
[----:B------:R-:W-:-:S02]  /*e990*/  SHF.R.U32.HI R26, RZ, 0x10, R27 ;  /* 0x00000010ff1a7819 */ /* 0x000fc4000001161b */
[----:B------:R-:W-:-:S05]  /*e9a0*/  SHF.R.U32.HI R25, RZ, 0x10, R31 ;  /* 0x00000010ff197819 */ /* 0x000fca000001161f */
[----:B------:R-:W-:Y:S02]  /*e9b0*/  HADD2.F32 R58, -RZ, R25.H0_H0 ;  /* 0x20000019ff3a7230 */ /* 0x000fe40000004100 */
[----:B-1----:R-:W-:Y:S02]  /*e9c0*/  HADD2.F32 R3, -RZ, R13.H0_H0 ;  /* 0x2000000dff037230 */ /* 0x002fe40000004100 */
[----:B----4-:R-:W-:Y:S02]  /*e9d0*/  HADD2.F32 R9, -RZ, R15.H0_H0 ;  /* 0x2000000fff097230 */ /* 0x010fe40000004100 */
[----:B------:R-:W-:Y:S01]  /*e9e0*/  HADD2.F32 R2, -RZ, R13.H1_H1 ;  /* 0x3000000dff027230 */ /* 0x000fe20000004100 */
[----:B------:R-:W-:Y:S01]  /*e9f0*/  FMUL.FTZ R34, R3, R0 ;  /* 0x0000000003227220 */ /* 0x000fe20000410000 */
[--C-:B------:R-:W-:Y:S02]  /*ea00*/  HADD2.F32 R8, -RZ, R12.reuse.H0_H0 ;  /* 0x2000000cff087230 */ /* 0x100fe40000004100 */
[----:B------:R-:W-:-:S02]  /*ea10*/  HADD2.F32 R13, -RZ, R12.H1_H1 ;  /* 0x3000000cff0d7230 */ /* 0x000fc40000004100 */
        /* <DEDUP_REMOVED lines=15> */
[--C-:B--2---:R-:W-:Y:S01]  /*eb10*/  HADD2.F32 R20, -RZ, R4.reuse.H0_H0 ;  /* 0x20000004ff147230 */ /* 0x104fe20000004100 */
[----:B------:R-:W-:Y:S01]  /*eb20*/  FFMA.FTZ R37, R2, R59, R0 ;  /* 0x0000003b02257223 */ /* 0x000fe20000010000 */
[----:B------:R-:W-:Y:S01]  /*eb30*/  HADD2.F32 R23, -RZ, R4.H1_H1 ;  /* 0x30000004ff177230 */ /* 0x000fe20000004100 */
[----:B------:R-:W-:Y:S01]  /*eb40*/  FFMA.FTZ R38, R3, R6, R5 ;  /* 0x0000000603267223 */ /* 0x000fe20000010005 */
[----:B------:R-:W-:-:S02]  /*eb50*/  HADD2.F32 R4, -RZ, R81.H1_H1 ;  /* 0x30000051ff047230 */ /* 0x000fc40000004100 */
[--C-:B------:R-:W-:Y:S02]  /*eb60*/  HADD2.F32 R5, -RZ, R83.reuse.H1_H1 ;  /* 0x30000053ff057230 */ /* 0x100fe40000004100 */
[----:B------:R-:W-:Y:S01]  /*eb70*/  HADD2.F32 R0, -RZ, R83.H0_H0 ;  /* 0x20000053ff007230 */ /* 0x000fe20000004100 */
[-C--:B------:R-:W-:Y:S01]  /*eb80*/  FMUL.FTZ R3, R20, R4.reuse ;  /* 0x0000000414037220 */ /* 0x080fe20000410000 */
[----:B------:R-:W-:Y:S01]  /*eb90*/  HADD2.F32 R24, -RZ, R26.H0_H0 ;  /* 0x2000001aff187230 */ /* 0x000fe20000004100 */
[C---:B------:R-:W-:Y:S01]  /*eba0*/  FMUL.FTZ R31, R8.reuse, R4 ;  /* 0x00000004081f7220 */ /* 0x040fe20000410000 */
[----:B------:R-:W-:Y:S01]  /*ebb0*/  HADD2.F32 R2, -RZ, R82.H1_H1 ;  /* 0x30000052ff027230 */ /* 0x000fe20000004100 */
[----:B------:R-:W-:Y:S01]  /*ebc0*/  FFMA.FTZ R35, R8, R5, R3 ;  /* 0x0000000508237223 */ /* 0x000fe20000010003 */
[--C-:B------:R-:W-:Y:S01]  /*ebd0*/  HADD2.F32 R3, -RZ, R84.reuse.H0_H0 ;  /* 0x20000054ff037230 */ /* 0x100fe20000004100 */
[-C--:B------:R-:W-:Y:S01]  /*ebe0*/  FMUL.FTZ R8, R17, R0.reuse ;  /* 0x0000000011087220 */ /* 0x080fe20000410000 */
[----:B------:R-:W-:Y:S01]  /*ebf0*/  HADD2.F32 R4, -RZ, R84.H1_H1 ;  /* 0x30000054ff047230 */ /* 0x000fe20000004100 */
[----:B------:R-:W-:-:S02]  /*ec00*/  FMUL.FTZ R26, R9, R0 ;  /* 0x00000000091a7220 */ /* 0x000fc40000410000 */
[----:B------:R-:W-:Y:S01]  /*ec10*/  FFMA.FTZ R28, R9, R3, R8 ;  /* 0x00000003091c7223 */ /* 0x000fe20000010008 */
[----:B------:R-:W-:Y:S01]  /*ec20*/  HADD2.F32 R8, -RZ, R39.H0_H0 ;  /* 0x20000027ff087230 */ /* 0x000fe20000004100 */
[----:B------:R-:W-:Y:S01]  /*ec30*/  FMUL.FTZ R0, R16, R24 ;  /* 0x0000001810007220 */ /* 0x000fe20000410000 */
[----:B------:R-:W-:Y:S01]  /*ec40*/  HADD2.F32 R9, -RZ, R30.H0_H0 ;  /* 0x2000001eff097230 */ /* 0x000fe20000004100 */
[-C--:B------:R-:W-:Y:S01]  /*ec50*/  FMUL.FTZ R15, R18, R2.reuse ;  /* 0x00000002120f7220 */ /* 0x080fe20000410000 */
[----:B------:R-:W-:Y:S01]  /*ec60*/  HADD2.F32 R39, -RZ, R56.H0_H0 ;  /* 0x20000038ff277230 */ /* 0x000fe20000004100 */
[----:B------:R-:W-:Y:S02]  /*ec70*/  FMUL.FTZ R29, R12, R2 ;  /* 0x000000020c1d7220 */ /* 0x000fe40000410000 */
[----:B------:R-:W-:Y:S02]  /*ec80*/  FFMA.FTZ R25, R7, R58, R0 ;  /* 0x0000003a07197223 */ /* 0x000fe40000010000 */
[----:B------:R-:W-:-:S02]  /*ec90*/  FMUL.FTZ R2, R23, R8 ;  /* 0x0000000817027220 */ /* 0x000fc40000410000 */
[----:B------:R-:W-:Y:S02]  /*eca0*/  FFMA.FTZ R36, R12, R4, R15 ;  /* 0x000000040c247223 */ /* 0x000fe4000001000f */
[----:B------:R-:W-:Y:S02]  /*ecb0*/  FMUL.FTZ R24, R7, R24 ;  /* 0x0000001807187220 */ /* 0x000fe40000410000 */
[-C--:B------:R-:W-:Y:S02]  /*ecc0*/  FMUL.FTZ R0, R21, R9.reuse ;  /* 0x0000000915007220 */ /* 0x080fe40000410000 */
[C---:B------:R-:W-:Y:S02]  /*ecd0*/  FMUL.FTZ R15, R13.reuse, R8 ;  /* 0x000000080d0f7220 */ /* 0x040fe40000410000 */
[----:B------:R-:W-:Y:S02]  /*ece0*/  FMUL.FTZ R7, R14, R9 ;  /* 0x000000090e077220 */ /* 0x000fe40000410000 */
[----:B------:R-:W-:-:S02]  /*ecf0*/  FFMA.FTZ R27, R13, R57, R2 ;  /* 0x000000390d1b7223 */ /* 0x000fc40000010002 */
        /* <DEDUP_REMOVED lines=10> */
[----:B------:R-:W-:Y:S02]  /*eda0*/  FFMA.FTZ R2, R23, R57, -R15 ;  /* 0x0000003917027223 */ /* 0x000fe4000001080f */
[----:B------:R-:W-:Y:S01]  /*edb0*/  FFMA.FTZ R6, R21, R39, -R7 ;  /* 0x0000002715067223 */ /* 0x000fe20000010807 */
[----:B------:R-:W-:Y:S02]  /*edc0*/  F2FP.PACK_AB R15, R0, R3 ;  /* 0x00000003000f723e */ /* 0x000fe400000000ff */
[----:B------:R-:W-:Y:S02]  /*edd0*/  F2FP.PACK_AB R12, R2, R9 ;  /* 0x00000009020c723e */ /* 0x000fe400000000ff */
[----:B------:R-:W-:Y:S02]  /*ede0*/  F2FP.PACK_AB R14, R6, R8 ;  /* 0x00000008060e723e */ /* 0x000fe400000000ff */
[----:B------:R-:W-:Y:S02]  /*edf0*/  F2FP.PACK_AB R7, R25, R28 ;  /* 0x0000001c1907723e */ /* 0x000fe400000000ff */
[----:B------:R-:W-:Y:S01]  /*ee00*/  F2FP.PACK_AB R6, R30, R36 ;  /* 0x000000241e06723e */ /* 0x000fe200000000ff */
[----:B------:R1:W-:Y:S04]  /*ee10*/  STS.128 [R68], R12 ;  /* 0x0000000c44007388 */ /* 0x0003e80000000c00 */
[----:B------:R1:W-:Y:S02]  /*ee20*/  STS.128 [R32+0x18100], R4 ;  /* 0x0181000420007388 */ /* 0x0003e40000000c00 */
.L_x_2351:
[----:B------:R-:W-:Y:S05]  /*ee30*/  BSYNC B0 ;  /* 0x0000000000007941 */ /* 0x000fea0003800000 */
.L_x_2350:
[----:B------:R-:W-:-:S13]  /*ee40*/  ISETP.GE.AND P0, PT, R140, c[0x0][0x27c], PT ;  /* 0x00009f008c007a0c */ /* 0x000fda0003f06270 */
[----:B------:R-:W-:Y:S05]  /*ee50*/  @P0 BRA `(.L_x_2347) ;  /* 0x0000060000000947 */ /* 0x000fea0003800000 */
[----:B------:R-:W3:Y:S01]  /*ee60*/  LDL R56, [R1+0x20] ;  /* 0x0000200001387983 */ /* 0x000ee20000100800 */
[----:B------:R-:W-:Y:S02]  /*ee70*/  MOV R0, c[0x0][0x27c] ;  /* 0x00009f0000007a02 */ /* 0x000fe40000000f00 */
[----:B------:R-:W-:Y:S02]  /*ee80*/  SHF.R.U32.HI R24, RZ, 0x10, R41 ;  /* 0x00000010ff187819 */ /* 0x000fe40000011629 */
        /* <DEDUP_REMOVED lines=15> */
[----:B------:R-:W-:Y:S02]  /*ef80*/  SHF.R.U64 R39, R40, 0x10, R41 ;  /* 0x0000001028277819 */ /* 0x000fe40000001229 */
[----:B------:R-:W-:Y:S01]  /*ef90*/  SHF.R.U32.HI R27, RZ, 0x10, R47 ;  /* 0x00000010ff1b7819 */ /* 0x000fe2000001162f */
[----:B-1----:R-:W1:Y:S01]  /*efa0*/  LDS.128 R12, [R29+0x18100] ;  /* 0x018100001d0c7984 */ /* 0x002e620000000c00 */
[----:B------:R-:W-:-:S02]  /*efb0*/  SHF.R.U64 R44, R44, 0x10, R45 ;  /* 0x000000102c2c7819 */ /* 0x000fc4000000122d */
[----:B------:R-:W-:Y:S01]  /*efc0*/  SHF.R.U64 R40, R46, 0x10, R47 ;  /* 0x000000102e287819 */ /* 0x000fe2000000122f */
[----:B------:R-:W-:Y:S02]  /*efd0*/  HADD2.F32 R42, -RZ, R27.H0_H0 ;  /* 0x2000001bff2a7230 */ /* 0x000fe40000004100 */
[----:B------:R-:W-:Y:S02]  /*efe0*/  HADD2.F32 R41, -RZ, R44.H0_H0 ;  /* 0x2000002cff297230 */ /* 0x000fe40000004100 */
[----:B-1----:R-:W-:Y:S02]  /*eff0*/  HADD2.F32 R3, -RZ, R13.H0_H0 ;  /* 0x2000000dff037230 */ /* 0x002fe40000004100 */
[----:B----4-:R-:W-:Y:S02]  /*f000*/  HADD2.F32 R9, -RZ, R15.H0_H0 ;  /* 0x2000000fff097230 */ /* 0x010fe40000004100 */
[----:B------:R-:W-:Y:S01]  /*f010*/  HADD2.F32 R2, -RZ, R13.H1_H1 ;  /* 0x3000000dff027230 */ /* 0x000fe20000004100 */
[----:B------:R-:W-:Y:S01]  /*f020*/  FMUL.FTZ R34, R3, R0 ;  /* 0x0000000003227220 */ /* 0x000fe20000410000 */
[----:B------:R-:W-:-:S02]  /*f030*/  HADD2.F32 R8, -RZ, R12.H0_H0 ;  /* 0x2000000cff087230 */ /* 0x000fc40000004100 */
[----:B------:R-:W-:Y:S02]  /*f040*/  HADD2.F32 R13, -RZ, R12.H1_H1 ;  /* 0x3000000cff0d7230 */ /* 0x000fe40000004100 */
        /* <DEDUP_REMOVED lines=20> */
[----:B------:R-:W-:Y:S02]  /*f190*/  HADD2.F32 R5, -RZ, R88.H0_H0 ;  /* 0x20000058ff057230 */ /* 0x000fe40000004100 */
        /* <DEDUP_REMOVED lines=44> */
.L_x_2347:
[----:B------:R-:W-:Y:S05]  /*f460*/  BSYNC B1 ;  /* 0x0000000000017941 */ /* 0x000fea0003800000 */
.L_x_2346:
        /* <DEDUP_REMOVED lines=14> */
[----:B---3--:R-:W3:Y:S01]  /*f550*/  LDL R44, [R1+0x2c] ;  /* 0x00002c00012c7983 */ /* 0x008ee20000100800 */
        /* <DEDUP_REMOVED lines=15> */
[----:B-1----:R-:W-:Y:S01]  /*f650*/  SHF.L.U32 R29, R0, 0x1, RZ ;  /* 0x00000001001d7819 */ /* 0x002fe200000006ff */
[----:B------:R-:W-:Y:S01]  /*f660*/  HADD2.F32 R0, -RZ, R87.H1_H1 ;  /* 0x30000057ff007230 */ /* 0x000fe20000004100 */
[----:B------:R-:W-:-:S02]  /*f670*/  SHF.R.U32.HI R27, RZ, 0x10, R51 ;  /* 0x00000010ff1b7819 */ /* 0x000fc40000011633 */
[----:B------:R-:W-:Y:S01]  /*f680*/  SHF.R.U64 R35, R54, 0x10, R55 ;  /* 0x0000001036237819 */ /* 0x000fe20000001237 */
[----:B------:R-:W1:Y:S01]  /*f690*/  LDS.128 R12, [R29+0x18100] ;  /* 0x018100001d0c7984 */ /* 0x000e620000000c00 */
[----:B------:R-:W-:Y:S01]  /*f6a0*/  SHF.R.U64 R38, R48, 0x10, R49 ;  /* 0x0000001030267819 */ /* 0x000fe20000001231 */
[----:B------:R-:W-:Y:S01]  /*f6b0*/  HADD2.F32 R42, -RZ, R27.H0_H0 ;  /* 0x2000001bff2a7230 */ /* 0x000fe20000004100 */
[----:B------:R-:W-:-:S03]  /*f6c0*/  SHF.R.U64 R40, R50, 0x10, R51 ;  /* 0x0000001032287819 */ /* 0x000fc60000001233 */
        /* <DEDUP_REMOVED lines=72> */
.L_x_2353:
[----:B------:R-:W-:Y:S05]  /*fb50*/  BSYNC B0 ;  /* 0x0000000000007941 */ /* 0x000fea0003800000 */
.L_x_2352:
[----:B------:R-:W-:Y:S01]  /*fb60*/  ISETP.GE.AND P0, PT, R141, c[0x0][0x27c], PT ;  /* 0x00009f008d007a0c */ /* 0x000fe20003f06270 */
[----:B------:R-:W-:-:S12]  /*fb70*/  BSSY B0, `(.L_x_2354) ;  /* 0x0000062000007945 */ /* 0x000fd80003800000 */
[----:B------:R-:W-:Y:S05]  /*fb80*/  @P0 BRA `(.L_x_2355) ;  /* 0x0000060000000947 */ /* 0x000fea0003800000 */
[----:B-1-3--:R-:W3:Y:S01]  /*fb90*/  LDL R44, [R1+0x24] ;  /* 0x00002400012c7983 */ /* 0x00aee20000100800 */
        /* <DEDUP_REMOVED lines=95> */
.L_x_2355:
[----:B------:R-:W-:Y:S05]  /*10190*/  BSYNC B0 ;  /* 0x0000000000007941 */ /* 0x000fea0003800000 */
.L_x_2354:
[----:B------:R-:W-:-:S13]  /*101a0*/  ISETP.GE.AND P0, PT, R140, c[0x0][0x27c], PT ;  /* 0x00009f008c007a0c */ /* 0x000fda0003f06270 */
        /* <DEDUP_REMOVED lines=97> */
.L_x_2308:
[----:B------:R-:W-:Y:S05]  /*107c0*/  BSYNC B2 ;  /* 0x0000000000027941 */ /* 0x000fea0003800000 */
.L_x_2306:
[----:B------:R-:W-:-:S04]  /*107d0*/  DEPBAR.LE SB0, 0x2 ;  /* 0x000080800000791a */ /* 0x000fc80000000000 */
[----:B------:R-:W-:Y:S01]  /*107e0*/  WARPSYNC 0xffffffff ;  /* 0xffffffff00007948 */ /* 0x000fe20003800000 */
[----:B------:R-:W-:Y:S01]  /*107f0*/  BAR.SYNC.DEFER_BLOCKING 0x0 ;  /* 0x0000000000007b1d */ /* 0x000fe20000010000 */
[----:B------:R-:W-:Y:S01]  /*10800*/  IMAD.MOV.U32 R0, RZ, RZ, 0x20 ;  /* 0x00000020ff007424 */ /* 0x000fe200078e00ff */
[----:B------:R-:W-:-:S04]  /*10810*/  LOP3.LUT P2, RZ, R217, 0x2, RZ, 0xc0, !PT ;  /* 0x00000002d9ff7812 */ /* 0x000fc8000784c0ff */
[----:B------:R-:W-:Y:S01]  /*10820*/  SEL R180, R0, 0xffffffe0, !P2 ;  /* 0xffffffe000b47807 */ /* 0x000fe20005000000 */
[----:B------:R-:W-:Y:S04]  /*10830*/  BSSY B0, `(.L_x_2356) ;  /* 0x000004c000007945 */ /* 0x000fe80003800000 */
[----:B-1----:R-:W-:Y:S01]  /*10840*/  IMAD.IADD R8, R186, 0x1, R180 ;  /* 0x00000001ba087824 */ /* 0x002fe200078e02b4 */
[----:B--2---:R1:W2:Y:S04]  /*10850*/  LDSM.16.M88.4 R4, [R181] ;  /* 0x00000000b504783b */ /* 0x0042a80000000200 */
[----:B------:R1:W3:Y:S04]  /*10860*/  LDSM.16.M88.4 R36, [R186] ;  /* 0x00000000ba24783b */ /* 0x0002e80000000200 */
[----:B------:R1:W4:Y:S04]  /*10870*/  LDSM.16.M88.4 R40, [R186+0x800] ;  /* 0x00080000ba28783b */ /* 0x0003280000000200 */
[----:B-----5:R1:W1:Y:S04]  /*10880*/  LDSM.16.M88.4 R44, [R186+0x1000] ;  /* 0x00100000ba2c783b */ /* 0x0202680000000200 */
        /* <DEDUP_REMOVED lines=9> */
[----:B----4-:R-:W-:-:S02]  /*10920*/  SHF.R.S32.HI R9, RZ, 0x1f, R190 ;  /* 0x0000001fff097819 */ /* 0x010fc400000114be */
[----:B------:R-:W-:Y:S01]  /*10930*/  SHF.L.U64.HI R29, R196, 0x1, R212 ;  /* 0x00000001c41d7819 */ /* 0x000fe200000102d4 */
[----:B------:R-:W-:Y:S01]  /*10940*/  IMAD R0, R0, c[0x0][0x208], RZ ;  /* 0x0000820000007a24 */ /* 0x000fe200078e02ff */
[----:B------:R-:W-:Y:S01]  /*10950*/  SHF.L.U64.HI R27, R202, 0x1, R213 ;  /* 0x00000001ca1b7819 */ /* 0x000fe200000102d5 */
        /* <DEDUP_REMOVED lines=15> */
.L_x_2508:
        /* <DEDUP_REMOVED lines=12> */
[C---:B------:R-:W-:Y:S01]  /*10b10*/  IMAD.X R17, R9.reuse, 0x1, R27, P0 ;  /* 0x0000000109117824 */ /* 0x040fe200000e061b */
        /* <DEDUP_REMOVED lines=8> */
.L_x_2509:
        /* <DEDUP_REMOVED lines=21> */
.L_x_2357:
[----:B------:R-:W-:Y:S05]  /*10cf0*/  BSYNC B0 ;  /* 0x0000000000007941 */ /* 0x000fea0003800000 */
.L_x_2356:
[----:B------:R-:W-:Y:S01]  /*10d00*/  LOP3.LUT P1, RZ, R217, 0x4, RZ, 0xc0, !PT ;  /* 0x00000004d9ff7812 */ /* 0x000fe2000782c0ff */
[----:B------:R-:W0:Y:S01]  /*10d10*/  LDGDEPBAR ;  /* 0x00000000000079af */ /* 0x000e220000000000 */
[----:B------:R-:W-:Y:S01]  /*10d20*/  MOV R0, 0x40 ;  /* 0x0000004000007802 */ /* 0x000fe20000000f00 */
[----:B------:R-:W-:Y:S01]  /*10d30*/  WARPSYNC 0xffffffff ;  /* 0xffffffff00007948 */ /* 0x000fe20003800000 */
[----:B--23--:R-:W-:Y:S01]  /*10d40*/  HMMA.16816.F32 R16, R4, R36, RZ ;  /* 0x000000240410723c */ /* 0x00cfe200000018ff */
[----:B----4-:R-:W-:Y:S01]  /*10d50*/  MOV R9, c[0x0][0x2c4] ;  /* 0x0000b10000097a02 */ /* 0x010fe20000000f00 */
        /* <DEDUP_REMOVED lines=10> */
[C---:B------:R-:W-:Y:S01]  /*10e00*/  HMMA.16816.F32 R20, R4.reuse, R40, RZ ;  /* 0x000000280414723c */ /* 0x040fe200000018ff */
[----:B------:R-:W-:Y:S04]  /*10e10*/  LDSM.16.M88.4 R60, [R2+0x800] ;  /* 0x00080000023c783b */ /* 0x000fe80000000200 */
[----:B------:R-:W-:Y:S03]  /*10e20*/  LDSM.16.M88.4 R68, [R2+0x1000] ;  /* 0x001000000244783b */ /* 0x000fe60000000200 */
[C---:B------:R-:W-:Y:S01]  /*10e30*/  HMMA.16816.F32 R36, R4.reuse, R42, RZ ;  /* 0x0000002a0424723c */ /* 0x040fe200000018ff */
[----:B------:R-:W-:Y:S04]  /*10e40*/  LDSM.16.M88.4 R84, [R0] ;  /* 0x000000000054783b */ /* 0x000fe80000000200 */
[----:B------:R-:W-:Y:S03]  /*10e50*/  LDSM.16.M88.4 R88, [R0+0x1000] ;  /* 0x001000000058783b */ /* 0x000fe60000000200 */
[C---:B-1----:R-:W-:Y:S08]  /*10e60*/  HMMA.16816.F32 R40, R4.reuse, R44, RZ ;  /* 0x0000002c0428723c */ /* 0x042ff000000018ff */
        /* <DEDUP_REMOVED lines=93> */
[C---:B----4-:R-:W-:Y:S01]  /*11440*/  HMMA.16816.F32 R88, R24.reuse, R64, R68 ;  /* 0x000000401858723c */ /* 0x050fe20000001844 */
[----:B------:R-:W3:Y:S07]  /*11450*/  LDSM.16.M88.4 R68, [R0+0x4000] ;  /* 0x004000000044783b */ /* 0x000eee0000000200 */
[C---:B------:R-:W-:Y:S01]  /*11460*/  HMMA.16816.F32 R84, R24.reuse, R54, R56 ;  /* 0x000000361854723c */ /* 0x040fe20000001838 */
[----:B------:R-:W4:Y:S04]  /*11470*/  LDSM.16.M88.4 R52, [R186+0x5000] ;  /* 0x00500000ba34783b */ /* 0x000f280000000200 */
[----:B------:R-:W-:Y:S03]  /*11480*/  LDSM.16.M88.4 R56, [R8+0x5000] ;  /* 0x005000000838783b */ /* 0x000fe60000000200 */
[----:B------:R-:W-:Y:S01]  /*11490*/  HMMA.16816.F32 R80, R24, R66, R80 ;  /* 0x000000421850723c */ /* 0x000fe20000001850 */
[----:B------:R-:W-:Y:S07]  /*114a0*/  LDSM.16.M88.4 R64, [R2+0x4800] ;  /* 0x004800000240783b */ /* 0x000fee0000000200 */
[----:B------:R-:W-:Y:S08]  /*114b0*/  HMMA.16816.F32 R28, R16, R74, R28 ;  /* 0x0000004a101c723c */ /* 0x000ff0000000181c */
[----:B-1----:R-:W-:Y:S08]  /*114c0*/  HMMA.16816.F32 R24, R12, R44, R32 ;  /* 0x0000002c0c18723c */ /* 0x002ff00000001820 */
[C---:B--2---:R-:W-:Y:S08]  /*114d0*/  HMMA.16816.F32 R36, R20.reuse, R40, R36 ;  /* 0x000000281424723c */ /* 0x044ff00000001824 */
[----:B------:R-:W-:Y:S01]  /*114e0*/  HMMA.16816.F32 R40, R20, R42, R76 ;  /* 0x0000002a1428723c */ /* 0x000fe2000000184c */
[----:B------:R-:W1:Y:S07]  /*114f0*/  LDSM.16.M88.4 R76, [R186+0x5800] ;  /* 0x00580000ba4c783b */ /* 0x000e6e0000000200 */
[----:B------:R-:W-:Y:S08]  /*11500*/  HMMA.16816.F32 R32, R12, R46, R28 ;  /* 0x0000002e0c20723c */ /* 0x000ff0000000181c */
[----:B---3--:R-:W-:Y:S08]  /*11510*/  HMMA.16816.F32 R28, R4, R68, R24 ;  /* 0x00000044041c723c */ /* 0x008ff00000001818 */
[C---:B------:R-:W-:Y:S08]  /*11520*/  HMMA.16816.F32 R24, R16.reuse, R48, R36 ;  /* 0x000000301018723c */ /* 0x040ff00000001824 */
[----:B------:R-:W-:Y:S01]  /*11530*/  HMMA.16816.F32 R36, R16, R50, R40 ;  /* 0x000000321024723c */ /* 0x000fe20000001828 */
[----:B------:R-:W2:Y:S07]  /*11540*/  LDSM.16.M88.4 R48, [R0+0x4800] ;  /* 0x004800000030783b */ /* 0x000eae0000000200 */
[C---:B----4-:R-:W-:Y:S01]  /*11550*/  HMMA.16816.F32 R72, R20.reuse, R52, R60 ;  /* 0x000000341448723c */ /* 0x050fe2000000183c */
[----:B------:R-:W-:Y:S01]  /*11560*/  FMUL.FTZ R3, R28, c[0x0][0x320] ;  /* 0x0000c8001c037a20 */ /* 0x000fe20000410000 */
[----:B------:R-:W3:Y:S06]  /*11570*/  LDSM.16.M88.4 R60, [R2+0x5000] ;  /* 0x00500000023c783b */ /* 0x000eec0000000200 */
[----:B------:R-:W-:Y:S01]  /*11580*/  HMMA.16816.F32 R52, R20, R54, R84 ;  /* 0x000000361434723c */ /* 0x000fe20000001854 */
[----:B------:R4:W2:Y:S07]  /*11590*/  MUFU.TANH R85, R3 ;  /* 0x0000000300557308 */ /* 0x0008ae0000002400 */
[----:B------:R-:W-:Y:S08]  /*115a0*/  HMMA.16816.F32 R44, R4, R70, R32 ;  /* 0x00000046042c723c */ /* 0x000ff00000001820 */
[----:B-1----:R-:W-:Y:S01]  /*115b0*/  HMMA.16816.F32 R68, R20, R76, R88 ;  /* 0x0000004c1444723c */ /* 0x002fe20000001858 */
[----:B----4-:R-:W-:-:S04]  /*115c0*/  FMUL.FTZ R3, R29, c[0x0][0x320] ;  /* 0x0000c8001d037a20 */ /* 0x010fc80000410000 */
[----:B------:R1:W4:Y:S03]  /*115d0*/  MUFU.TANH R84, R3 ;  /* 0x0000000300547308 */ /* 0x0003260000002400 */
[----:B------:R-:W-:Y:S08]  /*115e0*/  HMMA.16816.F32 R24, R12, R64, R24 ;  /* 0x000000400c18723c */ /* 0x000ff00000001818 */
[----:B------:R-:W-:Y:S01]  /*115f0*/  HMMA.16816.F32 R32, R16, R56, R72 ;  /* 0x000000381020723c */ /* 0x000fe20000001848 */
[----:B-1----:R-:W-:-:S07]  /*11600*/  FMUL.FTZ R3, R30, c[0x0][0x320] ;  /* 0x0000c8001e037a20 */ /* 0x002fce0000410000 */
[----:B------:R-:W-:Y:S01]  /*11610*/  HMMA.16816.F32 R40, R16, R58, R52 ;  /* 0x0000003a1028723c */ /* 0x000fe20000001834 */
[----:B------:R1:W1:Y:S01]  /*11620*/  MUFU.TANH R76, R3 ;  /* 0x00000003004c7308 */ /* 0x0002620000002400 */
[----:B------:R-:W5:Y:S06]  /*11630*/  LDSM.16.M88.4 R52, [R0+0x5000] ;  /* 0x005000000034783b */ /* 0x000f6c0000000200 */
[----:B--2---:R-:W-:Y:S08]  /*11640*/  HMMA.16816.F32 R24, R4, R48, R24 ;  /* 0x000000300418723c */ /* 0x004ff00000001818 */
[----:B------:R-:W-:Y:S01]  /*11650*/  HMMA.16816.F32 R20, R20, R78, R80 ;  /* 0x0000004e1414723c */ /* 0x000fe20000001850 */
[----:B-1----:R-:W-:-:S04]  /*11660*/  FMUL.FTZ R3, R31, c[0x0][0x320] ;  /* 0x0000c8001f037a20 */ /* 0x002fc80000410000 */
[----:B------:R1:W2:Y:S03]  /*11670*/  MUFU.TANH R75, R3 ;  /* 0x00000003004b7308 */ /* 0x0002a60000002400 */
[C---:B------:R-:W-:Y:S01]  /*11680*/  HMMA.16816.F32 R28, R12.reuse, R66, R36 ;  /* 0x000000420c1c723c */ /* 0x040fe20000001824 */
[----:B------:R-:W2:Y:S07]  /*11690*/  LDSM.16.M88.4 R64, [R8+0x5800] ;  /* 0x005800000840783b */ /* 0x000eae0000000200 */
[----:B---3--:R-:W-:Y:S01]  /*116a0*/  HMMA.16816.F32 R36, R12, R60, R32 ;  /* 0x0000003c0c24723c */ /* 0x008fe20000001820 */
[----:B-1----:R-:W-:-:S07]  /*116b0*/  FMUL.FTZ R3, R44, c[0x0][0x320] ;  /* 0x0000c8002c037a20 */ /* 0x002fce0000410000 */
[----:B------:R-:W-:Y:S01]  /*116c0*/  HMMA.16816.F32 R32, R12, R62, R40 ;  /* 0x0000003e0c20723c */ /* 0x000fe20000001828 */
[----:B------:R1:W3:Y:S01]  /*116d0*/  MUFU.TANH R73, R3 ;  /* 0x0000000300497308 */ /* 0x0002e20000002400 */
[----:B------:R-:W-:Y:S11]  /*116e0*/  LDSM.16.M88.4 R40, [R0+0x5800] ;  /* 0x005800000028783b */ /* 0x000ff60000000200 */
[----:B------:R-:W-:Y:S03]  /*116f0*/  @!UPT UIADD3 URZ, URZ, URZ, URZ ;  /* 0x0000003f3f3ff290 */ /* 0x000fe6000fffe03f */
[----:B-----5:R-:W-:Y:S01]  /*11700*/  HMMA.16816.F32 R36, R4, R52, R36 ;  /* 0x000000340424723c */ /* 0x020fe20000001824 */
[----:B-1----:R-:W-:-:S04]  /*11710*/  FMUL.FTZ R3, R45, c[0x0][0x320] ;  /* 0x0000c8002d037a20 */ /* 0x002fc80000410000 */
[----:B------:R1:W1:Y:S03]  /*11720*/  MUFU.TANH R72, R3 ;  /* 0x0000000300487308 */ /* 0x0002660000002400 */
[----:B--2---:R-:W-:Y:S01]  /*11730*/  HMMA.16816.F32 R20, R16, R66, R20 ;  /* 0x000000421014723c */ /* 0x004fe20000001814 */
[----:B-1----:R-:W-:-:S04]  /*11740*/  FMUL.FTZ R3, R46, c[0x0][0x320] ;  /* 0x0000c8002e037a20 */ /* 0x002fc80000410000 */
[----:B------:R1:W2:Y:S02]  /*11750*/  MUFU.TANH R74, R3 ;  /* 0x00000003004a7308 */ /* 0x0002a40000002400 */
[----:B-1----:R-:W-:Y:S02]  /*11760*/  FMUL.FTZ R3, R47, c[0x0][0x320] ;  /* 0x0000c8002f037a20 */ /* 0x002fe40000410000 */
[----:B------:R-:W-:Y:S01]  /*11770*/  HMMA.16816.F32 R44, R4, R50, R28 ;  /* 0x00000032042c723c */ /* 0x000fe2000000181c */
[----:B------:R1:W5:Y:S03]  /*11780*/  LDSM.16.M88.4 R48, [R2+0x5800] ;  /* 0x005800000230783b */ /* 0x0003660000000200 */
[----:B------:R-:W1:Y:S04]  /*11790*/  MUFU.TANH R60, R3 ;  /* 0x00000003003c7308 */ /* 0x000e680000002400 */
[----:B------:R-:W-:Y:S01]  /*117a0*/  HMMA.16816.F32 R28, R16, R64, R68 ;  /* 0x00000040101c723c */ /* 0x000fe20000001844 */
[----:B-1----:R-:W-:Y:S11]  /*117b0*/  FMUL.FTZ R2, R24, c[0x0][0x320] ;  /* 0x0000c80018027a20 */ /* 0x002ff60000410000 */
[----:B------:R-:W-:Y:S04]  /*117c0*/  @!UPT UIADD3 URZ, URZ, URZ, URZ ;  /* 0x0000003f3f3ff290 */ /* 0x000fe8000fffe03f */
[----:B------:R-:W-:Y:S01]  /*117d0*/  FMUL.FTZ R0, R44, c[0x0][0x320] ;  /* 0x0000c8002c007a20 */ /* 0x000fe20000410000 */
[----:B------:R1:W1:Y:S08]  /*117e0*/  MUFU.TANH R58, R2 ;  /* 0x00000002003a7308 */ /* 0x0002700000002400 */
        /* <DEDUP_REMOVED lines=8> */
[----:B------:R-:W-:Y:S01]  /*11870*/  HMMA.16816.F32 R16, R4, R40, R16 ;  /* 0x000000280410723c */ /* 0x000fe20000001810 */
[----:B------:R1:W1:Y:S01]  /*11880*/  MUFU.TANH R59, R2 ;  /* 0x00000002003b7308 */ /* 0x0002620000002400 */
[----:B--2---:R-:W-:-:S06]  /*11890*/  FMUL.FTZ R0, R46, c[0x0][0x320] ;  /* 0x0000c8002e007a20 */ /* 0x004fcc0000410000 */
[----:B------:R-:W-:Y:S01]  /*118a0*/  HMMA.16816.F32 R12, R4, R42, R12 ;  /* 0x0000002a040c723c */ /* 0x000fe2000000180c */
[----:B------:R2:W2:Y:S01]  /*118b0*/  MUFU.TANH R46, R0 ;  /* 0x00000000002e7308 */ /* 0x0004a20000002400 */
[----:B-1----:R-:W-:-:S06]  /*118c0*/  FMUL.FTZ R2, R27, c[0x0][0x320] ;  /* 0x0000c8001b027a20 */ /* 0x002fcc0000410000 */
[----:B------:R-:W-:Y:S01]  /*118d0*/  HMMA.16816.F32 R24, R4, R54, R32 ;  /* 0x000000360418723c */ /* 0x000fe20000001820 */
[----:B------:R-:W1:Y:S07]  /*118e0*/  MUFU.TANH R57, R2 ;  /* 0x0000000200397308 */ /* 0x000e6e0000002400 */
[----:B------:R-:W-:Y:S02]  /*118f0*/  FMUL.FTZ R3, R18, c[0x0][0x320] ;  /* 0x0000c80012037a20 */ /* 0x000fe40000410000 */
[----:B--2---:R-:W-:Y:S01]  /*11900*/  FMUL.FTZ R0, R47, c[0x0][0x320] ;  /* 0x0000c8002f007a20 */ /* 0x004fe20000410000 */
[----:B------:R-:W-:-:S03]  /*11910*/  IADD3 R7, -R214, R101, RZ ;  /* 0x00000065d6077210 */ /* 0x000fc60007ffe1ff */
        /* <DEDUP_REMOVED lines=14> */
[----:B------:R-:W2:Y:S08]  /*11a00*/  MUFU.TANH R26, R3 ;  /* 0x00000003001a7308 */ /* 0x000eb00000002400 */
[----:B------:R5:W1:Y:S02]  /*11a10*/  MUFU.TANH R30, R0 ;  /* 0x00000000001e7308 */ /* 0x000a640000002400 */
[----:B-----5:R-:W-:-:S06]  /*11a20*/  FMUL.FTZ R0, R27, c[0x0][0x320] ;  /* 0x0000c8001b007a20 */ /* 0x020fcc0000410000 */
[----:B------:R5:W1:Y:S02]  /*11a30*/  MUFU.TANH R27, R0 ;  /* 0x00000000001b7308 */ /* 0x000a640000002400 */
[----:B-----5:R-:W-:-:S06]  /*11a40*/  FMUL.FTZ R0, R16, c[0x0][0x320] ;  /* 0x0000c80010007a20 */ /* 0x020fcc0000410000 */
[----:B------:R5:W1:Y:S02]  /*11a50*/  MUFU.TANH R20, R0 ;  /* 0x0000000000147308 */ /* 0x000a640000002400 */
[----:B-----5:R-:W-:-:S06]  /*11a60*/  FMUL.FTZ R0, R17, c[0x0][0x320] ;  /* 0x0000c80011007a20 */ /* 0x020fcc0000410000 */
[----:B------:R5:W1:Y:S02]  /*11a70*/  MUFU.TANH R16, R0 ;  /* 0x0000000000107308 */ /* 0x000a640000002400 */
[----:B-----5:R-:W-:-:S04]  /*11a80*/  IADD3 R0, R240, R227, RZ ;  /* 0x000000e3f0007210 */ /* 0x020fc80007ffe0ff */
[----:B------:R-:W-:Y:S01]  /*11a90*/  MOV R4, R0 ;  /* 0x0000000000047202 */ /* 0x000fe20000000f00 */
[----:B------:R-:W-:-:S04]  /*11aa0*/  @P0 IMAD.HI.U32 R2, R0, c[0x0][0x2c8], RZ ;  /* 0x0000b20000020a27 */ /* 0x000fc800078e00ff */
[----:B------:R-:W-:Y:S01]  /*11ab0*/  FMUL.FTZ R0, R19, c[0x0][0x320] ;  /* 0x0000c80013007a20 */ /* 0x000fe20000410000 */
[----:B------:R-:W-:Y:S01]  /*11ac0*/  @P0 SHF.R.U32.HI R4, RZ, c[0x0][0x2cc], R2 ;  /* 0x0000b300ff040a19 */ /* 0x000fe20000011602 */
[----:B------:R-:W-:Y:S02]  /*11ad0*/  FMUL.FTZ R2, R14, c[0x0][0x320] ;  /* 0x0000c8000e027a20 */ /* 0x000fe40000410000 */
[----:B------:R5:W1:Y:S02]  /*11ae0*/  MUFU.TANH R24, R0 ;  /* 0x0000000000187308 */ /* 0x000a640000002400 */
[----:B------:R-:W1:Y:S06]  /*11af0*/  SHFL.IDX PT, R3, R4, RZ, 0x1c1f ;  /* 0x001c1fff04037589 */ /* 0x000e6c00000e0000 */
[----:B------:R2:W1:Y:S01]  /*11b00*/  MUFU.TANH R19, R2 ;  /* 0x0000000200137308 */ /* 0x0004620000002400 */
[----:B-----5:R-:W-:-:S07]  /*11b10*/  FMUL.FTZ R0, R12, c[0x0][0x320] ;  /* 0x0000c8000c007a20 */ /* 0x020fce0000410000 */
[----:B------:R5:W1:Y:S01]  /*11b20*/  MUFU.TANH R12, R0 ;  /* 0x00000000000c7308 */ /* 0x000a620000002400 */
[----:B--2---:R-:W-:-:S07]  /*11b30*/  FMUL.FTZ R2, R15, c[0x0][0x320] ;  /* 0x0000c8000f027a20 */ /* 0x004fce0000410000 */
[----:B------:R-:W2:Y:S01]  /*11b40*/  MUFU.TANH R29, R2 ;  /* 0x00000002001d7308 */ /* 0x000ea20000002400 */
[----:B-----5:R-:W-:-:S07]  /*11b50*/  FMUL.FTZ R0, R13, c[0x0][0x320] ;  /* 0x0000c8000d007a20 */ /* 0x020fce0000410000 */
[----:B------:R5:W1:Y:S02]  /*11b60*/  MUFU.TANH R9, R0 ;  /* 0x0000000000097308 */ /* 0x000a640000002400 */
[----:B-----5:R-:W-:-:S04]  /*11b70*/  IADD3 R0, R210, 0x1, -R104 ;  /* 0x00000001d2007810 */ /* 0x020fc80007ffe868 */
[----:B------:R-:W-:-:S04]  /*11b80*/  IADD3 R0, -R211, R0, -R214 ;  /* 0x00000000d3007210 */ /* 0x000fc80007ffe9d6 */
[C---:B------:R-:W-:Y:S02]  /*11b90*/  IADD3 R5, R0.reuse, c[0x0][0x328], RZ ;  /* 0x0000ca0000057a10 */ /* 0x040fe40007ffe0ff */
[----:B------:R-:W-:Y:S02]  /*11ba0*/  IADD3 R6, R0, UR6, RZ ;  /* 0x0000000600067c10 */ /* 0x000fe4000fffe0ff */
[-C--:B-1----:R-:W-:Y:S02]  /*11bb0*/  IADD3 R2, R5, R3.reuse, RZ ;  /* 0x0000000305027210 */ /* 0x082fe40007ffe0ff */
[----:B------:R-:W-:Y:S02]  /*11bc0*/  IADD3 R0, R6, R3, RZ ;  /* 0x0000000306007210 */ /* 0x000fe40007ffe0ff */
[----:B------:R-:W-:Y:S01]  /*11bd0*/  IMNMX R2, R7, R2, PT ;  /* 0x0000000207027217 */ /* 0x000fe20003800200 */
[----:B------:R-:W-:Y:S05]  /*11be0*/  @!P4 BRA `(.L_x_2360) ;  /* 0x000001500000c947 */ /* 0x000fea0003800000 */
[----:B--234-:R-:W-:Y:S01]  /*11bf0*/  IADD3 R3, -R211, R210, R3 ;  /* 0x000000d2d3037210 */ /* 0x01cfe20007ffe103 */
        /* <DEDUP_REMOVED lines=10> */
.L_x_2362:
[----:B------:R-:W-:-:S04]  /*11ca0*/  MOV R8, 0x1 ;  /* 0x0000000100087802 */ /* 0x000fc80000000f00 */
[----:B------:R-:W-:-:S13]  /*11cb0*/  ISETP.NE.AND P0, PT, R8, c[0x0][0x32c], PT ;  /* 0x0000cb0008007a0c */ /* 0x000fda0003f05270 */
[----:B------:R-:W-:-:S05]  /*11cc0*/  @P0 IMAD.HI.U32 R8, R3, c[0x0][0x330], RZ ;  /* 0x0000cc0003080a27 */ /* 0x000fca00078e00ff */
[----:B------:R-:W-:Y:S02]  /*11cd0*/  @P0 SHF.R.U32.HI R3, RZ, c[0x0][0x334], R8 ;  /* 0x0000cd00ff030a19 */ /* 0x000fe40000011608 */
.L_x_2363:
[----:B------:R-:W-:Y:S05]  /*11ce0*/  BSYNC B0 ;  /* 0x0000000000007941 */ /* 0x000fea0003800000 */
.L_x_2361:
[----:B------:R-:W-:-:S04]  /*11cf0*/  IMAD R3, R3, c[0x0][0x32c], -R104 ;  /* 0x0000cb0003037a24 */ /* 0x000fc800078e0a68 */
[----:B------:R-:W-:-:S05]  /*11d00*/  IMAD.IADD R3, R3, 0x1, -R214 ;  /* 0x0000000103037824 */ /* 0x000fca00078e0ad6 */
[----:B------:R-:W-:Y:S02]  /*11d10*/  IADD3 R8, R3, c[0x0][0x32c], RZ ;  /* 0x0000cb0003087a10 */ /* 0x000fe40007ffe0ff */
[----:B------:R-:W-:Y:S02]  /*11d20*/  IMNMX R0, R0, R3, !PT ;  /* 0x0000000300007217 */ /* 0x000fe40007800200 */
[----:B------:R-:W-:Y:S02]  /*11d30*/  IMNMX R2, R2, R8, PT ;  /* 0x0000000802027217 */ /* 0x000fe40003800200 */
.L_x_2360:
[----:B--234-:R-:W-:Y:S01]  /*11d40*/  ISETP.GT.AND P3, PT, R189, RZ, PT ;  /* 0x000000ffbd00720c */ /* 0x01cfe20003f64270 */
        /* <DEDUP_REMOVED lines=64> */
.L_x_2366:
[----:B------:R-:W-:-:S04]  /*12150*/  MOV R4, 0x1 ;  /* 0x0000000100047802 */ /* 0x000fc80000000f00 */
[----:B------:R-:W-:-:S13]  /*12160*/  ISETP.NE.AND P0, PT, R4, c[0x0][0x32c], PT ;  /* 0x0000cb0004007a0c */ /* 0x000fda0003f05270 */
[----:B------:R-:W-:-:S05]  /*12170*/  @P0 IMAD.HI.U32 R4, R3, c[0x0][0x330], RZ ;  /* 0x0000cc0003040a27 */ /* 0x000fca00078e00ff */
[----:B------:R-:W-:Y:S02]  /*12180*/  @P0 SHF.R.U32.HI R3, RZ, c[0x0][0x334], R4 ;  /* 0x0000cd00ff030a19 */ /* 0x000fe40000011604 */
.L_x_2367:
[----:B------:R-:W-:Y:S05]  /*12190*/  BSYNC B0 ;  /* 0x0000000000007941 */ /* 0x000fea0003800000 */
.L_x_2365:
[----:B------:R-:W-:-:S04]  /*121a0*/  IMAD R3, R3, c[0x0][0x32c], -R104 ;  /* 0x0000cb0003037a24 */ /* 0x000fc800078e0a68 */
[----:B------:R-:W-:-:S05]  /*121b0*/  IMAD.IADD R3, R3, 0x1, -R214 ;  /* 0x0000000103037824 */ /* 0x000fca00078e0ad6 */
[----:B------:R-:W-:Y:S02]  /*121c0*/  IADD3 R4, R3, c[0x0][0x32c], RZ ;  /* 0x0000cb0003047a10 */ /* 0x000fe40007ffe0ff */
[----:B------:R-:W-:Y:S02]  /*121d0*/  IMNMX R0, R0, R3, !PT ;  /* 0x0000000300007217 */ /* 0x000fe40007800200 */
[----:B------:R-:W-:Y:S02]  /*121e0*/  IMNMX R2, R2, R4, PT ;  /* 0x0000000402027217 */ /* 0x000fe40003800200 */
.L_x_2364:
        /* <DEDUP_REMOVED lines=90> */
[----:B------:R-:W1:Y:S04]  /*12790*/  SHFL.BFLY PT, R3, R0, 0x1, 0x1f ;  /* 0x0c201f0000037f89 */ /* 0x000e6800000e0000 */
[----:B------:R-:W3:Y:S01]  /*127a0*/  SHFL.BFLY PT, R4, R2, 0x2, 0x1f ;  /* 0x0c401f0002047f89 */ /* 0x000ee200000e0000 */
[----:B-1----:R-:W-:Y:S02]  /*127b0*/  FMNMX.FTZ R9, R0, R3, !PT ;  /* 0x0000000300097209 */ /* 0x002fe40007810000 */
[----:B---3--:R-:W-:-:S03]  /*127c0*/  FMNMX.FTZ R0, R2, R4, !PT ;  /* 0x0000000402007209 */ /* 0x008fc60007810000 */
[C---:B------:R-:W-:Y:S01]  /*127d0*/  FMUL.FTZ R2, R9.reuse, c[0x0][0x2d0] ;  /* 0x0000b40009027a20 */ /* 0x040fe20000410000 */
[----:B------:R-:W-:Y:S01]  /*127e0*/  FSETP.NEU.FTZ.AND P0, PT, R9, -INF , PT ;  /* 0xff8000000900780b */ /* 0x000fe20003f1d000 */
[----:B------:R-:W1:Y:S03]  /*127f0*/  SHFL.BFLY PT, R4, R0, 0x1, 0x1f ;  /* 0x0c201f0000047f89 */ /* 0x000e6600000e0000 */
[----:B------:R-:W-:-:S05]  /*12800*/  FSEL R2, R2, RZ, P0 ;  /* 0x000000ff02027208 */ /* 0x000fca0000000000 */
[----:B------:R-:W-:-:S04]  /*12810*/  FFMA.FTZ R3, R8, c[0x0][0x2d0], -R2 ;  /* 0x0000b40008037a23 */ /* 0x000fc80000010802 */
[----:B------:R3:W-:Y:S01]  /*12820*/  MUFU.EX2 R93, R3 ;  /* 0x00000003005d7308 */ /* 0x0007e20000000800 */
[----:B-1----:R-:W-:Y:S01]  /*12830*/  FMNMX.FTZ R8, R0, R4, !PT ;  /* 0x0000000400087209 */ /* 0x002fe20007810000 */
[--C-:B------:R-:W-:Y:S02]  /*12840*/  FFMA.FTZ R0, R15, c[0x0][0x2d0], -R2.reuse ;  /* 0x0000b4000f007a23 */ /* 0x100fe40000010802 */
[----:B---3--:R-:W-:Y:S01]  /*12850*/  FFMA.FTZ R3, R13, c[0x0][0x2d0], -R2 ;  /* 0x0000b4000d037a23 */ /* 0x008fe20000010802 */
[----:B------:R-:W-:-:S03]  /*12860*/  FSETP.NEU.FTZ.AND P0, PT, R8, -INF , PT ;  /* 0xff8000000800780b */ /* 0x000fc60003f1d000 */
[----:B------:R1:W-:Y:S08]  /*12870*/  MUFU.EX2 R95, R0 ;  /* 0x00000000005f7308 */ /* 0x0003f00000000800 */
[----:B------:R3:W-:Y:S01]  /*12880*/  MUFU.EX2 R92, R3 ;  /* 0x00000003005c7308 */ /* 0x0007e20000000800 */
[----:B-1----:R-:W-:-:S05]  /*12890*/  FMUL.FTZ R0, R8, c[0x0][0x2d0] ;  /* 0x0000b40008007a20 */ /* 0x002fca0000410000 */
[----:B------:R-:W-:Y:S01]  /*128a0*/  FSEL R0, R0, RZ, P0 ;  /* 0x000000ff00007208 */ /* 0x000fe20000000000 */
[--C-:B---3--:R-:W-:Y:S01]  /*128b0*/  FFMA.FTZ R3, R14, c[0x0][0x2d0], -R2.reuse ;  /* 0x0000b4000e037a23 */ /* 0x108fe20000010802 */
[----:B--2---:R-:W-:Y:S03]  /*128c0*/  LDSM.16.MT88.4 R40, [R103] ;  /* 0x000000006728783b */ /* 0x004fe60000004200 */
[----:B------:R1:W2:Y:S01]  /*128d0*/  MUFU.EX2 R94, R3 ;  /* 0x00000003005e7308 */ /* 0x0002a20000000800 */
[----:B------:R-:W3:Y:S01]  /*128e0*/  LDSM.16.MT88.4 R12, [R187] ;  /* 0x00000000bb0c783b */ /* 0x000ee20000004200 */
[----:B-1----:R-:W-:Y:S01]  /*128f0*/  FFMA.FTZ R3, R18, c[0x0][0x2d0], -R2 ;  /* 0x0000b40012037a23 */ /* 0x002fe20000010802 */
[----:B--2---:R-:W-:-:S05]  /*12900*/  F2FP.PACK_AB R18, R95, R94 ;  /* 0x0000005e5f12723e */ /* 0x004fca00000000ff */
[----:B------:R1:W-:Y:S02]  /*12910*/  MUFU.EX2 R97, R3 ;  /* 0x0000000300617308 */ /* 0x0003e40000000800 */
[----:B-1----:R-:W-:-:S06]  /*12920*/  FFMA.FTZ R3, R6, c[0x0][0x2d0], -R0 ;  /* 0x0000b40006037a23 */ /* 0x002fcc0000010800 */
[----:B------:R1:W-:Y:S02]  /*12930*/  MUFU.EX2 R69, R3 ;  /* 0x0000000300457308 */ /* 0x0003e40000000800 */
[--C-:B-1----:R-:W-:Y:S02]  /*12940*/  FFMA.FTZ R3, R7, c[0x0][0x2d0], -R0.reuse ;  /* 0x0000b40007037a23 */ /* 0x102fe40000010800 */
[----:B------:R-:W1:Y:S04]  /*12950*/  LDSM.16.MT88.4 R4, [R243] ;  /* 0x00000000f304783b */ /* 0x000e680000004200 */
[----:B------:R2:W4:Y:S02]  /*12960*/  MUFU.EX2 R68, R3 ;  /* 0x0000000300447308 */ /* 0x0005240000000800 */
[----:B--2---:R-:W-:Y:S01]  /*12970*/  FFMA.FTZ R3, R16, c[0x0][0x2d0], -R0 ;  /* 0x0000b40010037a23 */ /* 0x004fe20000010800 */
[----:B------:R-:W-:-:S05]  /*12980*/  F2FP.PACK_AB R16, R92, R93 ;  /* 0x0000005d5c10723e */ /* 0x000fca00000000ff */
[----:B------:R2:W-:Y:S02]  /*12990*/  MUFU.EX2 R70, R3 ;  /* 0x0000000300467308 */ /* 0x0005e40000000800 */
[----:B--2---:R-:W-:Y:S01]  /*129a0*/  FFMA.FTZ R3, R17, c[0x0][0x2d0], -R0 ;  /* 0x0000b40011037a23 */ /* 0x004fe20000010800 */
[----:B----4-:R-:W-:-:S05]  /*129b0*/  F2FP.PACK_AB R17, R68, R69 ;  /* 0x000000454411723e */ /* 0x010fca00000000ff */
[----:B------:R2:W4:Y:S02]  /*129c0*/  MUFU.EX2 R72, R3 ;  /* 0x0000000300487308 */ /* 0x0005240000000800 */
[----:B--2---:R-:W-:Y:S01]  /*129d0*/  FFMA.FTZ R3, R22, c[0x0][0x2d0], -R2 ;  /* 0x0000b40016037a23 */ /* 0x004fe20000010802 */
[----:B----4-:R-:W-:-:S05]  /*129e0*/  F2FP.PACK_AB R19, R72, R70 ;  /* 0x000000464813723e */ /* 0x010fca00000000ff */
[----:B------:R2:W4:Y:S02]  /*129f0*/  MUFU.EX2 R96, R3 ;  /* 0x0000000300607308 */ /* 0x0005240000000800 */
[C---:B---3--:R-:W-:Y:S08]  /*12a00*/  HMMA.16816.F32 R44, R16.reuse, R12, RZ ;  /* 0x0000000c102c723c */ /* 0x048ff000000018ff */
[----:B------:R-:W-:Y:S01]  /*12a10*/  HMMA.16816.F32 R28, R16, R14, RZ ;  /* 0x0000000e101c723c */ /* 0x000fe200000018ff */
[----:B--2---:R-:W-:Y:S01]  /*12a20*/  FFMA.FTZ R3, R23, c[0x0][0x2d0], -R2 ;  /* 0x0000b40017037a23 */ /* 0x004fe20000010802 */
[----:B----4-:R-:W-:-:S03]  /*12a30*/  F2FP.PACK_AB R12, R96, R97 ;  /* 0x00000061600c723e */ /* 0x010fc600000000ff */
[----:B------:R2:W-:Y:S02]  /*12a40*/  MUFU.EX2 R98, R3 ;  /* 0x0000000300627308 */ /* 0x0005e40000000800 */
[----:B--2---:R-:W-:Y:S02]  /*12a50*/  FFMA.FTZ R3, R25, c[0x0][0x2d0], -R2 ;  /* 0x0000b40019037a23 */ /* 0x004fe40000010802 */
[----:B-1----:R-:W-:Y:S04]  /*12a60*/  HMMA.16816.F32 R24, R16, R4, RZ ;  /* 0x000000041018723c */ /* 0x002fe800000018ff */
        /* <DEDUP_REMOVED lines=17> */
[----:B------:R-:W-:Y:S02]  /*12b80*/  HMMA.16816.F32 R172, R12, R32, R24 ;  /* 0x000000200cac723c */ /* 0x000fe40000001818 */
[----:B------:R-:W-:-:S06]  /*12b90*/  FADD.FTZ R3, R95, R3 ;  /* 0x000000035f037221 */ /* 0x000fcc0000010000 */
[----:B------:R-:W-:Y:S01]  /*12ba0*/  HMMA.16816.F32 R120, R12, R34, R20 ;  /* 0x000000220c78723c */ /* 0x000fe20000001814 */
[----:B------:R-:W-:Y:S07]  /*12bb0*/  LDSM.16.MT88.4 R32, [R243+0x2800] ;  /* 0x00280000f320783b */ /* 0x000fee0000004200 */
[C---:B------:R-:W-:Y:S08]  /*12bc0*/  HMMA.16816.F32 R24, R16.reuse, R40, RZ ;  /* 0x000000281018723c */ /* 0x040ff000000018ff */
[----:B------:R-:W-:Y:S01]  /*12bd0*/  HMMA.16816.F32 R20, R16, R42, RZ ;  /* 0x0000002a1014723c */ /* 0x000fe200000018ff */
[----:B------:R-:W2:Y:S07]  /*12be0*/  LDSM.16.MT88.4 R40, [R243+0x2000] ;  /* 0x00200000f328783b */ /* 0x000eae0000004200 */
[C---:B------:R-:W-:Y:S01]  /*12bf0*/  HMMA.16816.F32 R136, R12.reuse, R36, R44 ;  /* 0x000000240c88723c */ /* 0x040fe2000000182c */
[----:B------:R-:W3:Y:S07]  /*12c00*/  LDSM.16.MT88.4 R44, [R188+0x2000] ;  /* 0x00200000bc2c783b */ /* 0x000eee0000004200 */
[C---:B------:R-:W-:Y:S01]  /*12c10*/  HMMA.16816.F32 R128, R12.reuse, R38, R28 ;  /* 0x000000260c80723c */ /* 0x040fe2000000181c */
[----:B------:R-:W4:Y:S07]  /*12c20*/  LDSM.16.MT88.4 R36, [R188+0x2800] ;  /* 0x00280000bc24783b */ /* 0x000f2e0000004200 */
        /* <DEDUP_REMOVED lines=8> */
[C---:B------:R-:W-:Y:S08]  /*12cb0*/  HMMA.16816.F32 R112, R12.reuse, R58, R28 ;  /* 0x0000003a0c70723c */ /* 0x040ff0000000181c */
[----:B------:R-:W-:Y:S08]  /*12cc0*/  HMMA.16816.F32 R160, R12, R64, R4 ;  /* 0x000000400ca0723c */ /* 0x000ff00000001804 */
[C---:B------:R-:W-:Y:S08]  /*12cd0*/  HMMA.16816.F32 R28, R16.reuse, R62, RZ ;  /* 0x0000003e101c723c */ /* 0x040ff000000018ff */
[----:B---3--:R-:W-:Y:S08]  /*12ce0*/  HMMA.16816.F32 R4, R16, R44, RZ ;  /* 0x0000002c1004723c */ /* 0x008ff000000018ff */
[C---:B------:R-:W-:Y:S01]  /*12cf0*/  HMMA.16816.F32 R56, R12.reuse, R32, R24 ;  /* 0x000000200c38723c */ /* 0x040fe20000001818 */
[----:B------:R-:W2:Y:S06]  /*12d00*/  LDSM.16.MT88.4 R24, [R244+0x2800] ;  /* 0x00280000f418783b */ /* 0x000eac0000004200 */
[----:B------:R-:W-:Y:S01]  /*12d10*/  FFMA.FTZ R32, R80, c[0x0][0x2d0], -R2 ;  /* 0x0000b40050207a23 */ /* 0x000fe20000010802 */
[----:B------:R-:W-:Y:S01]  /*12d20*/  HMMA.16816.F32 R48, R12, R66, R28 ;  /* 0x000000420c30723c */ /* 0x000fe2000000181c */
[----:B------:R-:W3:Y:S01]  /*12d30*/  LDSM.16.MT88.4 R28, [R187+0x4000] ;  /* 0x00400000bb1c783b */ /* 0x000ee20000004200 */
[----:B------:R-:W-:-:S06]  /*12d40*/  FFMA.FTZ R33, R90, c[0x0][0x2d0], -R0 ;  /* 0x0000b4005a217a23 */ /* 0x000fcc0000010800 */
[----:B----4-:R-:W-:Y:S07]  /*12d50*/  HMMA.16816.F32 R64, R12, R36, R4 ;  /* 0x000000240c40723c */ /* 0x010fee0000001804 */
[--C-:B------:R-:W-:Y:S01]  /*12d60*/  FFMA.FTZ R36, R88, c[0x0][0x2d0], -R0.reuse ;  /* 0x0000b40058247a23 */ /* 0x100fe20000010800 */
[----:B-1----:R-:W-:Y:S01]  /*12d70*/  HMMA.16816.F32 R4, R16, R40, RZ ;  /* 0x000000281004723c */ /* 0x002fe200000018ff */
[----:B------:R-:W-:-:S06]  /*12d80*/  FFMA.FTZ R37, R87, c[0x0][0x2d0], -R0 ;  /* 0x0000b40057257a23 */ /* 0x000fcc0000010800 */
[--C-:B------:R-:W-:Y:S01]  /*12d90*/  FFMA.FTZ R41, R85, c[0x0][0x2d0], -R0.reuse ;  /* 0x0000b40055297a23 */ /* 0x100fe20000010800 */
[----:B------:R-:W-:Y:S01]  /*12da0*/  HMMA.16816.F32 R60, R12, R34, R20 ;  /* 0x000000220c3c723c */ /* 0x000fe20000001814 */
[----:B------:R-:W-:-:S06]  /*12db0*/  FFMA.FTZ R40, R76, c[0x0][0x2d0], -R0 ;  /* 0x0000b4004c287a23 */ /* 0x000fcc0000010800 */
[----:B------:R-:W-:Y:S01]  /*12dc0*/  FFMA.FTZ R34, R79, c[0x0][0x2d0], -R2 ;  /* 0x0000b4004f227a23 */ /* 0x000fe20000010802 */
[----:B------:R-:W-:Y:S01]  /*12dd0*/  HMMA.16816.F32 R20, R16, R46, RZ ;  /* 0x0000002e1014723c */ /* 0x000fe200000018ff */
[----:B------:R-:W-:-:S07]  /*12de0*/  FFMA.FTZ R35, R89, c[0x0][0x2d0], -R0 ;  /* 0x0000b40059237a23 */ /* 0x000fce0000010800 */
[----:B--2---:R-:W-:Y:S08]  /*12df0*/  HMMA.16816.F32 R132, R12, R24, R4 ;  /* 0x000000180c84723c */ /* 0x004ff00000001804 */
[----:B------:R-:W-:Y:S07]  /*12e00*/  HMMA.16816.F32 R4, R16, R42, RZ ;  /* 0x0000002a1004723c */ /* 0x000fee00000018ff */
[--C-:B------:R-:W-:Y:S01]  /*12e10*/  FFMA.FTZ R42, R78, c[0x0][0x2d0], -R2.reuse ;  /* 0x0000b4004e2a7a23 */ /* 0x100fe20000010802 */
[----:B------:R-:W-:Y:S01]  /*12e20*/  HMMA.16816.F32 R124, R12, R38, R20 ;  /* 0x000000260c7c723c */ /* 0x000fe20000001814 */
[----:B------:R-:W1:Y:S06]  /*12e30*/  LDSM.16.MT88.4 R20, [R187+0x4800] ;  /* 0x00480000bb14783b */ /* 0x000e6c0000004200 */
[----:B------:R-:W-:-:S02]  /*12e40*/  FFMA.FTZ R39, R77, c[0x0][0x2d0], -R2 ;  /* 0x0000b4004d277a23 */ /* 0x000fc40000010802 */
[----:B------:R-:W-:-:S07]  /*12e50*/  FFMA.FTZ R38, R86, c[0x0][0x2d0], -R0 ;  /* 0x0000b40056267a23 */ /* 0x000fce0000010800 */
[----:B------:R-:W-:Y:S01]  /*12e60*/  HMMA.16816.F32 R116, R12, R26, R4 ;  /* 0x0000001a0c74723c */ /* 0x000fe20000001804 */
[----:B------:R-:W2:Y:S07]  /*12e70*/  LDSM.16.MT88.4 R24, [R243+0x4000] ;  /* 0x00400000f318783b */ /* 0x000eae0000004200 */
[----:B---3--:R-:W-:Y:S07]  /*12e80*/  HMMA.16816.F32 R4, R16, R28, RZ ;  /* 0x0000001c1004723c */ /* 0x008fee00000018ff */
[----:B------:R-:W-:-:S02]  /*12e90*/  FFMA.FTZ R29, R82, c[0x0][0x2d0], -R2 ;  /* 0x0000b400521d7a23 */ /* 0x000fc40000010802 */
[----:B------:R-:W-:-:S04]  /*12ea0*/  FFMA.FTZ R28, R81, c[0x0][0x2d0], -R2 ;  /* 0x0000b400511c7a23 */ /* 0x000fc80000010802 */
[----:B------:R-:W-:Y:S11]  /*12eb0*/  MUFU.EX2 R29, R29 ;  /* 0x0000001d001d7308 */ /* 0x000ff60000000800 */
[----:B-1----:R-:W-:Y:S07]  /*12ec0*/  HMMA.16816.F32 R108, R12, R20, R4 ;  /* 0x000000140c6c723c */ /* 0x002fee0000001804 */
[----:B------:R-:W-:Y:S01]  /*12ed0*/  FADD.FTZ R20, R97, R3 ;  /* 0x0000000361147221 */ /* 0x000fe20000010000 */
[----:B------:R-:W-:Y:S01]  /*12ee0*/  HMMA.16816.F32 R4, R16, R30, RZ ;  /* 0x0000001e1004723c */ /* 0x000fe200000018ff */
[----:B------:R-:W-:-:S04]  /*12ef0*/  FADD.FTZ R3, R69, R68 ;  /* 0x0000004445037221 */ /* 0x000fc80000010000 */
[----:B------:R-:W-:Y:S02]  /*12f00*/  FADD.FTZ R3, R70, R3 ;  /* 0x0000000346037221 */ /* 0x000fe40000010000 */
[--C-:B------:R-:W-:Y:S02]  /*12f10*/  FFMA.FTZ R31, R84, c[0x0][0x2d0], -R2.reuse ;  /* 0x0000b400541f7a23 */ /* 0x100fe40000010802 */
[----:B------:R-:W-:Y:S01]  /*12f20*/  FFMA.FTZ R30, R83, c[0x0][0x2d0], -R2 ;  /* 0x0000b400531e7a23 */ /* 0x000fe20000010802 */
[----:B------:R-:W-:Y:S01]  /*12f30*/  LDSM.16.MT88.4 R84, [R243+0x5800] ;  /* 0x00580000f354783b */ /* 0x000fe20000004200 */
[----:B------:R-:W-:Y:S02]  /*12f40*/  FADD.FTZ R3, R72, R3 ;  /* 0x0000000348037221 */ /* 0x000fe40000010000 */
[----:B------:R-:W-:Y:S02]  /*12f50*/  MUFU.EX2 R31, R31 ;  /* 0x0000001f001f7308 */ /* 0x000fe40000000800 */
[----:B------:R-:W-:-:S02]  /*12f60*/  FADD.FTZ R3, R71, R3 ;  /* 0x0000000347037221 */ /* 0x000fc40000010000 */
[----:B------:R-:W-:Y:S02]  /*12f70*/  LDSM.16.MT88.4 R68, [R244+0x3800] ;  /* 0x00380000f444783b */ /* 0x000fe40000004200 */
[----:B------:R-:W-:Y:S02]  /*12f80*/  FADD.FTZ R3, R73, R3 ;  /* 0x0000000349037221 */ /* 0x000fe40000010000 */
[----:B------:R-:W1:Y:S02]  /*12f90*/  MUFU.EX2 R30, R30 ;  /* 0x0000001e001e7308 */ /* 0x000e640000000800 */
[----:B------:R-:W-:Y:S01]  /*12fa0*/  FADD.FTZ R3, R74, R3 ;  /* 0x000000034a037221 */ /* 0x000fe20000010000 */
[----:B------:R-:W-:Y:S07]  /*12fb0*/  HMMA.16816.F32 R92, R12, R22, R4 ;  /* 0x000000160c5c723c */ /* 0x000fee0000001804 */
[----:B------:R-:W-:-:S02]  /*12fc0*/  FADD.FTZ R4, R96, R20 ;  /* 0x0000001460047221 */ /* 0x000fc40000010000 */
[----:B------:R-:W3:Y:S02]  /*12fd0*/  LDSM.16.MT88.4 R20, [R243+0x4800] ;  /* 0x00480000f314783b */ /* 0x000ee40000004200 */
[----:B------:R-:W-:Y:S02]  /*12fe0*/  FADD.FTZ R2, R98, R4 ;  /* 0x0000000462027221 */ /* 0x000fe40000010000 */
[----:B--2---:R-:W-:Y:S02]  /*12ff0*/  HMMA.16816.F32 R4, R16, R24, RZ ;  /* 0x000000181004723c */ /* 0x004fe400000018ff */
[----:B------:R-:W-:Y:S11]  /*13000*/  FADD.FTZ R2, R100, R2 ;  /* 0x0000000264027221 */ /* 0x000ff60000010000 */
[----:B------:R-:W-:Y:S11]  /*13010*/  @!UPT UIADD3 URZ, URZ, URZ, URZ ;  /* 0x0000003f3f3ff290 */ /* 0x000ff6000fffe03f */
[----:B---3--:R-:W-:Y:S01]  /*13020*/  HMMA.16816.F32 R96, R12, R20, R4 ;  /* 0x000000140c60723c */ /* 0x008fe20000001804 */
[----:B------:R-:W2:Y:S07]  /*13030*/  MUFU.EX2 R21, R28 ;  /* 0x0000001c00157308 */ /* 0x000eae0000000800 */
[----:B------:R-:W-:Y:S01]  /*13040*/  HMMA.16816.F32 R4, R16, R26, RZ ;  /* 0x0000001a1004723c */ /* 0x000fe200000018ff */
[----:B------:R-:W3:Y:S01]  /*13050*/  LDSM.16.MT88.4 R24, [R188+0x4000] ;  /* 0x00400000bc18783b */ /* 0x000ee20000004200 */
[----:B------:R-:W4:Y:S11]  /*13060*/  MUFU.EX2 R20, R32 ;  /* 0x0000002000147308 */ /* 0x000f360000000800 */
[----:B------:R-:W-:Y:S11]  /*13070*/  @!UPT UIADD3 URZ, URZ, URZ, URZ ;  /* 0x0000003f3f3ff290 */ /* 0x000ff6000fffe03f */
[----:B------:R-:W-:Y:S07]  /*13080*/  HMMA.16816.F32 R152, R12, R22, R4 ;  /* 0x000000160c98723c */ /* 0x000fee0000001804 */
[----:B------:R-:W-:Y:S01]  /*13090*/  FFMA.FTZ R7, R91, c[0x0][0x2d0], -R0 ;  /* 0x0000b4005b077a23 */ /* 0x000fe20000010800 */
[----:B-1----:R-:W-:Y:S01]  /*130a0*/  F2FP.PACK_AB R4, R30, R31 ;  /* 0x0000001f1e04723e */ /* 0x002fe200000000ff */
[----:B------:R-:W-:Y:S01]  /*130b0*/  FADD.FTZ R0, R31, R2 ;  /* 0x000000021f007221 */ /* 0x000fe20000010000 */
[----:B--2---:R-:W-:Y:S01]  /*130c0*/  F2FP.PACK_AB R6, R21, R29 ;  /* 0x0000001d1506723e */ /* 0x004fe200000000ff */
[----:B------:R-:W1:Y:S01]  /*130d0*/  MUFU.EX2 R2, R34 ;  /* 0x0000002200027308 */ /* 0x000e620000000800 */
[----:B------:R-:W-:-:S02]  /*130e0*/  FADD.FTZ R5, R75, R3 ;  /* 0x000000034b057221 */ /* 0x000fc40000010000 */
[----:B------:R-:W-:-:S04]  /*130f0*/  FADD.FTZ R0, R30, R0 ;  /* 0x000000001e007221 */ /* 0x000fc80000010000 */
[----:B------:R-:W-:Y:S01]  /*13100*/  FADD.FTZ R0, R29, R0 ;  /* 0x000000001d007221 */ /* 0x000fe20000010000 */
[----:B------:R-:W-:Y:S01]  /*13110*/  MUFU.EX2 R3, R36 ;  /* 0x0000002400037308 */ /* 0x000fe20000000800 */
[----:B------:R-:W2:Y:S02]  /*13120*/  LDSM.16.MT88.4 R28, [R188+0x4800] ;  /* 0x00480000bc1c783b */ /* 0x000ea40000004200 */
[----:B------:R-:W-:-:S04]  /*13130*/  FADD.FTZ R0, R21, R0 ;  /* 0x0000000015007221 */ /* 0x000fc80000010000 */
[----:B----4-:R-:W-:Y:S01]  /*13140*/  FADD.FTZ R0, R20, R0 ;  /* 0x0000000014007221 */ /* 0x010fe20000010000 */
[C---:B-1----:R-:W-:Y:S02]  /*13150*/  F2FP.PACK_AB R100, R2.reuse, R20 ;  /* 0x000000140264723e */ /* 0x042fe400000000ff */
[C---:B---3--:R-:W-:Y:S01]  /*13160*/  HMMA.16816.F32 R20, R16.reuse, R24, RZ ;  /* 0x000000181014723c */ /* 0x048fe200000018ff */
[----:B------:R-:W-:Y:S02]  /*13170*/  FADD.FTZ R32, R2, R0 ;  /* 0x0000000002207221 */ /* 0x000fe40000010000 */
[----:B------:R-:W1:Y:S05]  /*13180*/  MUFU.EX2 R2, R7 ;  /* 0x0000000700027308 */ /* 0x000e6a0000000800 */
[----:B------:R-:W-:Y:S03]  /*13190*/  HMMA.16816.F32 R24, R16, R26, RZ ;  /* 0x0000001a1018723c */ /* 0x000fe600000018ff */
[----:B------:R-:W3:Y:S08]  /*131a0*/  MUFU.EX2 R0, R33 ;  /* 0x0000002100007308 */ /* 0x000ef00000000800 */
[----:B------:R-:W4:Y:S01]  /*131b0*/  MUFU.EX2 R7, R35 ;  /* 0x0000002300077308 */ /* 0x000f220000000800 */
[----:B-1----:R-:W-:-:S04]  /*131c0*/  FADD.FTZ R5, R2, R5 ;  /* 0x0000000502057221 */ /* 0x002fc80000010000 */
[C---:B--2---:R-:W-:Y:S03]  /*131d0*/  HMMA.16816.F32 R52, R12.reuse, R28, R20 ;  /* 0x0000001c0c34723c */ /* 0x044fe60000001814 */
[----:B------:R-:W1:Y:S04]  /*131e0*/  MUFU.EX2 R28, R42 ;  /* 0x0000002a001c7308 */ /* 0x000e680000000800 */
[----:B---3--:R-:W-:Y:S01]  /*131f0*/  FADD.FTZ R22, R0, R5 ;  /* 0x0000000500167221 */ /* 0x008fe20000010000 */
[----:B------:R-:W-:Y:S03]  /*13200*/  HMMA.16816.F32 R44, R12, R30, R24 ;  /* 0x0000001e0c2c723c */ /* 0x000fe60000001818 */
[----:B------:R-:W2:Y:S01]  /*13210*/  MUFU.EX2 R23, R39 ;  /* 0x0000002700177308 */ /* 0x000ea20000000800 */
[----:B----4-:R-:W-:Y:S01]  /*13220*/  FADD.FTZ R22, R7, R22 ;  /* 0x0000001607167221 */ /* 0x010fe20000010000 */
[----:B------:R-:W-:-:S03]  /*13230*/  F2FP.PACK_AB R7, R3, R7 ;  /* 0x000000070307723e */ /* 0x000fc600000000ff */
[----:B------:R-:W-:-:S03]  /*13240*/  FADD.FTZ R22, R3, R22 ;  /* 0x0000001603167221 */ /* 0x000fc60000010000 */
[----:B------:R-:W3:Y:S01]  /*13250*/  MUFU.EX2 R21, R37 ;  /* 0x0000002500157308 */ /* 0x000ee20000000800 */
[----:B-1----:R-:W-:-:S07]  /*13260*/  FADD.FTZ R5, R28, R32 ;  /* 0x000000201c057221 */ /* 0x002fce0000010000 */
[----:B------:R-:W1:Y:S01]  /*13270*/  MUFU.EX2 R20, R38 ;  /* 0x0000002600147308 */ /* 0x000e620000000800 */
[C---:B--2---:R-:W-:Y:S01]  /*13280*/  FADD.FTZ R203, R23.reuse, R5 ;  /* 0x0000000517cb7221 */ /* 0x044fe20000010000 */
[----:B------:R-:W-:Y:S02]  /*13290*/  F2FP.PACK_AB R5, R0, R2 ;  /* 0x000000020005723e */ /* 0x000fe400000000ff */
[----:B------:R-:W-:Y:S01]  /*132a0*/  F2FP.PACK_AB R102, R23, R28 ;  /* 0x0000001c1766723e */ /* 0x000fe200000000ff */
[----:B---3--:R-:W-:-:S03]  /*132b0*/  FADD.FTZ R0, R21, R22 ;  /* 0x0000001615007221 */ /* 0x008fc60000010000 */
[----:B------:R-:W2:Y:S01]  /*132c0*/  MUFU.EX2 R2, R41 ;  /* 0x0000002900027308 */ /* 0x000ea20000000800 */
[C---:B-1----:R-:W-:Y:S01]  /*132d0*/  FADD.FTZ R3, R20.reuse, R0 ;  /* 0x0000000014037221 */ /* 0x042fe20000010000 */
[----:B------:R-:W-:-:S06]  /*132e0*/  F2FP.PACK_AB R101, R20, R21 ;  /* 0x000000151465723e */ /* 0x000fcc00000000ff */
[----:B------:R-:W1:Y:S01]  /*132f0*/  MUFU.EX2 R0, R40 ;  /* 0x0000002800007308 */ /* 0x000e620000000800 */
[----:B------:R3:W4:Y:S01]  /*13300*/  LDSM.16.MT88.4 R20, [R103+0x4000] ;  /* 0x004000006714783b */ /* 0x0007220000004200 */
[----:B--2---:R-:W-:-:S04]  /*13310*/  FADD.FTZ R3, R2, R3 ;  /* 0x0000000302037221 */ /* 0x004fc80000010000 */
[C---:B-1----:R-:W-:Y:S01]  /*13320*/  FADD.FTZ R204, R0.reuse, R3 ;  /* 0x0000000300cc7221 */ /* 0x042fe20000010000 */
[----:B---3--:R-:W-:Y:S02]  /*13330*/  F2FP.PACK_AB R103, R0, R2 ;  /* 0x000000020067723e */ /* 0x008fe400000000ff */
        /* <DEDUP_REMOVED lines=31> */
[C---:B-1----:R-:W-:Y:S01]  /*13530*/  HMMA.16816.F32 R76, R4.reuse, R12, R132 ;  /* 0x0000000c044c723c */ /* 0x042fe20000001884 */
[----:B------:R-:W1:Y:S07]  /*13540*/  LDSM.16.MT88.4 R132, [R187+0x1800] ;  /* 0x00180000bb84783b */ /* 0x000e6e0000004200 */
[----:B------:R-:W-:Y:S01]  /*13550*/  HMMA.16816.F32 R80, R4, R14, R116 ;  /* 0x0000000e0450723c */ /* 0x000fe20000001874 */
[----:B------:R-:W3:Y:S04]  /*13560*/  LDSM.16.MT88.4 R12, [R187+0x5000] ;  /* 0x00500000bb0c783b */ /* 0x000ee80000004200 */
[----:B------:R-:W4:Y:S03]  /*13570*/  LDSM.16.MT88.4 R116, [R188+0x1800] ;  /* 0x00180000bc74783b */ /* 0x000f260000004200 */
[C---:B--2---:R-:W-:Y:S08]  /*13580*/  HMMA.16816.F32 R128, R100.reuse, R124, R128 ;  /* 0x0000007c6480723c */ /* 0x044ff00000001880 */
[C---:B------:R-:W-:Y:S08]  /*13590*/  HMMA.16816.F32 R124, R100.reuse, R126, R28 ;  /* 0x0000007e647c723c */ /* 0x040ff0000000181c */
[----:B-1----:R-:W-:Y:S08]  /*135a0*/  HMMA.16816.F32 R136, R100, R132, R136 ;  /* 0x000000846488723c */ /* 0x002ff00000001888 */
[C---:B---3--:R-:W-:Y:S01]  /*135b0*/  HMMA.16816.F32 R88, R4.reuse, R12, R108 ;  /* 0x0000000c0458723c */ /* 0x048fe2000000186c */
[----:B------:R-:W1:Y:S07]  /*135c0*/  LDSM.16.MT88.4 R108, [R244+0x1800] ;  /* 0x00180000f46c783b */ /* 0x000e6e0000004200 */
[----:B------:R-:W-:Y:S01]  /*135d0*/  HMMA.16816.F32 R92, R4, R14, R92 ;  /* 0x0000000e045c723c */ /* 0x000fe2000000185c */
[----:B------:R-:W2:Y:S07]  /*135e0*/  LDSM.16.MT88.4 R12, [R243+0x5000] ;  /* 0x00500000f30c783b */ /* 0x000eae0000004200 */
[C---:B----4-:R-:W-:Y:S08]  /*135f0*/  HMMA.16816.F32 R120, R100.reuse, R116, R120 ;  /* 0x000000746478723c */ /* 0x050ff00000001878 */
[C---:B------:R-:W-:Y:S08]  /*13600*/  HMMA.16816.F32 R132, R100.reuse, R134, R20 ;  /* 0x000000866484723c */ /* 0x040ff00000001814 */
[C---:B------:R-:W-:Y:S08]  /*13610*/  HMMA.16816.F32 R116, R100.reuse, R118, R32 ;  /* 0x000000766474723c */ /* 0x040ff00000001820 */
[----:B-1----:R-:W-:Y:S08]  /*13620*/  HMMA.16816.F32 R112, R100, R108, R112 ;  /* 0x0000006c6470723c */ /* 0x002ff00000001870 */
[C---:B--2---:R-:W-:Y:S08]  /*13630*/  HMMA.16816.F32 R96, R4.reuse, R12, R96 ;  /* 0x0000000c0460723c */ /* 0x044ff00000001860 */
[----:B------:R-:W-:Y:S01]  /*13640*/  HMMA.16816.F32 R152, R4, R14, R152 ;  /* 0x0000000e0498723c */ /* 0x000fe20000001898 */
[----:B------:R-:W1:Y:S07]  /*13650*/  LDSM.16.MT88.4 R12, [R188+0x5000] ;  /* 0x00500000bc0c783b */ /* 0x000e6e0000004200 */
        /* <DEDUP_REMOVED lines=68> */
.L_x_2510:
[----:B------:R-:W-:Y:S05]  /*13aa0*/  BRA.DIV ~URZ, `(.L_x_2371) ;  /* 0x00011b227f007947 */ /* 0x000fea000b800000 */
[----:B------:R-:W3:Y:S01]  /*13ab0*/  SHFL.IDX PT, R0, R7, RZ, 0x181f ;  /* 0x00181fff07007589 */ /* 0x000ee200000e0000 */
[----:B------:R-:W-:Y:S02]  /*13ac0*/  ISETP.GE.AND P4, PT, R200, c[0x0][0x1d4], PT ;  /* 0x00007500c8007a0c */ /* 0x000fe40003f86270 */
[----:B------:R-:W-:Y:S02]  /*13ad0*/  ISETP.GE.AND P3, PT, R202, c[0x0][0x1d4], PT ;  /* 0x00007500ca007a0c */ /* 0x000fe40003f66270 */
[----:B------:R-:W-:Y:S02]  /*13ae0*/  SEL R5, RZ, 0x10, P4 ;  /* 0x00000010ff057807 */ /* 0x000fe40002000000 */
        /* <DEDUP_REMOVED lines=10> */
[----:B------:R2:W3:Y:S03]  /*13b90*/  SHFL.IDX PT, R0, R7, 0x1, 0x181f ;  /* 0x00381f0007007f89 */ /* 0x0004e600000e0000 */
[----:B------:R-:W-:Y:S01]  /*13ba0*/  IMAD.X R3, R4, 0x1, R19, P0 ;  /* 0x0000000104037824 */ /* 0x000fe200000e0613 */
[----:B------:R-:W-:Y:S01]  /*13bb0*/  ISETP.GE.AND P0, PT, R196, c[0x0][0x1d4], PT ;  /* 0x00007500c4007a0c */ /* 0x000fe20003f06270 */
[----:B------:R2:W4:Y:S03]  /*13bc0*/  SHFL.IDX PT, R4, R6, 0x1, 0x181f ;  /* 0x00381f0006047f89 */ /* 0x00052600000e0000 */
[----:B------:R-:W-:-:S09]  /*13bd0*/  SEL R14, RZ, 0x10, P0 ;  /* 0x00000010ff0e7807 */ /* 0x000fd20000000000 */
[----:B------:R2:W-:Y:S02]  /*13be0*/  LDGSTS.E.BYPASS.LTC128B.128 [R144+0x10100], [R2.64], !P0 ;  /* 0x1010000002907fae */ /* 0x0005e4000c101d4c */
.L_x_2511:
[----:B--2---:R-:W-:Y:S02]  /*13bf0*/  IADD3 R2, -R15, 0x10, RZ ;  /* 0x000000100f027810 */ /* 0x004fe40007ffe1ff */
[----:B------:R-:W-:Y:S02]  /*13c00*/  ISETP.NE.U32.AND P4, PT, R5, RZ, PT ;  /* 0x000000ff0500720c */ /* 0x000fe40003f85070 */
[----:B------:R-:W-:-:S04]  /*13c10*/  LOP3.LUT R2, R2, 0xf, RZ, 0xc0, !PT ;  /* 0x0000000f02027812 */ /* 0x000fc800078ec0ff */
[----:B-1-3--:R-:W-:Y:S02]  /*13c20*/  IADD3 R6, P3, P0, R2, R0, R12 ;  /* 0x0000000002067210 */ /* 0x00afe4000787e00c */
[----:B------:R-:W-:Y:S02]  /*13c30*/  IADD3 R2, -R5, 0x10, RZ ;  /* 0x0000001005027810 */ /* 0x000fe40007ffe1ff */
[----:B----4-:R-:W-:Y:S02]  /*13c40*/  IADD3.X R7, RZ, R4, R16, P3, P0 ;  /* 0x00000004ff077210 */ /* 0x010fe40001fe0410 */
[----:B------:R-:W-:-:S04]  /*13c50*/  LOP3.LUT R2, R2, 0xf, RZ, 0xc0, !PT ;  /* 0x0000000f02027812 */ /* 0x000fc800078ec0ff */
[----:B------:R-:W-:Y:S02]  /*13c60*/  IADD3 R12, P3, P0, R2, R0, R13 ;  /* 0x00000000020c7210 */ /* 0x000fe4000787e00d */
[----:B------:R-:W-:Y:S02]  /*13c70*/  IADD3 R2, -R14, 0x10, RZ ;  /* 0x000000100e027810 */ /* 0x000fe40007ffe1ff */
[----:B------:R-:W-:Y:S02]  /*13c80*/  IADD3.X R13, RZ, R4, R17, P3, P0 ;  /* 0x00000004ff0d7210 */ /* 0x000fe40001fe0411 */
[----:B------:R-:W-:-:S03]  /*13c90*/  LOP3.LUT R2, R2, 0xf, RZ, 0xc0, !PT ;  /* 0x0000000f02027812 */ /* 0x000fc600078ec0ff */
[----:B------:R-:W-:Y:S01]  /*13ca0*/  @!PT LDS RZ, [RZ] ;  /* 0x00000000fffff984 */ /* 0x000fe20000000800 */
[----:B------:R-:W-:Y:S01]  /*13cb0*/  @!PT LDS RZ, [RZ] ;  /* 0x00000000fffff984 */ /* 0x000fe20000000800 */
[----:B------:R-:W-:Y:S01]  /*13cc0*/  @!PT LDS RZ, [RZ] ;  /* 0x00000000fffff984 */ /* 0x000fe20000000800 */
[----:B------:R1:W-:Y:S01]  /*13cd0*/  LDGSTS.E.BYPASS.LTC128B.128.ZFILL [R144+0xd100], [R12.64], P4 ;  /* 0x0d1000000c907fae */ /* 0x0003e2000a141d4c */
[----:B------:R-:W-:-:S04]  /*13ce0*/  IADD3 R2, P3, P0, R2, R0, R18 ;  /* 0x0000000002027210 */ /* 0x000fc8000787e012 */
[----:B------:R-:W-:Y:S02]  /*13cf0*/  IADD3.X R3, RZ, R4, R19, P3, P0 ;  /* 0x00000004ff037210 */ /* 0x000fe40001fe0413 */
[----:B------:R-:W-:-:S13]  /*13d00*/  ISETP.NE.U32.AND P0, PT, R15, RZ, PT ;  /* 0x000000ff0f00720c */ /* 0x000fda0003f05070 */
[----:B------:R1:W-:Y:S01]  /*13d10*/  LDGSTS.E.BYPASS.LTC128B.128.ZFILL [R144+0xf100], [R6.64], P0 ;  /* 0x0f10000006907fae */ /* 0x0003e20008141d4c */
[----:B------:R-:W-:-:S13]  /*13d20*/  ISETP.NE.U32.AND P0, PT, R14, RZ, PT ;  /* 0x000000ff0e00720c */ /* 0x000fda0003f05070 */
[----:B------:R1:W-:Y:S02]  /*13d30*/  LDGSTS.E.BYPASS.LTC128B.128.ZFILL [R144+0x11100], [R2.64], P0 ;  /* 0x1110000002907fae */ /* 0x0003e40008141d4c */
.L_x_2369:
[----:B------:R-:W-:Y:S05]  /*13d40*/  BSYNC B0 ;  /* 0x0000000000007941 */ /* 0x000fea0003800000 */
.L_x_2368:
        /* <DEDUP_REMOVED lines=23> */
.L_x_2374:
[----:B------:R-:W-:-:S04]  /*13ec0*/  MOV R2, 0x1 ;  /* 0x0000000100027802 */ /* 0x000fc80000000f00 */
[----:B------:R-:W-:-:S13]  /*13ed0*/  ISETP.NE.AND P0, PT, R2, c[0x0][0x32c], PT ;  /* 0x0000cb0002007a0c */ /* 0x000fda0003f05270 */
[----:B------:R-:W-:-:S05]  /*13ee0*/  @P0 IMAD.HI.U32 R2, R3, c[0x0][0x330], RZ ;  /* 0x0000cc0003020a27 */ /* 0x000fca00078e00ff */
[----:B------:R-:W-:Y:S02]  /*13ef0*/  @P0 SHF.R.U32.HI R3, RZ, c[0x0][0x334], R2 ;  /* 0x0000cd00ff030a19 */ /* 0x000fe40000011602 */
.L_x_2375:
[----:B------:R-:W-:Y:S05]  /*13f00*/  BSYNC B0 ;  /* 0x0000000000007941 */ /* 0x000fea0003800000 */
.L_x_2373:
[----:B------:R-:W-:-:S05]  /*13f10*/  MOV R2, c[0x0][0x32c] ;  /* 0x0000cb0000027a02 */ /* 0x000fca0000000f00 */
[----:B------:R-:W-:-:S05]  /*13f20*/  IMAD R3, R3, R2, c[0x0][0x32c] ;  /* 0x0000cb0003037624 */ /* 0x000fca00078e0202 */
[----:B------:R-:W-:-:S04]  /*13f30*/  IMNMX R0, R0, R3, PT ;  /* 0x0000000300007217 */ /* 0x000fc80003800200 */
.L_x_2372:
        /* <DEDUP_REMOVED lines=19> */
.L_x_2393:
        /* <DEDUP_REMOVED lines=22> */
[----:B------:R-:W-:Y:S02]  /*141d0*/  SHF.R.S32.HI R5, RZ, 0x1f, R190 ;  /* 0x0000001fff057819 */ /* 0x000fe400000114be */
[----:B------:R-:W-:Y:S01]  /*141e0*/  SHF.L.U64.HI R32, R196, 0x1, R212 ;  /* 0x00000001c4207819 */ /* 0x000fe200000102d4 */
[----:B------:R-:W-:Y:S01]  /*141f0*/  IMAD R4, R2, c[0x0][0x208], RZ ;  /* 0x0000820002047a24 */ /* 0x000fe200078e02ff */
[----:B------:R-:W-:Y:S01]  /*14200*/  SHF.L.U64.HI R26, R202, 0x1, R213 ;  /* 0x00000001ca1a7819 */ /* 0x000fe200000102d5 */
[----:B------:R-:W-:Y:S01]  /*14210*/  IMAD.WIDE.U32 R2, R192, c[0x0][0x208], RZ ;  /* 0x00008200c0027a25 */ /* 0x000fe200078e00ff */
        /* <DEDUP_REMOVED lines=13> */
.L_x_2512:
[----:B------:R-:W-:-:S05]  /*142f0*/  BRA.DIV ~URZ, `(.L_x_2380) ;  /* 0x000115827f007947 */ /* 0x000fca000b800000 */
[----:B------:R-:W5:Y:S01]  /*14300*/  SHFL.IDX PT, R2, R17, RZ, 0x181f ;  /* 0x00181fff11027589 */ /* 0x000f6200000e0000 */
[C---:B------:R-:W-:Y:S01]  /*14310*/  LOP3.LUT P4, RZ, R205.reuse, 0x4, RZ, 0xc0, !PT ;  /* 0x00000004cdff7812 */ /* 0x040fe2000788c0ff */
[----:B------:R-:W-:Y:S01]  /*14320*/  IMAD R4, R194, 0x6000, R10 ;  /* 0x00006000c2047824 */ /* 0x000fe200078e020a */
[----:B------:R-:W-:Y:S04]  /*14330*/  LOP3.LUT P3, RZ, R205, 0x2, RZ, 0xc0, !PT ;  /* 0x00000002cdff7812 */ /* 0x000fe8000786c0ff */
        /* <DEDUP_REMOVED lines=17> */
.L_x_2513:
[C---:B--2---:R-:W-:Y:S02]  /*14450*/  IADD3 R3, -R18.reuse, 0x10, RZ ;  /* 0x0000001012037810 */ /* 0x044fe40007ffe1ff */
[----:B------:R-:W-:Y:S02]  /*14460*/  ISETP.NE.U32.AND P6, PT, R7, RZ, PT ;  /* 0x000000ff0700720c */ /* 0x000fe40003fc5070 */
[----:B------:R-:W-:Y:S04]  /*14470*/  LOP3.LUT R3, R3, 0xf, RZ, 0xc0, !PT ;  /* 0x0000000f03037812 */ /* 0x000fe800078ec0ff */
[-C--:B---3--:R-:W-:Y:S02]  /*14480*/  IADD3 R6, P3, P0, R3, R2.reuse, R19 ;  /* 0x0000000203067210 */ /* 0x088fe4000787e013 */
[----:B------:R-:W-:Y:S02]  /*14490*/  IADD3 R3, -R7, 0x10, RZ ;  /* 0x0000001007037810 */ /* 0x000fe40007ffe1ff */
[-C--:B------:R-:W-:Y:S02]  /*144a0*/  IADD3.X R7, RZ, R5.reuse, R26, P3, P0 ;  /* 0x00000005ff077210 */ /* 0x080fe40001fe041a */
[----:B------:R-:W-:Y:S04]  /*144b0*/  LOP3.LUT R3, R3, 0xf, RZ, 0xc0, !PT ;  /* 0x0000000f03037812 */ /* 0x000fe800078ec0ff */
[-C--:B----4-:R-:W-:Y:S02]  /*144c0*/  IADD3 R16, P5, P4, R3, R2.reuse, R24 ;  /* 0x0000000203107210 */ /* 0x090fe40007cbe018 */
[----:B------:R-:W-:Y:S02]  /*144d0*/  IADD3 R3, -R9, 0x10, RZ ;  /* 0x0000001009037810 */ /* 0x000fe40007ffe1ff */
        /* <DEDUP_REMOVED lines=14> */
.L_x_2378:
[----:B------:R-:W-:Y:S05]  /*145c0*/  BSYNC B0 ;  /* 0x0000000000007941 */ /* 0x000fea0003800000 */
.L_x_2377:
        /* <DEDUP_REMOVED lines=160> */
[----:B------:R-:W4:Y:S01]  /*14fd0*/  MUFU.TANH R170, R8 ;  /* 0x0000000800aa7308 */ /* 0x000f220000002400 */
[----:B-1----:R-:W-:Y:S09]  /*14fe0*/  FMUL.FTZ R0, R5, c[0x0][0x320] ;  /* 0x0000c80005007a20 */ /* 0x002ff20000410000 */
[----:B------:R1:W1:Y:S02]  /*14ff0*/  MUFU.TANH R158, R0 ;  /* 0x00000000009e7308 */ /* 0x0002640000002400 */
[----:B-1----:R-:W-:Y:S08]  /*15000*/  FMUL.FTZ R0, R6, c[0x0][0x320] ;  /* 0x0000c80006007a20 */ /* 0x002ff00000410000 */
        /* <DEDUP_REMOVED lines=12> */
[----:B------:R2:W2:Y:S03]  /*150d0*/  MUFU.TANH R156, R0 ;  /* 0x00000000009c7308 */ /* 0x0004a60000002400 */
[----:B------:R-:W-:Y:S01]  /*150e0*/  FMUL.FTZ R3, R25, c[0x0][0x320] ;  /* 0x0000c80019037a20 */ /* 0x000fe20000410000 */
[----:B-1----:R-:W-:Y:S01]  /*150f0*/  IADD3 R4, R240, R227, RZ ;  /* 0x000000e3f0047210 */ /* 0x002fe20007ffe0ff */
[----:B--2---:R-:W-:Y:S05]  /*15100*/  FMUL.FTZ R0, R16, c[0x0][0x320] ;  /* 0x0000c80010007a20 */ /* 0x004fea0000410000 */
[----:B------:R1:W2:Y:S01]  /*15110*/  MUFU.TANH R153, R0 ;  /* 0x0000000000997308 */ /* 0x0002a20000002400 */
[C---:B-----5:R-:W-:Y:S08]  /*15120*/  HMMA.16816.F32 R32, R164.reuse, R12, R32 ;  /* 0x0000000ca420723c */ /* 0x060ff00000001820 */
[----:B------:R-:W-:Y:S07]  /*15130*/  HMMA.16816.F32 R36, R164, R14, R36 ;  /* 0x0000000ea424723c */ /* 0x000fee0000001824 */
[----:B------:R-:W-:Y:S01]  /*15140*/  SHF.L.U32 R166, R191, 0x6, RZ ;  /* 0x00000006bfa67819 */ /* 0x000fe200000006ff */
[----:B-1----:R-:W-:Y:S02]  /*15150*/  FMUL.FTZ R0, R17, c[0x0][0x320] ;  /* 0x0000c80011007a20 */ /* 0x002fe40000410000 */
[----:B------:R-:W1:Y:S10]  /*15160*/  MUFU.TANH R17, R3 ;  /* 0x0000000300117308 */ /* 0x000e740000002400 */
[----:B------:R5:W1:Y:S04]  /*15170*/  MUFU.TANH R152, R0 ;  /* 0x0000000000987308 */ /* 0x000a680000002400 */
[----:B------:R-:W-:Y:S06]  /*15180*/  FMUL.FTZ R2, R37, c[0x0][0x320] ;  /* 0x0000c80025027a20 */ /* 0x000fec0000410000 */
[----:B------:R-:W1:Y:S01]  /*15190*/  MUFU.TANH R8, R2 ;  /* 0x0000000200087308 */ /* 0x000e620000002400 */
[----:B-----5:R-:W-:Y:S09]  /*151a0*/  FMUL.FTZ R0, R18, c[0x0][0x320] ;  /* 0x0000c80012007a20 */ /* 0x020ff20000410000 */
[----:B------:R5:W1:Y:S02]  /*151b0*/  MUFU.TANH R168, R0 ;  /* 0x0000000000a87308 */ /* 0x000a640000002400 */
[----:B-----5:R-:W-:Y:S08]  /*151c0*/  FMUL.FTZ R0, R19, c[0x0][0x320] ;  /* 0x0000c80013007a20 */ /* 0x020ff00000410000 */
        /* <DEDUP_REMOVED lines=31> */
[----:B-----5:R-:W-:Y:S05]  /*153c0*/  @P3 IMAD.HI.U32 R0, R4, c[0x0][0x2c8], RZ ;  /* 0x0000b20004003a27 */ /* 0x020fea00078e00ff */
[----:B------:R-:W-:Y:S01]  /*153d0*/  @P3 SHF.R.U32.HI R4, RZ, c[0x0][0x2cc], R0 ;  /* 0x0000b300ff043a19 */ /* 0x000fe20000011600 */
[----:B------:R-:W-:Y:S04]  /*153e0*/  FMUL.FTZ R0, R38, c[0x0][0x320] ;  /* 0x0000c80026007a20 */ /* 0x000fe80000410000 */
[----:B------:R5:W1:Y:S01]  /*153f0*/  MUFU.TANH R27, R0 ;  /* 0x00000000001b7308 */ /* 0x000a620000002400 */
[----:B------:R-:W1:Y:S01]  /*15400*/  SHFL.IDX PT, R3, R4, RZ, 0x1c1f ;  /* 0x001c1fff04037589 */ /* 0x000e6200000e0000 */
[----:B-----5:R-:W-:Y:S08]  /*15410*/  FMUL.FTZ R0, R39, c[0x0][0x320] ;  /* 0x0000c80027007a20 */ /* 0x020ff00000410000 */
[----:B------:R5:W1:Y:S02]  /*15420*/  MUFU.TANH R26, R0 ;  /* 0x00000000001a7308 */ /* 0x000a640000002400 */
[----:B-----5:R-:W-:Y:S04]  /*15430*/  IADD3 R0, -R214, 0x1, -R166 ;  /* 0x00000001d6007810 */ /* 0x020fe80007ffe9a6 */
[----:B------:R-:W-:Y:S04]  /*15440*/  IADD3 R0, -R211, R0, R210 ;  /* 0x00000000d3007210 */ /* 0x000fe80007ffe1d2 */
[C---:B------:R-:W-:Y:S02]  /*15450*/  IADD3 R6, R0.reuse, c[0x0][0x328], RZ ;  /* 0x0000ca0000067a10 */ /* 0x040fe40007ffe0ff */
[----:B------:R-:W-:Y:S02]  /*15460*/  IADD3 R5, R0, UR6, RZ ;  /* 0x0000000600057c10 */ /* 0x000fe4000fffe0ff */
[-C--:B-1----:R-:W-:Y:S02]  /*15470*/  IADD3 R2, R6, R3.reuse, RZ ;  /* 0x0000000306027210 */ /* 0x082fe40007ffe0ff */
        /* <DEDUP_REMOVED lines=15> */
.L_x_2383:
[----:B------:R-:W-:Y:S04]  /*15570*/  MOV R7, c[0x0][0x32c] ;  /* 0x0000cb0000077a02 */ /* 0x000fe80000000f00 */
[----:B------:R-:W-:Y:S11]  /*15580*/  ISETP.NE.AND P0, PT, R7, 0x1, PT ;  /* 0x000000010700780c */ /* 0x000ff60003f05270 */
[----:B------:R-:W-:Y:S02]  /*15590*/  @!UPT UIADD3 URZ, URZ, URZ, URZ ;  /* 0x0000003f3f3ff290 */ /* 0x000fe4000fffe03f */
[----:B------:R-:W-:Y:S05]  /*155a0*/  @P0 IMAD.HI.U32 R7, R3, c[0x0][0x330], RZ ;  /* 0x0000cc0003070a27 */ /* 0x000fea00078e00ff */
[----:B------:R-:W-:Y:S02]  /*155b0*/  @P0 SHF.R.U32.HI R3, RZ, c[0x0][0x334], R7 ;  /* 0x0000cd00ff030a19 */ /* 0x000fe40000011607 */
.L_x_2384:
[----:B------:R-:W-:Y:S05]  /*155c0*/  BSYNC B0 ;  /* 0x0000000000007941 */ /* 0x000fea0003800000 */
.L_x_2382:
[----:B------:R-:W-:Y:S04]  /*155d0*/  IMAD R3, R3, c[0x0][0x32c], -R166 ;  /* 0x0000cb0003037a24 */ /* 0x000fe800078e0aa6 */
[----:B------:R-:W-:Y:S05]  /*155e0*/  IMAD.IADD R3, R3, 0x1, -R214 ;  /* 0x0000000103037824 */ /* 0x000fea00078e0ad6 */
[----:B------:R-:W-:Y:S02]  /*155f0*/  IMNMX R0, R0, R3, !PT ;  /* 0x0000000300007217 */ /* 0x000fe40007800200 */
[----:B------:R-:W-:Y:S04]  /*15600*/  IADD3 R3, R3, c[0x0][0x32c], RZ ;  /* 0x0000cb0003037a10 */ /* 0x000fe80007ffe0ff */
[----:B------:R-:W-:Y:S02]  /*15610*/  IMNMX R2, R2, R3, PT ;  /* 0x0000000302027217 */ /* 0x000fe40003800200 */
.L_x_2381:
        /* <DEDUP_REMOVED lines=66> */
.L_x_2387:
[----:B------:R-:W-:Y:S04]  /*15a40*/  MOV R4, c[0x0][0x32c] ;  /* 0x0000cb0000047a02 */ /* 0x000fe80000000f00 */
[----:B------:R-:W-:Y:S11]  /*15a50*/  ISETP.NE.AND P0, PT, R4, 0x1, PT ;  /* 0x000000010400780c */ /* 0x000ff60003f05270 */
[----:B------:R-:W-:Y:S02]  /*15a60*/  @!UPT UIADD3 URZ, URZ, URZ, URZ ;  /* 0x0000003f3f3ff290 */ /* 0x000fe4000fffe03f */
[----:B------:R-:W-:Y:S05]  /*15a70*/  @P0 IMAD.HI.U32 R4, R0, c[0x0][0x330], RZ ;  /* 0x0000cc0000040a27 */ /* 0x000fea00078e00ff */
[----:B------:R-:W-:Y:S02]  /*15a80*/  @P0 SHF.R.U32.HI R0, RZ, c[0x0][0x334], R4 ;  /* 0x0000cd00ff000a19 */ /* 0x000fe40000011604 */
.L_x_2388:
[----:B------:R-:W-:Y:S05]  /*15a90*/  BSYNC B0 ;  /* 0x0000000000007941 */ /* 0x000fea0003800000 */
.L_x_2386:
[----:B------:R-:W-:Y:S04]  /*15aa0*/  IMAD R0, R0, c[0x0][0x32c], -R166 ;  /* 0x0000cb0000007a24 */ /* 0x000fe800078e0aa6 */
[----:B------:R-:W-:Y:S05]  /*15ab0*/  IMAD.IADD R0, R0, 0x1, -R214 ;  /* 0x0000000100007824 */ /* 0x000fea00078e0ad6 */
[----:B------:R-:W-:Y:S02]  /*15ac0*/  IMNMX R2, R2, R0, !PT ;  /* 0x0000000002027217 */ /* 0x000fe40007800200 */
[----:B------:R-:W-:Y:S04]  /*15ad0*/  IADD3 R0, R0, c[0x0][0x32c], RZ ;  /* 0x0000cb0000007a10 */ /* 0x000fe80007ffe0ff */
[----:B------:R-:W-:Y:S02]  /*15ae0*/  IMNMX R3, R3, R0, PT ;  /* 0x0000000003037217 */ /* 0x000fe40003800200 */
.L_x_2385:
        /* <DEDUP_REMOVED lines=45> */
[--C-:B------:R-:W-:Y:S01]  /*15dc0*/  FFMA.FTZ R7, R7, c[0x0][0x2d0], -R4.reuse ;  /* 0x0000b40007077a23 */ /* 0x100fe20000010804 */
[----:B------:R-:W-:Y:S01]  /*15dd0*/  MUFU.EX2 R12, R24 ;  /* 0x00000018000c7308 */ /* 0x000fe20000000800 */
[----:B------:R-:W-:Y:S01]  /*15de0*/  FFMA.FTZ R195, R8, c[0x0][0x2d0], -R4 ;  /* 0x0000b40008c37a23 */ /* 0x000fe20000010804 */
[----:B------:R-:W-:Y:S01]  /*15df0*/  FSEL R4, R172, -INF , !P0 ;  /* 0xff800000ac047808 */ /* 0x000fe20004000000 */
[----:B------:R-:W-:Y:S01]  /*15e00*/  FMUL.FTZ R0, R0, c[0x0][0x2d0] ;  /* 0x0000b40000007a20 */ /* 0x000fe20000410000 */
[C---:B------:R-:W-:Y:S04]  /*15e10*/  ISETP.GT.AND P0, PT, R2.reuse, 0x1, P3 ;  /* 0x000000010200780c */ /* 0x040fe80001f04270 */
[----:B------:R-:W-:Y:S02]  /*15e20*/  ISETP.LT.OR P0, PT, R3, 0x2, P0 ;  /* 0x000000020300780c */ /* 0x000fe40000701670 */
[----:B------:R-:W1:Y:S02]  /*15e30*/  MUFU.EX2 R0, R0 ;  /* 0x0000000000007308 */ /* 0x000e640000000800 */
[----:B------:R-:W-:Y:S02]  /*15e40*/  FSEL R5, R171, -INF , !P0 ;  /* 0xff800000ab057808 */ /* 0x000fe40004000000 */
[----:B------:R-:W-:Y:S04]  /*15e50*/  ISETP.GT.AND P0, PT, R2, 0x8, P3 ;  /* 0x000000080200780c */ /* 0x000fe80001f04270 */
[C---:B------:R-:W-:Y:S02]  /*15e60*/  ISETP.LT.OR P0, PT, R3.reuse, 0x9, P0 ;  /* 0x000000090300780c */ /* 0x040fe40000701670 */
[----:B------:R-:W2:Y:S02]  /*15e70*/  MUFU.EX2 R7, R7 ;  /* 0x0000000700077308 */ /* 0x000ea40000000800 */
[----:B------:R-:W-:Y:S02]  /*15e80*/  FSEL R104, R170, -INF , !P0 ;  /* 0xff800000aa687808 */ /* 0x000fe40004000000 */
[C---:B------:R-:W-:Y:S04]  /*15e90*/  ISETP.GT.AND P0, PT, R2.reuse, 0x9, P3 ;  /* 0x000000090200780c */ /* 0x040fe80001f04270 */
[----:B------:R-:W-:Y:S04]  /*15ea0*/  ISETP.LT.OR P0, PT, R3, 0xa, P0 ;  /* 0x0000000a0300780c */ /* 0x000fe80000701670 */
[----:B------:R-:W-:Y:S02]  /*15eb0*/  FSEL R153, R169, -INF , !P0 ;  /* 0xff800000a9997808 */ /* 0x000fe40004000000 */
[----:B------:R-:W-:Y:S01]  /*15ec0*/  ISETP.GT.AND P0, PT, R2, 0x10, P3 ;  /* 0x000000100200780c */ /* 0x000fe20001f04270 */
[C---:B-1----:R-:W-:Y:S02]  /*15ed0*/  FMUL.FTZ R21, R0.reuse, R125 ;  /* 0x0000007d00157220 */ /* 0x042fe40000410000 */
        /* <DEDUP_REMOVED lines=120> */
[----:B------:R-:W-:Y:S01]  /*16660*/  FMUL.FTZ R5, R0, R137 ;  /* 0x0000008900057220 */ /* 0x000fe20000410000 */
[----:B------:R-:W-:Y:S01]  /*16670*/  IADD3 R0, R187, R177, RZ ;  /* 0x000000b1bb007210 */ /* 0x000fe20007ffe0ff */
[----:B------:R-:W-:Y:S05]  /*16680*/  FFMA.FTZ R113, R161, c[0x0][0x2d0], -R105 ;  /* 0x0000b400a1717a23 */ /* 0x000fea0000010869 */
[----:B------:R-:W2:Y:S10]  /*16690*/  MUFU.EX2 R3, R3 ;  /* 0x0000000300037308 */ /* 0x000eb40000000800 */
[----:B------:R3:W-:Y:S01]  /*166a0*/  MUFU.EX2 R125, R6 ;  /* 0x00000006007d7308 */ /* 0x0007e20000000800 */
[C---:B-1----:R-:W-:Y:S02]  /*166b0*/  FMUL.FTZ R14, R2.reuse, R134 ;  /* 0x00000086020e7220 */ /* 0x042fe40000410000 */
[C---:B------:R-:W-:Y:S02]  /*166c0*/  FMUL.FTZ R15, R2.reuse, R135 ;  /* 0x00000087020f7220 */ /* 0x040fe40000410000 */
[C---:B------:R-:W-:Y:S01]  /*166d0*/  FMUL.FTZ R38, R2.reuse, R110 ;  /* 0x0000006e02267220 */ /* 0x040fe20000410000 */
[----:B------:R-:W-:Y:S01]  /*166e0*/  LDSM.16.MT88.4 R132, [R0+0x1800] ;  /* 0x001800000084783b */ /* 0x000fe20000004200 */
[C---:B------:R-:W-:Y:S03]  /*166f0*/  FMUL.FTZ R39, R2.reuse, R111 ;  /* 0x0000006f02277220 */ /* 0x040fe60000410000 */
[----:B------:R-:W-:Y:S01]  /*16700*/  MUFU.EX2 R136, R176 ;  /* 0x000000b000887308 */ /* 0x000fe20000000800 */
[C---:B------:R-:W-:Y:S02]  /*16710*/  FMUL.FTZ R7, R2.reuse, R139 ;  /* 0x0000008b02077220 */ /* 0x040fe40000410000 */
[C---:B------:R-:W-:Y:S02]  /*16720*/  FMUL.FTZ R18, R2.reuse, R130 ;  /* 0x0000008202127220 */ /* 0x040fe40000410000 */
[C---:B------:R-:W-:Y:S01]  /*16730*/  FMUL.FTZ R19, R2.reuse, R131 ;  /* 0x0000008302137220 */ /* 0x040fe20000410000 */
[----:B------:R-:W1:Y:S01]  /*16740*/  LDSM.16.MT88.4 R108, [R0] ;  /* 0x00000000006c783b */ /* 0x000e620000004200 */
[C---:B------:R-:W-:Y:S02]  /*16750*/  FMUL.FTZ R22, R2.reuse, R126 ;  /* 0x0000007e02167220 */ /* 0x040fe40000410000 */
[C---:B------:R-:W-:Y:S01]  /*16760*/  FMUL.FTZ R23, R2.reuse, R127 ;  /* 0x0000007f02177220 */ /* 0x040fe20000410000 */
[----:B------:R-:W-:Y:S01]  /*16770*/  MUFU.EX2 R126, R113 ;  /* 0x00000071007e7308 */ /* 0x000fe20000000800 */
[C---:B------:R-:W-:Y:S02]  /*16780*/  FMUL.FTZ R26, R2.reuse, R122 ;  /* 0x0000007a021a7220 */ /* 0x040fe40000410000 */
[C---:B---3--:R-:W-:Y:S02]  /*16790*/  FMUL.FTZ R6, R2.reuse, R138 ;  /* 0x0000008a02067220 */ /* 0x048fe40000410000 */
[C---:B------:R-:W-:Y:S02]  /*167a0*/  FMUL.FTZ R27, R2.reuse, R123 ;  /* 0x0000007b021b7220 */ /* 0x040fe40000410000 */
[C---:B------:R-:W-:Y:S02]  /*167b0*/  FMUL.FTZ R30, R2.reuse, R118 ;  /* 0x00000076021e7220 */ /* 0x040fe40000410000 */
[C---:B------:R-:W-:Y:S01]  /*167c0*/  FMUL.FTZ R31, R2.reuse, R119 ;  /* 0x00000077021f7220 */ /* 0x040fe20000410000 */
[----:B------:R-:W-:Y:S01]  /*167d0*/  MUFU.EX2 R130, R174 ;  /* 0x000000ae00827308 */ /* 0x000fe20000000800 */
[C---:B--2---:R-:W-:Y:S02]  /*167e0*/  FFMA.FTZ R119, R2.reuse, R204, R3 ;  /* 0x000000cc02777223 */ /* 0x044fe40000010003 */
[C---:B------:R-:W-:Y:S02]  /*167f0*/  FMUL.FTZ R34, R2.reuse, R114 ;  /* 0x0000007202227220 */ /* 0x040fe40000410000 */
        /* <DEDUP_REMOVED lines=36> */
[----:B------:R-:W-:Y:S10]  /*16a40*/  MUFU.EX2 R104, R164 ;  /* 0x000000a400687308 */ /* 0x000ff40000000800 */
[----:B------:R2:W-:Y:S10]  /*16a50*/  MUFU.EX2 R118, R2 ;  /* 0x0000000200767308 */ /* 0x0005f40000000800 */
[----:B------:R-:W-:Y:S01]  /*16a60*/  MUFU.EX2 R164, R197 ;  /* 0x000000c500a47308 */ /* 0x000fe20000000800 */
[--C-:B--2---:R-:W-:Y:S01]  /*16a70*/  FFMA.FTZ R2, R153, c[0x0][0x2d0], -R105.reuse ;  /* 0x0000b40099027a23 */ /* 0x104fe20000010869 */
[----:B------:R-:W-:Y:S08]  /*16a80*/  F2FP.PACK_AB R153, R125, R3 ;  /* 0x000000037d99723e */ /* 0x000ff000000000ff */
[----:B------:R-:W2:Y:S10]  /*16a90*/  MUFU.EX2 R3, R165 ;  /* 0x000000a500037308 */ /* 0x000eb40000000800 */
[----:B------:R-:W3:Y:S10]  /*16aa0*/  MUFU.EX2 R117, R2 ;  /* 0x0000000200757308 */ /* 0x000ef40000000800 */
[----:B------:R-:W4:Y:S01]  /*16ab0*/  MUFU.EX2 R165, R195 ;  /* 0x000000c300a57308 */ /* 0x000f220000000800 */
[C---:B--2---:R-:W-:Y:S02]  /*16ac0*/  F2FP.PACK_AB R112, R104.reuse, R3 ;  /* 0x000000036870723e */ /* 0x044fe400000000ff */
[----:B---3--:R-:W-:Y:S01]  /*16ad0*/  F2FP.PACK_AB R155, R117, R118 ;  /* 0x00000076759b723e */ /* 0x008fe200000000ff */
[----:B------:R-:W-:Y:S04]  /*16ae0*/  FADD.FTZ R2, R3, R156 ;  /* 0x0000009c03027221 */ /* 0x000fe80000010000 */
[----:B------:R-:W-:Y:S01]  /*16af0*/  FADD.FTZ R127, R104, R2 ;  /* 0x00000002687f7221 */ /* 0x000fe20000010000 */
[C---:B------:R-:W-:Y:S01]  /*16b00*/  IADD3 R2, R185.reuse, R0, RZ ;  /* 0x00000000b9027210 */ /* 0x040fe20007ffe0ff */
[C---:B-1----:R-:W-:Y:S05]  /*16b10*/  HMMA.16816.F32 R4, R152.reuse, R108, R4 ;  /* 0x0000006c9804723c */ /* 0x042fea0000001804 */
        /* <DEDUP_REMOVED lines=167> */
[----:B------:R5:W-:Y:S07]  /*17590*/  LDSM.16.MT88.4 R20, [R2+0x5800] ;  /* 0x005800000214783b */ /* 0x000bee0000004200 */
[C---:B-1----:R-:W-:Y:S01]  /*175a0*/  HMMA.16816.F32 R120, R152.reuse, R112, R24 ;  /* 0x000000709878723c */ /* 0x042fe20000001818 */
[----:B------:R-:W-:Y:S07]  /*175b0*/  LDSM.16.MT88.4 R24, [R104+0x5800] ;  /* 0x005800006818783b */ /* 0x000fee0000004200 */
[C---:B------:R-:W-:Y:S08]  /*175c0*/  HMMA.16816.F32 R116, R152.reuse, R114, R28 ;  /* 0x000000729874723c */ /* 0x040ff0000000181c */
[C---:B------:R-:W-:Y:S04]  /*175d0*/  HMMA.16816.F32 R112, R152.reuse, R108, R32 ;  /* 0x0000006c9870723c */ /* 0x040fe80000001820 */
[----:B-----5:R-:W-:Y:S04]  /*175e0*/  FADD.FTZ R2, R175, R160 ;  /* 0x000000a0af027221 */ /* 0x020fe80000010000 */
[C---:B------:R-:W-:Y:S04]  /*175f0*/  HMMA.16816.F32 R108, R152.reuse, R110, R36 ;  /* 0x0000006e986c723c */ /* 0x040fe80000001824 */
[----:B------:R-:W-:Y:S04]  /*17600*/  FADD.FTZ R2, R162, R2 ;  /* 0x00000002a2027221 */ /* 0x000fe80000010000 */
[C---:B--2---:R-:W-:Y:S04]  /*17610*/  HMMA.16816.F32 R40, R152.reuse, R4, R40 ;  /* 0x000000049828723c */ /* 0x044fe80000001828 */
[----:B------:R-:W-:Y:S04]  /*17620*/  FADD.FTZ R2, R163, R2 ;  /* 0x00000002a3027221 */ /* 0x000fe80000010000 */
[C---:B------:R-:W-:Y:S01]  /*17630*/  HMMA.16816.F32 R44, R152.reuse, R6, R44 ;  /* 0x00000006982c723c */ /* 0x040fe2000000182c */
[----:B------:R-:W1:Y:S07]  /*17640*/  LDSM.16.MT88.4 R4, [R3+0x3800] ;  /* 0x003800000304783b */ /* 0x000e6e0000004200 */
        /* <DEDUP_REMOVED lines=27> */
[----:B------:R-:W-:Y:S01]  /*17800*/  IMAD.MOV.U32 R177, RZ, RZ, c[0x0][0x2b8] ;  /* 0x0000ae00ffb17624 */ /* 0x000fe200078e00ff */
[----:B------:R-:W-:Y:S01]  /*17810*/  SHF.L.U64.HI R20, R196, 0x1, R212 ;  /* 0x00000001c4147819 */ /* 0x000fe200000102d4 */
        /* <DEDUP_REMOVED lines=8> */
[----:B------:R-:W-:Y:S01]  /*178a0*/  IMAD.SHL.U32 R16, R200, 0x2, RZ ;  /* 0x00000002c8107824 */ /* 0x000fe200078e00ff */
[----:B------:R-:W-:Y:S02]  /*178b0*/  IADD3 R2, R2, -0x80, RZ ;  /* 0xffffff8002027810 */ /* 0x000fe40007ffe0ff */
[----:B------:R-:W-:Y:S03]  /*178c0*/  SHF.L.U64.HI R17, R200, 0x1, R201 ;  /* 0x00000001c8117819 */ /* 0x000fe600000102c9 */
        /* <DEDUP_REMOVED lines=25> */
.L_x_2514:
[----:B------:R-:W-:-:S05]  /*17a60*/  BRA.DIV ~URZ, `(.L_x_2392) ;  /* 0x0000e0d27f007947 */ /* 0x000fca000b800000 */
[----:B------:R-:W3:Y:S01]  /*17a70*/  SHFL.IDX PT, R2, R12, RZ, 0x181f ;  /* 0x00181fff0c027589 */ /* 0x000ee200000e0000 */
[C---:B------:R-:W-:Y:S01]  /*17a80*/  LOP3.LUT P4, RZ, R205.reuse, 0x4, RZ, 0xc0, !PT ;  /* 0x00000004cdff7812 */ /* 0x040fe2000788c0ff */
[----:B------:R-:W-:Y:S01]  /*17a90*/  IMAD R0, R194, 0x6000, R11 ;  /* 0x00006000c2007824 */ /* 0x000fe200078e020b */
[----:B------:R-:W-:Y:S04]  /*17aa0*/  LOP3.LUT P3, RZ, R205, 0x2, RZ, 0xc0, !PT ;  /* 0x00000002cdff7812 */ /* 0x000fe8000786c0ff */
        /* <DEDUP_REMOVED lines=10> */
[----:B------:R-:W-:Y:S01]  /*17b50*/  IMAD.X R3, R4, 0x1, R20, P0 ;  /* 0x0000000104037824 */ /* 0x000fe200000e0614 */
[----:B------:R-:W-:Y:S02]  /*17b60*/  ISETP.GE.AND P0, PT, R196, c[0x0][0x1d4], PT ;  /* 0x00007500c4007a0c */ /* 0x000fe40003f06270 */
[----:B------:R3:W4:Y:S02]  /*17b70*/  SHFL.IDX PT, R4, R5, 0x1, 0x181f ;  /* 0x00381f0005047f89 */ /* 0x00072400000e0000 */
[----:B------:R-:W-:Y:S09]  /*17b80*/  SEL R14, RZ, 0x10, P0 ;  /* 0x00000010ff0e7807 */ /* 0x000ff20000000000 */
[----:B------:R5:W-:Y:S01]  /*17b90*/  LDGSTS.E.BYPASS.LTC128B.128 [R0+0x4000], [R2.64], !P0 ;  /* 0x0400000002007fae */ /* 0x000be2000c101d4c */
[----:B-1-3--:R-:W-:Y:S03]  /*17ba0*/  SEL R5, RZ, 0x10, P4 ;  /* 0x00000010ff057807 */ /* 0x00afe60002000000 */
[----:B-----5:R2:W1:Y:S04]  /*17bb0*/  SHFL.IDX PT, R2, R12, 0x1, 0x181f ;  /* 0x00381f000c027f89 */ /* 0x02046800000e0000 */
.L_x_2515:
[----:B----4-:R-:W-:Y:S02]  /*17bc0*/  IADD3 R3, -R15, 0x10, RZ ;  /* 0x000000100f037810 */ /* 0x010fe40007ffe1ff */
[----:B------:R-:W-:Y:S02]  /*17bd0*/  ISETP.NE.U32.AND P6, PT, R5, RZ, PT ;  /* 0x000000ff0500720c */ /* 0x000fe40003fc5070 */
[----:B------:R-:W-:Y:S04]  /*17be0*/  LOP3.LUT R3, R3, 0xf, RZ, 0xc0, !PT ;  /* 0x0000000f03037812 */ /* 0x000fe800078ec0ff */
[----:B-12---:R-:W-:Y:S02]  /*17bf0*/  IADD3 R6, P3, P0, R3, R2, R13 ;  /* 0x0000000203067210 */ /* 0x006fe4000787e00d */
[----:B------:R-:W-:Y:S02]  /*17c00*/  IADD3 R3, -R5, 0x10, RZ ;  /* 0x0000001005037810 */ /* 0x000fe40007ffe1ff */
[----:B------:R-:W-:Y:S02]  /*17c10*/  IADD3.X R7, RZ, R4, R18, P3, P0 ;  /* 0x00000004ff077210 */ /* 0x000fe40001fe0412 */
[----:B------:R-:W-:Y:S04]  /*17c20*/  LOP3.LUT R3, R3, 0xf, RZ, 0xc0, !PT ;  /* 0x0000000f03037812 */ /* 0x000fe800078ec0ff */
[----:B------:R-:W-:Y:S02]  /*17c30*/  IADD3 R12, P5, P4, R3, R2, R16 ;  /* 0x00000002030c7210 */ /* 0x000fe40007cbe010 */
[C---:B------:R-:W-:Y:S02]  /*17c40*/  IADD3 R3, -R14.reuse, 0x10, RZ ;  /* 0x000000100e037810 */ /* 0x040fe40007ffe1ff */
[----:B------:R-:W-:Y:S02]  /*17c50*/  IADD3.X R13, RZ, R4, R17, P5, P4 ;  /* 0x00000004ff0d7210 */ /* 0x000fe40002fe8411 */
        /* <DEDUP_REMOVED lines=13> */
.L_x_2390:
[----:B------:R-:W-:Y:S05]  /*17d30*/  BSYNC B0 ;  /* 0x0000000000007941 */ /* 0x000fea0003800000 */
.L_x_2389:
[C---:B-1----:R-:W-:Y:S01]  /*17d40*/  IADD3 R0, R179.reuse, 0x1, RZ ;  /* 0x00000001b3007810 */ /* 0x042fe20007ffe0ff */
[----:B------:R-:W0:Y:S01]  /*17d50*/  LDGDEPBAR ;  /* 0x00000000000079af */ /* 0x000e220000000000 */
[----:B------:R-:W-:Y:S01]  /*17d60*/  ISETP.GE.AND P0, PT, R179, 0x1, PT ;  /* 0x00000001b300780c */ /* 0x000fe20003f06270 */
[----:B------:R-:W-:Y:S01]  /*17d70*/  IMAD.MOV.U32 R105, RZ, RZ, R8 ;  /* 0x000000ffff697224 */ /* 0x000fe200078e0008 */
[C---:B------:R-:W-:Y:S01]  /*17d80*/  IADD3 R189, R191.reuse, -0x1, RZ ;  /* 0xffffffffbfbd7810 */ /* 0x040fe20007ffe0ff */
[----:B------:R-:W-:Y:S01]  /*17d90*/  IMAD.MOV.U32 R104, RZ, RZ, R9 ;  /* 0x000000ffff687224 */ /* 0x000fe200078e0009 */
[----:B------:R-:W-:Y:S02]  /*17da0*/  SEL R179, R0, RZ, !P0 ;  /* 0x000000ff00b37207 */ /* 0x000fe40004000000 */
[----:B------:R-:W-:Y:S01]  /*17db0*/  ISETP.GT.AND P0, PT, R191, R215, PT ;  /* 0x000000d7bf00720c */ /* 0x000fe20003f04270 */
[----:B------:R-:W-:Y:S11]  /*17dc0*/  IMAD.MOV.U32 R191, RZ, RZ, R189 ;  /* 0x000000ffffbf7224 */ /* 0x000ff600078e00bd */
[----:B------:R-:W-:Y:S01]  /*17dd0*/  @!UPT UIADD3 URZ, URZ, URZ, URZ ;  /* 0x0000003f3f3ff290 */ /* 0x000fe2000fffe03f */
[----:B------:R-:W-:-:S05]  /*17de0*/  @P0 BRA `(.L_x_2393) ;  /* 0xffffc28000000947 */ /* 0x000fca000383ffff */
.L_x_2376:
[----:B------:R-:W-:Y:S02]  /*17df0*/  IMAD.MOV.U32 R0, RZ, RZ, c[0x0][0x2c4] ;  /* 0x0000b100ff007624 */ /* 0x000fe400078e00ff */
        /* <DEDUP_REMOVED lines=19> */
.L_x_2396:
[----:B------:R-:W-:-:S04]  /*17f30*/  MOV R3, c[0x0][0x32c] ;  /* 0x0000cb0000037a02 */ /* 0x000fc80000000f00 */
[----:B------:R-:W-:-:S13]  /*17f40*/  ISETP.NE.AND P0, PT, R3, 0x1, PT ;  /* 0x000000010300780c */ /* 0x000fda0003f05270 */
[----:B------:R-:W-:-:S05]  /*17f50*/  @P0 IMAD.HI.U32 R3, R0, c[0x0][0x330], RZ ;  /* 0x0000cc0000030a27 */ /* 0x000fca00078e00ff */
[----:B------:R-:W-:Y:S02]  /*17f60*/  @P0 SHF.R.U32.HI R0, RZ, c[0x0][0x334], R3 ;  /* 0x0000cd00ff000a19 */ /* 0x000fe40000011603 */
.L_x_2397:
[----:B------:R-:W-:Y:S05]  /*17f70*/  BSYNC B0 ;  /* 0x0000000000007941 */ /* 0x000fea0003800000 */
.L_x_2395:
[----:B------:R-:W-:-:S05]  /*17f80*/  IMAD R0, R0, c[0x0][0x32c], RZ ;  /* 0x0000cb0000007a24 */ /* 0x000fca00078e02ff */
[----:B------:R-:W-:-:S04]  /*17f90*/  IMNMX R2, R2, R0, !PT ;  /* 0x0000000002027217 */ /* 0x000fc80007800200 */
.L_x_2394:
        /* <DEDUP_REMOVED lines=11> */
.L_x_2408:
        /* <DEDUP_REMOVED lines=43> */
.L_x_2516:
        /* <DEDUP_REMOVED lines=17> */
[----:B------:R5:W4:Y:S11]  /*18410*/  SHFL.IDX PT, R5, R9, 0x1, 0x181f ;  /* 0x00381f0009057f89 */ /* 0x000b3600000e0000 */
[----:B------:R2:W-:Y:S01]  /*18420*/  LDGSTS.E.BYPASS.LTC128B.128 [R4+0x4000], [R2.64], !P0 ;  /* 0x0400000002047fae */ /* 0x0005e2000c101d4c */
[----:B---3--:R-:W-:Y:S02]  /*18430*/  SEL R6, RZ, 0x10, P3 ;  /* 0x00000010ff067807 */ /* 0x008fe40001800000 */
[----:B----45:R-:W-:Y:S01]  /*18440*/  SEL R9, RZ, 0x10, P0 ;  /* 0x00000010ff097807 */ /* 0x030fe20000000000 */
[----:B--2---:R2:W3:Y:S04]  /*18450*/  SHFL.IDX PT, R2, R16, 0x1, 0x181f ;  /* 0x00381f0010027f89 */ /* 0x0044e800000e0000 */
.L_x_2517:
[C---:B------:R-:W-:Y:S02]  /*18460*/  IADD3 R3, -R6.reuse, 0x10, RZ ;  /* 0x0000001006037810 */ /* 0x040fe40007ffe1ff */
[----:B------:R-:W-:Y:S02]  /*18470*/  ISETP.NE.U32.AND P3, PT, R6, RZ, PT ;  /* 0x000000ff0600720c */ /* 0x000fe40003f65070 */
[----:B------:R-:W-:Y:S04]  /*18480*/  LOP3.LUT R3, R3, 0xf, RZ, 0xc0, !PT ;  /* 0x0000000f03037812 */ /* 0x000fe800078ec0ff */
[-C--:B--23--:R-:W-:Y:S02]  /*18490*/  IADD3 R16, P1, P0, R3, R2.reuse, R17 ;  /* 0x0000000203107210 */ /* 0x08cfe4000783e011 */
        /* <DEDUP_REMOVED lines=17> */
.L_x_2400:
[----:B------:R-:W-:Y:S05]  /*185b0*/  BSYNC B0 ;  /* 0x0000000000007941 */ /* 0x000fea0003800000 */
.L_x_2399:
        /* <DEDUP_REMOVED lines=155> */
[----:B------:R2:W-:Y:S10]  /*18f70*/  MUFU.TANH R158, R9 ;  /* 0x00000009009e7308 */ /* 0x0005f40000002400 */
[----:B------:R-:W-:Y:S01]  /*18f80*/  MUFU.TANH R168, R8 ;  /* 0x0000000800a87308 */ /* 0x000fe20000002400 */
[----:B-1----:R-:W-:Y:S09]  /*18f90*/  FMUL.FTZ R2, R6, c[0x0][0x320] ;  /* 0x0000c80006027a20 */ /* 0x002ff20000410000 */
[----:B------:R1:W3:Y:S01]  /*18fa0*/  MUFU.TANH R170, R2 ;  /* 0x0000000200aa7308 */ /* 0x0002e20000002400 */
[----:B--2---:R-:W-:Y:S09]  /*18fb0*/  FMUL.FTZ R9, R20, c[0x0][0x320] ;  /* 0x0000c80014097a20 */ /* 0x004ff20000410000 */
[----:B------:R-:W-:Y:S01]  /*18fc0*/  MUFU.TANH R152, R9 ;  /* 0x0000000900987308 */ /* 0x000fe20000002400 */
[----:B-1----:R-:W-:Y:S09]  /*18fd0*/  FMUL.FTZ R2, R5, c[0x0][0x320] ;  /* 0x0000c80005027a20 */ /* 0x002ff20000410000 */
[----:B------:R1:W-:Y:S02]  /*18fe0*/  MUFU.TANH R163, R2 ;  /* 0x0000000200a37308 */ /* 0x0003e40000002400 */
[----:B-1----:R-:W-:Y:S02]  /*18ff0*/  FMUL.FTZ R2, R7, c[0x0][0x320] ;  /* 0x0000c80007027a20 */ /* 0x002fe40000410000 */
[----:B------:R-:W1:Y:S06]  /*19000*/  LDSM.16.M88.4 R4, [R3+0x5000] ;  /* 0x005000000304783b */ /* 0x000e6c0000000200 */
[----:B------:R2:W4:Y:S02]  /*19010*/  MUFU.TANH R171, R2 ;  /* 0x0000000200ab7308 */ /* 0x0005240000002400 */
[----:B--2---:R-:W-:Y:S08]  /*19020*/  FMUL.FTZ R2, R12, c[0x0][0x320] ;  /* 0x0000c8000c027a20 */ /* 0x004ff00000410000 */
[----:B------:R2:W-:Y:S01]  /*19030*/  MUFU.TANH R162, R2 ;  /* 0x0000000200a27308 */ /* 0x0005e20000002400 */
[C---:B-1----:R-:W-:Y:S07]  /*19040*/  HMMA.16816.F32 R24, R164.reuse, R4, R24 ;  /* 0x00000004a418723c */ /* 0x042fee0000001818 */
[----:B------:R-:W-:Y:S01]  /*19050*/  FMUL.FTZ R4, R22, c[0x0][0x320] ;  /* 0x0000c80016047a20 */ /* 0x000fe20000410000 */
[C---:B------:R-:W-:Y:S03]  /*19060*/  HMMA.16816.F32 R28, R164.reuse, R6, R28 ;  /* 0x00000006a41c723c */ /* 0x040fe6000000181c */
[----:B------:R-:W-:Y:S01]  /*19070*/  MUFU.TANH R157, R4 ;  /* 0x00000004009d7308 */ /* 0x000fe20000002400 */
[----:B------:R-:W-:Y:S02]  /*19080*/  FMUL.FTZ R5, R21, c[0x0][0x320] ;  /* 0x0000c80015057a20 */ /* 0x000fe40000410000 */
[----:B--2---:R-:W-:Y:S02]  /*19090*/  FMUL.FTZ R2, R14, c[0x0][0x320] ;  /* 0x0000c8000e027a20 */ /* 0x004fe40000410000 */
[----:B------:R1:W2:Y:S05]  /*190a0*/  LDSM.16.M88.4 R12, [R3+0x5800] ;  /* 0x00580000030c783b */ /* 0x0002aa0000000200 */
[----:B------:R5:W2:Y:S10]  /*190b0*/  MUFU.TANH R169, R2 ;  /* 0x0000000200a97308 */ /* 0x000ab40000002400 */
[----:B------:R-:W-:Y:S01]  /*190c0*/  MUFU.TANH R105, R5 ;  /* 0x0000000500697308 */ /* 0x000fe20000002400 */
[----:B-1----:R-:W-:Y:S02]  /*190d0*/  FMUL.FTZ R3, R29, c[0x0][0x320] ;  /* 0x0000c8001d037a20 */ /* 0x002fe40000410000 */
[----:B-----5:R-:W-:Y:S07]  /*190e0*/  FMUL.FTZ R2, R16, c[0x0][0x320] ;  /* 0x0000c80010027a20 */ /* 0x020fee0000410000 */
[----:B------:R1:W-:Y:S01]  /*190f0*/  MUFU.TANH R155, R2 ;  /* 0x00000002009b7308 */ /* 0x0003e20000002400 */
[C---:B--2---:R-:W-:Y:S08]  /*19100*/  HMMA.16816.F32 R32, R164.reuse, R12, R32 ;  /* 0x0000000ca420723c */ /* 0x044ff00000001820 */
[----:B------:R-:W-:Y:S04]  /*19110*/  HMMA.16816.F32 R36, R164, R14, R36 ;  /* 0x0000000ea424723c */ /* 0x000fe80000001824 */
[----:B-1----:R-:W-:Y:S04]  /*19120*/  FMUL.FTZ R2, R18, c[0x0][0x320] ;  /* 0x0000c80012027a20 */ /* 0x002fe80000410000 */
[----:B------:R1:W2:Y:S08]  /*19130*/  MUFU.TANH R161, R2 ;  /* 0x0000000200a17308 */ /* 0x0002b00000002400 */
[----:B------:R-:W-:Y:S04]  /*19140*/  FMUL.FTZ R4, R35, c[0x0][0x320] ;  /* 0x0000c80023047a20 */ /* 0x000fe80000410000 */
[----:B------:R5:W-:Y:S04]  /*19150*/  MUFU.TANH R15, R4 ;  /* 0x00000004000f7308 */ /* 0x000be80000002400 */
[----:B------:R-:W-:Y:S02]  /*19160*/  FMUL.FTZ R7, R36, c[0x0][0x320] ;  /* 0x0000c80024077a20 */ /* 0x000fe40000410000 */
[----:B------:R-:W-:Y:S04]  /*19170*/  FMUL.FTZ R6, R37, c[0x0][0x320] ;  /* 0x0000c80025067a20 */ /* 0x000fe80000410000 */
[----:B------:R-:W-:Y:S01]  /*19180*/  MUFU.TANH R7, R7 ;  /* 0x0000000700077308 */ /* 0x000fe20000002400 */
[----:B-1----:R-:W-:Y:S09]  /*19190*/  FMUL.FTZ R2, R17, c[0x0][0x320] ;  /* 0x0000c80011027a20 */ /* 0x002ff20000410000 */
[----:B------:R1:W-:Y:S01]  /*191a0*/  MUFU.TANH R154, R2 ;  /* 0x00000002009a7308 */ /* 0x0003e20000002400 */
[----:B-----5:R-:W-:Y:S09]  /*191b0*/  FMUL.FTZ R4, R38, c[0x0][0x320] ;  /* 0x0000c80026047a20 */ /* 0x020ff20000410000 */
[----:B------:R3:W-:Y:S10]  /*191c0*/  MUFU.TANH R17, R3 ;  /* 0x0000000300117308 */ /* 0x0007f40000002400 */
[----:B------:R5:W-:Y:S01]  /*191d0*/  MUFU.TANH R14, R4 ;  /* 0x00000004000e7308 */ /* 0x000be20000002400 */
[----:B-1----:R-:W-:Y:S09]  /*191e0*/  FMUL.FTZ R2, R19, c[0x0][0x320] ;  /* 0x0000c80013027a20 */ /* 0x002ff20000410000 */
[----:B------:R1:W1:Y:S01]  /*191f0*/  MUFU.TANH R160, R2 ;  /* 0x0000000200a07308 */ /* 0x0002620000002400 */
[----:B---3--:R-:W-:Y:S04]  /*19200*/  FMNMX.FTZ R3, R170, R104, !PT ;  /* 0x00000068aa037209 */ /* 0x008fe80007810000 */
[----:B----4-:R-:W-:Y:S05]  /*19210*/  FMNMX.FTZ R3, R171, R3, !PT ;  /* 0x00000003ab037209 */ /* 0x010fea0007810000 */
[----:B------:R-:W-:Y:S01]  /*19220*/  MUFU.TANH R6, R6 ;  /* 0x0000000600067308 */ /* 0x000fe20000002400 */
[----:B------:R-:W-:Y:S01]  /*19230*/  FMNMX.FTZ R3, R169, R3, !PT ;  /* 0x00000003a9037209 */ /* 0x000fe20007810000 */
[----:B-----5:R-:W-:Y:S03]  /*19240*/  FMUL.FTZ R4, R39, c[0x0][0x320] ;  /* 0x0000c80027047a20 */ /* 0x020fe60000410000 */
[----:B------:R-:W-:Y:S05]  /*19250*/  FMNMX.FTZ R3, R168, R3, !PT ;  /* 0x00000003a8037209 */ /* 0x000fea0007810000 */
[----:B------:R3:W-:Y:S01]  /*19260*/  MUFU.TANH R12, R4 ;  /* 0x00000004000c7308 */ /* 0x0007e20000002400 */
[----:B--2---:R-:W-:Y:S01]  /*19270*/  FMNMX.FTZ R3, R161, R3, !PT ;  /* 0x00000003a1037209 */ /* 0x004fe20007810000 */
[----:B-1----:R-:W-:Y:S03]  /*19280*/  FMUL.FTZ R2, R23, c[0x0][0x320] ;  /* 0x0000c80017027a20 */ /* 0x002fe60000410000 */
[----:B------:R-:W-:Y:S04]  /*19290*/  FMNMX.FTZ R3, R160, R3, !PT ;  /* 0x00000003a0037209 */ /* 0x000fe80007810000 */
[----:B------:R-:W-:Y:S01]  /*192a0*/  FMNMX.FTZ R3, R157, R3, !PT ;  /* 0x000000039d037209 */ /* 0x000fe20007810000 */
[----:B------:R1:W2:Y:S01]  /*192b0*/  MUFU.TANH R156, R2 ;  /* 0x00000002009c7308 */ /* 0x0002a20000002400 */
[----:B---3--:R-:W-:Y:S04]  /*192c0*/  IADD3 R4, R194, 0x1, RZ ;  /* 0x00000001c2047810 */ /* 0x008fe80007ffe0ff */
[----:B------:R-:W-:Y:S01]  /*192d0*/  SEL R194, R4, RZ, !P0 ;  /* 0x000000ff04c27207 */ /* 0x000fe20004000000 */
[----:B-1----:R-:W-:Y:S01]  /*192e0*/  FMUL.FTZ R2, R24, c[0x0][0x320] ;  /* 0x0000c80018027a20 */ /* 0x002fe20000410000 */
[----:B--2---:R-:W-:Y:S03]  /*192f0*/  FMNMX.FTZ R3, R156, R3, !PT ;  /* 0x000000039c037209 */ /* 0x004fe60007810000 */
        /* <DEDUP_REMOVED lines=45> */
.L_x_2518:
        /* <DEDUP_REMOVED lines=120> */
[----:B------:R-:W-:Y:S01]  /*19d50*/  FMUL.FTZ R24, R2, R120 ;  /* 0x0000007802187220 */ /* 0x000fe20000410000 */
[----:B------:R-:W-:Y:S01]  /*19d60*/  IADD3 R2, R187, R178, RZ ;  /* 0x000000b2bb027210 */ /* 0x000fe20007ffe0ff */
[----:B------:R-:W-:Y:S02]  /*19d70*/  FADD.FTZ R3, R22, R3 ;  /* 0x0000000316037221 */ /* 0x000fe40000010000 */
[C---:B---3--:R-:W-:Y:S01]  /*19d80*/  FMUL.FTZ R38, R0.reuse, R110 ;  /* 0x0000006e00267220 */ /* 0x048fe20000410000 */
[----:B------:R-:W2:Y:S01]  /*19d90*/  MUFU.EX2 R129, R7 ;  /* 0x0000000700817308 */ /* 0x000ea20000000800 */
        /* <DEDUP_REMOVED lines=13> */
[C---:B------:R-:W-:Y:S01]  /*19e70*/  FMUL.FTZ R23, R0.reuse, R127 ;  /* 0x0000007f00177220 */ /* 0x040fe20000410000 */
[----:B------:R-:W-:Y:S01]  /*19e80*/  MUFU.EX2 R120, R172 ;  /* 0x000000ac00787308 */ /* 0x000fe20000000800 */
[----:B------:R-:W-:Y:S01]  /*19e90*/  FMUL.FTZ R22, R0, R126 ;  /* 0x0000007e00167220 */ /* 0x000fe20000410000 */
[----:B--2---:R-:W-:Y:S01]  /*19ea0*/  F2FP.PACK_AB R155, R132, R129 ;  /* 0x00000081849b723e */ /* 0x004fe200000000ff */
[C---:B------:R-:W-:Y:S02]  /*19eb0*/  FMUL.FTZ R7, R0.reuse, R139 ;  /* 0x0000008b00077220 */ /* 0x040fe40000410000 */
[C---:B------:R-:W-:Y:S02]  /*19ec0*/  FMUL.FTZ R30, R0.reuse, R118 ;  /* 0x00000076001e7220 */ /* 0x040fe40000410000 */
[C---:B------:R-:W-:Y:S03]  /*19ed0*/  FMUL.FTZ R31, R0.reuse, R119 ;  /* 0x00000077001f7220 */ /* 0x040fe60000410000 */
[----:B------:R-:W-:Y:S01]  /*19ee0*/  MUFU.EX2 R126, R160 ;  /* 0x000000a0007e7308 */ /* 0x000fe20000000800 */
[----:B------:R-:W-:Y:S02]  /*19ef0*/  FADD.FTZ R124, R129, R124 ;  /* 0x0000007c817c7221 */ /* 0x000fe40000010000 */
        /* <DEDUP_REMOVED lines=14> */
[----:B------:R-:W-:Y:S01]  /*19fe0*/  MUFU.EX2 R162, R167 ;  /* 0x000000a700a27308 */ /* 0x000fe20000000800 */
[C---:B------:R-:W-:Y:S02]  /*19ff0*/  FMUL.FTZ R51, R0.reuse, R51 ;  /* 0x0000003300337220 */ /* 0x040fe40000410000 */
[C---:B------:R-:W-:Y:S01]  /*1a000*/  HMMA.16816.F32 R20, R152.reuse, R110, R20 ;  /* 0x0000006e9814723c */ /* 0x040fe20000001814 */
[----:B------:R-:W2:Y:S03]  /*1a010*/  LDSM.16.MT88.4 R108, [R104] ;  /* 0x00000000686c783b */ /* 0x000ea60000004200 */
[C---:B------:R-:W-:Y:S02]  /*1a020*/  FMUL.FTZ R54, R0.reuse, R54 ;  /* 0x0000003600367220 */ /* 0x040fe40000410000 */
[C---:B------:R-:W-:Y:S01]  /*1a030*/  FMUL.FTZ R55, R0.reuse, R55 ;  /* 0x0000003700377220 */ /* 0x040fe20000410000 */
[----:B------:R-:W-:Y:S01]  /*1a040*/  MUFU.EX2 R163, R166 ;  /* 0x000000a600a37308 */ /* 0x000fe20000000800 */
[----:B------:R-:W-:Y:S01]  /*1a050*/  FMUL.FTZ R58, R0, R58 ;  /* 0x0000003a003a7220 */ /* 0x000fe20000410000 */
[----:B-1----:R-:W-:Y:S03]  /*1a060*/  F2FP.PACK_AB R115, R164, R128 ;  /* 0x00000080a473723e */ /* 0x002fe600000000ff */
        /* <DEDUP_REMOVED lines=16> */
[C---:B------:R-:W-:Y:S01]  /*1a170*/  FMUL.FTZ R86, R0.reuse, R86 ;  /* 0x0000005600567220 */ /* 0x040fe20000410000 */
[C---:B--2---:R-:W-:Y:S03]  /*1a180*/  HMMA.16816.F32 R24, R152.reuse, R108, R24 ;  /* 0x0000006c9818723c */ /* 0x044fe60000001818 */
        /* <DEDUP_REMOVED lines=10> */
[C---:B------:R-:W-:Y:S02]  /*1a230*/  FMUL.FTZ R102, R0.reuse, R102 ;  /* 0x0000006600667220 */ /* 0x040fe40000410000 */
[----:B------:R-:W-:Y:S01]  /*1a240*/  FMUL.FTZ R103, R0, R103 ;  /* 0x0000006700677220 */ /* 0x000fe20000410000 */
[----:B------:R-:W-:Y:S01]  /*1a250*/  IADD3 R0, R185, R104, RZ ;  /* 0x00000068b9007210 */ /* 0x000fe20007ffe0ff */
[----:B------:R-:W-:Y:S03]  /*1a260*/  FADD.FTZ R105, R113, R105 ;  /* 0x0000006971697221 */ /* 0x000fe60000010000 */
[----:B------:R-:W2:Y:S01]  /*1a270*/  MUFU.EX2 R158, R171 ;  /* 0x000000ab009e7308 */ /* 0x000ea20000000800 */
[----:B------:R-:W3:Y:S01]  /*1a280*/  LDSM.16.MT88.4 R108, [R0] ;  /* 0x00000000006c783b */ /* 0x000ee20000004200 */
[C---:B------:R-:W-:Y:S01]  /*1a290*/  FADD.FTZ R105, R114.reuse, R105 ;  /* 0x0000006972697221 */ /* 0x040fe20000010000 */
[----:B------:R-:W-:Y:S02]  /*1a2a0*/  F2FP.PACK_AB R114, R114, R113 ;  /* 0x000000717272723e */ /* 0x000fe400000000ff */
[----:B------:R-:W-:Y:S01]  /*1a2b0*/  F2FP.PACK_AB R113, R126, R125 ;  /* 0x0000007d7e71723e */ /* 0x000fe200000000ff */
[----:B------:R-:W-:Y:S04]  /*1a2c0*/  FADD.FTZ R105, R117, R105 ;  /* 0x0000006975697221 */ /* 0x000fe80000010000 */
[----:B------:R-:W-:Y:S01]  /*1a2d0*/  FADD.FTZ R105, R116, R105 ;  /* 0x0000006974697221 */ /* 0x000fe20000010000 */
[----:B------:R-:W-:Y:S03]  /*1a2e0*/  MUFU.EX2 R157, R177 ;  /* 0x000000b1009d7308 */ /* 0x000fe60000000800 */
[----:B------:R-:W-:Y:S04]  /*1a2f0*/  FADD.FTZ R105, R121, R105 ;  /* 0x0000006979697221 */ /* 0x000fe80000010000 */
[----:B------:R-:W-:Y:S03]  /*1a300*/  FADD.FTZ R105, R120, R105 ;  /* 0x0000006978697221 */ /* 0x000fe60000010000 */
[----:B------:R-:W4:Y:S01]  /*1a310*/  MUFU.EX2 R156, R195 ;  /* 0x000000c3009c7308 */ /* 0x000f220000000800 */
[----:B-1----:R-:W-:Y:S01]  /*1a320*/  FADD.FTZ R105, R123, R105 ;  /* 0x000000697b697221 */ /* 0x002fe20000010000 */
        /* <DEDUP_REMOVED lines=128> */
[----:B------:R-:W-:Y:S01]  /*1ab30*/  LDSM.16.MT88.4 R24, [R104+0x5800] ;  /* 0x005800006818783b */ /* 0x000fe20000004200 */
[C---:B------:R-:W-:Y:S08]  /*1ab40*/  HMMA.16816.F32 R116, R152.reuse, R114, R28 ;  /* 0x000000729874723c */ /* 0x040ff0000000181c */
[C---:B----4-:R-:W-:Y:S08]  /*1ab50*/  HMMA.16816.F32 R112, R152.reuse, R108, R32 ;  /* 0x0000006c9870723c */ /* 0x050ff00000001820 */
[C---:B------:R-:W-:Y:S08]  /*1ab60*/  HMMA.16816.F32 R108, R152.reuse, R110, R36 ;  /* 0x0000006e986c723c */ /* 0x040ff00000001824 */
[C---:B-1----:R-:W-:Y:S08]  /*1ab70*/  HMMA.16816.F32 R40, R152.reuse, R4, R40 ;  /* 0x000000049828723c */ /* 0x042ff00000001828 */
[C---:B------:R-:W-:Y:S01]  /*1ab80*/  HMMA.16816.F32 R44, R152.reuse, R6, R44 ;  /* 0x00000006982c723c */ /* 0x040fe2000000182c */
[----:B------:R-:W1:Y:S07]  /*1ab90*/  LDSM.16.MT88.4 R4, [R0+0x3800] ;  /* 0x003800000004783b */ /* 0x000e6e0000004200 */
[C---:B-----5:R-:W-:Y:S08]  /*1aba0*/  HMMA.16816.F32 R48, R152.reuse, R12, R48 ;  /* 0x0000000c9830723c */ /* 0x060ff00000001830 */
        /* <DEDUP_REMOVED lines=27> */
[----:B------:R-:W-:Y:S01]  /*1ad60*/  SHF.L.U64.HI R21, R196, 0x1, R212 ;  /* 0x00000001c4157819 */ /* 0x000fe200000102d4 */
[----:B------:R-:W-:Y:S01]  /*1ad70*/  IMAD.MOV.U32 R246, RZ, RZ, c[0x0][0x2b8] ;  /* 0x0000ae00fff67624 */ /* 0x000fe200078e00ff */
[C---:B------:R-:W-:Y:S01]  /*1ad80*/  SHF.L.U64.HI R19, R202.reuse, 0x1, R213 ;  /* 0x00000001ca137819 */ /* 0x040fe200000102d5 */
[----:B------:R-:W-:Y:S01]  /*1ad90*/  IMAD R198, R217, 0x20, R232 ;  /* 0x00000020d9c67824 */ /* 0x000fe200078e02e8 */
[----:B------:R-:W-:Y:S01]  /*1ada0*/  SHF.L.U32 R16, R202, 0x1, RZ ;  /* 0x00000001ca107819 */ /* 0x000fe200000006ff */
[----:B------:R-:W-:Y:S01]  /*1adb0*/  IMAD R2, R189, 0x40, R228 ;  /* 0x00000040bd027824 */ /* 0x000fe200078e02e4 */
[----:B------:R-:W-:Y:S01]  /*1adc0*/  ISETP.NE.AND P4, PT, R246, 0x1, PT ;  /* 0x00000001f600780c */ /* 0x000fe20003f85270 */
[----:B------:R-:W-:Y:S01]  /*1add0*/  IMAD.MOV.U32 R190, RZ, RZ, RZ ;  /* 0x000000ffffbe7224 */ /* 0x000fe200078e00ff */
[----:B------:R-:W-:Y:S01]  /*1ade0*/  ISETP.GT.AND P3, PT, R198, 0x3f, PT ;  /* 0x0000003fc600780c */ /* 0x000fe20003f64270 */
[----:B------:R-:W-:Y:S01]  /*1adf0*/  IMAD.SHL.U32 R20, R196, 0x2, RZ ;  /* 0x00000002c4147824 */ /* 0x000fe200078e00ff */
[----:B------:R-:W-:Y:S01]  /*1ae00*/  IADD3 R2, R2, -0x80, R198 ;  /* 0xffffff8002027810 */ /* 0x000fe20007ffe0c6 */
[C---:B------:R-:W-:Y:S01]  /*1ae10*/  IMAD.SHL.U32 R17, R200.reuse, 0x2, RZ ;  /* 0x00000002c8117824 */ /* 0x040fe200078e00ff */
[----:B------:R-:W-:Y:S03]  /*1ae20*/  SHF.L.U64.HI R18, R200, 0x1, R201 ;  /* 0x00000001c8127819 */ /* 0x000fe600000102c9 */
[--C-:B------:R-:W-:Y:S04]  /*1ae30*/  IMAD.MOV.U32 R0, RZ, RZ, R2.reuse ;  /* 0x000000ffff007224 */ /* 0x100fe800078e0002 */
        /* <DEDUP_REMOVED lines=24> */
.L_x_2519:
[----:B------:R-:W-:-:S05]  /*1afc0*/  BRA.DIV ~URZ, `(.L_x_2407) ;  /* 0x0000b1427f007947 */ /* 0x000fca000b800000 */
[----:B------:R-:W3:Y:S01]  /*1afd0*/  SHFL.IDX PT, R2, R13, RZ, 0x181f ;  /* 0x00181fff0d027589 */ /* 0x000ee200000e0000 */
[----:B------:R-:W-:Y:S01]  /*1afe0*/  ISETP.GE.AND P4, PT, R200, c[0x0][0x1d4], PT ;  /* 0x00007500c8007a0c */ /* 0x000fe20003f86270 */
[----:B------:R-:W-:Y:S01]  /*1aff0*/  IMAD R0, R194, 0x6000, R11 ;  /* 0x00006000c2007824 */ /* 0x000fe200078e020b */
[----:B------:R-:W-:Y:S02]  /*1b000*/  ISETP.GE.AND P3, PT, R202, c[0x0][0x1d4], PT ;  /* 0x00007500ca007a0c */ /* 0x000fe40003f66270 */
        /* <DEDUP_REMOVED lines=13> */
[----:B------:R2:W3:Y:S02]  /*1b0e0*/  SHFL.IDX PT, R4, R12, 0x1, 0x181f ;  /* 0x00381f000c047f89 */ /* 0x0004e400000e0000 */
[----:B------:R-:W-:Y:S09]  /*1b0f0*/  SEL R14, RZ, 0x10, P0 ;  /* 0x00000010ff0e7807 */ /* 0x000ff20000000000 */
[----:B------:R4:W-:Y:S04]  /*1b100*/  LDGSTS.E.BYPASS.LTC128B.128 [R0+0x4000], [R2.64], !P0 ;  /* 0x0400000002007fae */ /* 0x0009e8000c101d4c */
[----:B----4-:R2:W4:Y:S02]  /*1b110*/  SHFL.IDX PT, R2, R13, 0x1, 0x181f ;  /* 0x00381f000d027f89 */ /* 0x01052400000e0000 */
.L_x_2520:
[----:B---3--:R-:W-:Y:S02]  /*1b120*/  IADD3 R3, -R15, 0x10, RZ ;  /* 0x000000100f037810 */ /* 0x008fe40007ffe1ff */
[----:B------:R-:W-:Y:S02]  /*1b130*/  ISETP.NE.U32.AND P6, PT, R5, RZ, PT ;  /* 0x000000ff0500720c */ /* 0x000fe40003fc5070 */
[----:B------:R-:W-:Y:S04]  /*1b140*/  LOP3.LUT R3, R3, 0xf, RZ, 0xc0, !PT ;  /* 0x0000000f03037812 */ /* 0x000fe800078ec0ff */
[----:B--2-4-:R-:W-:Y:S02]  /*1b150*/  IADD3 R6, P3, P0, R3, R2, R16 ;  /* 0x0000000203067210 */ /* 0x014fe4000787e010 */
[----:B------:R-:W-:Y:S02]  /*1b160*/  IADD3 R3, -R5, 0x10, RZ ;  /* 0x0000001005037810 */ /* 0x000fe40007ffe1ff */
[----:B------:R-:W-:Y:S02]  /*1b170*/  IADD3.X R7, RZ, R4, R19, P3, P0 ;  /* 0x00000004ff077210 */ /* 0x000fe40001fe0413 */
[----:B------:R-:W-:Y:S04]  /*1b180*/  LOP3.LUT R3, R3, 0xf, RZ, 0xc0, !PT ;  /* 0x0000000f03037812 */ /* 0x000fe800078ec0ff */
[----:B-1----:R-:W-:Y:S02]  /*1b190*/  IADD3 R12, P5, P4, R3, R2, R17 ;  /* 0x00000002030c7210 */ /* 0x002fe40007cbe011 */
        /* <DEDUP_REMOVED lines=15> */
.L_x_2405:
[----:B------:R-:W-:Y:S05]  /*1b290*/  BSYNC B0 ;  /* 0x0000000000007941 */ /* 0x000fea0003800000 */
.L_x_2404:
        /* <DEDUP_REMOVED lines=9> */
.L_x_2398:
[----:B------:R-:W-:-:S13]  /*1b330*/  ISETP.GE.AND P0, PT, R189, R206, PT ;  /* 0x000000cebd00720c */ /* 0x000fda0003f06270 */
[----:B------:R-:W-:Y:S05]  /*1b340*/  @!P0 BRA `(.L_x_2409) ;  /* 0x00003df000008947 */ /* 0x000fea0003800000 */
[----:B------:R-:W-:Y:S02]  /*1b350*/  MOV R105, R8 ;  /* 0x0000000800697202 */ /* 0x000fe40000000f00 */
[----:B------:R-:W-:Y:S02]  /*1b360*/  MOV R104, R9 ;  /* 0x0000000900687202 */ /* 0x000fe40000000f00 */
.L_x_2426:
        /* <DEDUP_REMOVED lines=42> */
.L_x_2521:
        /* <DEDUP_REMOVED lines=22> */
.L_x_2522:
[----:B------:R-:W-:Y:S02]  /*1b770*/  IADD3 R3, -R18, 0x10, RZ ;  /* 0x0000001012037810 */ /* 0x000fe40007ffe1ff */
[----:B------:R-:W-:Y:S02]  /*1b780*/  ISETP.NE.U32.AND P6, PT, R7, RZ, PT ;  /* 0x000000ff0700720c */ /* 0x000fe40003fc5070 */
[----:B------:R-:W-:Y:S04]  /*1b790*/  LOP3.LUT R3, R3, 0xf, RZ, 0xc0, !PT ;  /* 0x0000000f03037812 */ /* 0x000fe800078ec0ff */
[-C--:B---3--:R-:W-:Y:S02]  /*1b7a0*/  IADD3 R6, P3, P0, R3, R2.reuse, R17 ;  /* 0x0000000203067210 */ /* 0x088fe4000787e011 */
[----:B------:R-:W-:Y:S02]  /*1b7b0*/  IADD3 R3, -R7, 0x10, RZ ;  /* 0x0000001007037810 */ /* 0x000fe40007ffe1ff */
[-C--:B------:R-:W-:Y:S02]  /*1b7c0*/  IADD3.X R7, RZ, R5.reuse, R25, P3, P0 ;  /* 0x00000005ff077210 */ /* 0x080fe40001fe0419 */
[----:B------:R-:W-:Y:S04]  /*1b7d0*/  LOP3.LUT R3, R3, 0xf, RZ, 0xc0, !PT ;  /* 0x0000000f03037812 */ /* 0x000fe800078ec0ff */
[-C--:B--2---:R-:W-:Y:S02]  /*1b7e0*/  IADD3 R16, P5, P4, R3, R2.reuse, R19 ;  /* 0x0000000203107210 */ /* 0x084fe40007cbe013 */
        /* <DEDUP_REMOVED lines=15> */
.L_x_2411:
[----:B------:R-:W-:Y:S05]  /*1b8e0*/  BSYNC B0 ;  /* 0x0000000000007941 */ /* 0x000fea0003800000 */
.L_x_2410:
        /* <DEDUP_REMOVED lines=159> */
[----:B------:R3:W4:Y:S10]  /*1c2e0*/  MUFU.TANH R170, R2 ;  /* 0x0000000200aa7308 */ /* 0x0007340000002400 */
[----:B------:R-:W2:Y:S01]  /*1c2f0*/  MUFU.TANH R171, R8 ;  /* 0x0000000800ab7308 */ /* 0x000ea20000002400 */
        /* <DEDUP_REMOVED lines=93> */
.L_x_2416:
[----:B------:R-:W-:Y:S04]  /*1c8d0*/  MOV R7, 0x1 ;  /* 0x0000000100077802 */ /* 0x000fe80000000f00 */
[----:B------:R-:W-:Y:S11]  /*1c8e0*/  ISETP.NE.AND P0, PT, R7, c[0x0][0x32c], PT ;  /* 0x0000cb0007007a0c */ /* 0x000ff60003f05270 */
[----:B------:R-:W-:Y:S02]  /*1c8f0*/  @!UPT UIADD3 URZ, URZ, URZ, URZ ;  /* 0x0000003f3f3ff290 */ /* 0x000fe4000fffe03f */
[----:B------:R-:W-:Y:S05]  /*1c900*/  @P0 IMAD.HI.U32 R7, R3, c[0x0][0x330], RZ ;  /* 0x0000cc0003070a27 */ /* 0x000fea00078e00ff */
[----:B------:R-:W-:Y:S02]  /*1c910*/  @P0 SHF.R.U32.HI R3, RZ, c[0x0][0x334], R7 ;  /* 0x0000cd00ff030a19 */ /* 0x000fe40000011607 */
.L_x_2417:
[----:B------:R-:W-:Y:S05]  /*1c920*/  BSYNC B0 ;  /* 0x0000000000007941 */ /* 0x000fea0003800000 */
.L_x_2415:
[----:B------:R-:W-:Y:S04]  /*1c930*/  IMAD R3, R3, c[0x0][0x32c], -R166 ;  /* 0x0000cb0003037a24 */ /* 0x000fe800078e0aa6 */
[----:B------:R-:W-:Y:S05]  /*1c940*/  IMAD.IADD R3, R3, 0x1, -R214 ;  /* 0x0000000103037824 */ /* 0x000fea00078e0ad6 */
[----:B------:R-:W-:Y:S02]  /*1c950*/  IMNMX R0, R0, R3, !PT ;  /* 0x0000000300007217 */ /* 0x000fe40007800200 */
[----:B------:R-:W-:Y:S04]  /*1c960*/  IADD3 R3, R3, c[0x0][0x32c], RZ ;  /* 0x0000cb0003037a10 */ /* 0x000fe80007ffe0ff */
[----:B------:R-:W-:Y:S02]  /*1c970*/  IMNMX R2, R2, R3, PT ;  /* 0x0000000302027217 */ /* 0x000fe40003800200 */
.L_x_2414:
        /* <DEDUP_REMOVED lines=66> */
.L_x_2420:
[----:B------:R-:W-:Y:S04]  /*1cda0*/  MOV R4, 0x1 ;  /* 0x0000000100047802 */ /* 0x000fe80000000f00 */
[----:B------:R-:W-:Y:S11]  /*1cdb0*/  ISETP.NE.AND P0, PT, R4, c[0x0][0x32c], PT ;  /* 0x0000cb0004007a0c */ /* 0x000ff60003f05270 */
[----:B------:R-:W-:Y:S02]  /*1cdc0*/  @!UPT UIADD3 URZ, URZ, URZ, URZ ;  /* 0x0000003f3f3ff290 */ /* 0x000fe4000fffe03f */
[----:B------:R-:W-:Y:S05]  /*1cdd0*/  @P0 IMAD.HI.U32 R4, R0, c[0x0][0x330], RZ ;  /* 0x0000cc0000040a27 */ /* 0x000fea00078e00ff */
[----:B------:R-:W-:Y:S02]  /*1cde0*/  @P0 SHF.R.U32.HI R0, RZ, c[0x0][0x334], R4 ;  /* 0x0000cd00ff000a19 */ /* 0x000fe40000011604 */
.L_x_2421:
[----:B------:R-:W-:Y:S05]  /*1cdf0*/  BSYNC B0 ;  /* 0x0000000000007941 */ /* 0x000fea0003800000 */
.L_x_2419:
[----:B------:R-:W-:Y:S04]  /*1ce00*/  IMAD R0, R0, c[0x0][0x32c], -R166 ;  /* 0x0000cb0000007a24 */ /* 0x000fe800078e0aa6 */
[----:B------:R-:W-:Y:S05]  /*1ce10*/  IMAD.IADD R0, R0, 0x1, -R214 ;  /* 0x0000000100007824 */ /* 0x000fea00078e0ad6 */
[----:B------:R-:W-:Y:S02]  /*1ce20*/  IMNMX R2, R2, R0, !PT ;  /* 0x0000000002027217 */ /* 0x000fe40007800200 */
[----:B------:R-:W-:Y:S04]  /*1ce30*/  IADD3 R0, R0, c[0x0][0x32c], RZ ;  /* 0x0000cb0000007a10 */ /* 0x000fe80007ffe0ff */
[----:B------:R-:W-:Y:S02]  /*1ce40*/  IMNMX R3, R3, R0, PT ;  /* 0x0000000003037217 */ /* 0x000fe40003800200 */
.L_x_2418:
        /* <DEDUP_REMOVED lines=49> */
[----:B------:R-:W-:Y:S04]  /*1d160*/  ISETP.GT.AND P0, PT, R2, 0x1, P3 ;  /* 0x000000010200780c */ /* 0x000fe80001f04270 */
[C---:B------:R-:W-:Y:S02]  /*1d170*/  ISETP.LT.OR P0, PT, R3.reuse, 0x2, P0 ;  /* 0x000000020300780c */ /* 0x040fe40000701670 */
[----:B------:R-:W1:Y:S02]  /*1d180*/  MUFU.EX2 R0, R0 ;  /* 0x0000000000007308 */ /* 0x000e640000000800 */
[----:B------:R-:W-:Y:S02]  /*1d190*/  FSEL R5, R172, -INF , !P0 ;  /* 0xff800000ac057808 */ /* 0x000fe40004000000 */
[C---:B------:R-:W-:Y:S04]  /*1d1a0*/  ISETP.GT.AND P0, PT, R2.reuse, 0x8, P3 ;  /* 0x000000080200780c */ /* 0x040fe80001f04270 */
[----:B------:R-:W-:Y:S02]  /*1d1b0*/  ISETP.LT.OR P0, PT, R3, 0x9, P0 ;  /* 0x000000090300780c */ /* 0x000fe40000701670 */
[----:B------:R-:W-:Y:S02]  /*1d1c0*/  MUFU.EX2 R8, R7 ;  /* 0x0000000700087308 */ /* 0x000fe40000000800 */
[----:B------:R-:W-:Y:S02]  /*1d1d0*/  FSEL R104, R171, -INF , !P0 ;  /* 0xff800000ab687808 */ /* 0x000fe40004000000 */
[----:B------:R-:W-:Y:S04]  /*1d1e0*/  ISETP.GT.AND P0, PT, R2, 0x9, P3 ;  /* 0x000000090200780c */ /* 0x000fe80001f04270 */
[C---:B------:R-:W-:Y:S02]  /*1d1f0*/  ISETP.LT.OR P0, PT, R3.reuse, 0xa, P0 ;  /* 0x0000000a0300780c */ /* 0x040fe40000701670 */
[----:B------:R-:W2:Y:S02]  /*1d200*/  MUFU.EX2 R7, R6 ;  /* 0x0000000600077308 */ /* 0x000ea40000000800 */
[----:B------:R-:W-:Y:S02]  /*1d210*/  FSEL R155, R170, -INF , !P0 ;  /* 0xff800000aa9b7808 */ /* 0x000fe40004000000 */
[----:B------:R-:W-:Y:S01]  /*1d220*/  ISETP.GT.AND P0, PT, R2, 0x10, P3 ;  /* 0x000000100200780c */ /* 0x000fe20001f04270 */
[C---:B-1----:R-:W-:Y:S02]  /*1d230*/  FMUL.FTZ R13, R0.reuse, R133 ;  /* 0x00000085000d7220 */ /* 0x042fe40000410000 */
        /* <DEDUP_REMOVED lines=13> */
[----:B------:R-:W-:Y:S01]  /*1d310*/  FMUL.FTZ R32, R0, R112 ;  /* 0x0000007000207220 */ /* 0x000fe20000410000 */
[----:B------:R-:W-:Y:S01]  /*1d320*/  FSEL R158, R168, -INF , !P0 ;  /* 0xff800000a89e7808 */ /* 0x000fe20004000000 */
[----:B------:R-:W-:Y:S01]  /*1d330*/  FMUL.FTZ R33, R0, R113 ;  /* 0x0000007100217220 */ /* 0x000fe20000410000 */
[----:B------:R-:W-:Y:S01]  /*1d340*/  ISETP.GT.AND P0, PT, R2, 0x18, P3 ;  /* 0x000000180200780c */ /* 0x000fe20001f04270 */
[C---:B------:R-:W-:Y:S01]  /*1d350*/  FMUL.FTZ R36, R0.reuse, R108 ;  /* 0x0000006c00247220 */ /* 0x040fe20000410000 */
[----:B--2---:R-:W-:Y:S01]  /*1d360*/  F2FP.PACK_AB R152, R7, R8 ;  /* 0x000000080798723e */ /* 0x004fe200000000ff */
        /* <DEDUP_REMOVED lines=57> */
[C---:B------:R-:W-:Y:S04]  /*1d700*/  ISETP.GT.AND P0, PT, R2.reuse, 0x31, P3 ;  /* 0x000000310200780c */ /* 0x040fe80001f04270 */
[----:B------:R-:W-:Y:S04]  /*1d710*/  ISETP.LT.OR P0, PT, R3, 0x32, P0 ;  /* 0x000000320300780c */ /* 0x000fe80000701670 */
[----:B------:R-:W-:Y:S02]  /*1d720*/  FSEL R170, R27, -INF , !P0 ;  /* 0xff8000001baa7808 */ /* 0x000fe40004000000 */
[----:B------:R-:W-:Y:S04]  /*1d730*/  ISETP.GT.AND P0, PT, R2, 0x38, P3 ;  /* 0x000000380200780c */ /* 0x000fe80001f04270 */
[C---:B------:R-:W-:Y:S04]  /*1d740*/  ISETP.LT.OR P0, PT, R3.reuse, 0x39, P0 ;  /* 0x000000390300780c */ /* 0x040fe80000701670 */
[----:B------:R-:W-:Y:S02]  /*1d750*/  FSEL R171, R26, -INF , !P0 ;  /* 0xff8000001aab7808 */ /* 0x000fe40004000000 */
[----:B------:R-:W-:Y:S01]  /*1d760*/  ISETP.GT.AND P0, PT, R2, 0x39, P3 ;  /* 0x000000390200780c */ /* 0x000fe20001f04270 */
[----:B------:R-:W-:Y:S03]  /*1d770*/  FFMA.FTZ R2, R0, R203, R8 ;  /* 0x000000cb00027223 */ /* 0x000fe60000010008 */
[----:B------:R-:W-:Y:S01]  /*1d780*/  ISETP.LT.OR P0, PT, R3, 0x3a, P0 ;  /* 0x0000003a0300780c */ /* 0x000fe20000701670 */
[----:B------:R-:W-:Y:S01]  /*1d790*/  FADD.FTZ R6, R7, R2 ;  /* 0x0000000207067221 */ /* 0x000fe20000010000 */
[----:B------:R-:W-:Y:S01]  /*1d7a0*/  FMNMX.FTZ R2, R4, R105, !PT ;  /* 0x0000006904027209 */ /* 0x000fe20007810000 */
[----:B------:R-:W1:Y:S01]  /*1d7b0*/  MUFU.EX2 R7, R23 ;  /* 0x0000001700077308 */ /* 0x000e620000000800 */
[----:B------:R-:W-:Y:S02]  /*1d7c0*/  FSEL R168, R30, -INF , !P0 ;  /* 0xff8000001ea87808 */ /* 0x000fe40004000000 */
[----:B------:R-:W-:Y:S04]  /*1d7d0*/  FMNMX.FTZ R2, R5, R2, !PT ;  /* 0x0000000205027209 */ /* 0x000fe80007810000 */
[----:B------:R-:W-:Y:S04]  /*1d7e0*/  FMNMX.FTZ R2, R104, R2, !PT ;  /* 0x0000000268027209 */ /* 0x000fe80007810000 */
[----:B------:R-:W-:Y:S04]  /*1d7f0*/  FMNMX.FTZ R2, R155, R2, !PT ;  /* 0x000000029b027209 */ /* 0x000fe80007810000 */
[----:B------:R-:W-:Y:S04]  /*1d800*/  FMNMX.FTZ R2, R157, R2, !PT ;  /* 0x000000029d027209 */ /* 0x000fe80007810000 */
[----:B------:R-:W-:Y:S04]  /*1d810*/  FMNMX.FTZ R2, R158, R2, !PT ;  /* 0x000000029e027209 */ /* 0x000fe80007810000 */
[----:B------:R-:W-:Y:S02]  /*1d820*/  FMNMX.FTZ R2, R159, R2, !PT ;  /* 0x000000029f027209 */ /* 0x000fe40007810000 */
[----:B-1----:R-:W-:Y:S02]  /*1d830*/  F2FP.PACK_AB R154, R7, R12 ;  /* 0x0000000c079a723e */ /* 0x002fe400000000ff */
        /* <DEDUP_REMOVED lines=24> */
[C---:B------:R-:W-:Y:S01]  /*1d9c0*/  FMUL.FTZ R4, R0.reuse, R136 ;  /* 0x0000008800047220 */ /* 0x040fe20000410000 */
[----:B------:R-:W1:Y:S01]  /*1d9d0*/  MUFU.EX2 R2, R2 ;  /* 0x0000000200027308 */ /* 0x000e620000000800 */
[----:B------:R-:W-:Y:S02]  /*1d9e0*/  FMUL.FTZ R5, R0, R137 ;  /* 0x0000008900057220 */ /* 0x000fe40000410000 */
[----:B------:R-:W-:Y:S07]  /*1d9f0*/  FFMA.FTZ R116, R161, c[0x0][0x2d0], -R105 ;  /* 0x0000b400a1747a23 */ /* 0x000fee0000010869 */
[----:B------:R-:W2:Y:S10]  /*1da00*/  MUFU.EX2 R3, R3 ;  /* 0x0000000300037308 */ /* 0x000eb40000000800 */
[----:B------:R3:W4:Y:S01]  /*1da10*/  MUFU.EX2 R0, R6 ;  /* 0x0000000600007308 */ /* 0x0007220000000800 */
        /* <DEDUP_REMOVED lines=12> */
[----:B---3--:R-:W-:Y:S01]  /*1dae0*/  FMUL.FTZ R6, R2, R138 ;  /* 0x0000008a02067220 */ /* 0x008fe20000410000 */
[----:B----4-:R-:W-:Y:S01]  /*1daf0*/  F2FP.PACK_AB R153, R0, R3 ;  /* 0x000000030099723e */ /* 0x010fe200000000ff */
        /* <DEDUP_REMOVED lines=42> */
[----:B------:R-:W-:Y:S01]  /*1dda0*/  FADD.FTZ R127, R0, R108 ;  /* 0x0000006c007f7221 */ /* 0x000fe20000010000 */
[----:B------:R-:W-:Y:S01]  /*1ddb0*/  IADD3 R0, R187, R178, RZ ;  /* 0x000000b2bb007210 */ /* 0x000fe20007ffe0ff */
[----:B------:R1:W-:Y:S01]  /*1ddc0*/  MUFU.EX2 R119, R2 ;  /* 0x0000000200777308 */ /* 0x0003e20000000800 */
[--C-:B------:R-:W-:Y:S03]  /*1ddd0*/  FFMA.FTZ R116, R160, c[0x0][0x2d0], -R105.reuse ;  /* 0x0000b400a0747a23 */ /* 0x100fe60000010869 */
[----:B------:R-:W2:Y:S06]  /*1dde0*/  LDSM.16.MT88.4 R108, [R0] ;  /* 0x00000000006c783b */ /* 0x000eac0000004200 */
[----:B------:R-:W3:Y:S02]  /*1ddf0*/  MUFU.EX2 R104, R165 ;  /* 0x000000a500687308 */ /* 0x000ee40000000800 */
[----:B------:R-:W-:Y:S08]  /*1de00*/  LDSM.16.MT88.4 R132, [R0+0x1800] ;  /* 0x001800000084783b */ /* 0x000ff00000004200 */
[----:B------:R-:W-:Y:S01]  /*1de10*/  MUFU.EX2 R123, R116 ;  /* 0x00000074007b7308 */ /* 0x000fe20000000800 */
[----:B-1----:R-:W-:Y:S09]  /*1de20*/  FFMA.FTZ R2, R155, c[0x0][0x2d0], -R105 ;  /* 0x0000b4009b027a23 */ /* 0x002ff20000010869 */
[----:B------:R-:W1:Y:S01]  /*1de30*/  MUFU.EX2 R118, R2 ;  /* 0x0000000200767308 */ /* 0x000e620000000800 */
[C---:B---3--:R-:W-:Y:S01]  /*1de40*/  F2FP.PACK_AB R112, R113.reuse, R104 ;  /* 0x000000687170723e */ /* 0x048fe200000000ff */
[----:B------:R-:W-:Y:S01]  /*1de50*/  FADD.FTZ R3, R104, R156 ;  /* 0x0000009c68037221 */ /* 0x000fe20000010000 */
[----:B------:R-:W-:Y:S03]  /*1de60*/  IADD3 R104, R188, R178, RZ ;  /* 0x000000b2bc687210 */ /* 0x000fe60007ffe0ff */
[----:B------:R-:W-:Y:S01]  /*1de70*/  FADD.FTZ R125, R113, R3 ;  /* 0x00000003717d7221 */ /* 0x000fe20000010000 */
[C---:B------:R-:W-:Y:S01]  /*1de80*/  IADD3 R3, R185.reuse, R104, RZ ;  /* 0x00000068b9037210 */ /* 0x040fe20007ffe0ff */
[--C-:B------:R-:W-:Y:S02]  /*1de90*/  FFMA.FTZ R113, R162, c[0x0][0x2d0], -R105.reuse ;  /* 0x0000b400a2717a23 */ /* 0x100fe40000010869 */
[----:B------:R-:W3:Y:S10]  /*1dea0*/  MUFU.EX2 R165, R193 ;  /* 0x000000c100a57308 */ /* 0x000ef40000000800 */
[----:B------:R-:W-:Y:S01]  /*1deb0*/  MUFU.EX2 R126, R113 ;  /* 0x00000071007e7308 */ /* 0x000fe20000000800 */
[----:B-1----:R-:W-:Y:S02]  /*1dec0*/  F2FP.PACK_AB R155, R118, R119 ;  /* 0x00000077769b723e */ /* 0x002fe400000000ff */
[----:B------:R-:W-:Y:S05]  /*1ded0*/  IADD3 R2, R185, R0, RZ ;  /* 0x00000000b9027210 */ /* 0x000fea0007ffe0ff */
[C---:B--2---:R-:W-:Y:S02]  /*1dee0*/  HMMA.16816.F32 R4, R152.reuse, R108, R4 ;  /* 0x0000006c9804723c */ /* 0x044fe40000001804 */
[----:B------:R-:W-:Y:S06]  /*1def0*/  MUFU.EX2 R162, R198 ;  /* 0x000000c600a27308 */ /* 0x000fec0000000800 */
        /* <DEDUP_REMOVED lines=36> */
[----:B---3--:R-:W-:Y:S01]  /*1e140*/  F2FP.PACK_AB R154, R165, R164 ;  /* 0x000000a4a59a723e */ /* 0x008fe200000000ff */
        /* <DEDUP_REMOVED lines=43> */
[----:B------:R-:W1:Y:S01]  /*1e400*/  LDSM.16.MT88.4 R112, [R0+0x1000] ;  /* 0x001000000070783b */ /* 0x000e620000004200 */
[----:B------:R-:W2:Y:S02]  /*1e410*/  MUFU.EX2 R163, R197 ;  /* 0x000000c500a37308 */ /* 0x000ea40000000800 */
[----:B------:R-:W-:Y:S03]  /*1e420*/  FFMA.FTZ R109, R167, c[0x0][0x2d0], -R105 ;  /* 0x0000b400a76d7a23 */ /* 0x000fe60000010869 */
[----:B------:R-:W-:Y:S05]  /*1e430*/  F2FP.PACK_AB R110, R172, R136 ;  /* 0x00000088ac6e723e */ /* 0x000fea00000000ff */
[----:B------:R3:W-:Y:S10]  /*1e440*/  MUFU.EX2 R122, R108 ;  /* 0x0000006c007a7308 */ /* 0x0007f40000000800 */
[----:B------:R4:W5:Y:S01]  /*1e450*/  MUFU.EX2 R161, R109 ;  /* 0x0000006d00a17308 */ /* 0x0009620000000800 */
[----:B--2---:R-:W-:Y:S01]  /*1e460*/  F2FP.PACK_AB R152, R163, R162 ;  /* 0x000000a2a398723e */ /* 0x004fe200000000ff */
[----:B---3--:R-:W-:Y:S04]  /*1e470*/  FADD.FTZ R108, R119, R127 ;  /* 0x0000007f776c7221 */ /* 0x008fe80000010000 */
[----:B------:R-:W-:Y:S04]  /*1e480*/  FADD.FTZ R108, R118, R108 ;  /* 0x0000006c766c7221 */ /* 0x000fe80000010000 */
[----:B------:R-:W-:Y:S02]  /*1e490*/  FADD.FTZ R108, R117, R108 ;  /* 0x0000006c756c7221 */ /* 0x000fe40000010000 */
[----:B----4-:R-:W-:Y:S01]  /*1e4a0*/  FADD.FTZ R109, R130, R125 ;  /* 0x0000007d826d7221 */ /* 0x010fe20000010000 */
[----:B------:R-:W2:Y:S01]  /*1e4b0*/  LDSM.16.MT88.4 R116, [R2+0x1000] ;  /* 0x001000000274783b */ /* 0x000ea20000004200 */
[----:B------:R-:W-:Y:S01]  /*1e4c0*/  FADD.FTZ R108, R124, R108 ;  /* 0x0000006c7c6c7221 */ /* 0x000fe20000010000 */
[----:B-----5:R-:W-:Y:S01]  /*1e4d0*/  F2FP.PACK_AB R111, R161, R122 ;  /* 0x0000007aa16f723e */ /* 0x020fe200000000ff */
        /* <DEDUP_REMOVED lines=142> */
.L_x_2523:
        /* <DEDUP_REMOVED lines=22> */
.L_x_2524:
        /* <DEDUP_REMOVED lines=23> */
.L_x_2423:
[----:B------:R-:W-:Y:S05]  /*1f090*/  BSYNC B0 ;  /* 0x0000000000007941 */ /* 0x000fea0003800000 */
.L_x_2422:
        /* <DEDUP_REMOVED lines=10> */
.L_x_2409:
[----:B------:R-:W-:Y:S05]  /*1f140*/  BRA.DIV ~URZ, `(.L_x_2427) ;  /* 0x000077927f007947 */ /* 0x000fea000b800000 */
[----:B------:R1:W2:Y:S02]  /*1f150*/  SHFL.BFLY PT, R0, R203, 0x2, 0x1f ;  /* 0x0c401f00cb007f89 */ /* 0x0002a400000e0000 */
.L_x_2525:
[----:B--2---:R-:W-:Y:S01]  /*1f160*/  FADD.FTZ R0, R0, R203 ;  /* 0x000000cb00007221 */ /* 0x004fe20000010000 */
[----:B------:R-:W-:Y:S05]  /*1f170*/  BRA.DIV ~URZ, `(.L_x_2428) ;  /* 0x000077c27f007947 */ /* 0x000fea000b800000 */
[----:B------:R-:W2:Y:S04]  /*1f180*/  SHFL.BFLY PT, R2, R204, 0x2, 0x1f ;  /* 0x0c401f00cc027f89 */ /* 0x000ea800000e0000 */
[----:B------:R-:W3:Y:S01]  /*1f190*/  SHFL.BFLY PT, R5, R0, 0x1, 0x1f ;  /* 0x0c201f0000057f89 */ /* 0x000ee200000e0000 */
[----:B--2---:R-:W-:-:S02]  /*1f1a0*/  FADD.FTZ R4, R2, R204 ;  /* 0x000000cc02047221 */ /* 0x004fc40000010000 */
[----:B---3--:R-:W-:-:S03]  /*1f1b0*/  FADD.FTZ R0, R0, R5 ;  /* 0x0000000500007221 */ /* 0x008fc60000010000 */
[----:B------:R2:W3:Y:S04]  /*1f1c0*/  SHFL.BFLY PT, R3, R4, 0x1, 0x1f ;  /* 0x0c201f0004037f89 */ /* 0x0004e800000e0000 */
.L_x_2526:
        /* <DEDUP_REMOVED lines=62> */
[----:B--2---:R-:W-:Y:S02]  /*1f5b0*/  FMUL.FTZ R40, R0, R122 ;  /* 0x0000007a00287220 */ /* 0x004fe40000410000 */
[----:B------:R-:W-:Y:S01]  /*1f5c0*/  @P1 FFMA.FTZ R22, R4, R9, R5 ;  /* 0x0000000904161223 */ /* 0x000fe20000010005 */
[----:B------:R-:W-:Y:S01]  /*1f5d0*/  MOV R4, 0x1 ;  /* 0x0000000100047802 */ /* 0x000fe20000000f00 */
[C---:B------:R-:W-:Y:S02]  /*1f5e0*/  FMUL.FTZ R41, R0.reuse, R123 ;  /* 0x0000007b00297220 */ /* 0x040fe40000410000 */
[----:B------:R-:W-:-:S02]  /*1f5f0*/  FMUL.FTZ R92, R0, R110 ;  /* 0x0000006e005c7220 */ /* 0x000fc40000410000 */
[C---:B------:R-:W-:Y:S02]  /*1f600*/  FMUL.FTZ R93, R0.reuse, R111 ;  /* 0x0000006f005d7220 */ /* 0x040fe40000410000 */
[C---:B------:R-:W-:Y:S02]  /*1f610*/  FMUL.FTZ R122, R0.reuse, R42 ;  /* 0x0000002a007a7220 */ /* 0x040fe40000410000 */
[C---:B------:R-:W-:Y:S01]  /*1f620*/  FMUL.FTZ R123, R0.reuse, R43 ;  /* 0x0000002b007b7220 */ /* 0x040fe20000410000 */
[----:B---3--:R-:W-:Y:S01]  /*1f630*/  @P0 MOV R3, 0x3f317218 ;  /* 0x3f31721800030802 */ /* 0x008fe20000000f00 */
[C---:B------:R-:W-:Y:S02]  /*1f640*/  FMUL.FTZ R110, R0.reuse, R46 ;  /* 0x0000002e006e7220 */ /* 0x040fe40000410000 */
[----:B------:R-:W-:Y:S02]  /*1f650*/  FMUL.FTZ R111, R0, R47 ;  /* 0x0000002f006f7220 */ /* 0x000fe40000410000 */
[----:B-----5:R-:W-:-:S02]  /*1f660*/  @P0 FMUL.FTZ R2, R2, 0.69314718246459960938 ;  /* 0x3f31721802020820 */ /* 0x020fc40000410000 */
        /* <DEDUP_REMOVED lines=43> */
.L_x_2289:
        /* <DEDUP_REMOVED lines=17> */
.L_x_2430:
[----:B------:R-:W-:Y:S05]  /*1fa30*/  BSYNC B0 ;  /* 0x0000000000007941 */ /* 0x000fea0003800000 */
.L_x_2429:
        /* <DEDUP_REMOVED lines=18> */
[----:B------:R-:W-:Y:S02]  /*1fb60*/  F2FP.PACK_AB R8, R39, R38 ;  /* 0x000000262708723e */ /* 0x000fe400000000ff */
[----:B------:R-:W-:Y:S01]  /*1fb70*/  F2FP.PACK_AB R12, R113, R112 ;  /* 0x00000070710c723e */ /* 0x000fe200000000ff */
[----:B------:R-:W-:Y:S01]  /*1fb80*/  IMAD R3, R241, 0x2, R2 ;  /* 0x00000002f1037824 */ /* 0x000fe200078e0202 */
[----:B------:R-:W-:Y:S02]  /*1fb90*/  LOP3.LUT R2, R242, 0x1, RZ, 0xc0, !PT ;  /* 0x00000001f2027812 */ /* 0x000fe400078ec0ff */
[----:B------:R-:W-:Y:S01]  /*1fba0*/  F2FP.PACK_AB R9, R109, R108 ;  /* 0x0000006c6d09723e */ /* 0x000fe200000000ff */
[----:B------:R-:W-:Y:S01]  /*1fbb0*/  IMAD.IADD R0, R3, 0x1, R0 ;  /* 0x0000000103007824 */ /* 0x000fe200078e0200 */
[----:B------:R-:W-:-:S03]  /*1fbc0*/  ISETP.NE.U32.AND P0, PT, R2, 0x1, PT ;  /* 0x000000010200780c */ /* 0x000fc60003f05070 */
[----:B------:R-:W-:Y:S01]  /*1fbd0*/  IMAD.SHL.U32 R0, R0, 0x2, RZ ;  /* 0x0000000200007824 */ /* 0x000fe200078e00ff */
[----:B------:R-:W-:-:S04]  /*1fbe0*/  R2P PR, R242, 0x6 ;  /* 0x00000006f2007804 */ /* 0x000fc80000000000 */
[C---:B------:R-:W-:Y:S01]  /*1fbf0*/  IADD3 R3, R0.reuse, 0x80, RZ ;  /* 0x0000008000037810 */ /* 0x040fe20007ffe0ff */
[----:B------:R2:W-:Y:S01]  /*1fc00*/  STS [R0+0x80], R4 ;  /* 0x0000800400007388 */ /* 0x0005e20000000800 */
[----:B------:R-:W-:Y:S02]  /*1fc10*/  IADD3 R2, R0, 0x70, RZ ;  /* 0x0000007000027810 */ /* 0x000fe40007ffe0ff */
[----:B------:R-:W-:Y:S02]  /*1fc20*/  SEL R13, R13, 0xffffffc0, !P2 ;  /* 0xffffffc00d0d7807 */ /* 0x000fe40005000000 */
[----:B------:R-:W-:Y:S02]  /*1fc30*/  @P0 IADD3 R2, R3, 0x10, RZ ;  /* 0x0000001003020810 */ /* 0x000fe40007ffe0ff */
[----:B------:R-:W-:Y:S02]  /*1fc40*/  F2FP.PACK_AB R3, R89, R88 ;  /* 0x000000585903723e */ /* 0x000fe400000000ff */
[----:B------:R-:W-:Y:S01]  /*1fc50*/  ISETP.NE.U32.AND P0, PT, RZ, c[0x0][0x508], PT ;  /* 0x00014200ff007a0c */ /* 0x000fe20003f05070 */
[----:B------:R-:W-:Y:S01]  /*1fc60*/  IMAD.IADD R14, R13, 0x1, R2 ;  /* 0x000000010d0e7824 */ /* 0x000fe200078e0202 */
[----:B------:R-:W-:Y:S01]  /*1fc70*/  ISETP.NE.U32.AND P2, PT, RZ, c[0x0][0x500], PT ;  /* 0x00014000ff007a0c */ /* 0x000fe20003f45070 */
[----:B------:R3:W-:Y:S03]  /*1fc80*/  STS [R0+0x480], R3 ;  /* 0x0004800300007388 */ /* 0x0007e60000000800 */
[----:B------:R-:W-:Y:S01]  /*1fc90*/  ISETP.NE.AND.EX P2, PT, RZ, c[0x0][0x504], PT, P2 ;  /* 0x00014100ff007a0c */ /* 0x000fe20003f45320 */
[----:B------:R4:W-:Y:S04]  /*1fca0*/  STS [R2+0x400], R5 ;  /* 0x0004000502007388 */ /* 0x0009e80000000800 */
[----:B------:R1:W-:Y:S01]  /*1fcb0*/  STS [R2], R6 ;  /* 0x0000000602007388 */ /* 0x0003e20000000800 */
[----:B--2---:R-:W-:-:S02]  /*1fcc0*/  SEL R4, R7, 0xffffffe0, !P1 ;  /* 0xffffffe007047807 */ /* 0x004fc40004800000 */
[----:B------:R-:W-:Y:S02]  /*1fcd0*/  F2FP.PACK_AB R7, R131, R130 ;  /* 0x000000828307723e */ /* 0x000fe400000000ff */
[----:B------:R-:W-:Y:S01]  /*1fce0*/  ISETP.NE.AND.EX P1, PT, RZ, c[0x0][0x50c], PT, P0 ;  /* 0x00014300ff007a0c */ /* 0x000fe20003f25300 */
[----:B---3--:R-:W-:Y:S02]  /*1fcf0*/  IMAD.IADD R3, R0, 0x1, R4 ;  /* 0x0000000100037824 */ /* 0x008fe400078e0204 */
[----:B------:R-:W-:Y:S01]  /*1fd00*/  IMAD.IADD R4, R4, 0x1, R2 ;  /* 0x0000000104047824 */ /* 0x000fe200078e0202 */
[----:B----4-:R-:W-:Y:S02]  /*1fd10*/  F2FP.PACK_AB R5, R31, R30 ;  /* 0x0000001e1f05723e */ /* 0x010fe400000000ff */
[----:B------:R2:W-:Y:S01]  /*1fd20*/  STS [R3+0x480], R7 ;  /* 0x0004800703007388 */ /* 0x0005e20000000800 */
[----:B-1----:R-:W-:-:S03]  /*1fd30*/  F2FP.PACK_AB R6, R37, R36 ;  /* 0x000000242506723e */ /* 0x002fc600000000ff */
[----:B------:R1:W-:Y:S04]  /*1fd40*/  STS [R3+0x80], R5 ;  /* 0x0000800503007388 */ /* 0x0003e80000000800 */
[----:B------:R3:W-:Y:S01]  /*1fd50*/  STS [R4], R6 ;  /* 0x0000000604007388 */ /* 0x0007e20000000800 */
[----:B--2---:R-:W-:Y:S02]  /*1fd60*/  F2FP.PACK_AB R7, R41, R40 ;  /* 0x000000282907723e */ /* 0x004fe400000000ff */
[----:B-1----:R-:W-:Y:S01]  /*1fd70*/  F2FP.PACK_AB R5, R97, R96 ;  /* 0x000000606105723e */ /* 0x002fe200000000ff */
[----:B---3--:R-:W-:-:S04]  /*1fd80*/  IMAD.IADD R6, R0, 0x1, R13 ;  /* 0x0000000100067824 */ /* 0x008fc800078e020d */
[----:B------:R1:W-:Y:S04]  /*1fd90*/  STS [R4+0x400], R5 ;  /* 0x0004000504007388 */ /* 0x0003e80000000800 */
[----:B------:R2:W-:Y:S04]  /*1fda0*/  STS [R6+0x80], R8 ;  /* 0x0000800806007388 */ /* 0x0005e80000000800 */
[----:B------:R3:W-:Y:S01]  /*1fdb0*/  STS [R6+0x480], R7 ;  /* 0x0004800706007388 */ /* 0x0007e20000000800 */
[----:B-1----:R-:W-:Y:S02]  /*1fdc0*/  F2FP.PACK_AB R5, R105, R104 ;  /* 0x000000686905723e */ /* 0x002fe400000000ff */
[----:B--2---:R-:W-:-:S03]  /*1fdd0*/  F2FP.PACK_AB R8, R119, R118 ;  /* 0x000000767708723e */ /* 0x004fc600000000ff */
[----:B------:R1:W-:Y:S01]  /*1fde0*/  STS [R14], R5 ;  /* 0x000000050e007388 */ /* 0x0003e20000000800 */
[----:B---3--:R-:W-:-:S03]  /*1fdf0*/  IMAD.IADD R7, R4, 0x1, R13 ;  /* 0x0000000104077824 */ /* 0x008fc600078e020d */
[----:B------:R2:W-:Y:S01]  /*1fe00*/  STS [R14+0x400], R8 ;  /* 0x000400080e007388 */ /* 0x0005e20000000800 */
[----:B-1----:R-:W-:Y:S01]  /*1fe10*/  IMAD.IADD R5, R13, 0x1, R3 ;  /* 0x000000010d057824 */ /* 0x002fe200078e0203 */
[----:B------:R-:W-:Y:S02]  /*1fe20*/  F2FP.PACK_AB R13, R47, R46 ;  /* 0x0000002e2f0d723e */ /* 0x000fe400000000ff */
[----:B--2---:R-:W-:Y:S02]  /*1fe30*/  F2FP.PACK_AB R8, R101, R100 ;  /* 0x000000646508723e */ /* 0x004fe400000000ff */
[----:B------:R1:W-:Y:S04]  /*1fe40*/  STS [R5+0x80], R12 ;  /* 0x0000800c05007388 */ /* 0x0003e80000000800 */
[----:B------:R2:W-:Y:S04]  /*1fe50*/  STS [R5+0x480], R8 ;  /* 0x0004800805007388 */ /* 0x0005e80000000800 */
[----:B------:R3:W-:Y:S01]  /*1fe60*/  STS [R7], R9 ;  /* 0x0000000907007388 */ /* 0x0007e20000000800 */
[----:B-1----:R-:W-:-:S02]  /*1fe70*/  F2FP.PACK_AB R12, R93, R92 ;  /* 0x0000005c5d0c723e */ /* 0x002fc400000000ff */
        /* <DEDUP_REMOVED lines=31> */
[----:B------:R-:W-:Y:S01]  /*20070*/  STS [R7+0x4000], R13 ;  /* 0x0040000d07007388 */ /* 0x000fe20000000800 */
[----:B-1----:R-:W-:Y:S02]  /*20080*/  F2FP.PACK_AB R12, R51, R50 ;  /* 0x00000032330c723e */ /* 0x002fe400000000ff */
[----:B--2---:R-:W-:-:S03]  /*20090*/  F2FP.PACK_AB R8, R121, R120 ;  /* 0x000000787908723e */ /* 0x004fc600000000ff */
[----:B------:R1:W-:Y:S01]  /*200a0*/  STS [R0+0x8480], R12 ;  /* 0x0084800c00007388 */ /* 0x0003e20000000800 */
[----:B---3--:R-:W-:-:S03]  /*200b0*/  F2FP.PACK_AB R9, R73, R72 ;  /* 0x000000484909723e */ /* 0x008fc600000000ff */
[----:B------:R2:W-:Y:S04]  /*200c0*/  STS [R0+0x8080], R8 ;  /* 0x0080800800007388 */ /* 0x0005e80000000800 */
[----:B------:R3:W-:Y:S01]  /*200d0*/  STS [R2+0x8000], R9 ;  /* 0x0080000902007388 */ /* 0x0007e20000000800 */
[----:B-1----:R-:W-:Y:S02]  /*200e0*/  F2FP.PACK_AB R12, R67, R66 ;  /* 0x00000042430c723e */ /* 0x002fe400000000ff */
[----:B--2---:R-:W-:Y:S02]  /*200f0*/  F2FP.PACK_AB R8, R63, R62 ;  /* 0x0000003e3f08723e */ /* 0x004fe400000000ff */
[----:B------:R-:W-:Y:S02]  /*20100*/  F2FP.PACK_AB R0, R77, R76 ;  /* 0x0000004c4d00723e */ /* 0x000fe400000000ff */
[----:B---3--:R-:W-:Y:S01]  /*20110*/  F2FP.PACK_AB R9, R81, R80 ;  /* 0x000000505109723e */ /* 0x008fe200000000ff */
[----:B------:R1:W-:Y:S04]  /*20120*/  STS [R2+0x8400], R8 ;  /* 0x0084000802007388 */ /* 0x0003e80000000800 */
[----:B------:R2:W-:Y:S04]  /*20130*/  STS [R3+0x8080], R0 ;  /* 0x0080800003007388 */ /* 0x0005e80000000800 */
[----:B------:R3:W-:Y:S04]  /*20140*/  STS [R3+0x8480], R12 ;  /* 0x0084800c03007388 */ /* 0x0007e80000000800 */
[----:B------:R-:W-:Y:S01]  /*20150*/  STS [R4+0x8000], R9 ;  /* 0x0080000904007388 */ /* 0x000fe20000000800 */
[----:B-1----:R-:W-:-:S02]  /*20160*/  F2FP.PACK_AB R8, R83, R82 ;  /* 0x000000525308723e */ /* 0x002fc400000000ff */
[----:B------:R-:W-:Y:S02]  /*20170*/  F2FP.PACK_AB R2, R129, R128 ;  /* 0x000000808102723e */ /* 0x000fe400000000ff */
[----:B--2---:R-:W-:Y:S01]  /*20180*/  F2FP.PACK_AB R0, R79, R78 ;  /* 0x0000004e4f00723e */ /* 0x004fe200000000ff */
        /* <DEDUP_REMOVED lines=13> */
[----:B-1----:R-:W-:Y:S01]  /*20260*/  IMAD.MOV.U32 R4, RZ, RZ, 0x4 ;  /* 0x00000004ff047424 */ /* 0x002fe200078e00ff */
[----:B--2---:R-:W-:-:S03]  /*20270*/  F2FP.PACK_AB R0, R55, R54 ;  /* 0x000000363700723e */ /* 0x004fc600000000ff */
[CC--:B------:R-:W-:Y:S02]  /*20280*/  @P1 IMAD.WIDE R8, R239.reuse, R4.reuse, c[0x0][0x508] ;  /* 0x00014200ef081625 */ /* 0x0c0fe400078e0204 */
[----:B------:R1:W-:Y:S02]  /*20290*/  STS [R7+0x8400], R0 ;  /* 0x0084000007007388 */ /* 0x0003e40000000800 */
[----:B---3--:R-:W-:Y:S02]  /*202a0*/  IMAD.MOV.U32 R2, RZ, RZ, RZ ;  /* 0x000000ffff027224 */ /* 0x008fe400078e00ff */
[----:B------:R-:W-:Y:S01]  /*202b0*/  IMAD.WIDE R4, R239, R4, c[0x0][0x500] ;  /* 0x00014000ef047625 */ /* 0x000fe200078e0204 */
[----:B------:R-:W-:Y:S06]  /*202c0*/  BAR.SYNC.DEFER_BLOCKING 0x1, 0x100 ;  /* 0x0044000000007b1d */ /* 0x000fec0000010000 */
[----:B------:R1:W5:Y:S04]  /*202d0*/  @P1 LDG.E R16, [R8.64] ;  /* 0x0000000c08101981 */ /* 0x000368000c1e1900 */
[----:B------:R1:W5:Y:S01]  /*202e0*/  @P2 LDG.E R2, [R4.64] ;  /* 0x0000000c04022981 */ /* 0x000362000c1e1900 */
[----:B------:R-:W-:-:S04]  /*202f0*/  ISETP.NE.AND P0, PT, R237, RZ, PT ;  /* 0x000000ffed00720c */ /* 0x000fc80003f05270 */
[----:B----4-:R-:W-:Y:S01]  /*20300*/  SEL R3, R237, c[0x0][0x3d4], P0 ;  /* 0x0000f500ed037a07 */ /* 0x010fe20000000000 */
[----:B------:R-:W-:Y:S05]  /*20310*/  @P1 BRA `(.L_x_2433) ;  /* 0x0000004000001947 */ /* 0x000fea0003800000 */
[----:B------:R-:W-:Y:S05]  /*20320*/  @!P2 BRA `(.L_x_2433) ;  /* 0x000000300000a947 */ /* 0x000fea0003800000 */
[----:B-1----:R1:W2:Y:S04]  /*20330*/  LDG.E R0, [R4.64] ;  /* 0x0000000c04007981 */ /* 0x0022a8000c1e1900 */
[----:B-1----:R-:W2:Y:S02]  /*20340*/  LDG.E R4, [R4.64+0x4] ;  /* 0x0000040c04047981 */ /* 0x002ea4000c1e1900 */
[----:B--2--5:R-:W-:Y:S02]  /*20350*/  IADD3 R16, -R0, R4, RZ ;  /* 0x0000000400107210 */ /* 0x024fe40007ffe1ff */
.L_x_2433:
[----:B------:R-:W2:Y:S01]  /*20360*/  LDL R33, [R1+0x30] ;  /* 0x0000300001217983 */ /* 0x000ea20000100800 */
[----:B-1----:R-:W-:Y:S01]  /*20370*/  IMAD.MOV.U32 R4, RZ, RZ, 0x368 ;  /* 0x00000368ff047424 */ /* 0x002fe200078e00ff */
[----:B------:R-:W-:Y:S01]  /*20380*/  ISETP.GT.AND P2, PT, R3, 0x1, PT ;  /* 0x000000010300780c */ /* 0x000fe20003f44270 */
[----:B------:R-:W-:Y:S01]  /*20390*/  IMAD.MOV.U32 R12, RZ, RZ, c[0x0][0x4e8] ;  /* 0x00013a00ff0c7624 */ /* 0x000fe200078e00ff */
[----:B------:R-:W-:Y:S01]  /*203a0*/  ISETP.NE.U32.AND P0, PT, RZ, c[0x0][0x500], PT ;  /* 0x00014000ff007a0c */ /* 0x000fe20003f05070 */
[----:B------:R-:W1:Y:S01]  /*203b0*/  S2R R34, SR_TID.X ;  /* 0x0000000000227919 */ /* 0x000e620000002100 */
[----:B------:R-:W-:-:S02]  /*203c0*/  SEL R4, R4, 0x328, P2 ;  /* 0x0000032804047807 */ /* 0x000fc40001000000 */
[----:B------:R-:W-:Y:S02]  /*203d0*/  ISETP.NE.AND.EX P0, PT, RZ, c[0x0][0x504], PT, P0 ;  /* 0x00014100ff007a0c */ /* 0x000fe40003f05300 */
[----:B------:R3:W4:Y:S01]  /*203e0*/  LDC.64 R6, c[0x0][R4+0x170] ;  /* 0x00005c0004067b82 */ /* 0x0007220000000a00 */
[----:B------:R-:W-:Y:S02]  /*203f0*/  SHF.R.S32.HI R3, RZ, 0x1f, R239 ;  /* 0x0000001fff037819 */ /* 0x000fe400000114ef */
[----:B------:R-:W-:Y:S02]  /*20400*/  SEL R0, R239, RZ, !P0 ;  /* 0x000000ffef007207 */ /* 0x000fe40004000000 */
[----:B------:R-:W-:Y:S02]  /*20410*/  LOP3.LUT R5, R238, 0xffff, RZ, 0xc0, !PT ;  /* 0x0000ffffee057812 */ /* 0x000fe400078ec0ff */
[----:B------:R-:W-:Y:S01]  /*20420*/  ISETP.NE.AND P5, PT, R12, 0x1, PT ;  /* 0x000000010c00780c */ /* 0x000fe20003fa5270 */
[----:B------:R3:W4:Y:S08]  /*20430*/  LDC.64 R8, c[0x0][R4+0x168] ;  /* 0x00005a0004087b82 */ /* 0x0007300000000a00 */
[----:B------:R3:W4:Y:S01]  /*20440*/  LDC.64 R18, c[0x0][R4+0x178] ;  /* 0x00005e0004127b82 */ /* 0x0007220000000a00 */
[----:B-1----:R-:W-:-:S04]  /*20450*/  SHF.R.S32.HI R23, RZ, 0x1f, R34 ;  /* 0x0000001fff177819 */ /* 0x002fc80000011422 */
[----:B------:R-:W-:-:S03]  /*20460*/  LEA.HI R23, R23, R34, RZ, 0x5 ;  /* 0x0000002217177211 */ /* 0x000fc600078f28ff */
[----:B------:R3:W1:Y:S01]  /*20470*/  LDC.64 R20, c[0x0][R4+0x160] ;  /* 0x0000580004147b82 */ /* 0x0006620000000a00 */
[----:B------:R-:W-:-:S05]  /*20480*/  LOP3.LUT R23, R23, 0xffffffe0, RZ, 0xc0, !PT ;  /* 0xffffffe017177812 */ /* 0x000fca00078ec0ff */
[----:B------:R-:W-:Y:S01]  /*20490*/  IMAD.IADD R23, R34, 0x1, -R23 ;  /* 0x0000000122177824 */ /* 0x000fe200078e0a17 */
[----:B---3--:R-:W-:Y:S01]  /*204a0*/  SEL R4, R3, RZ, !P0 ;  /* 0x000000ff03047207 */ /* 0x008fe20004000000 */
[----:B----4-:R-:W-:-:S04]  /*204b0*/  IMAD R3, R7, R0, RZ ;  /* 0x0000000007037224 */ /* 0x010fc800078e02ff */
[C---:B------:R-:W-:Y:S02]  /*204c0*/  IMAD R4, R6.reuse, R4, R3 ;  /* 0x0000000406047224 */ /* 0x040fe400078e0203 */
[----:B------:R-:W-:-:S04]  /*204d0*/  IMAD.WIDE.U32 R6, R6, R0, RZ ;  /* 0x0000000006067225 */ /* 0x000fc800078e00ff */
[-C--:B------:R-:W-:Y:S02]  /*204e0*/  IMAD R3, R9, R5.reuse, RZ ;  /* 0x0000000509037224 */ /* 0x080fe400078e02ff */
[----:B------:R-:W-:-:S04]  /*204f0*/  IMAD.WIDE.U32 R8, R8, R5, RZ ;  /* 0x0000000508087225 */ /* 0x000fc800078e00ff */
[----:B------:R-:W-:Y:S01]  /*20500*/  IMAD.IADD R14, R9, 0x1, R3 ;  /* 0x00000001090e7824 */ /* 0x000fe200078e0203 */
[----:B-----5:R-:W-:Y:S01]  /*20510*/  IADD3 R12, P4, P3, R6, R8, R2 ;  /* 0x00000008060c7210 */ /* 0x020fe20007b9e002 */
[----:B------:R-:W-:Y:S01]  /*20520*/  IMAD.IADD R3, R240, 0x1, R227 ;  /* 0x00000001f0037824 */ /* 0x000fe200078e02e3 */
[----:B------:R-:W-:Y:S01]  /*20530*/  SEL R6, R245, RZ, P2 ;  /* 0x000000fff5067207 */ /* 0x000fe20001000000 */
[----:B------:R-:W-:Y:S02]  /*20540*/  IMAD.IADD R15, R7, 0x1, R4 ;  /* 0x00000001070f7824 */ /* 0x000fe400078e0204 */
[----:B------:R-:W-:-:S04]  /*20550*/  @P5 IMAD.HI.U32 R8, R3, c[0x0][0x4ec], RZ ;  /* 0x00013b0003085a27 */ /* 0x000fc800078e00ff */
[-C--:B------:R-:W-:Y:S02]  /*20560*/  IMAD R9, R19, R6.reuse, RZ ;  /* 0x0000000613097224 */ /* 0x080fe400078e02ff */
[----:B------:R-:W-:Y:S01]  /*20570*/  IMAD.MOV.U32 R4, RZ, RZ, R3 ;  /* 0x000000ffff047224 */ /* 0x000fe200078e0003 */
[----:B------:R-:W-:Y:S01]  /*20580*/  @P5 SHF.R.U32.HI R4, RZ, c[0x0][0x4f0], R8 ;  /* 0x00013c00ff045a19 */ /* 0x000fe20000011608 */
[----:B------:R-:W-:Y:S01]  /*20590*/  IMAD.WIDE.U32 R6, R18, R6, RZ ;  /* 0x0000000612067225 */ /* 0x000fe200078e00ff */
[----:B------:R-:W-:-:S03]  /*205a0*/  SHF.R.S32.HI R8, RZ, 0x1f, R2 ;  /* 0x0000001fff087819 */ /* 0x000fc60000011402 */
[----:B------:R-:W-:Y:S01]  /*205b0*/  IMAD.IADD R13, R7, 0x1, R9 ;  /* 0x00000001070d7824 */ /* 0x000fe200078e0209 */
[----:B------:R-:W-:Y:S01]  /*205c0*/  IADD3 R6, P1, P0, R4, R12, R6 ;  /* 0x0000000c04067210 */ /* 0x000fe2000783e006 */
[--C-:B------:R-:W-:Y:S01]  /*205d0*/  IMAD.MOV R7, RZ, RZ, -R4.reuse ;  /* 0x000000ffff077224 */ /* 0x100fe200078e0a04 */
[----:B------:R-:W-:Y:S02]  /*205e0*/  SHF.R.S32.HI R9, RZ, 0x1f, R4 ;  /* 0x0000001fff097819 */ /* 0x000fe40000011404 */
[----:B------:R-:W-:Y:S01]  /*205f0*/  IADD3.X R12, R15, R14, R8, P4, P3 ;  /* 0x0000000e0f0c7210 */ /* 0x000fe200027e6408 */
[----:B------:R-:W-:-:S03]  /*20600*/  IMAD R4, R7, c[0x0][0x4e8], R3 ;  /* 0x00013a0007047a24 */ /* 0x000fc600078e0203 */
[----:B------:R-:W-:Y:S01]  /*20610*/  IADD3.X R7, R9, R12, R13, P1, P0 ;  /* 0x0000000c09077210 */ /* 0x000fe20000fe040d */
[-C--:B-1----:R-:W-:Y:S01]  /*20620*/  IMAD R9, R21, R4.reuse, RZ ;  /* 0x0000000415097224 */ /* 0x082fe200078e02ff */
[----:B------:R-:W-:Y:S01]  /*20630*/  SHF.R.S32.HI R12, RZ, 0x1f, R4 ;  /* 0x0000001fff0c7819 */ /* 0x000fe20000011404 */
[----:B------:R-:W-:Y:S02]  /*20640*/  IMAD.MOV.U32 R13, RZ, RZ, c[0x0][0x4ac] ;  /* 0x00012b00ff0d7624 */ /* 0x000fe400078e00ff */
[----:B------:R-:W-:-:S03]  /*20650*/  IMAD.WIDE.U32 R6, R20, R4, R6 ;  /* 0x0000000414067225 */ /* 0x000fc600078e0006 */
[----:B------:R-:W-:Y:S01]  /*20660*/  SEL R13, R13, c[0x0][0x454], P2 ;  /* 0x000115000d0d7a07 */ /* 0x000fe20001000000 */
[----:B------:R-:W-:Y:S02]  /*20670*/  IMAD R9, R20, R12, R9 ;  /* 0x0000000c14097224 */ /* 0x000fe400078e0209 */
[----:B------:R-:W-:Y:S02]  /*20680*/  IMAD.MOV.U32 R12, RZ, RZ, c[0x0][0x4a8] ;  /* 0x00012a00ff0c7624 */ /* 0x000fe400078e00ff */
[----:B------:R-:W-:-:S03]  /*20690*/  IMAD.IADD R4, R7, 0x1, R9 ;  /* 0x0000000107047824 */ /* 0x000fc600078e0209 */
[----:B------:R-:W-:-:S04]  /*206a0*/  SEL R12, R12, c[0x0][0x450], P2 ;  /* 0x000114000c0c7a07 */ /* 0x000fc80001000000 */
        /* <DEDUP_REMOVED lines=19> */
[----:B------:R-:W-:Y:S01]  /*207e0*/  LEA R23, R217, R232, 0x5 ;  /* 0x000000e8d9177211 */ /* 0x000fe200078e28ff */
[----:B------:R-:W-:Y:S01]  /*207f0*/  IMAD.WIDE.U32 R6, R2, c[0x0][0x3a0], RZ ;  /* 0x0000e80002067a25 */ /* 0x000fe200078e00ff */
[----:B------:R-:W-:Y:S01]  /*20800*/  SHF.R.S32.HI R9, RZ, 0x1f, R0 ;  /* 0x0000001fff097819 */ /* 0x000fe20000011400 */
[----:B------:R1:W3:Y:S01]  /*20810*/  LDS.128 R24, [R144+0x80] ;  /* 0x0000800090187984 */ /* 0x0002e20000000c00 */
[-C--:B--2---:R-:W-:Y:S01]  /*20820*/  IADD3 R12, R232, R227.reuse, RZ ;  /* 0x000000e3e80c7210 */ /* 0x084fe20007ffe0ff */
[----:B------:R-:W-:Y:S01]  /*20830*/  IMAD R2, R2, c[0x0][0x3a4], R8 ;  /* 0x0000e90002027a24 */ /* 0x000fe200078e0208 */
[----:B------:R-:W-:Y:S01]  /*20840*/  IADD3 R8, R23, R227, RZ ;  /* 0x000000e317087210 */ /* 0x000fe20007ffe0ff */
        /* <DEDUP_REMOVED lines=38> */
.L_x_2527:
[----:B------:R-:W-:Y:S05]  /*20ab0*/  BRA.DIV ~URZ, `(.L_x_2436) ;  /* 0x00005fe27f007947 */ /* 0x000fea000b800000 */
[----:B------:R4:W2:Y:S02]  /*20ac0*/  SHFL.IDX PT, R0, R14, RZ, 0x181f ;  /* 0x00181fff0e007589 */ /* 0x0008a400000e0000 */
.L_x_2528:
        /* <DEDUP_REMOVED lines=8> */
[----:B------:R-:W-:Y:S02]  /*20b50*/  @!P0 LEA R2, P3, R196, R0, 0x1 ;  /* 0x00000000c4028211 */ /* 0x000fe400078608ff */
[-C--:B---3--:R-:W-:Y:S02]  /*20b60*/  @!P2 LEA.HI.X R9, R200, R5.reuse, R201, 0x1, P5 ;  /* 0x00000005c809a211 */ /* 0x088fe400028f0cc9 */
[-C--:B------:R-:W-:Y:S02]  /*20b70*/  @!P1 LEA.HI.X R7, R202, R5.reuse, R213, 0x1, P4 ;  /* 0x00000005ca079211 */ /* 0x080fe400020f0cd5 */
[----:B------:R-:W-:Y:S01]  /*20b80*/  @!P0 LEA.HI.X R3, R196, R5, R212, 0x1, P3 ;  /* 0x00000005c4038211 */ /* 0x000fe200018f0cd4 */
[----:B------:R2:W-:Y:S04]  /*20b90*/  @!P2 ST.E.128 [R8.64], R24 ;  /* 0x000000180800a985 */ /* 0x0005e8000c101d0c */
[----:B-1----:R2:W-:Y:S04]  /*20ba0*/  @!P1 ST.E.128 [R6.64], R20 ;  /* 0x0000001406009985 */ /* 0x0025e8000c101d0c */
[----:B------:R2:W-:Y:S02]  /*20bb0*/  @!P0 ST.E.128 [R2.64], R16 ;  /* 0x0000001002008985 */ /* 0x0005e4000c101d0c */
.L_x_2438:
[----:B------:R-:W-:Y:S05]  /*20bc0*/  BSYNC B0 ;  /* 0x0000000000007941 */ /* 0x000fea0003800000 */
.L_x_2437:
[----:B------:R-:W-:Y:S05]  /*20bd0*/  BRA.DIV ~URZ, `(.L_x_2439) ;  /* 0x00005f327f007947 */ /* 0x000fea000b800000 */
[----:B---3--:R3:W4:Y:S04]  /*20be0*/  SHFL.IDX PT, R5, R13, 0x1, 0x181f ;  /* 0x00381f000d057f89 */ /* 0x00872800000e0000 */
[----:B--2---:R3:W2:Y:S02]  /*20bf0*/  SHFL.IDX PT, R0, R14, 0x1, 0x181f ;  /* 0x00381f000e007f89 */ /* 0x0046a400000e0000 */
.L_x_2529:
        /* <DEDUP_REMOVED lines=9> */
[----:B------:R-:W-:Y:S02]  /*20c90*/  @!P0 LEA R2, P3, R196, R0, 0x1 ;  /* 0x00000000c4028211 */ /* 0x000fe400078608ff */
[-C--:B----4-:R-:W-:Y:S02]  /*20ca0*/  @!P2 LEA.HI.X R9, R200, R5.reuse, R201, 0x1, P5 ;  /* 0x00000005c809a211 */ /* 0x090fe400028f0cc9 */
[-C--:B------:R-:W-:Y:S02]  /*20cb0*/  @!P1 LEA.HI.X R7, R202, R5.reuse, R213, 0x1, P4 ;  /* 0x00000005ca079211 */ /* 0x080fe400020f0cd5 */
[----:B------:R-:W-:Y:S01]  /*20cc0*/  @!P0 LEA.HI.X R3, R196, R5, R212, 0x1, P3 ;  /* 0x00000005c4038211 */ /* 0x000fe200018f0cd4 */
[----:B------:R2:W-:Y:S04]  /*20cd0*/  @!P2 ST.E.128 [R8.64], R40 ;  /* 0x000000280800a985 */ /* 0x0005e8000c101d0c */
[----:B-1----:R2:W-:Y:S04]  /*20ce0*/  @!P1 ST.E.128 [R6.64], R36 ;  /* 0x0000002406009985 */ /* 0x0025e8000c101d0c */
[----:B------:R2:W-:Y:S02]  /*20cf0*/  @!P0 ST.E.128 [R2.64], R28 ;  /* 0x0000001c02008985 */ /* 0x0005e4000c101d0c */
.L_x_2441:
[----:B------:R-:W-:Y:S05]  /*20d00*/  BSYNC B0 ;  /* 0x0000000000007941 */ /* 0x000fea0003800000 */
.L_x_2440:
[----:B------:R-:W-:Y:S05]  /*20d10*/  BRA.DIV ~URZ, `(.L_x_2442) ;  /* 0x00005ec27f007947 */ /* 0x000fea000b800000 */
[----:B----4-:R4:W3:Y:S02]  /*20d20*/  SHFL.IDX PT, R5, R13, 0x2, 0x181f ;  /* 0x00581f000d057f89 */ /* 0x0108e400000e0000 */
.L_x_2530:
[----:B------:R-:W-:Y:S05]  /*20d30*/  BRA.DIV ~URZ, `(.L_x_2443) ;  /* 0x00005f127f007947 */ /* 0x000fea000b800000 */
[----:B--2---:R2:W4:Y:S02]  /*20d40*/  SHFL.IDX PT, R0, R14, 0x2, 0x181f ;  /* 0x00581f000e007f89 */ /* 0x00452400000e0000 */
.L_x_2531:
        /* <DEDUP_REMOVED lines=16> */
.L_x_2445:
[----:B------:R-:W-:Y:S05]  /*20e50*/  BSYNC B0 ;  /* 0x0000000000007941 */ /* 0x000fea0003800000 */
.L_x_2444:
[----:B------:R-:W-:Y:S05]  /*20e60*/  BRA.DIV ~URZ, `(.L_x_2446) ;  /* 0x00005e527f007947 */ /* 0x000fea000b800000 */
[----:B---3--:R3:W2:Y:S04]  /*20e70*/  SHFL.IDX PT, R6, R13, 0x3, 0x181f ;  /* 0x00781f000d067f89 */ /* 0x0086a800000e0000 */
[----:B----4-:R3:W4:Y:S02]  /*20e80*/  SHFL.IDX PT, R0, R14, 0x3, 0x181f ;  /* 0x00781f000e007f89 */ /* 0x01072400000e0000 */
.L_x_2532:
        /* <DEDUP_REMOVED lines=17> */
.L_x_2434:
        /* <DEDUP_REMOVED lines=33> */
.L_x_2533:
[----:B------:R-:W-:Y:S05]  /*211b0*/  BRA.DIV ~URZ, `(.L_x_2449) ;  /* 0x00005c427f007947 */ /* 0x000fea000b800000 */
[----:B------:R4:W1:Y:S02]  /*211c0*/  SHFL.IDX PT, R0, R14, RZ, 0x1c1f ;  /* 0x001c1fff0e007589 */ /* 0x00086400000e0000 */
.L_x_2534:
        /* <DEDUP_REMOVED lines=9> */
[----:B------:R-:W-:Y:S02]  /*21260*/  ISETP.GE.AND P4, PT, R8, c[0x0][0x3c8], PT ;  /* 0x0000f20008007a0c */ /* 0x000fe40003f86270 */
[----:B-1----:R-:W-:Y:S02]  /*21270*/  @!P1 LEA R2, P5, R214, R0, 0x2 ;  /* 0x00000000d6029211 */ /* 0x002fe400078a10ff */
[----:B------:R-:W-:Y:S02]  /*21280*/  SHF.R.S32.HI R12, RZ, 0x1f, R214 ;  /* 0x0000001fff0c7819 */ /* 0x000fe400000114d6 */
[----:B------:R-:W-:-:S02]  /*21290*/  SHF.R.S32.HI R13, RZ, 0x1f, R13 ;  /* 0x0000001fff0d7819 */ /* 0x000fc4000001140d */
[C---:B------:R-:W-:Y:S02]  /*212a0*/  @!P0 LEA R6, P2, R9.reuse, R0, 0x2 ;  /* 0x0000000009068211 */ /* 0x040fe400078410ff */
[CC--:B---3--:R-:W-:Y:S02]  /*212b0*/  @!P1 LEA.HI.X R3, R214.reuse, R4.reuse, R12, 0x2, P5 ;  /* 0x00000004d6039211 */ /* 0x0c8fe400028f140c */
[C---:B------:R-:W-:Y:S02]  /*212c0*/  IADD3 R12, R214.reuse, 0x20, RZ ;  /* 0x00000020d60c7810 */ /* 0x040fe40007ffe0ff */
[----:B------:R-:W-:Y:S01]  /*212d0*/  @!P0 LEA.HI.X R7, R9, R4, R13, 0x2, P2 ;  /* 0x0000000409078211 */ /* 0x000fe200010f140d */
[----:B------:R1:W-:Y:S01]  /*212e0*/  @!P1 ST.E.64 [R2.64], R136 ;  /* 0x0000008802009985 */ /* 0x0003e2000c101b0c */
[C---:B------:R-:W-:Y:S02]  /*212f0*/  IADD3 R17, R214.reuse, 0x10, RZ ;  /* 0x00000010d6117810 */ /* 0x040fe40007ffe0ff */
[----:B------:R-:W-:Y:S01]  /*21300*/  IADD3 R9, R214, 0x28, RZ ;  /* 0x00000028d6097810 */ /* 0x000fe20007ffe0ff */
[----:B------:R2:W-:Y:S01]  /*21310*/  @!P0 ST.E.64 [R6.64], R28 ;  /* 0x0000001c06008985 */ /* 0x0005e2000c101b0c */
[----:B------:R-:W-:-:S02]  /*21320*/  ISETP.GE.AND P2, PT, R12, c[0x0][0x3c8], PT ;  /* 0x0000f2000c007a0c */ /* 0x000fc40003f46270 */
[C---:B------:R-:W-:Y:S02]  /*21330*/  IADD3 R13, R214.reuse, 0x18, RZ ;  /* 0x00000018d60d7810 */ /* 0x040fe40007ffe0ff */
[----:B------:R-:W-:Y:S02]  /*21340*/  SHF.R.S32.HI R17, RZ, 0x1f, R17 ;  /* 0x0000001fff117819 */ /* 0x000fe40000011411 */
[----:B------:R-:W-:Y:S02]  /*21350*/  ISETP.GE.AND P1, PT, R9, c[0x0][0x3c8], PT ;  /* 0x0000f20009007a0c */ /* 0x000fe40003f26270 */
[----:B------:R-:W-:Y:S02]  /*21360*/  SHF.R.S32.HI R13, RZ, 0x1f, R13 ;  /* 0x0000001fff0d7819 */ /* 0x000fe4000001140d */
[C---:B------:R-:W-:Y:S02]  /*21370*/  IADD3 R19, R214.reuse, 0x60, RZ ;  /* 0x00000060d6137810 */ /* 0x040fe40007ffe0ff */
[----:B------:R-:W-:-:S02]  /*21380*/  IADD3 R18, R214, 0x70, RZ ;  /* 0x00000070d6127810 */ /* 0x000fc40007ffe0ff */
[----:B------:R-:W-:Y:S02]  /*21390*/  SHF.R.S32.HI R19, RZ, 0x1f, R19 ;  /* 0x0000001fff137819 */ /* 0x000fe40000011413 */
[----:B------:R-:W-:Y:S02]  /*213a0*/  ISETP.GE.AND P6, PT, R252, c[0x0][0x3c8], PT ;  /* 0x0000f200fc007a0c */ /* 0x000fe40003fc6270 */
[-C--:B-1----:R-:W-:Y:S02]  /*213b0*/  @!P3 LEA R2, P5, R16, R0.reuse, 0x2 ;  /* 0x000000001002b211 */ /* 0x082fe400078a10ff */
[----:B--2---:R-:W-:Y:S02]  /*213c0*/  @!P4 LEA R6, P0, R8, R0, 0x2 ;  /* 0x000000000806c211 */ /* 0x004fe400078010ff */
[-C--:B------:R-:W-:Y:S02]  /*213d0*/  @!P3 LEA.HI.X R3, R16, R4.reuse, R17, 0x2, P5 ;  /* 0x000000041003b211 */ /* 0x080fe400028f1411 */
[----:B------:R-:W-:-:S02]  /*213e0*/  @!P4 LEA.HI.X R7, R8, R4, R13, 0x2, P0 ;  /* 0x000000040807c211 */ /* 0x000fc400000f140d */
[C---:B------:R-:W-:Y:S01]  /*213f0*/  IADD3 R16, R214.reuse, 0x30, RZ ;  /* 0x00000030d6107810 */ /* 0x040fe20007ffe0ff */
[----:B------:R1:W-:Y:S01]  /*21400*/  @!P3 ST.E.64 [R2.64], R30 ;  /* 0x0000001e0200b985 */ /* 0x0003e2000c101b0c */
[C---:B------:R-:W-:Y:S02]  /*21410*/  IADD3 R17, R214.reuse, 0x20, RZ ;  /* 0x00000020d6117810 */ /* 0x040fe40007ffe0ff */
[----:B------:R-:W-:Y:S01]  /*21420*/  IADD3 R8, R214, 0x38, RZ ;  /* 0x00000038d6087810 */ /* 0x000fe20007ffe0ff */
[----:B------:R2:W-:Y:S01]  /*21430*/  @!P4 ST.E.64 [R6.64], R36 ;  /* 0x000000240600c985 */ /* 0x0005e2000c101b0c */
[----:B------:R-:W-:Y:S02]  /*21440*/  ISETP.GE.AND P3, PT, R16, c[0x0][0x3c8], PT ;  /* 0x0000f20010007a0c */ /* 0x000fe40003f66270 */
[----:B------:R-:W-:Y:S02]  /*21450*/  SHF.R.S32.HI R17, RZ, 0x1f, R17 ;  /* 0x0000001fff117819 */ /* 0x000fe40000011411 */
[----:B------:R-:W-:-:S02]  /*21460*/  IADD3 R13, R214, 0x28, RZ ;  /* 0x00000028d60d7810 */ /* 0x000fc40007ffe0ff */
[----:B------:R-:W-:Y:S02]  /*21470*/  ISETP.GE.AND P4, PT, R8, c[0x0][0x3c8], PT ;  /* 0x0000f20008007a0c */ /* 0x000fe40003f86270 */
[----:B------:R-:W-:Y:S02]  /*21480*/  SHF.R.S32.HI R13, RZ, 0x1f, R13 ;  /* 0x0000001fff0d7819 */ /* 0x000fe4000001140d */
[CC--:B-1----:R-:W-:Y:S02]  /*21490*/  @!P2 LEA R2, P5, R12.reuse, R0.reuse, 0x2 ;  /* 0x000000000c02a211 */ /* 0x0c2fe400078a10ff */
[----:B--2---:R-:W-:Y:S02]  /*214a0*/  @!P1 LEA R6, P0, R9, R0, 0x2 ;  /* 0x0000000009069211 */ /* 0x004fe400078010ff */
[----:B------:R-:W-:Y:S02]  /*214b0*/  @!P2 LEA.HI.X R3, R12, R4, R17, 0x2, P5 ;  /* 0x000000040c03a211 */ /* 0x000fe400028f1411 */
[----:B------:R-:W-:-:S02]  /*214c0*/  IADD3 R12, R214, 0x40, RZ ;  /* 0x00000040d60c7810 */ /* 0x000fc40007ffe0ff */
[----:B------:R-:W-:Y:S01]  /*214d0*/  @!P1 LEA.HI.X R7, R9, R4, R13, 0x2, P0 ;  /* 0x0000000409079211 */ /* 0x000fe200000f140d */
[----:B------:R1:W-:Y:S01]  /*214e0*/  @!P2 ST.E.64 [R2.64], R38 ;  /* 0x000000260200a985 */ /* 0x0003e2000c101b0c */
[C---:B------:R-:W-:Y:S02]  /*214f0*/  IADD3 R17, R214.reuse, 0x30, RZ ;  /* 0x00000030d6117810 */ /* 0x040fe40007ffe0ff */
[----:B------:R-:W-:Y:S01]  /*21500*/  IADD3 R9, R214, 0x48, RZ ;  /* 0x00000048d6097810 */ /* 0x000fe20007ffe0ff */
[----:B------:R2:W-:Y:S01]  /*21510*/  @!P1 ST.E.64 [R6.64], R104 ;  /* 0x0000006806009985 */ /* 0x0005e2000c101b0c */
[----:B------:R-:W-:Y:S02]  /*21520*/  ISETP.GE.AND P2, PT, R12, c[0x0][0x3c8], PT ;  /* 0x0000f2000c007a0c */ /* 0x000fe40003f46270 */
[----:B------:R-:W-:Y:S02]  /*21530*/  IADD3 R13, R214, 0x38, RZ ;  /* 0x00000038d60d7810 */ /* 0x000fe40007ffe0ff */
[----:B------:R-:W-:-:S02]  /*21540*/  SHF.R.S32.HI R17, RZ, 0x1f, R17 ;  /* 0x0000001fff117819 */ /* 0x000fc40000011411 */
[----:B------:R-:W-:Y:S02]  /*21550*/  ISETP.GE.AND P1, PT, R9, c[0x0][0x3c8], PT ;  /* 0x0000f20009007a0c */ /* 0x000fe40003f26270 */
[----:B------:R-:W-:Y:S02]  /*21560*/  SHF.R.S32.HI R13, RZ, 0x1f, R13 ;  /* 0x0000001fff0d7819 */ /* 0x000fe4000001140d */
        /* <DEDUP_REMOVED lines=34> */
[----:B------:R-:W-:Y:S02]  /*21790*/  IADD3 R17, R214, 0x68, RZ ;  /* 0x00000068d6117810 */ /* 0x000fe40007ffe0ff */
[----:B------:R-:W-:Y:S01]  /*217a0*/  ISETP.GE.AND P3, PT, R18, c[0x0][0x3c8], PT ;  /* 0x0000f20012007a0c */ /* 0x000fe20003f66270 */
[----:B------:R2:W-:Y:S01]  /*217b0*/  @!P4 ST.E.64 [R6.64], R52 ;  /* 0x000000340600c985 */ /* 0x0005e2000c101b0c */
[----:B------:R-:W-:Y:S02]  /*217c0*/  ISETP.GE.AND P4, PT, R16, c[0x0][0x3c8], PT ;  /* 0x0000f20010007a0c */ /* 0x000fe40003f86270 */
[----:B------:R-:W-:Y:S02]  /*217d0*/  SHF.R.S32.HI R17, RZ, 0x1f, R17 ;  /* 0x0000001fff117819 */ /* 0x000fe40000011411 */
[----:B------:R-:W-:-:S04]  /*217e0*/  @!P1 LEA R8, P0, R13, R0, 0x2 ;  /* 0x000000000d089211 */ /* 0x000fc800078010ff */
        /* <DEDUP_REMOVED lines=13> */
[----:B------:R-:W-:-:S04]  /*218c0*/  SHF.R.S32.HI R19, RZ, 0x1f, R19 ;  /* 0x0000001fff137819 */ /* 0x000fc80000011413 */
[----:B------:R-:W-:Y:S02]  /*218d0*/  @!P3 LEA.HI.X R7, R18, R4, R19, 0x2, P5 ;  /* 0x000000041207b211 */ /* 0x000fe400028f1413 */
[----:B------:R-:W-:Y:S02]  /*218e0*/  ISETP.GE.AND P5, PT, R251, c[0x0][0x3c8], PT ;  /* 0x0000f200fb007a0c */ /* 0x000fe40003fa6270 */
[----:B------:R-:W-:Y:S01]  /*218f0*/  SHF.R.S32.HI R18, RZ, 0x1f, R249 ;  /* 0x0000001fff127819 */ /* 0x000fe200000114f9 */
[----:B------:R3:W-:Y:S01]  /*21900*/  @!P3 ST.E.64 [R6.64], R64 ;  /* 0x000000400600b985 */ /* 0x0007e2000c101b0c */
[----:B-1----:R-:W-:-:S04]  /*21910*/  @!P4 LEA R2, P0, R16, R0, 0x2 ;  /* 0x000000001002c211 */ /* 0x002fc800078010ff */
[----:B------:R-:W-:Y:S02]  /*21920*/  @!P4 LEA.HI.X R3, R16, R4, R17, 0x2, P0 ;  /* 0x000000041003c211 */ /* 0x000fe400000f1411 */
[----:B------:R-:W-:Y:S02]  /*21930*/  IADD3 R17, R214, 0x80, RZ ;  /* 0x00000080d6117810 */ /* 0x000fe40007ffe0ff */
[----:B--2---:R-:W-:Y:S01]  /*21940*/  @!P2 LEA R8, P0, R12, R0, 0x2 ;  /* 0x000000000c08a211 */ /* 0x004fe200078010ff */
[----:B------:R1:W-:Y:S01]  /*21950*/  @!P4 ST.E.64 [R2.64], R68 ;  /* 0x000000440200c985 */ /* 0x0003e2000c101b0c */
[----:B------:R-:W-:Y:S02]  /*21960*/  SHF.R.S32.HI R17, RZ, 0x1f, R17 ;  /* 0x0000001fff117819 */ /* 0x000fe40000011411 */
[----:B------:R-:W-:Y:S02]  /*21970*/  IADD3 R16, R214, 0x88, RZ ;  /* 0x00000088d6107810 */ /* 0x000fe40007ffe0ff */
[----:B------:R-:W-:-:S02]  /*21980*/  @!P2 LEA.HI.X R9, R12, R4, R17, 0x2, P0 ;  /* 0x000000040c09a211 */ /* 0x000fc400000f1411 */
[----:B------:R-:W-:Y:S02]  /*21990*/  SHF.R.S32.HI R16, RZ, 0x1f, R16 ;  /* 0x0000001fff107819 */ /* 0x000fe40000011410 */
[----:B---3--:R-:W-:Y:S01]  /*219a0*/  @!P6 LEA R6, P0, R252, R0, 0x2 ;  /* 0x00000000fc06e211 */ /* 0x008fe200078010ff */
[----:B------:R-:W-:Y:S01]  /*219b0*/  @!P2 ST.E.64 [R8.64], R120 ;  /* 0x000000780800a985 */ /* 0x000fe2000c101b0c */
[----:B------:R-:W-:Y:S02]  /*219c0*/  SHF.R.S32.HI R12, RZ, 0x1f, R252 ;  /* 0x0000001fff0c7819 */ /* 0x000fe400000114fc */
[----:B------:R-:W-:Y:S02]  /*219d0*/  ISETP.GE.AND P4, PT, R250, c[0x0][0x3c8], PT ;  /* 0x0000f200fa007a0c */ /* 0x000fe40003f86270 */
[----:B------:R-:W-:Y:S02]  /*219e0*/  ISETP.GE.AND P2, PT, R249, c[0x0][0x3c8], PT ;  /* 0x0000f200f9007a0c */ /* 0x000fe40003f46270 */
[----:B------:R-:W-:-:S02]  /*219f0*/  @!P6 LEA.HI.X R7, R252, R4, R12, 0x2, P0 ;  /* 0x00000004fc07e211 */ /* 0x000fc400000f140c */
[----:B------:R-:W-:Y:S02]  /*21a00*/  ISETP.GE.AND P0, PT, R247, c[0x0][0x3c8], PT ;  /* 0x0000f200f7007a0c */ /* 0x000fe40003f06270 */
[----:B------:R-:W-:Y:S02]  /*21a10*/  SHF.R.S32.HI R12, RZ, 0x1f, R251 ;  /* 0x0000001fff0c7819 */ /* 0x000fe400000114fb */
[----:B------:R-:W-:Y:S02]  /*21a20*/  SHF.R.S32.HI R17, RZ, 0x1f, R248 ;  /* 0x0000001fff117819 */ /* 0x000fe400000114f8 */
[----:B-1----:R-:W-:-:S04]  /*21a30*/  @!P1 LEA R2, P3, R13, R0, 0x2 ;  /* 0x000000000d029211 */ /* 0x002fc800078610ff */
        /* <DEDUP_REMOVED lines=21> */
.L_x_2451:
[----:B------:R-:W-:Y:S05]  /*21b90*/  BSYNC B0 ;  /* 0x0000000000007941 */ /* 0x000fea0003800000 */
.L_x_2450:
[----:B------:R-:W-:Y:S05]  /*21ba0*/  BRA.DIV ~URZ, `(.L_x_2452) ;  /* 0x000052c27f007947 */ /* 0x000fea000b800000 */
[----:B---3--:R3:W2:Y:S04]  /*21bb0*/  SHFL.IDX PT, R4, R5, 0x1, 0x1c1f ;  /* 0x003c1f0005047f89 */ /* 0x0086a800000e0000 */
[----:B-1----:R3:W1:Y:S02]  /*21bc0*/  SHFL.IDX PT, R0, R14, 0x1, 0x1c1f ;  /* 0x003c1f000e007f89 */ /* 0x00266400000e0000 */
.L_x_2535:
[----:B------:R-:W-:-:S13]  /*21bd0*/  ISETP.NE.AND P0, PT, R15, RZ, PT ;  /* 0x000000ff0f00720c */ /* 0x000fda0003f05270 */
[----:B------:R-:W-:Y:S05]  /*21be0*/  @P0 BRA `(.L_x_2447) ;  /* 0x0000165000000947 */ /* 0x000fea0003800000 */
[C---:B------:R-:W-:Y:S02]  /*21bf0*/  ISETP.GE.AND P4, PT, R214.reuse, c[0x0][0x3c8], PT ;  /* 0x0000f200d6007a0c */ /* 0x040fe40003f86270 */
[C---:B--2---:R-:W-:Y:S02]  /*21c00*/  IADD3 R17, R214.reuse, 0x18, RZ ;  /* 0x00000018d6117810 */ /* 0x044fe40007ffe0ff */
[----:B------:R-:W-:Y:S02]  /*21c10*/  IADD3 R8, R214, 0x8, RZ ;  /* 0x00000008d6087810 */ /* 0x000fe40007ffe0ff */
[----:B------:R-:W-:Y:S02]  /*21c20*/  ISETP.GE.AND P1, PT, R17, c[0x0][0x3c8], PT ;  /* 0x0000f20011007a0c */ /* 0x000fe40003f26270 */
[----:B------:R-:W-:Y:S02]  /*21c30*/  ISETP.GE.AND P3, PT, R8, c[0x0][0x3c8], PT ;  /* 0x0000f20008007a0c */ /* 0x000fe40003f66270 */
[----:B------:R-:W-:-:S02]  /*21c40*/  SHF.R.S32.HI R13, RZ, 0x1f, R214 ;  /* 0x0000001fff0d7819 */ /* 0x000fc400000114d6 */
        /* <DEDUP_REMOVED lines=162> */
.L_x_2432:
        /* <DEDUP_REMOVED lines=18> */
.L_x_2453:
        /* <DEDUP_REMOVED lines=42> */
[----:B-1----:R-:W-:Y:S01]  /*22a30*/  IMAD R2, R15, R3, RZ ;  /* 0x000000030f027224 */ /* 0x002fe200078e02ff */
        /* <DEDUP_REMOVED lines=13> */
.L_x_2455:
[----:B------:R-:W-:Y:S05]  /*22b10*/  BSYNC B0 ;  /* 0x0000000000007941 */ /* 0x000fea0003800000 */
.L_x_2454:
[----:B------:R-:W-:-:S13]  /*22b20*/  ISETP.GT.AND P0, PT, R21, 0x1, PT ;  /* 0x000000011500780c */ /* 0x000fda0003f04270 */
[----:B------:R-:W-:Y:S05]  /*22b30*/  @P0 BRA `(.L_x_2447) ;  /* 0x0000070000000947 */ /* 0x000fea0003800000 */
[----:B-1----:R-:W-:Y:S01]  /*22b40*/  MOV R2, c[0x0][0x4e8] ;  /* 0x00013a0000027a02 */ /* 0x002fe20000000f00 */
[----:B------:R-:W-:Y:S01]  /*22b50*/  IMAD R4, R20, c[0x0][0x3a0], RZ ;  /* 0x0000e80014047a24 */ /* 0x000fe200078e02ff */
[----:B------:R-:W-:Y:S02]  /*22b60*/  LEA R5, R217, R232, 0x5 ;  /* 0x000000e8d9057211 */ /* 0x000fe400078e28ff */
[----:B------:R-:W-:Y:S01]  /*22b70*/  ISETP.NE.AND P0, PT, R2, 0x1, PT ;  /* 0x000000010200780c */ /* 0x000fe20003f05270 */
[----:B------:R-:W-:Y:S01]  /*22b80*/  IMAD.WIDE.U32 R2, R0, c[0x0][0x3a0], RZ ;  /* 0x0000e80000027a25 */ /* 0x000fe200078e00ff */
[----:B------:R-:W-:-:S03]  /*22b90*/  IADD3 R13, R232, R227, RZ ;  /* 0x000000e3e80d7210 */ /* 0x000fc60007ffe0ff */
[----:B------:R-:W-:Y:S01]  /*22ba0*/  IMAD R0, R0, c[0x0][0x3a4], R4 ;  /* 0x0000e90000007a24 */ /* 0x000fe200078e0204 */
[----:B------:R-:W-:Y:S01]  /*22bb0*/  IADD3 R4, R5, R227, RZ ;  /* 0x000000e305047210 */ /* 0x000fe20007ffe0ff */
[----:B------:R-:W-:-:S03]  /*22bc0*/  IMAD R5, R23, c[0x0][0x3f0], RZ ;  /* 0x0000fc0017057a24 */ /* 0x000fc600078e02ff */
[----:B------:R-:W-:Y:S01]  /*22bd0*/  IADD3 R3, R3, R0, RZ ;  /* 0x0000000003037210 */ /* 0x000fe20007ffe0ff */
[----:B------:R-:W-:Y:S01]  /*22be0*/  IMAD R7, R9, c[0x0][0x3f4], R5 ;  /* 0x0000fd0009077a24 */ /* 0x000fe200078e0205 */
[----:B------:R-:W-:Y:S01]  /*22bf0*/  MOV R0, R4 ;  /* 0x0000000400007202 */ /* 0x000fe20000000f00 */
[----:B------:R-:W-:-:S04]  /*22c00*/  @P0 IMAD.HI.U32 R6, R4, c[0x0][0x4ec], RZ ;  /* 0x00013b0004060a27 */ /* 0x000fc800078e00ff */
[----:B------:R-:W-:Y:S01]  /*22c10*/  IMAD.WIDE.U32 R2, R8, c[0x0][0x3e8], R2 ;  /* 0x0000fa0008027a25 */ /* 0x000fe200078e0002 */
[----:B------:R-:W-:-:S03]  /*22c20*/  @P0 SHF.R.U32.HI R0, RZ, c[0x0][0x4f0], R6 ;  /* 0x00013c00ff000a19 */ /* 0x000fc60000011606 */
[----:B------:R-:W-:Y:S01]  /*22c30*/  IMAD R3, R8, c[0x0][0x3ec], R3 ;  /* 0x0000fb0008037a24 */ /* 0x000fe200078e0203 */
[----:B------:R-:W-:Y:S02]  /*22c40*/  IADD3 R6, -R0, RZ, RZ ;  /* 0x000000ff00067210 */ /* 0x000fe40007ffe1ff */
[----:B------:R-:W-:Y:S01]  /*22c50*/  SHF.R.S32.HI R5, RZ, 0x1f, R0 ;  /* 0x0000001fff057819 */ /* 0x000fe20000011400 */
[----:B------:R-:W-:-:S04]  /*22c60*/  IMAD.WIDE.U32 R2, R9, c[0x0][0x3f0], R2 ;  /* 0x0000fc0009027a25 */ /* 0x000fc800078e0002 */
[----:B------:R-:W-:Y:S01]  /*22c70*/  IMAD R4, R6, c[0x0][0x4e8], R4 ;  /* 0x00013a0006047a24 */ /* 0x000fe200078e0204 */
[----:B------:R-:W-:Y:S01]  /*22c80*/  IADD3 R3, R3, R7, RZ ;  /* 0x0000000703037210 */ /* 0x000fe20007ffe0ff */
[----:B------:R-:W-:-:S04]  /*22c90*/  IMAD R5, R5, c[0x0][0x3e0], RZ ;  /* 0x0000f80005057a24 */ /* 0x000fc800078e02ff */
[C---:B------:R-:W-:Y:S01]  /*22ca0*/  IMAD R6, R0.reuse, c[0x0][0x3e4], R5 ;  /* 0x0000f90000067a24 */ /* 0x040fe200078e0205 */
[----:B------:R-:W-:Y:S01]  /*22cb0*/  SHF.R.S32.HI R5, RZ, 0x1f, R4 ;  /* 0x0000001fff057819 */ /* 0x000fe20000011404 */
[----:B------:R-:W-:-:S04]  /*22cc0*/  IMAD.WIDE.U32 R2, R0, c[0x0][0x3e0], R2 ;  /* 0x0000f80000027a25 */ /* 0x000fc800078e0002 */
[----:B------:R-:W-:Y:S01]  /*22cd0*/  IMAD R0, R5, c[0x0][0x3d8], RZ ;  /* 0x0000f60005007a24 */ /* 0x000fe200078e02ff */
[----:B------:R-:W-:-:S03]  /*22ce0*/  IADD3 R3, R3, R6, RZ ;  /* 0x0000000603037210 */ /* 0x000fc60007ffe0ff */
[C---:B------:R-:W-:Y:S02]  /*22cf0*/  IMAD R0, R4.reuse, c[0x0][0x3dc], R0 ;  /* 0x0000f70004007a24 */ /* 0x040fe400078e0200 */
[----:B------:R-:W-:-:S05]  /*22d00*/  IMAD.WIDE.U32 R2, R4, c[0x0][0x3d8], R2 ;  /* 0x0000f60004027a25 */ /* 0x000fca00078e0002 */
[----:B------:R-:W-:Y:S02]  /*22d10*/  IADD3 R5, R3, R0, RZ ;  /* 0x0000000003057210 */ /* 0x000fe40007ffe0ff */
[----:B------:R-:W-:-:S04]  /*22d20*/  LEA R14, P0, R2, c[0x0][0x380], 0x1 ;  /* 0x0000e000020e7a11 */ /* 0x000fc800078008ff */
[----:B------:R-:W-:Y:S01]  /*22d30*/  LEA.HI.X R5, R2, c[0x0][0x384], R5, 0x1, P0 ;  /* 0x0000e10002057a11 */ /* 0x000fe200000f0c05 */
[----:B------:R-:W-:Y:S06]  /*22d40*/  BRA.DIV ~URZ, `(.L_x_2456) ;  /* 0x000041f27f007947 */ /* 0x000fec000b800000 */
[----:B------:R1:W2:Y:S02]  /*22d50*/  SHFL.IDX PT, R4, R5, RZ, 0x181f ;  /* 0x00181fff05047589 */ /* 0x0002a400000e0000 */
.L_x_2536:
[----:B------:R-:W-:Y:S05]  /*22d60*/  BRA.DIV ~URZ, `(.L_x_2457) ;  /* 0x000042427f007947 */ /* 0x000fea000b800000 */
[----:B------:R3:W4:Y:S02]  /*22d70*/  SHFL.IDX PT, R0, R14, RZ, 0x181f ;  /* 0x00181fff0e007589 */ /* 0x00072400000e0000 */
.L_x_2537:
        /* <DEDUP_REMOVED lines=10> */
[-C--:B--2---:R-:W-:Y:S02]  /*22e20*/  @!P2 LEA.HI.X R9, R200, R4.reuse, R201, 0x1, P5 ;  /* 0x00000004c809a211 */ /* 0x084fe400028f0cc9 */
[-C--:B------:R-:W-:Y:S02]  /*22e30*/  @!P1 LEA.HI.X R7, R202, R4.reuse, R213, 0x1, P4 ;  /* 0x00000004ca079211 */ /* 0x080fe400020f0cd5 */
[----:B------:R-:W-:Y:S01]  /*22e40*/  @!P0 LEA.HI.X R3, R196, R4, R212, 0x1, P3 ;  /* 0x00000004c4038211 */ /* 0x000fe200018f0cd4 */
[----:B------:R2:W-:Y:S04]  /*22e50*/  @!P2 ST.E.128 [R8.64], RZ ;  /* 0x000000ff0800a985 */ /* 0x0005e8000c101d0c */
[----:B------:R2:W-:Y:S04]  /*22e60*/  @!P1 ST.E.128 [R6.64], RZ ;  /* 0x000000ff06009985 */ /* 0x0005e8000c101d0c */
[----:B------:R2:W-:Y:S02]  /*22e70*/  @!P0 ST.E.128 [R2.64], RZ ;  /* 0x000000ff02008985 */ /* 0x0005e4000c101d0c */
.L_x_2459:
[----:B------:R-:W-:Y:S05]  /*22e80*/  BSYNC B0 ;  /* 0x0000000000007941 */ /* 0x000fea0003800000 */
.L_x_2458:
[----:B------:R-:W-:Y:S05]  /*22e90*/  BRA.DIV ~URZ, `(.L_x_2460) ;  /* 0x000041827f007947 */ /* 0x000fea000b800000 */
[----:B--2---:R2:W1:Y:S04]  /*22ea0*/  SHFL.IDX PT, R4, R5, 0x1, 0x181f ;  /* 0x00381f0005047f89 */ /* 0x00446800000e0000 */
[----:B----4-:R2:W4:Y:S02]  /*22eb0*/  SHFL.IDX PT, R0, R14, 0x1, 0x181f ;  /* 0x00381f000e007f89 */ /* 0x01052400000e0000 */
.L_x_2538:
        /* <DEDUP_REMOVED lines=10> */
[-C--:B-1----:R-:W-:Y:S02]  /*22f60*/  @!P2 LEA.HI.X R9, R200, R4.reuse, R201, 0x1, P5 ;  /* 0x00000004c809a211 */ /* 0x082fe400028f0cc9 */
[-C--:B------:R-:W-:Y:S02]  /*22f70*/  @!P1 LEA.HI.X R7, R202, R4.reuse, R213, 0x1, P4 ;  /* 0x00000004ca079211 */ /* 0x080fe400020f0cd5 */
[----:B------:R-:W-:Y:S01]  /*22f80*/  @!P0 LEA.HI.X R3, R196, R4, R212, 0x1, P3 ;  /* 0x00000004c4038211 */ /* 0x000fe200018f0cd4 */
[----:B------:R1:W-:Y:S04]  /*22f90*/  @!P2 ST.E.128 [R8.64], RZ ;  /* 0x000000ff0800a985 */ /* 0x0003e8000c101d0c */
[----:B------:R1:W-:Y:S04]  /*22fa0*/  @!P1 ST.E.128 [R6.64], RZ ;  /* 0x000000ff06009985 */ /* 0x0003e8000c101d0c */
[----:B------:R1:W-:Y:S02]  /*22fb0*/  @!P0 ST.E.128 [R2.64], RZ ;  /* 0x000000ff02008985 */ /* 0x0003e4000c101d0c */
.L_x_2462:
[----:B------:R-:W-:Y:S05]  /*22fc0*/  BSYNC B0 ;  /* 0x0000000000007941 */ /* 0x000fea0003800000 */
.L_x_2461:
[----:B------:R-:W-:Y:S05]  /*22fd0*/  BRA.DIV ~URZ, `(.L_x_2463) ;  /* 0x000041127f007947 */ /* 0x000fea000b800000 */
[----:B-1----:R1:W2:Y:S02]  /*22fe0*/  SHFL.IDX PT, R4, R5, 0x2, 0x181f ;  /* 0x00581f0005047f89 */ /* 0x0022a400000e0000 */
.L_x_2539:
[----:B------:R-:W-:Y:S05]  /*22ff0*/  BRA.DIV ~URZ, `(.L_x_2464) ;  /* 0x000041627f007947 */ /* 0x000fea000b800000 */
[----:B----4-:R4:W1:Y:S02]  /*23000*/  SHFL.IDX PT, R0, R14, 0x2, 0x181f ;  /* 0x00581f000e007f89 */ /* 0x01086400000e0000 */
.L_x_2540:
        /* <DEDUP_REMOVED lines=16> */
.L_x_2466:
[----:B------:R-:W-:Y:S05]  /*23110*/  BSYNC B0 ;  /* 0x0000000000007941 */ /* 0x000fea0003800000 */
.L_x_2465:
[----:B------:R-:W-:Y:S05]  /*23120*/  BRA.DIV ~URZ, `(.L_x_2467) ;  /* 0x000040a27f007947 */ /* 0x000fea000b800000 */
[----:B--2---:R2:W3:Y:S04]  /*23130*/  SHFL.IDX PT, R4, R5, 0x3, 0x181f ;  /* 0x00781f0005047f89 */ /* 0x0044e800000e0000 */
[----:B-1----:R2:W1:Y:S02]  /*23140*/  SHFL.IDX PT, R0, R14, 0x3, 0x181f ;  /* 0x00781f000e007f89 */ /* 0x00246400000e0000 */
.L_x_2541:
[----:B------:R-:W-:-:S04]  /*23150*/  IADD3 R13, R13, 0x60, RZ ;  /* 0x000000600d0d7810 */ /* 0x000fc80007ffe0ff */
        /* <DEDUP_REMOVED lines=8> */
[-C--:B---3--:R-:W-:Y:S02]  /*231e0*/  @!P2 LEA.HI.X R9, R200, R4.reuse, R201, 0x1, P5 ;  /* 0x00000004c809a211 */ /* 0x088fe400028f0cc9 */
[-C--:B------:R-:W-:Y:S02]  /*231f0*/  @!P1 LEA.HI.X R7, R202, R4.reuse, R213, 0x1, P4 ;  /* 0x00000004ca079211 */ /* 0x080fe400020f0cd5 */
[----:B------:R-:W-:Y:S01]  /*23200*/  @!P0 LEA.HI.X R3, R196, R4, R212, 0x1, P3 ;  /* 0x00000004c4038211 */ /* 0x000fe200018f0cd4 */
[----:B------:R1:W-:Y:S04]  /*23210*/  @!P2 ST.E.128 [R8.64], RZ ;  /* 0x000000ff0800a985 */ /* 0x0003e8000c101d0c */
[----:B------:R1:W-:Y:S04]  /*23220*/  @!P1 ST.E.128 [R6.64], RZ ;  /* 0x000000ff06009985 */ /* 0x0003e8000c101d0c */
[----:B------:R1:W-:Y:S02]  /*23230*/  @!P0 ST.E.128 [R2.64], RZ ;  /* 0x000000ff02008985 */ /* 0x0003e4000c101d0c */
.L_x_2447:
[----:B------:R-:W-:Y:S05]  /*23240*/  BSYNC B1 ;  /* 0x0000000000017941 */ /* 0x000fea0003800000 */
.L_x_2431:
[----:B------:R-:W-:-:S13]  /*23250*/  ISETP.NE.AND P0, PT, RZ, UR11, PT ;  /* 0x0000000bff007c0c */ /* 0x000fda000bf05270 */
[----:B------:R-:W-:Y:S01]  /*23260*/  @P0 WARPSYNC 0xffffffff ;  /* 0xffffffff00000948 */ /* 0x000fe20003800000 */
[----:B------:R-:W-:Y:S06]  /*23270*/  @P0 BAR.SYNC.DEFER_BLOCKING 0x5, 0x100 ;  /* 0x0144000000000b1d */ /* 0x000fec0000010000 */
[----:B------:R-:W4:Y:S04]  /*23280*/  @P0 LDS.128 R236, [0x24100] ;  /* 0x02410000ffec0984 */ /* 0x000f280000000c00 */
[----:B------:R-:W-:Y:S06]  /*23290*/  @P0 BAR.ARV 0x4, 0x100 ;  /* 0x0104000000000b1d */ /* 0x000fec0000002000 */
[----:B------:R-:W-:Y:S05]  /*232a0*/  @P0 BRA `(.L_x_2468) ;  /* 0x00000f7000000947 */ /* 0x000fea0003800000 */
[----:B-1--4-:R-:W1:Y:S01]  /*232b0*/  S2R R0, SR_TID.X ;  /* 0x0000000000007919 */ /* 0x012e620000002100 */
[----:B--2---:R-:W-:Y:S01]  /*232c0*/  IMAD.MOV.U32 R8, RZ, RZ, RZ ;  /* 0x000000ffff087224 */ /* 0x004fe200078e00ff */
[----:B-1----:R-:W-:-:S04]  /*232d0*/  LOP3.LUT R15, R0, 0x1f, RZ, 0xc0, !PT ;  /* 0x0000001f000f7812 */ /* 0x002fc800078ec0ff */
[----:B------:R-:W-:Y:S01]  /*232e0*/  ISETP.NE.AND P6, PT, R15, 0x1f, PT ;  /* 0x0000001f0f00780c */ /* 0x000fe20003fc5270 */
[----:B------:R-:W-:Y:S10]  /*232f0*/  BRA.DIV ~URZ, `(.L_x_2469) ;  /* 0x00003fa27f007947 */ /* 0x000ff4000b800000 */
[----:B------:R1:W2:Y:S02]  /*23300*/  SHFL.IDX PT, R9, R32, RZ, 0x1f ;  /* 0x00001fff20097589 */ /* 0x0002a400000e0000 */
.L_x_2542:
[----:B------:R-:W-:Y:S05]  /*23310*/  BRA.DIV ~URZ, `(.L_x_2470) ;  /* 0x00003ff27f007947 */ /* 0x000fea000b800000 */
[----:B------:R4:W1:Y:S02]  /*23320*/  SHFL.IDX PT, R6, R32, 0x1, 0x1f ;  /* 0x00201f0020067f89 */ /* 0x00086400000e0000 */
.L_x_2543:
[----:B------:R-:W-:Y:S02]  /*23330*/  IMAD.IADD R0, R239, 0x1, R15 ;  /* 0x00000001ef007824 */ /* 0x000fe400078e020f */
[----:B------:R-:W-:-:S03]  /*23340*/  IMAD.MOV.U32 R7, RZ, RZ, RZ ;  /* 0x000000ffff077224 */ /* 0x000fc600078e00ff */
[----:B------:R-:W-:-:S13]  /*23350*/  ISETP.GE.OR P0, PT, R0, c[0x0][0x53c], !P6 ;  /* 0x00014f0000007a0c */ /* 0x000fda0007706670 */
[----:B------:R-:W-:Y:S01]  /*23360*/  @!P0 MOV R2, 0x4 ;  /* 0x0000000400028802 */ /* 0x000fe20000000f00 */
[----:B---3--:R-:W-:-:S04]  /*23370*/  @!P0 IMAD.MOV.U32 R4, RZ, RZ, 0x4 ;  /* 0x00000004ff048424 */ /* 0x008fc800078e00ff */
[----:B------:R-:W-:-:S04]  /*23380*/  @!P0 IMAD.WIDE R4, R0, R4, c[0x0][0x580] ;  /* 0x0001600000048625 */ /* 0x000fc800078e0204 */
        /* <DEDUP_REMOVED lines=11> */
[----:B------:R3:W4:Y:S02]  /*23440*/  SHFL.UP PT, R4, R0, 0x1, RZ ;  /* 0x0420000000047989 */ /* 0x00072400000e00ff */
.L_x_2544:
[----:B----4-:R-:W-:-:S04]  /*23450*/  SEL R4, R4, RZ, P5 ;  /* 0x000000ff04047207 */ /* 0x010fc80002800000 */
[----:B---3--:R-:W-:Y:S01]  /*23460*/  IADD3 R0, R0, R4, RZ ;  /* 0x0000000400007210 */ /* 0x008fe20007ffe0ff */
        /* <DEDUP_REMOVED lines=14> */
.L_x_2545:
[----:B----4-:R-:W-:Y:S01]  /*23550*/  IMAD R0, R0, c[0x0][0x538], RZ ;  /* 0x00014e0000007a24 */ /* 0x010fe200078e02ff */
[----:B------:R-:W-:Y:S04]  /*23560*/  BSSY B1, `(.L_x_2473) ;  /* 0x00000c6000017945 */ /* 0x000fe80003800000 */
[----:B-1----:R-:W-:-:S04]  /*23570*/  IADD3 R6, R0, R6, RZ ;  /* 0x0000000600067210 */ /* 0x002fc80007ffe0ff */
[----:B--2---:R-:W-:-:S13]  /*23580*/  ISETP.GT.AND P0, PT, R6, R9, PT ;  /* 0x000000090600720c */ /* 0x004fda0003f04270 */
[----:B------:R-:W-:Y:S05]  /*23590*/  @P0 BRA `(.L_x_2474) ;  /* 0x0000025000000947 */ /* 0x000fea0003800000 */
.L_x_2478:
        /* <DEDUP_REMOVED lines=17> */
.L_x_2546:
        /* <DEDUP_REMOVED lines=16> */
.L_x_2547:
[----:B--2---:R-:W-:-:S05]  /*237b0*/  IMAD R0, R0, c[0x0][0x538], RZ ;  /* 0x00014e0000007a24 */ /* 0x004fca00078e02ff */
[----:B------:R-:W-:-:S04]  /*237c0*/  IADD3 R6, R0, R6, RZ ;  /* 0x0000000600067210 */ /* 0x000fc80007ffe0ff */
[----:B------:R-:W-:-:S13]  /*237d0*/  ISETP.GT.AND P0, PT, R6, R9, PT ;  /* 0x000000090600720c */ /* 0x000fda0003f04270 */
[----:B-1----:R-:W-:Y:S05]  /*237e0*/  @!P0 BRA `(.L_x_2478) ;  /* 0xfffffdb000008947 */ /* 0x002fea000383ffff */
.L_x_2474:
[----:B------:R-:W-:-:S05]  /*237f0*/  IADD3 R13, -R0, R6, RZ ;  /* 0x00000006000d7210 */ /* 0x000fca0007ffe1ff */
[----:B------:R-:W-:-:S05]  /*23800*/  IMAD R0, R4, c[0x0][0x538], R13 ;  /* 0x00014e0004007a24 */ /* 0x000fca00078e020d */
[----:B------:R-:W-:Y:S01]  /*23810*/  ISETP.GT.AND P0, PT, R0, R9, PT ;  /* 0x000000090000720c */ /* 0x000fe20003f04270 */
[----:B------:R-:W-:-:S12]  /*23820*/  BRA.DIV ~URZ, `(.L_x_2479) ;  /* 0x00003f427f007947 */ /* 0x000fd8000b800000 */
[----:B------:R-:W-:-:S04]  /*23830*/  VOTE.ANY R6, PT, !P0 ;  /* 0x0000000000067806 */ /* 0x000fc800040e0100 */
.L_x_2548:
[----:B------:R-:W1:Y:S02]  /*23840*/  POPC R0, R6 ;  /* 0x0000000600007309 */ /* 0x000e640000000000 */
[----:B-1----:R-:W-:Y:S01]  /*23850*/  IADD3 R239, R0, R239, RZ ;  /* 0x000000ef00ef7210 */ /* 0x002fe20007ffe0ff */
[----:B------:R-:W-:Y:S05]  /*23860*/  BRA.DIV ~URZ, `(.L_x_2480) ;  /* 0x00003f527f007947 */ /* 0x000fea000b800000 */
[----:B------:R1:W2:Y:S04]  /*23870*/  SHFL.IDX PT, R12, R7, R0, 0x1f ;  /* 0x00001f00070c7589 */ /* 0x0002a800000e0000 */
[----:B------:R1:W4:Y:S02]  /*23880*/  SHFL.IDX PT, R5, R8, R0, 0x1f ;  /* 0x00001f0008057589 */ /* 0x00032400000e0000 */
.L_x_2549:
[----:B------:R-:W-:Y:S01]  /*23890*/  ISETP.NE.AND P0, PT, R6, RZ, PT ;  /* 0x000000ff0600720c */ /* 0x000fe20003f05270 */
[----:B------:R-:W-:-:S12]  /*238a0*/  BSSY B0, `(.L_x_2481) ;  /* 0x0000005000007945 */ /* 0x000fd80003800000 */
[----:B------:R-:W-:Y:S05]  /*238b0*/  @!P0 BRA `(.L_x_2482) ;  /* 0x0000003000008947 */ /* 0x000fea0003800000 */
[----:B-1----:R-:W-:Y:S01]  /*238c0*/  IADD3 R0, R0, -0x1, RZ ;  /* 0xffffffff00007810 */ /* 0x002fe20007ffe0ff */
[----:B------:R-:W-:Y:S05]  /*238d0*/  BRA.DIV ~URZ, `(.L_x_2483) ;  /* 0x00003fb27f007947 */ /* 0x000fea000b800000 */
[----:B------:R1:W3:Y:S02]  /*238e0*/  SHFL.IDX PT, R14, R4, R0, 0x1f ;  /* 0x00001f00040e7589 */ /* 0x0002e400000e0000 */
.L_x_2482:
[----:B------:R-:W-:Y:S05]  /*238f0*/  BSYNC B0 ;  /* 0x0000000000007941 */ /* 0x000fea0003800000 */
.L_x_2481:
[----:B----4-:R-:W-:Y:S01]  /*23900*/  ISETP.NE.AND P0, PT, R5, 0x1, PT ;  /* 0x000000010500780c */ /* 0x010fe20003f05270 */
[----:B---3--:R-:W-:Y:S01]  /*23910*/  IMAD R236, R14, c[0x0][0x538], R13 ;  /* 0x00014e000eec7a24 */ /* 0x008fe200078e020d */
[----:B------:R-:W-:Y:S04]  /*23920*/  BSSY B0, `(.L_x_2484) ;  /* 0x0000082000007945 */ /* 0x000fe80003800000 */
[----:B-1----:R-:W-:-:S07]  /*23930*/  IADD3 R8, -R236, R9, RZ ;  /* 0x00000009ec087210 */ /* 0x002fce0007ffe1ff */
[----:B------:R-:W-:Y:S05]  /*23940*/  @!P0 BRA `(.L_x_2485) ;  /* 0x000003d000008947 */ /* 0x000fea0003800000 */
[-C--:B--2---:R-:W-:Y:S02]  /*23950*/  IABS R2, R12.reuse ;  /* 0x0000000c00027213 */ /* 0x084fe40000000000 */
[----:B------:R-:W-:Y:S02]  /*23960*/  IABS R9, R12 ;  /* 0x0000000c00097213 */ /* 0x000fe40000000000 */
[----:B------:R-:W1:Y:S08]  /*23970*/  I2F.RP R0, R2 ;  /* 0x0000000200007306 */ /* 0x000e700000209400 */
        /* <DEDUP_REMOVED lines=46> */
[C---:B------:R-:W-:Y:S02]  /*23c60*/  LOP3.LUT R3, R0.reuse, R5, RZ, 0x3c, !PT ;  /* 0x0000000500037212 */ /* 0x040fe400078e3cff */
[----:B------:R-:W-:Y:S02]  /*23c70*/  IADD3 R4, -R0, RZ, RZ ;  /* 0x000000ff00047210 */ /* 0x000fe40007ffe1ff */
[----:B------:R-:W-:-:S07]  /*23c80*/  ISETP.GE.AND P1, PT, R3, RZ, PT ;  /* 0x000000ff0300720c */ /* 0x000fce0003f26270 */
[----:B------:R-:W-:-:S06]  /*23c90*/  @P2 IADD3 R2, R2, 0x1, RZ ;  /* 0x0000000102022810 */ /* 0x000fcc0007ffe0ff */
[----:B------:R-:W-:Y:S01]  /*23ca0*/  @!P1 IMAD.MOV R2, RZ, RZ, -R2 ;  /* 0x000000ffff029224 */ /* 0x000fe200078e0a02 */
[----:B------:R-:W-:-:S05]  /*23cb0*/  @!P0 LOP3.LUT R2, RZ, R5, RZ, 0x33, !PT ;  /* 0x00000005ff028212 */ /* 0x000fca00078e33ff */
[----:B------:R-:W-:-:S04]  /*23cc0*/  IMAD.MOV R3, RZ, RZ, -R2 ;  /* 0x000000ffff037224 */ /* 0x000fc800078e0a02 */
[C---:B------:R-:W-:Y:S02]  /*23cd0*/  IMAD R3, R5.reuse, R3, R0 ;  /* 0x0000000305037224 */ /* 0x040fe400078e0200 */
[----:B------:R-:W-:Y:S02]  /*23ce0*/  IMAD R0, R5, 0x1000000, R2 ;  /* 0x0100000005007824 */ /* 0x000fe400078e0202 */
[----:B------:R-:W-:Y:S02]  /*23cf0*/  IMAD R2, R12, R4, R8 ;  /* 0x000000040c027224 */ /* 0x000fe400078e0208 */
[----:B------:R-:W-:Y:S01]  /*23d00*/  IMAD R238, R3, 0x10000, R0 ;  /* 0x0001000003ee7824 */ /* 0x000fe200078e0200 */
[----:B------:R-:W-:Y:S05]  /*23d10*/  BRA `(.L_x_2486) ;  /* 0x0000042000007947 */ /* 0x000fea0003800000 */
.L_x_2485:
[----:B------:R-:W-:-:S04]  /*23d20*/  IMAD.MOV.U32 R2, RZ, RZ, 0x4 ;  /* 0x00000004ff027424 */ /* 0x000fc800078e00ff */
[----:B------:R-:W-:-:S05]  /*23d30*/  IMAD.WIDE R2, R239, R2, c[0x0][0x590] ;  /* 0x00016400ef027625 */ /* 0x000fca00078e0202 */
[----:B------:R-:W3:Y:S02]  /*23d40*/  LDG.E R4, [R2.64] ;  /* 0x0000000c02047981 */ /* 0x000ee4000c1e1900 */
        /* <DEDUP_REMOVED lines=29> */
[----:B------:R-:W-:Y:S02]  /*23f20*/  IMAD R9, R4, R2, RZ ;  /* 0x0000000204097224 */ /* 0x000fe400078e02ff */
[----:B------:R-:W-:-:S03]  /*23f30*/  IMAD.MOV R2, RZ, RZ, -R2 ;  /* 0x000000ffff027224 */ /* 0x000fc600078e0a02 */
[----:B------:R-:W-:Y:S01]  /*23f40*/  IADD3 R0, -R9, c[0x0][0x538], RZ ;  /* 0x00014e0009007a10 */ /* 0x000fe20007ffe1ff */
[----:B------:R-:W-:-:S03]  /*23f50*/  IMAD R6, R7, R2, R8 ;  /* 0x0000000207067224 */ /* 0x000fc600078e0208 */
[----:B------:R-:W-:Y:S02]  /*23f60*/  IMNMX R0, R4, R0, PT ;  /* 0x0000000004007217 */ /* 0x000fe40003800200 */
[----:B------:R-:W-:Y:S02]  /*23f70*/  IABS R2, R6 ;  /* 0x0000000600027213 */ /* 0x000fe40000000000 */
[-C--:B------:R-:W-:Y:S02]  /*23f80*/  IABS R3, R0.reuse ;  /* 0x0000000000037213 */ /* 0x080fe40000000000 */
[----:B------:R-:W-:Y:S02]  /*23f90*/  IABS R13, R0 ;  /* 0x00000000000d7213 */ /* 0x000fe40000000000 */
[----:B------:R-:W1:Y:S01]  /*23fa0*/  I2F.RP R4, R3 ;  /* 0x0000000300047306 */ /* 0x000e620000209400 */
[----:B------:R-:W-:Y:S02]  /*23fb0*/  MOV R7, R2 ;  /* 0x0000000200077202 */ /* 0x000fe40000000f00 */
[----:B------:R-:W-:-:S05]  /*23fc0*/  IMAD.MOV R2, RZ, RZ, -R13 ;  /* 0x000000ffff027224 */ /* 0x000fca00078e0a0d */
[----:B-1----:R-:W1:Y:S02]  /*23fd0*/  MUFU.RCP R4, R4 ;  /* 0x0000000400047308 */ /* 0x002e640000001000 */
[----:B-1----:R-:W-:-:S06]  /*23fe0*/  IADD3 R4, R4, 0xffffffe, RZ ;  /* 0x0ffffffe04047810 */ /* 0x002fcc0007ffe0ff */
[----:B------:R-:W1:Y:S02]  /*23ff0*/  F2I.FTZ.U32.TRUNC.NTZ R5, R4 ;  /* 0x0000000400057305 */ /* 0x000e64000021f000 */
[----:B-1----:R-:W-:-:S04]  /*24000*/  IMAD.MOV R4, RZ, RZ, -R5 ;  /* 0x000000ffff047224 */ /* 0x002fc800078e0a05 */
[----:B------:R-:W-:Y:S02]  /*24010*/  IMAD R8, R4, R3, RZ ;  /* 0x0000000304087224 */ /* 0x000fe400078e02ff */
[----:B------:R-:W-:-:S04]  /*24020*/  IMAD.MOV.U32 R4, RZ, RZ, RZ ;  /* 0x000000ffff047224 */ /* 0x000fc800078e00ff */
[----:B------:R-:W-:-:S04]  /*24030*/  IMAD.HI.U32 R5, R5, R8, R4 ;  /* 0x0000000805057227 */ /* 0x000fc800078e0004 */
        /* <DEDUP_REMOVED lines=16> */
.L_x_2486:
[----:B------:R-:W-:Y:S05]  /*24140*/  BSYNC B0 ;  /* 0x0000000000007941 */ /* 0x000fea0003800000 */
.L_x_2484:
[----:B------:R-:W-:-:S04]  /*24150*/  LOP3.LUT R2, RZ, R2, RZ, 0x33, !PT ;  /* 0x00000002ff027212 */ /* 0x000fc800078e33ff */
[----:B------:R-:W-:Y:S01]  /*24160*/  IADD3 R237, R2, R12, RZ ;  /* 0x0000000c02ed7210 */ /* 0x000fe20007ffe0ff */
[----:B------:R-:W-:Y:S05]  /*24170*/  BRA `(.L_x_2487) ;  /* 0x0000004000007947 */ /* 0x000fea0003800000 */
.L_x_2475:
[----:B------:R-:W-:Y:S01]  /*24180*/  IMAD.MOV.U32 R236, RZ, RZ, R9 ;  /* 0x000000ffffec7224 */ /* 0x000fe200078e0009 */
[----:B------:R-:W-:Y:S01]  /*24190*/  MOV R238, RZ ;  /* 0x000000ff00ee7202 */ /* 0x000fe20000000f00 */
[----:B------:R-:W-:Y:S01]  /*241a0*/  IMAD.MOV.U32 R237, RZ, RZ, RZ ;  /* 0x000000ffffed7224 */ /* 0x000fe200078e00ff */
[----:B------:R-:W-:Y:S02]  /*241b0*/  MOV R239, c[0x0][0x53c] ;  /* 0x00014f0000ef7a02 */ /* 0x000fe40000000f00 */
.L_x_2487:
[----:B------:R-:W-:Y:S05]  /*241c0*/  BSYNC B1 ;  /* 0x0000000000017941 */ /* 0x000fea0003800000 */
.L_x_2473:
[----:B------:R-:W-:Y:S01]  /*241d0*/  WARPSYNC 0xffffffff ;  /* 0xffffffff00007948 */ /* 0x000fe20003800000 */
[----:B------:R-:W-:Y:S01]  /*241e0*/  BAR.SYNC.DEFER_BLOCKING 0x4, 0x100 ;  /* 0x0104000000007b1d */ /* 0x000fe20000010000 */
[----:B------:R-:W-:-:S13]  /*241f0*/  ISETP.NE.AND P0, PT, R15, RZ, PT ;  /* 0x000000ff0f00720c */ /* 0x000fda0003f05270 */
[----:B------:R1:W-:Y:S04]  /*24200*/  @!P0 STS.128 [0x24100], R236 ;  /* 0x024100ecff008388 */ /* 0x0003e80000000c00 */
[----:B------:R-:W-:Y:S06]  /*24210*/  BAR.ARV 0x5, 0x100 ;  /* 0x0144000000007b1d */ /* 0x000fec0000002000 */
.L_x_2468:
[----:B----4-:R-:W-:-:S13]  /*24220*/  ISETP.GE.AND P0, PT, R239, c[0x0][0x53c], PT ;  /* 0x00014f00ef007a0c */ /* 0x010fda0003f06270 */
[----:B-123--:R-:W-:Y:S01]  /*24230*/  @P0 CALL.REL.NOINC `(.L_x_2488) ;  /* 0x0000001000000944 */ /* 0x00efe20003c00000 */
[----:B------:R-:W-:Y:S05]  /*24240*/  BRA `(.L_x_2489) ;  /* 0xfffddb7000007947 */ /* 0x000fea000383ffff */
.L_x_2488:
[----:B------:R-:W-:Y:S05]  /*24250*/  EXIT ;  /* 0x000000000000794d */ /* 0x000fea0003800000 */
.L_x_2228:
[----:B------:R-:W-:Y:S01]  /*24260*/  IMAD.MOV.U32 R0, RZ, RZ, R5 ;  /* 0x000000ffff007224 */ /* 0x000fe200078e0005 */
[----:B------:R-:W-:Y:S02]  /*24270*/  MOV R3, 0x1 ;  /* 0x0000000100037802 */ /* 0x000fe40000000f00 */
[----:B------:R-:W-:Y:S02]  /*24280*/  MOV R2, 0x242a0 ;  /* 0x000242a000027802 */ /* 0x000fe40000000f00 */
[----:B-1----:R-:W-:Y:S05]  /*24290*/  CALL.REL.NOINC `($__internal_40_$__cuda_sm70_shflsync_up_p) ;  /* 0x0000370000007944 */ /* 0x002fea0003c00000 */
[----:B------:R-:W-:Y:S01]  /*242a0*/  MOV R0, R4 ;  /* 0x0000000400007202 */ /* 0x000fe20000000f00 */
[----:B------:R-:W-:Y:S05]  /*242b0*/  BRA `(.L_x_2490) ;  /* 0xfffdc18000007947 */ /* 0x000fea000383ffff */
.L_x_2229:
[----:B------:R-:W-:Y:S01]  /*242c0*/  IMAD.MOV.U32 R0, RZ, RZ, R5 ;  /* 0x000000ffff007224 */ /* 0x000fe200078e0005 */
[----:B------:R-:W-:Y:S02]  /*242d0*/  MOV R3, 0x2 ;  /* 0x0000000200037802 */ /* 0x000fe40000000f00 */
[----:B------:R-:W-:Y:S02]  /*242e0*/  MOV R2, 0x24300 ;  /* 0x0002430000027802 */ /* 0x000fe40000000f00 */
[----:B-1----:R-:W-:Y:S05]  /*242f0*/  CALL.REL.NOINC `($__internal_40_$__cuda_sm70_shflsync_up_p) ;  /* 0x000036a000007944 */ /* 0x002fea0003c00000 */
[----:B------:R-:W-:Y:S01]  /*24300*/  SEL R4, R4, RZ, P4 ;  /* 0x000000ff04047207 */ /* 0x000fe20002000000 */
[----:B------:R-:W-:Y:S01]  /*24310*/  IMAD.MOV.U32 R3, RZ, RZ, 0x4 ;  /* 0x00000004ff037424 */ /* 0x000fe200078e00ff */
[----:B------:R-:W-:-:S03]  /*24320*/  MOV R2, 0x24350 ;  /* 0x0002435000027802 */ /* 0x000fc60000000f00 */
[----:B------:R-:W-:Y:S02]  /*24330*/  IMAD.IADD R0, R5, 0x1, R4 ;  /* 0x0000000105007824 */ /* 0x000fe400078e0204 */
[----:B------:R-:W-:Y:S05]  /*24340*/  CALL.REL.NOINC `($__internal_40_$__cuda_sm70_shflsync_up_p) ;  /* 0x0000365000007944 */ /* 0x000fea0003c00000 */
        /* <DEDUP_REMOVED lines=12> */
[----:B------:R-:W-:Y:S02]  /*24410*/  MOV R33, 0x1f ;  /* 0x0000001f00217802 */ /* 0x000fe40000000f00 */
[----:B------:R-:W-:Y:S01]  /*24420*/  MOV R3, 0x24460 ;  /* 0x0002446000037802 */ /* 0x000fe20000000f00 */
[----:B------:R-:W-:-:S04]  /*24430*/  IMAD.IADD R4, R0, 0x1, R4 ;  /* 0x0000000100047824 */ /* 0x000fc800078e0204 */
[----:B------:R-:W-:Y:S02]  /*24440*/  IMAD.MOV.U32 R34, RZ, RZ, R4 ;  /* 0x000000ffff227224 */ /* 0x000fe400078e0004 */
[----:B------:R-:W-:Y:S05]  /*24450*/  CALL.REL.NOINC `($__internal_39_$__cuda_sm70_shflsync_idx_p) ;  /* 0x000034e000007944 */ /* 0x000fea0003c00000 */
[----:B------:R-:W-:Y:S01]  /*24460*/  MOV R0, R35 ;  /* 0x0000002300007202 */ /* 0x000fe20000000f00 */
[----:B------:R-:W-:Y:S05]  /*24470*/  BRA `(.L_x_2491) ;  /* 0xfffdc0c000007947 */ /* 0x000fea000383ffff */
.L_x_2231:
[----:B------:R-:W-:Y:S02]  /*24480*/  SEL R0, RZ, 0x1, P0 ;  /* 0x00000001ff007807 */ /* 0x000fe40000000000 */
[----:B------:R-:W-:Y:S02]  /*24490*/  MOV R2, 0x244b0 ;  /* 0x000244b000027802 */ /* 0x000fe40000000f00 */
[----:B-1----:R-:W-:Y:S05]  /*244a0*/  CALL.REL.NOINC `($__internal_41_$__cuda_sm70_votesync_ballot) ;  /* 0x0000355000007944 */ /* 0x002fea0003c00000 */
[----:B------:R-:W-:Y:S01]  /*244b0*/  MOV R6, R0 ;  /* 0x0000000000067202 */ /* 0x000fe20000000f00 */
[----:B------:R-:W-:Y:S05]  /*244c0*/  BRA `(.L_x_2492) ;  /* 0xfffdc10000007947 */ /* 0x000fea000383ffff */
.L_x_2232:
[----:B------:R-:W-:Y:S01]  /*244d0*/  IMAD.MOV.U32 R34, RZ, RZ, R9 ;  /* 0x000000ffff227224 */ /* 0x000fe200078e0009 */
[----:B------:R-:W-:Y:S01]  /*244e0*/  MOV R2, R0 ;  /* 0x0000000000027202 */ /* 0x000fe20000000f00 */
[----:B------:R-:W-:Y:S01]  /*244f0*/  IMAD.MOV.U32 R33, RZ, RZ, 0x1f ;  /* 0x0000001fff217424 */ /* 0x000fe200078e00ff */
[----:B------:R-:W-:Y:S02]  /*24500*/  MOV R3, 0x24520 ;  /* 0x0002452000037802 */ /* 0x000fe40000000f00 */
[----:B------:R-:W-:Y:S05]  /*24510*/  CALL.REL.NOINC `($__internal_39_$__cuda_sm70_shflsync_idx_p) ;  /* 0x0000342000007944 */ /* 0x000fea0003c00000 */
[----:B------:R-:W-:Y:S01]  /*24520*/  IMAD.MOV.U32 R12, RZ, RZ, R35 ;  /* 0x000000ffff0c7224 */ /* 0x000fe200078e0023 */
[----:B------:R-:W-:Y:S01]  /*24530*/  MOV R34, R8 ;  /* 0x0000000800227202 */ /* 0x000fe20000000f00 */
[----:B------:R-:W-:Y:S01]  /*24540*/  IMAD.MOV.U32 R5, RZ, RZ, RZ ;  /* 0x000000ffff057224 */ /* 0x000fe200078e00ff */
[----:B------:R-:W-:Y:S01]  /*24550*/  MOV R2, R0 ;  /* 0x0000000000027202 */ /* 0x000fe20000000f00 */
[----:B------:R-:W-:Y:S01]  /*24560*/  IMAD.MOV.U32 R33, RZ, RZ, 0x1f ;  /* 0x0000001fff217424 */ /* 0x000fe200078e00ff */
[----:B------:R-:W-:-:S02]  /*24570*/  MOV R3, 0x24590 ;  /* 0x0002459000037802 */ /* 0x000fc40000000f00 */
[----:B------:R-:W-:Y:S05]  /*24580*/  CALL.REL.NOINC `($__internal_39_$__cuda_sm70_shflsync_idx_p) ;  /* 0x000033b000007944 */ /* 0x000fea0003c00000 */
[----:B------:R-:W-:Y:S01]  /*24590*/  MOV R9, R35 ;  /* 0x0000002300097202 */ /* 0x000fe20000000f00 */
[----:B------:R-:W-:Y:S05]  /*245a0*/  BRA `(.L_x_2493) ;  /* 0xfffdc08000007947 */ /* 0x000fea000383ffff */
.L_x_2235:
[----:B------:R-:W-:Y:S01]  /*245b0*/  IMAD.MOV.U32 R34, RZ, RZ, R4 ;  /* 0x000000ffff227224 */ /* 0x000fe200078e0004 */
[----:B------:R-:W-:Y:S01]  /*245c0*/  MOV R2, R0 ;  /* 0x0000000000027202 */ /* 0x000fe20000000f00 */
[----:B------:R-:W-:Y:S01]  /*245d0*/  IMAD.MOV.U32 R33, RZ, RZ, 0x1f ;  /* 0x0000001fff217424 */ /* 0x000fe200078e00ff */
[----:B------:R-:W-:-:S02]  /*245e0*/  MOV R3, 0x24600 ;  /* 0x0002460000037802 */ /* 0x000fc40000000f00 */
[----:B--23--:R-:W-:Y:S05]  /*245f0*/  CALL.REL.NOINC `($__internal_39_$__cuda_sm70_shflsync_idx_p) ;  /* 0x0000334000007944 */ /* 0x00cfea0003c00000 */
[----:B------:R-:W-:Y:S01]  /*24600*/  MOV R5, R35 ;  /* 0x0000002300057202 */ /* 0x000fe20000000f00 */
[----:B------:R-:W-:Y:S05]  /*24610*/  BRA `(.L_x_2234) ;  /* 0xfffdc07000007947 */ /* 0x000fea000383ffff */
.L_x_2290:
[----:B------:R-:W-:Y:S01]  /*24620*/  IMAD.MOV.U32 R34, RZ, RZ, R12 ;  /* 0x000000ffff227224 */ /* 0x000fe200078e000c */
[----:B------:R-:W-:Y:S01]  /*24630*/  MOV R2, RZ ;  /* 0x000000ff00027202 */ /* 0x000fe20000000f00 */
[----:B------:R-:W-:Y:S01]  /*24640*/  IMAD.MOV.U32 R33, RZ, RZ, 0x181f ;  /* 0x0000181fff217424 */ /* 0x000fe200078e00ff */
[----:B------:R-:W-:-:S02]  /*24650*/  MOV R3, 0x24670 ;  /* 0x0002467000037802 */ /* 0x000fc40000000f00 */
[----:B-----5:R-:W-:Y:S05]  /*24660*/  CALL.REL.NOINC `($__internal_39_$__cuda_sm70_shflsync_idx_p) ;  /* 0x000032d000007944 */ /* 0x020fea0003c00000 */
[----:B------:R-:W-:Y:S01]  /*24670*/  MOV R4, R35 ;  /* 0x0000002300047202 */ /* 0x000fe20000000f00 */
[----:B------:R-:W-:Y:S05]  /*24680*/  BRA `(.L_x_2494) ;  /* 0xfffe44c000007947 */ /* 0x000fea000383ffff */
.L_x_2291:
[----:B------:R-:W-:Y:S01]  /*24690*/  IMAD.MOV.U32 R34, RZ, RZ, R13 ;  /* 0x000000ffff227224 */ /* 0x000fe200078e000d */
[----:B------:R-:W-:Y:S01]  /*246a0*/  MOV R2, RZ ;  /* 0x000000ff00027202 */ /* 0x000fe20000000f00 */
[----:B------:R-:W-:Y:S01]  /*246b0*/  IMAD.MOV.U32 R33, RZ, RZ, 0x181f ;  /* 0x0000181fff217424 */ /* 0x000fe200078e00ff */
[----:B------:R-:W-:-:S02]  /*246c0*/  MOV R3, 0x246e0 ;  /* 0x000246e000037802 */ /* 0x000fc40000000f00 */
[----:B-12--5:R-:W-:Y:S05]  /*246d0*/  CALL.REL.NOINC `($__internal_39_$__cuda_sm70_shflsync_idx_p) ;  /* 0x0000326000007944 */ /* 0x026fea0003c00000 */
[----:B------:R-:W-:Y:S01]  /*246e0*/  MOV R0, R35 ;  /* 0x0000002300007202 */ /* 0x000fe20000000f00 */
[----:B------:R-:W-:Y:S05]  /*246f0*/  BRA `(.L_x_2495) ;  /* 0xfffe447000007947 */ /* 0x000fea000383ffff */
.L_x_2294:
[----:B------:R-:W-:Y:S01]  /*24700*/  IMAD.MOV.U32 R34, RZ, RZ, R12 ;  /* 0x000000ffff227224 */ /* 0x000fe200078e000c */
[----:B--2---:R-:W-:Y:S01]  /*24710*/  MOV R2, 0x1 ;  /* 0x0000000100027802 */ /* 0x004fe20000000f00 */
[----:B------:R-:W-:Y:S01]  /*24720*/  IMAD.MOV.U32 R33, RZ, RZ, 0x181f ;  /* 0x0000181fff217424 */ /* 0x000fe200078e00ff */
[----:B------:R-:W-:-:S02]  /*24730*/  MOV R3, 0x24750 ;  /* 0x0002475000037802 */ /* 0x000fc40000000f00 */
[----:B-1-345:R-:W-:Y:S05]  /*24740*/  CALL.REL.NOINC `($__internal_39_$__cuda_sm70_shflsync_idx_p) ;  /* 0x000031f000007944 */ /* 0x03afea0003c00000 */
[----:B------:R-:W-:Y:S01]  /*24750*/  IMAD.MOV.U32 R4, RZ, RZ, R35 ;  /* 0x000000ffff047224 */ /* 0x000fe200078e0023 */
[----:B------:R-:W-:Y:S01]  /*24760*/  MOV R2, 0x1 ;  /* 0x0000000100027802 */ /* 0x000fe20000000f00 */
[----:B------:R-:W-:Y:S01]  /*24770*/  IMAD.MOV.U32 R34, RZ, RZ, R13 ;  /* 0x000000ffff227224 */ /* 0x000fe200078e000d */
[----:B------:R-:W-:-:S02]  /*24780*/  MOV R33, 0x181f ;  /* 0x0000181f00217802 */ /* 0x000fc40000000f00 */
[----:B------:R-:W-:Y:S02]  /*24790*/  MOV R3, 0x247b0 ;  /* 0x000247b000037802 */ /* 0x000fe40000000f00 */
[----:B------:R-:W-:Y:S05]  /*247a0*/  CALL.REL.NOINC `($__internal_39_$__cuda_sm70_shflsync_idx_p) ;  /* 0x0000319000007944 */ /* 0x000fea0003c00000 */
[----:B------:R-:W-:Y:S01]  /*247b0*/  MOV R0, R35 ;  /* 0x0000002300007202 */ /* 0x000fe20000000f00 */
[----:B------:R-:W-:Y:S05]  /*247c0*/  BRA `(.L_x_2496) ;  /* 0xfffe44e000007947 */ /* 0x000fea000383ffff */
.L_x_2297:
[----:B------:R-:W-:Y:S01]  /*247d0*/  IMAD.MOV.U32 R34, RZ, RZ, R12 ;  /* 0x000000ffff227224 */ /* 0x000fe200078e000c */
[----:B-1----:R-:W-:Y:S01]  /*247e0*/  MOV R2, 0x2 ;  /* 0x0000000200027802 */ /* 0x002fe20000000f00 */
[----:B------:R-:W-:Y:S01]  /*247f0*/  IMAD.MOV.U32 R33, RZ, RZ, 0x181f ;  /* 0x0000181fff217424 */ /* 0x000fe200078e00ff */
[----:B------:R-:W-:Y:S02]  /*24800*/  MOV R3, 0x24820 ;  /* 0x0002482000037802 */ /* 0x000fe40000000f00 */
[----:B--2345:R-:W-:Y:S05]  /*24810*/  CALL.REL.NOINC `($__internal_39_$__cuda_sm70_shflsync_idx_p) ;  /* 0x0000312000007944 */ /* 0x03cfea0003c00000 */
[----:B------:R-:W-:Y:S01]  /*24820*/  MOV R4, R35 ;  /* 0x0000002300047202 */ /* 0x000fe20000000f00 */
[----:B------:R-:W-:Y:S05]  /*24830*/  BRA `(.L_x_2497) ;  /* 0xfffe45a000007947 */ /* 0x000fea000383ffff */
.L_x_2298:
[----:B------:R-:W-:Y:S01]  /*24840*/  IMAD.MOV.U32 R34, RZ, RZ, R13 ;  /* 0x000000ffff227224 */ /* 0x000fe200078e000d */
[----:B------:R-:W-:Y:S01]  /*24850*/  MOV R2, 0x2 ;  /* 0x0000000200027802 */ /* 0x000fe20000000f00 */
[----:B------:R-:W-:Y:S01]  /*24860*/  IMAD.MOV.U32 R33, RZ, RZ, 0x181f ;  /* 0x0000181fff217424 */ /* 0x000fe200078e00ff */
[----:B------:R-:W-:Y:S02]  /*24870*/  MOV R3, 0x24890 ;  /* 0x0002489000037802 */ /* 0x000fe40000000f00 */
[----:B-12345:R-:W-:Y:S05]  /*24880*/  CALL.REL.NOINC `($__internal_39_$__cuda_sm70_shflsync_idx_p) ;  /* 0x000030b000007944 */ /* 0x03efea0003c00000 */
[----:B------:R-:W-:Y:S01]  /*24890*/  MOV R0, R35 ;  /* 0x0000002300007202 */ /* 0x000fe20000000f00 */
[----:B------:R-:W-:Y:S05]  /*248a0*/  BRA `(.L_x_2498) ;  /* 0xfffe455000007947 */ /* 0x000fea000383ffff */
.L_x_2301:
[----:B------:R-:W-:Y:S01]  /*248b0*/  IMAD.MOV.U32 R34, RZ, RZ, R12 ;  /* 0x000000ffff227224 */ /* 0x000fe200078e000c */
[----:B-1----:R-:W-:Y:S01]  /*248c0*/  MOV R2, 0x3 ;  /* 0x0000000300027802 */ /* 0x002fe20000000f00 */
[----:B------:R-:W-:Y:S01]  /*248d0*/  IMAD.MOV.U32 R33, RZ, RZ, 0x181f ;  /* 0x0000181fff217424 */ /* 0x000fe200078e00ff */
[----:B------:R-:W-:-:S02]  /*248e0*/  MOV R3, 0x24900 ;  /* 0x0002490000037802 */ /* 0x000fc40000000f00 */
[----:B--2345:R-:W-:Y:S05]  /*248f0*/  CALL.REL.NOINC `($__internal_39_$__cuda_sm70_shflsync_idx_p) ;  /* 0x0000304000007944 */ /* 0x03cfea0003c00000 */
        /* <DEDUP_REMOVED lines=8> */
.L_x_2304:
[----:B------:R-:W-:Y:S01]  /*24980*/  IMAD.MOV.U32 R34, RZ, RZ, R5 ;  /* 0x000000ffff227224 */ /* 0x000fe200078e0005 */
[----:B------:R-:W-:Y:S01]  /*24990*/  MOV R2, RZ ;  /* 0x000000ff00027202 */ /* 0x000fe20000000f00 */
[----:B------:R-:W-:Y:S01]  /*249a0*/  IMAD.MOV.U32 R33, RZ, RZ, 0x181f ;  /* 0x0000181fff217424 */ /* 0x000fe200078e00ff */
[----:B------:R-:W-:Y:S02]  /*249b0*/  MOV R3, 0x249d0 ;  /* 0x000249d000037802 */ /* 0x000fe40000000f00 */
[----:B------:R-:W-:Y:S05]  /*249c0*/  CALL.REL.NOINC `($__internal_39_$__cuda_sm70_shflsync_idx_p) ;  /* 0x00002f7000007944 */ /* 0x000fea0003c00000 */
[----:B------:R-:W-:Y:S01]  /*249d0*/  MOV R4, R35 ;  /* 0x0000002300047202 */ /* 0x000fe20000000f00 */
[----:B------:R-:W-:Y:S05]  /*249e0*/  BRA `(.L_x_2500) ;  /* 0xfffe505000007947 */ /* 0x000fea000383ffff */
.L_x_2305:
[----:B------:R-:W-:Y:S01]  /*249f0*/  IMAD.MOV.U32 R34, RZ, RZ, R14 ;  /* 0x000000ffff227224 */ /* 0x000fe200078e000e */
[----:B------:R-:W-:Y:S01]  /*24a00*/  MOV R2, RZ ;  /* 0x000000ff00027202 */ /* 0x000fe20000000f00 */
[----:B------:R-:W-:Y:S01]  /*24a10*/  IMAD.MOV.U32 R33, RZ, RZ, 0x181f ;  /* 0x0000181fff217424 */ /* 0x000fe200078e00ff */
[----:B------:R-:W-:Y:S02]  /*24a20*/  MOV R3, 0x24a40 ;  /* 0x00024a4000037802 */ /* 0x000fe40000000f00 */
[----:B-12---:R-:W-:Y:S05]  /*24a30*/  CALL.REL.NOINC `($__internal_39_$__cuda_sm70_shflsync_idx_p) ;  /* 0x00002f0000007944 */ /* 0x006fea0003c00000 */
[----:B------:R-:W-:Y:S01]  /*24a40*/  IADD3 R6, P1, R35, R15, RZ ;  /* 0x0000000f23067210 */ /* 0x000fe20007f3e0ff */
[----:B------:R-:W-:Y:S01]  /*24a50*/  IMAD.MOV.U32 R34, RZ, RZ, R5 ;  /* 0x000000ffff227224 */ /* 0x000fe200078e0005 */
[----:B------:R-:W-:Y:S01]  /*24a60*/  ISETP.GE.AND P0, PT, R200, c[0x0][0x1d4], PT ;  /* 0x00007500c8007a0c */ /* 0x000fe20003f06270 */
[----:B------:R-:W-:-:S02]  /*24a70*/  IMAD.MOV.U32 R33, RZ, RZ, 0x181f ;  /* 0x0000181fff217424 */ /* 0x000fc400078e00ff */
[----:B------:R-:W-:Y:S01]  /*24a80*/  IMAD.X R7, R4, 0x1, R16, P1 ;  /* 0x0000000104077824 */ /* 0x000fe200008e0610 */
[----:B------:R-:W-:Y:S02]  /*24a90*/  IADD3 R8, P1, R35, R17, RZ ;  /* 0x0000001123087210 */ /* 0x000fe40007f3e0ff */
[----:B------:R-:W-:-:S03]  /*24aa0*/  SEL R13, RZ, 0x10, P0 ;  /* 0x00000010ff0d7807 */ /* 0x000fc60000000000 */
[----:B------:R-:W-:Y:S01]  /*24ab0*/  IMAD.X R9, R4, 0x1, R19, P1 ;  /* 0x0000000104097824 */ /* 0x000fe200008e0613 */
[----:B------:R-:W-:-:S03]  /*24ac0*/  IADD3 R2, P1, R35, R20, RZ ;  /* 0x0000001423027210 */ /* 0x000fc60007f3e0ff */
        /* <DEDUP_REMOVED lines=13> */
[----:B-1----:R-:W-:Y:S05]  /*24ba0*/  CALL.REL.NOINC `($__internal_39_$__cuda_sm70_shflsync_idx_p) ;  /* 0x00002d9000007944 */ /* 0x002fea0003c00000 */
        /* <DEDUP_REMOVED lines=8> */
.L_x_2310:
[----:B------:R-:W-:Y:S01]  /*24c30*/  IMAD.MOV.U32 R34, RZ, RZ, R26 ;  /* 0x000000ffff227224 */ /* 0x000fe200078e001a */
[----:B------:R-:W-:Y:S01]  /*24c40*/  MOV R2, RZ ;  /* 0x000000ff00027202 */ /* 0x000fe20000000f00 */
[----:B------:R-:W-:Y:S01]  /*24c50*/  IMAD.MOV.U32 R33, RZ, RZ, 0x1c1f ;  /* 0x00001c1fff217424 */ /* 0x000fe200078e00ff */
[----:B------:R-:W-:Y:S02]  /*24c60*/  MOV R3, 0x24c80 ;  /* 0x00024c8000037802 */ /* 0x000fe40000000f00 */
[----:B------:R-:W-:Y:S05]  /*24c70*/  CALL.REL.NOINC `($__internal_39_$__cuda_sm70_shflsync_idx_p) ;  /* 0x00002cc000007944 */ /* 0x000fea0003c00000 */
[----:B------:R-:W-:Y:S01]  /*24c80*/  MOV R5, R35 ;  /* 0x0000002300057202 */ /* 0x000fe20000000f00 */
[----:B------:R-:W-:Y:S05]  /*24c90*/  BRA `(.L_x_2502) ;  /* 0xfffe52f000007947 */ /* 0x000fea000383ffff */
.L_x_2311:
[----:B------:R-:W-:Y:S01]  /*24ca0*/  IMAD.MOV.U32 R34, RZ, RZ, R27 ;  /* 0x000000ffff227224 */ /* 0x000fe200078e001b */
[----:B------:R-:W-:Y:S01]  /*24cb0*/  MOV R2, RZ ;  /* 0x000000ff00027202 */ /* 0x000fe20000000f00 */
[----:B------:R-:W-:Y:S01]  /*24cc0*/  IMAD.MOV.U32 R33, RZ, RZ, 0x1c1f ;  /* 0x00001c1fff217424 */ /* 0x000fe200078e00ff */
[----:B------:R-:W-:Y:S02]  /*24cd0*/  MOV R3, 0x24cf0 ;  /* 0x00024cf000037802 */ /* 0x000fe40000000f00 */
[----:B-12---:R-:W-:Y:S05]  /*24ce0*/  CALL.REL.NOINC `($__internal_39_$__cuda_sm70_shflsync_idx_p) ;  /* 0x00002c5000007944 */ /* 0x006fea0003c00000 */
[----:B------:R-:W-:Y:S01]  /*24cf0*/  IMAD.MOV.U32 R34, RZ, RZ, R13 ;  /* 0x000000ffff227224 */ /* 0x000fe200078e000d */
[----:B------:R-:W-:Y:S01]  /*24d00*/  MOV R33, 0x1c1f ;  /* 0x00001c1f00217802 */ /* 0x000fe20000000f00 */
[----:B------:R-:W-:Y:S01]  /*24d10*/  IMAD.MOV.U32 R2, RZ, RZ, RZ ;  /* 0x000000ffff027224 */ /* 0x000fe200078e00ff */
[----:B------:R-:W-:-:S02]  /*24d20*/  MOV R4, R35 ;  /* 0x0000002300047202 */ /* 0x000fc40000000f00 */
[----:B------:R-:W-:Y:S02]  /*24d30*/  MOV R3, 0x24d50 ;  /* 0x00024d5000037802 */ /* 0x000fe40000000f00 */
[----:B------:R-:W-:Y:S05]  /*24d40*/  CALL.REL.NOINC `($__internal_39_$__cuda_sm70_shflsync_idx_p) ;  /* 0x00002bf000007944 */ /* 0x000fea0003c00000 */
[----:B------:R-:W-:Y:S01]  /*24d50*/  IMAD.MOV.U32 R12, RZ, RZ, R35 ;  /* 0x000000ffff0c7224 */ /* 0x000fe200078e0023 */
[----:B------:R-:W-:Y:S01]  /*24d60*/  MOV R2, RZ ;  /* 0x000000ff00027202 */ /* 0x000fe20000000f00 */
[----:B------:R-:W-:Y:S01]  /*24d70*/  IMAD.MOV.U32 R34, RZ, RZ, R32 ;  /* 0x000000ffff227224 */ /* 0x000fe200078e0020 */
[----:B------:R-:W-:Y:S02]  /*24d80*/  MOV R33, 0x1c1f ;  /* 0x00001c1f00217802 */ /* 0x000fe40000000f00 */
[----:B------:R-:W-:Y:S02]  /*24d90*/  MOV R3, 0x24db0 ;  /* 0x00024db000037802 */ /* 0x000fe40000000f00 */
[----:B------:R-:W-:Y:S05]  /*24da0*/  CALL.REL.NOINC `($__internal_39_$__cuda_sm70_shflsync_idx_p) ;  /* 0x00002b9000007944 */ /* 0x000fea0003c00000 */
[----:B------:R-:W-:Y:S01]  /*24db0*/  MOV R0, R35 ;  /* 0x0000002300007202 */ /* 0x000fe20000000f00 */
[----:B------:R-:W-:Y:S05]  /*24dc0*/  BRA `(.L_x_2503) ;  /* 0xfffe520000007947 */ /* 0x000fea000383ffff */
.L_x_2314:
[----:B------:R-:W-:Y:S01]  /*24dd0*/  IMAD.MOV.U32 R34, RZ, RZ, R26 ;  /* 0x000000ffff227224 */ /* 0x000fe200078e001a */
[----:B------:R-:W-:Y:S01]  /*24de0*/  MOV R2, 0x1 ;  /* 0x0000000100027802 */ /* 0x000fe20000000f00 */
[----:B------:R-:W-:Y:S01]  /*24df0*/  IMAD.MOV.U32 R33, RZ, RZ, 0x1c1f ;  /* 0x00001c1fff217424 */ /* 0x000fe200078e00ff */
[----:B------:R-:W-:Y:S02]  /*24e00*/  MOV R3, 0x24e20 ;  /* 0x00024e2000037802 */ /* 0x000fe40000000f00 */
[----:B---3--:R-:W-:Y:S05]  /*24e10*/  CALL.REL.NOINC `($__internal_39_$__cuda_sm70_shflsync_idx_p) ;  /* 0x00002b2000007944 */ /* 0x008fea0003c00000 */
[----:B------:R-:W-:Y:S01]  /*24e20*/  IMAD.MOV.U32 R5, RZ, RZ, R35 ;  /* 0x000000ffff057224 */ /* 0x000fe200078e0023 */
[----:B------:R-:W-:Y:S01]  /*24e30*/  MOV R2, 0x1 ;  /* 0x0000000100027802 */ /* 0x000fe20000000f00 */
[----:B------:R-:W-:Y:S01]  /*24e40*/  IMAD.MOV.U32 R34, RZ, RZ, R27 ;  /* 0x000000ffff227224 */ /* 0x000fe200078e001b */
[----:B------:R-:W-:-:S02]  /*24e50*/  MOV R33, 0x1c1f ;  /* 0x00001c1f00217802 */ /* 0x000fc40000000f00 */
[----:B------:R-:W-:Y:S02]  /*24e60*/  MOV R3, 0x24e80 ;  /* 0x00024e8000037802 */ /* 0x000fe40000000f00 */
[----:B------:R-:W-:Y:S05]  /*24e70*/  CALL.REL.NOINC `($__internal_39_$__cuda_sm70_shflsync_idx_p) ;  /* 0x00002ac000007944 */ /* 0x000fea0003c00000 */
[----:B------:R-:W-:Y:S01]  /*24e80*/  IMAD.MOV.U32 R34, RZ, RZ, R13 ;  /* 0x000000ffff227224 */ /* 0x000fe200078e000d */
[----:B------:R-:W-:Y:S01]  /*24e90*/  MOV R33, 0x1c1f ;  /* 0x00001c1f00217802 */ /* 0x000fe20000000f00 */
[----:B------:R-:W-:Y:S01]  /*24ea0*/  IMAD.MOV.U32 R2, RZ, RZ, 0x1 ;  /* 0x00000001ff027424 */ /* 0x000fe200078e00ff */
[----:B------:R-:W-:Y:S02]  /*24eb0*/  MOV R4, R35 ;  /* 0x0000002300047202 */ /* 0x000fe40000000f00 */
[----:B------:R-:W-:Y:S02]  /*24ec0*/  MOV R3, 0x24ee0 ;  /* 0x00024ee000037802 */ /* 0x000fe40000000f00 */
[----:B------:R-:W-:Y:S05]  /*24ed0*/  CALL.REL.NOINC `($__internal_39_$__cuda_sm70_shflsync_idx_p) ;  /* 0x00002a6000007944 */ /* 0x000fea0003c00000 */
[----:B------:R-:W-:Y:S01]  /*24ee0*/  IMAD.MOV.U32 R12, RZ, RZ, R35 ;  /* 0x000000ffff0c7224 */ /* 0x000fe200078e0023 */
[----:B------:R-:W-:Y:S01]  /*24ef0*/  MOV R2, 0x1 ;  /* 0x0000000100027802 */ /* 0x000fe20000000f00 */
[----:B------:R-:W-:Y:S01]  /*24f00*/  IMAD.MOV.U32 R34, RZ, RZ, R32 ;  /* 0x000000ffff227224 */ /* 0x000fe200078e0020 */
[----:B------:R-:W-:Y:S02]  /*24f10*/  MOV R33, 0x1c1f ;  /* 0x00001c1f00217802 */ /* 0x000fe40000000f00 */
[----:B------:R-:W-:-:S02]  /*24f20*/  MOV R3, 0x24f40 ;  /* 0x00024f4000037802 */ /* 0x000fc40000000f00 */
[----:B------:R-:W-:Y:S05]  /*24f30*/  CALL.REL.NOINC `($__internal_39_$__cuda_sm70_shflsync_idx_p) ;  /* 0x00002a0000007944 */ /* 0x000fea0003c00000 */
[----:B------:R-:W-:Y:S01]  /*24f40*/  MOV R0, R35 ;  /* 0x0000002300007202 */ /* 0x000fe20000000f00 */
[----:B------:R-:W-:Y:S05]  /*24f50*/  BRA `(.L_x_2504) ;  /* 0xfffe58b000007947 */ /* 0x000fea000383ffff */
.L_x_2339:
[----:B------:R-:W-:Y:S01]  /*24f60*/  IMAD.MOV.U32 R34, RZ, RZ, R22 ;  /* 0x000000ffff227224 */ /* 0x000fe200078e0016 */
[----:B------:R-:W-:Y:S01]  /*24f70*/  MOV R2, RZ ;  /* 0x000000ff00027202 */ /* 0x000fe20000000f00 */
[----:B------:R-:W-:Y:S01]  /*24f80*/  IMAD.MOV.U32 R33, RZ, RZ, 0x1c1f ;  /* 0x00001c1fff217424 */ /* 0x000fe200078e00ff */
[----:B------:R-:W-:-:S02]  /*24f90*/  MOV R3, 0x24fb0 ;  /* 0x00024fb000037802 */ /* 0x000fc40000000f00 */
[----:B------:R-:W-:Y:S05]  /*24fa0*/  CALL.REL.NOINC `($__internal_39_$__cuda_sm70_shflsync_idx_p) ;  /* 0x0000299000007944 */ /* 0x000fea0003c00000 */
[----:B------:R-:W-:Y:S01]  /*24fb0*/  MOV R0, R35 ;  /* 0x0000002300007202 */ /* 0x000fe20000000f00 */
[----:B------:R-:W-:Y:S05]  /*24fc0*/  BRA `(.L_x_2505) ;  /* 0xfffe850000007947 */ /* 0x000fea000383ffff */
.L_x_2340:
[----:B------:R-:W-:Y:S01]  /*24fd0*/  IMAD.MOV.U32 R34, RZ, RZ, R23 ;  /* 0x000000ffff227224 */ /* 0x000fe200078e0017 */
[----:B------:R-:W-:Y:S01]  /*24fe0*/  MOV R2, RZ ;  /* 0x000000ff00027202 */ /* 0x000fe20000000f00 */
[----:B------:R-:W-:Y:S01]  /*24ff0*/  IMAD.MOV.U32 R33, RZ, RZ, 0x1c1f ;  /* 0x00001c1fff217424 */ /* 0x000fe200078e00ff */
[----:B------:R-:W-:-:S02]  /*25000*/  MOV R3, 0x25020 ;  /* 0x0002502000037802 */ /* 0x000fc40000000f00 */
[----:B-12---:R-:W-:Y:S05]  /*25010*/  CALL.REL.NOINC `($__internal_39_$__cuda_sm70_shflsync_idx_p) ;  /* 0x0000292000007944 */ /* 0x006fea0003c00000 */
[----:B------:R-:W-:Y:S01]  /*25020*/  IMAD.MOV.U32 R34, RZ, RZ, R21 ;  /* 0x000000ffff227224 */ /* 0x000fe200078e0015 */
[----:B------:R-:W-:Y:S01]  /*25030*/  MOV R2, RZ ;  /* 0x000000ff00027202 */ /* 0x000fe20000000f00 */
[----:B------:R-:W-:Y:S01]  /*25040*/  IMAD.MOV.U32 R33, RZ, RZ, 0x1c1f ;  /* 0x00001c1fff217424 */ /* 0x000fe200078e00ff */
[----:B------:R-:W-:Y:S01]  /*25050*/  MOV R8, R35 ;  /* 0x0000002300087202 */ /* 0x000fe20000000f00 */
[----:B------:R-:W-:Y:S01]  /*25060*/  IMAD.MOV.U32 R9, RZ, RZ, R0 ;  /* 0x000000ffff097224 */ /* 0x000fe200078e0000 */
[----:B------:R-:W-:-:S02]  /*25070*/  MOV R3, 0x25090 ;  /* 0x0002509000037802 */ /* 0x000fc40000000f00 */
[----:B------:R-:W-:Y:S05]  /*25080*/  CALL.REL.NOINC `($__internal_39_$__cuda_sm70_shflsync_idx_p) ;  /* 0x000028b000007944 */ /* 0x000fea0003c00000 */
[----:B------:R-:W-:Y:S01]  /*25090*/  IMAD.MOV.U32 R20, RZ, RZ, R35 ;  /* 0x000000ffff147224 */ /* 0x000fe200078e0023 */
[----:B------:R-:W-:Y:S01]  /*250a0*/  MOV R2, RZ ;  /* 0x000000ff00027202 */ /* 0x000fe20000000f00 */
[----:B------:R-:W-:Y:S01]  /*250b0*/  IMAD.MOV.U32 R34, RZ, RZ, R32 ;  /* 0x000000ffff227224 */ /* 0x000fe200078e0020 */
[----:B------:R-:W-:-:S02]  /*250c0*/  MOV R33, 0x1c1f ;  /* 0x00001c1f00217802 */ /* 0x000fc40000000f00 */
[----:B------:R-:W-:Y:S02]  /*250d0*/  MOV R3, 0x250f0 ;  /* 0x000250f000037802 */ /* 0x000fe40000000f00 */
[----:B------:R-:W-:Y:S05]  /*250e0*/  CALL.REL.NOINC `($__internal_39_$__cuda_sm70_shflsync_idx_p) ;  /* 0x0000285000007944 */ /* 0x000fea0003c00000 */
[----:B------:R-:W-:Y:S01]  /*250f0*/  MOV R3, R35 ;  /* 0x0000002300037202 */ /* 0x000fe20000000f00 */
[----:B------:R-:W-:Y:S05]  /*25100*/  BRA `(.L_x_2506) ;  /* 0xfffe841000007947 */ /* 0x000fea000383ffff */
.L_x_2343:
[----:B------:R-:W-:Y:S01]  /*25110*/  IMAD.MOV.U32 R34, RZ, RZ, R22 ;  /* 0x000000ffff227224 */ /* 0x000fe200078e0016 */
[----:B------:R-:W-:Y:S01]  /*25120*/  MOV R2, 0x1 ;  /* 0x0000000100027802 */ /* 0x000fe20000000f00 */
[----:B------:R-:W-:Y:S01]  /*25130*/  IMAD.MOV.U32 R33, RZ, RZ, 0x1c1f ;  /* 0x00001c1fff217424 */ /* 0x000fe200078e00ff */
[----:B------:R-:W-:Y:S02]  /*25140*/  MOV R3, 0x25160 ;  /* 0x0002516000037802 */ /* 0x000fe40000000f00 */
[----:B--23--:R-:W-:Y:S05]  /*25150*/  CALL.REL.NOINC `($__internal_39_$__cuda_sm70_shflsync_idx_p) ;  /* 0x000027e000007944 */ /* 0x00cfea0003c00000 */
[----:B------:R-:W-:Y:S01]  /*25160*/  IMAD.MOV.U32 R0, RZ, RZ, R35 ;  /* 0x000000ffff007224 */ /* 0x000fe200078e0023 */
[----:B------:R-:W-:Y:S01]  /*25170*/  MOV R2, 0x1 ;  /* 0x0000000100027802 */ /* 0x000fe20000000f00 */
[----:B------:R-:W-:Y:S01]  /*25180*/  IMAD.MOV.U32 R34, RZ, RZ, R23 ;  /* 0x000000ffff227224 */ /* 0x000fe200078e0017 */
[----:B------:R-:W-:Y:S02]  /*25190*/  MOV R33, 0x1c1f ;  /* 0x00001c1f00217802 */ /* 0x000fe40000000f00 */
[----:B------:R-:W-:Y:S02]  /*251a0*/  MOV R3, 0x251c0 ;  /* 0x000251c000037802 */ /* 0x000fe40000000f00 */
[----:B------:R-:W-:Y:S05]  /*251b0*/  CALL.REL.NOINC `($__internal_39_$__cuda_sm70_shflsync_idx_p) ;  /* 0x0000278000007944 */ /* 0x000fea0003c00000 */
[----:B------:R-:W-:Y:S01]  /*251c0*/  IMAD.MOV.U32 R34, RZ, RZ, R21 ;  /* 0x000000ffff227224 */ /* 0x000fe200078e0015 */
[----:B------:R-:W-:Y:S01]  /*251d0*/  MOV R2, 0x1 ;  /* 0x0000000100027802 */ /* 0x000fe20000000f00 */
[----:B------:R-:W-:Y:S01]  /*251e0*/  IMAD.MOV.U32 R33, RZ, RZ, 0x1c1f ;  /* 0x00001c1fff217424 */ /* 0x000fe200078e00ff */
[----:B------:R-:W-:Y:S01]  /*251f0*/  MOV R8, R35 ;  /* 0x0000002300087202 */ /* 0x000fe20000000f00 */
[----:B------:R-:W-:Y:S01]  /*25200*/  IMAD.MOV.U32 R9, RZ, RZ, R0 ;  /* 0x000000ffff097224 */ /* 0x000fe200078e0000 */
[----:B------:R-:W-:-:S02]  /*25210*/  MOV R3, 0x25230 ;  /* 0x0002523000037802 */ /* 0x000fc40000000f00 */
[----:B------:R-:W-:Y:S05]  /*25220*/  CALL.REL.NOINC `($__internal_39_$__cuda_sm70_shflsync_idx_p) ;  /* 0x0000271000007944 */ /* 0x000fea0003c00000 */
        /* <DEDUP_REMOVED lines=8> */
.L_x_2358:
[----:B------:R-:W-:Y:S01]  /*252b0*/  IMAD.MOV.U32 R34, RZ, RZ, R20 ;  /* 0x000000ffff227224 */ /* 0x000fe200078e0014 */
[----:B------:R-:W-:Y:S01]  /*252c0*/  MOV R2, RZ ;  /* 0x000000ff00027202 */ /* 0x000fe20000000f00 */
[----:B------:R-:W-:Y:S01]  /*252d0*/  IMAD.MOV.U32 R33, RZ, RZ, 0x181f ;  /* 0x0000181fff217424 */ /* 0x000fe200078e00ff */
[----:B------:R-:W-:Y:S02]  /*252e0*/  MOV R3, 0x25300 ;  /* 0x0002530000037802 */ /* 0x000fe40000000f00 */
[----:B-123--:R-:W-:Y:S05]  /*252f0*/  CALL.REL.NOINC `($__internal_39_$__cuda_sm70_shflsync_idx_p) ;  /* 0x0000264000007944 */ /* 0x00efea0003c00000 */
[----:B------:R-:W-:Y:S01]  /*25300*/  MOV R9, R35 ;  /* 0x0000002300097202 */ /* 0x000fe20000000f00 */
[----:B------:R-:W-:Y:S05]  /*25310*/  BRA `(.L_x_2508) ;  /* 0xfffeb73000007947 */ /* 0x000fea000383ffff */
.L_x_2359:
[----:B------:R-:W-:Y:S01]  /*25320*/  IMAD.MOV.U32 R34, RZ, RZ, R22 ;  /* 0x000000ffff227224 */ /* 0x000fe200078e0016 */
[----:B------:R-:W-:Y:S01]  /*25330*/  MOV R2, RZ ;  /* 0x000000ff00027202 */ /* 0x000fe20000000f00 */
[----:B------:R-:W-:Y:S01]  /*25340*/  IMAD.MOV.U32 R33, RZ, RZ, 0x181f ;  /* 0x0000181fff217424 */ /* 0x000fe200078e00ff */
[----:B------:R-:W-:Y:S02]  /*25350*/  MOV R3, 0x25370 ;  /* 0x0002537000037802 */ /* 0x000fe40000000f00 */
[----:B-1234-:R-:W-:Y:S05]  /*25360*/  CALL.REL.NOINC `($__internal_39_$__cuda_sm70_shflsync_idx_p) ;  /* 0x000025d000007944 */ /* 0x01efea0003c00000 */
[----:B------:R-:W-:Y:S01]  /*25370*/  ISETP.GE.AND P0, PT, R200, c[0x0][0x1d4], PT ;  /* 0x00007500c8007a0c */ /* 0x000fe20003f06270 */
[----:B------:R-:W-:Y:S01]  /*25380*/  IMAD.MOV.U32 R34, RZ, RZ, R20 ;  /* 0x000000ffff227224 */ /* 0x000fe200078e0014 */
[----:B------:R-:W-:Y:S01]  /*25390*/  IADD3 R2, P1, R35, R23, RZ ;  /* 0x0000001723027210 */ /* 0x000fe20007f3e0ff */
[----:B------:R-:W-:Y:S01]  /*253a0*/  IMAD.MOV.U32 R33, RZ, RZ, 0x181f ;  /* 0x0000181fff217424 */ /* 0x000fe200078e00ff */
[----:B------:R-:W-:-:S03]  /*253b0*/  SEL R24, RZ, 0x10, P0 ;  /* 0x00000010ff187807 */ /* 0x000fc60000000000 */
[----:B------:R-:W-:Y:S01]  /*253c0*/  IMAD.X R3, R9, 0x1, R25, P1 ;  /* 0x0000000109037824 */ /* 0x000fe200008e0619 */
[----:B------:R-:W-:-:S05]  /*253d0*/  IADD3 R16, P1, R35, R26, RZ ;  /* 0x0000001a23107210 */ /* 0x000fca0007f3e0ff */
[----:B------:R-:W-:Y:S01]  /*253e0*/  @!PT LDS RZ, [RZ] ;  /* 0x00000000fffff984 */ /* 0x000fe20000000800 */
[----:B------:R-:W-:Y:S01]  /*253f0*/  @!PT LDS RZ, [RZ] ;  /* 0x00000000fffff984 */ /* 0x000fe20000000800 */
[----:B------:R-:W-:Y:S01]  /*25400*/  @!PT LDS RZ, [RZ] ;  /* 0x00000000fffff984 */ /* 0x000fe20000000800 */
[----:B------:R1:W-:Y:S01]  /*25410*/  LDGSTS.E.BYPASS.LTC128B.128 [R144+0x6100], [R2.64], !P0 ;  /* 0x0610000002907fae */ /* 0x0003e2000c101d4c */
[----:B------:R-:W-:Y:S01]  /*25420*/  IMAD.X R17, R9, 0x1, R27, P1 ;  /* 0x0000000109117824 */ /* 0x000fe200008e061b */
[----:B------:R-:W-:-:S04]  /*25430*/  ISETP.GE.AND P0, PT, R196, c[0x0][0x1d4], PT ;  /* 0x00007500c4007a0c */ /* 0x000fc80003f06270 */
[----:B------:R-:W-:Y:S02]  /*25440*/  SEL R20, RZ, 0x10, P0 ;  /* 0x00000010ff147807 */ /* 0x000fe40000000000 */
[----:B-1----:R-:W-:-:S05]  /*25450*/  IADD3 R2, P1, R35, R28, RZ ;  /* 0x0000001c23027210 */ /* 0x002fca0007f3e0ff */
[----:B------:R-:W-:Y:S01]  /*25460*/  IMAD.X R3, R9, 0x1, R29, P1 ;  /* 0x0000000109037824 */ /* 0x000fe200008e061d */
[----:B------:R-:W-:-:S04]  /*25470*/  ISETP.GE.AND P1, PT, R202, c[0x0][0x1d4], PT ;  /* 0x00007500ca007a0c */ /* 0x000fc80003f26270 */
        /* <DEDUP_REMOVED lines=14> */
.L_x_2370:
[----:B------:R-:W-:Y:S01]  /*25560*/  IMAD.MOV.U32 R34, RZ, RZ, R6 ;  /* 0x000000ffff227224 */ /* 0x000fe200078e0006 */
[----:B------:R-:W-:Y:S01]  /*25570*/  MOV R2, RZ ;  /* 0x000000ff00027202 */ /* 0x000fe20000000f00 */
[----:B------:R-:W-:Y:S01]  /*25580*/  IMAD.MOV.U32 R33, RZ, RZ, 0x181f ;  /* 0x0000181fff217424 */ /* 0x000fe200078e00ff */
[----:B------:R-:W-:Y:S02]  /*25590*/  MOV R3, 0x255b0 ;  /* 0x000255b000037802 */ /* 0x000fe40000000f00 */
[----:B------:R-:W-:Y:S05]  /*255a0*/  CALL.REL.NOINC `($__internal_39_$__cuda_sm70_shflsync_idx_p) ;  /* 0x0000239000007944 */ /* 0x000fea0003c00000 */
[----:B------:R-:W-:Y:S01]  /*255b0*/  MOV R4, R35 ;  /* 0x0000002300047202 */ /* 0x000fe20000000f00 */
[----:B------:R-:W-:Y:S05]  /*255c0*/  BRA `(.L_x_2510) ;  /* 0xfffee4d000007947 */ /* 0x000fea000383ffff */
.L_x_2371:
[----:B------:R-:W-:Y:S01]  /*255d0*/  IMAD.MOV.U32 R34, RZ, RZ, R7 ;  /* 0x000000ffff227224 */ /* 0x000fe200078e0007 */
[----:B------:R-:W-:Y:S01]  /*255e0*/  MOV R2, RZ ;  /* 0x000000ff00027202 */ /* 0x000fe20000000f00 */
[----:B------:R-:W-:Y:S01]  /*255f0*/  IMAD.MOV.U32 R33, RZ, RZ, 0x181f ;  /* 0x0000181fff217424 */ /* 0x000fe200078e00ff */
[----:B------:R-:W-:Y:S02]  /*25600*/  MOV R3, 0x25620 ;  /* 0x0002562000037802 */ /* 0x000fe40000000f00 */
[----:B-12---:R-:W-:Y:S05]  /*25610*/  CALL.REL.NOINC `($__internal_39_$__cuda_sm70_shflsync_idx_p) ;  /* 0x0000232000007944 */ /* 0x006fea0003c00000 */
[----:B------:R-:W-:Y:S01]  /*25620*/  ISETP.GE.AND P4, PT, R200, c[0x0][0x1d4], PT ;  /* 0x00007500c8007a0c */ /* 0x000fe20003f86270 */
[----:B------:R-:W-:Y:S01]  /*25630*/  IMAD.MOV.U32 R34, RZ, RZ, R6 ;  /* 0x000000ffff227224 */ /* 0x000fe200078e0006 */
[----:B------:R-:W-:Y:S01]  /*25640*/  IADD3 R2, P0, R35, R13, RZ ;  /* 0x0000000d23027210 */ /* 0x000fe20007f1e0ff */
[----:B------:R-:W-:Y:S01]  /*25650*/  IMAD.MOV.U32 R33, RZ, RZ, 0x181f ;  /* 0x0000181fff217424 */ /* 0x000fe200078e00ff */
        /* <DEDUP_REMOVED lines=12> */
[----:B------:R-:W-:Y:S01]  /*25720*/  IMAD.X R3, R4, 0x1, R19, P0 ;  /* 0x0000000104037824 */ /* 0x000fe200000e0613 */
[----:B------:R-:W-:-:S04]  /*25730*/  ISETP.GE.AND P0, PT, R196, c[0x0][0x1d4], PT ;  /* 0x00007500c4007a0c */ /* 0x000fc80003f06270 */
[----:B------:R-:W-:-:S09]  /*25740*/  SEL R14, RZ, 0x10, P0 ;  /* 0x00000010ff0e7807 */ /* 0x000fd20000000000 */
[----:B------:R1:W-:Y:S02]  /*25750*/  LDGSTS.E.BYPASS.LTC128B.128 [R144+0x10100], [R2.64], !P0 ;  /* 0x1010000002907fae */ /* 0x0003e4000c101d4c */
[----:B-1----:R-:W-:Y:S01]  /*25760*/  IMAD.MOV.U32 R2, RZ, RZ, 0x1 ;  /* 0x00000001ff027424 */ /* 0x002fe200078e00ff */
[----:B------:R-:W-:Y:S02]  /*25770*/  MOV R3, 0x25790 ;  /* 0x0002579000037802 */ /* 0x000fe40000000f00 */
[----:B------:R-:W-:Y:S05]  /*25780*/  CALL.REL.NOINC `($__internal_39_$__cuda_sm70_shflsync_idx_p) ;  /* 0x000021b000007944 */ /* 0x000fea0003c00000 */
[----:B------:R-:W-:Y:S01]  /*25790*/  IMAD.MOV.U32 R4, RZ, RZ, R35 ;  /* 0x000000ffff047224 */ /* 0x000fe200078e0023 */
[----:B------:R-:W-:Y:S01]  /*257a0*/  MOV R2, 0x1 ;  /* 0x0000000100027802 */ /* 0x000fe20000000f00 */
[----:B------:R-:W-:Y:S01]  /*257b0*/  IMAD.MOV.U32 R34, RZ, RZ, R7 ;  /* 0x000000ffff227224 */ /* 0x000fe200078e0007 */
[----:B------:R-:W-:Y:S02]  /*257c0*/  MOV R33, 0x181f ;  /* 0x0000181f00217802 */ /* 0x000fe40000000f00 */
[----:B------:R-:W-:Y:S02]  /*257d0*/  MOV R3, 0x257f0 ;  /* 0x000257f000037802 */ /* 0x000fe40000000f00 */
[----:B------:R-:W-:Y:S05]  /*257e0*/  CALL.REL.NOINC `($__internal_39_$__cuda_sm70_shflsync_idx_p) ;  /* 0x0000215000007944 */ /* 0x000fea0003c00000 */
[----:B------:R-:W-:Y:S01]  /*257f0*/  MOV R0, R35 ;  /* 0x0000002300007202 */ /* 0x000fe20000000f00 */
[----:B------:R-:W-:Y:S05]  /*25800*/  BRA `(.L_x_2511) ;  /* 0xfffee3e000007947 */ /* 0x000fea000383ffff */
.L_x_2379:
[----:B------:R-:W-:Y:S01]  /*25810*/  MOV R2, RZ ;  /* 0x000000ff00027202 */ /* 0x000fe20000000f00 */
[----:B------:R-:W-:Y:S01]  /*25820*/  IMAD.MOV.U32 R34, RZ, RZ, R16 ;  /* 0x000000ffff227224 */ /* 0x000fe200078e0010 */
[----:B------:R-:W-:Y:S01]  /*25830*/  MOV R3, 0x25860 ;  /* 0x0002586000037802 */ /* 0x000fe20000000f00 */
[----:B------:R-:W-:Y:S02]  /*25840*/  IMAD.MOV.U32 R33, RZ, RZ, 0x181f ;  /* 0x0000181fff217424 */ /* 0x000fe400078e00ff */
[----:B-1234-:R-:W-:Y:S05]  /*25850*/  CALL.REL.NOINC `($__internal_39_$__cuda_sm70_shflsync_idx_p) ;  /* 0x000020e000007944 */ /* 0x01efea0003c00000 */
[----:B------:R-:W-:Y:S01]  /*25860*/  MOV R5, R35 ;  /* 0x0000002300057202 */ /* 0x000fe20000000f00 */
[----:B------:R-:W-:-:S05]  /*25870*/  BRA `(.L_x_2512) ;  /* 0xfffeea7000007947 */ /* 0x000fca000383ffff */
.L_x_2380:
[----:B------:R-:W-:Y:S01]  /*25880*/  MOV R2, RZ ;  /* 0x000000ff00027202 */ /* 0x000fe20000000f00 */
[----:B------:R-:W-:Y:S01]  /*25890*/  IMAD.MOV.U32 R34, RZ, RZ, R17 ;  /* 0x000000ffff227224 */ /* 0x000fe200078e0011 */
[----:B------:R-:W-:Y:S01]  /*258a0*/  MOV R3, 0x258d0 ;  /* 0x000258d000037802 */ /* 0x000fe20000000f00 */
[----:B------:R-:W-:Y:S02]  /*258b0*/  IMAD.MOV.U32 R33, RZ, RZ, 0x181f ;  /* 0x0000181fff217424 */ /* 0x000fe400078e00ff */
[----:B-1234-:R-:W-:Y:S05]  /*258c0*/  CALL.REL.NOINC `($__internal_39_$__cuda_sm70_shflsync_idx_p) ;  /* 0x0000207000007944 */ /* 0x01efea0003c00000 */
[----:B------:R-:W-:Y:S01]  /*258d0*/  LOP3.LUT P4, RZ, R205, 0x4, RZ, 0xc0, !PT ;  /* 0x00000004cdff7812 */ /* 0x000fe2000788c0ff */
[----:B------:R-:W-:Y:S01]  /*258e0*/  IMAD R4, R194, 0x6000, R10 ;  /* 0x00006000c2047824 */ /* 0x000fe200078e020a */
[----:B------:R-:W-:Y:S01]  /*258f0*/  IADD3 R2, P0, R35, R24, RZ ;  /* 0x0000001823027210 */ /* 0x000fe20007f1e0ff */
[----:B------:R-:W-:Y:S01]  /*25900*/  IMAD.MOV.U32 R34, RZ, RZ, R16 ;  /* 0x000000ffff227224 */ /* 0x000fe200078e0010 */
[----:B------:R-:W-:Y:S01]  /*25910*/  LOP3.LUT P3, RZ, R205, 0x2, RZ, 0xc0, !PT ;  /* 0x00000002cdff7812 */ /* 0x000fe2000786c0ff */
[----:B------:R-:W-:Y:S01]  /*25920*/  IMAD.MOV.U32 R33, RZ, RZ, 0x181f ;  /* 0x0000181fff217424 */ /* 0x000fe200078e00ff */
        /* <DEDUP_REMOVED lines=10> */
[----:B-1----:R-:W-:Y:S05]  /*259d0*/  IADD3 R2, P0, R35, R27, RZ ;  /* 0x0000001b23027210 */ /* 0x002fea0007f1e0ff */
[----:B------:R-:W-:Y:S01]  /*259e0*/  IMAD.X R3, R5, 0x1, R32, P0 ;  /* 0x0000000105037824 */ /* 0x000fe200000e0620 */
[----:B------:R-:W-:Y:S04]  /*259f0*/  ISETP.GE.AND P0, PT, R196, c[0x0][0x1d4], PT ;  /* 0x00007500c4007a0c */ /* 0x000fe80003f06270 */
[----:B------:R-:W-:Y:S09]  /*25a00*/  SEL R9, RZ, 0x10, P0 ;  /* 0x00000010ff097807 */ /* 0x000ff20000000000 */
[----:B------:R1:W-:Y:S02]  /*25a10*/  LDGSTS.E.BYPASS.LTC128B.128 [R4+0x4000], [R2.64], !P0 ;  /* 0x0400000002047fae */ /* 0x0003e4000c101d4c */
[----:B-1----:R-:W-:Y:S01]  /*25a20*/  MOV R3, 0x25a50 ;  /* 0x00025a5000037802 */ /* 0x002fe20000000f00 */
[----:B------:R-:W-:Y:S02]  /*25a30*/  IMAD.MOV.U32 R2, RZ, RZ, 0x1 ;  /* 0x00000001ff027424 */ /* 0x000fe400078e00ff */
[----:B------:R-:W-:Y:S05]  /*25a40*/  CALL.REL.NOINC `($__internal_39_$__cuda_sm70_shflsync_idx_p) ;  /* 0x00001ef000007944 */ /* 0x000fea0003c00000 */
[----:B------:R-:W-:Y:S01]  /*25a50*/  MOV R2, 0x1 ;  /* 0x0000000100027802 */ /* 0x000fe20000000f00 */
[----:B------:R-:W-:Y:S01]  /*25a60*/  IMAD.MOV.U32 R5, RZ, RZ, R35 ;  /* 0x000000ffff057224 */ /* 0x000fe200078e0023 */
[----:B------:R-:W-:Y:S01]  /*25a70*/  MOV R33, 0x181f ;  /* 0x0000181f00217802 */ /* 0x000fe20000000f00 */
[----:B------:R-:W-:Y:S01]  /*25a80*/  IMAD.MOV.U32 R34, RZ, RZ, R17 ;  /* 0x000000ffff227224 */ /* 0x000fe200078e0011 */
[----:B------:R-:W-:Y:S02]  /*25a90*/  MOV R3, 0x25ab0 ;  /* 0x00025ab000037802 */ /* 0x000fe40000000f00 */
[----:B------:R-:W-:Y:S05]  /*25aa0*/  CALL.REL.NOINC `($__internal_39_$__cuda_sm70_shflsync_idx_p) ;  /* 0x00001e9000007944 */ /* 0x000fea0003c00000 */
[----:B------:R-:W-:Y:S01]  /*25ab0*/  MOV R2, R35 ;  /* 0x0000002300027202 */ /* 0x000fe20000000f00 */
[----:B------:R-:W-:-:S05]  /*25ac0*/  BRA `(.L_x_2513) ;  /* 0xfffee98000007947 */ /* 0x000fca000383ffff */
.L_x_2391:
[----:B------:R-:W-:Y:S01]  /*25ad0*/  MOV R2, RZ ;  /* 0x000000ff00027202 */ /* 0x000fe20000000f00 */
[----:B------:R-:W-:Y:S01]  /*25ae0*/  IMAD.MOV.U32 R34, RZ, RZ, R5 ;  /* 0x000000ffff227224 */ /* 0x000fe200078e0005 */
[----:B------:R-:W-:Y:S01]  /*25af0*/  MOV R3, 0x25b20 ;  /* 0x00025b2000037802 */ /* 0x000fe20000000f00 */
[----:B------:R-:W-:Y:S02]  /*25b00*/  IMAD.MOV.U32 R33, RZ, RZ, 0x181f ;  /* 0x0000181fff217424 */ /* 0x000fe400078e00ff */
[----:B------:R-:W-:Y:S05]  /*25b10*/  CALL.REL.NOINC `($__internal_39_$__cuda_sm70_shflsync_idx_p) ;  /* 0x00001e2000007944 */ /* 0x000fea0003c00000 */
[----:B------:R-:W-:Y:S01]  /*25b20*/  MOV R4, R35 ;  /* 0x0000002300047202 */ /* 0x000fe20000000f00 */
[----:B------:R-:W-:-:S05]  /*25b30*/  BRA `(.L_x_2514) ;  /* 0xffff1f2000007947 */ /* 0x000fca000383ffff */
.L_x_2392:
[----:B------:R-:W-:Y:S01]  /*25b40*/  MOV R2, RZ ;  /* 0x000000ff00027202 */ /* 0x000fe20000000f00 */
[----:B------:R-:W-:Y:S01]  /*25b50*/  IMAD.MOV.U32 R34, RZ, RZ, R12 ;  /* 0x000000ffff227224 */ /* 0x000fe200078e000c */
[----:B------:R-:W-:Y:S01]  /*25b60*/  MOV R3, 0x25b90 ;  /* 0x00025b9000037802 */ /* 0x000fe20000000f00 */
[----:B------:R-:W-:Y:S02]  /*25b70*/  IMAD.MOV.U32 R33, RZ, RZ, 0x181f ;  /* 0x0000181fff217424 */ /* 0x000fe400078e00ff */
[----:B-12---:R-:W-:Y:S05]  /*25b80*/  CALL.REL.NOINC `($__internal_39_$__cuda_sm70_shflsync_idx_p) ;  /* 0x00001db000007944 */ /* 0x006fea0003c00000 */
[----:B------:R-:W-:Y:S01]  /*25b90*/  LOP3.LUT P4, RZ, R205, 0x4, RZ, 0xc0, !PT ;  /* 0x00000004cdff7812 */ /* 0x000fe2000788c0ff */
[----:B------:R-:W-:Y:S01]  /*25ba0*/  IMAD R0, R194, 0x6000, R11 ;  /* 0x00006000c2007824 */ /* 0x000fe200078e020b */
[----:B------:R-:W-:Y:S01]  /*25bb0*/  IADD3 R2, P0, R35, R16, RZ ;  /* 0x0000001023027210 */ /* 0x000fe20007f1e0ff */
[----:B------:R-:W-:Y:S01]  /*25bc0*/  IMAD.MOV.U32 R34, RZ, RZ, R5 ;  /* 0x000000ffff227224 */ /* 0x000fe200078e0005 */
[----:B------:R-:W-:Y:S01]  /*25bd0*/  LOP3.LUT P3, RZ, R205, 0x2, RZ, 0xc0, !PT ;  /* 0x00000002cdff7812 */ /* 0x000fe2000786c0ff */
[----:B------:R-:W-:Y:S01]  /*25be0*/  IMAD.MOV.U32 R33, RZ, RZ, 0x181f ;  /* 0x0000181fff217424 */ /* 0x000fe200078e00ff */
        /* <DEDUP_REMOVED lines=26> */
.L_x_2401:
[----:B------:R-:W-:Y:S01]  /*25d90*/  MOV R2, RZ ;  /* 0x000000ff00027202 */ /* 0x000fe20000000f00 */
[----:B------:R-:W-:Y:S01]  /*25da0*/  IMAD.MOV.U32 R34, RZ, RZ, R9 ;  /* 0x000000ffff227224 */ /* 0x000fe200078e0009 */
[----:B------:R-:W-:Y:S01]  /*25db0*/  MOV R3, 0x25de0 ;  /* 0x00025de000037802 */ /* 0x000fe20000000f00 */
[----:B------:R-:W-:Y:S02]  /*25dc0*/  IMAD.MOV.U32 R33, RZ, RZ, 0x181f ;  /* 0x0000181fff217424 */ /* 0x000fe400078e00ff */
[----:B-1234-:R-:W-:Y:S05]  /*25dd0*/  CALL.REL.NOINC `($__internal_39_$__cuda_sm70_shflsync_idx_p) ;  /* 0x00001b6000007944 */ /* 0x01efea0003c00000 */
[----:B------:R-:W-:Y:S01]  /*25de0*/  MOV R5, R35 ;  /* 0x0000002300057202 */ /* 0x000fe20000000f00 */
[----:B------:R-:W-:-:S05]  /*25df0*/  BRA `(.L_x_2516) ;  /* 0xffff250000007947 */ /* 0x000fca000383ffff */
.L_x_2402:
[----:B------:R-:W-:Y:S01]  /*25e00*/  MOV R2, RZ ;  /* 0x000000ff00027202 */ /* 0x000fe20000000f00 */
[----:B------:R-:W-:Y:S01]  /*25e10*/  IMAD.MOV.U32 R34, RZ, RZ, R16 ;  /* 0x000000ffff227224 */ /* 0x000fe200078e0010 */
[----:B------:R-:W-:Y:S01]  /*25e20*/  MOV R3, 0x25e50 ;  /* 0x00025e5000037802 */ /* 0x000fe20000000f00 */
[----:B------:R-:W-:Y:S02]  /*25e30*/  IMAD.MOV.U32 R33, RZ, RZ, 0x181f ;  /* 0x0000181fff217424 */ /* 0x000fe400078e00ff */
[----:B-1234-:R-:W-:Y:S05]  /*25e40*/  CALL.REL.NOINC `($__internal_39_$__cuda_sm70_shflsync_idx_p) ;  /* 0x00001af000007944 */ /* 0x01efea0003c00000 */
[----:B------:R-:W-:Y:S01]  /*25e50*/  ISETP.GE.AND P3, PT, R200, c[0x0][0x1d4], PT ;  /* 0x00007500c8007a0c */ /* 0x000fe20003f66270 */
[----:B------:R-:W-:Y:S01]  /*25e60*/  IMAD R4, R194, 0x6000, R10 ;  /* 0x00006000c2047824 */ /* 0x000fe200078e020a */
[----:B------:R-:W-:Y:S01]  /*25e70*/  IADD3 R2, P0, R35, R17, RZ ;  /* 0x0000001123027210 */ /* 0x000fe20007f1e0ff */
[----:B------:R-:W-:Y:S01]  /*25e80*/  IMAD.MOV.U32 R34, RZ, RZ, R9 ;  /* 0x000000ffff227224 */ /* 0x000fe200078e0009 */
[----:B------:R-:W-:Y:S01]  /*25e90*/  ISETP.GE.AND P1, PT, R202, c[0x0][0x1d4], PT ;  /* 0x00007500ca007a0c */ /* 0x000fe20003f26270 */
        /* <DEDUP_REMOVED lines=27> */
.L_x_2403:
[----:B------:R-:W-:Y:S02]  /*26050*/  MOV R3, 0x2 ;  /* 0x0000000200037802 */ /* 0x000fe40000000f00 */
[----:B------:R-:W-:Y:S02]  /*26060*/  MOV R2, 0x26080 ;  /* 0x0002608000027802 */ /* 0x000fe40000000f00 */
[----:B------:R-:W-:Y:S05]  /*26070*/  CALL.REL.NOINC `($__internal_38_$__cuda_sm70_shflsync_bfly_p) ;  /* 0x0000188000007944 */ /* 0x000fea0003c00000 */
[----:B------:R-:W-:Y:S01]  /*26080*/  MOV R2, R21 ;  /* 0x0000001500027202 */ /* 0x000fe20000000f00 */
[----:B------:R-:W-:-:S05]  /*26090*/  BRA `(.L_x_2518) ;  /* 0xffff353000007947 */ /* 0x000fca000383ffff */
.L_x_2406:
[----:B------:R-:W-:Y:S01]  /*260a0*/  MOV R2, RZ ;  /* 0x000000ff00027202 */ /* 0x000fe20000000f00 */
[----:B------:R-:W-:Y:S01]  /*260b0*/  IMAD.MOV.U32 R34, RZ, RZ, R12 ;  /* 0x000000ffff227224 */ /* 0x000fe200078e000c */
[----:B------:R-:W-:Y:S01]  /*260c0*/  MOV R3, 0x260f0 ;  /* 0x000260f000037802 */ /* 0x000fe20000000f00 */
[----:B------:R-:W-:Y:S02]  /*260d0*/  IMAD.MOV.U32 R33, RZ, RZ, 0x181f ;  /* 0x0000181fff217424 */ /* 0x000fe400078e00ff */
[----:B------:R-:W-:Y:S05]  /*260e0*/  CALL.REL.NOINC `($__internal_39_$__cuda_sm70_shflsync_idx_p) ;  /* 0x0000185000007944 */ /* 0x000fea0003c00000 */
[----:B------:R-:W-:Y:S01]  /*260f0*/  MOV R4, R35 ;  /* 0x0000002300047202 */ /* 0x000fe20000000f00 */
[----:B------:R-:W-:-:S05]  /*26100*/  BRA `(.L_x_2519) ;  /* 0xffff4eb000007947 */ /* 0x000fca000383ffff */
.L_x_2407:
[----:B------:R-:W-:Y:S01]  /*26110*/  MOV R2, RZ ;  /* 0x000000ff00027202 */ /* 0x000fe20000000f00 */
[----:B------:R-:W-:Y:S01]  /*26120*/  IMAD.MOV.U32 R34, RZ, RZ, R13 ;  /* 0x000000ffff227224 */ /* 0x000fe200078e000d */
[----:B------:R-:W-:Y:S01]  /*26130*/  MOV R3, 0x26160 ;  /* 0x0002616000037802 */ /* 0x000fe20000000f00 */
[----:B------:R-:W-:Y:S02]  /*26140*/  IMAD.MOV.U32 R33, RZ, RZ, 0x181f ;  /* 0x0000181fff217424 */ /* 0x000fe400078e00ff */
[----:B-12---:R-:W-:Y:S05]  /*26150*/  CALL.REL.NOINC `($__internal_39_$__cuda_sm70_shflsync_idx_p) ;  /* 0x000017e000007944 */ /* 0x006fea0003c00000 */
[----:B------:R-:W-:Y:S01]  /*26160*/  ISETP.GE.AND P4, PT, R200, c[0x0][0x1d4], PT ;  /* 0x00007500c8007a0c */ /* 0x000fe20003f86270 */
[----:B------:R-:W-:Y:S01]  /*26170*/  IMAD R0, R194, 0x6000, R11 ;  /* 0x00006000c2007824 */ /* 0x000fe200078e020b */
[C---:B------:R-:W-:Y:S01]  /*26180*/  IADD3 R2, P0, R35.reuse, R17, RZ ;  /* 0x0000001123027210 */ /* 0x040fe20007f1e0ff */
[----:B------:R-:W-:Y:S01]  /*26190*/  IMAD.MOV.U32 R34, RZ, RZ, R12 ;  /* 0x000000ffff227224 */ /* 0x000fe200078e000c */
[----:B------:R-:W-:Y:S01]  /*261a0*/  ISETP.GE.AND P3, PT, R202, c[0x0][0x1d4], PT ;  /* 0x00007500ca007a0c */ /* 0x000fe20003f66270 */
        /* <DEDUP_REMOVED lines=27> */
.L_x_2412:
[----:B------:R-:W-:Y:S01]  /*26360*/  MOV R2, RZ ;  /* 0x000000ff00027202 */ /* 0x000fe20000000f00 */
[----:B------:R-:W-:Y:S01]  /*26370*/  IMAD.MOV.U32 R34, RZ, RZ, R8 ;  /* 0x000000ffff227224 */ /* 0x000fe200078e0008 */
[----:B------:R-:W-:Y:S01]  /*26380*/  MOV R3, 0x263b0 ;  /* 0x000263b000037802 */ /* 0x000fe20000000f00 */
[----:B------:R-:W-:Y:S02]  /*26390*/  IMAD.MOV.U32 R33, RZ, RZ, 0x181f ;  /* 0x0000181fff217424 */ /* 0x000fe400078e00ff */
[----:B-1234-:R-:W-:Y:S05]  /*263a0*/  CALL.REL.NOINC `($__internal_39_$__cuda_sm70_shflsync_idx_p) ;  /* 0x0000159000007944 */ /* 0x01efea0003c00000 */
[----:B------:R-:W-:Y:S01]  /*263b0*/  MOV R5, R35 ;  /* 0x0000002300057202 */ /* 0x000fe20000000f00 */
[----:B------:R-:W-:-:S05]  /*263c0*/  BRA `(.L_x_2521) ;  /* 0xffff524000007947 */ /* 0x000fca000383ffff */
.L_x_2413:
        /* <DEDUP_REMOVED lines=37> */
.L_x_2424:
[----:B------:R-:W-:Y:S01]  /*26620*/  MOV R2, RZ ;  /* 0x000000ff00027202 */ /* 0x000fe20000000f00 */
[----:B------:R-:W-:Y:S01]  /*26630*/  IMAD.MOV.U32 R34, RZ, RZ, R12 ;  /* 0x000000ffff227224 */ /* 0x000fe200078e000c */
[----:B------:R-:W-:Y:S01]  /*26640*/  MOV R3, 0x26670 ;  /* 0x0002667000037802 */ /* 0x000fe20000000f00 */
[----:B------:R-:W-:Y:S02]  /*26650*/  IMAD.MOV.U32 R33, RZ, RZ, 0x181f ;  /* 0x0000181fff217424 */ /* 0x000fe400078e00ff */
[----:B------:R-:W-:Y:S05]  /*26660*/  CALL.REL.NOINC `($__internal_39_$__cuda_sm70_shflsync_idx_p) ;  /* 0x000012d000007944 */ /* 0x000fea0003c00000 */
[----:B------:R-:W-:Y:S01]  /*26670*/  MOV R4, R35 ;  /* 0x0000002300047202 */ /* 0x000fe20000000f00 */
[----:B------:R-:W-:-:S05]  /*26680*/  BRA `(.L_x_2523) ;  /* 0xffff873000007947 */ /* 0x000fca000383ffff */
.L_x_2425:
        /* <DEDUP_REMOVED lines=37> */
.L_x_2427:
[----:B------:R-:W-:Y:S01]  /*268e0*/  IMAD.MOV.U32 R4, RZ, RZ, R203 ;  /* 0x000000ffff047224 */ /* 0x000fe200078e00cb */
[----:B------:R-:W-:-:S02]  /*268f0*/  MOV R3, 0x2 ;  /* 0x0000000200037802 */ /* 0x000fc40000000f00 */
[----:B------:R-:W-:Y:S02]  /*26900*/  MOV R2, 0x26920 ;  /* 0x0002692000027802 */ /* 0x000fe40000000f00 */
[----:B------:R-:W-:Y:S05]  /*26910*/  CALL.REL.NOINC `($__internal_38_$__cuda_sm70_shflsync_bfly_p) ;  /* 0x00000fe000007944 */ /* 0x000fea0003c00000 */
[----:B------:R-:W-:Y:S01]  /*26920*/  MOV R0, R21 ;  /* 0x0000001500007202 */ /* 0x000fe20000000f00 */
[----:B------:R-:W-:Y:S05]  /*26930*/  BRA `(.L_x_2525) ;  /* 0xffff882000007947 */ /* 0x000fea000383ffff */
.L_x_2428:
[----:B------:R-:W-:Y:S01]  /*26940*/  IMAD.MOV.U32 R4, RZ, RZ, R0 ;  /* 0x000000ffff047224 */ /* 0x000fe200078e0000 */
[----:B------:R-:W-:Y:S02]  /*26950*/  MOV R3, 0x1 ;  /* 0x0000000100037802 */ /* 0x000fe40000000f00 */
[----:B------:R-:W-:Y:S02]  /*26960*/  MOV R2, 0x26980 ;  /* 0x0002698000027802 */ /* 0x000fe40000000f00 */
[----:B-1----:R-:W-:Y:S05]  /*26970*/  CALL.REL.NOINC `($__internal_38_$__cuda_sm70_shflsync_bfly_p) ;  /* 0x00000f8000007944 */ /* 0x002fea0003c00000 */
[----:B------:R-:W-:Y:S01]  /*26980*/  FADD.FTZ R0, R0, R21 ;  /* 0x0000001500007221 */ /* 0x000fe20000010000 */
[----:B------:R-:W-:Y:S02]  /*26990*/  MOV R4, R204 ;  /* 0x000000cc00047202 */ /* 0x000fe40000000f00 */
[----:B------:R-:W-:Y:S02]  /*269a0*/  MOV R3, 0x2 ;  /* 0x0000000200037802 */ /* 0x000fe40000000f00 */
[----:B------:R-:W-:Y:S02]  /*269b0*/  MOV R2, 0x269d0 ;  /* 0x000269d000027802 */ /* 0x000fe40000000f00 */
[----:B------:R-:W-:Y:S05]  /*269c0*/  CALL.REL.NOINC `($__internal_38_$__cuda_sm70_shflsync_bfly_p) ;  /* 0x00000f3000007944 */ /* 0x000fea0003c00000 */
[----:B------:R-:W-:Y:S01]  /*269d0*/  FADD.FTZ R4, R204, R21 ;  /* 0x00000015cc047221 */ /* 0x000fe20000010000 */
[----:B------:R-:W-:-:S02]  /*269e0*/  MOV R3, 0x1 ;  /* 0x0000000100037802 */ /* 0x000fc40000000f00 */
[----:B------:R-:W-:Y:S02]  /*269f0*/  MOV R2, 0x26a10 ;  /* 0x00026a1000027802 */ /* 0x000fe40000000f00 */
[----:B------:R-:W-:Y:S05]  /*26a00*/  CALL.REL.NOINC `($__internal_38_$__cuda_sm70_shflsync_bfly_p) ;  /* 0x00000ef000007944 */ /* 0x000fea0003c00000 */
[----:B------:R-:W-:Y:S01]  /*26a10*/  MOV R3, R21 ;  /* 0x0000001500037202 */ /* 0x000fe20000000f00 */
[----:B------:R-:W-:Y:S05]  /*26a20*/  BRA `(.L_x_2526) ;  /* 0xffff87a000007947 */ /* 0x000fea000383ffff */
.L_x_2435:
[----:B--234-:R-:W-:Y:S01]  /*26a30*/  IMAD.MOV.U32 R34, RZ, RZ, R13 ;  /* 0x000000ffff227224 */ /* 0x01cfe200078e000d */
[----:B------:R-:W-:Y:S01]  /*26a40*/  MOV R2, RZ ;  /* 0x000000ff00027202 */ /* 0x000fe20000000f00 */
[----:B------:R-:W-:Y:S01]  /*26a50*/  IMAD.MOV.U32 R33, RZ, RZ, 0x181f ;  /* 0x0000181fff217424 */ /* 0x000fe200078e00ff */
[----:B------:R-:W-:Y:S02]  /*26a60*/  MOV R3, 0x26a80 ;  /* 0x00026a8000037802 */ /* 0x000fe40000000f00 */
[----:B-1----:R-:W-:Y:S05]  /*26a70*/  CALL.REL.NOINC `($__internal_39_$__cuda_sm70_shflsync_idx_p) ;  /* 0x00000ec000007944 */ /* 0x002fea0003c00000 */
[----:B------:R-:W-:Y:S01]  /*26a80*/  MOV R5, R35 ;  /* 0x0000002300057202 */ /* 0x000fe20000000f00 */
[----:B------:R-:W-:Y:S05]  /*26a90*/  BRA `(.L_x_2527) ;  /* 0xffffa01000007947 */ /* 0x000fea000383ffff */
.L_x_2436:
[----:B------:R-:W-:Y:S01]  /*26aa0*/  IMAD.MOV.U32 R34, RZ, RZ, R14 ;  /* 0x000000ffff227224 */ /* 0x000fe200078e000e */
[----:B------:R-:W-:Y:S01]  /*26ab0*/  MOV R2, RZ ;  /* 0x000000ff00027202 */ /* 0x000fe20000000f00 */
[----:B------:R-:W-:Y:S01]  /*26ac0*/  IMAD.MOV.U32 R33, RZ, RZ, 0x181f ;  /* 0x0000181fff217424 */ /* 0x000fe200078e00ff */
[----:B------:R-:W-:Y:S02]  /*26ad0*/  MOV R3, 0x26af0 ;  /* 0x00026af000037802 */ /* 0x000fe40000000f00 */
[----:B-123--:R-:W-:Y:S05]  /*26ae0*/  CALL.REL.NOINC `($__internal_39_$__cuda_sm70_shflsync_idx_p) ;  /* 0x00000e5000007944 */ /* 0x00efea0003c00000 */
[----:B------:R-:W-:Y:S01]  /*26af0*/  MOV R0, R35 ;  /* 0x0000002300007202 */ /* 0x000fe20000000f00 */
[----:B------:R-:W-:Y:S05]  /*26b00*/  BRA `(.L_x_2528) ;  /* 0xffff9fc000007947 */ /* 0x000fea000383ffff */
.L_x_2439:
[----:B------:R-:W-:Y:S01]  /*26b10*/  IMAD.MOV.U32 R34, RZ, RZ, R13 ;  /* 0x000000ffff227224 */ /* 0x000fe200078e000d */
[----:B--2---:R-:W-:Y:S01]  /*26b20*/  MOV R2, 0x1 ;  /* 0x0000000100027802 */ /* 0x004fe20000000f00 */
[----:B------:R-:W-:Y:S01]  /*26b30*/  IMAD.MOV.U32 R33, RZ, RZ, 0x181f ;  /* 0x0000181fff217424 */ /* 0x000fe200078e00ff */
[----:B------:R-:W-:-:S02]  /*26b40*/  MOV R3, 0x26b60 ;  /* 0x00026b6000037802 */ /* 0x000fc40000000f00 */
[----:B-1-34-:R-:W-:Y:S05]  /*26b50*/  CALL.REL.NOINC `($__internal_39_$__cuda_sm70_shflsync_idx_p) ;  /* 0x00000de000007944 */ /* 0x01afea0003c00000 */
        /* <DEDUP_REMOVED lines=8> */
.L_x_2442:
[----:B------:R-:W-:Y:S01]  /*26be0*/  IMAD.MOV.U32 R34, RZ, RZ, R13 ;  /* 0x000000ffff227224 */ /* 0x000fe200078e000d */
[----:B--2---:R-:W-:Y:S01]  /*26bf0*/  MOV R2, 0x2 ;  /* 0x0000000200027802 */ /* 0x004fe20000000f00 */
[----:B------:R-:W-:Y:S01]  /*26c00*/  IMAD.MOV.U32 R33, RZ, RZ, 0x181f ;  /* 0x0000181fff217424 */ /* 0x000fe200078e00ff */
[----:B------:R-:W-:Y:S02]  /*26c10*/  MOV R3, 0x26c30 ;  /* 0x00026c3000037802 */ /* 0x000fe40000000f00 */
[----:B-1-34-:R-:W-:Y:S05]  /*26c20*/  CALL.REL.NOINC `($__internal_39_$__cuda_sm70_shflsync_idx_p) ;  /* 0x00000d1000007944 */ /* 0x01afea0003c00000 */
[----:B------:R-:W-:Y:S01]  /*26c30*/  MOV R5, R35 ;  /* 0x0000002300057202 */ /* 0x000fe20000000f00 */
[----:B------:R-:W-:Y:S05]  /*26c40*/  BRA `(.L_x_2530) ;  /* 0xffffa0e000007947 */ /* 0x000fea000383ffff */
.L_x_2443:
[----:B------:R-:W-:Y:S01]  /*26c50*/  IMAD.MOV.U32 R34, RZ, RZ, R14 ;  /* 0x000000ffff227224 */ /* 0x000fe200078e000e */
[----:B--2---:R-:W-:Y:S01]  /*26c60*/  MOV R2, 0x2 ;  /* 0x0000000200027802 */ /* 0x004fe20000000f00 */
[----:B------:R-:W-:Y:S01]  /*26c70*/  IMAD.MOV.U32 R33, RZ, RZ, 0x181f ;  /* 0x0000181fff217424 */ /* 0x000fe200078e00ff */
[----:B------:R-:W-:Y:S02]  /*26c80*/  MOV R3, 0x26ca0 ;  /* 0x00026ca000037802 */ /* 0x000fe40000000f00 */
[----:B-1-34-:R-:W-:Y:S05]  /*26c90*/  CALL.REL.NOINC `($__internal_39_$__cuda_sm70_shflsync_idx_p) ;  /* 0x00000ca000007944 */ /* 0x01afea0003c00000 */
[----:B------:R-:W-:Y:S01]  /*26ca0*/  MOV R0, R35 ;  /* 0x0000002300007202 */ /* 0x000fe20000000f00 */
[----:B------:R-:W-:Y:S05]  /*26cb0*/  BRA `(.L_x_2531) ;  /* 0xffffa09000007947 */ /* 0x000fea000383ffff */
.L_x_2446:
[----:B------:R-:W-:Y:S01]  /*26cc0*/  IMAD.MOV.U32 R34, RZ, RZ, R13 ;  /* 0x000000ffff227224 */ /* 0x000fe200078e000d */
[----:B---3--:R-:W-:Y:S01]  /*26cd0*/  MOV R2, 0x3 ;  /* 0x0000000300027802 */ /* 0x008fe20000000f00 */
        /* <DEDUP_REMOVED lines=11> */
.L_x_2448:
[----:B------:R-:W-:Y:S01]  /*26d90*/  IMAD.MOV.U32 R34, RZ, RZ, R5 ;  /* 0x000000ffff227224 */ /* 0x000fe200078e0005 */
[----:B------:R-:W-:Y:S01]  /*26da0*/  MOV R2, RZ ;  /* 0x000000ff00027202 */ /* 0x000fe20000000f00 */
[----:B------:R-:W-:Y:S01]  /*26db0*/  IMAD.MOV.U32 R33, RZ, RZ, 0x1c1f ;  /* 0x00001c1fff217424 */ /* 0x000fe200078e00ff */
[----:B------:R-:W-:Y:S02]  /*26dc0*/  MOV R3, 0x26de0 ;  /* 0x00026de000037802 */ /* 0x000fe40000000f00 */
[----:B--2---:R-:W-:Y:S05]  /*26dd0*/  CALL.REL.NOINC `($__internal_39_$__cuda_sm70_shflsync_idx_p) ;  /* 0x00000b6000007944 */ /* 0x004fea0003c00000 */
[----:B------:R-:W-:Y:S01]  /*26de0*/  MOV R4, R35 ;  /* 0x0000002300047202 */ /* 0x000fe20000000f00 */
[----:B------:R-:W-:Y:S05]  /*26df0*/  BRA `(.L_x_2533) ;  /* 0xffffa3b000007947 */ /* 0x000fea000383ffff */
.L_x_2449:
[----:B------:R-:W-:Y:S01]  /*26e00*/  IMAD.MOV.U32 R34, RZ, RZ, R14 ;  /* 0x000000ffff227224 */ /* 0x000fe200078e000e */
[----:B------:R-:W-:Y:S01]  /*26e10*/  MOV R2, RZ ;  /* 0x000000ff00027202 */ /* 0x000fe20000000f00 */
[----:B------:R-:W-:Y:S01]  /*26e20*/  IMAD.MOV.U32 R33, RZ, RZ, 0x1c1f ;  /* 0x00001c1fff217424 */ /* 0x000fe200078e00ff */
[----:B------:R-:W-:Y:S02]  /*26e30*/  MOV R3, 0x26e50 ;  /* 0x00026e5000037802 */ /* 0x000fe40000000f00 */
[----:B-123--:R-:W-:Y:S05]  /*26e40*/  CALL.REL.NOINC `($__internal_39_$__cuda_sm70_shflsync_idx_p) ;  /* 0x00000af000007944 */ /* 0x00efea0003c00000 */
[----:B------:R-:W-:Y:S01]  /*26e50*/  MOV R0, R35 ;  /* 0x0000002300007202 */ /* 0x000fe20000000f00 */
[----:B------:R-:W-:Y:S05]  /*26e60*/  BRA `(.L_x_2534) ;  /* 0xffffa36000007947 */ /* 0x000fea000383ffff */
.L_x_2452:
        /* <DEDUP_REMOVED lines=13> */
.L_x_2456:
[----:B------:R-:W-:Y:S01]  /*26f40*/  IMAD.MOV.U32 R34, RZ, RZ, R5 ;  /* 0x000000ffff227224 */ /* 0x000fe200078e0005 */
[----:B------:R-:W-:Y:S01]  /*26f50*/  MOV R2, RZ ;  /* 0x000000ff00027202 */ /* 0x000fe20000000f00 */
[----:B------:R-:W-:Y:S01]  /*26f60*/  IMAD.MOV.U32 R33, RZ, RZ, 0x181f ;  /* 0x0000181fff217424 */ /* 0x000fe200078e00ff */
[----:B------:R-:W-:Y:S02]  /*26f70*/  MOV R3, 0x26f90 ;  /* 0x00026f9000037802 */ /* 0x000fe40000000f00 */
[----:B------:R-:W-:Y:S05]  /*26f80*/  CALL.REL.NOINC `($__internal_39_$__cuda_sm70_shflsync_idx_p) ;  /* 0x000009b000007944 */ /* 0x000fea0003c00000 */
[----:B------:R-:W-:Y:S01]  /*26f90*/  MOV R4, R35 ;  /* 0x0000002300047202 */ /* 0x000fe20000000f00 */
[----:B------:R-:W-:Y:S05]  /*26fa0*/  BRA `(.L_x_2536) ;  /* 0xffffbdb000007947 */ /* 0x000fea000383ffff */
.L_x_2457:
[----:B------:R-:W-:Y:S01]  /*26fb0*/  IMAD.MOV.U32 R34, RZ, RZ, R14 ;  /* 0x000000ffff227224 */ /* 0x000fe200078e000e */
[----:B------:R-:W-:Y:S01]  /*26fc0*/  MOV R2, RZ ;  /* 0x000000ff00027202 */ /* 0x000fe20000000f00 */
[----:B------:R-:W-:Y:S01]  /*26fd0*/  IMAD.MOV.U32 R33, RZ, RZ, 0x181f ;  /* 0x0000181fff217424 */ /* 0x000fe200078e00ff */
[----:B------:R-:W-:Y:S02]  /*26fe0*/  MOV R3, 0x27000 ;  /* 0x0002700000037802 */ /* 0x000fe40000000f00 */
[----:B-12---:R-:W-:Y:S05]  /*26ff0*/  CALL.REL.NOINC `($__internal_39_$__cuda_sm70_shflsync_idx_p) ;  /* 0x0000094000007944 */ /* 0x006fea0003c00000 */
[----:B------:R-:W-:Y:S01]  /*27000*/  MOV R0, R35 ;  /* 0x0000002300007202 */ /* 0x000fe20000000f00 */
[----:B------:R-:W-:Y:S05]  /*27010*/  BRA `(.L_x_2537) ;  /* 0xffffbd6000007947 */ /* 0x000fea000383ffff */
.L_x_2460:
        /* <DEDUP_REMOVED lines=13> */
.L_x_2463:
[----:B------:R-:W-:Y:S01]  /*270f0*/  IMAD.MOV.U32 R34, RZ, RZ, R5 ;  /* 0x000000ffff227224 */ /* 0x000fe200078e0005 */
[----:B-1----:R-:W-:Y:S01]  /*27100*/  MOV R2, 0x2 ;  /* 0x0000000200027802 */ /* 0x002fe20000000f00 */
[----:B------:R-:W-:Y:S01]  /*27110*/  IMAD.MOV.U32 R33, RZ, RZ, 0x181f ;  /* 0x0000181fff217424 */ /* 0x000fe200078e00ff */
[----:B------:R-:W-:Y:S02]  /*27120*/  MOV R3, 0x27140 ;  /* 0x0002714000037802 */ /* 0x000fe40000000f00 */
[----:B--234-:R-:W-:Y:S05]  /*27130*/  CALL.REL.NOINC `($__internal_39_$__cuda_sm70_shflsync_idx_p) ;  /* 0x0000080000007944 */ /* 0x01cfea0003c00000 */
[----:B------:R-:W-:Y:S01]  /*27140*/  MOV R4, R35 ;  /* 0x0000002300047202 */ /* 0x000fe20000000f00 */
[----:B------:R-:W-:Y:S05]  /*27150*/  BRA `(.L_x_2539) ;  /* 0xffffbe9000007947 */ /* 0x000fea000383ffff */
.L_x_2464:
[----:B------:R-:W-:Y:S01]  /*27160*/  IMAD.MOV.U32 R34, RZ, RZ, R14 ;  /* 0x000000ffff227224 */ /* 0x000fe200078e000e */
[----:B------:R-:W-:Y:S01]  /*27170*/  MOV R2, 0x2 ;  /* 0x0000000200027802 */ /* 0x000fe20000000f00 */
[----:B------:R-:W-:Y:S01]  /*27180*/  IMAD.MOV.U32 R33, RZ, RZ, 0x181f ;  /* 0x0000181fff217424 */ /* 0x000fe200078e00ff */
[----:B------:R-:W-:Y:S02]  /*27190*/  MOV R3, 0x271b0 ;  /* 0x000271b000037802 */ /* 0x000fe40000000f00 */
[----:B-1234-:R-:W-:Y:S05]  /*271a0*/  CALL.REL.NOINC `($__internal_39_$__cuda_sm70_shflsync_idx_p) ;  /* 0x0000079000007944 */ /* 0x01efea0003c00000 */
[----:B------:R-:W-:Y:S01]  /*271b0*/  MOV R0, R35 ;  /* 0x0000002300007202 */ /* 0x000fe20000000f00 */
[----:B------:R-:W-:Y:S05]  /*271c0*/  BRA `(.L_x_2540) ;  /* 0xffffbe4000007947 */ /* 0x000fea000383ffff */
.L_x_2467:
[----:B------:R-:W-:Y:S01]  /*271d0*/  IMAD.MOV.U32 R34, RZ, RZ, R5 ;  /* 0x000000ffff227224 */ /* 0x000fe200078e0005 */
[----:B-1----:R-:W-:Y:S01]  /*271e0*/  MOV R2, 0x3 ;  /* 0x0000000300027802 */ /* 0x002fe20000000f00 */
[----:B------:R-:W-:Y:S01]  /*271f0*/  IMAD.MOV.U32 R33, RZ, RZ, 0x181f ;  /* 0x0000181fff217424 */ /* 0x000fe200078e00ff */
[----:B------:R-:W-:-:S02]  /*27200*/  MOV R3, 0x27220 ;  /* 0x0002722000037802 */ /* 0x000fc40000000f00 */
[----:B--234-:R-:W-:Y:S05]  /*27210*/  CALL.REL.NOINC `($__internal_39_$__cuda_sm70_shflsync_idx_p) ;  /* 0x0000072000007944 */ /* 0x01cfea0003c00000 */
        /* <DEDUP_REMOVED lines=8> */
.L_x_2469:
[----:B------:R-:W-:Y:S01]  /*272a0*/  IMAD.MOV.U32 R34, RZ, RZ, R32 ;  /* 0x000000ffff227224 */ /* 0x000fe200078e0020 */
[----:B------:R-:W-:Y:S01]  /*272b0*/  MOV R2, RZ ;  /* 0x000000ff00027202 */ /* 0x000fe20000000f00 */
[----:B------:R-:W-:Y:S01]  /*272c0*/  IMAD.MOV.U32 R33, RZ, RZ, 0x1f ;  /* 0x0000001fff217424 */ /* 0x000fe200078e00ff */
[----:B------:R-:W-:Y:S02]  /*272d0*/  MOV R3, 0x272f0 ;  /* 0x000272f000037802 */ /* 0x000fe40000000f00 */
[----:B---3--:R-:W-:Y:S05]  /*272e0*/  CALL.REL.NOINC `($__internal_39_$__cuda_sm70_shflsync_idx_p) ;  /* 0x0000065000007944 */ /* 0x008fea0003c00000 */
[----:B------:R-:W-:Y:S01]  /*272f0*/  MOV R9, R35 ;  /* 0x0000002300097202 */ /* 0x000fe20000000f00 */
[----:B------:R-:W-:Y:S05]  /*27300*/  BRA `(.L_x_2542) ;  /* 0xffffc00000007947 */ /* 0x000fea000383ffff */
.L_x_2470:
[----:B------:R-:W-:Y:S01]  /*27310*/  IMAD.MOV.U32 R34, RZ, RZ, R32 ;  /* 0x000000ffff227224 */ /* 0x000fe200078e0020 */
[----:B------:R-:W-:Y:S01]  /*27320*/  MOV R2, 0x1 ;  /* 0x0000000100027802 */ /* 0x000fe20000000f00 */
[----:B------:R-:W-:Y:S01]  /*27330*/  IMAD.MOV.U32 R33, RZ, RZ, 0x1f ;  /* 0x0000001fff217424 */ /* 0x000fe200078e00ff */
[----:B------:R-:W-:Y:S02]  /*27340*/  MOV R3, 0x27360 ;  /* 0x0002736000037802 */ /* 0x000fe40000000f00 */
[----:B-123--:R-:W-:Y:S05]  /*27350*/  CALL.REL.NOINC `($__internal_39_$__cuda_sm70_shflsync_idx_p) ;  /* 0x000005e000007944 */ /* 0x00efea0003c00000 */
[----:B------:R-:W-:Y:S01]  /*27360*/  MOV R6, R35 ;  /* 0x0000002300067202 */ /* 0x000fe20000000f00 */
[----:B------:R-:W-:Y:S05]  /*27370*/  BRA `(.L_x_2543) ;  /* 0xffffbfb000007947 */ /* 0x000fea000383ffff */
.L_x_2471:
[----:B------:R-:W-:Y:S02]  /*27380*/  MOV R3, 0x1 ;  /* 0x0000000100037802 */ /* 0x000fe40000000f00 */
[----:B------:R-:W-:-:S02]  /*27390*/  MOV R2, 0x273b0 ;  /* 0x000273b000027802 */ /* 0x000fc40000000f00 */
[----:B-12-4-:R-:W-:Y:S05]  /*273a0*/  CALL.REL.NOINC `($__internal_40_$__cuda_sm70_shflsync_up_p) ;  /* 0x000005f000007944 */ /* 0x016fea0003c00000 */
[----:B------:R-:W-:Y:S05]  /*273b0*/  BRA `(.L_x_2544) ;  /* 0xffffc09000007947 */ /* 0x000fea000383ffff */
.L_x_2472:
[----:B------:R-:W-:Y:S02]  /*273c0*/  MOV R3, 0x2 ;  /* 0x0000000200037802 */ /* 0x000fe40000000f00 */
[----:B------:R-:W-:-:S02]  /*273d0*/  MOV R2, 0x273f0 ;  /* 0x000273f000027802 */ /* 0x000fc40000000f00 */
[----:B-12---:R-:W-:Y:S05]  /*273e0*/  CALL.REL.NOINC `($__internal_40_$__cuda_sm70_shflsync_up_p) ;  /* 0x000005b000007944 */ /* 0x006fea0003c00000 */
        /* <DEDUP_REMOVED lines=24> */
.L_x_2476:
[----:B------:R-:W-:Y:S02]  /*27570*/  MOV R3, 0x1 ;  /* 0x0000000100037802 */ /* 0x000fe40000000f00 */
[----:B------:R-:W-:Y:S02]  /*27580*/  MOV R2, 0x275a0 ;  /* 0x000275a000027802 */ /* 0x000fe40000000f00 */
[----:B------:R-:W-:Y:S05]  /*27590*/  CALL.REL.NOINC `($__internal_40_$__cuda_sm70_shflsync_up_p) ;  /* 0x0000040000007944 */ /* 0x000fea0003c00000 */
[----:B------:R-:W-:Y:S01]  /*275a0*/  MOV R2, R4 ;  /* 0x0000000400027202 */ /* 0x000fe20000000f00 */
[----:B------:R-:W-:Y:S05]  /*275b0*/  BRA `(.L_x_2546) ;  /* 0xffffc0f000007947 */ /* 0x000fea000383ffff */
.L_x_2477:
[----:B------:R-:W-:Y:S02]  /*275c0*/  MOV R3, 0x2 ;  /* 0x0000000200037802 */ /* 0x000fe40000000f00 */
[----:B------:R-:W-:Y:S02]  /*275d0*/  MOV R2, 0x275f0 ;  /* 0x000275f000027802 */ /* 0x000fe40000000f00 */
        /* <DEDUP_REMOVED lines=25> */
.L_x_2479:
[----:B------:R-:W-:Y:S02]  /*27770*/  SEL R0, RZ, 0x1, P0 ;  /* 0x00000001ff007807 */ /* 0x000fe40000000000 */
[----:B------:R-:W-:Y:S02]  /*27780*/  MOV R2, 0x277a0 ;  /* 0x000277a000027802 */ /* 0x000fe40000000f00 */
[----:B---3--:R-:W-:Y:S05]  /*27790*/  CALL.REL.NOINC `($__internal_41_$__cuda_sm70_votesync_ballot) ;  /* 0x0000026000007944 */ /* 0x008fea0003c00000 */
[----:B------:R-:W-:Y:S01]  /*277a0*/  MOV R6, R0 ;  /* 0x0000000000067202 */ /* 0x000fe20000000f00 */
[----:B------:R-:W-:Y:S05]  /*277b0*/  BRA `(.L_x_2548) ;  /* 0xffffc08000007947 */ /* 0x000fea000383ffff */
.L_x_2480:
[----:B------:R-:W-:Y:S01]  /*277c0*/  IMAD.MOV.U32 R34, RZ, RZ, R7 ;  /* 0x000000ffff227224 */ /* 0x000fe200078e0007 */
[----:B------:R-:W-:Y:S01]  /*277d0*/  MOV R2, R0 ;  /* 0x0000000000027202 */ /* 0x000fe20000000f00 */
[----:B------:R-:W-:Y:S01]  /*277e0*/  IMAD.MOV.U32 R33, RZ, RZ, 0x1f ;  /* 0x0000001fff217424 */ /* 0x000fe200078e00ff */
[----:B------:R-:W-:Y:S02]  /*277f0*/  MOV R3, 0x27810 ;  /* 0x0002781000037802 */ /* 0x000fe40000000f00 */
[----:B---3--:R-:W-:Y:S05]  /*27800*/  CALL.REL.NOINC `($__internal_39_$__cuda_sm70_shflsync_idx_p) ;  /* 0x0000013000007944 */ /* 0x008fea0003c00000 */
[----:B------:R-:W-:Y:S01]  /*27810*/  IMAD.MOV.U32 R12, RZ, RZ, R35 ;  /* 0x000000ffff0c7224 */ /* 0x000fe200078e0023 */
[----:B------:R-:W-:Y:S01]  /*27820*/  MOV R2, R0 ;  /* 0x0000000000027202 */ /* 0x000fe20000000f00 */
[----:B------:R-:W-:Y:S01]  /*27830*/  IMAD.MOV.U32 R34, RZ, RZ, R8 ;  /* 0x000000ffff227224 */ /* 0x000fe200078e0008 */
[----:B------:R-:W-:-:S02]  /*27840*/  MOV R33, 0x1f ;  /* 0x0000001f00217802 */ /* 0x000fc40000000f00 */
[----:B------:R-:W-:Y:S02]  /*27850*/  MOV R3, 0x27870 ;  /* 0x0002787000037802 */ /* 0x000fe40000000f00 */
[----:B------:R-:W-:Y:S05]  /*27860*/  CALL.REL.NOINC `($__internal_39_$__cuda_sm70_shflsync_idx_p) ;  /* 0x000000d000007944 */ /* 0x000fea0003c00000 */
[----:B------:R-:W-:Y:S01]  /*27870*/  MOV R5, R35 ;  /* 0x0000002300057202 */ /* 0x000fe20000000f00 */
[----:B------:R-:W-:Y:S05]  /*27880*/  BRA `(.L_x_2549) ;  /* 0xffffc00000007947 */ /* 0x000fea000383ffff */
.L_x_2483:
[----:B------:R-:W-:Y:S01]  /*27890*/  IMAD.MOV.U32 R34, RZ, RZ, R4 ;  /* 0x000000ffff227224 */ /* 0x000fe200078e0004 */
[----:B------:R-:W-:Y:S01]  /*278a0*/  MOV R2, R0 ;  /* 0x0000000000027202 */ /* 0x000fe20000000f00 */
[----:B------:R-:W-:Y:S01]  /*278b0*/  IMAD.MOV.U32 R33, RZ, RZ, 0x1f ;  /* 0x0000001fff217424 */ /* 0x000fe200078e00ff */
[----:B------:R-:W-:Y:S02]  /*278c0*/  MOV R3, 0x278e0 ;  /* 0x000278e000037802 */ /* 0x000fe40000000f00 */
[----:B--234-:R-:W-:Y:S05]  /*278d0*/  CALL.REL.NOINC `($__internal_39_$__cuda_sm70_shflsync_idx_p) ;  /* 0x0000006000007944 */ /* 0x01cfea0003c00000 */
[----:B------:R-:W-:Y:S01]  /*278e0*/  MOV R14, R35 ;  /* 0x00000023000e7202 */ /* 0x000fe20000000f00 */
[----:B------:R-:W-:Y:S05]  /*278f0*/  BRA `(.L_x_2482) ;  /* 0xffffbff000007947 */ /* 0x000fea000383ffff */
        .weak           $__internal_38_$__cuda_sm70_shflsync_bfly_p
        .type           $__internal_38_$__cuda_sm70_shflsync_bfly_p,@function
        .size           $__internal_38_$__cuda_sm70_shflsync_bfly_p,($__internal_39_$__cuda_sm70_shflsync_idx_p - $__internal_38_$__cuda_sm70_shflsync_bfly_p)
$__internal_38_$__cuda_sm70_shflsync_bfly_p:
[----:B------:R-:W-:Y:S04]  /*27900*/  WARPSYNC R199 ;  /* 0x000000c700007348 */ /* 0x000fe80003800000 */
[----:B------:R1:W2:Y:S02]  /*27910*/  SHFL.BFLY PT, R21, R4, R3, R215 ;  /* 0x0c00000304157389 */ /* 0x0002a400000e00d7 */
[----:B-1----:R-:W-:-:S04]  /*27920*/  MOV R3, 0x0 ;  /* 0x0000000000037802 */ /* 0x002fc80000000f00 */
[----:B--2---:R-:W-:Y:S05]  /*27930*/  RET.REL.NODEC R2 `(_ZN7cutlass13device_kernelIN5flash19enable_sm80_to_sm89INS1_16FlashAttnFwdSm80INS1_25CollectiveMainloopFwdSm80ILi8ELi2ELb0EN4cute5tupleIJNS5_1CILi128EEENS7_ILi64EEENS7_ILi192EEEEEELi192ENS_6half_tEfNS_4arch4Sm80ELb0ELb1ELb1ELb1ELb1ELb1ELb1ELb1EEENS1_21CollectiveEpilogueFwdINS6_IJS8_SA_S9_EEENS6_IJNS7_ILi1EEESI_SI_EEESC_SE_Li256ELb1ELb1ELb1ELb0EEENS1_36VarlenDynamicPersistentTileSchedulerILi128ELi64ELi256ELi256ELb1ELb1ELb0ELb1ELb0ELb1EEEEEEEEEvNT_6ParamsE) ;  /* 0xfffd86c002007950 */ /* 0x004fea0003c3ffff */
        .weak           $__internal_39_$__cuda_sm70_shflsync_idx_p
        .type           $__internal_39_$__cuda_sm70_shflsync_idx_p,@function
        .size           $__internal_39_$__cuda_sm70_shflsync_idx_p,($__internal_40_$__cuda_sm70_shflsync_up_p - $__internal_39_$__cuda_sm70_shflsync_idx_p)
$__internal_39_$__cuda_sm70_shflsync_idx_p:
[----:B------:R-:W-:-:S04]  /*27940*/  MOV R35, 0xffffffff ;  /* 0xffffffff00237802 */ /* 0x000fc80000000f00 */
[----:B------:R-:W-:Y:S04]  /*27950*/  WARPSYNC R35 ;  /* 0x0000002300007348 */ /* 0x000fe80003800000 */
[----:B------:R1:W2:Y:S02]  /*27960*/  SHFL.IDX PT, R35, R34, R2, R33 ;  /* 0x0000000222237389 */ /* 0x0002a400000e0021 */
[----:B-1----:R-:W-:Y:S02]  /*27970*/  MOV R2, R3 ;  /* 0x0000000300027202 */ /* 0x002fe40000000f00 */
[----:B------:R-:W-:-:S04]  /*27980*/  MOV R3, 0x0 ;  /* 0x0000000000037802 */ /* 0x000fc80000000f00 */
[----:B--2---:R-:W-:Y:S05]  /*27990*/  RET.REL.NODEC R2 `(_ZN7cutlass13device_kernelIN5flash19enable_sm80_to_sm89INS1_16FlashAttnFwdSm80INS1_25CollectiveMainloopFwdSm80ILi8ELi2ELb0EN4cute5tupleIJNS5_1CILi128EEENS7_ILi64EEENS7_ILi192EEEEEELi192ENS_6half_tEfNS_4arch4Sm80ELb0ELb1ELb1ELb1ELb1ELb1ELb1ELb1EEENS1_21CollectiveEpilogueFwdINS6_IJS8_SA_S9_EEENS6_IJNS7_ILi1EEESI_SI_EEESC_SE_Li256ELb1ELb1ELb1ELb0EEENS1_36VarlenDynamicPersistentTileSchedulerILi128ELi64ELi256ELi256ELb1ELb1ELb0ELb1ELb0ELb1EEEEEEEEEvNT_6ParamsE) ;  /* 0xfffd866002007950 */ /* 0x004fea0003c3ffff */
        .weak           $__internal_40_$__cuda_sm70_shflsync_up_p
        .type           $__internal_40_$__cuda_sm70_shflsync_up_p,@function
        .size           $__internal_40_$__cuda_sm70_shflsync_up_p,($__internal_41_$__cuda_sm70_votesync_ballot - $__internal_40_$__cuda_sm70_shflsync_up_p)
$__internal_40_$__cuda_sm70_shflsync_up_p:
[----:B------:R-:W-:Y:S02]  /*279a0*/  MOV R4, RZ ;  /* 0x000000ff00047202 */ /* 0x000fe40000000f00 */
[----:B------:R-:W-:-:S04]  /*279b0*/  MOV R12, 0xffffffff ;  /* 0xffffffff000c7802 */ /* 0x000fc80000000f00 */
[----:B------:R-:W-:Y:S04]  /*279c0*/  WARPSYNC R12 ;  /* 0x0000000c00007348 */ /* 0x000fe80003800000 */
[----:B------:R1:W2:Y:S02]  /*279d0*/  SHFL.UP PT, R4, R0, R3, R4 ;  /* 0x0400000300047389 */ /* 0x0002a400000e0004 */
[----:B-1----:R-:W-:-:S04]  /*279e0*/  MOV R3, 0x0 ;  /* 0x0000000000037802 */ /* 0x002fc80000000f00 */
[----:B--2---:R-:W-:Y:S05]  /*279f0*/  RET.REL.NODEC R2 `(_ZN7cutlass13device_kernelIN5flash19enable_sm80_to_sm89INS1_16FlashAttnFwdSm80INS1_25CollectiveMainloopFwdSm80ILi8ELi2ELb0EN4cute5tupleIJNS5_1CILi128EEENS7_ILi64EEENS7_ILi192EEEEEELi192ENS_6half_tEfNS_4arch4Sm80ELb0ELb1ELb1ELb1ELb1ELb1ELb1ELb1EEENS1_21CollectiveEpilogueFwdINS6_IJS8_SA_S9_EEENS6_IJNS7_ILi1EEESI_SI_EEESC_SE_Li256ELb1ELb1ELb1ELb0EEENS1_36VarlenDynamicPersistentTileSchedulerILi128ELi64ELi256ELi256ELb1ELb1ELb0ELb1ELb0ELb1EEEEEEEEEvNT_6ParamsE) ;  /* 0xfffd860002007950 */ /* 0x004fea0003c3ffff */
        .weak           $__internal_41_$__cuda_sm70_votesync_ballot
        .type           $__internal_41_$__cuda_sm70_votesync_ballot,@function
        .size           $__internal_41_$__cuda_sm70_votesync_ballot,(.L_x_6222 - $__internal_41_$__cuda_sm70_votesync_ballot)
$__internal_41_$__cuda_sm70_votesync_ballot:
[----:B------:R-:W-:Y:S01]  /*27a00*/  ISETP.NE.U32.AND P0, PT, R0, 0x1, PT ;  /* 0x000000010000780c */ /* 0x000fe20003f05070 */
[----:B------:R-:W-:-:S04]  /*27a10*/  IMAD.MOV.U32 R3, RZ, RZ, -0x1 ;  /* 0xffffffffff037424 */ /* 0x000fc800078e00ff */
[----:B------:R-:W-:Y:S08]  /*27a20*/  WARPSYNC R3 ;  /* 0x0000000300007348 */ /* 0x000ff00003800000 */
[----:B------:R-:W-:-:S04]  /*27a30*/  VOTE.ANY R0, PT, !P0 ;  /* 0x0000000000007806 */ /* 0x000fc800040e0100 */
[----:B------:R-:W-:Y:S01]  /*27a40*/  LOP3.LUT R0, R0, R3, RZ, 0xc0, !PT ;  /* 0x0000000300007212 */ /* 0x000fe200078ec0ff */
[----:B------:R-:W-:-:S04]  /*27a50*/  IMAD.MOV.U32 R3, RZ, RZ, 0x0 ;  /* 0x00000000ff037424 */ /* 0x000fc800078e00ff */
[----:B------:R-:W-:Y:S05]  /*27a60*/  RET.REL.NODEC R2 `(_ZN7cutlass13device_kernelIN5flash19enable_sm80_to_sm89INS1_16FlashAttnFwdSm80INS1_25CollectiveMainloopFwdSm80ILi8ELi2ELb0EN4cute5tupleIJNS5_1CILi128EEENS7_ILi64EEENS7_ILi192EEEEEELi192ENS_6half_tEfNS_4arch4Sm80ELb0ELb1ELb1ELb1ELb1ELb1ELb1ELb1EEENS1_21CollectiveEpilogueFwdINS6_IJS8_SA_S9_EEENS6_IJNS7_ILi1EEESI_SI_EEESC_SE_Li256ELb1ELb1ELb1ELb0EEENS1_36VarlenDynamicPersistentTileSchedulerILi128ELi64ELi256ELi256ELb1ELb1ELb0ELb1ELb0ELb1EEEEEEEEEvNT_6ParamsE) ;  /* 0xfffd859002007950 */ /* 0x000fea0003c3ffff */
.L_x_2550:
        /* <DEDUP_REMOVED lines=9> */
.L_x_6222:


//--------------------- .text._ZN7cutlass13device_kernelIN5flash19enable_sm80_to_sm89INS1_16FlashAttnFwdSm80INS1_25CollectiveMainloopFwdSm80ILi8ELi2ELb0EN4cute5tupleIJNS5_1CILi128EEENS7_ILi64EEENS7_ILi192EEEEEELi192ENS_6half_tEfNS_4arch4Sm80ELb1ELb0ELb1ELb0ELb1ELb0ELb1ELb1EEENS1_21CollectiveEpilogueFwdINS6_IJS8_SA_S9_EEENS6_IJNS7_ILi1EEESI_SI_EEESC_SE_Li256ELb0ELb1ELb1ELb0EEENS1_30DynamicPersistentTileSchedulerILi256ELi256ELb1ELb1ELb0EEEEEEEEEvNT_6ParamsE --------------------------
	.section	.text._ZN7cutlass13device_kernelIN5flash19enable_sm80_to_sm89INS1_16FlashAttnFwdSm80INS1_25CollectiveMainloopFwdSm80ILi8ELi2ELb0EN4cute5tupleIJNS5_1CILi128EEENS7_ILi64EEENS7_ILi192EEEEEELi192ENS_6half_tEfNS_4arch4Sm80ELb1ELb0ELb1ELb0ELb1ELb0ELb1ELb1EEENS1_21CollectiveEpilogueFwdINS6_IJS8_SA_S9_EEENS6_IJNS7_ILi1EEESI_SI_EEESC_SE_Li256ELb0ELb1ELb1ELb0EEENS1_30DynamicPersistentTileSchedulerILi256ELi256ELb1ELb1ELb0EEEEEEEEEvNT_6ParamsE,"ax",@progbits
	.sectioninfo	@"SHI_REGISTERS=255"
	.align	128
.text._ZN7cutlass13device_kernelIN5flash19enable_sm80_to_sm89INS1_16FlashAttnFwdSm80INS1_25CollectiveMainloopFwdSm80ILi8ELi2ELb0EN4cute5tupleIJNS5_1CILi128EEENS7_ILi64EEENS7_ILi192EEEEEELi192ENS_6half_tEfNS_4arch4Sm80ELb1ELb0ELb1ELb0ELb1ELb0ELb1ELb1EEENS1_21CollectiveEpilogueFwdINS6_IJS8_SA_S9_EEENS6_IJNS7_ILi1EEESI_SI_EEESC_SE_Li256ELb0ELb1ELb1ELb0EEENS1_30DynamicPersistentTileSchedulerILi256ELi256ELb1ELb1ELb0EEEEEEEEEvNT_6ParamsE:
        .type           _ZN7cutlass13device_kernelIN5flash19enable_sm80_to_sm89INS1_16FlashAttnFwdSm80INS1_25CollectiveMainloopFwdSm80ILi8ELi2ELb0EN4cute5tupleIJNS5_1CILi128EEENS7_ILi64EEENS7_ILi192EEEEEELi192ENS_6half_tEfNS_4arch4Sm80ELb1ELb0ELb1ELb0ELb1ELb0ELb1ELb1EEENS1_21CollectiveEpilogueFwdINS6_IJS8_SA_S9_EEENS6_IJNS7_ILi1EEESI_SI_EEESC_SE_Li256ELb0ELb1ELb1ELb0EEENS1_30DynamicPersistentTileSchedulerILi256ELi256ELb1ELb1ELb0EEEEEEEEEvNT_6ParamsE,@function
        .size           _ZN7cutlass13device_kernelIN5flash19enable_sm80_to_sm89INS1_16FlashAttnFwdSm80INS1_25CollectiveMainloopFwdSm80ILi8ELi2ELb0EN4cute5tupleIJNS5_1CILi128EEENS7_ILi64EEENS7_ILi192EEEEEELi192ENS_6half_tEfNS_4arch4Sm80ELb1ELb0ELb1ELb0ELb1ELb0ELb1ELb1EEENS1_21CollectiveEpilogueFwdINS6_IJS8_SA_S9_EEENS6_IJNS7_ILi1EEESI_SI_EEESC_SE_Li256ELb0ELb1ELb1ELb0EEENS1_30DynamicPersistentTileSchedulerILi256ELi256ELb1ELb1ELb0EEEEEEEEEvNT_6ParamsE,(.L_x_6227 - _ZN7cutlass13device_kernelIN5flash19enable_sm80_to_sm89INS1_16FlashAttnFwdSm80INS1_25CollectiveMainloopFwdSm80ILi8ELi2ELb0EN4cute5tupleIJNS5_1CILi128EEENS7_ILi64EEENS7_ILi192EEEEEELi192ENS_6half_tEfNS_4arch4Sm80ELb1ELb0ELb1ELb0ELb1ELb0ELb1ELb1EEENS1_21CollectiveEpilogueFwdINS6_IJS8_SA_S9_EEENS6_IJNS7_ILi1EEESI_SI_EEESC_SE_Li256ELb0ELb1ELb1ELb0EEENS1_30DynamicPersistentTileSchedulerILi256ELi256ELb1ELb1ELb0EEEEEEEEEvNT_6ParamsE)
        .other          _ZN7cutlass13device_kernelIN5flash19enable_sm80_to_sm89INS1_16FlashAttnFwdSm80INS1_25CollectiveMainloopFwdSm80ILi8ELi2ELb0EN4cute5tupleIJNS5_1CILi128EEENS7_ILi64EEENS7_ILi192EEEEEELi192ENS_6half_tEfNS_4arch4Sm80ELb1ELb0ELb1ELb0ELb1ELb0ELb1ELb1EEENS1_21CollectiveEpilogueFwdINS6_IJS8_SA_S9_EEENS6_IJNS7_ILi1EEESI_SI_EEESC_SE_Li256ELb0ELb1ELb1ELb0EEENS1_30DynamicPersistentTileSchedulerILi256ELi256ELb1ELb1ELb0EEEEEEEEEvNT_6ParamsE,@"STO_CUDA_ENTRY STV_DEFAULT"
_ZN7cutlass13device_kernelIN5flash19enable_sm80_to_sm89INS1_16FlashAttnFwdSm80INS1_25CollectiveMainloopFwdSm80ILi8ELi2ELb0EN4cute5tupleIJNS5_1CILi128EEENS7_ILi64EEENS7_ILi192EEEEEELi192ENS_6half_tEfNS_4arch4Sm80ELb1ELb0ELb1ELb0ELb1ELb0ELb1ELb1EEENS1_21CollectiveEpilogueFwdINS6_IJS8_SA_S9_EEENS6_IJNS7_ILi1EEESI_SI_EEESC_SE_Li256ELb0ELb1ELb1ELb0EEENS1_30DynamicPersistentTileSchedulerILi256ELi256ELb1ELb1ELb0EEEEEEEEEvNT_6ParamsE:
        /* <DEDUP_REMOVED lines=13> */
[----:B------:R-:W-:Y:S02]  /*00d0*/  ULDC.64 UR6, c[0x0][0x118] ;  /* 0x0000460000067ab9 */ /* 0x000fe40000000a00 */
[CC--:B------:R-:W-:Y:S02]  /*00e0*/  LEA.HI R3, R15.reuse, R18.reuse, RZ, 0x4 ;  /* 0x000000120f037211 */ /* 0x0c0fe400078f20ff */
[-C--:B------:R-:W-:Y:S02]  /*00f0*/  LEA.HI R10, R15, R18.reuse, RZ, 0x3 ;  /* 0x000000120f0a7211 */ /* 0x080fe400078f18ff */
[----:B------:R-:W-:Y:S02]  /*0100*/  LOP3.LUT R2, R3, 0xfffffff0, RZ, 0xc0, !PT ;  /* 0xfffffff003027812 */ /* 0x000fe400078ec0ff */
[----:B------:R-:W-:-:S02]  /*0110*/  LEA.HI R0, R15, R18, RZ, 0x2 ;  /* 0x000000120f007211 */ /* 0x000fc400078f10ff */
[----:B------:R-:W-:Y:S01]  /*0120*/  SHF.R.S32.HI R232, RZ, 0x3, R10 ;  /* 0x00000003ffe87819 */ /* 0x000fe2000001140a */
[----:B------:R-:W-:Y:S01]  /*0130*/  IMAD.IADD R4, R18, 0x1, -R2 ;  /* 0x0000000112047824 */ /* 0x000fe200078e0a02 */
[----:B------:R-:W-:Y:S02]  /*0140*/  LOP3.LUT R207, R10, 0xfffffff8, RZ, 0xc0, !PT ;  /* 0xfffffff80acf7812 */ /* 0x000fe400078ec0ff */
[----:B------:R-:W-:Y:S01]  /*0150*/  LOP3.LUT R0, R0, 0xfffffffc, RZ, 0xc0, !PT ;  /* 0xfffffffc00007812 */ /* 0x000fe200078ec0ff */
[----:B------:R-:W-:Y:S01]  /*0160*/  IMAD.SHL.U32 R2, R232, 0x40, RZ ;  /* 0x00000040e8027824 */ /* 0x000fe200078e00ff */
[----:B------:R-:W-:Y:S01]  /*0170*/  SHF.R.S32.HI R5, RZ, 0x4, R3 ;  /* 0x00000004ff057819 */ /* 0x000fe20000011403 */
[C---:B------:R-:W-:Y:S01]  /*0180*/  IMAD.IADD R207, R18.reuse, 0x1, -R207 ;  /* 0x0000000112cf7824 */ /* 0x040fe200078e0acf */
[----:B------:R-:W-:Y:S01]  /*0190*/  SHF.R.S32.HI R8, RZ, 0x1f, R4 ;  /* 0x0000001fff087819 */ /* 0x000fe20000011404 */
[----:B------:R-:W-:Y:S01]  /*01a0*/  IMAD.IADD R6, R18, 0x1, -R0 ;  /* 0x0000000112067824 */ /* 0x000fe200078e0a00 */
[----:B------:R-:W-:Y:S01]  /*01b0*/  LEA.HI R3, R3, R5, RZ, 0x1 ;  /* 0x0000000503037211 */ /* 0x000fe200078f08ff */
[C---:B------:R-:W-:Y:S01]  /*01c0*/  IMAD.SHL.U32 R193, R207.reuse, 0x8, RZ ;  /* 0x00000008cfc17824 */ /* 0x040fe200078e00ff */
[----:B------:R-:W-:Y:S01]  /*01d0*/  LOP3.LUT R0, R2, 0x1c0, RZ, 0xc0, !PT ;  /* 0x000001c002007812 */ /* 0x000fe200078ec0ff */
[----:B------:R-:W-:Y:S01]  /*01e0*/  IMAD R206, R207, 0x20, R232 ;  /* 0x00000020cfce7824 */ /* 0x000fe200078e02e8 */
[----:B------:R-:W-:-:S02]  /*01f0*/  LOP3.LUT R3, R3, 0xfffffffe, RZ, 0xc0, !PT ;  /* 0xfffffffe03037812 */ /* 0x000fc400078ec0ff */
[----:B------:R-:W-:Y:S02]  /*0200*/  SHF.R.U32.HI R7, RZ, 0x3, R0 ;  /* 0x00000003ff077819 */ /* 0x000fe40000011600 */
[----:B------:R-:W-:Y:S01]  /*0210*/  LOP3.LUT R2, R0, 0x38, R193, 0xf8, !PT ;  /* 0x0000003800027812 */ /* 0x000fe200078ef8c1 */
[----:B------:R-:W-:Y:S01]  /*0220*/  IMAD.IADD R11, R5, 0x1, -R3 ;  /* 0x00000001050b7824 */ /* 0x000fe200078e0a03 */
[----:B------:R-:W-:Y:S02]  /*0230*/  LEA.HI R0, R6, R6, RZ, 0x1 ;  /* 0x0000000606007211 */ /* 0x000fe400078f08ff */
[----:B------:R-:W-:Y:S02]  /*0240*/  LEA.HI R5, R8, R4, RZ, 0x3 ;  /* 0x0000000408057211 */ /* 0x000fe400078f18ff */
[----:B------:R-:W-:Y:S01]  /*0250*/  LOP3.LUT R13, R2, R7, RZ, 0x3c, !PT ;  /* 0x00000007020d7212 */ /* 0x000fe200078e3cff */
[----:B------:R-:W-:Y:S01]  /*0260*/  IMAD.SHL.U32 R7, R207, 0x40, RZ ;  /* 0x00000040cf077824 */ /* 0x000fe200078e00ff */
[----:B------:R-:W-:-:S02]  /*0270*/  LOP3.LUT R2, R0, 0x1ffffffe, RZ, 0xc0, !PT ;  /* 0x1ffffffe00027812 */ /* 0x000fc400078ec0ff */
[----:B------:R-:W-:Y:S02]  /*0280*/  LOP3.LUT R3, R5, 0xfffffff8, RZ, 0xc0, !PT ;  /* 0xfffffff805037812 */ /* 0x000fe400078ec0ff */
[----:B------:R-:W-:Y:S01]  /*0290*/  LOP3.LUT R0, R7, 0x1c0, RZ, 0xc0, !PT ;  /* 0x000001c007007812 */ /* 0x000fe200078ec0ff */
[----:B------:R-:W-:Y:S01]  /*02a0*/  IMAD.IADD R14, R6, 0x1, -R2 ;  /* 0x00000001060e7824 */ /* 0x000fe200078e0a02 */
[----:B------:R-:W-:Y:S01]  /*02b0*/  LEA.HI R8, R15, R18, RZ, 0x5 ;  /* 0x000000120f087211 */ /* 0x000fe200078f28ff */
[----:B------:R-:W-:Y:S01]  /*02c0*/  IMAD.IADD R9, R4, 0x1, -R3 ;  /* 0x0000000104097824 */ /* 0x000fe200078e0a03 */
[----:B------:R-:W-:Y:S02]  /*02d0*/  LOP3.LUT R4, R0, 0x8, R10, 0xf8, !PT ;  /* 0x0000000800047812 */ /* 0x000fe400078ef80a */
        /* <DEDUP_REMOVED lines=8> */
[C---:B------:R-:W-:Y:S01]  /*0360*/  IMAD.SHL.U32 R3, R9.reuse, 0x40, RZ ;  /* 0x0000004009037824 */ /* 0x040fe200078e00ff */
[----:B------:R-:W-:Y:S01]  /*0370*/  R2P PR, R9, 0x6 ;  /* 0x0000000609007804 */ /* 0x000fe20000000000 */
[----:B------:R-:W-:Y:S01]  /*0380*/  IMAD.SHL.U32 R4, R11, 0x8, RZ ;  /* 0x000000080b047824 */ /* 0x000fe200078e00ff */
[----:B------:R-:W-:Y:S01]  /*0390*/  SHF.R.S32.HI R7, RZ, 0x1f, R17 ;  /* 0x0000001fff077819 */ /* 0x000fe20000011411 */
[----:B------:R-:W-:Y:S01]  /*03a0*/  IMAD.IADD R8, R6, 0x1, -R2 ;  /* 0x0000000106087824 */ /* 0x000fe200078e0a02 */
[----:B------:R-:W-:Y:S01]  /*03b0*/  LOP3.LUT R0, R3, 0x1c0, RZ, 0xc0, !PT ;  /* 0x000001c003007812 */ /* 0x000fe200078ec0ff */
[----:B------:R-:W-:Y:S01]  /*03c0*/  IMAD.SHL.U32 R2, R5, 0x40, RZ ;  /* 0x0000004005027824 */ /* 0x000fe200078e00ff */
[----:B------:R-:W-:-:S02]  /*03d0*/  LEA.HI R7, R7, R17, RZ, 0x2 ;  /* 0x0000001107077211 */ /* 0x000fc400078f10ff */
[----:B------:R-:W-:Y:S02]  /*03e0*/  LOP3.LUT R5, R0, 0x8, R4, 0xf8, !PT ;  /* 0x0000000800057812 */ /* 0x000fe400078ef804 */
[----:B------:R-:W-:Y:S02]  /*03f0*/  SHF.R.U32.HI R3, RZ, 0x3, R0 ;  /* 0x00000003ff037819 */ /* 0x000fe40000011600 */
[----:B------:R-:W-:Y:S02]  /*0400*/  LOP3.LUT R4, R2, 0xfffffe00, RZ, 0xc0, !PT ;  /* 0xfffffe0002047812 */ /* 0x000fe400078ec0ff */
[----:B------:R-:W-:Y:S01]  /*0410*/  LOP3.LUT R3, R5, R3, RZ, 0x3c, !PT ;  /* 0x0000000305037212 */ /* 0x000fe200078e3cff */
[----:B------:R-:W-:Y:S01]  /*0420*/  IMAD.MOV.U32 R5, RZ, RZ, 0x40 ;  /* 0x00000040ff057424 */ /* 0x000fe200078e00ff */
[----:B------:R-:W-:Y:S01]  /*0430*/  SHF.R.S32.HI R0, RZ, 0x2, R7 ;  /* 0x00000002ff007819 */ /* 0x000fe20000011407 */
[----:B------:R-:W-:Y:S01]  /*0440*/  IMAD R2, R6, 0x400, R4 ;  /* 0x0000040006027824 */ /* 0x000fe200078e0204 */
[----:B------:R-:W-:-:S02]  /*0450*/  SEL R168, R168, 0xffffffe0, !P1 ;  /* 0xffffffe0a8a87807 */ /* 0x000fc40004800000 */
[----:B------:R-:W-:Y:S01]  /*0460*/  LEA.HI R10, R15, R18, RZ, 0x6 ;  /* 0x000000120f0a7211 */ /* 0x000fe200078f30ff */
[----:B------:R-:W-:Y:S01]  /*0470*/  IMAD.IADD R2, R2, 0x1, R3 ;  /* 0x0000000102027824 */ /* 0x000fe200078e0203 */
[----:B------:R-:W-:Y:S01]  /*0480*/  LOP3.LUT R3, R3, R4, RZ, 0xfc, !PT ;  /* 0x0000000403037212 */ /* 0x000fe200078efcff */
[----:B------:R-:W-:Y:S01]  /*0490*/  IMAD R16, R8, 0x10, R0 ;  /* 0x0000001008107824 */ /* 0x000fe200078e0200 */
[----:B------:R-:W-:Y:S01]  /*04a0*/  LEA.HI R4, R15, R18, RZ, 0x7 ;  /* 0x000000120f047211 */ /* 0x000fe200078f38ff */
[----:B------:R-:W-:Y:S01]  /*04b0*/  IMAD R0, R11, 0x200, R12 ;  /* 0x000002000b007824 */ /* 0x000fe200078e020c */
[----:B------:R-:W-:Y:S01]  /*04c0*/  LEA R162, R2, 0x18100, 0x1 ;  /* 0x0001810002a27811 */ /* 0x000fe200078e08ff */
[----:B------:R-:W-:Y:S01]  /*04d0*/  IMAD.SHL.U32 R10, R10, 0x8, RZ ;  /* 0x000000080a0a7824 */ /* 0x000fe200078e00ff */
[----:B------:R-:W-:Y:S01]  /*04e0*/  SHF.R.S32.HI R6, RZ, 0x7, R4 ;  /* 0x00000007ff067819 */ /* 0x000fe20000011404 */
[----:B------:R-:W-:Y:S01]  /*04f0*/  STL [R1+0xc], R16 ;  /* 0x00000c1001007387 */ /* 0x000fe20000100800 */
[----:B------:R-:W-:Y:S01]  /*0500*/  LOP3.LUT R4, R7, 0x7ffffffc, RZ, 0xc0, !PT ;  /* 0x7ffffffc07047812 */ /* 0x000fe200078ec0ff */
[----:B------:R-:W-:Y:S01]  /*0510*/  IMAD.IADD R163, R162, 0x1, R168 ;  /* 0x00000001a2a37824 */ /* 0x000fe200078e02a8 */
[----:B------:R-:W-:-:S02]  /*0520*/  LEA R170, R3, 0x100, 0x1 ;  /* 0x0000010003aa7811 */ /* 0x000fc400078e08ff */
[----:B------:R-:W-:Y:S01]  /*0530*/  LEA R169, R0, 0xc100, 0x1 ;  /* 0x0000c10000a97811 */ /* 0x000fe200078e08ff */
[----:B------:R-:W-:Y:S01]  /*0540*/  IMAD.IADD R4, R17, 0x1, -R4 ;  /* 0x0000000111047824 */ /* 0x000fe200078e0a04 */
[----:B------:R-:W-:Y:S01]  /*0550*/  SEL R0, R5, 0xffffffc0, !P2 ;  /* 0xffffffc005007807 */ /* 0x000fe20005000000 */
[----:B------:R-:W-:Y:S01]  /*0560*/  IMAD.IADD R237, R168, 0x1, R170 ;  /* 0x00000001a8ed7824 */ /* 0x000fe200078e02aa */
[----:B------:R-:W-:Y:S01]  /*0570*/  IADD3 R201, R193, 0x80, RZ ;  /* 0x00000080c1c97810 */ /* 0x000fe20007ffe0ff */
[----:B------:R-:W-:Y:S01]  /*0580*/  IMAD.SHL.U32 R223, R4, 0x2, RZ ;  /* 0x0000000204df7824 */ /* 0x000fe200078e00ff */
[----:B------:R-:W-:Y:S01]  /*0590*/  LOP3.LUT R10, R13, 0x7ffffe00, R10, 0xf8, !PT ;  /* 0x7ffffe000d0a7812 */ /* 0x000fe200078ef80a */
[----:B------:R-:W-:Y:S01]  /*05a0*/  IMAD R4, R14, 0x8, R16 ;  /* 0x000000080e047824 */ /* 0x000fe200078e0210 */
[----:B------:R-:W-:Y:S01]  /*05b0*/  IADD3 R202, R193, 0x40, RZ ;  /* 0x00000040c1ca7810 */ /* 0x000fe20007ffe0ff */
[----:B------:R-:W-:Y:S01]  /*05c0*/  IMAD.IADD R171, R0, 0x1, R170 ;  /* 0x0000000100ab7824 */ /* 0x000fe200078e02aa */
[----:B------:R-:W-:Y:S01]  /*05d0*/  IADD3 R15, R223, 0x10, RZ ;  /* 0x00000010df0f7810 */ /* 0x000fe20007ffe0ff */
[--C-:B------:R-:W-:Y:S01]  /*05e0*/  IMAD.IADD R165, R162, 0x1, R0.reuse ;  /* 0x00000001a2a57824 */ /* 0x100fe200078e0200 */
[----:B------:R1:W-:Y:S01]  /*05f0*/  STL [R1+0x4], R4 ;  /* 0x0000040401007387 */ /* 0x0003e20000100800 */
[----:B------:R-:W-:Y:S01]  /*0600*/  IMAD.IADD R164, R163, 0x1, R0 ;  /* 0x00000001a3a47824 */ /* 0x000fe200078e0200 */
[C---:B------:R-:W-:Y:S01]  /*0610*/  IADD3 R11, R223.reuse, 0x28, RZ ;  /* 0x00000028df0b7810 */ /* 0x040fe20007ffe0ff */
[----:B------:R-:W-:Y:S01]  /*0620*/  IMAD.IADD R0, R0, 0x1, R237 ;  /* 0x0000000100007824 */ /* 0x000fe200078e02ed */
[----:B------:R-:W-:Y:S01]  /*0630*/  SHF.R.S32.HI R6, RZ, 0x1f, R193 ;  /* 0x0000001fff067819 */ /* 0x000fe200000114c1 */
[----:B------:R-:W-:Y:S01]  /*0640*/  IMAD.SHL.U32 R210, R10, 0x2, RZ ;  /* 0x000000020ad27824 */ /* 0x000fe200078e00ff */
[----:B------:R-:W-:Y:S01]  /*0650*/  IADD3 R8, R223, 0x40, RZ ;  /* 0x00000040df087810 */ /* 0x000fe20007ffe0ff */
[----:B------:R-:W-:Y:S01]  /*0660*/  IMAD.IADD R239, R168, 0x1, R171 ;  /* 0x00000001a8ef7824 */ /* 0x000fe200078e02ab */
[----:B------:R2:W-:Y:S01]  /*0670*/  STL [R1], R0 ;  /* 0x0000000001007387 */ /* 0x0005e20000100800 */
[----:B------:R-:W-:-:S02]  /*0680*/  SHF.R.S32.HI R6, RZ, 0x1f, R201 ;  /* 0x0000001fff067819 */ /* 0x000fc400000114c9 */
[C---:B------:R-:W-:Y:S02]  /*0690*/  IADD3 R6, R223.reuse, 0x50, RZ ;  /* 0x00000050df067810 */ /* 0x040fe40007ffe0ff */
[C---:B------:R-:W-:Y:S02]  /*06a0*/  IADD3 R252, R223.reuse, 0x60, RZ ;  /* 0x00000060dffc7810 */ /* 0x040fe40007ffe0ff */
[----:B------:R-:W-:Y:S02]  /*06b0*/  SHF.R.S32.HI R5, RZ, 0x1f, R15 ;  /* 0x0000001fff057819 */ /* 0x000fe4000001140f */
[C---:B------:R-:W-:Y:S02]  /*06c0*/  IADD3 R251, R223.reuse, 0x68, RZ ;  /* 0x00000068dffb7810 */ /* 0x040fe40007ffe0ff */
[C---:B------:R-:W-:Y:S02]  /*06d0*/  IADD3 R250, R223.reuse, 0x70, RZ ;  /* 0x00000070dffa7810 */ /* 0x040fe40007ffe0ff */
[----:B------:R-:W-:-:S02]  /*06e0*/  IADD3 R249, R223, 0x78, RZ ;  /* 0x00000078dff97810 */ /* 0x000fc40007ffe0ff */
[----:B------:R-:W-:Y:S02]  /*06f0*/  SHF.R.S32.HI R5, RZ, 0x1f, R11 ;  /* 0x0000001fff057819 */ /* 0x000fe4000001140b */
[C---:B-1----:R-:W-:Y:S02]  /*0700*/  IADD3 R4, R223.reuse, 0x58, RZ ;  /* 0x00000058df047810 */ /* 0x042fe40007ffe0ff */
[----:B------:R-:W-:Y:S02]  /*0710*/  SHF.R.S32.HI R7, RZ, 0x1f, R202 ;  /* 0x0000001fff077819 */ /* 0x000fe400000114ca */
[C---:B------:R-:W-:Y:S02]  /*0720*/  IADD3 R248, R223.reuse, 0x80, RZ ;  /* 0x00000080dff87810 */ /* 0x040fe40007ffe0ff */
[C---:B------:R-:W-:Y:S02]  /*0730*/  IADD3 R247, R223.reuse, 0x88, RZ ;  /* 0x00000088dff77810 */ /* 0x040fe40007ffe0ff */
[----:B------:R-:W-:-:S02]  /*0740*/  IADD3 R246, R223, 0x90, RZ ;  /* 0x00000090dff67810 */ /* 0x000fc40007ffe0ff */
[----:B------:R-:W-:Y:S02]  /*0750*/  SHF.R.S32.HI R5, RZ, 0x1f, R8 ;  /* 0x0000001fff057819 */ /* 0x000fe40000011408 */
        /* <DEDUP_REMOVED lines=32> */
[----:B--2---:R-:W-:Y:S02]  /*0960*/  SHF.R.S32.HI R2, RZ, 0x1f, R241 ;  /* 0x0000001fff027819 */ /* 0x004fe400000114f1 */
.L_x_2615:
        /* <DEDUP_REMOVED lines=18> */
.L_x_2552:
[----:B------:R-:W-:-:S04]  /*0a90*/  MOV R0, c[0x0][0x554] ;  /* 0x0001550000007a02 */ /* 0x000fc80000000f00 */
[----:B------:R-:W-:Y:S02]  /*0aa0*/  ISETP.NE.AND P0, PT, R0, 0x1, PT ;  /* 0x000000010000780c */ /* 0x000fe40003f05270 */
[----:B------:R-:W-:-:S11]  /*0ab0*/  MOV R0, R2 ;  /* 0x0000000200007202 */ /* 0x000fd60000000f00 */
[----:B------:R-:W-:-:S05]  /*0ac0*/  @P0 IMAD.HI.U32 R4, R2, c[0x0][0x558], RZ ;  /* 0x0001560002040a27 */ /* 0x000fca00078e00ff */
[----:B------:R-:W-:-:S05]  /*0ad0*/  @P0 SHF.R.U32.HI R0, RZ, c[0x0][0x55c], R4 ;  /* 0x00015700ff000a19 */ /* 0x000fca0000011604 */
[----:B------:R-:W-:Y:S02]  /*0ae0*/  IMAD R4, R0, c[0x0][0x554], RZ ;  /* 0x0001550000047a24 */ /* 0x000fe400078e02ff */
.L_x_2553:
[----:B------:R-:W-:Y:S05]  /*0af0*/  BSYNC B0 ;  /* 0x0000000000007941 */ /* 0x000fea0003800000 */
.L_x_2551:
        /* <DEDUP_REMOVED lines=78> */
.L_x_2555:
[----:B------:R-:W-:Y:S05]  /*0fe0*/  BSYNC B0 ;  /* 0x0000000000007941 */ /* 0x000fea0003800000 */
.L_x_2554:
[----:B------:R-:W-:Y:S01]  /*0ff0*/  LOP3.LUT R0, R236, 0xffff, RZ, 0xc0, !PT ;  /* 0x0000ffffec007812 */ /* 0x000fe200078ec0ff */
[----:B------:R-:W-:Y:S01]  /*1000*/  CS2R R16, SRZ ;  /* 0x0000000000107805 */ /* 0x000fe2000001ff00 */
[----:B------:R-:W-:Y:S01]  /*1010*/  CS2R R96, SRZ ;  /* 0x0000000000607805 */ /* 0x000fe2000001ff00 */
[----:B------:R-:W-:Y:S01]  /*1020*/  CS2R R94, SRZ ;  /* 0x00000000005e7805 */ /* 0x000fe2000001ff00 */
        /* <DEDUP_REMOVED lines=57> */
[----:B------:R-:W-:Y:S02]  /*13c0*/  SHF.R.S32.HI R14, RZ, 0x1f, R234 ;  /* 0x0000001fff0e7819 */ /* 0x000fe400000114ea */
[----:B------:R-:W-:Y:S02]  /*13d0*/  IADD3 R4, R206, R238, RZ ;  /* 0x000000eece047210 */ /* 0x000fe40007ffe0ff */
[----:B------:R-:W-:Y:S01]  /*13e0*/  SHF.R.S32.HI R6, RZ, 0x1f, R233 ;  /* 0x0000001fff067819 */ /* 0x000fe200000114e9 */
[----:B------:R-:W-:Y:S01]  /*13f0*/  IMAD R0, R14, c[0x0][0x1b8], RZ ;  /* 0x00006e000e007a24 */ /* 0x000fe200078e02ff */
[----:B------:R-:W-:Y:S01]  /*1400*/  ISETP.GE.AND P6, PT, R193, c[0x0][0x198], PT ;  /* 0x00006600c1007a0c */ /* 0x000fe20003fc6270 */
[----:B------:R-:W-:Y:S01]  /*1410*/  @P4 IMAD.HI.U32 R7, R4, c[0x0][0x2c8], RZ ;  /* 0x0000b20004074a27 */ /* 0x000fe200078e00ff */
[----:B------:R-:W-:Y:S02]  /*1420*/  ISETP.GE.AND P5, PT, R202, c[0x0][0x198], PT ;  /* 0x00006600ca007a0c */ /* 0x000fe40003fa6270 */
[----:B------:R-:W-:Y:S01]  /*1430*/  ISETP.GE.AND P3, PT, R201, c[0x0][0x198], PT ;  /* 0x00006600c9007a0c */ /* 0x000fe20003f66270 */
[----:B------:R-:W-:Y:S01]  /*1440*/  IMAD R5, R234, c[0x0][0x1bc], R0 ;  /* 0x00006f00ea057a24 */ /* 0x000fe200078e0200 */
[----:B------:R-:W-:Y:S01]  /*1450*/  IADD3 R231, R235, -0x1, RZ ;  /* 0xffffffffebe77810 */ /* 0x000fe20007ffe0ff */
        /* <DEDUP_REMOVED lines=25> */
.L_x_2616:
[----:B------:R-:W-:Y:S05]  /*15f0*/  BRA.DIV ~URZ, `(.L_x_2558) ;  /* 0x0000d1227f007947 */ /* 0x000fea000b800000 */
[----:B------:R3:W4:Y:S02]  /*1600*/  SHFL.IDX PT, R0, R11, RZ, 0x181f ;  /* 0x00181fff0b007589 */ /* 0x00072400000e0000 */
.L_x_2617:
        /* <DEDUP_REMOVED lines=21> */
.L_x_2560:
[----:B------:R-:W-:Y:S05]  /*1760*/  BSYNC B0 ;  /* 0x0000000000007941 */ /* 0x000fea0003800000 */
.L_x_2559:
[----:B------:R-:W-:Y:S05]  /*1770*/  BRA.DIV ~URZ, `(.L_x_2561) ;  /* 0x0000d0127f007947 */ /* 0x000fea000b800000 */
[----:B--2---:R2:W1:Y:S04]  /*1780*/  SHFL.IDX PT, R8, R9, 0x1, 0x181f ;  /* 0x00381f0009087f89 */ /* 0x00446800000e0000 */
[----:B----4-:R2:W4:Y:S02]  /*1790*/  SHFL.IDX PT, R0, R11, 0x1, 0x181f ;  /* 0x00381f000b007f89 */ /* 0x01052400000e0000 */
.L_x_2618:
        /* <DEDUP_REMOVED lines=19> */
.L_x_2563:
[----:B------:R-:W-:Y:S05]  /*18d0*/  BSYNC B0 ;  /* 0x0000000000007941 */ /* 0x000fea0003800000 */
.L_x_2562:
[----:B------:R-:W-:Y:S05]  /*18e0*/  BRA.DIV ~URZ, `(.L_x_2564) ;  /* 0x0000cf727f007947 */ /* 0x000fea000b800000 */
[----:B-1----:R1:W2:Y:S02]  /*18f0*/  SHFL.IDX PT, R8, R9, 0x2, 0x181f ;  /* 0x00581f0009087f89 */ /* 0x0022a400000e0000 */
.L_x_2619:
[----:B------:R-:W-:Y:S05]  /*1900*/  BRA.DIV ~URZ, `(.L_x_2565) ;  /* 0x0000cfc27f007947 */ /* 0x000fea000b800000 */
[----:B----4-:R4:W1:Y:S02]  /*1910*/  SHFL.IDX PT, R0, R11, 0x2, 0x181f ;  /* 0x00581f000b007f89 */ /* 0x01086400000e0000 */
.L_x_2620:
        /* <DEDUP_REMOVED lines=19> */
.L_x_2567:
[----:B------:R-:W-:Y:S05]  /*1a50*/  BSYNC B0 ;  /* 0x0000000000007941 */ /* 0x000fea0003800000 */
.L_x_2566:
[----:B------:R-:W-:Y:S05]  /*1a60*/  BRA.DIV ~URZ, `(.L_x_2568) ;  /* 0x0000ced27f007947 */ /* 0x000fea000b800000 */
[----:B--2---:R2:W3:Y:S04]  /*1a70*/  SHFL.IDX PT, R8, R9, 0x3, 0x181f ;  /* 0x00781f0009087f89 */ /* 0x0044e800000e0000 */
[----:B-1----:R2:W1:Y:S02]  /*1a80*/  SHFL.IDX PT, R0, R11, 0x3, 0x181f ;  /* 0x00781f000b007f89 */ /* 0x00246400000e0000 */
.L_x_2621:
        /* <DEDUP_REMOVED lines=26> */
[----:B------:R-:W-:-:S02]  /*1c30*/  IMAD.MOV.U32 R15, RZ, RZ, c[0x0][0x2ac] ;  /* 0x0000ab00ff0f7624 */ /* 0x000fc400078e00ff */
        /* <DEDUP_REMOVED lines=14> */
[----:B------:R1:W3:Y:S01]  /*1d20*/  @!P1 LDG.E R173, [R4.64] ;  /* 0x0000000604ad9981 */ /* 0x0002e2000c1e1900 */
[----:B------:R-:W-:Y:S01]  /*1d30*/  IMAD.MOV R0, RZ, RZ, -R0 ;  /* 0x000000ffff007224 */ /* 0x000fe200078e0a00 */
[----:B------:R-:W-:Y:S01]  /*1d40*/  BSSY B0, `(.L_x_2569) ;  /* 0x00000b1000007945 */ /* 0x000fe20003800000 */
[----:B------:R-:W-:-:S04]  /*1d50*/  IMAD.WIDE.U32 R212, R234, c[0x0][0x1e8], RZ ;  /* 0x00007a00ead47a25 */ /* 0x000fc800078e00ff */
[----:B------:R-:W-:Y:S02]  /*1d60*/  IMAD R181, R0, c[0x0][0x2b8], R2 ;  /* 0x0000ae0000b57a24 */ /* 0x000fe400078e0202 */
[----:B------:R-:W-:Y:S02]  /*1d70*/  IMAD R108, R231, -0x40, R15 ;  /* 0xffffffc0e76c7824 */ /* 0x000fe400078e020f */
[----:B------:R-:W-:-:S04]  /*1d80*/  IMAD.WIDE.U32 R2, R181, c[0x0][0x1e0], RZ ;  /* 0x00007800b5027a25 */ /* 0x000fc800078e00ff */
[----:B------:R-:W-:Y:S02]  /*1d90*/  IMAD.IADD R13, R108, 0x1, -R232 ;  /* 0x000000016c0d7824 */ /* 0x000fe400078e0ae8 */
[----:B------:R-:W-:Y:S02]  /*1da0*/  IMAD R6, R14, c[0x0][0x210], RZ ;  /* 0x000084000e067a24 */ /* 0x000fe400078e02ff */
[----:B------:R-:W-:Y:S01]  /*1db0*/  IMAD.WIDE.U32 R216, R234, c[0x0][0x210], RZ ;  /* 0x00008400ead87a25 */ /* 0x000fe200078e00ff */
[----:B------:R-:W-:-:S03]  /*1dc0*/  ISETP.GE.AND P6, PT, R13, 0x1, PT ;  /* 0x000000010d00780c */ /* 0x000fc60003fc6270 */
[----:B------:R-:W-:Y:S01]  /*1dd0*/  IMAD R6, R234, c[0x0][0x214], R6 ;  /* 0x00008500ea067a24 */ /* 0x000fe200078e0206 */
[----:B-1----:R-:W-:Y:S01]  /*1de0*/  SHF.R.S32.HI R5, RZ, 0x1f, R181 ;  /* 0x0000001fff057819 */ /* 0x002fe200000114b5 */
[----:B------:R-:W-:Y:S02]  /*1df0*/  IMAD.SHL.U32 R17, R193, 0x2, RZ ;  /* 0x00000002c1117824 */ /* 0x000fe400078e00ff */
[----:B------:R-:W-:Y:S02]  /*1e00*/  IMAD.IADD R220, R217, 0x1, R6 ;  /* 0x00000001d9dc7824 */ /* 0x000fe400078e0206 */
[----:B------:R-:W-:Y:S02]  /*1e10*/  IMAD R0, R5, c[0x0][0x1e0], RZ ;  /* 0x0000780005007a24 */ /* 0x000fe400078e02ff */
[----:B------:R-:W-:Y:S02]  /*1e20*/  IMAD.SHL.U32 R19, R201, 0x2, RZ ;  /* 0x00000002c9137824 */ /* 0x000fe400078e00ff */
[----:B------:R-:W-:Y:S01]  /*1e30*/  @P6 ISETP.GE.AND P1, PT, R193, c[0x0][0x1d4], PT ;  /* 0x00007500c1006a0c */ /* 0x000fe20003f26270 */
[----:B------:R-:W-:Y:S01]  /*1e40*/  IMAD R0, R181, c[0x0][0x1e4], R0 ;  /* 0x00007900b5007a24 */ /* 0x000fe200078e0200 */
[----:B------:R-:W-:-:S02]  /*1e50*/  @P6 ISETP.GE.AND P5, PT, R202, c[0x0][0x1d4], PT ;  /* 0x00007500ca006a0c */ /* 0x000fc40003fa6270 */
[----:B------:R-:W-:Y:S01]  /*1e60*/  @P6 ISETP.GE.AND P2, PT, R201, c[0x0][0x1d4], PT ;  /* 0x00007500c9006a0c */ /* 0x000fe20003f46270 */
[----:B------:R-:W-:Y:S02]  /*1e70*/  IMAD.IADD R3, R3, 0x1, R0 ;  /* 0x0000000103037824 */ /* 0x000fe400078e0200 */
[----:B------:R-:W-:Y:S01]  /*1e80*/  IMAD R0, R14, c[0x0][0x1e8], RZ ;  /* 0x00007a000e007a24 */ /* 0x000fe200078e02ff */
[----:B------:R-:W-:-:S03]  /*1e90*/  SHF.L.U64.HI R14, R193, 0x1, R18 ;  /* 0x00000001c10e7819 */ /* 0x000fc60000010212 */
[----:B------:R-:W-:-:S04]  /*1ea0*/  IMAD R0, R234, c[0x0][0x1ec], R0 ;  /* 0x00007b00ea007a24 */ /* 0x000fc800078e0200 */
[----:B------:R-:W-:Y:S01]  /*1eb0*/  IMAD.IADD R218, R213, 0x1, R0 ;  /* 0x00000001d5da7824 */ /* 0x000fe200078e0200 */
[----:B--234-:R-:W-:Y:S01]  /*1ec0*/  SHF.R.S32.HI R11, RZ, 0x1f, R173 ;  /* 0x0000001fff0b7819 */ /* 0x01cfe200000114ad */
        /* <DEDUP_REMOVED lines=9> */
[C---:B------:R-:W-:Y:S01]  /*1f60*/  IMAD R5, R181.reuse, c[0x0][0x20c], R4 ;  /* 0x00008300b5057a24 */ /* 0x040fe200078e0204 */
[----:B------:R-:W-:Y:S01]  /*1f70*/  LEA.HI.X R10, R0, c[0x0][0x1cc], R2, 0x1, P0 ;  /* 0x00007300000a7a11 */ /* 0x000fe200000f0c02 */
[----:B------:R-:W-:Y:S01]  /*1f80*/  IMAD.WIDE.U32 R2, R181, c[0x0][0x208], RZ ;  /* 0x00008200b5027a25 */ /* 0x000fe200078e00ff */
[----:B------:R-:W1:Y:S03]  /*1f90*/  SHFL.IDX PT, R0, R9, RZ, 0x181f ;  /* 0x00181fff09007589 */ /* 0x000e6600000e0000 */
[----:B------:R-:W-:Y:S01]  /*1fa0*/  IMAD.IADD R3, R3, 0x1, R5 ;  /* 0x0000000103037824 */ /* 0x000fe200078e0205 */
[----:B------:R-:W2:Y:S03]  /*1fb0*/  SHFL.IDX PT, R8, R10, RZ, 0x181f ;  /* 0x00181fff0a087589 */ /* 0x000ea600000e0000 */
[----:B------:R-:W-:Y:S01]  /*1fc0*/  IMAD.WIDE.U32 R2, R173, c[0x0][0x218], R2 ;  /* 0x00008600ad027a25 */ /* 0x000fe200078e0002 */
[----:B------:R-:W3:Y:S04]  /*1fd0*/  SHFL.IDX PT, R9, R9, 0x1, 0x181f ;  /* 0x00381f0009097f89 */ /* 0x000ee800000e0000 */
[----:B------:R-:W4:Y:S01]  /*1fe0*/  SHFL.IDX PT, R10, R10, 0x1, 0x181f ;  /* 0x00381f000a0a7f89 */ /* 0x000f2200000e0000 */
[----:B-1----:R-:W-:-:S04]  /*1ff0*/  @P6 LEA R4, P0, R193, R0, 0x1 ;  /* 0x00000000c1046211 */ /* 0x002fc800078008ff */
[----:B--2---:R-:W-:Y:S02]  /*2000*/  @P6 LEA.HI.X R5, R193, R8, R18, 0x1, P0 ;  /* 0x00000008c1056211 */ /* 0x004fe400000f0c12 */
[----:B------:R-:W-:-:S03]  /*2010*/  @P6 LEA R6, P0, R202, R0, 0x1 ;  /* 0x00000000ca066211 */ /* 0x000fc600078008ff */
[----:B------:R1:W-:Y:S01]  /*2020*/  @P6 LDGSTS.E.BYPASS.LTC128B.128 [R210+0xc100], [R4.64], !P1 ;  /* 0x0c10000004d26fae */ /* 0x0003e2000c901d46 */
[----:B------:R-:W-:-:S05]  /*2030*/  @P6 LEA.HI.X R7, R202, R8, R16, 0x1, P0 ;  /* 0x00000008ca076211 */ /* 0x000fca00000f0c10 */
[----:B------:R3:W-:Y:S01]  /*2040*/  @P6 LDGSTS.E.BYPASS.LTC128B.128 [R210+0xe100], [R6.64], !P5 ;  /* 0x0e10000006d26fae */ /* 0x0007e2000e901d46 */
[C---:B-1----:R-:W-:Y:S02]  /*2050*/  @P6 LEA R4, P1, R201.reuse, R0, 0x1 ;  /* 0x00000000c9046211 */ /* 0x042fe400078208ff */
[----:B------:R-:W-:Y:S02]  /*2060*/  IADD3 R0, P0, R2, R216, RZ ;  /* 0x000000d802007210 */ /* 0x000fe40007f1e0ff */
[----:B------:R-:W-:Y:S02]  /*2070*/  @P6 LEA.HI.X R5, R201, R8, R20, 0x1, P1 ;  /* 0x00000008c9056211 */ /* 0x000fe400008f0c14 */
[----:B------:R-:W-:Y:S02]  /*2080*/  ISETP.GE.AND P1, PT, R13, 0x21, PT ;  /* 0x000000210d00780c */ /* 0x000fe40003f26270 */
[----:B------:R-:W-:Y:S01]  /*2090*/  IADD3.X R2, R220, R3, R11, P0, !PT ;  /* 0x00000003dc027210 */ /* 0x000fe200007fe40b */
[----:B------:R1:W-:Y:S01]  /*20a0*/  @P6 LDGSTS.E.BYPASS.LTC128B.128 [R210+0x10100], [R4.64], !P2 ;  /* 0x1010000004d26fae */ /* 0x0003e2000d101d46 */
[----:B------:R-:W-:-:S04]  /*20b0*/  LEA R12, P0, R0, c[0x0][0x1f8], 0x1 ;  /* 0x00007e00000c7a11 */ /* 0x000fc800078008ff */
[----:B------:R-:W-:Y:S01]  /*20c0*/  LEA.HI.X R15, R0, c[0x0][0x1fc], R2, 0x1, P0 ;  /* 0x00007f00000f7a11 */ /* 0x000fe200000f0c02 */
[----:B------:R-:W2:Y:S04]  /*20d0*/  SHFL.IDX PT, R8, R12, RZ, 0x181f ;  /* 0x00181fff0c087589 */ /* 0x000ea800000e0000 */
[C---:B---3--:R-:W-:Y:S01]  /*20e0*/  @P1 LEA R6, P0, R193.reuse, R9, 0x1 ;  /* 0x00000009c1061211 */ /* 0x048fe200078008ff */
[----:B------:R-:W3:Y:S01]  /*20f0*/  SHFL.IDX PT, R11, R15, RZ, 0x181f ;  /* 0x00181fff0f0b7589 */ /* 0x000ee200000e0000 */
[C---:B------:R-:W-:Y:S02]  /*2100*/  @P1 ISETP.GE.AND P5, PT, R193.reuse, c[0x0][0x1d4], PT ;  /* 0x00007500c1001a0c */ /* 0x040fe40003fa6270 */
[C---:B------:R-:W-:Y:S01]  /*2110*/  @P1 ISETP.GE.AND P2, PT, R202.reuse, c[0x0][0x1d4], PT ;  /* 0x00007500ca001a0c */ /* 0x040fe20003f46270 */
[----:B------:R-:W5:Y:S01]  /*2120*/  SHFL.IDX PT, R0, R12, 0x1, 0x181f ;  /* 0x00381f000c007f89 */ /* 0x000f6200000e0000 */
[----:B----4-:R-:W-:Y:S01]  /*2130*/  @P1 LEA.HI.X R7, R193, R10, R18, 0x1, P0 ;  /* 0x0000000ac1071211 */ /* 0x010fe200000f0c12 */
[----:B------:R-:W-:Y:S01]  /*2140*/  IMAD.SHL.U32 R18, R202, 0x2, RZ ;  /* 0x00000002ca127824 */ /* 0x000fe200078e00ff */
[----:B------:R-:W-:-:S07]  /*2150*/  @P1 ISETP.GE.AND P0, PT, R201, c[0x0][0x1d4], PT ;  /* 0x00007500c9001a0c */ /* 0x000fce0003f06270 */
[----:B------:R5:W-:Y:S01]  /*2160*/  @P1 LDGSTS.E.BYPASS.LTC128B.128 [R210+0xd100], [R6.64], !P5 ;  /* 0x0d10000006d21fae */ /* 0x000be2000e901d46 */
[----:B------:R-:W-:Y:S02]  /*2170*/  ISETP.GE.AND P5, PT, R193, c[0x0][0x1d4], PT ;  /* 0x00007500c1007a0c */ /* 0x000fe40003fa6270 */
[----:B-1----:R-:W-:-:S04]  /*2180*/  @P1 LEA R4, P6, R202, R9, 0x1 ;  /* 0x00000009ca041211 */ /* 0x002fc800078c08ff */
[CCC-:B------:R-:W-:Y:S02]  /*2190*/  @P1 LEA.HI.X R5, R202.reuse, R10.reuse, R16.reuse, 0x1, P6 ;  /* 0x0000000aca051211 */ /* 0x1c0fe400030f0c10 */
[C---:B------:R-:W-:Y:S02]  /*21a0*/  @P1 LEA R2, P6, R201.reuse, R9, 0x1 ;  /* 0x00000009c9021211 */ /* 0x040fe400078c08ff */
[C---:B------:R-:W-:Y:S01]  /*21b0*/  SHF.L.U64.HI R16, R202.reuse, 0x1, R16 ;  /* 0x00000001ca107819 */ /* 0x040fe20000010210 */
[----:B------:R2:W-:Y:S01]  /*21c0*/  @P1 LDGSTS.E.BYPASS.LTC128B.128 [R210+0xf100], [R4.64], !P2 ;  /* 0x0f10000004d21fae */ /* 0x0005e2000d101d46 */
[----:B------:R-:W-:Y:S02]  /*21d0*/  @P1 LEA.HI.X R3, R201, R10, R20, 0x1, P6 ;  /* 0x0000000ac9031211 */ /* 0x000fe400030f0c14 */
[----:B------:R-:W-:Y:S01]  /*21e0*/  ISETP.GE.AND P2, PT, R202, c[0x0][0x1d4], PT ;  /* 0x00007500ca007a0c */ /* 0x000fe20003f46270 */
[----:B------:R1:W4:Y:S01]  /*21f0*/  SHFL.IDX PT, R10, R15, 0x1, 0x181f ;  /* 0x00381f000f0a7f89 */ /* 0x00032200000e0000 */
[----:B------:R-:W-:-:S02]  /*2200*/  ISETP.LT.OR P6, PT, R13, 0x1, P5 ;  /* 0x000000010d00780c */ /* 0x000fc40002fc1670 */
[C---:B------:R-:W-:Y:S01]  /*2210*/  ISETP.LT.OR P5, PT, R13.reuse, 0x21, P5 ;  /* 0x000000210d00780c */ /* 0x040fe20002fa1670 */
[----:B------:R4:W-:Y:S01]  /*2220*/  @P1 LDGSTS.E.BYPASS.LTC128B.128 [R210+0x11100], [R2.64], !P0 ;  /* 0x1110000002d21fae */ /* 0x0009e2000c101d46 */
[C---:B------:R-:W-:Y:S02]  /*2230*/  ISETP.LT.OR P1, PT, R13.reuse, 0x1, P2 ;  /* 0x000000010d00780c */ /* 0x040fe40001721670 */
[----:B------:R-:W-:Y:S01]  /*2240*/  ISETP.LT.OR P2, PT, R13, 0x21, P2 ;  /* 0x000000210d00780c */ /* 0x000fe20001741670 */
[----:B------:R-:W0:Y:S01]  /*2250*/  LDGDEPBAR ;  /* 0x00000000000079af */ /* 0x000e220000000000 */
[----:B--2---:R-:W-:Y:S02]  /*2260*/  IADD3 R4, P0, R8, R17, RZ ;  /* 0x0000001108047210 */ /* 0x004fe40007f1e0ff */
[----:B-1----:R-:W-:-:S03]  /*2270*/  SHF.L.U64.HI R15, R201, 0x1, R20 ;  /* 0x00000001c90f7819 */ /* 0x002fc60000010214 */
[----:B---3--:R-:W-:Y:S01]  /*2280*/  IMAD.X R5, R11, 0x1, R14, P0 ;  /* 0x000000010b057824 */ /* 0x008fe200000e060e */
[----:B----4-:R-:W-:-:S04]  /*2290*/  IADD3 R2, P0, R8, R18, RZ ;  /* 0x0000001208027210 */ /* 0x010fc80007f1e0ff */
[----:B------:R1:W-:Y:S01]  /*22a0*/  LDGSTS.E.BYPASS.LTC128B.128 [R210+0x100], [R4.64], !P6 ;  /* 0x0010000004d27fae */ /* 0x0003e2000f101d46 */
[----:B------:R-:W-:Y:S01]  /*22b0*/  IADD3 R8, P6, R8, R19, RZ ;  /* 0x0000001308087210 */ /* 0x000fe20007fde0ff */
[----:B------:R-:W-:Y:S01]  /*22c0*/  IMAD.X R3, R11, 0x1, R16, P0 ;  /* 0x000000010b037824 */ /* 0x000fe200000e0610 */
[----:B-----5:R-:W-:-:S03]  /*22d0*/  IADD3 R6, P0, R0, R17, RZ ;  /* 0x0000001100067210 */ /* 0x020fc60007f1e0ff */
[----:B------:R-:W-:Y:S01]  /*22e0*/  IMAD.X R9, R11, 0x1, R15, P6 ;  /* 0x000000010b097824 */ /* 0x000fe200030e060f */
[----:B------:R2:W-:Y:S01]  /*22f0*/  LDGSTS.E.BYPASS.LTC128B.128 [R210+0x2100], [R2.64], !P1 ;  /* 0x0210000002d27fae */ /* 0x0005e2000c901d46 */
[----:B------:R-:W-:Y:S01]  /*2300*/  ISETP.GE.AND P1, PT, R201, c[0x0][0x1d4], PT ;  /* 0x00007500c9007a0c */ /* 0x000fe20003f26270 */
[----:B------:R-:W-:-:S03]  /*2310*/  IMAD.X R7, R10, 0x1, R14, P0 ;  /* 0x000000010a077824 */ /* 0x000fc600000e060e */
[C---:B------:R-:W-:Y:S02]  /*2320*/  ISETP.LT.OR P6, PT, R13.reuse, 0x1, P1 ;  /* 0x000000010d00780c */ /* 0x040fe40000fc1670 */
[----:B------:R-:W-:-:S11]  /*2330*/  ISETP.LT.OR P1, PT, R13, 0x21, P1 ;  /* 0x000000210d00780c */ /* 0x000fd60000f21670 */
[----:B------:R3:W-:Y:S01]  /*2340*/  LDGSTS.E.BYPASS.LTC128B.128 [R210+0x4100], [R8.64], !P6 ;  /* 0x0410000008d27fae */ /* 0x0007e2000f101d46 */
[----:B-1----:R-:W-:-:S03]  /*2350*/  IADD3 R4, P0, R0, R18, RZ ;  /* 0x0000001200047210 */ /* 0x002fc60007f1e0ff */
[----:B------:R3:W-:Y:S02]  /*2360*/  LDGSTS.E.BYPASS.LTC128B.128 [R210+0x1100], [R6.64], !P5 ;  /* 0x0110000006d27fae */ /* 0x0007e4000e901d46 */
[----:B------:R-:W-:Y:S01]  /*2370*/  IMAD.X R5, R10, 0x1, R16, P0 ;  /* 0x000000010a057824 */ /* 0x000fe200000e0610 */
[----:B--2---:R-:W-:-:S04]  /*2380*/  IADD3 R2, P0, R0, R19, RZ ;  /* 0x0000001300027210 */ /* 0x004fc80007f1e0ff */
[----:B------:R3:W-:Y:S01]  /*2390*/  LDGSTS.E.BYPASS.LTC128B.128 [R210+0x3100], [R4.64], !P2 ;  /* 0x0310000004d27fae */ /* 0x0007e2000d101d46 */
[----:B------:R-:W-:Y:S01]  /*23a0*/  ISETP.GT.AND P2, PT, R206, 0x3f, PT ;  /* 0x0000003fce00780c */ /* 0x000fe20003f44270 */
[----:B------:R-:W-:-:S05]  /*23b0*/  IMAD.X R3, R10, 0x1, R15, P0 ;  /* 0x000000010a037824 */ /* 0x000fca00000e060f */
[----:B------:R3:W-:Y:S01]  /*23c0*/  LDGSTS.E.BYPASS.LTC128B.128 [R210+0x5100], [R2.64], !P1 ;  /* 0x0510000002d27fae */ /* 0x0007e2000c901d46 */
[----:B------:R-:W-:-:S03]  /*23d0*/  ISETP.GT.AND P1, PT, R231, R205, PT ;  /* 0x000000cde700720c */ /* 0x000fc60003f24270 */
[----:B------:R-:W0:Y:S10]  /*23e0*/  LDGDEPBAR ;  /* 0x00000000000079af */ /* 0x000e340000000000 */
[----:B------:R-:W-:Y:S05]  /*23f0*/  @!P1 BRA `(.L_x_2570) ;  /* 0x0000045000009947 */ /* 0x000fea0003800000 */
[----:B---3--:R-:W-:Y:S01]  /*2400*/  IMAD R2, R231, 0x40, R211 ;  /* 0x00000040e7027824 */ /* 0x008fe200078e02d3 */
        /* <DEDUP_REMOVED lines=27> */
.L_x_2622:
        /* <DEDUP_REMOVED lines=20> */
.L_x_2623:
[----:B--23--:R-:W-:Y:S02]  /*2700*/  IADD3 R6, -R11, 0x10, RZ ;  /* 0x000000100b067810 */ /* 0x00cfe40007ffe1ff */
[----:B------:R-:W-:-:S02]  /*2710*/  IADD3 R4, -R10, 0x10, RZ ;  /* 0x000000100a047810 */ /* 0x000fc40007ffe1ff */
[----:B------:R-:W-:Y:S02]  /*2720*/  LOP3.LUT R6, R6, 0xf, RZ, 0xc0, !PT ;  /* 0x0000000f06067812 */ /* 0x000fe400078ec0ff */
[----:B------:R-:W-:Y:S02]  /*2730*/  LOP3.LUT R4, R4, 0xf, RZ, 0xc0, !PT ;  /* 0x0000000f04047812 */ /* 0x000fe400078ec0ff */
[----:B------:R-:W-:Y:S02]  /*2740*/  IADD3 R6, P5, P0, R6, R0, R17 ;  /* 0x0000000006067210 */ /* 0x000fe400078be011 */
[----:B------:R-:W-:Y:S02]  /*2750*/  IADD3 R2, -R9, 0x10, RZ ;  /* 0x0000001009027810 */ /* 0x000fe40007ffe1ff */
[----:B------:R-:W-:Y:S02]  /*2760*/  IADD3.X R7, RZ, R8, R14, P5, P0 ;  /* 0x00000008ff077210 */ /* 0x000fe40002fe040e */
[----:B------:R-:W-:-:S02]  /*2770*/  IADD3 R4, P5, P0, R4, R0, R18 ;  /* 0x0000000004047210 */ /* 0x000fc400078be012 */
[----:B------:R-:W-:Y:S02]  /*2780*/  LOP3.LUT R2, R2, 0xf, RZ, 0xc0, !PT ;  /* 0x0000000f02027812 */ /* 0x000fe400078ec0ff */
[----:B------:R-:W-:Y:S02]  /*2790*/  IADD3.X R5, RZ, R8, R16, P5, P0 ;  /* 0x00000008ff057210 */ /* 0x000fe40002fe0410 */
[----:B------:R-:W-:Y:S02]  /*27a0*/  IADD3 R2, P5, P0, R2, R0, R19 ;  /* 0x0000000002027210 */ /* 0x000fe400078be013 */
[----:B------:R-:W-:Y:S02]  /*27b0*/  ISETP.NE.U32.AND P6, PT, R11, RZ, PT ;  /* 0x000000ff0b00720c */ /* 0x000fe40003fc5070 */
[----:B------:R-:W-:Y:S02]  /*27c0*/  IADD3.X R3, RZ, R8, R15, P5, P0 ;  /* 0x00000008ff037210 */ /* 0x000fe40002fe040f */
[----:B------:R-:W-:-:S02]  /*27d0*/  ISETP.NE.U32.AND P5, PT, R10, RZ, PT ;  /* 0x000000ff0a00720c */ /* 0x000fc40003fa5070 */
[----:B------:R-:W-:-:S07]  /*27e0*/  ISETP.NE.U32.AND P0, PT, R9, RZ, PT ;  /* 0x000000ff0900720c */ /* 0x000fce0003f05070 */
[----:B------:R-:W-:Y:S01]  /*27f0*/  @!PT LDS RZ, [RZ] ;  /* 0x00000000fffff984 */ /* 0x000fe20000000800 */
[----:B------:R-:W-:Y:S01]  /*2800*/  @!PT LDS RZ, [RZ] ;  /* 0x00000000fffff984 */ /* 0x000fe20000000800 */
[----:B------:R-:W-:Y:S01]  /*2810*/  @!PT LDS RZ, [RZ] ;  /* 0x00000000fffff984 */ /* 0x000fe20000000800 */
[----:B------:R1:W-:Y:S04]  /*2820*/  LDGSTS.E.BYPASS.LTC128B.128.ZFILL [R210+0x13100], [R6.64], P6 ;  /* 0x1310000006d27fae */ /* 0x0003e8000b141d46 */
[----:B------:R1:W-:Y:S04]  /*2830*/  LDGSTS.E.BYPASS.LTC128B.128.ZFILL [R210+0x15100], [R4.64], P5 ;  /* 0x1510000004d27fae */ /* 0x0003e8000a941d46 */
[----:B------:R1:W-:Y:S02]  /*2840*/  LDGSTS.E.BYPASS.LTC128B.128.ZFILL [R210+0x17100], [R2.64], P0 ;  /* 0x1710000002d27fae */ /* 0x0003e40008141d46 */
.L_x_2570:
[----:B------:R-:W-:Y:S05]  /*2850*/  BSYNC B0 ;  /* 0x0000000000007941 */ /* 0x000fea0003800000 */
.L_x_2569:
        /* <DEDUP_REMOVED lines=10> */
[----:B---3--:R2:W3:Y:S04]  /*2900*/  LDSM.16.M88.4 R8, [R162] ;  /* 0x00000000a208783b */ /* 0x0084e80000000200 */
        /* <DEDUP_REMOVED lines=34> */
.L_x_2624:
[----:B------:R-:W-:Y:S05]  /*2b30*/  BRA.DIV ~URZ, `(.L_x_2576) ;  /* 0x0000c1f27f007947 */ /* 0x000fea000b800000 */
[----:B------:R-:W5:Y:S01]  /*2b40*/  SHFL.IDX PT, R0, R20, RZ, 0x181f ;  /* 0x00181fff14007589 */ /* 0x000f6200000e0000 */
[----:B------:R-:W-:Y:S02]  /*2b50*/  ISETP.GE.AND P5, PT, R193, c[0x0][0x1d4], PT ;  /* 0x00007500c1007a0c */ /* 0x000fe40003fa6270 */
[----:B------:R-:W-:Y:S02]  /*2b60*/  ISETP.GE.AND P1, PT, R202, c[0x0][0x1d4], PT ;  /* 0x00007500ca007a0c */ /* 0x000fe40003f26270 */
[----:B------:R-:W-:Y:S02]  /*2b70*/  SEL R19, RZ, 0x10, P5 ;  /* 0x00000010ff137807 */ /* 0x000fe40002800000 */
[----:B------:R-:W-:Y:S02]  /*2b80*/  SEL R18, RZ, 0x10, P1 ;  /* 0x00000010ff127807 */ /* 0x000fe40000800000 */
[----:B-----5:R-:W-:-:S02]  /*2b90*/  IADD3 R14, P0, R0, R25, RZ ;  /* 0x00000019000e7210 */ /* 0x020fc40007f1e0ff */
[----:B------:R-:W-:-:S03]  /*2ba0*/  IADD3 R2, P6, R0, R26, RZ ;  /* 0x0000001a00027210 */ /* 0x000fc60007fde0ff */
[C---:B----4-:R-:W-:Y:S01]  /*2bb0*/  IMAD.X R15, R12.reuse, 0x1, R21, P0 ;  /* 0x000000010c0f7824 */ /* 0x050fe200000e0615 */
        /* <DEDUP_REMOVED lines=8> */
[----:B------:R-:W2:Y:S04]  /*2c40*/  SHFL.IDX PT, R0, R20, 0x1, 0x181f ;  /* 0x00381f0014007f89 */ /* 0x000ea800000e0000 */
[----:B------:R4:W-:Y:S04]  /*2c50*/  LDGSTS.E.BYPASS.LTC128B.128 [R210+0xa100], [R16.64], !P0 ;  /* 0x0a10000010d27fae */ /* 0x0009e8000c101d46 */
[----:B------:R5:W3:Y:S02]  /*2c60*/  SHFL.IDX PT, R12, R13, 0x1, 0x181f ;  /* 0x00381f000d0c7f89 */ /* 0x000ae400000e0000 */
[----:B--2--5:R-:W-:-:S02]  /*2c70*/  SEL R13, RZ, 0x10, P0 ;  /* 0x00000010ff0d7807 */ /* 0x024fc40000000000 */
.L_x_2625:
[----:B----4-:R-:W-:Y:S02]  /*2c80*/  IADD3 R2, -R19, 0x10, RZ ;  /* 0x0000001013027810 */ /* 0x010fe40007ffe1ff */
[----:B------:R-:W-:-:S02]  /*2c90*/  IADD3 R3, -R18, 0x10, RZ ;  /* 0x0000001012037810 */ /* 0x000fc40007ffe1ff */
[----:B------:R-:W-:Y:S02]  /*2ca0*/  LOP3.LUT R2, R2, 0xf, RZ, 0xc0, !PT ;  /* 0x0000000f02027812 */ /* 0x000fe400078ec0ff */
[----:B------:R-:W-:Y:S02]  /*2cb0*/  IADD3 R14, -R13, 0x10, RZ ;  /* 0x000000100d0e7810 */ /* 0x000fe40007ffe1ff */
[----:B------:R-:W-:Y:S02]  /*2cc0*/  LOP3.LUT R3, R3, 0xf, RZ, 0xc0, !PT ;  /* 0x0000000f03037812 */ /* 0x000fe400078ec0ff */
[-C--:B------:R-:W-:Y:S02]  /*2cd0*/  IADD3 R16, P1, P0, R2, R0.reuse, R25 ;  /* 0x0000000002107210 */ /* 0x080fe4000783e019 */
[----:B------:R-:W-:Y:S02]  /*2ce0*/  LOP3.LUT R2, R14, 0xf, RZ, 0xc0, !PT ;  /* 0x0000000f0e027812 */ /* 0x000fe400078ec0ff */
[----:B------:R-:W-:-:S02]  /*2cf0*/  IADD3 R14, P6, P5, R3, R0, R26 ;  /* 0x00000000030e7210 */ /* 0x000fc40007dde01a */
[----:B---3--:R-:W-:Y:S02]  /*2d00*/  IADD3.X R17, RZ, R12, R21, P1, P0 ;  /* 0x0000000cff117210 */ /* 0x008fe40000fe0415 */
        /* <DEDUP_REMOVED lines=12> */
.L_x_2574:
[----:B------:R-:W-:Y:S05]  /*2dd0*/  BSYNC B0 ;  /* 0x0000000000007941 */ /* 0x000fea0003800000 */
.L_x_2573:
[----:B------:R-:W-:Y:S01]  /*2de0*/  IMAD.MOV.U32 R0, RZ, RZ, 0x40 ;  /* 0x00000040ff007424 */ /* 0x000fe200078e00ff */
[----:B------:R-:W0:Y:S01]  /*2df0*/  LDGDEPBAR ;  /* 0x00000000000079af */ /* 0x000e220000000000 */
[----:B------:R-:W-:Y:S01]  /*2e00*/  LOP3.LUT P0, RZ, R207, 0x4, RZ, 0xc0, !PT ;  /* 0x00000004cfff7812 */ /* 0x000fe2000780c0ff */
[----:B------:R-:W-:Y:S01]  /*2e10*/  WARPSYNC 0xffffffff ;  /* 0xffffffff00007948 */ /* 0x000fe20003800000 */
[----:B--234-:R-:W-:Y:S01]  /*2e20*/  HMMA.16816.F32 R12, R8, R32, RZ ;  /* 0x00000020080c723c */ /* 0x01cfe200000018ff */
[----:B------:R-:W-:Y:S01]  /*2e30*/  LDSM.16.M88.4 R20, [R165] ;  /* 0x00000000a514783b */ /* 0x000fe20000000200 */
[----:B------:R-:W-:-:S03]  /*2e40*/  SEL R166, R0, 0xffffffc0, !P0 ;  /* 0xffffffc000a67807 */ /* 0x000fc60004000000 */
[----:B------:R-:W-:Y:S02]  /*2e50*/  LDSM.16.M88.4 R16, [R164] ;  /* 0x00000000a410783b */ /* 0x000fe40000000200 */
[----:B------:R-:W-:Y:S02]  /*2e60*/  IMAD.IADD R2, R169, 0x1, R166 ;  /* 0x00000001a9027824 */ /* 0x000fe400078e02a6 */
[----:B------:R-:W2:Y:S01]  /*2e70*/  LDL R109, [R1+0x4] ;  /* 0x00000400016d7983 */ /* 0x000ea20000100800 */
[C---:B------:R-:W-:Y:S01]  /*2e80*/  HMMA.16816.F32 R28, R8.reuse, R34, RZ ;  /* 0x00000022081c723c */ /* 0x040fe200000018ff */
[----:B------:R-:W-:Y:S02]  /*2e90*/  IADD3 R0, R166, R169, R167 ;  /* 0x000000a9a6007210 */ /* 0x000fe40007ffe0a7 */
[----:B------:R-:W3:Y:S04]  /*2ea0*/  LDSM.16.M88.4 R48, [R2] ;  /* 0x000000000230783b */ /* 0x000ee80000000200 */
[----:B------:R-:W4:Y:S01]  /*2eb0*/  LDSM.16.M88.4 R64, [R2+0x800] ;  /* 0x000800000240783b */ /* 0x000f220000000200 */
[----:B------:R-:W-:Y:S03]  /*2ec0*/  HMMA.16816.F32 R32, R8, R38, RZ ;  /* 0x000000260820723c */ /* 0x000fe600000018ff */
[----:B------:R-:W5:Y:S04]  /*2ed0*/  LDSM.16.M88.4 R68, [R2+0x1000] ;  /* 0x001000000244783b */ /* 0x000f680000000200 */
[----:B------:R-:W1:Y:S02]  /*2ee0*/  LDSM.16.M88.4 R80, [R2+0x1800] ;  /* 0x001800000250783b */ /* 0x000e640000000200 */
[----:B-1----:R-:W-:Y:S02]  /*2ef0*/  HMMA.16816.F32 R56, R4, R60, R12 ;  /* 0x0000003c0438723c */ /* 0x002fe4000000180c */
[----:B------:R-:W1:Y:S04]  /*2f00*/  LDSM.16.M88.4 R92, [R0] ;  /* 0x00000000005c783b */ /* 0x000e680000000200 */
[----:B------:R-:W-:Y:S02]  /*2f10*/  LDSM.16.M88.4 R88, [R0+0x1800] ;  /* 0x001800000058783b */ /* 0x000fe40000000200 */
[C---:B------:R-:W-:Y:S02]  /*2f20*/  HMMA.16816.F32 R12, R8.reuse, R36, RZ ;  /* 0x00000024080c723c */ /* 0x040fe400000018ff */
[----:B------:R-:W-:Y:S04]  /*2f30*/  LDSM.16.M88.4 R100, [R169+0x2000] ;  /* 0x00200000a964783b */ /* 0x000fe80000000200 */
[----:B------:R-:W-:Y:S02]  /*2f40*/  LDSM.16.M88.4 R96, [R24+0x2000] ;  /* 0x002000001860783b */ /* 0x000fe40000000200 */
[C---:B------:R-:W-:Y:S08]  /*2f50*/  HMMA.16816.F32 R36, R8.reuse, R44, RZ ;  /* 0x0000002c0824723c */ /* 0x040ff000000018ff */
[C---:B------:R-:W-:Y:S08]  /*2f60*/  HMMA.16816.F32 R44, R8.reuse, R46, RZ ;  /* 0x0000002e082c723c */ /* 0x040ff000000018ff */
[C---:B------:R-:W-:Y:S08]  /*2f70*/  HMMA.16816.F32 R52, R8.reuse, R40, RZ ;  /* 0x000000280834723c */ /* 0x040ff000000018ff */
[----:B------:R-:W-:Y:S08]  /*2f80*/  HMMA.16816.F32 R40, R8, R42, RZ ;  /* 0x0000002a0828723c */ /* 0x000ff000000018ff */
[C---:B------:R-:W-:Y:S08]  /*2f90*/  HMMA.16816.F32 R60, R4.reuse, R62, R28 ;  /* 0x0000003e043c723c */ /* 0x040ff0000000181c */
[C---:B------:R-:W-:Y:S01]  /*2fa0*/  HMMA.16816.F32 R28, R4.reuse, R72, R12 ;  /* 0x00000048041c723c */ /* 0x040fe2000000180c */
[----:B------:R-:W-:Y:S07]  /*2fb0*/  LDSM.16.M88.4 R12, [R162+0x4000] ;  /* 0x00400000a20c783b */ /* 0x000fee0000000200 */
[C---:B------:R-:W-:Y:S01]  /*2fc0*/  HMMA.16816.F32 R8, R4.reuse, R74, R32 ;  /* 0x0000004a0408723c */ /* 0x040fe20000001820 */
[----:B------:R-:W-:Y:S07]  /*2fd0*/  LDSM.16.M88.4 R72, [R0+0x1000] ;  /* 0x001000000048783b */ /* 0x000fee0000000200 */
[C---:B------:R-:W-:Y:S08]  /*2fe0*/  HMMA.16816.F32 R32, R4.reuse, R76, R36 ;  /* 0x0000004c0420723c */ /* 0x040ff00000001824 */
[C---:B------:R-:W-:Y:S01]  /*2ff0*/  HMMA.16816.F32 R36, R4.reuse, R78, R44 ;  /* 0x0000004e0424723c */ /* 0x040fe2000000182c */
[----:B------:R-:W1:Y:S07]  /*3000*/  LDSM.16.M88.4 R76, [R0+0x800] ;  /* 0x00080000004c783b */ /* 0x000e6e0000000200 */
[----:B------:R-:W-:Y:S08]  /*3010*/  HMMA.16816.F32 R52, R4, R84, R52 ;  /* 0x000000540434723c */ /* 0x000ff00000001834 */
[----:B---3--:R-:W-:Y:S08]  /*3020*/  HMMA.16816.F32 R56, R20, R48, R56 ;  /* 0x000000301438723c */ /* 0x008ff00000001838 */
[----:B------:R-:W-:Y:S01]  /*3030*/  HMMA.16816.F32 R40, R4, R86, R40 ;  /* 0x000000560428723c */ /* 0x000fe20000001828 */
[----:B------:R-:W-:Y:S07]  /*3040*/  LDSM.16.M88.4 R84, [R169+0x3800] ;  /* 0x00380000a954783b */ /* 0x000fee0000000200 */
[C---:B------:R-:W-:Y:S08]  /*3050*/  HMMA.16816.F32 R60, R20.reuse, R50, R60 ;  /* 0x00000032143c723c */ /* 0x040ff0000000183c */
[C---:B----4-:R-:W-:Y:S08]  /*3060*/  HMMA.16816.F32 R44, R20.reuse, R64, R28 ;  /* 0x00000040142c723c */ /* 0x050ff0000000181c */
[C---:B------:R-:W-:Y:S01]  /*3070*/  HMMA.16816.F32 R28, R20.reuse, R66, R8 ;  /* 0x00000042141c723c */ /* 0x040fe20000001808 */
[----:B------:R-:W-:Y:S04]  /*3080*/  LDSM.16.M88.4 R64, [R169+0x3000] ;  /* 0x00300000a940783b */ /* 0x000fe80000000200 */
[----:B------:R-:W-:Y:S03]  /*3090*/  LDSM.16.M88.4 R8, [R163+0x4000] ;  /* 0x00400000a308783b */ /* 0x000fe60000000200 */
[C---:B-----5:R-:W-:Y:S08]  /*30a0*/  HMMA.16816.F32 R4, R20.reuse, R68, R32 ;  /* 0x000000441404723c */ /* 0x060ff00000001820 */
[C---:B------:R-:W-:Y:S01]  /*30b0*/  HMMA.16816.F32 R36, R20.reuse, R70, R36 ;  /* 0x000000461424723c */ /* 0x040fe20000001824 */
[----:B------:R-:W3:Y:S07]  /*30c0*/  LDSM.16.M88.4 R68, [R169+0x2800] ;  /* 0x00280000a944783b */ /* 0x000eee0000000200 */
[----:B------:R-:W-:Y:S08]  /*30d0*/  HMMA.16816.F32 R52, R20, R80, R52 ;  /* 0x000000501434723c */ /* 0x000ff00000001834 */
[----:B-1----:R-:W-:Y:S08]  /*30e0*/  HMMA.16816.F32 R56, R16, R92, R56 ;  /* 0x0000005c1038723c */ /* 0x002ff00000001838 */
[----:B------:R-:W-:Y:S01]  /*30f0*/  HMMA.16816.F32 R40, R20, R82, R40 ;  /* 0x000000521428723c */ /* 0x000fe20000001828 */
[----:B------:R-:W1:Y:S07]  /*3100*/  LDSM.16.M88.4 R80, [R24+0x2800] ;  /* 0x002800001850783b */ /* 0x000e6e0000000200 */
[C---:B------:R-:W-:Y:S01]  /*3110*/  HMMA.16816.F32 R60, R16.reuse, R94, R60 ;  /* 0x0000005e103c723c */ /* 0x040fe2000000183c */
[----:B------:R-:W-:Y:S07]  /*3120*/  LDSM.16.M88.4 R92, [R2+0x2000] ;  /* 0x00200000025c783b */ /* 0x000fee0000000200 */
[C---:B------:R-:W-:Y:S08]  /*3130*/  HMMA.16816.F32 R48, R16.reuse, R76, R44 ;  /* 0x0000004c1030723c */ /* 0x040ff0000000182c */
[C---:B------:R-:W-:Y:S01]  /*3140*/  HMMA.16816.F32 R44, R16.reuse, R78, R28 ;  /* 0x0000004e102c723c */ /* 0x040fe2000000181c */
[----:B------:R-:W4:Y:S07]  /*3150*/  LDSM.16.M88.4 R76, [R24+0x3000] ;  /* 0x00300000184c783b */ /* 0x000f2e0000000200 */
[C---:B------:R-:W-:Y:S01]  /*3160*/  HMMA.16816.F32 R32, R16.reuse, R72, R4 ;  /* 0x000000481020723c */ /* 0x040fe20000001804 */
[----:B------:R-:W5:Y:S07]  /*3170*/  LDSM.16.M88.4 R4, [R165+0x4000] ;  /* 0x00400000a504783b */ /* 0x000f6e0000000200 */
[C---:B------:R-:W-:Y:S01]  /*3180*/  HMMA.16816.F32 R28, R16.reuse, R74, R36 ;  /* 0x0000004a101c723c */ /* 0x040fe20000001824 */
[----:B------:R-:W-:Y:S07]  /*3190*/  LDSM.16.M88.4 R72, [R2+0x2800] ;  /* 0x002800000248783b */ /* 0x000fee0000000200 */
[----:B------:R-:W-:Y:S08]  /*31a0*/  HMMA.16816.F32 R20, R16, R88, R52 ;  /* 0x000000581014723c */ /* 0x000ff00000001834 */
[----:B------:R-:W-:Y:S08]  /*31b0*/  HMMA.16816.F32 R52, R12, R100, R56 ;  /* 0x000000640c34723c */ /* 0x000ff00000001838 */
[----:B------:R-:W-:Y:S01]  /*31c0*/  HMMA.16816.F32 R36, R16, R90, R40 ;  /* 0x0000005a1024723c */ /* 0x000fe20000001828 */
[----:B------:R-:W1:Y:S07]  /*31d0*/  LDSM.16.M88.4 R88, [R24+0x3800] ;  /* 0x003800001858783b */ /* 0x000e6e0000000200 */
[C---:B------:R-:W-:Y:S08]  /*31e0*/  HMMA.16816.F32 R56, R12.reuse, R102, R60 ;  /* 0x000000660c38723c */ /* 0x040ff0000000183c */
[C---:B---3--:R-:W-:Y:S08]  /*31f0*/  HMMA.16816.F32 R44, R12.reuse, R70, R44 ;  /* 0x000000460c2c723c */ /* 0x048ff0000000182c */
[C---:B------:R-:W-:Y:S08]  /*3200*/  HMMA.16816.F32 R40, R12.reuse, R64, R32 ;  /* 0x000000400c28723c */ /* 0x040ff00000001820 */
[----:B------:R-:W-:Y:S01]  /*3210*/  HMMA.16816.F32 R32, R12, R66, R28 ;  /* 0x000000420c20723c */ /* 0x000fe2000000181c */
[----:B------:R-:W-:Y:S07]  /*3220*/  LDSM.16.M88.4 R64, [R2+0x3000] ;  /* 0x003000000240783b */ /* 0x000fee0000000200 */
[----:B------:R-:W-:Y:S08]  /*3230*/  HMMA.16816.F32 R16, R8, R96, R52 ;  /* 0x000000600810723c */ /* 0x000ff00000001834 */
[----:B------:R-:W-:Y:S01]  /*3240*/  HMMA.16816.F32 R48, R12, R68, R48 ;  /* 0x000000440c30723c */ /* 0x000fe20000001830 */
[----:B------:R-:W-:Y:S01]  /*3250*/  LDSM.16.M88.4 R68, [R2+0x3800] ;  /* 0x003800000244783b */ /* 0x000fe20000000200 */
[----:B--2---:R-:W-:-:S06]  /*3260*/  IMAD.IADD R208, R109, 0x1, R238 ;  /* 0x000000016dd07824 */ /* 0x004fcc00078e02ee */
[C---:B------:R-:W-:Y:S01]  /*3270*/  HMMA.16816.F32 R28, R12.reuse, R84, R20 ;  /* 0x000000540c1c723c */ /* 0x040fe20000001814 */
[----:B------:R-:W-:Y:S07]  /*3280*/  LDSM.16.M88.4 R20, [R164+0x4000] ;  /* 0x00400000a414783b */ /* 0x000fee0000000200 */
[----:B------:R-:W-:Y:S01]  /*3290*/  HMMA.16816.F32 R12, R12, R86, R36 ;  /* 0x000000560c0c723c */ /* 0x000fe20000001824 */
[----:B------:R-:W2:Y:S07]  /*32a0*/  LDSM.16.M88.4 R84, [R0+0x2000] ;  /* 0x002000000054783b */ /* 0x000eae0000000200 */
[C---:B------:R-:W-:Y:S08]  /*32b0*/  HMMA.16816.F32 R60, R8.reuse, R98, R56 ;  /* 0x00000062083c723c */ /* 0x040ff00000001838 */
[C---:B-1----:R-:W-:Y:S08]  /*32c0*/  HMMA.16816.F32 R56, R8.reuse, R82, R44 ;  /* 0x000000520838723c */ /* 0x042ff0000000182c */
[----:B----4-:R-:W-:Y:S08]  /*32d0*/  HMMA.16816.F32 R44, R8, R78, R32 ;  /* 0x0000004e082c723c */ /* 0x010ff00000001820 */
[----:B-----5:R-:W-:Y:S01]  /*32e0*/  HMMA.16816.F32 R32, R4, R92, R16 ;  /* 0x0000005c0420723c */ /* 0x020fe20000001810 */
[----:B------:R-:W-:Y:S07]  /*32f0*/  LDSM.16.M88.4 R16, [R162+0x8000] ;  /* 0x00800000a210783b */ /* 0x000fee0000000200 */
[C---:B------:R-:W-:Y:S01]  /*3300*/  HMMA.16816.F32 R52, R8.reuse, R76, R40 ;  /* 0x0000004c0834723c */ /* 0x040fe20000001828 */
[----:B------:R-:W1:Y:S07]  /*3310*/  LDSM.16.M88.4 R76, [R169+0x4000] ;  /* 0x00400000a94c783b */ /* 0x000e6e0000000200 */
[C---:B------:R-:W-:Y:S01]  /*3320*/  HMMA.16816.F32 R36, R8.reuse, R80, R48 ;  /* 0x000000500824723c */ /* 0x040fe20000001830 */
[----:B------:R-:W3:Y:S07]  /*3330*/  LDSM.16.M88.4 R48, [R0+0x2800] ;  /* 0x002800000030783b */ /* 0x000eee0000000200 */
[C---:B------:R-:W-:Y:S08]  /*3340*/  HMMA.16816.F32 R40, R8.reuse, R88, R28 ;  /* 0x000000580828723c */ /* 0x040ff0000000181c */
[----:B------:R-:W-:Y:S01]  /*3350*/  HMMA.16816.F32 R8, R8, R90, R12 ;  /* 0x0000005a0808723c */ /* 0x000fe2000000180c */
[----:B------:R-:W-:Y:S07]  /*3360*/  LDSM.16.M88.4 R88, [R0+0x4000] ;  /* 0x004000000058783b */ /* 0x000fee0000000200 */
[----:B------:R-:W-:Y:S01]  /*3370*/  HMMA.16816.F32 R28, R4, R94, R60 ;  /* 0x0000005e041c723c */ /* 0x000fe2000000183c */
[----:B------:R-:W-:Y:S04]  /*3380*/  LDSM.16.M88.4 R60, [R169+0x5000] ;  /* 0x00500000a93c783b */ /* 0x000fe80000000200 */
[----:B------:R-:W-:Y:S03]  /*3390*/  LDSM.16.M88.4 R92, [R2+0x4800] ;  /* 0x00480000025c783b */ /* 0x000fe60000000200 */
[----:B--2---:R-:W-:Y:S01]  /*33a0*/  HMMA.16816.F32 R12, R20, R84, R32 ;  /* 0x00000054140c723c */ /* 0x004fe20000001820 */
[----:B------:R-:W-:Y:S07]  /*33b0*/  LDSM.16.M88.4 R32, [R0+0x3800] ;  /* 0x003800000020783b */ /* 0x000fee0000000200 */
[C---:B------:R-:W-:Y:S01]  /*33c0*/  HMMA.16816.F32 R104, R4.reuse, R64, R52 ;  /* 0x000000400468723c */ /* 0x040fe20000001834 */
[----:B------:R-:W-:Y:S07]  /*33d0*/  LDSM.16.M88.4 R52, [R24+0x4000] ;  /* 0x004000001834783b */ /* 0x000fee0000000200 */
[C---:B------:R-:W-:Y:S01]  /*33e0*/  HMMA.16816.F32 R80, R4.reuse, R70, R8 ;  /* 0x000000460450723c */ /* 0x040fe20000001808 */
[----:B------:R-:W2:Y:S07]  /*33f0*/  LDSM.16.M88.4 R8, [R163+0x8000] ;  /* 0x00800000a308783b */ /* 0x000eae0000000200 */
[----:B------:R-:W-:Y:S08]  /*3400*/  HMMA.16816.F32 R36, R4, R72, R36 ;  /* 0x000000480424723c */ /* 0x000ff00000001824 */
[----:B------:R-:W-:Y:S01]  /*3410*/  HMMA.16816.F32 R28, R20, R86, R28 ;  /* 0x00000056141c723c */ /* 0x000fe2000000181c */
[----:B------:R-:W-:Y:S07]  /*3420*/  LDSM.16.M88.4 R84, [R169+0x5800] ;  /* 0x00580000a954783b */ /* 0x000fee0000000200 */
[----:B-1----:R-:W-:Y:S08]  /*3430*/  HMMA.16816.F32 R12, R16, R76, R12 ;  /* 0x0000004c100c723c */ /* 0x002ff0000000180c */
[C---:B------:R-:W-:Y:S01]  /*3440*/  HMMA.16816.F32 R56, R4.reuse, R74, R56 ;  /* 0x0000004a0438723c */ /* 0x040fe20000001838 */
[----:B------:R-:W-:Y:S07]  /*3450*/  LDSM.16.M88.4 R72, [R169+0x4800] ;  /* 0x00480000a948783b */ /* 0x000fee0000000200 */
[C---:B------:R-:W-:Y:S01]  /*3460*/  HMMA.16816.F32 R100, R4.reuse, R66, R44 ;  /* 0x000000420464723c */ /* 0x040fe2000000182c */
[----:B------:R-:W-:Y:S07]  /*3470*/  LDSM.16.M88.4 R64, [R2+0x4000] ;  /* 0x004000000240783b */ /* 0x000fee0000000200 */
[----:B------:R-:W-:Y:S01]  /*3480*/  HMMA.16816.F32 R96, R4, R68, R40 ;  /* 0x000000440460723c */ /* 0x000fe20000001828 */
[----:B------:R-:W1:Y:S04]  /*3490*/  LDSM.16.M88.4 R4, [R165+0x8000] ;  /* 0x00800000a504783b */ /* 0x000e680000000200 */
[----:B------:R-:W-:Y:S03]  /*34a0*/  LDSM.16.M88.4 R40, [R0+0x3000] ;  /* 0x003000000028783b */ /* 0x000fe60000000200 */
[----:B---3--:R-:W-:Y:S08]  /*34b0*/  HMMA.16816.F32 R44, R20, R48, R36 ;  /* 0x00000030142c723c */ /* 0x008ff00000001824 */
[----:B------:R-:W-:Y:S01]  /*34c0*/  HMMA.16816.F32 R36, R16, R78, R28 ;  /* 0x0000004e1024723c */ /* 0x000fe2000000181c */
[----:B------:R-:W-:Y:S07]  /*34d0*/  LDSM.16.M88.4 R76, [R24+0x4800] ;  /* 0x00480000184c783b */ /* 0x000fee0000000200 */
[----:B--2---:R-:W-:Y:S01]  /*34e0*/  HMMA.16816.F32 R28, R8, R52, R12 ;  /* 0x00000034081c723c */ /* 0x004fe2000000180c */
[----:B------:R-:W2:Y:S07]  /*34f0*/  LDSM.16.M88.4 R12, [R164+0x8000] ;  /* 0x00800000a40c783b */ /* 0x000eae0000000200 */
[----:B------:R-:W-:Y:S08]  /*3500*/  HMMA.16816.F32 R68, R20, R50, R56 ;  /* 0x000000321444723c */ /* 0x000ff00000001838 */
[----:B------:R-:W-:Y:S08]  /*3510*/  HMMA.16816.F32 R52, R8, R54, R36 ;  /* 0x000000360834723c */ /* 0x000ff00000001824 */
[----:B-1----:R-:W-:Y:S08]  /*3520*/  HMMA.16816.F32 R48, R4, R64, R28 ;  /* 0x000000400430723c */ /* 0x002ff0000000181c */
[----:B------:R-:W-:Y:S08]  /*3530*/  HMMA.16816.F32 R56, R16, R72, R44 ;  /* 0x000000481038723c */ /* 0x000ff0000000182c */
[C---:B------:R-:W-:Y:S08]  /*3540*/  HMMA.16816.F32 R36, R20.reuse, R32, R96 ;  /* 0x000000201424723c */ /* 0x040ff00000001860 */
[----:B------:R-:W-:Y:S08]  /*3550*/  HMMA.16816.F32 R80, R20, R34, R80 ;  /* 0x000000221450723c */ /* 0x000ff00000001850 */
[----:B------:R-:W-:Y:S01]  /*3560*/  HMMA.16816.F32 R32, R4, R66, R52 ;  /* 0x000000420420723c */ /* 0x000fe20000001834 */
[----:B------:R-:W-:Y:S07]  /*3570*/  LDSM.16.M88.4 R52, [R24+0x5800] ;  /* 0x005800001834783b */ /* 0x000fee0000000200 */
[----:B--2---:R-:W-:Y:S01]  /*3580*/  HMMA.16816.F32 R64, R12, R88, R48 ;  /* 0x000000580c40723c */ /* 0x004fe20000001830 */
[----:B------:R-:W-:Y:S07]  /*3590*/  LDSM.16.M88.4 R48, [R2+0x5000] ;  /* 0x005000000230783b */ /* 0x000fee0000000200 */
[C---:B------:R-:W-:Y:S08]  /*35a0*/  HMMA.16816.F32 R44, R20.reuse, R40, R104 ;  /* 0x00000028142c723c */ /* 0x040ff00000001868 */
[----:B------:R-:W-:Y:S08]  /*35b0*/  HMMA.16816.F32 R40, R20, R42, R100 ;  /* 0x0000002a1428723c */ /* 0x000ff00000001864 */
[----:B------:R-:W-:Y:S01]  /*35c0*/  HMMA.16816.F32 R20, R16, R74, R68 ;  /* 0x0000004a1014723c */ /* 0x000fe20000001844 */
[----:B------:R-:W1:Y:S01]  /*35d0*/  LDSM.16.M88.4 R68, [R24+0x5000] ;  /* 0x005000001844783b */ /* 0x000e620000000200 */
[----:B------:R-:W-:-:S03]  /*35e0*/  FMUL.FTZ R3, R64, c[0x0][0x320] ;  /* 0x0000c80040037a20 */ /* 0x000fc60000410000 */
[----:B------:R-:W2:Y:S03]  /*35f0*/  LDSM.16.M88.4 R72, [R0+0x4800] ;  /* 0x004800000048783b */ /* 0x000ea60000000200 */
[----:B------:R-:W-:Y:S01]  /*3600*/  HMMA.16816.F32 R28, R8, R76, R56 ;  /* 0x0000004c081c723c */ /* 0x000fe20000001838 */
[----:B------:R3:W4:Y:S07]  /*3610*/  MUFU.TANH R77, R3 ;  /* 0x00000003004d7308 */ /* 0x00072e0000002400 */
[----:B------:R-:W-:Y:S08]  /*3620*/  HMMA.16816.F32 R44, R16, R60, R44 ;  /* 0x0000003c102c723c */ /* 0x000ff0000000182c */
[----:B------:R-:W-:Y:S01]  /*3630*/  HMMA.16816.F32 R20, R8, R78, R20 ;  /* 0x0000004e0814723c */ /* 0x000fe20000001814 */
[----:B---3--:R-:W-:-:S04]  /*3640*/  FMUL.FTZ R3, R65, c[0x0][0x320] ;  /* 0x0000c80041037a20 */ /* 0x008fc80000410000 */
[----:B------:R3:W5:Y:S03]  /*3650*/  MUFU.TANH R76, R3 ;  /* 0x00000003004c7308 */ /* 0x0007660000002400 */
[C---:B------:R-:W-:Y:S08]  /*3660*/  HMMA.16816.F32 R36, R16.reuse, R84, R36 ;  /* 0x000000541024723c */ /* 0x040ff00000001824 */
[----:B------:R-:W-:Y:S01]  /*3670*/  HMMA.16816.F32 R60, R16, R62, R40 ;  /* 0x0000003e103c723c */ /* 0x000fe20000001828 */
[----:B---3--:R-:W-:-:S07]  /*3680*/  FMUL.FTZ R3, R66, c[0x0][0x320] ;  /* 0x0000c80042037a20 */ /* 0x008fce0000410000 */
[----:B------:R-:W-:Y:S01]  /*3690*/  HMMA.16816.F32 R28, R4, R92, R28 ;  /* 0x0000005c041c723c */ /* 0x000fe2000000181c */
[----:B------:R3:W-:Y:S07]  /*36a0*/  MUFU.TANH R79, R3 ;  /* 0x00000003004f7308 */ /* 0x0007ee0000002400 */
[----:B------:R-:W-:Y:S08]  /*36b0*/  HMMA.16816.F32 R40, R12, R90, R32 ;  /* 0x0000005a0c28723c */ /* 0x000ff00000001820 */
[----:B-1----:R-:W-:Y:S01]  /*36c0*/  HMMA.16816.F32 R32, R8, R68, R44 ;  /* 0x000000440820723c */ /* 0x002fe2000000182c */
[----:B---3--:R-:W-:-:S02]  /*36d0*/  FMUL.FTZ R3, R67, c[0x0][0x320] ;  /* 0x0000c80043037a20 */ /* 0x008fc40000410000 */
[----:B------:R-:W1:Y:S02]  /*36e0*/  LDSM.16.M88.4 R64, [R2+0x5800] ;  /* 0x005800000240783b */ /* 0x000e640000000200 */
[----:B------:R3:W-:Y:S03]  /*36f0*/  MUFU.TANH R78, R3 ;  /* 0x00000003004e7308 */ /* 0x0007e60000002400 */
[----:B------:R-:W-:Y:S08]  /*3700*/  HMMA.16816.F32 R56, R16, R86, R80 ;  /* 0x000000561038723c */ /* 0x000ff00000001850 */
[----:B------:R-:W-:Y:S01]  /*3710*/  HMMA.16816.F32 R16, R4, R94, R20 ;  /* 0x0000005e0410723c */ /* 0x000fe20000001814 */
[----:B------:R-:W-:-:S02]  /*3720*/  FMUL.FTZ R40, R40, c[0x0][0x320] ;  /* 0x0000c80028287a20 */ /* 0x000fc40000410000 */
[----:B------:R-:W-:Y:S02]  /*3730*/  FMUL.FTZ R43, R43, c[0x0][0x320] ;  /* 0x0000c8002b2b7a20 */ /* 0x000fe40000410000 */
[----:B------:R-:W1:Y:S01]  /*3740*/  MUFU.TANH R69, R40 ;  /* 0x0000002800457308 */ /* 0x000e620000002400 */
[----:B------:R-:W-:Y:S02]  /*3750*/  FMUL.FTZ R42, R42, c[0x0][0x320] ;  /* 0x0000c8002a2a7a20 */ /* 0x000fe40000410000 */
[----:B------:R-:W-:Y:S01]  /*3760*/  HMMA.16816.F32 R44, R8, R52, R36 ;  /* 0x00000034082c723c */ /* 0x000fe20000001824 */
[----:B------:R-:W-:-:S04]  /*3770*/  FMUL.FTZ R41, R41, c[0x0][0x320] ;  /* 0x0000c80029297a20 */ /* 0x000fc80000410000 */
[----:B------:R-:W-:Y:S03]  /*3780*/  MUFU.TANH R52, R42 ;  /* 0x0000002a00347308 */ /* 0x000fe60000002400 */
[----:B------:R-:W-:Y:S01]  /*3790*/  HMMA.16816.F32 R20, R8, R70, R60 ;  /* 0x000000460814723c */ /* 0x000fe2000000183c */
[----:B------:R-:W3:Y:S04]  /*37a0*/  LDSM.16.M88.4 R60, [R0+0x5000] ;  /* 0x00500000003c783b */ /* 0x000ee80000000200 */
[----:B------:R-:W1:Y:S03]  /*37b0*/  MUFU.TANH R68, R41 ;  /* 0x0000002900447308 */ /* 0x000e660000002400 */
[----:B--2---:R-:W-:Y:S08]  /*37c0*/  HMMA.16816.F32 R24, R12, R72, R28 ;  /* 0x000000480c18723c */ /* 0x004ff0000000181c */
[----:B------:R-:W-:Y:S01]  /*37d0*/  HMMA.16816.F32 R36, R4, R48, R32 ;  /* 0x000000300424723c */ /* 0x000fe20000001820 */
[----:B------:R-:W-:Y:S07]  /*37e0*/  MUFU.TANH R48, R43 ;  /* 0x0000002b00307308 */ /* 0x000fee0000002400 */
[----:B------:R-:W-:Y:S08]  /*37f0*/  HMMA.16816.F32 R32, R12, R74, R16 ;  /* 0x0000004a0c20723c */ /* 0x000ff00000001810 */
[----:B-1----:R-:W-:Y:S01]  /*3800*/  HMMA.16816.F32 R16, R4, R64, R44 ;  /* 0x000000400410723c */ /* 0x002fe2000000182c */
[----:B------:R-:W2:Y:S01]  /*3810*/  LDL R64, [R1] ;  /* 0x0000000001407983 */ /* 0x000ea20000100800 */
[----:B------:R-:W-:-:S02]  /*3820*/  FMUL.FTZ R2, R25, c[0x0][0x320] ;  /* 0x0000c80019027a20 */ /* 0x000fc40000410000 */
[----:B------:R-:W-:Y:S02]  /*3830*/  FMUL.FTZ R24, R24, c[0x0][0x320] ;  /* 0x0000c80018187a20 */ /* 0x000fe40000410000 */
[----:B------:R1:W-:Y:S02]  /*3840*/  MUFU.TANH R40, R2 ;  /* 0x0000000200287308 */ /* 0x0003e40000002400 */
[----:B------:R-:W-:Y:S01]  /*3850*/  HMMA.16816.F32 R28, R8, R54, R56 ;  /* 0x00000036081c723c */ /* 0x000fe20000001838 */
[----:B---3--:R-:W-:-:S05]  /*3860*/  IMAD.MOV.U32 R3, RZ, RZ, 0x1 ;  /* 0x00000001ff037424 */ /* 0x008fca00078e00ff */
[----:B------:R-:W3:Y:S02]  /*3870*/  MUFU.TANH R41, R24 ;  /* 0x0000001800297308 */ /* 0x000ee40000002400 */
[----:B------:R-:W-:Y:S01]  /*3880*/  HMMA.16816.F32 R8, R4, R50, R20 ;  /* 0x000000320408723c */ /* 0x000fe20000001814 */
[----:B------:R3:W4:Y:S07]  /*3890*/  LDSM.16.M88.4 R20, [R0+0x5800] ;  /* 0x005800000014783b */ /* 0x00072e0000000200 */
[----:B------:R-:W-:Y:S01]  /*38a0*/  HMMA.16816.F32 R36, R12, R60, R36 ;  /* 0x0000003c0c24723c */ /* 0x000fe20000001824 */
[----:B-1----:R-:W-:Y:S01]  /*38b0*/  FMUL.FTZ R2, R26, c[0x0][0x320] ;  /* 0x0000c8001a027a20 */ /* 0x002fe20000410000 */
[----:B------:R-:W-:-:S04]  /*38c0*/  DEPBAR.LE SB0, 0x2 ;  /* 0x000080800000791a */ /* 0x000fc80000000000 */
[----:B------:R1:W-:Y:S01]  /*38d0*/  MUFU.TANH R43, R2 ;  /* 0x00000002002b7308 */ /* 0x0003e20000002400 */
[----:B------:R-:W-:Y:S01]  /*38e0*/  FMUL.FTZ R32, R32, c[0x0][0x320] ;  /* 0x0000c80020207a20 */ /* 0x000fe20000410000 */
[----:B------:R-:W-:Y:S01]  /*38f0*/  HMMA.16816.F32 R4, R4, R66, R28 ;  /* 0x000000420404723c */ /* 0x000fe2000000181c */
[----:B------:R-:W-:Y:S01]  /*3900*/  FMUL.FTZ R33, R33, c[0x0][0x320] ;  /* 0x0000c80021217a20 */ /* 0x000fe20000410000 */
[----:B------:R-:W-:Y:S01]  /*3910*/  BAR.SYNC.DEFER_BLOCKING 0x0 ;  /* 0x0000000000007b1d */ /* 0x000fe20000010000 */
[----:B---3--:R-:W-:-:S05]  /*3920*/  FMUL.FTZ R0, R27, c[0x0][0x320] ;  /* 0x0000c8001b007a20 */ /* 0x008fca0000410000 */
[----:B------:R3:W-:Y:S01]  /*3930*/  MUFU.TANH R42, R0 ;  /* 0x00000000002a7308 */ /* 0x0007e20000002400 */
[----:B-1----:R-:W-:Y:S01]  /*3940*/  @P4 IMAD.HI.U32 R2, R208, c[0x0][0x2c8], RZ ;  /* 0x0000b200d0024a27 */ /* 0x002fe200078e00ff */
[C---:B------:R-:W-:Y:S08]  /*3950*/  HMMA.16816.F32 R24, R12.reuse, R62, R8 ;  /* 0x0000003e0c18723c */ /* 0x040ff00000001808 */
[C---:B----4-:R-:W-:Y:S08]  /*3960*/  HMMA.16816.F32 R16, R12.reuse, R20, R16 ;  /* 0x000000140c10723c */ /* 0x050ff00000001810 */
[----:B------:R-:W-:Y:S01]  /*3970*/  HMMA.16816.F32 R4, R12, R22, R4 ;  /* 0x000000160c04723c */ /* 0x000fe20000001804 */
[----:B---3--:R-:W-:Y:S01]  /*3980*/  IMAD.MOV.U32 R0, RZ, RZ, R208 ;  /* 0x000000ffff007224 */ /* 0x008fe200078e00d0 */
[----:B------:R-:W-:Y:S01]  /*3990*/  @P4 SHF.R.U32.HI R0, RZ, c[0x0][0x2cc], R2 ;  /* 0x0000b300ff004a19 */ /* 0x000fe20000011602 */
[----:B------:R-:W1:Y:S01]  /*39a0*/  MUFU.TANH R32, R32 ;  /* 0x0000002000207308 */ /* 0x000e620000002400 */
[----:B------:R-:W-:Y:S01]  /*39b0*/  FMUL.FTZ R34, R34, c[0x0][0x320] ;  /* 0x0000c80022227a20 */ /* 0x000fe20000410000 */
[----:B------:R-:W-:Y:S04]  /*39c0*/  LDSM.16.MT88.4 R44, [R237+0x2000] ;  /* 0x00200000ed2c783b */ /* 0x000fe80000004200 */
[----:B------:R-:W3:Y:S04]  /*39d0*/  SHFL.IDX PT, R2, R0, RZ, 0x1c1f ;  /* 0x001c1fff00027589 */ /* 0x000ee800000e0000 */
[----:B------:R4:W1:Y:S01]  /*39e0*/  SHFL.IDX PT, R8, R0, 0x1, 0x1c1f ;  /* 0x003c1f0000087f89 */ /* 0x00086200000e0000 */
[----:B------:R-:W-:Y:S01]  /*39f0*/  IMAD.MOV.U32 R9, RZ, RZ, c[0x0][0x2ac] ;  /* 0x0000ab00ff097624 */ /* 0x000fe200078e00ff */
[----:B------:R-:W-:Y:S02]  /*3a00*/  MUFU.TANH R33, R33 ;  /* 0x0000002100217308 */ /* 0x000fe40000002400 */
[----:B------:R-:W-:Y:S04]  /*3a10*/  LDSM.16.MT88.4 R56, [R170+0x4000] ;  /* 0x00400000aa38783b */ /* 0x000fe80000004200 */
[----:B------:R-:W-:Y:S04]  /*3a20*/  LDSM.16.MT88.4 R72, [R171+0x2800] ;  /* 0x00280000ab48783b */ /* 0x000fe80000004200 */
[----:B------:R-:W-:Y:S01]  /*3a30*/  LDSM.16.MT88.4 R60, [R170+0x4800] ;  /* 0x00480000aa3c783b */ /* 0x000fe20000004200 */
[----:B----4-:R-:W-:-:S04]  /*3a40*/  FMUL.FTZ R0, R35, c[0x0][0x320] ;  /* 0x0000c80023007a20 */ /* 0x010fc80000410000 */
[----:B------:R4:W-:Y:S02]  /*3a50*/  MUFU.TANH R29, R0 ;  /* 0x00000000001d7308 */ /* 0x0009e40000002400 */
[----:B----4-:R-:W-:-:S04]  /*3a60*/  IMAD R0, R231, -0x40, R3 ;  /* 0xffffffc0e7007824 */ /* 0x010fc800078e0203 */
[----:B------:R-:W-:Y:S02]  /*3a70*/  IMAD R0, R9, c[0x0][0x1d0], R0 ;  /* 0x0000740009007a24 */ /* 0x000fe400078e0200 */
[----:B------:R-:W-:-:S03]  /*3a80*/  FMUL.FTZ R3, R36, c[0x0][0x320] ;  /* 0x0000c80024037a20 */ /* 0x000fc60000410000 */
[--C-:B------:R-:W-:Y:S01]  /*3a90*/  IADD3 R0, R0, -c[0x0][0x168], -R223.reuse ;  /* 0x80005a0000007a10 */ /* 0x100fe20007ffe8df */
[----:B------:R4:W-:Y:S04]  /*3aa0*/  MUFU.TANH R28, R3 ;  /* 0x00000003001c7308 */ /* 0x0009e80000002400 */
[C---:B---3--:R-:W-:Y:S02]  /*3ab0*/  IMAD.IADD R2, R0.reuse, 0x1, R2 ;  /* 0x0000000100027824 */ /* 0x048fe400078e0202 */
[----:B-1----:R-:W-:Y:S02]  /*3ac0*/  IMAD.IADD R0, R0, 0x1, R8 ;  /* 0x0000000100007824 */ /* 0x002fe400078e0208 */
[----:B----4-:R-:W-:-:S05]  /*3ad0*/  IMAD.IADD R3, R108, 0x1, -R223 ;  /* 0x000000016c037824 */ /* 0x010fca00078e0adf */
[----:B------:R-:W-:-:S04]  /*3ae0*/  IMNMX R2, R3, R2, PT ;  /* 0x0000000203027217 */ /* 0x000fc80003800200 */
[C---:B------:R-:W-:Y:S02]  /*3af0*/  ISETP.GT.AND P6, PT, R2.reuse, RZ, PT ;  /* 0x000000ff0200720c */ /* 0x040fe40003fc4270 */
[C---:B------:R-:W-:Y:S01]  /*3b00*/  ISETP.GT.AND P5, PT, R2.reuse, 0x1, PT ;  /* 0x000000010200780c */ /* 0x040fe20003fa4270 */
[----:B------:R-:W-:Y:S01]  /*3b10*/  FMUL.FTZ R9, R37, c[0x0][0x320] ;  /* 0x0000c80025097a20 */ /* 0x000fe20000410000 */
[----:B------:R-:W-:Y:S02]  /*3b20*/  ISETP.GT.AND P1, PT, R2, 0x8, PT ;  /* 0x000000080200780c */ /* 0x000fe40003f24270 */
[----:B------:R-:W-:Y:S02]  /*3b30*/  FSEL R13, R77, -INF , P6 ;  /* 0xff8000004d0d7808 */ /* 0x000fe40003000000 */
[----:B-----5:R-:W-:Y:S02]  /*3b40*/  FSEL R15, R76, -INF , P5 ;  /* 0xff8000004c0f7808 */ /* 0x020fe40002800000 */
[----:B------:R-:W-:Y:S01]  /*3b50*/  IMNMX R0, R3, R0, PT ;  /* 0x0000000003007217 */ /* 0x000fe20003800200 */
[----:B------:R-:W-:Y:S01]  /*3b60*/  FMUL.FTZ R3, R25, c[0x0][0x320] ;  /* 0x0000c80019037a20 */ /* 0x000fe20000410000 */
[----:B------:R-:W-:Y:S01]  /*3b70*/  ISETP.GT.AND P0, PT, R2, 0x9, PT ;  /* 0x000000090200780c */ /* 0x000fe20003f04270 */
[----:B------:R-:W1:Y:S01]  /*3b80*/  MUFU.TANH R10, R9 ;  /* 0x00000009000a7308 */ /* 0x000e620000002400 */
[----:B------:R-:W-:-:S02]  /*3b90*/  FSEL R14, R69, -INF , P1 ;  /* 0xff800000450e7808 */ /* 0x000fc40000800000 */
[----:B------:R-:W-:Y:S02]  /*3ba0*/  FMNMX.FTZ R101, R13, R15, !PT ;  /* 0x0000000f0d657209 */ /* 0x000fe40007810000 */
[----:B------:R-:W-:Y:S02]  /*3bb0*/  ISETP.GT.AND P6, PT, R2, 0x10, PT ;  /* 0x000000100200780c */ /* 0x000fe40003fc4270 */
[----:B------:R-:W-:Y:S01]  /*3bc0*/  FSEL R20, R68, -INF , P0 ;  /* 0xff80000044147808 */ /* 0x000fe20000000000 */
[----:B------:R3:W-:Y:S01]  /*3bd0*/  MUFU.TANH R9, R3 ;  /* 0x0000000300097308 */ /* 0x0007e20000002400 */
[----:B------:R-:W-:Y:S01]  /*3be0*/  FMNMX.FTZ R101, R14, R101, !PT ;  /* 0x000000650e657209 */ /* 0x000fe20007810000 */
[----:B------:R-:W-:Y:S01]  /*3bf0*/  FMUL.FTZ R8, R24, c[0x0][0x320] ;  /* 0x0000c80018087a20 */ /* 0x000fe20000410000 */
[----:B------:R-:W-:Y:S01]  /*3c00*/  ISETP.GT.AND P5, PT, R2, 0x11, PT ;  /* 0x000000110200780c */ /* 0x000fe20003fa4270 */
[----:B------:R-:W-:Y:S01]  /*3c10*/  FMUL.FTZ R18, R18, c[0x0][0x320] ;  /* 0x0000c80012127a20 */ /* 0x000fe20000410000 */
[----:B------:R-:W-:Y:S01]  /*3c20*/  FMNMX.FTZ R101, R20, R101, !PT ;  /* 0x0000006514657209 */ /* 0x000fe20007810000 */
[----:B------:R-:W-:Y:S01]  /*3c30*/  FMUL.FTZ R19, R19, c[0x0][0x320] ;  /* 0x0000c80013137a20 */ /* 0x000fe20000410000 */
[C---:B------:R-:W-:Y:S01]  /*3c40*/  ISETP.GT.AND P1, PT, R2.reuse, 0x18, PT ;  /* 0x000000180200780c */ /* 0x040fe20003f24270 */
[----:B------:R-:W-:Y:S01]  /*3c50*/  MUFU.TANH R34, R34 ;  /* 0x0000002200227308 */ /* 0x000fe20000002400 */
[----:B------:R-:W-:Y:S01]  /*3c60*/  ISETP.GT.AND P0, PT, R2, 0x19, PT ;  /* 0x000000190200780c */ /* 0x000fe20003f04270 */
[----:B------:R-:W-:Y:S01]  /*3c70*/  FMUL.FTZ R6, R6, c[0x0][0x320] ;  /* 0x0000c80006067a20 */ /* 0x000fe20000410000 */
[----:B------:R-:W-:Y:S01]  /*3c80*/  LDSM.16.MT88.4 R68, [R239+0x2800] ;  /* 0x00280000ef44783b */ /* 0x000fe20000004200 */
[----:B---3--:R-:W-:Y:S01]  /*3c90*/  FMUL.FTZ R3, R16, c[0x0][0x320] ;  /* 0x0000c80010037a20 */ /* 0x008fe20000410000 */
[----:B------:R-:W-:-:S03]  /*3ca0*/  FSEL R16, R41, -INF , P6 ;  /* 0xff80000029107808 */ /* 0x000fc60003000000 */
[----:B------:R3:W-:Y:S01]  /*3cb0*/  MUFU.TANH R12, R3 ;  /* 0x00000003000c7308 */ /* 0x0007e20000002400 */
[----:B------:R-:W-:Y:S02]  /*3cc0*/  FSEL R21, R40, -INF , P5 ;  /* 0xff80000028157808 */ /* 0x000fe40002800000 */
[----:B------:R-:W-:Y:S02]  /*3cd0*/  FMNMX.FTZ R101, R16, R101, !PT ;  /* 0x0000006510657209 */ /* 0x000fe40007810000 */
[----:B------:R-:W-:-:S03]  /*3ce0*/  ISETP.GT.AND P5, PT, R2, 0x21, PT ;  /* 0x000000210200780c */ /* 0x000fc60003fa4270 */
[----:B------:R-:W4:Y:S01]  /*3cf0*/  MUFU.TANH R8, R8 ;  /* 0x0000000800087308 */ /* 0x000f220000002400 */
[----:B------:R-:W-:Y:S01]  /*3d00*/  FSEL R22, R32, -INF , P1 ;  /* 0xff80000020167808 */ /* 0x000fe20000800000 */
[----:B---3--:R-:W-:Y:S01]  /*3d10*/  FMUL.FTZ R3, R17, c[0x0][0x320] ;  /* 0x0000c80011037a20 */ /* 0x008fe20000410000 */
[----:B------:R-:W-:-:S05]  /*3d20*/  FMNMX.FTZ R101, R21, R101, !PT ;  /* 0x0000006515657209 */ /* 0x000fca0007810000 */
[----:B------:R3:W5:Y:S01]  /*3d30*/  MUFU.TANH R11, R3 ;  /* 0x00000003000b7308 */ /* 0x0007620000002400 */
[----:B-1----:R-:W-:Y:S02]  /*3d40*/  FSEL R87, R10, -INF , P5 ;  /* 0xff8000000a577808 */ /* 0x002fe40002800000 */
[----:B------:R-:W-:Y:S02]  /*3d50*/  ISETP.GT.AND P6, PT, R2, 0x20, PT ;  /* 0x000000200200780c */ /* 0x000fe40003fc4270 */
[----:B------:R-:W-:Y:S02]  /*3d60*/  FSEL R23, R33, -INF , P0 ;  /* 0xff80000021177808 */ /* 0x000fe40000000000 */
[----:B------:R-:W-:Y:S01]  /*3d70*/  FMNMX.FTZ R101, R22, R101, !PT ;  /* 0x0000006516657209 */ /* 0x000fe20007810000 */
[----:B---3--:R-:W-:-:S04]  /*3d80*/  FMUL.FTZ R3, R4, c[0x0][0x320] ;  /* 0x0000c80004037a20 */ /* 0x008fc80000410000 */
[----:B------:R1:W3:Y:S01]  /*3d90*/  MUFU.TANH R10, R3 ;  /* 0x00000003000a7308 */ /* 0x0002e20000002400 */
[----:B------:R-:W-:Y:S02]  /*3da0*/  FSEL R85, R28, -INF , P6 ;  /* 0xff8000001c557808 */ /* 0x000fe40003000000 */
[----:B------:R-:W-:Y:S02]  /*3db0*/  FMNMX.FTZ R101, R23, R101, !PT ;  /* 0x0000006517657209 */ /* 0x000fe40007810000 */
[C---:B------:R-:W-:Y:S02]  /*3dc0*/  ISETP.GT.AND P1, PT, R2.reuse, 0x28, PT ;  /* 0x000000280200780c */ /* 0x040fe40003f24270 */
[----:B------:R-:W-:Y:S01]  /*3dd0*/  ISETP.GT.AND P6, PT, R2, 0x30, PT ;  /* 0x000000300200780c */ /* 0x000fe20003fc4270 */
[----:B-1----:R-:W-:-:S04]  /*3de0*/  FMUL.FTZ R3, R5, c[0x0][0x320] ;  /* 0x0000c80005037a20 */ /* 0x002fc80000410000 */
[----:B------:R-:W1:Y:S01]  /*3df0*/  MUFU.TANH R4, R3 ;  /* 0x0000000300047308 */ /* 0x000e620000002400 */
[C---:B------:R-:W-:Y:S02]  /*3e00*/  ISETP.GT.AND P5, PT, R2.reuse, 0x31, PT ;  /* 0x000000310200780c */ /* 0x040fe40003fa4270 */
[----:B------:R-:W-:Y:S02]  /*3e10*/  FMNMX.FTZ R101, R85, R101, !PT ;  /* 0x0000006555657209 */ /* 0x000fe40007810000 */
[----:B------:R-:W-:Y:S02]  /*3e20*/  ISETP.GT.AND P0, PT, R2, 0x29, PT ;  /* 0x000000290200780c */ /* 0x000fe40003f04270 */
[----:B----4-:R-:W-:Y:S02]  /*3e30*/  FSEL R86, R8, -INF , P1 ;  /* 0xff80000008567808 */ /* 0x010fe40000800000 */
[----:B------:R-:W-:Y:S02]  /*3e40*/  ISETP.GT.AND P1, PT, R2, 0x38, PT ;  /* 0x000000380200780c */ /* 0x000fe40003f24270 */
[----:B------:R-:W-:-:S02]  /*3e50*/  FSEL R180, R12, -INF , P6 ;  /* 0xff8000000cb47808 */ /* 0x000fc40003000000 */
[----:B-----5:R-:W-:Y:S02]  /*3e60*/  FSEL R175, R11, -INF , P5 ;  /* 0xff8000000baf7808 */ /* 0x020fe40002800000 */
[C---:B------:R-:W-:Y:S02]  /*3e70*/  ISETP.GT.AND P6, PT, R0.reuse, RZ, PT ;  /* 0x000000ff0000720c */ /* 0x040fe40003fc4270 */
[----:B------:R-:W-:Y:S02]  /*3e80*/  ISETP.GT.AND P5, PT, R0, 0x1, PT ;  /* 0x000000010000780c */ /* 0x000fe40003fa4270 */
[----:B------:R-:W-:Y:S02]  /*3e90*/  FMNMX.FTZ R101, R87, R101, !PT ;  /* 0x0000006557657209 */ /* 0x000fe40007810000 */
[----:B------:R-:W-:Y:S02]  /*3ea0*/  FSEL R84, R9, -INF , P0 ;  /* 0xff80000009547808 */ /* 0x000fe40000000000 */
[----:B------:R-:W-:Y:S01]  /*3eb0*/  ISETP.GT.AND P0, PT, R2, 0x39, PT ;  /* 0x000000390200780c */ /* 0x000fe20003f04270 */
[----:B------:R-:W-:Y:S01]  /*3ec0*/  FMUL.FTZ R2, R38, c[0x0][0x320] ;  /* 0x0000c80026027a20 */ /* 0x000fe20000410000 */
[----:B---3--:R-:W-:-:S02]  /*3ed0*/  FSEL R172, R10, -INF , P1 ;  /* 0xff8000000aac7808 */ /* 0x008fc40000800000 */
[----:B------:R-:W-:Y:S02]  /*3ee0*/  ISETP.GT.AND P1, PT, R0, 0x8, PT ;  /* 0x000000080000780c */ /* 0x000fe40003f24270 */
[----:B------:R-:W-:Y:S02]  /*3ef0*/  FSEL R5, R79, -INF , P6 ;  /* 0xff8000004f057808 */ /* 0x000fe40003000000 */
[----:B------:R-:W-:Y:S02]  /*3f00*/  FSEL R12, R78, -INF , P5 ;  /* 0xff8000004e0c7808 */ /* 0x000fe40002800000 */
[----:B------:R-:W-:Y:S01]  /*3f10*/  FMNMX.FTZ R101, R86, R101, !PT ;  /* 0x0000006556657209 */ /* 0x000fe20007810000 */
[----:B------:R3:W4:Y:S01]  /*3f20*/  MUFU.TANH R28, R2 ;  /* 0x00000002001c7308 */ /* 0x0007220000002400 */
[----:B-1----:R-:W-:Y:S02]  /*3f30*/  FSEL R174, R4, -INF , P0 ;  /* 0xff80000004ae7808 */ /* 0x002fe40000000000 */
[----:B------:R-:W-:-:S02]  /*3f40*/  ISETP.GT.AND P0, PT, R0, 0x9, PT ;  /* 0x000000090000780c */ /* 0x000fc40003f04270 */
[----:B------:R-:W-:Y:S02]  /*3f50*/  FSEL R11, R52, -INF , P1 ;  /* 0xff800000340b7808 */ /* 0x000fe40000800000 */
[----:B------:R-:W-:Y:S01]  /*3f60*/  FMNMX.FTZ R101, R84, R101, !PT ;  /* 0x0000006554657209 */ /* 0x000fe20007810000 */
[----:B------:R-:W-:Y:S01]  /*3f70*/  FMUL.FTZ R9, R27, c[0x0][0x320] ;  /* 0x0000c8001b097a20 */ /* 0x000fe20000410000 */
[----:B------:R-:W-:Y:S02]  /*3f80*/  ISETP.GT.AND P6, PT, R0, 0x10, PT ;  /* 0x000000100000780c */ /* 0x000fe40003fc4270 */
[----:B---3--:R-:W-:Y:S01]  /*3f90*/  FMNMX.FTZ R2, R5, R12, !PT ;  /* 0x0000000c05027209 */ /* 0x008fe20007810000 */
[----:B------:R-:W-:Y:S01]  /*3fa0*/  FMUL.FTZ R8, R26, c[0x0][0x320] ;  /* 0x0000c8001a087a20 */ /* 0x000fe20000410000 */
[----:B------:R-:W-:Y:S01]  /*3fb0*/  FSEL R10, R48, -INF , P0 ;  /* 0xff800000300a7808 */ /* 0x000fe20000000000 */
[----:B------:R-:W-:Y:S01]  /*3fc0*/  FMUL.FTZ R3, R39, c[0x0][0x320] ;  /* 0x0000c80027037a20 */ /* 0x000fe20000410000 */
[----:B------:R-:W-:-:S02]  /*3fd0*/  FMNMX.FTZ R2, R11, R2, !PT ;  /* 0x000000020b027209 */ /* 0x000fc40007810000 */
[----:B------:R-:W-:Y:S01]  /*3fe0*/  ISETP.GT.AND P5, PT, R0, 0x11, PT ;  /* 0x000000110000780c */ /* 0x000fe20003fa4270 */
[----:B------:R-:W-:Y:S01]  /*3ff0*/  MUFU.TANH R24, R18 ;  /* 0x0000001200187308 */ /* 0x000fe20000002400 */
[----:B------:R-:W-:Y:S01]  /*4000*/  FMNMX.FTZ R101, R180, R101, !PT ;  /* 0x00000065b4657209 */ /* 0x000fe20007810000 */
[----:B------:R-:W-:Y:S01]  /*4010*/  FMUL.FTZ R4, R7, c[0x0][0x320] ;  /* 0x0000c80007047a20 */ /* 0x000fe20000410000 */
[----:B------:R-:W-:Y:S01]  /*4020*/  FMNMX.FTZ R2, R10, R2, !PT ;  /* 0x000000020a027209 */ /* 0x000fe20007810000 */
[----:B------:R-:W-:Y:S01]  /*4030*/  LDSM.16.MT88.4 R36, [R171] ;  /* 0x00000000ab24783b */ /* 0x000fe20000004200 */
[----:B------:R-:W-:-:S03]  /*4040*/  FMNMX.FTZ R101, R175, R101, !PT ;  /* 0x00000065af657209 */ /* 0x000fc60007810000 */
[----:B------:R1:W-:Y:S01]  /*4050*/  MUFU.TANH R25, R9 ;  /* 0x0000000900197308 */ /* 0x0003e20000002400 */
[----:B------:R-:W-:Y:S01]  /*4060*/  ISETP.GT.AND P1, PT, R0, 0x18, PT ;  /* 0x000000180000780c */ /* 0x000fe20003f24270 */
[----:B------:R-:W-:Y:S01]  /*4070*/  LDSM.16.MT88.4 R48, [R170+0x2800] ;  /* 0x00280000aa30783b */ /* 0x000fe20000004200 */
[----:B------:R-:W-:-:S03]  /*4080*/  FMNMX.FTZ R101, R172, R101, !PT ;  /* 0x00000065ac657209 */ /* 0x000fc60007810000 */
[----:B------:R-:W-:Y:S02]  /*4090*/  LDSM.16.MT88.4 R52, [R239+0x2000] ;  /* 0x00200000ef34783b */ /* 0x000fe40000004200 */
[----:B------:R3:W-:Y:S01]  /*40a0*/  MUFU.TANH R26, R8 ;  /* 0x00000008001a7308 */ /* 0x0007e20000002400 */
[----:B-1----:R-:W-:-:S07]  /*40b0*/  FSEL R9, R43, -INF , P6 ;  /* 0xff8000002b097808 */ /* 0x002fce0003000000 */
[----:B------:R1:W5:Y:S01]  /*40c0*/  MUFU.TANH R27, R3 ;  /* 0x00000003001b7308 */ /* 0x0003620000002400 */
[----:B------:R-:W-:Y:S02]  /*40d0*/  FMNMX.FTZ R2, R9, R2, !PT ;  /* 0x0000000209027209 */ /* 0x000fe40007810000 */
[----:B---3--:R-:W-:Y:S02]  /*40e0*/  FSEL R8, R42, -INF , P5 ;  /* 0xff8000002a087808 */ /* 0x008fe40002800000 */
[----:B------:R-:W-:-:S03]  /*40f0*/  ISETP.GT.AND P0, PT, R0, 0x19, PT ;  /* 0x000000190000780c */ /* 0x000fc60003f04270 */
[----:B------:R-:W3:Y:S01]  /*4100*/  MUFU.TANH R19, R19 ;  /* 0x0000001300137308 */ /* 0x000ee20000002400 */
[----:B------:R-:W-:Y:S01]  /*4110*/  FSEL R17, R34, -INF , P1 ;  /* 0xff80000022117808 */ /* 0x000fe20000800000 */
[----:B------:R-:W-:Y:S01]  /*4120*/  LDSM.16.MT88.4 R40, [R237+0x800] ;  /* 0x00080000ed28783b */ /* 0x000fe20000004200 */
[----:B------:R-:W-:Y:S02]  /*4130*/  FMNMX.FTZ R2, R8, R2, !PT ;  /* 0x0000000208027209 */ /* 0x000fe40007810000 */
[----:B------:R-:W-:Y:S01]  /*4140*/  FMNMX.FTZ R101, R174, R101, !PT ;  /* 0x00000065ae657209 */ /* 0x000fe20007810000 */
[----:B------:R-:W-:Y:S01]  /*4150*/  LDSM.16.MT88.4 R32, [R237] ;  /* 0x00000000ed20783b */ /* 0x000fe20000004200 */
[----:B------:R-:W-:Y:S02]  /*4160*/  ISETP.GT.AND P5, PT, R0, 0x20, PT ;  /* 0x000000200000780c */ /* 0x000fe40003fa4270 */
[----:B------:R-:W-:Y:S01]  /*4170*/  FSEL R18, R29, -INF , P0 ;  /* 0xff8000001d127808 */ /* 0x000fe20000000000 */
[----:B-1----:R-:W1:Y:S01]  /*4180*/  SHFL.BFLY PT, R3, R101, 0x2, 0x1f ;  /* 0x0c401f0065037f89 */ /* 0x002e6200000e0000 */
[----:B------:R-:W-:-:S02]  /*4190*/  FMNMX.FTZ R2, R17, R2, !PT ;  /* 0x0000000211027209 */ /* 0x000fc40007810000 */
[----:B------:R-:W-:Y:S02]  /*41a0*/  ISETP.GT.AND P1, PT, R0, 0x21, PT ;  /* 0x000000210000780c */ /* 0x000fe40003f24270 */
[----:B----4-:R-:W-:Y:S02]  /*41b0*/  FSEL R82, R28, -INF , P5 ;  /* 0xff8000001c527808 */ /* 0x010fe40002800000 */
[----:B------:R-:W-:Y:S01]  /*41c0*/  FMNMX.FTZ R2, R18, R2, !PT ;  /* 0x0000000212027209 */ /* 0x000fe20007810000 */
[----:B------:R-:W4:Y:S01]  /*41d0*/  MUFU.TANH R6, R6 ;  /* 0x0000000600067308 */ /* 0x000f220000002400 */
[----:B------:R-:W-:Y:S01]  /*41e0*/  ISETP.GT.AND P0, PT, R0, 0x28, PT ;  /* 0x000000280000780c */ /* 0x000fe20003f04270 */
[----:B------:R-:W-:Y:S01]  /*41f0*/  LDSM.16.MT88.4 R28, [R171+0x800] ;  /* 0x00080000ab1c783b */ /* 0x000fe20000004200 */
[----:B-----5:R-:W-:Y:S02]  /*4200*/  FSEL R81, R27, -INF , P1 ;  /* 0xff8000001b517808 */ /* 0x020fe40000800000 */
[----:B------:R-:W-:-:S02]  /*4210*/  FMNMX.FTZ R2, R82, R2, !PT ;  /* 0x0000000252027209 */ /* 0x000fc40007810000 */
[----:B------:R-:W-:Y:S02]  /*4220*/  ISETP.GT.AND P1, PT, R0, 0x29, PT ;  /* 0x000000290000780c */ /* 0x000fe40003f24270 */
[----:B------:R-:W-:Y:S02]  /*4230*/  FSEL R80, R26, -INF , P0 ;  /* 0xff8000001a507808 */ /* 0x000fe40000000000 */
[----:B------:R-:W-:Y:S01]  /*4240*/  FMNMX.FTZ R2, R81, R2, !PT ;  /* 0x0000000251027209 */ /* 0x000fe20007810000 */
[----:B------:R-:W5:Y:S01]  /*4250*/  MUFU.TANH R4, R4 ;  /* 0x0000000400047308 */ /* 0x000f620000002400 */
[----:B------:R-:W-:Y:S02]  /*4260*/  ISETP.GT.AND P0, PT, R0, 0x30, PT ;  /* 0x000000300000780c */ /* 0x000fe40003f04270 */
[----:B------:R-:W-:Y:S02]  /*4270*/  FSEL R83, R25, -INF , P1 ;  /* 0xff80000019537808 */ /* 0x000fe40000800000 */
[----:B------:R-:W-:-:S02]  /*4280*/  FMNMX.FTZ R2, R80, R2, !PT ;  /* 0x0000000250027209 */ /* 0x000fc40007810000 */
[----:B------:R-:W-:Y:S02]  /*4290*/  ISETP.GT.AND P1, PT, R0, 0x31, PT ;  /* 0x000000310000780c */ /* 0x000fe40003f24270 */
[----:B------:R-:W-:Y:S02]  /*42a0*/  FSEL R161, R24, -INF , P0 ;  /* 0xff80000018a17808 */ /* 0x000fe40000000000 */
[----:B------:R-:W-:Y:S01]  /*42b0*/  FMNMX.FTZ R2, R83, R2, !PT ;  /* 0x0000000253027209 */ /* 0x000fe20007810000 */
[----:B------:R-:W-:Y:S01]  /*42c0*/  LDSM.16.MT88.4 R24, [R170+0x800] ;  /* 0x00080000aa18783b */ /* 0x000fe20000004200 */
[----:B------:R-:W-:Y:S02]  /*42d0*/  ISETP.GT.AND P0, PT, R0, 0x38, PT ;  /* 0x000000380000780c */ /* 0x000fe40003f04270 */
[----:B---3--:R-:W-:Y:S02]  /*42e0*/  FSEL R160, R19, -INF , P1 ;  /* 0xff80000013a07808 */ /* 0x008fe40000800000 */
[----:B------:R-:W-:-:S02]  /*42f0*/  FMNMX.FTZ R2, R161, R2, !PT ;  /* 0x00000002a1027209 */ /* 0x000fc40007810000 */
[----:B-1----:R-:W-:Y:S02]  /*4300*/  FMNMX.FTZ R101, R101, R3, !PT ;  /* 0x0000000365657209 */ /* 0x002fe40007810000 */
[----:B------:R-:W-:Y:S02]  /*4310*/  ISETP.GT.AND P1, PT, R0, 0x39, PT ;  /* 0x000000390000780c */ /* 0x000fe40003f24270 */
[----:B----4-:R-:W-:Y:S02]  /*4320*/  FSEL R95, R6, -INF , P0 ;  /* 0xff800000065f7808 */ /* 0x010fe40000000000 */
[----:B------:R-:W-:Y:S01]  /*4330*/  FMNMX.FTZ R100, R160, R2, !PT ;  /* 0x00000002a0647209 */ /* 0x000fe20007810000 */
[----:B------:R-:W1:Y:S01]  /*4340*/  SHFL.BFLY PT, R0, R101, 0x1, 0x1f ;  /* 0x0c201f0065007f89 */ /* 0x000e6200000e0000 */
[----:B-----5:R-:W-:Y:S02]  /*4350*/  FSEL R94, R4, -INF , P1 ;  /* 0xff800000045e7808 */ /* 0x020fe40000800000 */
[----:B------:R-:W-:-:S04]  /*4360*/  FMNMX.FTZ R100, R95, R100, !PT ;  /* 0x000000645f647209 */ /* 0x000fc80007810000 */
[----:B------:R-:W-:-:S05]  /*4370*/  FMNMX.FTZ R100, R94, R100, !PT ;  /* 0x000000645e647209 */ /* 0x000fca0007810000 */
[----:B------:R-:W3:Y:S01]  /*4380*/  SHFL.BFLY PT, R3, R100, 0x2, 0x1f ;  /* 0x0c401f0064037f89 */ /* 0x000ee200000e0000 */
[----:B-1----:R-:W-:-:S04]  /*4390*/  FMNMX.FTZ R101, R101, R0, !PT ;  /* 0x0000000065657209 */ /* 0x002fc80007810000 */
[C---:B------:R-:W-:Y:S01]  /*43a0*/  FSETP.NEU.FTZ.AND P0, PT, R101.reuse, -INF , PT ;  /* 0xff8000006500780b */ /* 0x040fe20003f1d000 */
[----:B------:R-:W-:-:S05]  /*43b0*/  FMUL.FTZ R2, R101, c[0x0][0x2d0] ;  /* 0x0000b40065027a20 */ /* 0x000fca0000410000 */
[----:B------:R-:W-:Y:S02]  /*43c0*/  FSEL R2, R2, RZ, P0 ;  /* 0x000000ff02027208 */ /* 0x000fe40000000000 */
[----:B---3--:R-:W-:-:S03]  /*43d0*/  FMNMX.FTZ R100, R100, R3, !PT ;  /* 0x0000000364647209 */ /* 0x008fc60007810000 */
[--C-:B------:R-:W-:Y:S02]  /*43e0*/  FFMA.FTZ R0, R13, c[0x0][0x2d0], -R2.reuse ;  /* 0x0000b4000d007a23 */ /* 0x100fe40000010802 */
[----:B------:R-:W1:Y:S02]  /*43f0*/  SHFL.BFLY PT, R3, R100, 0x1, 0x1f ;  /* 0x0c201f0064037f89 */ /* 0x000e6400000e0000 */
[----:B------:R3:W-:Y:S02]  /*4400*/  MUFU.EX2 R224, R0 ;  /* 0x0000000000e07308 */ /* 0x0007e40000000800 */
[----:B---3--:R-:W-:-:S06]  /*4410*/  FFMA.FTZ R0, R15, c[0x0][0x2d0], -R2 ;  /* 0x0000b4000f007a23 */ /* 0x008fcc0000010802 */
[----:B------:R3:W-:Y:S02]  /*4420*/  MUFU.EX2 R209, R0 ;  /* 0x0000000000d17308 */ /* 0x0007e40000000800 */
[----:B---3--:R-:W-:-:S06]  /*4430*/  FFMA.FTZ R0, R14, c[0x0][0x2d0], -R2 ;  /* 0x0000b4000e007a23 */ /* 0x008fcc0000010802 */
[----:B------:R3:W-:Y:S01]  /*4440*/  MUFU.EX2 R225, R0 ;  /* 0x0000000000e17308 */ /* 0x0007e20000000800 */
[----:B-1----:R-:W-:Y:S01]  /*4450*/  FMNMX.FTZ R100, R100, R3, !PT ;  /* 0x0000000364647209 */ /* 0x002fe20007810000 */
[----:B---3--:R-:W-:-:S06]  /*4460*/  FFMA.FTZ R0, R20, c[0x0][0x2d0], -R2 ;  /* 0x0000b40014007a23 */ /* 0x008fcc0000010802 */
[----:B------:R1:W3:Y:S01]  /*4470*/  MUFU.EX2 R227, R0 ;  /* 0x0000000000e37308 */ /* 0x0002e20000000800 */
[--C-:B------:R-:W-:Y:S01]  /*4480*/  FFMA.FTZ R3, R22, c[0x0][0x2d0], -R2.reuse ;  /* 0x0000b40016037a23 */ /* 0x100fe20000010802 */
[----:B------:R-:W-:Y:S01]  /*4490*/  FSETP.NEU.FTZ.AND P0, PT, R100, -INF , PT ;  /* 0xff8000006400780b */ /* 0x000fe20003f1d000 */
[----:B-1----:R-:W-:-:S05]  /*44a0*/  FFMA.FTZ R0, R16, c[0x0][0x2d0], -R2 ;  /* 0x0000b40010007a23 */ /* 0x002fca0000010802 */
[----:B------:R1:W-:Y:S02]  /*44b0*/  MUFU.EX2 R226, R0 ;  /* 0x0000000000e27308 */ /* 0x0003e40000000800 */
[----:B-1----:R-:W-:-:S06]  /*44c0*/  FFMA.FTZ R0, R21, c[0x0][0x2d0], -R2 ;  /* 0x0000b40015007a23 */ /* 0x002fcc0000010802 */
[----:B------:R1:W-:Y:S08]  /*44d0*/  MUFU.EX2 R229, R0 ;  /* 0x0000000000e57308 */ /* 0x0003f00000000800 */
[----:B------:R4:W-:Y:S01]  /*44e0*/  MUFU.EX2 R228, R3 ;  /* 0x0000000300e47308 */ /* 0x0009e20000000800 */
[----:B-1----:R-:W-:-:S05]  /*44f0*/  FMUL.FTZ R0, R100, c[0x0][0x2d0] ;  /* 0x0000b40064007a20 */ /* 0x002fca0000410000 */
[----:B------:R-:W-:Y:S01]  /*4500*/  FSEL R0, R0, RZ, P0 ;  /* 0x000000ff00007208 */ /* 0x000fe20000000000 */
[----:B----4-:R-:W-:-:S04]  /*4510*/  FFMA.FTZ R3, R23, c[0x0][0x2d0], -R2 ;  /* 0x0000b40017037a23 */ /* 0x010fc80000010802 */
[----:B------:R1:W-:Y:S02]  /*4520*/  MUFU.EX2 R230, R3 ;  /* 0x0000000300e67308 */ /* 0x0003e40000000800 */
[--C-:B-1----:R-:W-:Y:S02]  /*4530*/  FFMA.FTZ R3, R5, c[0x0][0x2d0], -R0.reuse ;  /* 0x0000b40005037a23 */ /* 0x102fe40000010800 */
[----:B------:R-:W1:Y:S04]  /*4540*/  LDSM.16.MT88.4 R4, [R170] ;  /* 0x00000000aa04783b */ /* 0x000e680000004200 */
[----:B------:R4:W-:Y:S02]  /*4550*/  MUFU.EX2 R183, R3 ;  /* 0x0000000300b77308 */ /* 0x0009e40000000800 */
[----:B----4-:R-:W-:-:S06]  /*4560*/  FFMA.FTZ R3, R12, c[0x0][0x2d0], -R0 ;  /* 0x0000b4000c037a23 */ /* 0x010fcc0000010800 */
[----:B------:R4:W5:Y:S02]  /*4570*/  MUFU.EX2 R182, R3 ;  /* 0x0000000300b67308 */ /* 0x0009640000000800 */
[----:B----4-:R-:W-:-:S06]  /*4580*/  FFMA.FTZ R3, R11, c[0x0][0x2d0], -R0 ;  /* 0x0000b4000b037a23 */ /* 0x010fcc0000010800 */
[----:B------:R4:W-:Y:S02]  /*4590*/  MUFU.EX2 R192, R3 ;  /* 0x0000000300c07308 */ /* 0x0009e40000000800 */
[----:B----4-:R-:W-:-:S06]  /*45a0*/  FFMA.FTZ R3, R10, c[0x0][0x2d0], -R0 ;  /* 0x0000b4000a037a23 */ /* 0x010fcc0000010800 */
[----:B------:R4:W1:Y:S01]  /*45b0*/  MUFU.EX2 R195, R3 ;  /* 0x0000000300c37308 */ /* 0x0008620000000800 */
[----:B---3--:R-:W-:Y:S01]  /*45c0*/  F2FP.PACK_AB R10, R227, R225 ;  /* 0x000000e1e30a723e */ /* 0x008fe200000000ff */
[----:B----4-:R-:W-:-:S06]  /*45d0*/  FFMA.FTZ R3, R9, c[0x0][0x2d0], -R0 ;  /* 0x0000b40009037a23 */ /* 0x010fcc0000010800 */
[----:B------:R3:W-:Y:S01]  /*45e0*/  MUFU.EX2 R194, R3 ;  /* 0x0000000300c27308 */ /* 0x0007e20000000800 */
[----:B-----5:R-:W-:Y:S02]  /*45f0*/  F2FP.PACK_AB R9, R182, R183 ;  /* 0x000000b7b609723e */ /* 0x020fe400000000ff */
[----:B-1----:R-:W-:Y:S01]  /*4600*/  F2FP.PACK_AB R11, R195, R192 ;  /* 0x000000c0c30b723e */ /* 0x002fe200000000ff */
[----:B---3--:R-:W-:Y:S01]  /*4610*/  FFMA.FTZ R3, R8, c[0x0][0x2d0], -R0 ;  /* 0x0000b40008037a23 */ /* 0x008fe20000010800 */
[----:B------:R-:W-:-:S03]  /*4620*/  F2FP.PACK_AB R8, R209, R224 ;  /* 0x000000e0d108723e */ /* 0x000fc600000000ff */
[----:B------:R1:W3:Y:S04]  /*4630*/  MUFU.EX2 R203, R3 ;  /* 0x0000000300cb7308 */ /* 0x0002e80000000800 */
[----:B------:R-:W-:Y:S01]  /*4640*/  HMMA.16816.F32 R20, R8, R4, RZ ;  /* 0x000000040814723c */ /* 0x000fe200000018ff */
[----:B-1----:R-:W-:-:S04]  /*4650*/  FFMA.FTZ R3, R17, c[0x0][0x2d0], -R0 ;  /* 0x0000b40011037a23 */ /* 0x002fc80000010800 */
[----:B------:R1:W-:Y:S02]  /*4660*/  MUFU.EX2 R200, R3 ;  /* 0x0000000300c87308 */ /* 0x0003e40000000800 */
[----:B-1----:R-:W-:Y:S02]  /*4670*/  FFMA.FTZ R3, R18, c[0x0][0x2d0], -R0 ;  /* 0x0000b40012037a23 */ /* 0x002fe40000010800 */
[----:B------:R-:W-:Y:S04]  /*4680*/  HMMA.16816.F32 R16, R8, R6, RZ ;  /* 0x000000060810723c */ /* 0x000fe800000018ff */
[----:B------:R-:W1:Y:S01]  /*4690*/  MUFU.EX2 R204, R3 ;  /* 0x0000000300cc7308 */ /* 0x000e620000000800 */
[----:B------:R-:W-:Y:S02]  /*46a0*/  F2FP.PACK_AB R4, R229, R226 ;  /* 0x000000e2e504723e */ /* 0x000fe400000000ff */
[----:B---3--:R-:W-:-:S02]  /*46b0*/  F2FP.PACK_AB R5, R203, R194 ;  /* 0x000000c2cb05723e */ /* 0x008fc400000000ff */
[----:B------:R-:W-:Y:S01]  /*46c0*/  F2FP.PACK_AB R6, R230, R228 ;  /* 0x000000e4e606723e */ /* 0x000fe200000000ff */
[----:B------:R-:W-:Y:S01]  /*46d0*/  HMMA.16816.F32 R12, R8, R32, RZ ;  /* 0x00000020080c723c */ /* 0x000fe200000018ff */
[----:B-1----:R-:W-:-:S07]  /*46e0*/  F2FP.PACK_AB R7, R204, R200 ;  /* 0x000000c8cc07723e */ /* 0x002fce00000000ff */
[C---:B------:R-:W-:Y:S08]  /*46f0*/  HMMA.16816.F32 R104, R4.reuse, R24, R20 ;  /* 0x000000180468723c */ /* 0x040ff00000001814 */
[----:B------:R-:W-:Y:S01]  /*4700*/  HMMA.16816.F32 R148, R4, R26, R16 ;  /* 0x0000001a0494723c */ /* 0x000fe20000001810 */
[----:B--2---:R-:W1:Y:S04]  /*4710*/  LDSM.16.MT88.4 R24, [R64] ;  /* 0x000000004018783b */ /* 0x004e680000004200 */
[----:B------:R-:W-:Y:S03]  /*4720*/  LDSM.16.MT88.4 R64, [R64+0x4000] ;  /* 0x004000004040783b */ /* 0x000fe60000004200 */
[----:B------:R-:W-:Y:S01]  /*4730*/  HMMA.16816.F32 R20, R8, R34, RZ ;  /* 0x000000220814723c */ /* 0x000fe200000018ff */
[----:B------:R-:W-:Y:S07]  /*4740*/  LDSM.16.MT88.4 R32, [R170+0x2000] ;  /* 0x00200000aa20783b */ /* 0x000fee0000004200 */
[----:B------:R-:W-:Y:S08]  /*4750*/  HMMA.16816.F32 R112, R4, R40, R12 ;  /* 0x000000280470723c */ /* 0x000ff0000000180c */
[C---:B------:R-:W-:Y:S08]  /*4760*/  HMMA.16816.F32 R16, R8.reuse, R36, RZ ;  /* 0x000000240810723c */ /* 0x040ff000000018ff */
[----:B------:R-:W-:Y:S01]  /*4770*/  HMMA.16816.F32 R12, R8, R38, RZ ;  /* 0x00000026080c723c */ /* 0x000fe200000018ff */
[----:B------:R-:W-:Y:S07]  /*4780*/  LDSM.16.MT88.4 R36, [R171+0x2000] ;  /* 0x00200000ab24783b */ /* 0x000fee0000004200 */
[C---:B------:R-:W-:Y:S01]  /*4790*/  HMMA.16816.F32 R144, R4.reuse, R42, R20 ;  /* 0x0000002a0490723c */ /* 0x040fe20000001814 */
[----:B------:R-:W2:Y:S07]  /*47a0*/  LDSM.16.MT88.4 R40, [R239+0x800] ;  /* 0x00080000ef28783b */ /* 0x000eae0000004200 */
[C---:B------:R-:W-:Y:S08]  /*47b0*/  HMMA.16816.F32 R120, R4.reuse, R28, R16 ;  /* 0x0000001c0478723c */ /* 0x040ff00000001810 */
[----:B------:R-:W-:Y:S01]  /*47c0*/  HMMA.16816.F32 R128, R4, R30, R12 ;  /* 0x0000001e0480723c */ /* 0x000fe2000000180c */
[----:B------:R-:W3:Y:S07]  /*47d0*/  LDSM.16.MT88.4 R28, [R237+0x2800] ;  /* 0x00280000ed1c783b */ /* 0x000eee0000004200 */
[C---:B-1----:R-:W-:Y:S08]  /*47e0*/  HMMA.16816.F32 R16, R8.reuse, R24, RZ ;  /* 0x000000180810723c */ /* 0x042ff000000018ff */
[----:B------:R-:W-:Y:S11]  /*47f0*/  HMMA.16816.F32 R12, R8, R26, RZ ;  /* 0x0000001a080c723c */ /* 0x000ff600000018ff */
[----:B------:R-:W-:Y:S05]  /*4800*/  @!UPT UIADD3 URZ, URZ, URZ, URZ ;  /* 0x0000003f3f3ff290 */ /* 0x000fea000fffe03f */
[C---:B--2---:R-:W-:Y:S08]  /*4810*/  HMMA.16816.F32 R132, R4.reuse, R40, R16 ;  /* 0x000000280484723c */ /* 0x044ff00000001810 */
[----:B------:R-:W-:Y:S01]  /*4820*/  HMMA.16816.F32 R124, R4, R42, R12 ;  /* 0x0000002a047c723c */ /* 0x000fe2000000180c */
[----:B------:R-:W1:Y:S07]  /*4830*/  LDSM.16.MT88.4 R40, [R237+0x4000] ;  /* 0x00400000ed28783b */ /* 0x000e6e0000004200 */
[C---:B------:R-:W-:Y:S08]  /*4840*/  HMMA.16816.F32 R16, R8.reuse, R44, RZ ;  /* 0x0000002c0810723c */ /* 0x040ff000000018ff */
[C---:B------:R-:W-:Y:S01]  /*4850*/  HMMA.16816.F32 R12, R8.reuse, R46, RZ ;  /* 0x0000002e080c723c */ /* 0x040fe200000018ff */
[----:B------:R-:W2:Y:S07]  /*4860*/  LDSM.16.MT88.4 R44, [R171+0x4000] ;  /* 0x00400000ab2c783b */ /* 0x000eae0000004200 */
[----:B------:R-:W-:Y:S08]  /*4870*/  HMMA.16816.F32 R24, R8, R32, RZ ;  /* 0x000000200818723c */ /* 0x000ff000000018ff */
[C---:B---3--:R-:W-:Y:S08]  /*4880*/  HMMA.16816.F32 R88, R4.reuse, R28, R16 ;  /* 0x0000001c0458723c */ /* 0x048ff00000001810 */
[----:B------:R-:W-:Y:S08]  /*4890*/  HMMA.16816.F32 R140, R4, R30, R12 ;  /* 0x0000001e048c723c */ /* 0x000ff0000000180c */
[C---:B------:R-:W-:Y:S08]  /*48a0*/  HMMA.16816.F32 R20, R8.reuse, R34, RZ ;  /* 0x000000220814723c */ /* 0x040ff000000018ff */
[C---:B------:R-:W-:Y:S08]  /*48b0*/  HMMA.16816.F32 R28, R8.reuse, R38, RZ ;  /* 0x00000026081c723c */ /* 0x040ff000000018ff */
[C---:B------:R-:W-:Y:S08]  /*48c0*/  HMMA.16816.F32 R16, R8.reuse, R56, RZ ;  /* 0x000000380810723c */ /* 0x040ff000000018ff */
[----:B------:R-:W-:Y:S08]  /*48d0*/  HMMA.16816.F32 R12, R8, R58, RZ ;  /* 0x0000003a080c723c */ /* 0x000ff000000018ff */
[C---:B------:R-:W-:Y:S08]  /*48e0*/  HMMA.16816.F32 R116, R4.reuse, R48, R24 ;  /* 0x000000300474723c */ /* 0x040ff00000001818 */
[C---:B------:R-:W-:Y:S08]  /*48f0*/  HMMA.16816.F32 R108, R4.reuse, R50, R20 ;  /* 0x00000032046c723c */ /* 0x040ff00000001814 */
[----:B------:R-:W-:Y:S08]  /*4900*/  HMMA.16816.F32 R76, R4, R74, R28 ;  /* 0x0000004a044c723c */ /* 0x000ff0000000181c */
[C---:B------:R-:W-:Y:S08]  /*4910*/  HMMA.16816.F32 R24, R8.reuse, R52, RZ ;  /* 0x000000340818723c */ /* 0x040ff000000018ff */
[----:B------:R-:W-:Y:S08]  /*4920*/  HMMA.16816.F32 R20, R8, R54, RZ ;  /* 0x000000360814723c */ /* 0x000ff000000018ff */
[----:B------:R-:W-:Y:S01]  /*4930*/  HMMA.16816.F32 R28, R4, R60, R16 ;  /* 0x0000003c041c723c */ /* 0x000fe20000001810 */
[----:B------:R-:W-:Y:S07]  /*4940*/  LDSM.16.MT88.4 R16, [R237+0x4800] ;  /* 0x00480000ed10783b */ /* 0x000fee0000004200 */
[C---:B------:R-:W-:Y:S08]  /*4950*/  HMMA.16816.F32 R32, R8.reuse, R36, RZ ;  /* 0x000000240820723c */ /* 0x040ff000000018ff */
[C---:B-1----:R-:W-:Y:S08]  /*4960*/  HMMA.16816.F32 R56, R8.reuse, R40, RZ ;  /* 0x000000280838723c */ /* 0x042ff000000018ff */
[C---:B------:R-:W-:Y:S08]  /*4970*/  HMMA.16816.F32 R52, R8.reuse, R42, RZ ;  /* 0x0000002a0834723c */ /* 0x040ff000000018ff */
[----:B--2---:R-:W-:Y:S08]  /*4980*/  HMMA.16816.F32 R48, R8, R44, RZ ;  /* 0x0000002c0830723c */ /* 0x004ff000000018ff */
[----:B------:R-:W-:Y:S01]  /*4990*/  HMMA.16816.F32 R60, R4, R62, R12 ;  /* 0x0000003e043c723c */ /* 0x000fe2000000180c */
[----:B------:R-:W1:Y:S07]  /*49a0*/  LDSM.16.MT88.4 R12, [R171+0x4800] ;  /* 0x00480000ab0c783b */ /* 0x000e6e0000004200 */
[C---:B------:R-:W-:Y:S08]  /*49b0*/  HMMA.16816.F32 R44, R8.reuse, R46, RZ ;  /* 0x0000002e082c723c */ /* 0x040ff000000018ff */
[C---:B------:R-:W-:Y:S08]  /*49c0*/  HMMA.16816.F32 R40, R8.reuse, R64, RZ ;  /* 0x000000400828723c */ /* 0x040ff000000018ff */
[----:B------:R-:W-:Y:S01]  /*49d0*/  HMMA.16816.F32 R36, R8, R66, RZ ;  /* 0x000000420824723c */ /* 0x000fe200000018ff */
[----:B------:R-:W2:Y:S01]  /*49e0*/  LDSM.16.MT88.4 R8, [R239+0x4800] ;  /* 0x00480000ef08783b */ /* 0x000ea20000004200 */
[----:B------:R-:W-:-:S04]  /*49f0*/  FFMA.FTZ R3, R85, c[0x0][0x2d0], -R2 ;  /* 0x0000b40055037a23 */ /* 0x000fc80000010802 */
[----:B------:R3:W-:Y:S02]  /*4a00*/  MUFU.EX2 R93, R3 ;  /* 0x00000003005d7308 */ /* 0x0007e40000000800 */
[----:B---3--:R-:W-:-:S06]  /*4a10*/  FFMA.FTZ R3, R87, c[0x0][0x2d0], -R2 ;  /* 0x0000b40057037a23 */ /* 0x008fcc0000010802 */
[----:B------:R3:W4:Y:S01]  /*4a20*/  MUFU.EX2 R137, R3 ;  /* 0x0000000300897308 */ /* 0x0007220000000800 */
[----:B-1----:R-:W-:Y:S01]  /*4a30*/  HMMA.16816.F32 R48, R4, R12, R48 ;  /* 0x0000000c0430723c */ /* 0x002fe20000001830 */
[----:B---3--:R-:W-:-:S06]  /*4a40*/  FFMA.FTZ R3, R86, c[0x0][0x2d0], -R2 ;  /* 0x0000b40056037a23 */ /* 0x008fcc0000010802 */
[----:B------:R1:W-:Y:S01]  /*4a50*/  MUFU.EX2 R138, R3 ;  /* 0x00000003008a7308 */ /* 0x0003e20000000800 */
[C---:B------:R-:W-:Y:S01]  /*4a60*/  HMMA.16816.F32 R44, R4.reuse, R14, R44 ;  /* 0x0000000e042c723c */ /* 0x040fe2000000182c */
[----:B------:R-:W3:Y:S07]  /*4a70*/  LDSM.16.MT88.4 R12, [R237+0x1000] ;  /* 0x00100000ed0c783b */ /* 0x000eee0000004200 */
[----:B------:R-:W-:Y:S01]  /*4a80*/  HMMA.16816.F32 R56, R4, R16, R56 ;  /* 0x000000100438723c */ /* 0x000fe20000001838 */
[----:B-1----:R-:W-:-:S07]  /*4a90*/  FFMA.FTZ R3, R84, c[0x0][0x2d0], -R2 ;  /* 0x0000b40054037a23 */ /* 0x002fce0000010802 */
[C---:B------:R-:W-:Y:S01]  /*4aa0*/  HMMA.16816.F32 R52, R4.reuse, R18, R52 ;  /* 0x000000120434723c */ /* 0x040fe20000001834 */
[----:B------:R-:W1:Y:S01]  /*4ab0*/  LDSM.16.MT88.4 R16, [R170+0x1000] ;  /* 0x00100000aa10783b */ /* 0x000e620000004200 */
[----:B------:R5:W-:Y:S06]  /*4ac0*/  MUFU.EX2 R139, R3 ;  /* 0x00000003008b7308 */ /* 0x000bec0000000800 */
[C---:B--2---:R-:W-:Y:S08]  /*4ad0*/  HMMA.16816.F32 R40, R4.reuse, R8, R40 ;  /* 0x000000080428723c */ /* 0x044ff00000001828 */
[----:B------:R-:W-:Y:S01]  /*4ae0*/  HMMA.16816.F32 R36, R4, R10, R36 ;  /* 0x0000000a0424723c */ /* 0x000fe20000001824 */
[----:B------:R-:W2:Y:S01]  /*4af0*/  LDSM.16.MT88.4 R8, [R171+0x1000] ;  /* 0x00100000ab08783b */ /* 0x000ea20000004200 */
[----:B-----5:R-:W-:-:S04]  /*4b00*/  FFMA.FTZ R3, R82, c[0x0][0x2d0], -R0 ;  /* 0x0000b40052037a23 */ /* 0x020fc80000010800 */
[----:B------:R5:W-:Y:S02]  /*4b10*/  MUFU.EX2 R92, R3 ;  /* 0x00000003005c7308 */ /* 0x000be40000000800 */
[----:B-----5:R-:W-:-:S06]  /*4b20*/  FFMA.FTZ R3, R81, c[0x0][0x2d0], -R0 ;  /* 0x0000b40051037a23 */ /* 0x020fcc0000010800 */
[----:B------:R5:W1:Y:S02]  /*4b30*/  MUFU.EX2 R103, R3 ;  /* 0x0000000300677308 */ /* 0x000a640000000800 */
[----:B-----5:R-:W-:-:S06]  /*4b40*/  FFMA.FTZ R3, R80, c[0x0][0x2d0], -R0 ;  /* 0x0000b40050037a23 */ /* 0x020fcc0000010800 */
[----:B------:R5:W-:Y:S02]  /*4b50*/  MUFU.EX2 R102, R3 ;  /* 0x0000000300667308 */ /* 0x000be40000000800 */
[----:B-----5:R-:W-:-:S06]  /*4b60*/  FFMA.FTZ R3, R83, c[0x0][0x2d0], -R0 ;  /* 0x0000b40053037a23 */ /* 0x020fcc0000010800 */
[----:B------:R-:W5:Y:S01]  /*4b70*/  MUFU.EX2 R136, R3 ;  /* 0x0000000300887308 */ /* 0x000f620000000800 */
[C---:B------:R-:W-:Y:S08]  /*4b80*/  HMMA.16816.F32 R64, R4.reuse, R68, R24 ;  /* 0x000000440440723c */ /* 0x040ff00000001818 */
[C---:B------:R-:W-:Y:S08]  /*4b90*/  HMMA.16816.F32 R96, R4.reuse, R72, R32 ;  /* 0x000000480460723c */ /* 0x040ff00000001820 */
[----:B------:R-:W-:Y:S07]  /*4ba0*/  HMMA.16816.F32 R68, R4, R70, R20 ;  /* 0x000000460444723c */ /* 0x000fee0000001814 */
[----:B----4-:R-:W-:-:S02]  /*4bb0*/  F2FP.PACK_AB R4, R137, R93 ;  /* 0x0000005d8904723e */ /* 0x010fc400000000ff */
[----:B-1----:R-:W-:Y:S02]  /*4bc0*/  F2FP.PACK_AB R5, R103, R92 ;  /* 0x0000005c6705723e */ /* 0x002fe400000000ff */
[----:B------:R-:W-:Y:S02]  /*4bd0*/  F2FP.PACK_AB R6, R139, R138 ;  /* 0x0000008a8b06723e */ /* 0x000fe400000000ff */
[----:B-----5:R-:W-:-:S07]  /*4be0*/  F2FP.PACK_AB R7, R136, R102 ;  /* 0x000000668807723e */ /* 0x020fce00000000ff */
[C---:B---3--:R-:W-:Y:S08]  /*4bf0*/  HMMA.16816.F32 R112, R4.reuse, R12, R112 ;  /* 0x0000000c0470723c */ /* 0x048ff00000001870 */
        /* <DEDUP_REMOVED lines=8> */
[C---:B-1----:R-:W-:Y:S01]  /*4c80*/  HMMA.16816.F32 R80, R4.reuse, R12, R116 ;  /* 0x0000000c0450723c */ /* 0x042fe20000001874 */
[--C-:B------:R-:W-:Y:S01]  /*4c90*/  FFMA.FTZ R3, R180, c[0x0][0x2d0], -R2.reuse ;  /* 0x0000b400b4037a23 */ /* 0x100fe20000010802 */
[----:B------:R-:W-:Y:S06]  /*4ca0*/  LDSM.16.MT88.4 R116, [R237+0x1800] ;  /* 0x00180000ed74783b */ /* 0x000fec0000004200 */
[C---:B------:R-:W-:Y:S01]  /*4cb0*/  HMMA.16816.F32 R84, R4.reuse, R14, R108 ;  /* 0x0000000e0454723c */ /* 0x040fe2000000186c */
[----:B------:R-:W1:Y:S04]  /*4cc0*/  LDSM.16.MT88.4 R12, [R239+0x3000] ;  /* 0x00300000ef0c783b */ /* 0x000e680000004200 */
[----:B------:R-:W-:Y:S03]  /*4cd0*/  LDSM.16.MT88.4 R108, [R170+0x1800] ;  /* 0x00180000aa6c783b */ /* 0x000fe60000004200 */
[C---:B---3--:R-:W-:Y:S01]  /*4ce0*/  HMMA.16816.F32 R128, R4.reuse, R16, R132 ;  /* 0x000000100480723c */ /* 0x048fe20000001884 */
[----:B------:R-:W-:Y:S07]  /*4cf0*/  LDSM.16.MT88.4 R132, [R239+0x1800] ;  /* 0x00180000ef84783b */ /* 0x000fee0000004200 */
[C---:B------:R-:W-:Y:S01]  /*4d00*/  HMMA.16816.F32 R72, R4.reuse, R18, R124 ;  /* 0x000000120448723c */ /* 0x040fe2000000187c */
[----:B------:R-:W3:Y:S04]  /*4d10*/  LDSM.16.MT88.4 R16, [R171+0x3000] ;  /* 0x00300000ab10783b */ /* 0x000ee80000004200 */
[----:B------:R-:W-:Y:S03]  /*4d20*/  LDSM.16.MT88.4 R124, [R171+0x1800] ;  /* 0x00180000ab7c783b */ /* 0x000fe60000004200 */
[C---:B--2---:R-:W-:Y:S08]  /*4d30*/  HMMA.16816.F32 R88, R4.reuse, R8, R88 ;  /* 0x000000080458723c */ /* 0x044ff00000001858 */
[C---:B------:R-:W-:Y:S01]  /*4d40*/  HMMA.16816.F32 R140, R4.reuse, R10, R140 ;  /* 0x0000000a048c723c */ /* 0x040fe2000000188c */
[----:B------:R-:W2:Y:S07]  /*4d50*/  LDSM.16.MT88.4 R8, [R170+0x5000] ;  /* 0x00500000aa08783b */ /* 0x000eae0000004200 */
[C---:B-1----:R-:W-:Y:S08]  /*4d60*/  HMMA.16816.F32 R144, R4.reuse, R14, R68 ;  /* 0x0000000e0490723c */ /* 0x042ff00000001844 */
[C---:B------:R-:W-:Y:S01]  /*4d70*/  HMMA.16816.F32 R148, R4.reuse, R12, R64 ;  /* 0x0000000c0494723c */ /* 0x040fe20000001840 */
[----:B------:R-:W1:Y:S04]  /*4d80*/  LDSM.16.MT88.4 R12, [R171+0x5000] ;  /* 0x00500000ab0c783b */ /* 0x000e680000004200 */
[----:B------:R-:W-:Y:S03]  /*4d90*/  LDSM.16.MT88.4 R64, [R239+0x3800] ;  /* 0x00380000ef40783b */ /* 0x000fe60000004200 */
[C---:B---3--:R-:W-:Y:S08]  /*4da0*/  HMMA.16816.F32 R152, R4.reuse, R16, R96 ;  /* 0x000000100498723c */ /* 0x048ff00000001860 */
[C---:B------:R-:W-:Y:S01]  /*4db0*/  HMMA.16816.F32 R156, R4.reuse, R18, R76 ;  /* 0x00000012049c723c */ /* 0x040fe2000000184c */
[----:B------:R-:W3:Y:S07]  /*4dc0*/  LDSM.16.MT88.4 R16, [R237+0x5000] ;  /* 0x00500000ed10783b */ /* 0x000eee0000004200 */
[C---:B--2---:R-:W-:Y:S08]  /*4dd0*/  HMMA.16816.F32 R68, R4.reuse, R8, R28 ;  /* 0x000000080444723c */ /* 0x044ff0000000181c */
[C---:B------:R-:W-:Y:S01]  /*4de0*/  HMMA.16816.F32 R28, R4.reuse, R10, R60 ;  /* 0x0000000a041c723c */ /* 0x040fe2000000183c */
[----:B------:R-:W2:Y:S07]  /*4df0*/  LDSM.16.MT88.4 R8, [R239+0x5000] ;  /* 0x00500000ef08783b */ /* 0x000eae0000004200 */
[C---:B-1----:R-:W-:Y:S01]  /*4e00*/  HMMA.16816.F32 R176, R4.reuse, R12, R48 ;  /* 0x0000000c04b0723c */ /* 0x042fe20000001830 */
[----:B------:R-:W-:Y:S07]  /*4e10*/  LDSM.16.MT88.4 R48, [R237+0x3800] ;  /* 0x00380000ed30783b */ /* 0x000fee0000004200 */
[C---:B------:R-:W-:Y:S01]  /*4e20*/  HMMA.16816.F32 R188, R4.reuse, R14, R44 ;  /* 0x0000000e04bc723c */ /* 0x040fe2000000182c */
[----:B------:R-:W-:Y:S07]  /*4e30*/  LDSM.16.MT88.4 R12, [R239+0x5800] ;  /* 0x00580000ef0c783b */ /* 0x000fee0000004200 */
[C---:B---3--:R-:W-:Y:S01]  /*4e40*/  HMMA.16816.F32 R76, R4.reuse, R16, R56 ;  /* 0x00000010044c723c */ /* 0x048fe20000001838 */
[----:B------:R-:W-:Y:S07]  /*4e50*/  LDSM.16.MT88.4 R56, [R171+0x3800] ;  /* 0x00380000ab38783b */ /* 0x000fee0000004200 */
[C---:B------:R-:W-:Y:S08]  /*4e60*/  HMMA.16816.F32 R16, R4.reuse, R18, R52 ;  /* 0x000000120410723c */ /* 0x040ff00000001834 */
[C---:B--2---:R-:W-:Y:S01]  /*4e70*/  HMMA.16816.F32 R196, R4.reuse, R8, R40 ;  /* 0x0000000804c4723c */ /* 0x044fe20000001828 */
[----:B------:R-:W1:Y:S07]  /*4e80*/  LDSM.16.MT88.4 R40, [R170+0x3800] ;  /* 0x00380000aa28783b */ /* 0x000e6e0000004200 */
[----:B------:R-:W-:Y:S01]  /*4e90*/  HMMA.16816.F32 R184, R4, R10, R36 ;  /* 0x0000000a04b8723c */ /* 0x000fe20000001824 */
[----:B------:R2:W-:Y:S02]  /*4ea0*/  MUFU.EX2 R7, R3 ;  /* 0x0000000300077308 */ /* 0x0005e40000000800 */
[----:B--2---:R-:W-:-:S06]  /*4eb0*/  FFMA.FTZ R3, R175, c[0x0][0x2d0], -R2 ;  /* 0x0000b400af037a23 */ /* 0x004fcc0000010802 */
[----:B------:R2:W3:Y:S02]  /*4ec0*/  MUFU.EX2 R8, R3 ;  /* 0x0000000300087308 */ /* 0x0004e40000000800 */
[--C-:B--2---:R-:W-:Y:S02]  /*4ed0*/  FFMA.FTZ R3, R172, c[0x0][0x2d0], -R2.reuse ;  /* 0x0000b400ac037a23 */ /* 0x104fe40000010802 */
[----:B------:R-:W-:-:S04]  /*4ee0*/  FFMA.FTZ R2, R174, c[0x0][0x2d0], -R2 ;  /* 0x0000b400ae027a23 */ /* 0x000fc80000010802 */
[----:B------:R2:W-:Y:S08]  /*4ef0*/  MUFU.EX2 R9, R2 ;  /* 0x0000000200097308 */ /* 0x0005f00000000800 */
[----:B------:R-:W-:Y:S01]  /*4f00*/  MUFU.EX2 R10, R3 ;  /* 0x00000003000a7308 */ /* 0x000fe20000000800 */
[----:B--2---:R-:W-:-:S07]  /*4f10*/  FFMA.FTZ R2, R161, c[0x0][0x2d0], -R0 ;  /* 0x0000b400a1027a23 */ /* 0x004fce0000010800 */
[----:B------:R2:W-:Y:S02]  /*4f20*/  MUFU.EX2 R3, R2 ;  /* 0x0000000200037308 */ /* 0x0005e40000000800 */
[----:B--2---:R-:W-:-:S06]  /*4f30*/  FFMA.FTZ R2, R160, c[0x0][0x2d0], -R0 ;  /* 0x0000b400a0027a23 */ /* 0x004fcc0000010800 */
[----:B------:R2:W4:Y:S02]  /*4f40*/  MUFU.EX2 R5, R2 ;  /* 0x0000000200057308 */ /* 0x0005240000000800 */
[--C-:B--2---:R-:W-:Y:S02]  /*4f50*/  FFMA.FTZ R2, R95, c[0x0][0x2d0], -R0.reuse ;  /* 0x0000b4005f027a23 */ /* 0x104fe40000010800 */
[----:B------:R-:W-:-:S04]  /*4f60*/  FFMA.FTZ R0, R94, c[0x0][0x2d0], -R0 ;  /* 0x0000b4005e007a23 */ /* 0x000fc80000010800 */
[----:B------:R2:W-:Y:S08]  /*4f70*/  MUFU.EX2 R4, R2 ;  /* 0x0000000200047308 */ /* 0x0005f00000000800 */
[----:B------:R5:W1:Y:S01]  /*4f80*/  MUFU.EX2 R6, R0 ;  /* 0x0000000000067308 */ /* 0x000a620000000800 */
[----:B---3--:R-:W-:Y:S02]  /*4f90*/  F2FP.PACK_AB R96, R8, R7 ;  /* 0x000000070860723e */ /* 0x008fe400000000ff */
[----:B----4-:R-:W-:-:S02]  /*4fa0*/  F2FP.PACK_AB R97, R5, R3 ;  /* 0x000000030561723e */ /* 0x010fc400000000ff */
[----:B------:R-:W-:Y:S01]  /*4fb0*/  F2FP.PACK_AB R98, R9, R10 ;  /* 0x0000000a0962723e */ /* 0x000fe200000000ff */
[----:B--2---:R-:W-:Y:S02]  /*4fc0*/  FADD.FTZ R2, R224, R209 ;  /* 0x000000d1e0027221 */ /* 0x004fe40000010000 */
[----:B-----5:R-:W-:Y:S01]  /*4fd0*/  FADD.FTZ R0, R183, R182 ;  /* 0x000000b6b7007221 */ /* 0x020fe20000010000 */
[----:B-1----:R-:W-:-:S03]  /*4fe0*/  F2FP.PACK_AB R99, R6, R4 ;  /* 0x000000040663723e */ /* 0x002fc600000000ff */
[----:B------:R-:W-:Y:S02]  /*4ff0*/  FADD.FTZ R0, R192, R0 ;  /* 0x00000000c0007221 */ /* 0x000fe40000010000 */
[----:B------:R-:W-:Y:S02]  /*5000*/  FADD.FTZ R2, R225, R2 ;  /* 0x00000002e1027221 */ /* 0x000fe40000010000 */
[----:B------:R-:W-:Y:S01]  /*5010*/  FADD.FTZ R0, R195, R0 ;  /* 0x00000000c3007221 */ /* 0x000fe20000010000 */
[----:B------:R-:W-:Y:S01]  /*5020*/  HMMA.16816.F32 R128, R96, R132, R128 ;  /* 0x000000846080723c */ /* 0x000fe20000001880 */
[----:B------:R-:W-:Y:S02]  /*5030*/  FADD.FTZ R2, R227, R2 ;  /* 0x00000002e3027221 */ /* 0x000fe40000010000 */
[----:B------:R-:W-:Y:S02]  /*5040*/  FADD.FTZ R0, R194, R0 ;  /* 0x00000000c2007221 */ /* 0x000fe40000010000 */
[----:B------:R-:W-:-:S03]  /*5050*/  FADD.FTZ R2, R226, R2 ;  /* 0x00000002e2027221 */ /* 0x000fc60000010000 */
[----:B------:R-:W-:Y:S01]  /*5060*/  HMMA.16816.F32 R132, R96, R134, R72 ;  /* 0x000000866084723c */ /* 0x000fe20000001848 */
[----:B------:R-:W1:Y:S01]  /*5070*/  LDSM.16.MT88.4 R72, [R170+0x5800] ;  /* 0x00580000aa48783b */ /* 0x000e620000004200 */
[----:B------:R-:W-:-:S06]  /*5080*/  FADD.FTZ R0, R203, R0 ;  /* 0x00000000cb007221 */ /* 0x000fcc0000010000 */
[----:B------:R-:W-:Y:S01]  /*5090*/  HMMA.16816.F32 R36, R96, R40, R80 ;  /* 0x000000286024723c */ /* 0x000fe20000001850 */
[----:B------:R-:W2:Y:S01]  /*50a0*/  LDSM.16.MT88.4 R80, [R237+0x5800] ;  /* 0x00580000ed50783b */ /* 0x000ea20000004200 */
[----:B------:R-:W-:-:S06]  /*50b0*/  FADD.FTZ R2, R229, R2 ;  /* 0x00000002e5027221 */ /* 0x000fcc0000010000 */
[----:B------:R-:W-:Y:S01]  /*50c0*/  HMMA.16816.F32 R44, R96, R48, R88 ;  /* 0x00000030602c723c */ /* 0x000fe20000001858 */
[----:B------:R-:W3:Y:S01]  /*50d0*/  LDSM.16.MT88.4 R88, [R171+0x5800] ;  /* 0x00580000ab58783b */ /* 0x000ee20000004200 */
[----:B------:R-:W-:Y:S02]  /*50e0*/  FADD.FTZ R0, R200, R0 ;  /* 0x00000000c8007221 */ /* 0x000fe40000010000 */
[----:B------:R-:W-:Y:S02]  /*50f0*/  FADD.FTZ R2, R228, R2 ;  /* 0x00000002e4027221 */ /* 0x000fe40000010000 */
[----:B------:R-:W-:Y:S02]  /*5100*/  FADD.FTZ R0, R204, R0 ;  /* 0x00000000cc007221 */ /* 0x000fe40000010000 */
[----:B------:R-:W-:Y:S02]  /*5110*/  FADD.FTZ R2, R230, R2 ;  /* 0x00000002e6027221 */ /* 0x000fe40000010000 */
[----:B------:R-:W-:-:S02]  /*5120*/  FADD.FTZ R0, R92, R0 ;  /* 0x000000005c007221 */ /* 0x000fc40000010000 */
[----:B------:R-:W-:Y:S02]  /*5130*/  FADD.FTZ R2, R93, R2 ;  /* 0x000000025d027221 */ /* 0x000fe40000010000 */
[----:B------:R-:W-:Y:S02]  /*5140*/  FADD.FTZ R0, R103, R0 ;  /* 0x0000000067007221 */ /* 0x000fe40000010000 */
[----:B------:R-:W-:Y:S02]  /*5150*/  FADD.FTZ R2, R137, R2 ;  /* 0x0000000289027221 */ /* 0x000fe40000010000 */
[----:B------:R-:W-:Y:S02]  /*5160*/  FADD.FTZ R0, R102, R0 ;  /* 0x0000000066007221 */ /* 0x000fe40000010000 */
[----:B------:R-:W-:Y:S02]  /*5170*/  FADD.FTZ R2, R138, R2 ;  /* 0x000000028a027221 */ /* 0x000fe40000010000 */
[----:B------:R-:W-:Y:S01]  /*5180*/  FADD.FTZ R204, R136, R0 ;  /* 0x0000000088cc7221 */ /* 0x000fe20000010000 */
[----:B------:R-:W-:Y:S01]  /*5190*/  IADD3 R0, R235, -0x3, RZ ;  /* 0xfffffffdeb007810 */ /* 0x000fe20007ffe0ff */
[----:B------:R-:W-:-:S03]  /*51a0*/  FADD.FTZ R203, R139, R2 ;  /* 0x000000028bcb7221 */ /* 0x000fc60000010000 */
[----:B------:R-:W-:Y:S01]  /*51b0*/  ISETP.GE.AND P0, PT, R0, R205, PT ;  /* 0x000000cd0000720c */ /* 0x000fe20003f06270 */
[----:B------:R-:W-:Y:S02]  /*51c0*/  FADD.FTZ R203, R7, R203 ;  /* 0x000000cb07cb7221 */ /* 0x000fe40000010000 */
[----:B------:R-:W-:Y:S02]  /*51d0*/  FADD.FTZ R204, R3, R204 ;  /* 0x000000cc03cc7221 */ /* 0x000fe40000010000 */
[----:B------:R-:W-:Y:S02]  /*51e0*/  FADD.FTZ R203, R8, R203 ;  /* 0x000000cb08cb7221 */ /* 0x000fe40000010000 */
[----:B------:R-:W-:Y:S01]  /*51f0*/  FADD.FTZ R204, R5, R204 ;  /* 0x000000cc05cc7221 */ /* 0x000fe20000010000 */
[----:B------:R-:W-:Y:S01]  /*5200*/  HMMA.16816.F32 R40, R96, R42, R84 ;  /* 0x0000002a6028723c */ /* 0x000fe20000001854 */
[----:B------:R-:W-:Y:S01]  /*5210*/  FADD.FTZ R203, R10, R203 ;  /* 0x000000cb0acb7221 */ /* 0x000fe20000010000 */
[----:B------:R-:W-:Y:S01]  /*5220*/  BSSY B0, `(.L_x_2577) ;  /* 0x0000068000007945 */ /* 0x000fe20003800000 */
[----:B------:R-:W-:-:S05]  /*5230*/  FADD.FTZ R204, R4, R204 ;  /* 0x000000cc04cc7221 */ /* 0x000fca0000010000 */
[----:B------:R-:W-:Y:S01]  /*5240*/  HMMA.16816.F32 R104, R96, R108, R104 ;  /* 0x0000006c6068723c */ /* 0x000fe20000001868 */
[----:B------:R-:W-:Y:S02]  /*5250*/  FADD.FTZ R203, R9, R203 ;  /* 0x000000cb09cb7221 */ /* 0x000fe40000010000 */
[----:B------:R-:W-:-:S05]  /*5260*/  FADD.FTZ R204, R6, R204 ;  /* 0x000000cc06cc7221 */ /* 0x000fca0000010000 */
[C---:B------:R-:W-:Y:S08]  /*5270*/  HMMA.16816.F32 R112, R96.reuse, R116, R112 ;  /* 0x000000746070723c */ /* 0x040ff00000001870 */
[C---:B------:R-:W-:Y:S08]  /*5280*/  HMMA.16816.F32 R120, R96.reuse, R124, R120 ;  /* 0x0000007c6078723c */ /* 0x040ff00000001878 */
[C---:B------:R-:W-:Y:S08]  /*5290*/  HMMA.16816.F32 R52, R96.reuse, R56, R152 ;  /* 0x000000386034723c */ /* 0x040ff00000001898 */
[C---:B------:R-:W-:Y:S08]  /*52a0*/  HMMA.16816.F32 R60, R96.reuse, R64, R148 ;  /* 0x00000040603c723c */ /* 0x040ff00000001894 */
[C---:B-1----:R-:W-:Y:S08]  /*52b0*/  HMMA.16816.F32 R68, R96.reuse, R72, R68 ;  /* 0x000000486044723c */ /* 0x042ff00000001844 */
[C---:B--2---:R-:W-:Y:S08]  /*52c0*/  HMMA.16816.F32 R76, R96.reuse, R80, R76 ;  /* 0x00000050604c723c */ /* 0x044ff0000000184c */
[C---:B---3--:R-:W-:Y:S08]  /*52d0*/  HMMA.16816.F32 R84, R96.reuse, R88, R176 ;  /* 0x000000586054723c */ /* 0x048ff000000018b0 */
        /* <DEDUP_REMOVED lines=13> */
[----:B------:R-:W-:Y:S02]  /*53b0*/  IMAD R181, R231, 0x40, R211 ;  /* 0x00000040e7b57824 */ /* 0x000fe400078e02d3 */
[----:B------:R-:W-:-:S03]  /*53c0*/  IMAD.MOV.U32 R173, RZ, RZ, RZ ;  /* 0x000000ffffad7224 */ /* 0x000fc600078e00ff */
        /* <DEDUP_REMOVED lines=10> */
[----:B------:R-:W-:Y:S01]  /*5470*/  SHF.R.S32.HI R11, RZ, 0x1f, R201 ;  /* 0x0000001fff0b7819 */ /* 0x000fe200000114c9 */
[C---:B------:R-:W-:Y:S01]  /*5480*/  IMAD.SHL.U32 R18, R201.reuse, 0x2, RZ ;  /* 0x00000002c9127824 */ /* 0x040fe200078e00ff */
[----:B------:R-:W-:Y:S01]  /*5490*/  SHF.R.S32.HI R180, RZ, 0x1f, R202 ;  /* 0x0000001fffb47819 */ /* 0x000fe200000114ca */
[----:B------:R-:W-:Y:S01]  /*54a0*/  IMAD R181, R0, c[0x0][0x2b8], R181 ;  /* 0x0000ae0000b57a24 */ /* 0x000fe200078e02b5 */
[----:B------:R-:W-:Y:S01]  /*54b0*/  SHF.L.U64.HI R15, R201, 0x1, R11 ;  /* 0x00000001c90f7819 */ /* 0x000fe2000001020b */
[----:B------:R-:W-:Y:S01]  /*54c0*/  IMAD.SHL.U32 R17, R202, 0x2, RZ ;  /* 0x00000002ca117824 */ /* 0x000fe200078e00ff */
[----:B------:R-:W-:Y:S01]  /*54d0*/  SHF.R.S32.HI R11, RZ, 0x1f, R193 ;  /* 0x0000001fff0b7819 */ /* 0x000fe200000114c1 */
[----:B------:R-:W-:Y:S01]  /*54e0*/  IMAD.SHL.U32 R16, R193, 0x2, RZ ;  /* 0x00000002c1107824 */ /* 0x000fe200078e00ff */
[----:B------:R-:W-:-:S02]  /*54f0*/  SHF.R.S32.HI R0, RZ, 0x1f, R181 ;  /* 0x0000001fff007819 */ /* 0x000fc400000114b5 */
[----:B------:R-:W-:Y:S02]  /*5500*/  SHF.L.U64.HI R14, R202, 0x1, R180 ;  /* 0x00000001ca0e7819 */ /* 0x000fe400000102b4 */
[----:B------:R-:W-:Y:S01]  /*5510*/  SHF.L.U64.HI R13, R193, 0x1, R11 ;  /* 0x00000001c10d7819 */ /* 0x000fe2000001020b */
[----:B------:R-:W-:-:S04]  /*5520*/  IMAD R0, R0, c[0x0][0x1e0], RZ ;  /* 0x0000780000007a24 */ /* 0x000fc800078e02ff */
[C---:B------:R-:W-:Y:S02]  /*5530*/  IMAD R0, R181.reuse, c[0x0][0x1e4], R0 ;  /* 0x00007900b5007a24 */ /* 0x040fe400078e0200 */
[----:B-1----:R-:W-:-:S04]  /*5540*/  IMAD.WIDE.U32 R2, R181, c[0x0][0x1e0], RZ ;  /* 0x00007800b5027a25 */ /* 0x002fc800078e00ff */
[----:B------:R-:W-:Y:S01]  /*5550*/  IMAD.IADD R3, R3, 0x1, R0 ;  /* 0x0000000103037824 */ /* 0x000fe200078e0200 */
[----:B--2---:R-:W-:-:S03]  /*5560*/  SHF.R.S32.HI R5, RZ, 0x1f, R173 ;  /* 0x0000001fff057819 */ /* 0x004fc600000114ad */
[----:B------:R-:W-:-:S04]  /*5570*/  IMAD.WIDE.U32 R2, R173, c[0x0][0x1f0], R2 ;  /* 0x00007c00ad027a25 */ /* 0x000fc800078e0002 */
[----:B------:R-:W-:Y:S01]  /*5580*/  IMAD R5, R5, c[0x0][0x1f0], RZ ;  /* 0x00007c0005057a24 */ /* 0x000fe200078e02ff */
[----:B------:R-:W-:-:S03]  /*5590*/  IADD3 R0, P0, R212, R2, RZ ;  /* 0x00000002d4007210 */ /* 0x000fc60007f1e0ff */
[----:B------:R-:W-:-:S05]  /*55a0*/  IMAD R5, R173, c[0x0][0x1f4], R5 ;  /* 0x00007d00ad057a24 */ /* 0x000fca00078e0205 */
[----:B------:R-:W-:Y:S02]  /*55b0*/  IADD3.X R5, R218, R3, R5, P0, !PT ;  /* 0x00000003da057210 */ /* 0x000fe400007fe405 */
[----:B------:R-:W-:-:S04]  /*55c0*/  LEA R12, P0, R0, c[0x0][0x1c8], 0x1 ;  /* 0x00007200000c7a11 */ /* 0x000fc800078008ff */
[----:B------:R-:W-:Y:S01]  /*55d0*/  LEA.HI.X R5, R0, c[0x0][0x1cc], R5, 0x1, P0 ;  /* 0x0000730000057a11 */ /* 0x000fe200000f0c05 */
[----:B------:R-:W-:Y:S06]  /*55e0*/  BRA.DIV ~URZ, `(.L_x_2579) ;  /* 0x000099827f007947 */ /* 0x000fec000b800000 */
[----:B------:R1:W2:Y:S02]  /*55f0*/  SHFL.IDX PT, R4, R5, RZ, 0x181f ;  /* 0x00181fff05047589 */ /* 0x0002a400000e0000 */
.L_x_2626:
        /* <DEDUP_REMOVED lines=21> */
.L_x_2627:
        /* <DEDUP_REMOVED lines=21> */
.L_x_2578:
[----:B------:R-:W-:Y:S05]  /*58a0*/  BSYNC B0 ;  /* 0x0000000000007941 */ /* 0x000fea0003800000 */
.L_x_2577:
[----:B-1----:R-:W-:Y:S01]  /*58b0*/  IMAD.MOV.U32 R3, RZ, RZ, c[0x0][0x2ac] ;  /* 0x0000ab00ff037624 */ /* 0x002fe200078e00ff */
[----:B------:R-:W-:Y:S01]  /*58c0*/  IADD3 R172, R235, -0x2, RZ ;  /* 0xfffffffeebac7810 */ /* 0x000fe20007ffe0ff */
[----:B------:R-:W-:Y:S01]  /*58d0*/  @P4 IMAD.HI.U32 R2, R238, c[0x0][0x2c8], RZ ;  /* 0x0000b200ee024a27 */ /* 0x000fe200078e00ff */
[----:B------:R-:W0:Y:S03]  /*58e0*/  LDGDEPBAR ;  /* 0x00000000000079af */ /* 0x000e260000000000 */
[----:B------:R-:W-:-:S02]  /*58f0*/  IMAD R3, R3, c[0x0][0x1d0], RZ ;  /* 0x0000740003037a24 */ /* 0x000fc400078e02ff */
[----:B------:R-:W-:Y:S01]  /*5900*/  IMAD.MOV.U32 R0, RZ, RZ, R238 ;  /* 0x000000ffff007224 */ /* 0x000fe200078e00ee */
[----:B------:R-:W-:Y:S01]  /*5910*/  @P4 SHF.R.U32.HI R0, RZ, c[0x0][0x2cc], R2 ;  /* 0x0000b300ff004a19 */ /* 0x000fe20000011602 */
[----:B------:R-:W-:Y:S02]  /*5920*/  IMAD.MOV.U32 R161, RZ, RZ, 0x1 ;  /* 0x00000001ffa17424 */ /* 0x000fe400078e00ff */
[----:B------:R-:W-:Y:S01]  /*5930*/  IMAD.MOV.U32 R199, RZ, RZ, RZ ;  /* 0x000000ffffc77224 */ /* 0x000fe200078e00ff */
[----:B------:R-:W-:-:S04]  /*5940*/  IADD3 R0, R0, -c[0x0][0x168], R3 ;  /* 0x80005a0000007a10 */ /* 0x000fc80007ffe003 */
[----:B------:R-:W-:-:S04]  /*5950*/  SHF.R.S32.HI R2, RZ, 0x1f, R0 ;  /* 0x0000001fff027819 */ /* 0x000fc80000011400 */
[----:B------:R-:W-:-:S04]  /*5960*/  LEA.HI R0, R2, R0, RZ, 0x6 ;  /* 0x0000000002007211 */ /* 0x000fc800078f30ff */
[----:B------:R-:W-:-:S04]  /*5970*/  SHF.R.S32.HI R0, RZ, 0x6, R0 ;  /* 0x00000006ff007819 */ /* 0x000fc80000011400 */
[----:B------:R-:W-:-:S04]  /*5980*/  IMNMX R209, R205, R0, !PT ;  /* 0x00000000cdd17217 */ /* 0x000fc80007800200 */
[----:B------:R-:W-:-:S13]  /*5990*/  ISETP.GE.AND P0, PT, R172, R209, PT ;  /* 0x000000d1ac00720c */ /* 0x000fda0003f06270 */
[----:B------:R-:W-:Y:S05]  /*59a0*/  @!P0 BRA `(.L_x_2581) ;  /* 0x000037d000008947 */ /* 0x000fea0003800000 */
[----:B------:R-:W-:Y:S01]  /*59b0*/  IMAD.MOV.U32 R103, RZ, RZ, R100 ;  /* 0x000000ffff677224 */ /* 0x000fe200078e0064 */
[----:B------:R-:W-:Y:S01]  /*59c0*/  MOV R199, RZ ;  /* 0x000000ff00c77202 */ /* 0x000fe20000000f00 */
[----:B------:R-:W-:Y:S01]  /*59d0*/  IMAD.MOV.U32 R102, RZ, RZ, R101 ;  /* 0x000000ffff667224 */ /* 0x000fe200078e0065 */
[----:B------:R-:W-:Y:S02]  /*59e0*/  MOV R161, 0x1 ;  /* 0x0000000100a17802 */ /* 0x000fe40000000f00 */
.L_x_2590:
        /* <DEDUP_REMOVED lines=31> */
[----:B------:R-:W-:Y:S01]  /*5be0*/  SHF.L.U64.HI R20, R202, 0x1, R6 ;  /* 0x00000001ca147819 */ /* 0x000fe20000010206 */
[----:B------:R-:W-:Y:S01]  /*5bf0*/  IMAD R12, R12, c[0x0][0x218], RZ ;  /* 0x000086000c0c7a24 */ /* 0x000fe200078e02ff */
[----:B------:R-:W-:Y:S01]  /*5c00*/  SHF.L.U64.HI R15, R193, 0x1, R5 ;  /* 0x00000001c10f7819 */ /* 0x000fe20000010205 */
[----:B------:R-:W-:Y:S02]  /*5c10*/  IMAD.IADD R3, R3, 0x1, R4 ;  /* 0x0000000103037824 */ /* 0x000fe400078e0204 */
[C---:B------:R-:W-:Y:S02]  /*5c20*/  IMAD R12, R173.reuse, c[0x0][0x21c], R12 ;  /* 0x00008700ad0c7a24 */ /* 0x040fe400078e020c */
[----:B------:R-:W-:Y:S05]  /*5c30*/  IMAD.WIDE.U32 R2, R173, c[0x0][0x218], R2 ;  /* 0x00008600ad027a25 */ /* 0x000fea00078e0002 */
[----:B------:R-:W-:Y:S04]  /*5c40*/  IADD3 R2, P0, R216, R2, RZ ;  /* 0x00000002d8027210 */ /* 0x000fe80007f1e0ff */
[----:B------:R-:W-:Y:S02]  /*5c50*/  IADD3.X R12, R220, R3, R12, P0, !PT ;  /* 0x00000003dc0c7210 */ /* 0x000fe400007fe40c */
[C---:B------:R-:W-:Y:S04]  /*5c60*/  LEA R14, P0, R2.reuse, c[0x0][0x1f8], 0x1 ;  /* 0x00007e00020e7a11 */ /* 0x040fe800078008ff */
[----:B------:R-:W-:Y:S01]  /*5c70*/  LEA.HI.X R12, R2, c[0x0][0x1fc], R12, 0x1, P0 ;  /* 0x00007f00020c7a11 */ /* 0x000fe200000f0c0c */
[----:B------:R-:W-:-:S06]  /*5c80*/  BRA.DIV ~URZ, `(.L_x_2584) ;  /* 0x000095927f007947 */ /* 0x000fcc000b800000 */
[----:B------:R4:W3:Y:S02]  /*5c90*/  SHFL.IDX PT, R5, R12, RZ, 0x181f ;  /* 0x00181fff0c057589 */ /* 0x0008e400000e0000 */
.L_x_2628:
[----:B------:R-:W-:-:S05]  /*5ca0*/  BRA.DIV ~URZ, `(.L_x_2585) ;  /* 0x000095e27f007947 */ /* 0x000fca000b800000 */
[----:B------:R-:W5:Y:S01]  /*5cb0*/  SHFL.IDX PT, R2, R14, RZ, 0x181f ;  /* 0x00181fff0e027589 */ /* 0x000f6200000e0000 */
[----:B------:R-:W-:Y:S01]  /*5cc0*/  ISETP.GE.AND P5, PT, R193, c[0x0][0x1d4], PT ;  /* 0x00007500c1007a0c */ /* 0x000fe20003fa6270 */
[----:B------:R-:W-:Y:S01]  /*5cd0*/  IMAD R4, R199, 0x6000, R221 ;  /* 0x00006000c7047824 */ /* 0x000fe200078e02dd */
[----:B------:R-:W-:Y:S04]  /*5ce0*/  ISETP.GE.AND P1, PT, R202, c[0x0][0x1d4], PT ;  /* 0x00007500ca007a0c */ /* 0x000fe80003f26270 */
[----:B------:R-:W-:Y:S02]  /*5cf0*/  SEL R13, RZ, 0x10, P1 ;  /* 0x00000010ff0d7807 */ /* 0x000fe40000800000 */
[C---:B-----5:R-:W-:Y:S05]  /*5d00*/  IADD3 R6, P0, R2.reuse, R22, RZ ;  /* 0x0000001602067210 */ /* 0x060fea0007f1e0ff */
[----:B---3--:R-:W-:Y:S01]  /*5d10*/  IMAD.X R7, R5, 0x1, R15, P0 ;  /* 0x0000000105077824 */ /* 0x008fe200000e060f */
[----:B------:R-:W-:Y:S04]  /*5d20*/  ISETP.GE.AND P0, PT, R201, c[0x0][0x1d4], PT ;  /* 0x00007500c9007a0c */ /* 0x000fe80003f06270 */
[----:B------:R-:W-:Y:S01]  /*5d30*/  @!PT LDS RZ, [RZ] ;  /* 0x00000000fffff984 */ /* 0x000fe20000000800 */
[----:B------:R-:W-:Y:S01]  /*5d40*/  @!PT LDS RZ, [RZ] ;  /* 0x00000000fffff984 */ /* 0x000fe20000000800 */
[----:B------:R3:W-:Y:S02]  /*5d50*/  LDGSTS.E.BYPASS.LTC128B.128 [R4], [R6.64], !P5 ;  /* 0x0000000006047fae */ /* 0x0007e4000e901d46 */
[C---:B---3--:R-:W-:Y:S05]  /*5d60*/  IADD3 R6, P6, R2.reuse, R23, RZ ;  /* 0x0000001702067210 */ /* 0x048fea0007fde0ff */
[C---:B------:R-:W-:Y:S01]  /*5d70*/  IMAD.X R7, R5.reuse, 0x1, R20, P6 ;  /* 0x0000000105077824 */ /* 0x040fe200030e0614 */
[----:B------:R-:W-:Y:S04]  /*5d80*/  IADD3 R2, P6, R2, R28, RZ ;  /* 0x0000001c02027210 */ /* 0x000fe80007fde0ff */
[----:B------:R3:W-:Y:S01]  /*5d90*/  LDGSTS.E.BYPASS.LTC128B.128 [R4+0x2000], [R6.64], !P1 ;  /* 0x0200000006047fae */ /* 0x0007e2000c901d46 */
[----:B------:R-:W-:Y:S03]  /*5da0*/  IMAD.X R3, R5, 0x1, R21, P6 ;  /* 0x0000000105037824 */ /* 0x000fe600030e0615 */
[----:B------:R5:W4:Y:S04]  /*5db0*/  SHFL.IDX PT, R5, R12, 0x1, 0x181f ;  /* 0x00381f000c057f89 */ /* 0x000b2800000e0000 */
[----:B------:R2:W-:Y:S01]  /*5dc0*/  LDGSTS.E.BYPASS.LTC128B.128 [R4+0x4000], [R2.64], !P0 ;  /* 0x0400000002047fae */ /* 0x0005e2000c101d46 */
[----:B---3--:R-:W-:Y:S02]  /*5dd0*/  SEL R6, RZ, 0x10, P5 ;  /* 0x00000010ff067807 */ /* 0x008fe40002800000 */
[----:B----45:R-:W-:Y:S01]  /*5de0*/  SEL R12, RZ, 0x10, P0 ;  /* 0x00000010ff0c7807 */ /* 0x030fe20000000000 */
[----:B--2---:R2:W3:Y:S04]  /*5df0*/  SHFL.IDX PT, R2, R14, 0x1, 0x181f ;  /* 0x00381f000e027f89 */ /* 0x0044e800000e0000 */
.L_x_2629:
[C---:B------:R-:W-:Y:S02]  /*5e00*/  ISETP.NE.U32.AND P5, PT, R6.reuse, RZ, PT ;  /* 0x000000ff0600720c */ /* 0x040fe40003fa5070 */
[----:B------:R-:W-:Y:S02]  /*5e10*/  IADD3 R6, -R6, 0x10, RZ ;  /* 0x0000001006067810 */ /* 0x000fe40007ffe1ff */
[C---:B------:R-:W-:Y:S02]  /*5e20*/  ISETP.NE.U32.AND P6, PT, R13.reuse, RZ, PT ;  /* 0x000000ff0d00720c */ /* 0x040fe40003fc5070 */
[----:B------:R-:W-:Y:S02]  /*5e30*/  LOP3.LUT R6, R6, 0xf, RZ, 0xc0, !PT ;  /* 0x0000000f06067812 */ /* 0x000fe400078ec0ff */
[----:B------:R-:W-:Y:S02]  /*5e40*/  IADD3 R13, -R13, 0x10, RZ ;  /* 0x000000100d0d7810 */ /* 0x000fe40007ffe1ff */
[-C--:B---3--:R-:W-:Y:S02]  /*5e50*/  IADD3 R6, P1, P0, R6, R2.reuse, R22 ;  /* 0x0000000206067210 */ /* 0x088fe4000783e016 */
[----:B------:R-:W-:Y:S02]  /*5e60*/  LOP3.LUT R13, R13, 0xf, RZ, 0xc0, !PT ;  /* 0x0000000f0d0d7812 */ /* 0x000fe400078ec0ff */
[-C--:B------:R-:W-:Y:S02]  /*5e70*/  IADD3.X R7, RZ, R5.reuse, R15, P1, P0 ;  /* 0x00000005ff077210 */ /* 0x080fe40000fe040f */
[C---:B------:R-:W-:Y:S03]  /*5e80*/  IADD3 R3, -R12.reuse, 0x10, RZ ;  /* 0x000000100c037810 */ /* 0x040fe60007ffe1ff */
[----:B------:R-:W-:Y:S01]  /*5e90*/  @!PT LDS RZ, [RZ] ;  /* 0x00000000fffff984 */ /* 0x000fe20000000800 */
[----:B------:R-:W-:Y:S01]  /*5ea0*/  @!PT LDS RZ, [RZ] ;  /* 0x00000000fffff984 */ /* 0x000fe20000000800 */
[----:B------:R-:W-:Y:S01]  /*5eb0*/  @!PT LDS RZ, [RZ] ;  /* 0x00000000fffff984 */ /* 0x000fe20000000800 */
[----:B------:R3:W-:Y:S01]  /*5ec0*/  LDGSTS.E.BYPASS.LTC128B.128.ZFILL [R4+0x1000], [R6.64], P5 ;  /* 0x0100000006047fae */ /* 0x0007e2000a941d46 */
[----:B------:R-:W-:Y:S02]  /*5ed0*/  LOP3.LUT R3, R3, 0xf, RZ, 0xc0, !PT ;  /* 0x0000000f03037812 */ /* 0x000fe400078ec0ff */
[----:B------:R-:W-:Y:S02]  /*5ee0*/  ISETP.NE.U32.AND P5, PT, R12, RZ, PT ;  /* 0x000000ff0c00720c */ /* 0x000fe40003fa5070 */
[-C--:B---3--:R-:W-:Y:S04]  /*5ef0*/  IADD3 R6, P1, P0, R13, R2.reuse, R23 ;  /* 0x000000020d067210 */ /* 0x088fe8000783e017 */
[-C--:B------:R-:W-:Y:S02]  /*5f00*/  IADD3.X R7, RZ, R5.reuse, R20, P1, P0 ;  /* 0x00000005ff077210 */ /* 0x080fe40000fe0414 */
[----:B------:R-:W-:Y:S03]  /*5f10*/  IADD3 R2, P1, P0, R3, R2, R28 ;  /* 0x0000000203027210 */ /* 0x000fe6000783e01c */
[----:B------:R3:W-:Y:S01]  /*5f20*/  LDGSTS.E.BYPASS.LTC128B.128.ZFILL [R4+0x3000], [R6.64], P6 ;  /* 0x0300000006047fae */ /* 0x0007e2000b141d46 */
[----:B------:R-:W-:Y:S05]  /*5f30*/  IADD3.X R3, RZ, R5, R21, P1, P0 ;  /* 0x00000005ff037210 */ /* 0x000fea0000fe0415 */
[----:B------:R3:W-:Y:S04]  /*5f40*/  LDGSTS.E.BYPASS.LTC128B.128.ZFILL [R4+0x5000], [R2.64], P5 ;  /* 0x0500000002047fae */ /* 0x0007e8000a941d46 */
.L_x_2583:
[----:B------:R-:W-:Y:S05]  /*5f50*/  BSYNC B0 ;  /* 0x0000000000007941 */ /* 0x000fea0003800000 */
.L_x_2582:
[----:B------:R-:W0:Y:S01]  /*5f60*/  LDGDEPBAR ;  /* 0x00000000000079af */ /* 0x000e220000000000 */
[----:B------:R-:W-:Y:S01]  /*5f70*/  WARPSYNC 0xffffffff ;  /* 0xffffffff00007948 */ /* 0x000fe20003800000 */
[C---:B--23--:R-:W-:Y:S01]  /*5f80*/  HMMA.16816.F32 R4, R32.reuse, R8, RZ ;  /* 0x000000082004723c */ /* 0x04cfe200000018ff */
[----:B------:R-:W-:Y:S03]  /*5f90*/  BSSY B0, `(.L_x_2586) ;  /* 0x0000315000007945 */ /* 0x000fe60003800000 */
[C---:B------:R-:W-:Y:S02]  /*5fa0*/  IADD3 R3, R166.reuse, R0, RZ ;  /* 0x00000000a6037210 */ /* 0x040fe40007ffe0ff */
[----:B------:R-:W-:Y:S02]  /*5fb0*/  IADD3 R101, R166, R100, RZ ;  /* 0x00000064a6657210 */ /* 0x000fe40007ffe0ff */
[C---:B------:R-:W-:Y:S01]  /*5fc0*/  HMMA.16816.F32 R8, R32.reuse, R10, RZ ;  /* 0x0000000a2008723c */ /* 0x040fe200000018ff */
[CC--:B------:R-:W-:Y:S03]  /*5fd0*/  IADD3 R2, R167.reuse, R0.reuse, R166 ;  /* 0x00000000a7027210 */ /* 0x0c0fe60007ffe0a6 */
[----:B------:R-:W-:Y:S04]  /*5fe0*/  SHF.L.U32 R200, R172, 0x6, RZ ;  /* 0x00000006acc87819 */ /* 0x000fe800000006ff */
        /* <DEDUP_REMOVED lines=28> */
[C---:B------:R-:W-:Y:S07]  /*61b0*/  HMMA.16816.F32 R28, R136.reuse, R152, R28 ;  /* 0x00000098881c723c */ /* 0x040fee000000181c */
[----:B------:R-:W-:Y:S01]  /*61c0*/  IADD3 R152, R167, R0, RZ ;  /* 0x00000000a7987210 */ /* 0x000fe20007ffe0ff */
[----:B------:R-:W-:Y:S01]  /*61d0*/  HMMA.16816.F32 R32, R136, R154, R32 ;  /* 0x0000009a8820723c */ /* 0x000fe20000001820 */
[----:B------:R-:W2:Y:S07]  /*61e0*/  LDSM.16.M88.4 R136, [R101+0x800] ;  /* 0x000800006588783b */ /* 0x000eae0000000200 */
        /* <DEDUP_REMOVED lines=67> */
[----:B------:R1:W4:Y:S07]  /*6620*/  LDSM.16.M88.4 R144, [R0+0x5800] ;  /* 0x005800000090783b */ /* 0x00032e0000000200 */
[C---:B--2---:R-:W-:Y:S08]  /*6630*/  HMMA.16816.F32 R12, R140.reuse, R136, R12 ;  /* 0x000000888c0c723c */ /* 0x044ff0000000180c */
[C---:B------:R-:W-:Y:S01]  /*6640*/  HMMA.16816.F32 R16, R140.reuse, R138, R16 ;  /* 0x0000008a8c10723c */ /* 0x040fe20000001810 */
[----:B------:R-:W-:Y:S07]  /*6650*/  LDSM.16.M88.4 R136, [R163+0x8000] ;  /* 0x00800000a388783b */ /* 0x000fee0000000200 */
[C---:B---3--:R-:W-:Y:S04]  /*6660*/  HMMA.16816.F32 R20, R140.reuse, R148, R20 ;  /* 0x000000948c14723c */ /* 0x048fe80000001814 */
[----:B-1----:R-:W-:Y:S04]  /*6670*/  MOV R0, R208 ;  /* 0x000000d000007202 */ /* 0x002fe80000000f00 */
[C---:B------:R-:W-:Y:S01]  /*6680*/  HMMA.16816.F32 R24, R140.reuse, R150, R24 ;  /* 0x000000968c18723c */ /* 0x040fe20000001818 */
[----:B------:R-:W1:Y:S07]  /*6690*/  LDSM.16.M88.4 R148, [R100+0x4000] ;  /* 0x004000006494783b */ /* 0x000e6e0000000200 */
[C---:B----4-:R-:W-:Y:S08]  /*66a0*/  HMMA.16816.F32 R28, R140.reuse, R144, R28 ;  /* 0x000000908c1c723c */ /* 0x050ff0000000181c */
[----:B------:R-:W-:Y:S01]  /*66b0*/  HMMA.16816.F32 R32, R140, R146, R32 ;  /* 0x000000928c20723c */ /* 0x000fe20000001820 */
[----:B------:R-:W2:Y:S08]  /*66c0*/  LDSM.16.M88.4 R140, [R152+0x4800] ;  /* 0x00480000988c783b */ /* 0x000eb00000000200 */
[----:B------:R-:W3:Y:S08]  /*66d0*/  LDSM.16.M88.4 R144, [R152+0x5000] ;  /* 0x005000009890783b */ /* 0x000ef00000000200 */
[----:B------:R-:W4:Y:S01]  /*66e0*/  LDSM.16.M88.4 R152, [R152+0x5800] ;  /* 0x005800009898783b */ /* 0x000f220000000200 */
[C---:B-1----:R-:W-:Y:S08]  /*66f0*/  HMMA.16816.F32 R4, R136.reuse, R148, R4 ;  /* 0x000000948804723c */ /* 0x042ff00000001804 */
[C---:B------:R-:W-:Y:S01]  /*6700*/  HMMA.16816.F32 R8, R136.reuse, R150, R8 ;  /* 0x000000968808723c */ /* 0x040fe20000001808 */
[----:B------:R-:W-:Y:S07]  /*6710*/  LDSM.16.M88.4 R148, [R3+0x4800] ;  /* 0x004800000394783b */ /* 0x000fee0000000200 */
[C---:B--2---:R-:W-:Y:S08]  /*6720*/  HMMA.16816.F32 R12, R136.reuse, R140, R12 ;  /* 0x0000008c880c723c */ /* 0x044ff0000000180c */
[C---:B------:R-:W-:Y:S01]  /*6730*/  HMMA.16816.F32 R16, R136.reuse, R142, R16 ;  /* 0x0000008e8810723c */ /* 0x040fe20000001810 */
[----:B------:R-:W-:Y:S07]  /*6740*/  LDSM.16.M88.4 R140, [R165+0x8000] ;  /* 0x00800000a58c783b */ /* 0x000fee0000000200 */
[C---:B---3--:R-:W-:Y:S08]  /*6750*/  HMMA.16816.F32 R20, R136.reuse, R144, R20 ;  /* 0x000000908814723c */ /* 0x048ff00000001814 */
[C---:B------:R-:W-:Y:S01]  /*6760*/  HMMA.16816.F32 R24, R136.reuse, R146, R24 ;  /* 0x000000928818723c */ /* 0x040fe20000001818 */
[----:B------:R-:W1:Y:S07]  /*6770*/  LDSM.16.M88.4 R144, [R3+0x4000] ;  /* 0x004000000390783b */ /* 0x000e6e0000000200 */
[C---:B----4-:R-:W-:Y:S08]  /*6780*/  HMMA.16816.F32 R28, R136.reuse, R152, R28 ;  /* 0x00000098881c723c */ /* 0x050ff0000000181c */
        /* <DEDUP_REMOVED lines=17> */
[C---:B------:R-:W-:Y:S04]  /*68a0*/  HMMA.16816.F32 R16, R148.reuse, R138, R16 ;  /* 0x0000008a9410723c */ /* 0x040fe80000001810 */
[----:B------:R-:W-:Y:S02]  /*68b0*/  FMUL.FTZ R4, R4, c[0x0][0x320] ;  /* 0x0000c80004047a20 */ /* 0x000fe40000410000 */
[----:B------:R-:W-:Y:S02]  /*68c0*/  FMUL.FTZ R5, R5, c[0x0][0x320] ;  /* 0x0000c80005057a20 */ /* 0x000fe40000410000 */
[----:B------:R-:W-:Y:S01]  /*68d0*/  FMUL.FTZ R6, R6, c[0x0][0x320] ;  /* 0x0000c80006067a20 */ /* 0x000fe20000410000 */
[----:B------:R-:W1:Y:S03]  /*68e0*/  MUFU.TANH R143, R4 ;  /* 0x00000004008f7308 */ /* 0x000e660000002400 */
[----:B------:R-:W-:Y:S02]  /*68f0*/  FMUL.FTZ R7, R7, c[0x0][0x320] ;  /* 0x0000c80007077a20 */ /* 0x000fe40000410000 */
[----:B------:R-:W-:Y:S02]  /*6900*/  FMUL.FTZ R8, R8, c[0x0][0x320] ;  /* 0x0000c80008087a20 */ /* 0x000fe40000410000 */
[----:B------:R-:W-:Y:S02]  /*6910*/  FMUL.FTZ R9, R9, c[0x0][0x320] ;  /* 0x0000c80009097a20 */ /* 0x000fe40000410000 */
[----:B------:R-:W-:Y:S01]  /*6920*/  FMUL.FTZ R10, R10, c[0x0][0x320] ;  /* 0x0000c8000a0a7a20 */ /* 0x000fe20000410000 */
[----:B------:R-:W-:Y:S01]  /*6930*/  MUFU.TANH R142, R5 ;  /* 0x00000005008e7308 */ /* 0x000fe20000002400 */
        /* <DEDUP_REMOVED lines=9> */
[----:B------:R-:W-:Y:S03]  /*69d0*/  FMUL.FTZ R19, R19, c[0x0][0x320] ;  /* 0x0000c80013137a20 */ /* 0x000fe60000410000 */
[----:B------:R3:W4:Y:S10]  /*69e0*/  MUFU.TANH R140, R7 ;  /* 0x00000007008c7308 */ /* 0x0007340000002400 */
[----:B------:R-:W5:Y:S10]  /*69f0*/  MUFU.TANH R137, R8 ;  /* 0x0000000800897308 */ /* 0x000f740000002400 */
[----:B------:R-:W-:Y:S01]  /*6a00*/  MUFU.TANH R136, R9 ;  /* 0x0000000900887308 */ /* 0x000fe20000002400 */
[----:B---3--:R-:W3:Y:S09]  /*6a10*/  LDSM.16.M88.4 R4, [R2+0x5000] ;  /* 0x005000000204783b */ /* 0x008ef20000000200 */
[----:B------:R-:W1:Y:S10]  /*6a20*/  MUFU.TANH R101, R10 ;  /* 0x0000000a00657308 */ /* 0x000e740000002400 */
[----:B------:R1:W1:Y:S10]  /*6a30*/  MUFU.TANH R100, R11 ;  /* 0x0000000b00647308 */ /* 0x0002740000002400 */
[----:B------:R-:W-:Y:S10]  /*6a40*/  MUFU.TANH R14, R14 ;  /* 0x0000000e000e7308 */ /* 0x000ff40000002400 */
[----:B------:R-:W-:Y:S01]  /*6a50*/  MUFU.TANH R15, R15 ;  /* 0x0000000f000f7308 */ /* 0x000fe20000002400 */
[C---:B---3--:R-:W-:Y:S01]  /*6a60*/  HMMA.16816.F32 R20, R148.reuse, R4, R20 ;  /* 0x000000049414723c */ /* 0x048fe20000001814 */
[----:B-1----:R1:W3:Y:S01]  /*6a70*/  LDSM.16.M88.4 R8, [R2+0x5800] ;  /* 0x005800000208783b */ /* 0x0022e20000000200 */
[----:B------:R-:W-:Y:S07]  /*6a80*/  DEPBAR.LE SB0, 0x2 ;  /* 0x000080800000791a */ /* 0x000fee0000000000 */
[----:B------:R2:W-:Y:S03]  /*6a90*/  MUFU.TANH R144, R13 ;  /* 0x0000000d00907308 */ /* 0x0005e60000002400 */
[----:B------:R-:W-:Y:S01]  /*6aa0*/  MOV R4, c[0x0][0x2ac] ;  /* 0x0000ab0000047a02 */ /* 0x000fe20000000f00 */
[C---:B------:R-:W-:Y:S01]  /*6ab0*/  HMMA.16816.F32 R24, R148.reuse, R6, R24 ;  /* 0x000000069418723c */ /* 0x040fe20000001818 */
[----:B------:R-:W-:Y:S04]  /*6ac0*/  BAR.SYNC.DEFER_BLOCKING 0x0 ;  /* 0x0000000000007b1d */ /* 0x000fe80000010000 */
[----:B-1----:R-:W-:Y:S07]  /*6ad0*/  @P4 IMAD.HI.U32 R2, R208, c[0x0][0x2c8], RZ ;  /* 0x0000b200d0024a27 */ /* 0x002fee00078e00ff */
[----:B------:R-:W-:Y:S01]  /*6ae0*/  FMUL.FTZ R20, R20, c[0x0][0x320] ;  /* 0x0000c80014147a20 */ /* 0x000fe20000410000 */
[----:B------:R-:W-:Y:S01]  /*6af0*/  @P4 SHF.R.U32.HI R0, RZ, c[0x0][0x2cc], R2 ;  /* 0x0000b300ff004a19 */ /* 0x000fe20000011602 */
[----:B------:R-:W-:Y:S02]  /*6b00*/  FMUL.FTZ R21, R21, c[0x0][0x320] ;  /* 0x0000c80015157a20 */ /* 0x000fe40000410000 */
[----:B------:R-:W-:Y:S01]  /*6b10*/  FMUL.FTZ R22, R22, c[0x0][0x320] ;  /* 0x0000c80016167a20 */ /* 0x000fe20000410000 */
[----:B------:R-:W-:Y:S01]  /*6b20*/  MUFU.TANH R17, R17 ;  /* 0x0000001100117308 */ /* 0x000fe20000002400 */
[----:B------:R-:W1:Y:S01]  /*6b30*/  SHFL.IDX PT, R2, R0, RZ, 0x1c1f ;  /* 0x001c1fff00027589 */ /* 0x000e6200000e0000 */
[----:B------:R-:W-:Y:S05]  /*6b40*/  FMUL.FTZ R23, R23, c[0x0][0x320] ;  /* 0x0000c80017177a20 */ /* 0x000fea0000410000 */
[----:B------:R-:W-:Y:S02]  /*6b50*/  FMUL.FTZ R24, R24, c[0x0][0x320] ;  /* 0x0000c80018187a20 */ /* 0x000fe40000410000 */
[----:B------:R-:W-:Y:S01]  /*6b60*/  FMUL.FTZ R25, R25, c[0x0][0x320] ;  /* 0x0000c80019197a20 */ /* 0x000fe20000410000 */
[C---:B---3--:R-:W-:Y:S01]  /*6b70*/  HMMA.16816.F32 R28, R148.reuse, R8, R28 ;  /* 0x00000008941c723c */ /* 0x048fe2000000181c */
[----:B------:R3:W1:Y:S01]  /*6b80*/  SHFL.IDX PT, R3, R0, 0x1, 0x1c1f ;  /* 0x003c1f0000037f89 */ /* 0x00066200000e0000 */
[----:B------:R-:W1:Y:S01]  /*6b90*/  MUFU.TANH R12, R12 ;  /* 0x0000000c000c7308 */ /* 0x000e620000002400 */
[----:B------:R-:W-:Y:S02]  /*6ba0*/  FMUL.FTZ R26, R26, c[0x0][0x320] ;  /* 0x0000c8001a1a7a20 */ /* 0x000fe40000410000 */
[----:B------:R-:W-:Y:S03]  /*6bb0*/  FMUL.FTZ R27, R27, c[0x0][0x320] ;  /* 0x0000c8001b1b7a20 */ /* 0x000fe60000410000 */
[----:B------:R-:W-:Y:S04]  /*6bc0*/  HMMA.16816.F32 R32, R148, R10, R32 ;  /* 0x0000000a9420723c */ /* 0x000fe80000001820 */
[----:B------:R-:W1:Y:S10]  /*6bd0*/  MUFU.TANH R16, R16 ;  /* 0x0000001000107308 */ /* 0x000e740000002400 */
[----:B------:R-:W4:Y:S01]  /*6be0*/  MUFU.TANH R20, R20 ;  /* 0x0000001400147308 */ /* 0x000f220000002400 */
[----:B---3--:R-:W-:Y:S01]  /*6bf0*/  IADD3 R0, -R223, 0x1, -R200 ;  /* 0x00000001df007810 */ /* 0x008fe20007ffe9c8 */
[----:B------:R-:W-:Y:S02]  /*6c00*/  FMUL.FTZ R28, R28, c[0x0][0x320] ;  /* 0x0000c8001c1c7a20 */ /* 0x000fe40000410000 */
[----:B------:R-:W-:Y:S02]  /*6c10*/  FMUL.FTZ R29, R29, c[0x0][0x320] ;  /* 0x0000c8001d1d7a20 */ /* 0x000fe40000410000 */
[----:B------:R-:W-:Y:S02]  /*6c20*/  IMAD R0, R4, c[0x0][0x1d0], R0 ;  /* 0x0000740004007a24 */ /* 0x000fe400078e0200 */
[----:B------:R-:W-:Y:S02]  /*6c30*/  FMUL.FTZ R30, R30, c[0x0][0x320] ;  /* 0x0000c8001e1e7a20 */ /* 0x000fe40000410000 */
[----:B------:R-:W3:Y:S01]  /*6c40*/  MUFU.TANH R18, R18 ;  /* 0x0000001200127308 */ /* 0x000ee20000002400 */
[----:B--2---:R-:W-:Y:S01]  /*6c50*/  FMUL.FTZ R13, R31, c[0x0][0x320] ;  /* 0x0000c8001f0d7a20 */ /* 0x004fe20000410000 */
[----:B------:R-:W-:Y:S01]  /*6c60*/  IADD3 R0, R0, -c[0x0][0x168], RZ ;  /* 0x80005a0000007a10 */ /* 0x000fe20007ffe0ff */
[----:B------:R-:W-:Y:S02]  /*6c70*/  FMUL.FTZ R32, R32, c[0x0][0x320] ;  /* 0x0000c80020207a20 */ /* 0x000fe40000410000 */
[----:B------:R-:W-:Y:S01]  /*6c80*/  FMUL.FTZ R33, R33, c[0x0][0x320] ;  /* 0x0000c80021217a20 */ /* 0x000fe20000410000 */
[----:B-1----:R-:W-:Y:S01]  /*6c90*/  IADD3 R2, R0, R2, RZ ;  /* 0x0000000200027210 */ /* 0x002fe20007ffe0ff */
[----:B------:R-:W-:Y:S01]  /*6ca0*/  FMUL.FTZ R34, R34, c[0x0][0x320] ;  /* 0x0000c80022227a20 */ /* 0x000fe20000410000 */
[----:B------:R-:W-:Y:S02]  /*6cb0*/  IADD3 R0, R0, R3, RZ ;  /* 0x0000000300007210 */ /* 0x000fe40007ffe0ff */
[----:B------:R-:W1:Y:S01]  /*6cc0*/  MUFU.TANH R19, R19 ;  /* 0x0000001300137308 */ /* 0x000e620000002400 */
[----:B------:R-:W-:Y:S02]  /*6cd0*/  ISETP.GT.AND P5, PT, R2, RZ, PT ;  /* 0x000000ff0200720c */ /* 0x000fe40003fa4270 */
[C---:B------:R-:W-:Y:S02]  /*6ce0*/  ISETP.GT.AND P0, PT, R0.reuse, RZ, PT ;  /* 0x000000ff0000720c */ /* 0x040fe40003f04270 */
[C---:B------:R-:W-:Y:S02]  /*6cf0*/  ISETP.GT.AND P6, PT, R0.reuse, 0x1, PT ;  /* 0x000000010000780c */ /* 0x040fe40003fc4270 */
[----:B------:R-:W-:Y:S02]  /*6d00*/  FSEL R4, R143, -INF , P5 ;  /* 0xff8000008f047808 */ /* 0x000fe40002800000 */
[----:B------:R-:W-:Y:S01]  /*6d10*/  FSEL R9, R141, -INF , P0 ;  /* 0xff8000008d097808 */ /* 0x000fe20000000000 */
[----:B------:R-:W2:Y:S01]  /*6d20*/  MUFU.TANH R21, R21 ;  /* 0x0000001500157308 */ /* 0x000ea20000002400 */
[----:B------:R-:W-:Y:S02]  /*6d30*/  ISETP.GT.AND P0, PT, R0, 0x8, PT ;  /* 0x000000080000780c */ /* 0x000fe40003f04270 */
[C---:B------:R-:W-:Y:S02]  /*6d40*/  ISETP.GT.AND P1, PT, R2.reuse, 0x1, PT ;  /* 0x000000010200780c */ /* 0x040fe40003f24270 */
[----:B------:R-:W-:Y:S02]  /*6d50*/  ISETP.GT.AND P5, PT, R2, 0x8, PT ;  /* 0x000000080200780c */ /* 0x000fe40003fa4270 */
[----:B----4-:R-:W-:Y:S02]  /*6d60*/  FSEL R8, R140, -INF , P6 ;  /* 0xff8000008c087808 */ /* 0x010fe40003000000 */
[----:B------:R-:W-:Y:S01]  /*6d70*/  FSEL R3, R142, -INF , P1 ;  /* 0xff8000008e037808 */ /* 0x000fe20000800000 */
[----:B------:R-:W4:Y:S01]  /*6d80*/  MUFU.TANH R22, R22 ;  /* 0x0000001600167308 */ /* 0x000f220000002400 */
[----:B------:R-:W-:Y:S02]  /*6d90*/  ISETP.GT.AND P6, PT, R0, 0x9, PT ;  /* 0x000000090000780c */ /* 0x000fe40003fc4270 */
[----:B-----5:R-:W-:Y:S02]  /*6da0*/  FSEL R6, R137, -INF , P5 ;  /* 0xff80000089067808 */ /* 0x020fe40002800000 */
[----:B------:R-:W-:Y:S02]  /*6db0*/  FSEL R7, R101, -INF , P0 ;  /* 0xff80000065077808 */ /* 0x000fe40000000000 */
[----:B------:R-:W-:Y:S02]  /*6dc0*/  FMNMX.FTZ R101, R4, R102, !PT ;  /* 0x0000006604657209 */ /* 0x000fe40007810000 */
[C---:B------:R-:W-:Y:S01]  /*6dd0*/  ISETP.GT.AND P1, PT, R2.reuse, 0x9, PT ;  /* 0x000000090200780c */ /* 0x040fe20003f24270 */
[----:B------:R-:W5:Y:S01]  /*6de0*/  MUFU.TANH R24, R24 ;  /* 0x0000001800187308 */ /* 0x000f620000002400 */
[----:B------:R-:W-:Y:S02]  /*6df0*/  ISETP.GT.AND P5, PT, R2, 0x10, PT ;  /* 0x000000100200780c */ /* 0x000fe40003fa4270 */
[----:B------:R-:W-:Y:S02]  /*6e00*/  ISETP.GT.AND P0, PT, R0, 0x10, PT ;  /* 0x000000100000780c */ /* 0x000fe40003f04270 */
[----:B------:R-:W-:Y:S02]  /*6e10*/  FMNMX.FTZ R11, R9, R103, !PT ;  /* 0x00000067090b7209 */ /* 0x000fe40007810000 */
[----:B------:R-:W-:Y:S02]  /*6e20*/  FSEL R5, R136, -INF , P1 ;  /* 0xff80000088057808 */ /* 0x000fe40000800000 */
[----:B------:R-:W-:Y:S01]  /*6e30*/  ISETP.GT.AND P1, PT, R2, 0x11, PT ;  /* 0x000000110200780c */ /* 0x000fe20003f24270 */
[----:B------:R-:W1:Y:S01]  /*6e40*/  MUFU.TANH R25, R25 ;  /* 0x0000001900197308 */ /* 0x000e620000002400 */
[----:B------:R-:W-:Y:S02]  /*6e50*/  FSEL R10, R100, -INF , P6 ;  /* 0xff800000640a7808 */ /* 0x000fe40003000000 */
[----:B------:R-:W-:Y:S02]  /*6e60*/  ISETP.GT.AND P6, PT, R0, 0x11, PT ;  /* 0x000000110000780c */ /* 0x000fe40003fc4270 */
[----:B------:R-:W-:Y:S01]  /*6e70*/  FSEL R143, R12, -INF , P5 ;  /* 0xff8000000c8f7808 */ /* 0x000fe20002800000 */
[----:B------:R-:W-:Y:S01]  /*6e80*/  FMUL.FTZ R12, R35, c[0x0][0x320] ;  /* 0x0000c800230c7a20 */ /* 0x000fe20000410000 */
[----:B------:R-:W-:Y:S02]  /*6e90*/  ISETP.GT.AND P5, PT, R2, 0x18, PT ;  /* 0x000000180200780c */ /* 0x000fe40003fa4270 */
[----:B------:R-:W-:Y:S01]  /*6ea0*/  FMNMX.FTZ R101, R3, R101, !PT ;  /* 0x0000006503657209 */ /* 0x000fe20007810000 */
[----:B------:R-:W1:Y:S01]  /*6eb0*/  MUFU.TANH R28, R28 ;  /* 0x0000001c001c7308 */ /* 0x000e620000002400 */
[----:B------:R-:W-:Y:S02]  /*6ec0*/  FSEL R145, R14, -INF , P0 ;  /* 0xff8000000e917808 */ /* 0x000fe40000000000 */
[----:B------:R-:W-:Y:S02]  /*6ed0*/  FSEL R146, R15, -INF , P6 ;  /* 0xff8000000f927808 */ /* 0x000fe40003000000 */
[----:B------:R-:W-:Y:S02]  /*6ee0*/  FSEL R144, R144, -INF , P1 ;  /* 0xff80000090907808 */ /* 0x000fe40000800000 */
[----:B------:R-:W-:Y:S02]  /*6ef0*/  FSEL R147, R16, -INF , P5 ;  /* 0xff80000010937808 */ /* 0x000fe40002800000 */
[C---:B------:R-:W-:Y:S01]  /*6f00*/  ISETP.GT.AND P5, PT, R2.reuse, 0x20, PT ;  /* 0x000000200200780c */ /* 0x040fe20003fa4270 */
[----:B------:R-:W-:Y:S01]  /*6f10*/  MUFU.TANH R23, R23 ;  /* 0x0000001700177308 */ /* 0x000fe20000002400 */
[----:B------:R-:W-:Y:S02]  /*6f20*/  ISETP.GT.AND P1, PT, R2, 0x19, PT ;  /* 0x000000190200780c */ /* 0x000fe40003f24270 */
[C---:B------:R-:W-:Y:S02]  /*6f30*/  ISETP.GT.AND P0, PT, R0.reuse, 0x18, PT ;  /* 0x000000180000780c */ /* 0x040fe40003f04270 */
[----:B------:R-:W-:Y:S02]  /*6f40*/  ISETP.GT.AND P6, PT, R0, 0x19, PT ;  /* 0x000000190000780c */ /* 0x000fe40003fc4270 */
[----:B------:R-:W-:Y:S02]  /*6f50*/  FMNMX.FTZ R101, R6, R101, !PT ;  /* 0x0000006506657209 */ /* 0x000fe40007810000 */
[----:B------:R-:W-:Y:S01]  /*6f60*/  FMNMX.FTZ R11, R8, R11, !PT ;  /* 0x0000000b080b7209 */ /* 0x000fe20007810000 */
[----:B------:R-:W5:Y:S01]  /*6f70*/  MUFU.TANH R29, R29 ;  /* 0x0000001d001d7308 */ /* 0x000f620000002400 */
[----:B------:R-:W-:Y:S02]  /*6f80*/  FSEL R151, R20, -INF , P5 ;  /* 0xff80000014977808 */ /* 0x000fe40002800000 */
[----:B------:R-:W-:Y:S02]  /*6f90*/  FSEL R148, R17, -INF , P1 ;  /* 0xff80000011947808 */ /* 0x000fe40000800000 */
[----:B------:R-:W-:Y:S02]  /*6fa0*/  ISETP.GT.AND P1, PT, R2, 0x21, PT ;  /* 0x000000210200780c */ /* 0x000fe40003f24270 */
[----:B---3--:R-:W-:Y:S02]  /*6fb0*/  FSEL R149, R18, -INF , P0 ;  /* 0xff80000012957808 */ /* 0x008fe40000000000 */
[----:B------:R-:W-:Y:S01]  /*6fc0*/  ISETP.GT.AND P0, PT, R0, 0x20, PT ;  /* 0x000000200000780c */ /* 0x000fe20003f04270 */
[----:B------:R-:W3:Y:S01]  /*6fd0*/  MUFU.TANH R26, R26 ;  /* 0x0000001a001a7308 */ /* 0x000ee20000002400 */
[----:B-1----:R-:W-:Y:S02]  /*6fe0*/  FSEL R150, R19, -INF , P6 ;  /* 0xff80000013967808 */ /* 0x002fe40003000000 */
[C---:B------:R-:W-:Y:S02]  /*6ff0*/  ISETP.GT.AND P6, PT, R2.reuse, 0x28, PT ;  /* 0x000000280200780c */ /* 0x040fe40003fc4270 */
[----:B------:R-:W-:Y:S02]  /*7000*/  FMNMX.FTZ R101, R5, R101, !PT ;  /* 0x0000006505657209 */ /* 0x000fe40007810000 */
[----:B------:R-:W-:Y:S02]  /*7010*/  ISETP.GT.AND P5, PT, R2, 0x29, PT ;  /* 0x000000290200780c */ /* 0x000fe40003fa4270 */
[----:B------:R-:W-:Y:S01]  /*7020*/  FMNMX.FTZ R11, R7, R11, !PT ;  /* 0x0000000b070b7209 */ /* 0x000fe20007810000 */
[----:B------:R-:W1:Y:S01]  /*7030*/  MUFU.TANH R27, R27 ;  /* 0x0000001b001b7308 */ /* 0x000e620000002400 */
[----:B--2---:R-:W-:Y:S02]  /*7040*/  FSEL R153, R21, -INF , P1 ;  /* 0xff80000015997808 */ /* 0x004fe40000800000 */
[----:B----4-:R-:W-:Y:S02]  /*7050*/  FSEL R154, R22, -INF , P0 ;  /* 0xff800000169a7808 */ /* 0x010fe40000000000 */
[C---:B------:R-:W-:Y:S02]  /*7060*/  ISETP.GT.AND P1, PT, R2.reuse, 0x30, PT ;  /* 0x000000300200780c */ /* 0x040fe40003f24270 */
[----:B------:R-:W-:Y:S02]  /*7070*/  ISETP.GT.AND P0, PT, R2, 0x31, PT ;  /* 0x000000310200780c */ /* 0x000fe40003f04270 */
[----:B-----5:R-:W-:Y:S01]  /*7080*/  FSEL R159, R24, -INF , P6 ;  /* 0xff800000189f7808 */ /* 0x020fe20003000000 */
[----:B------:R-:W2:Y:S01]  /*7090*/  MUFU.TANH R30, R30 ;  /* 0x0000001e001e7308 */ /* 0x000ea20000002400 */
[----:B------:R-:W-:Y:S02]  /*70a0*/  FSEL R155, R25, -INF , P5 ;  /* 0xff800000199b7808 */ /* 0x000fe40002800000 */
[----:B------:R-:W-:Y:S02]  /*70b0*/  FMNMX.FTZ R101, R143, R101, !PT ;  /* 0x000000658f657209 */ /* 0x000fe40007810000 */
[C---:B------:R-:W-:Y:S02]  /*70c0*/  ISETP.GT.AND P6, PT, R2.reuse, 0x38, PT ;  /* 0x000000380200780c */ /* 0x040fe40003fc4270 */
[----:B------:R-:W-:Y:S02]  /*70d0*/  ISETP.GT.AND P5, PT, R2, 0x39, PT ;  /* 0x000000390200780c */ /* 0x000fe40003fa4270 */
[----:B------:R-:W-:Y:S01]  /*70e0*/  FMNMX.FTZ R2, R10, R11, !PT ;  /* 0x0000000b0a027209 */ /* 0x000fe20007810000 */
[----:B------:R-:W4:Y:S01]  /*70f0*/  MUFU.TANH R13, R13 ;  /* 0x0000000d000d7308 */ /* 0x000f220000002400 */
[----:B------:R-:W-:Y:S02]  /*7100*/  FMNMX.FTZ R101, R144, R101, !PT ;  /* 0x0000006590657209 */ /* 0x000fe40007810000 */
[----:B------:R-:W-:Y:S02]  /*7110*/  FMNMX.FTZ R2, R145, R2, !PT ;  /* 0x0000000291027209 */ /* 0x000fe40007810000 */
[----:B------:R-:W-:Y:S02]  /*7120*/  FMNMX.FTZ R101, R147, R101, !PT ;  /* 0x0000006593657209 */ /* 0x000fe40007810000 */
[----:B------:R-:W-:Y:S02]  /*7130*/  FMNMX.FTZ R2, R146, R2, !PT ;  /* 0x0000000292027209 */ /* 0x000fe40007810000 */
[----:B------:R-:W-:Y:S01]  /*7140*/  FMNMX.FTZ R101, R148, R101, !PT ;  /* 0x0000006594657209 */ /* 0x000fe20007810000 */
[----:B------:R-:W5:Y:S01]  /*7150*/  MUFU.TANH R32, R32 ;  /* 0x0000002000207308 */ /* 0x000f620000002400 */
[----:B------:R-:W-:Y:S02]  /*7160*/  FMNMX.FTZ R2, R149, R2, !PT ;  /* 0x0000000295027209 */ /* 0x000fe40007810000 */
[----:B------:R-:W-:Y:S02]  /*7170*/  FSEL R189, R28, -INF , P1 ;  /* 0xff8000001cbd7808 */ /* 0x000fe40000800000 */
[----:B------:R-:W-:Y:S02]  /*7180*/  ISETP.GT.AND P1, PT, R0, 0x21, PT ;  /* 0x000000210000780c */ /* 0x000fe40003f24270 */
[----:B------:R-:W-:Y:S02]  /*7190*/  FMNMX.FTZ R2, R150, R2, !PT ;  /* 0x0000000296027209 */ /* 0x000fe40007810000 */
[----:B------:R-:W-:Y:S01]  /*71a0*/  FMNMX.FTZ R101, R151, R101, !PT ;  /* 0x0000006597657209 */ /* 0x000fe20007810000 */
[----:B------:R-:W2:Y:S01]  /*71b0*/  MUFU.TANH R33, R33 ;  /* 0x0000002100217308 */ /* 0x000ea20000002400 */
[----:B------:R-:W-:Y:S02]  /*71c0*/  FSEL R186, R29, -INF , P0 ;  /* 0xff8000001dba7808 */ /* 0x000fe40000000000 */
[----:B------:R-:W-:Y:S02]  /*71d0*/  FSEL R152, R23, -INF , P1 ;  /* 0xff80000017987808 */ /* 0x000fe40000800000 */
[----:B------:R-:W-:Y:S02]  /*71e0*/  ISETP.GT.AND P0, PT, R0, 0x28, PT ;  /* 0x000000280000780c */ /* 0x000fe40003f04270 */
[----:B------:R-:W-:Y:S02]  /*71f0*/  FMNMX.FTZ R101, R153, R101, !PT ;  /* 0x0000006599657209 */ /* 0x000fe40007810000 */
[----:B------:R-:W-:Y:S01]  /*7200*/  FMNMX.FTZ R2, R154, R2, !PT ;  /* 0x000000029a027209 */ /* 0x000fe20007810000 */
[----:B------:R-:W4:Y:S01]  /*7210*/  MUFU.TANH R34, R34 ;  /* 0x0000002200227308 */ /* 0x000f220000002400 */
[----:B---3--:R-:W-:Y:S02]  /*7220*/  FSEL R157, R26, -INF , P0 ;  /* 0xff8000001a9d7808 */ /* 0x008fe40000000000 */
[----:B------:R-:W-:Y:S02]  /*7230*/  ISETP.GT.AND P1, PT, R0, 0x29, PT ;  /* 0x000000290000780c */ /* 0x000fe40003f24270 */
[----:B------:R-:W-:Y:S02]  /*7240*/  FMNMX.FTZ R101, R159, R101, !PT ;  /* 0x000000659f657209 */ /* 0x000fe40007810000 */
[----:B------:R-:W-:Y:S02]  /*7250*/  FMNMX.FTZ R2, R152, R2, !PT ;  /* 0x0000000298027209 */ /* 0x000fe40007810000 */
[----:B------:R-:W-:Y:S01]  /*7260*/  ISETP.GT.AND P0, PT, R0, 0x30, PT ;  /* 0x000000300000780c */ /* 0x000fe20003f04270 */
[----:B------:R-:W3:Y:S01]  /*7270*/  MUFU.TANH R12, R12 ;  /* 0x0000000c000c7308 */ /* 0x000ee20000002400 */
[----:B-1----:R-:W-:Y:S02]  /*7280*/  FSEL R158, R27, -INF , P1 ;  /* 0xff8000001b9e7808 */ /* 0x002fe40000800000 */
[----:B------:R-:W-:Y:S02]  /*7290*/  FMNMX.FTZ R101, R155, R101, !PT ;  /* 0x000000659b657209 */ /* 0x000fe40007810000 */
[----:B------:R-:W-:Y:S02]  /*72a0*/  FMNMX.FTZ R2, R157, R2, !PT ;  /* 0x000000029d027209 */ /* 0x000fe40007810000 */
[----:B--2---:R-:W-:Y:S02]  /*72b0*/  FSEL R184, R30, -INF , P0 ;  /* 0xff8000001eb87808 */ /* 0x004fe40000000000 */
[----:B------:R-:W-:Y:S02]  /*72c0*/  ISETP.GT.AND P1, PT, R0, 0x31, PT ;  /* 0x000000310000780c */ /* 0x000fe40003f24270 */
[----:B------:R-:W-:Y:S02]  /*72d0*/  FMNMX.FTZ R2, R158, R2, !PT ;  /* 0x000000029e027209 */ /* 0x000fe40007810000 */
[----:B------:R-:W-:Y:S02]  /*72e0*/  FMNMX.FTZ R101, R189, R101, !PT ;  /* 0x00000065bd657209 */ /* 0x000fe40007810000 */
[----:B----4-:R-:W-:Y:S02]  /*72f0*/  FSEL R183, R13, -INF , P1 ;  /* 0xff8000000db77808 */ /* 0x010fe40000800000 */
[----:B-----5:R-:W-:Y:S02]  /*7300*/  FSEL R185, R32, -INF , P6 ;  /* 0xff80000020b97808 */ /* 0x020fe40003000000 */
[----:B------:R-:W-:Y:S02]  /*7310*/  ISETP.GT.AND P0, PT, R0, 0x38, PT ;  /* 0x000000380000780c */ /* 0x000fe40003f04270 */
[----:B------:R-:W-:Y:S02]  /*7320*/  FMNMX.FTZ R2, R184, R2, !PT ;  /* 0x00000002b8027209 */ /* 0x000fe40007810000 */
[----:B------:R-:W-:Y:S02]  /*7330*/  FMNMX.FTZ R101, R186, R101, !PT ;  /* 0x00000065ba657209 */ /* 0x000fe40007810000 */
[----:B------:R-:W-:Y:S02]  /*7340*/  FSEL R182, R33, -INF , P5 ;  /* 0xff80000021b67808 */ /* 0x000fe40002800000 */
[----:B------:R-:W-:Y:S02]  /*7350*/  ISETP.GT.AND P1, PT, R0, 0x39, PT ;  /* 0x000000390000780c */ /* 0x000fe40003f24270 */
[----:B------:R-:W-:Y:S02]  /*7360*/  FSEL R187, R34, -INF , P0 ;  /* 0xff80000022bb7808 */ /* 0x000fe40000000000 */
[----:B------:R-:W-:Y:S02]  /*7370*/  FMNMX.FTZ R101, R185, R101, !PT ;  /* 0x00000065b9657209 */ /* 0x000fe40007810000 */
[----:B------:R-:W-:Y:S02]  /*7380*/  FMNMX.FTZ R0, R183, R2, !PT ;  /* 0x00000002b7007209 */ /* 0x000fe40007810000 */
[----:B---3--:R-:W-:Y:S02]  /*7390*/  FSEL R192, R12, -INF , P1 ;  /* 0xff8000000cc07808 */ /* 0x008fe40000800000 */
[----:B------:R-:W-:Y:S02]  /*73a0*/  FMNMX.FTZ R101, R182, R101, !PT ;  /* 0x00000065b6657209 */ /* 0x000fe40007810000 */
[----:B------:R-:W-:Y:S03]  /*73b0*/  FMNMX.FTZ R0, R187, R0, !PT ;  /* 0x00000000bb007209 */ /* 0x000fe60007810000 */
[----:B------:R-:W1:Y:S01]  /*73c0*/  SHFL.BFLY PT, R11, R101, 0x2, 0x1f ;  /* 0x0c401f00650b7f89 */ /* 0x000e6200000e0000 */
[----:B------:R-:W-:Y:S07]  /*73d0*/  FMNMX.FTZ R0, R192, R0, !PT ;  /* 0x00000000c0007209 */ /* 0x000fee0007810000 */
[----:B------:R-:W2:Y:S01]  /*73e0*/  SHFL.BFLY PT, R2, R0, 0x2, 0x1f ;  /* 0x0c401f0000027f89 */ /* 0x000ea200000e0000 */
[----:B-1----:R-:W-:Y:S07]  /*73f0*/  FMNMX.FTZ R101, R101, R11, !PT ;  /* 0x0000000b65657209 */ /* 0x002fee0007810000 */
[----:B------:R-:W1:Y:S01]  /*7400*/  SHFL.BFLY PT, R11, R101, 0x1, 0x1f ;  /* 0x0c201f00650b7f89 */ /* 0x000e6200000e0000 */
[----:B--2---:R-:W-:Y:S07]  /*7410*/  FMNMX.FTZ R0, R0, R2, !PT ;  /* 0x0000000200007209 */ /* 0x004fee0007810000 */
[----:B------:R-:W2:Y:S01]  /*7420*/  SHFL.BFLY PT, R100, R0, 0x1, 0x1f ;  /* 0x0c201f0000647f89 */ /* 0x000ea200000e0000 */
[----:B-1----:R-:W-:Y:S04]  /*7430*/  FMNMX.FTZ R101, R101, R11, !PT ;  /* 0x0000000b65657209 */ /* 0x002fe80007810000 */
[C---:B------:R-:W-:Y:S01]  /*7440*/  FSETP.NEU.FTZ.AND P1, PT, R101.reuse, -INF , PT ;  /* 0xff8000006500780b */ /* 0x040fe20003f3d000 */
[C---:B------:R-:W-:Y:S01]  /*7450*/  FMUL.FTZ R141, R101.reuse, c[0x0][0x2d0] ;  /* 0x0000b400658d7a20 */ /* 0x040fe20000410000 */
[----:B--2---:R-:W-:Y:S02]  /*7460*/  FMNMX.FTZ R100, R0, R100, !PT ;  /* 0x0000006400647209 */ /* 0x004fe40007810000 */
[----:B------:R-:W-:Y:S02]  /*7470*/  FSEL R2, R101, RZ, P1 ;  /* 0x000000ff65027208 */ /* 0x000fe40000800000 */
[C---:B------:R-:W-:Y:S01]  /*7480*/  FSETP.NEU.FTZ.AND P0, PT, R100.reuse, -INF , PT ;  /* 0xff8000006400780b */ /* 0x040fe20003f1d000 */
[----:B------:R-:W-:Y:S01]  /*7490*/  FMUL.FTZ R142, R100, c[0x0][0x2d0] ;  /* 0x0000b400648e7a20 */ /* 0x000fe20000410000 */
[----:B------:R-:W-:Y:S01]  /*74a0*/  FSEL R141, R141, RZ, P1 ;  /* 0x000000ff8d8d7208 */ /* 0x000fe20000800000 */
[----:B------:R-:W-:Y:S01]  /*74b0*/  FADD.FTZ R2, -R2, R102 ;  /* 0x0000006602027221 */ /* 0x000fe20000010100 */
[----:B------:R-:W-:Y:S02]  /*74c0*/  FSEL R0, R100, RZ, P0 ;  /* 0x000000ff64007208 */ /* 0x000fe40000000000 */
[----:B------:R-:W-:Y:S01]  /*74d0*/  IADD3 R102, R170, R160, RZ ;  /* 0x000000a0aa667210 */ /* 0x000fe20007ffe0ff */
[----:B------:R-:W-:Y:S01]  /*74e0*/  FMUL.FTZ R2, R2, c[0x0][0x2d0] ;  /* 0x0000b40002027a20 */ /* 0x000fe20000410000 */
[----:B------:R-:W-:Y:S01]  /*74f0*/  FSEL R142, R142, RZ, P0 ;  /* 0x000000ff8e8e7208 */ /* 0x000fe20000000000 */
[----:B------:R-:W-:Y:S01]  /*7500*/  FADD.FTZ R0, -R0, R103 ;  /* 0x0000006700007221 */ /* 0x000fe20000010100 */
[----:B------:R-:W-:Y:S01]  /*7510*/  IADD3 R140, R168, R102, RZ ;  /* 0x00000066a88c7210 */ /* 0x000fe20007ffe0ff */
[----:B------:R-:W1:Y:S01]  /*7520*/  LDSM.16.MT88.4 R12, [R102] ;  /* 0x00000000660c783b */ /* 0x000e620000004200 */
[--C-:B------:R-:W-:Y:S01]  /*7530*/  FFMA.FTZ R4, R4, c[0x0][0x2d0], -R141.reuse ;  /* 0x0000b40004047a23 */ /* 0x100fe2000001088d */
[----:B------:R-:W2:Y:S01]  /*7540*/  MUFU.EX2 R2, R2 ;  /* 0x0000000200027308 */ /* 0x000ea20000000800 */
[----:B------:R-:W-:Y:S01]  /*7550*/  FMUL.FTZ R0, R0, c[0x0][0x2d0] ;  /* 0x0000b40000007a20 */ /* 0x000fe20000410000 */
[----:B------:R-:W-:Y:S01]  /*7560*/  ISETP.GE.AND P1, PT, R199, 0x1, PT ;  /* 0x00000001c700780c */ /* 0x000fe20003f26270 */
[--C-:B------:R-:W-:Y:S02]  /*7570*/  FFMA.FTZ R3, R3, c[0x0][0x2d0], -R141.reuse ;  /* 0x0000b40003037a23 */ /* 0x100fe4000001088d */
[--C-:B------:R-:W-:Y:S01]  /*7580*/  FFMA.FTZ R6, R6, c[0x0][0x2d0], -R141.reuse ;  /* 0x0000b40006067a23 */ /* 0x100fe2000001088d */
[----:B------:R-:W3:Y:S01]  /*7590*/  LDSM.16.MT88.4 R20, [R140] ;  /* 0x000000008c14783b */ /* 0x000ee20000004200 */
[--C-:B------:R-:W-:Y:S02]  /*75a0*/  FFMA.FTZ R5, R5, c[0x0][0x2d0], -R141.reuse ;  /* 0x0000b40005057a23 */ /* 0x100fe4000001088d */
[--C-:B------:R-:W-:Y:S01]  /*75b0*/  FFMA.FTZ R9, R9, c[0x0][0x2d0], -R142.reuse ;  /* 0x0000b40009097a23 */ /* 0x100fe2000001088e */
[----:B------:R4:W-:Y:S01]  /*75c0*/  MUFU.EX2 R191, R4 ;  /* 0x0000000400bf7308 */ /* 0x0009e20000000800 */
[--C-:B------:R-:W-:Y:S02]  /*75d0*/  FFMA.FTZ R8, R8, c[0x0][0x2d0], -R142.reuse ;  /* 0x0000b40008087a23 */ /* 0x100fe4000001088e */
[--C-:B------:R-:W-:Y:S02]  /*75e0*/  FFMA.FTZ R7, R7, c[0x0][0x2d0], -R142.reuse ;  /* 0x0000b40007077a23 */ /* 0x100fe4000001088e */
[--C-:B------:R-:W-:Y:S05]  /*75f0*/  FFMA.FTZ R10, R10, c[0x0][0x2d0], -R142.reuse ;  /* 0x0000b4000a0a7a23 */ /* 0x100fea000001088e */
[----:B------:R-:W5:Y:S01]  /*7600*/  MUFU.EX2 R190, R3 ;  /* 0x0000000300be7308 */ /* 0x000f620000000800 */
[C---:B--2---:R-:W-:Y:S02]  /*7610*/  FMUL.FTZ R17, R2.reuse, R117 ;  /* 0x0000007502117220 */ /* 0x044fe40000410000 */
[C---:B------:R-:W-:Y:S02]  /*7620*/  FMUL.FTZ R16, R2.reuse, R116 ;  /* 0x0000007402107220 */ /* 0x040fe40000410000 */
[C---:B------:R-:W-:Y:S05]  /*7630*/  FMUL.FTZ R24, R2.reuse, R124 ;  /* 0x0000007c02187220 */ /* 0x040fea0000410000 */
[----:B------:R-:W-:Y:S01]  /*7640*/  MUFU.EX2 R198, R6 ;  /* 0x0000000600c67308 */ /* 0x000fe20000000800 */
[C---:B------:R-:W-:Y:S02]  /*7650*/  FMUL.FTZ R25, R2.reuse, R125 ;  /* 0x0000007d02197220 */ /* 0x040fe40000410000 */
[C---:B------:R-:W-:Y:S02]  /*7660*/  FMUL.FTZ R32, R2.reuse, R132 ;  /* 0x0000008402207220 */ /* 0x040fe40000410000 */
[C---:B----4-:R-:W-:Y:S02]  /*7670*/  FMUL.FTZ R4, R2.reuse, R104 ;  /* 0x0000006802047220 */ /* 0x050fe40000410000 */
[C---:B------:R-:W-:Y:S02]  /*7680*/  FMUL.FTZ R33, R2.reuse, R133 ;  /* 0x0000008502217220 */ /* 0x040fe40000410000 */
[C---:B------:R-:W-:Y:S01]  /*7690*/  FMUL.FTZ R36, R2.reuse, R36 ;  /* 0x0000002402247220 */ /* 0x040fe20000410000 */
[----:B------:R-:W2:Y:S01]  /*76a0*/  MUFU.EX2 R197, R5 ;  /* 0x0000000500c57308 */ /* 0x000ea20000000800 */
[C---:B------:R-:W-:Y:S02]  /*76b0*/  FMUL.FTZ R37, R2.reuse, R37 ;  /* 0x0000002502257220 */ /* 0x040fe40000410000 */
[----:B------:R-:W-:Y:S01]  /*76c0*/  FMUL.FTZ R40, R2, R40 ;  /* 0x0000002802287220 */ /* 0x000fe20000410000 */
[----:B-----5:R-:W-:Y:S01]  /*76d0*/  F2FP.PACK_AB R136, R190, R191 ;  /* 0x000000bfbe88723e */ /* 0x020fe200000000ff */
[C---:B------:R-:W-:Y:S01]  /*76e0*/  FMUL.FTZ R41, R2.reuse, R41 ;  /* 0x0000002902297220 */ /* 0x040fe20000410000 */
[----:B------:R-:W-:Y:S01]  /*76f0*/  IADD3 R3, R171, R160, RZ ;  /* 0x000000a0ab037210 */ /* 0x000fe20007ffe0ff */
[C---:B------:R-:W-:Y:S02]  /*7700*/  FMUL.FTZ R44, R2.reuse, R44 ;  /* 0x0000002c022c7220 */ /* 0x040fe40000410000 */
[----:B------:R-:W-:Y:S01]  /*7710*/  FMUL.FTZ R45, R2, R45 ;  /* 0x0000002d022d7220 */ /* 0x000fe20000410000 */
[----:B------:R4:W-:Y:S01]  /*7720*/  MUFU.EX2 R188, R9 ;  /* 0x0000000900bc7308 */ /* 0x0009e20000000800 */
[----:B------:R-:W5:Y:S01]  /*7730*/  LDSM.16.MT88.4 R28, [R3] ;  /* 0x00000000031c783b */ /* 0x000f620000004200 */
[----:B------:R-:W-:Y:S01]  /*7740*/  IADD3 R103, R168, R3, RZ ;  /* 0x00000003a8677210 */ /* 0x000fe20007ffe0ff */
[C---:B------:R-:W-:Y:S02]  /*7750*/  FMUL.FTZ R48, R2.reuse, R48 ;  /* 0x0000003002307220 */ /* 0x040fe40000410000 */
[C---:B------:R-:W-:Y:S02]  /*7760*/  FMUL.FTZ R49, R2.reuse, R49 ;  /* 0x0000003102317220 */ /* 0x040fe40000410000 */
[C---:B------:R-:W-:Y:S02]  /*7770*/  FMUL.FTZ R52, R2.reuse, R52 ;  /* 0x0000003402347220 */ /* 0x040fe40000410000 */
[C---:B------:R-:W-:Y:S01]  /*7780*/  FMUL.FTZ R53, R2.reuse, R53 ;  /* 0x0000003502357220 */ /* 0x040fe20000410000 */
[----:B------:R-:W1:Y:S01]  /*7790*/  MUFU.EX2 R196, R8 ;  /* 0x0000000800c47308 */ /* 0x000e620000000800 */
[C---:B------:R-:W-:Y:S02]  /*77a0*/  FMUL.FTZ R56, R2.reuse, R56 ;  /* 0x0000003802387220 */ /* 0x040fe40000410000 */
[C---:B------:R-:W-:Y:S01]  /*77b0*/  FMUL.FTZ R57, R2.reuse, R57 ;  /* 0x0000003902397220 */ /* 0x040fe20000410000 */
[----:B--2---:R-:W-:Y:S01]  /*77c0*/  F2FP.PACK_AB R138, R197, R198 ;  /* 0x000000c6c58a723e */ /* 0x004fe200000000ff */
[C---:B------:R-:W-:Y:S02]  /*77d0*/  FMUL.FTZ R5, R2.reuse, R105 ;  /* 0x0000006902057220 */ /* 0x040fe40000410000 */
[C---:B------:R-:W-:Y:S02]  /*77e0*/  FMUL.FTZ R60, R2.reuse, R60 ;  /* 0x0000003c023c7220 */ /* 0x040fe40000410000 */
[C---:B------:R-:W-:Y:S01]  /*77f0*/  FMUL.FTZ R61, R2.reuse, R61 ;  /* 0x0000003d023d7220 */ /* 0x040fe20000410000 */
        /* <DEDUP_REMOVED lines=9> */
[----:B-1----:R-:W-:Y:S01]  /*7890*/  F2FP.PACK_AB R137, R196, R188 ;  /* 0x000000bcc489723e */ /* 0x002fe200000000ff */
        /* <DEDUP_REMOVED lines=12> */
[C---:B------:R-:W-:Y:S02]  /*7960*/  FMUL.FTZ R93, R2.reuse, R93 ;  /* 0x0000005d025d7220 */ /* 0x040fe40000410000 */
[C---:B------:R-:W-:Y:S02]  /*7970*/  FMUL.FTZ R96, R2.reuse, R96 ;  /* 0x0000006002607220 */ /* 0x040fe40000410000 */
[----:B------:R-:W-:Y:S02]  /*7980*/  FMUL.FTZ R97, R2, R97 ;  /* 0x0000006102617220 */ /* 0x000fe40000410000 */
[--C-:B------:R-:W-:Y:S02]  /*7990*/  FFMA.FTZ R116, R153, c[0x0][0x2d0], -R141.reuse ;  /* 0x0000b40099747a23 */ /* 0x100fe4000001088d */
[C---:B-1----:R-:W-:Y:S02]  /*79a0*/  FMUL.FTZ R6, R0.reuse, R106 ;  /* 0x0000006a00067220 */ /* 0x042fe40000410000 */
[----:B------:R1:W-:Y:S01]  /*79b0*/  MUFU.EX2 R153, R116 ;  /* 0x0000007400997308 */ /* 0x0003e20000000800 */
[C---:B------:R-:W-:Y:S02]  /*79c0*/  FMUL.FTZ R7, R0.reuse, R107 ;  /* 0x0000006b00077220 */ /* 0x040fe40000410000 */
[----:B------:R-:W2:Y:S01]  /*79d0*/  LDSM.16.MT88.4 R104, [R103] ;  /* 0x000000006768783b */ /* 0x000ea20000004200 */
[C---:B------:R-:W-:Y:S02]  /*79e0*/  FMUL.FTZ R10, R0.reuse, R110 ;  /* 0x0000006e000a7220 */ /* 0x040fe40000410000 */
[C---:B------:R-:W-:Y:S02]  /*79f0*/  FMUL.FTZ R11, R0.reuse, R111 ;  /* 0x0000006f000b7220 */ /* 0x040fe40000410000 */
[C---:B------:R-:W-:Y:S03]  /*7a00*/  HMMA.16816.F32 R4, R136.reuse, R12, R4 ;  /* 0x0000000c8804723c */ /* 0x040fe60000001804 */
[----:B------:R-:W4:Y:S02]  /*7a10*/  LDSM.16.MT88.4 R108, [R102+0x2000] ;  /* 0x00200000666c783b */ /* 0x000f240000004200 */
[----:B------:R-:W-:Y:S02]  /*7a20*/  FMUL.FTZ R18, R0, R118 ;  /* 0x0000007600127220 */ /* 0x000fe40000410000 */
[C---:B------:R-:W-:Y:S01]  /*7a30*/  FMUL.FTZ R13, R2.reuse, R113 ;  /* 0x00000071020d7220 */ /* 0x040fe20000410000 */
[C---:B------:R-:W-:Y:S04]  /*7a40*/  HMMA.16816.F32 R8, R136.reuse, R14, R8 ;  /* 0x0000000e8808723c */ /* 0x040fe80000001808 */
[----:B------:R-:W-:Y:S02]  /*7a50*/  FMUL.FTZ R12, R2, R112 ;  /* 0x00000070020c7220 */ /* 0x000fe40000410000 */
[C---:B------:R-:W-:Y:S02]  /*7a60*/  FMUL.FTZ R19, R0.reuse, R119 ;  /* 0x0000007700137220 */ /* 0x040fe40000410000 */
[C---:B------:R-:W-:Y:S04]  /*7a70*/  FMUL.FTZ R14, R0.reuse, R114 ;  /* 0x00000072000e7220 */ /* 0x040fe80000410000 */
[C---:B------:R-:W-:Y:S02]  /*7a80*/  FMUL.FTZ R15, R0.reuse, R115 ;  /* 0x00000073000f7220 */ /* 0x040fe40000410000 */
[C---:B------:R-:W-:Y:S02]  /*7a90*/  FMUL.FTZ R26, R0.reuse, R126 ;  /* 0x0000007e001a7220 */ /* 0x040fe40000410000 */
[C---:B------:R-:W-:Y:S02]  /*7aa0*/  FMUL.FTZ R27, R0.reuse, R127 ;  /* 0x0000007f001b7220 */ /* 0x040fe40000410000 */
[----:B------:R-:W-:Y:S01]  /*7ab0*/  LDSM.16.MT88.4 R124, [R3+0x1800] ;  /* 0x00180000037c783b */ /* 0x000fe20000004200 */
[C---:B---3--:R-:W-:Y:S03]  /*7ac0*/  HMMA.16816.F32 R12, R136.reuse, R20, R12 ;  /* 0x00000014880c723c */ /* 0x048fe6000000180c */
[C---:B------:R-:W-:Y:S02]  /*7ad0*/  FMUL.FTZ R34, R0.reuse, R134 ;  /* 0x0000008600227220 */ /* 0x040fe40000410000 */
[----:B------:R-:W-:Y:S02]  /*7ae0*/  FMUL.FTZ R35, R0, R135 ;  /* 0x0000008700237220 */ /* 0x000fe40000410000 */
[----:B------:R-:W-:Y:S01]  /*7af0*/  LDSM.16.MT88.4 R132, [R103+0x1800] ;  /* 0x001800006784783b */ /* 0x000fe20000004200 */
[C---:B------:R-:W-:Y:S04]  /*7b00*/  HMMA.16816.F32 R16, R136.reuse, R22, R16 ;  /* 0x000000168810723c */ /* 0x040fe80000001810 */
[C---:B------:R-:W-:Y:S02]  /*7b10*/  FMUL.FTZ R20, R2.reuse, R120 ;  /* 0x0000007802147220 */ /* 0x040fe40000410000 */
[----:B------:R-:W-:Y:S02]  /*7b20*/  FMUL.FTZ R21, R2, R121 ;  /* 0x0000007902157220 */ /* 0x000fe40000410000 */
[C---:B------:R-:W-:Y:S04]  /*7b30*/  FMUL.FTZ R22, R0.reuse, R122 ;  /* 0x0000007a00167220 */ /* 0x040fe80000410000 */
[----:B------:R-:W-:Y:S02]  /*7b40*/  FMUL.FTZ R23, R0, R123 ;  /* 0x0000007b00177220 */ /* 0x000fe40000410000 */
[--C-:B------:R-:W-:Y:S02]  /*7b50*/  FFMA.FTZ R120, R186, c[0x0][0x2d0], -R141.reuse ;  /* 0x0000b400ba787a23 */ /* 0x100fe4000001088d */
[--C-:B------:R-:W-:Y:S02]  /*7b60*/  FFMA.FTZ R121, R185, c[0x0][0x2d0], -R141.reuse ;  /* 0x0000b400b9797a23 */ /* 0x100fe4000001088d */
[C---:B------:R-:W-:Y:S01]  /*7b70*/  FMUL.FTZ R38, R0.reuse, R38 ;  /* 0x0000002600267220 */ /* 0x040fe20000410000 */
[C---:B-----5:R-:W-:Y:S03]  /*7b80*/  HMMA.16816.F32 R20, R136.reuse, R28, R20 ;  /* 0x0000001c8814723c */ /* 0x060fe60000001814 */
[C---:B------:R-:W-:Y:S02]  /*7b90*/  FMUL.FTZ R39, R0.reuse, R39 ;  /* 0x0000002700277220 */ /* 0x040fe40000410000 */
        /* <DEDUP_REMOVED lines=9> */
[C---:B------:R-:W-:Y:S01]  /*7c30*/  FMUL.FTZ R50, R0.reuse, R50 ;  /* 0x0000003200327220 */ /* 0x040fe20000410000 */
[C---:B--2---:R-:W-:Y:S03]  /*7c40*/  HMMA.16816.F32 R28, R136.reuse, R104, R28 ;  /* 0x00000068881c723c */ /* 0x044fe6000000181c */
[C---:B------:R-:W-:Y:S02]  /*7c50*/  FMUL.FTZ R51, R0.reuse, R51 ;  /* 0x0000003300337220 */ /* 0x040fe40000410000 */
[C---:B------:R-:W-:Y:S02]  /*7c60*/  FMUL.FTZ R54, R0.reuse, R54 ;  /* 0x0000003600367220 */ /* 0x040fe40000410000 */
[C---:B------:R-:W-:Y:S01]  /*7c70*/  FMUL.FTZ R55, R0.reuse, R55 ;  /* 0x0000003700377220 */ /* 0x040fe20000410000 */
[C---:B------:R-:W-:Y:S01]  /*7c80*/  HMMA.16816.F32 R32, R136.reuse, R106, R32 ;  /* 0x0000006a8820723c */ /* 0x040fe20000001820 */
[----:B------:R-:W2:Y:S03]  /*7c90*/  LDSM.16.MT88.4 R104, [R140+0x2000] ;  /* 0x002000008c68783b */ /* 0x000ea60000004200 */
[C---:B------:R-:W-:Y:S02]  /*7ca0*/  FMUL.FTZ R58, R0.reuse, R58 ;  /* 0x0000003a003a7220 */ /* 0x040fe40000410000 */
[C---:B------:R-:W-:Y:S02]  /*7cb0*/  FMUL.FTZ R59, R0.reuse, R59 ;  /* 0x0000003b003b7220 */ /* 0x040fe40000410000 */
[C---:B----4-:R-:W-:Y:S04]  /*7cc0*/  HMMA.16816.F32 R36, R136.reuse, R108, R36 ;  /* 0x0000006c8824723c */ /* 0x050fe80000001824 */
[C---:B------:R-:W-:Y:S02]  /*7cd0*/  FMUL.FTZ R62, R0.reuse, R62 ;  /* 0x0000003e003e7220 */ /* 0x040fe40000410000 */
[C---:B------:R-:W-:Y:S02]  /*7ce0*/  FMUL.FTZ R63, R0.reuse, R63 ;  /* 0x0000003f003f7220 */ /* 0x040fe40000410000 */
[C---:B------:R-:W-:Y:S01]  /*7cf0*/  HMMA.16816.F32 R40, R136.reuse, R110, R40 ;  /* 0x0000006e8828723c */ /* 0x040fe20000001828 */
[----:B------:R-:W3:Y:S03]  /*7d00*/  LDSM.16.MT88.4 R108, [R3+0x2000] ;  /* 0x00200000036c783b */ /* 0x000ee60000004200 */
        /* <DEDUP_REMOVED lines=17> */
[----:B------:R-:W-:Y:S02]  /*7e20*/  FFMA.FTZ R112, R143, c[0x0][0x2d0], -R141 ;  /* 0x0000b4008f707a23 */ /* 0x000fe4000001088d */
[C---:B---3--:R-:W-:Y:S02]  /*7e30*/  HMMA.16816.F32 R52, R136.reuse, R108, R52 ;  /* 0x0000006c8834723c */ /* 0x048fe40000001834 */
[----:B------:R3:W4:Y:S02]  /*7e40*/  MUFU.EX2 R180, R112 ;  /* 0x0000007000b47308 */ /* 0x0007240000000800 */
[C---:B------:R-:W-:Y:S02]  /*7e50*/  FMUL.FTZ R94, R0.reuse, R94 ;  /* 0x0000005e005e7220 */ /* 0x040fe40000410000 */
[C---:B------:R-:W-:Y:S02]  /*7e60*/  FMUL.FTZ R95, R0.reuse, R95 ;  /* 0x0000005f005f7220 */ /* 0x040fe40000410000 */
[C---:B------:R-:W-:Y:S01]  /*7e70*/  HMMA.16816.F32 R56, R136.reuse, R110, R56 ;  /* 0x0000006e8838723c */ /* 0x040fe20000001838 */
[----:B------:R-:W5:Y:S03]  /*7e80*/  LDSM.16.MT88.4 R108, [R102+0x4000] ;  /* 0x00400000666c783b */ /* 0x000f660000004200 */
[C---:B------:R-:W-:Y:S02]  /*7e90*/  FMUL.FTZ R98, R0.reuse, R98 ;  /* 0x0000006200627220 */ /* 0x040fe40000410000 */
[----:B------:R-:W-:Y:S02]  /*7ea0*/  FMUL.FTZ R99, R0, R99 ;  /* 0x0000006300637220 */ /* 0x000fe40000410000 */
[----:B-1----:R-:W-:Y:S04]  /*7eb0*/  FFMA.FTZ R116, R154, c[0x0][0x2d0], -R142 ;  /* 0x0000b4009a747a23 */ /* 0x002fe8000001088e */
[----:B------:R-:W-:Y:S02]  /*7ec0*/  FFMA.FTZ R2, R2, R203, R191 ;  /* 0x000000cb02027223 */ /* 0x000fe400000100bf */
[----:B------:R-:W-:Y:S02]  /*7ed0*/  FFMA.FTZ R0, R0, R204, R188 ;  /* 0x000000cc00007223 */ /* 0x000fe400000100bc */
[----:B------:R-:W-:Y:S02]  /*7ee0*/  FADD.FTZ R2, R190, R2 ;  /* 0x00000002be027221 */ /* 0x000fe40000010000 */
[----:B---3--:R-:W-:Y:S02]  /*7ef0*/  FFMA.FTZ R112, R145, c[0x0][0x2d0], -R142 ;  /* 0x0000b40091707a23 */ /* 0x008fe4000001088e */
[----:B------:R-:W-:Y:S02]  /*7f00*/  FADD.FTZ R0, R196, R0 ;  /* 0x00000000c4007221 */ /* 0x000fe40000010000 */
[----:B------:R1:W3:Y:S01]  /*7f10*/  MUFU.EX2 R178, R112 ;  /* 0x0000007000b27308 */ /* 0x0002e20000000800 */
[----:B------:R-:W-:Y:S01]  /*7f20*/  FADD.FTZ R2, R198, R2 ;  /* 0x00000002c6027221 */ /* 0x000fe20000010000 */
[C---:B--2---:R-:W-:Y:S03]  /*7f30*/  HMMA.16816.F32 R60, R136.reuse, R104, R60 ;  /* 0x00000068883c723c */ /* 0x044fe6000000183c */
[----:B------:R-:W-:Y:S02]  /*7f40*/  FADD.FTZ R0, R195, R0 ;  /* 0x00000000c3007221 */ /* 0x000fe40000010000 */
[----:B------:R-:W-:Y:S02]  /*7f50*/  FADD.FTZ R2, R197, R2 ;  /* 0x00000002c5027221 */ /* 0x000fe40000010000 */
[----:B------:R-:W-:Y:S01]  /*7f60*/  FADD.FTZ R0, R194, R0 ;  /* 0x00000000c2007221 */ /* 0x000fe20000010000 */
[C---:B------:R-:W-:Y:S01]  /*7f70*/  HMMA.16816.F32 R64, R136.reuse, R106, R64 ;  /* 0x0000006a8840723c */ /* 0x040fe20000001840 */
[----:B------:R-:W2:Y:S03]  /*7f80*/  LDSM.16.MT88.4 R104, [R140+0x4000] ;  /* 0x004000008c68783b */ /* 0x000ea60000004200 */
[----:B----4-:R-:W-:Y:S04]  /*7f90*/  FADD.FTZ R2, R180, R2 ;  /* 0x00000002b4027221 */ /* 0x010fe80000010000 */
[C---:B-----5:R-:W-:Y:S04]  /*7fa0*/  HMMA.16816.F32 R68, R136.reuse, R108, R68 ;  /* 0x0000006c8844723c */ /* 0x060fe80000001844 */
[----:B-1----:R-:W-:Y:S02]  /*7fb0*/  FFMA.FTZ R112, R146, c[0x0][0x2d0], -R142 ;  /* 0x0000b40092707a23 */ /* 0x002fe4000001088e */
[----:B------:R-:W-:Y:S02]  /*7fc0*/  MUFU.EX2 R146, R121 ;  /* 0x0000007900927308 */ /* 0x000fe40000000800 */
[C---:B------:R-:W-:Y:S01]  /*7fd0*/  HMMA.16816.F32 R72, R136.reuse, R110, R72 ;  /* 0x0000006e8848723c */ /* 0x040fe20000001848 */
[----:B------:R-:W1:Y:S03]  /*7fe0*/  LDSM.16.MT88.4 R108, [R3+0x4000] ;  /* 0x00400000036c783b */ /* 0x000e660000004200 */
[----:B---3--:R-:W-:Y:S04]  /*7ff0*/  FADD.FTZ R0, R178, R0 ;  /* 0x00000000b2007221 */ /* 0x008fe80000010000 */
[----:B------:R3:W4:Y:S01]  /*8000*/  MUFU.EX2 R177, R112 ;  /* 0x0000007000b17308 */ /* 0x0007220000000800 */
[C---:B--2---:R-:W-:Y:S07]  /*8010*/  HMMA.16816.F32 R76, R136.reuse, R104, R76 ;  /* 0x00000068884c723c */ /* 0x044fee000000184c */
[--C-:B------:R-:W-:Y:S01]  /*8020*/  FFMA.FTZ R104, R144, c[0x0][0x2d0], -R141.reuse ;  /* 0x0000b40090687a23 */ /* 0x100fe2000001088d */
[C---:B------:R-:W-:Y:S01]  /*8030*/  HMMA.16816.F32 R80, R136.reuse, R106, R80 ;  /* 0x0000006a8850723c */ /* 0x040fe20000001850 */
[----:B---3--:R-:W-:Y:S02]  /*8040*/  LDSM.16.MT88.4 R112, [R140+0x800] ;  /* 0x000800008c70783b */ /* 0x008fe40000004200 */
[----:B------:R2:W3:Y:S01]  /*8050*/  MUFU.EX2 R179, R104 ;  /* 0x0000006800b37308 */ /* 0x0004e20000000800 */
[----:B----4-:R-:W-:Y:S04]  /*8060*/  FADD.FTZ R0, R177, R0 ;  /* 0x00000000b1007221 */ /* 0x010fe80000010000 */
[C---:B-1----:R-:W-:Y:S07]  /*8070*/  HMMA.16816.F32 R84, R136.reuse, R108, R84 ;  /* 0x0000006c8854723c */ /* 0x042fee0000001854 */
[--C-:B------:R-:W-:Y:S01]  /*8080*/  FFMA.FTZ R108, R147, c[0x0][0x2d0], -R141.reuse ;  /* 0x0000b400936c7a23 */ /* 0x100fe2000001088d */
[C---:B------:R-:W-:Y:S01]  /*8090*/  HMMA.16816.F32 R88, R136.reuse, R110, R88 ;  /* 0x0000006e8858723c */ /* 0x040fe20000001858 */
[----:B------:R1:W-:Y:S01]  /*80a0*/  MUFU.EX2 R147, R120 ;  /* 0x0000007800937308 */ /* 0x0003e20000000800 */
[----:B--2---:R-:W2:Y:S09]  /*80b0*/  LDSM.16.MT88.4 R104, [R103+0x4000] ;  /* 0x004000006768783b */ /* 0x004eb20000004200 */
[----:B------:R4:W5:Y:S01]  /*80c0*/  MUFU.EX2 R176, R108 ;  /* 0x0000006c00b07308 */ /* 0x0009620000000800 */
[----:B---3--:R-:W-:Y:S01]  /*80d0*/  FADD.FTZ R2, R179, R2 ;  /* 0x00000002b3027221 */ /* 0x008fe20000010000 */
[----:B-1----:R-:W-:Y:S01]  /*80e0*/  LDSM.16.MT88.4 R120, [R140+0x1800] ;  /* 0x001800008c78783b */ /* 0x002fe20000004200 */
[--C-:B----4-:R-:W-:Y:S02]  /*80f0*/  FFMA.FTZ R108, R148, c[0x0][0x2d0], -R141.reuse ;  /* 0x0000b400946c7a23 */ /* 0x110fe4000001088d */
[----:B-----5:R-:W-:Y:S05]  /*8100*/  FADD.FTZ R2, R176, R2 ;  /* 0x00000002b0027221 */ /* 0x020fea0000010000 */
[----:B------:R1:W3:Y:S01]  /*8110*/  MUFU.EX2 R175, R108 ;  /* 0x0000006c00af7308 */ /* 0x0002e20000000800 */
[C---:B--2---:R-:W-:Y:S07]  /*8120*/  HMMA.16816.F32 R92, R136.reuse, R104, R92 ;  /* 0x00000068885c723c */ /* 0x044fee000000185c */
[----:B------:R-:W-:Y:S01]  /*8130*/  FFMA.FTZ R104, R149, c[0x0][0x2d0], -R142 ;  /* 0x0000b40095687a23 */ /* 0x000fe2000001088e */
[----:B------:R-:W-:Y:S03]  /*8140*/  HMMA.16816.F32 R96, R136, R106, R96 ;  /* 0x0000006a8860723c */ /* 0x000fe60000001860 */
[----:B------:R2:W4:Y:S01]  /*8150*/  MUFU.EX2 R174, R104 ;  /* 0x0000006800ae7308 */ /* 0x0005220000000800 */
[----:B------:R-:W-:Y:S01]  /*8160*/  F2FP.PACK_AB R105, R177, R178 ;  /* 0x000000b2b169723e */ /* 0x000fe200000000ff */
[----:B-1----:R-:W1:Y:S01]  /*8170*/  LDSM.16.MT88.4 R108, [R102+0x800] ;  /* 0x00080000666c783b */ /* 0x002e620000004200 */
[C---:B---3--:R-:W-:Y:S01]  /*8180*/  FADD.FTZ R2, R175.reuse, R2 ;  /* 0x00000002af027221 */ /* 0x048fe20000010000 */
[----:B------:R-:W-:Y:S01]  /*8190*/  F2FP.PACK_AB R106, R175, R176 ;  /* 0x000000b0af6a723e */ /* 0x000fe200000000ff */
[----:B--2---:R-:W-:Y:S04]  /*81a0*/  FFMA.FTZ R104, R150, c[0x0][0x2d0], -R142 ;  /* 0x0000b40096687a23 */ /* 0x004fe8000001088e */
[----:B----4-:R-:W-:Y:S01]  /*81b0*/  FADD.FTZ R0, R174, R0 ;  /* 0x00000000ae007221 */ /* 0x010fe20000010000 */
[----:B------:R2:W3:Y:S02]  /*81c0*/  MUFU.EX2 R160, R104 ;  /* 0x0000006800a07308 */ /* 0x0004e40000000800 */
[----:B--2---:R-:W-:Y:S01]  /*81d0*/  F2FP.PACK_AB R104, R179, R180 ;  /* 0x000000b4b368723e */ /* 0x004fe200000000ff */
[C---:B---3--:R-:W-:Y:S01]  /*81e0*/  FADD.FTZ R0, R160.reuse, R0 ;  /* 0x00000000a0007221 */ /* 0x048fe20000010000 */
[----:B------:R-:W-:Y:S07]  /*81f0*/  F2FP.PACK_AB R107, R160, R174 ;  /* 0x000000aea06b723e */ /* 0x000fee00000000ff */
        /* <DEDUP_REMOVED lines=27> */
[C---:B--2---:R-:W-:Y:S07]  /*83b0*/  HMMA.16816.F32 R76, R104.reuse, R112, R76 ;  /* 0x00000070684c723c */ /* 0x044fee000000184c */
[--C-:B------:R-:W-:Y:S01]  /*83c0*/  FFMA.FTZ R112, R151, c[0x0][0x2d0], -R141.reuse ;  /* 0x0000b40097707a23 */ /* 0x100fe2000001088d */
[C---:B------:R-:W-:Y:S01]  /*83d0*/  HMMA.16816.F32 R80, R104.reuse, R114, R80 ;  /* 0x000000726850723c */ /* 0x040fe20000001850 */
[----:B------:R2:W3:Y:S10]  /*83e0*/  MUFU.EX2 R151, R116 ;  /* 0x0000007400977308 */ /* 0x0004f40000000800 */
[----:B------:R4:W5:Y:S01]  /*83f0*/  MUFU.EX2 R156, R112 ;  /* 0x00000070009c7308 */ /* 0x0009620000000800 */
[C---:B-1----:R-:W-:Y:S03]  /*8400*/  HMMA.16816.F32 R84, R104.reuse, R108, R84 ;  /* 0x0000006c6854723c */ /* 0x042fe60000001854 */
[----:B--2---:R-:W-:Y:S02]  /*8410*/  FFMA.FTZ R116, R152, c[0x0][0x2d0], -R142 ;  /* 0x0000b40098747a23 */ /* 0x004fe4000001088e */
[----:B---3--:R-:W-:Y:S04]  /*8420*/  FADD.FTZ R0, R151, R0 ;  /* 0x0000000097007221 */ /* 0x008fe80000010000 */
[----:B------:R1:W2:Y:S01]  /*8430*/  MUFU.EX2 R152, R116 ;  /* 0x0000007400987308 */ /* 0x0002a20000000800 */
[C---:B------:R-:W-:Y:S01]  /*8440*/  HMMA.16816.F32 R88, R104.reuse, R110, R88 ;  /* 0x0000006e6858723c */ /* 0x040fe20000001858 */
[----:B----4-:R-:W3:Y:S02]  /*8450*/  LDSM.16.MT88.4 R112, [R103+0x4800] ;  /* 0x004800006770783b */ /* 0x010ee40000004200 */
[----:B------:R-:W-:Y:S02]  /*8460*/  FFMA.FTZ R108, R157, c[0x0][0x2d0], -R142 ;  /* 0x0000b4009d6c7a23 */ /* 0x000fe4000001088e */
[----:B-----5:R-:W-:Y:S04]  /*8470*/  FADD.FTZ R2, R156, R2 ;  /* 0x000000029c027221 */ /* 0x020fe80000010000 */
[----:B------:R4:W5:Y:S03]  /*8480*/  MUFU.EX2 R150, R108 ;  /* 0x0000006c00967308 */ /* 0x0009660000000800 */
[----:B------:R-:W-:Y:S02]  /*8490*/  FADD.FTZ R2, R153, R2 ;  /* 0x0000000299027221 */ /* 0x000fe40000010000 */
[--C-:B-1----:R-:W-:Y:S02]  /*84a0*/  FFMA.FTZ R116, R159, c[0x0][0x2d0], -R141.reuse ;  /* 0x0000b4009f747a23 */ /* 0x102fe4000001088d */
[----:B--2---:R-:W-:Y:S03]  /*84b0*/  FADD.FTZ R0, R152, R0 ;  /* 0x0000000098007221 */ /* 0x004fe60000010000 */
[----:B------:R1:W2:Y:S01]  /*84c0*/  MUFU.EX2 R154, R116 ;  /* 0x00000074009a7308 */ /* 0x0002a20000000800 */
[----:B----4-:R-:W4:Y:S01]  /*84d0*/  LDSM.16.MT88.4 R108, [R102+0x1000] ;  /* 0x00100000666c783b */ /* 0x010f220000004200 */
[----:B-----5:R-:W-:Y:S01]  /*84e0*/  FADD.FTZ R0, R150, R0 ;  /* 0x0000000096007221 */ /* 0x020fe20000010000 */
[C---:B---3--:R-:W-:Y:S07]  /*84f0*/  HMMA.16816.F32 R92, R104.reuse, R112, R92 ;  /* 0x00000070685c723c */ /* 0x048fee000000185c */
[----:B------:R-:W-:Y:S01]  /*8500*/  FFMA.FTZ R112, R158, c[0x0][0x2d0], -R142 ;  /* 0x0000b4009e707a23 */ /* 0x000fe2000001088e */
[----:B------:R-:W-:Y:S03]  /*8510*/  HMMA.16816.F32 R96, R104, R114, R96 ;  /* 0x000000726860723c */ /* 0x000fe60000001860 */
[----:B------:R3:W5:Y:S01]  /*8520*/  MUFU.EX2 R149, R112 ;  /* 0x0000007000957308 */ /* 0x0007620000000800 */
[--C-:B-1----:R-:W-:Y:S02]  /*8530*/  FFMA.FTZ R116, R155, c[0x0][0x2d0], -R141.reuse ;  /* 0x0000b4009b747a23 */ /* 0x102fe4000001088d */
[----:B--2---:R-:W-:Y:S01]  /*8540*/  FADD.FTZ R2, R154, R2 ;  /* 0x000000029a027221 */ /* 0x004fe20000010000 */
[----:B------:R-:W-:Y:S02]  /*8550*/  F2FP.PACK_AB R104, R153, R156 ;  /* 0x0000009c9968723e */ /* 0x000fe400000000ff */
[----:B------:R-:W-:Y:S04]  /*8560*/  F2FP.PACK_AB R105, R152, R151 ;  /* 0x000000979869723e */ /* 0x000fe800000000ff */
[----:B------:R-:W1:Y:S01]  /*8570*/  MUFU.EX2 R155, R116 ;  /* 0x00000074009b7308 */ /* 0x000e620000000800 */
[----:B---3--:R-:W2:Y:S01]  /*8580*/  LDSM.16.MT88.4 R112, [R140+0x1000] ;  /* 0x001000008c70783b */ /* 0x008ea20000004200 */
[----:B-----5:R-:W-:Y:S02]  /*8590*/  F2FP.PACK_AB R107, R149, R150 ;  /* 0x00000096956b723e */ /* 0x020fe400000000ff */
[----:B-1----:R-:W-:Y:S01]  /*85a0*/  F2FP.PACK_AB R106, R155, R154 ;  /* 0x0000009a9b6a723e */ /* 0x002fe200000000ff */
[--C-:B------:R-:W-:Y:S02]  /*85b0*/  FFMA.FTZ R116, R189, c[0x0][0x2d0], -R141.reuse ;  /* 0x0000b400bd747a23 */ /* 0x100fe4000001088d */
[----:B------:R-:W-:Y:S03]  /*85c0*/  FFMA.FTZ R141, R182, c[0x0][0x2d0], -R141 ;  /* 0x0000b400b68d7a23 */ /* 0x000fe6000001088d */
[----:B------:R1:W3:Y:S01]  /*85d0*/  MUFU.EX2 R144, R116 ;  /* 0x0000007400907308 */ /* 0x0002e20000000800 */
[----:B------:R-:W-:Y:S01]  /*85e0*/  FADD.FTZ R2, R155, R2 ;  /* 0x000000029b027221 */ /* 0x000fe20000010000 */
[C---:B----4-:R-:W-:Y:S08]  /*85f0*/  HMMA.16816.F32 R4, R104.reuse, R108, R4 ;  /* 0x0000006c6804723c */ /* 0x050ff00000001804 */
[C---:B------:R-:W-:Y:S01]  /*8600*/  HMMA.16816.F32 R8, R104.reuse, R110, R8 ;  /* 0x0000006e6808723c */ /* 0x040fe20000001808 */
[----:B------:R-:W4:Y:S01]  /*8610*/  LDSM.16.MT88.4 R108, [R3+0x1000] ;  /* 0x00100000036c783b */ /* 0x000f220000004200 */
[----:B------:R-:W5:Y:S07]  /*8620*/  MUFU.EX2 R148, R141 ;  /* 0x0000008d00947308 */ /* 0x000f6e0000000800 */
[----:B-1----:R-:W-:Y:S01]  /*8630*/  LDSM.16.MT88.4 R116, [R103+0x5000] ;  /* 0x005000006774783b */ /* 0x002fe20000004200 */
[C---:B--2---:R-:W-:Y:S03]  /*8640*/  HMMA.16816.F32 R12, R104.reuse, R112, R12 ;  /* 0x00000070680c723c */ /* 0x044fe6000000180c */
[----:B---3--:R-:W-:Y:S05]  /*8650*/  F2FP.PACK_AB R136, R147, R144 ;  /* 0x000000909388723e */ /* 0x008fea00000000ff */
[C---:B------:R-:W-:Y:S01]  /*8660*/  HMMA.16816.F32 R16, R104.reuse, R114, R16 ;  /* 0x000000726810723c */ /* 0x040fe20000001810 */
[----:B------:R-:W1:Y:S03]  /*8670*/  LDSM.16.MT88.4 R112, [R103+0x1000] ;  /* 0x001000006770783b */ /* 0x000e660000004200 */
[----:B-----5:R-:W-:Y:S04]  /*8680*/  F2FP.PACK_AB R138, R148, R146 ;  /* 0x00000092948a723e */ /* 0x020fe800000000ff */
[C---:B----4-:R-:W-:Y:S08]  /*8690*/  HMMA.16816.F32 R20, R104.reuse, R108, R20 ;  /* 0x0000006c6814723c */ /* 0x050ff00000001814 */
        /* <DEDUP_REMOVED lines=21> */
[--C-:B------:R-:W-:Y:S01]  /*87f0*/  FFMA.FTZ R112, R184, c[0x0][0x2d0], -R142.reuse ;  /* 0x0000b400b8707a23 */ /* 0x100fe2000001088e */
[C---:B------:R-:W-:Y:S03]  /*8800*/  HMMA.16816.F32 R80, R104.reuse, R114, R80 ;  /* 0x000000726850723c */ /* 0x040fe60000001850 */
[----:B------:R1:W-:Y:S05]  /*8810*/  MUFU.EX2 R143, R112 ;  /* 0x00000070008f7308 */ /* 0x0003ea0000000800 */
[C---:B--2---:R-:W-:Y:S08]  /*8820*/  HMMA.16816.F32 R84, R104.reuse, R108, R84 ;  /* 0x0000006c6854723c */ /* 0x044ff00000001854 */
[C---:B------:R-:W-:Y:S04]  /*8830*/  HMMA.16816.F32 R88, R104.reuse, R110, R88 ;  /* 0x0000006e6858723c */ /* 0x040fe80000001858 */
[--C-:B-1----:R-:W-:Y:S04]  /*8840*/  FFMA.FTZ R112, R183, c[0x0][0x2d0], -R142.reuse ;  /* 0x0000b400b7707a23 */ /* 0x102fe8000001088e */
[C---:B------:R-:W-:Y:S01]  /*8850*/  HMMA.16816.F32 R92, R104.reuse, R116, R92 ;  /* 0x00000074685c723c */ /* 0x040fe2000000185c */
[----:B------:R1:W2:Y:S07]  /*8860*/  MUFU.EX2 R145, R112 ;  /* 0x0000007000917308 */ /* 0x0002ae0000000800 */
[----:B------:R-:W-:Y:S04]  /*8870*/  HMMA.16816.F32 R96, R104, R118, R96 ;  /* 0x000000766860723c */ /* 0x000fe80000001860 */
[--C-:B-1----:R-:W-:Y:S01]  /*8880*/  FFMA.FTZ R112, R187, c[0x0][0x2d0], -R142.reuse ;  /* 0x0000b400bb707a23 */ /* 0x102fe2000001088e */
[----:B--2---:R-:W-:Y:S01]  /*8890*/  F2FP.PACK_AB R137, R145, R143 ;  /* 0x0000008f9189723e */ /* 0x004fe200000000ff */
[----:B------:R-:W-:Y:S02]  /*88a0*/  FFMA.FTZ R142, R192, c[0x0][0x2d0], -R142 ;  /* 0x0000b400c08e7a23 */ /* 0x000fe4000001088e */
[----:B------:R1:W-:Y:S10]  /*88b0*/  MUFU.EX2 R141, R112 ;  /* 0x00000070008d7308 */ /* 0x0003f40000000800 */
[----:B------:R-:W2:Y:S01]  /*88c0*/  MUFU.EX2 R142, R142 ;  /* 0x0000008e008e7308 */ /* 0x000ea20000000800 */
[----:B-1----:R-:W1:Y:S01]  /*88d0*/  LDSM.16.MT88.4 R112, [R102+0x1800] ;  /* 0x001800006670783b */ /* 0x002e620000004200 */
[----:B--2---:R-:W-:Y:S07]  /*88e0*/  F2FP.PACK_AB R139, R142, R141 ;  /* 0x0000008d8e8b723e */ /* 0x004fee00000000ff */
        /* <DEDUP_REMOVED lines=9> */
[----:B------:R-:W-:Y:S07]  /*8980*/  LDSM.16.MT88.4 R20, [R140+0x5800] ;  /* 0x005800008c14783b */ /* 0x000fee0000004200 */
        /* <DEDUP_REMOVED lines=8> */
[----:B------:R2:W5:Y:S07]  /*8a10*/  LDSM.16.MT88.4 R8, [R3+0x5800] ;  /* 0x005800000308783b */ /* 0x00056e0000004200 */
[C---:B---3--:R-:W-:Y:S08]  /*8a20*/  HMMA.16816.F32 R52, R136.reuse, R12, R52 ;  /* 0x0000000c8834723c */ /* 0x048ff00000001834 */
[C---:B------:R-:W-:Y:S08]  /*8a30*/  HMMA.16816.F32 R56, R136.reuse, R14, R56 ;  /* 0x0000000e8838723c */ /* 0x040ff00000001838 */
[C---:B----4-:R-:W-:Y:S04]  /*8a40*/  HMMA.16816.F32 R60, R136.reuse, R16, R60 ;  /* 0x00000010883c723c */ /* 0x050fe8000000183c */
[----:B--2---:R-:W-:Y:S02]  /*8a50*/  FADD.FTZ R3, R149, R0 ;  /* 0x0000000095037221 */ /* 0x004fe40000010000 */
[----:B------:R-:W-:Y:S02]  /*8a60*/  FADD.FTZ R0, R144, R2 ;  /* 0x0000000290007221 */ /* 0x000fe40000010000 */
[C---:B------:R-:W-:Y:S04]  /*8a70*/  HMMA.16816.F32 R64, R136.reuse, R18, R64 ;  /* 0x000000128840723c */ /* 0x040fe80000001840 */
[----:B------:R-:W-:Y:S02]  /*8a80*/  FADD.FTZ R3, R143, R3 ;  /* 0x000000038f037221 */ /* 0x000fe40000010000 */
[----:B------:R-:W-:Y:S02]  /*8a90*/  FADD.FTZ R2, R147, R0 ;  /* 0x0000000093027221 */ /* 0x000fe40000010000 */
[C---:B-1----:R-:W-:Y:S04]  /*8aa0*/  HMMA.16816.F32 R68, R136.reuse, R4, R68 ;  /* 0x000000048844723c */ /* 0x042fe80000001844 */
[----:B------:R-:W-:Y:S02]  /*8ab0*/  FADD.FTZ R0, R145, R3 ;  /* 0x0000000391007221 */ /* 0x000fe40000010000 */
[----:B------:R-:W-:Y:S01]  /*8ac0*/  FADD.FTZ R3, R146, R2 ;  /* 0x0000000292037221 */ /* 0x000fe20000010000 */
[----:B------:R-:W-:Y:S01]  /*8ad0*/  IADD3 R2, R199, 0x1, RZ ;  /* 0x00000001c7027810 */ /* 0x000fe20007ffe0ff */
[C---:B------:R-:W-:Y:S01]  /*8ae0*/  HMMA.16816.F32 R72, R136.reuse, R6, R72 ;  /* 0x000000068848723c */ /* 0x040fe20000001848 */
[----:B------:R-:W1:Y:S03]  /*8af0*/  LDSM.16.MT88.4 R4, [R103+0x5800] ;  /* 0x005800006704783b */ /* 0x000e660000004200 */
[----:B------:R-:W-:Y:S01]  /*8b00*/  FADD.FTZ R0, R141, R0 ;  /* 0x000000008d007221 */ /* 0x000fe20000010000 */
[----:B------:R-:W-:Y:S01]  /*8b10*/  SEL R199, R2, RZ, !P1 ;  /* 0x000000ff02c77207 */ /* 0x000fe20004800000 */
[----:B------:R-:W-:Y:S02]  /*8b20*/  FADD.FTZ R203, R148, R3 ;  /* 0x0000000394cb7221 */ /* 0x000fe40000010000 */
[C---:B------:R-:W-:Y:S04]  /*8b30*/  HMMA.16816.F32 R76, R136.reuse, R20, R76 ;  /* 0x00000014884c723c */ /* 0x040fe8000000184c */
[----:B------:R-:W-:Y:S04]  /*8b40*/  FADD.FTZ R204, R142, R0 ;  /* 0x000000008ecc7221 */ /* 0x000fe80000010000 */
[C---:B------:R-:W-:Y:S08]  /*8b50*/  HMMA.16816.F32 R80, R136.reuse, R22, R80 ;  /* 0x000000168850723c */ /* 0x040ff00000001850 */
[C---:B-----5:R-:W-:Y:S08]  /*8b60*/  HMMA.16816.F32 R84, R136.reuse, R8, R84 ;  /* 0x000000088854723c */ /* 0x060ff00000001854 */
[C---:B------:R-:W-:Y:S08]  /*8b70*/  HMMA.16816.F32 R88, R136.reuse, R10, R88 ;  /* 0x0000000a8858723c */ /* 0x040ff00000001858 */
[C---:B-1----:R-:W-:Y:S07]  /*8b80*/  HMMA.16816.F32 R92, R136.reuse, R4, R92 ;  /* 0x00000004885c723c */ /* 0x042fee000000185c */
[----:B------:R-:W-:Y:S01]  /*8b90*/  IADD3 R4, R172, -0x2, RZ ;  /* 0xfffffffeac047810 */ /* 0x000fe20007ffe0ff */
[----:B------:R-:W-:Y:S03]  /*8ba0*/  HMMA.16816.F32 R96, R136, R6, R96 ;  /* 0x000000068860723c */ /* 0x000fe60000001860 */
[----:B------:R-:W-:Y:S11]  /*8bb0*/  ISETP.GE.AND P0, PT, R4, R205, PT ;  /* 0x000000cd0400720c */ /* 0x000ff60003f06270 */
[----:B------:R-:W-:Y:S02]  /*8bc0*/  @!UPT UIADD3 URZ, URZ, URZ, URZ ;  /* 0x0000003f3f3ff290 */ /* 0x000fe4000fffe03f */
[----:B------:R-:W-:-:S05]  /*8bd0*/  @!P0 BRA `(.L_x_2587) ;  /* 0x0000050000008947 */ /* 0x000fca0003800000 */
[----:B------:R-:W-:Y:S01]  /*8be0*/  IADD3 R2, R206, R200, R211 ;  /* 0x000000c8ce027210 */ /* 0x000fe20007ffe0d3 */
[----:B------:R-:W-:Y:S01]  /*8bf0*/  IMAD.MOV.U32 R173, RZ, RZ, RZ ;  /* 0x000000ffffad7224 */ /* 0x000fe200078e00ff */
[----:B------:R-:W-:Y:S01]  /*8c00*/  SHF.R.S32.HI R224, RZ, 0x1f, R201 ;  /* 0x0000001fffe07819 */ /* 0x000fe200000114c9 */
[C---:B------:R-:W-:Y:S01]  /*8c10*/  IMAD.SHL.U32 R18, R201.reuse, 0x2, RZ ;  /* 0x00000002c9127824 */ /* 0x040fe200078e00ff */
[----:B------:R-:W-:Y:S01]  /*8c20*/  IADD3 R2, R2, -0x80, RZ ;  /* 0xffffff8002027810 */ /* 0x000fe20007ffe0ff */
[----:B------:R-:W-:Y:S01]  /*8c30*/  IMAD.SHL.U32 R17, R202, 0x2, RZ ;  /* 0x00000002ca117824 */ /* 0x000fe200078e00ff */
[----:B------:R-:W-:Y:S01]  /*8c40*/  SHF.L.U64.HI R15, R201, 0x1, R224 ;  /* 0x00000001c90f7819 */ /* 0x000fe200000102e0 */
[C---:B------:R-:W-:Y:S01]  /*8c50*/  IMAD.SHL.U32 R16, R193.reuse, 0x2, RZ ;  /* 0x00000002c1107824 */ /* 0x040fe200078e00ff */
[----:B------:R-:W-:Y:S01]  /*8c60*/  SHF.R.S32.HI R225, RZ, 0x1f, R202 ;  /* 0x0000001fffe17819 */ /* 0x000fe200000114ca */
[----:B------:R-:W-:Y:S01]  /*8c70*/  @P3 IMAD.HI.U32 R3, R2, c[0x0][0x2bc], RZ ;  /* 0x0000af0002033a27 */ /* 0x000fe200078e00ff */
[----:B------:R-:W-:Y:S02]  /*8c80*/  SHF.R.S32.HI R224, RZ, 0x1f, R193 ;  /* 0x0000001fffe07819 */ /* 0x000fe400000114c1 */
[----:B------:R-:W-:Y:S01]  /*8c90*/  SHF.L.U64.HI R14, R202, 0x1, R225 ;  /* 0x00000001ca0e7819 */ /* 0x000fe200000102e1 */
[----:B------:R-:W-:Y:S01]  /*8ca0*/  IMAD.MOV.U32 R0, RZ, RZ, R2 ;  /* 0x000000ffff007224 */ /* 0x000fe200078e0002 */
[----:B------:R-:W-:Y:S02]  /*8cb0*/  @P3 SHF.R.U32.HI R0, RZ, c[0x0][0x2c0], R3 ;  /* 0x0000b000ff003a19 */ /* 0x000fe40000011603 */
[----:B------:R-:W-:Y:S02]  /*8cc0*/  SHF.L.U64.HI R13, R193, 0x1, R224 ;  /* 0x00000001c10d7819 */ /* 0x000fe400000102e0 */
        /* <DEDUP_REMOVED lines=22> */
.L_x_2630:
[----:B------:R-:W-:-:S05]  /*8e30*/  BRA.DIV ~URZ, `(.L_x_2589) ;  /* 0x000067127f007947 */ /* 0x000fca000b800000 */
[----:B------:R-:W3:Y:S01]  /*8e40*/  SHFL.IDX PT, R2, R12, RZ, 0x181f ;  /* 0x00181fff0c027589 */ /* 0x000ee200000e0000 */
[----:B------:R-:W-:Y:S01]  /*8e50*/  ISETP.GE.AND P5, PT, R193, c[0x0][0x1d4], PT ;  /* 0x00007500c1007a0c */ /* 0x000fe20003fa6270 */
[----:B------:R-:W-:Y:S01]  /*8e60*/  IMAD R0, R199, 0x6000, R222 ;  /* 0x00006000c7007824 */ /* 0x000fe200078e02de */
[----:B------:R-:W-:Y:S02]  /*8e70*/  ISETP.GE.AND P1, PT, R202, c[0x0][0x1d4], PT ;  /* 0x00007500ca007a0c */ /* 0x000fe40003f26270 */
[C---:B---3--:R-:W-:Y:S02]  /*8e80*/  IADD3 R8, P0, R2.reuse, R16, RZ ;  /* 0x0000001002087210 */ /* 0x048fe40007f1e0ff */
[----:B------:R-:W-:Y:S03]  /*8e90*/  IADD3 R6, P6, R2, R17, RZ ;  /* 0x0000001102067210 */ /* 0x000fe60007fde0ff */
[C---:B--2---:R-:W-:Y:S01]  /*8ea0*/  IMAD.X R9, R4.reuse, 0x1, R13, P0 ;  /* 0x0000000104097824 */ /* 0x044fe200000e060d */
[----:B------:R-:W-:Y:S01]  /*8eb0*/  ISETP.GE.AND P0, PT, R201, c[0x0][0x1d4], PT ;  /* 0x00007500c9007a0c */ /* 0x000fe20003f06270 */
[----:B------:R-:W-:Y:S01]  /*8ec0*/  IMAD.X R7, R4, 0x1, R14, P6 ;  /* 0x0000000104077824 */ /* 0x000fe200030e060e */
[----:B------:R-:W-:Y:S02]  /*8ed0*/  IADD3 R10, P6, R2, R18, RZ ;  /* 0x00000012020a7210 */ /* 0x000fe40007fde0ff */
[----:B------:R-:W-:Y:S01]  /*8ee0*/  @!PT LDS RZ, [RZ] ;  /* 0x00000000fffff984 */ /* 0x000fe20000000800 */
[----:B------:R-:W-:Y:S01]  /*8ef0*/  @!PT LDS RZ, [RZ] ;  /* 0x00000000fffff984 */ /* 0x000fe20000000800 */
[----:B------:R2:W-:Y:S03]  /*8f00*/  LDGSTS.E.BYPASS.LTC128B.128 [R0], [R8.64], !P5 ;  /* 0x0000000008007fae */ /* 0x0005e6000e901d46 */
[----:B------:R-:W-:Y:S01]  /*8f10*/  IMAD.X R11, R4, 0x1, R15, P6 ;  /* 0x00000001040b7824 */ /* 0x000fe200030e060f */
[----:B------:R2:W-:Y:S04]  /*8f20*/  LDGSTS.E.BYPASS.LTC128B.128 [R0+0x2000], [R6.64], !P1 ;  /* 0x0200000006007fae */ /* 0x0005e8000c901d46 */
[----:B------:R3:W4:Y:S04]  /*8f30*/  SHFL.IDX PT, R4, R5, 0x1, 0x181f ;  /* 0x00381f0005047f89 */ /* 0x00072800000e0000 */
[----:B------:R5:W-:Y:S04]  /*8f40*/  LDGSTS.E.BYPASS.LTC128B.128 [R0+0x4000], [R10.64], !P0 ;  /* 0x040000000a007fae */ /* 0x000be8000c101d46 */
[----:B------:R2:W1:Y:S02]  /*8f50*/  SHFL.IDX PT, R2, R12, 0x1, 0x181f ;  /* 0x00381f000c027f89 */ /* 0x00046400000e0000 */
[----:B-1-3--:R-:W-:Y:S02]  /*8f60*/  SEL R5, RZ, 0x10, P0 ;  /* 0x00000010ff057807 */ /* 0x00afe40000000000 */
[----:B-----5:R-:W-:Y:S02]  /*8f70*/  SEL R11, RZ, 0x10, P5 ;  /* 0x00000010ff0b7807 */ /* 0x020fe40002800000 */
[----:B------:R-:W-:Y:S04]  /*8f80*/  SEL R10, RZ, 0x10, P1 ;  /* 0x00000010ff0a7807 */ /* 0x000fe80000800000 */
.L_x_2631:
[----:B--2-4-:R-:W-:Y:S02]  /*8f90*/  IADD3 R3, -R10, 0x10, RZ ;  /* 0x000000100a037810 */ /* 0x014fe40007ffe1ff */
[----:B------:R-:W-:Y:S02]  /*8fa0*/  IADD3 R8, -R11, 0x10, RZ ;  /* 0x000000100b087810 */ /* 0x000fe40007ffe1ff */
[----:B------:R-:W-:Y:S02]  /*8fb0*/  IADD3 R6, -R5, 0x10, RZ ;  /* 0x0000001005067810 */ /* 0x000fe40007ffe1ff */
[----:B------:R-:W-:Y:S02]  /*8fc0*/  LOP3.LUT R7, R3, 0xf, RZ, 0xc0, !PT ;  /* 0x0000000f03077812 */ /* 0x000fe400078ec0ff */
[----:B------:R-:W-:Y:S02]  /*8fd0*/  LOP3.LUT R8, R8, 0xf, RZ, 0xc0, !PT ;  /* 0x0000000f08087812 */ /* 0x000fe400078ec0ff */
[----:B------:R-:W-:Y:S02]  /*8fe0*/  LOP3.LUT R3, R6, 0xf, RZ, 0xc0, !PT ;  /* 0x0000000f06037812 */ /* 0x000fe400078ec0ff */
[-C--:B------:R-:W-:Y:S02]  /*8ff0*/  IADD3 R6, P6, P5, R7, R2.reuse, R17 ;  /* 0x0000000207067210 */ /* 0x080fe40007dde011 */
[----:B------:R-:W-:Y:S02]  /*9000*/  IADD3 R8, P1, P0, R8, R2, R16 ;  /* 0x0000000208087210 */ /* 0x000fe4000783e010 */
[-C--:B------:R-:W-:Y:S02]  /*9010*/  IADD3.X R7, RZ, R4.reuse, R14, P6, P5 ;  /* 0x00000004ff077210 */ /* 0x080fe400037ea40e */
[----:B------:R-:W-:Y:S02]  /*9020*/  ISETP.NE.U32.AND P6, PT, R11, RZ, PT ;  /* 0x000000ff0b00720c */ /* 0x000fe40003fc5070 */
[----:B------:R-:W-:Y:S02]  /*9030*/  IADD3.X R9, RZ, R4, R13, P1, P0 ;  /* 0x00000004ff097210 */ /* 0x000fe40000fe040d */
[----:B------:R-:W-:Y:S02]  /*9040*/  IADD3 R2, P1, P0, R3, R2, R18 ;  /* 0x0000000203027210 */ /* 0x000fe4000783e012 */
[----:B------:R-:W-:Y:S02]  /*9050*/  ISETP.NE.U32.AND P5, PT, R10, RZ, PT ;  /* 0x000000ff0a00720c */ /* 0x000fe40003fa5070 */
[----:B------:R-:W-:Y:S02]  /*9060*/  IADD3.X R3, RZ, R4, R15, P1, P0 ;  /* 0x00000004ff037210 */ /* 0x000fe40000fe040f */
[----:B------:R-:W-:Y:S03]  /*9070*/  ISETP.NE.U32.AND P0, PT, R5, RZ, PT ;  /* 0x000000ff0500720c */ /* 0x000fe60003f05070 */
[----:B------:R-:W-:Y:S01]  /*9080*/  @!PT LDS RZ, [RZ] ;  /* 0x00000000fffff984 */ /* 0x000fe20000000800 */
[----:B------:R-:W-:Y:S01]  /*9090*/  @!PT LDS RZ, [RZ] ;  /* 0x00000000fffff984 */ /* 0x000fe20000000800 */
[----:B------:R-:W-:Y:S01]  /*90a0*/  @!PT LDS RZ, [RZ] ;  /* 0x00000000fffff984 */ /* 0x000fe20000000800 */
[----:B------:R1:W-:Y:S06]  /*90b0*/  LDGSTS.E.BYPASS.LTC128B.128.ZFILL [R0+0x1000], [R8.64], P6 ;  /* 0x0100000008007fae */ /* 0x0003ec000b141d46 */
[----:B------:R1:W-:Y:S04]  /*90c0*/  LDGSTS.E.BYPASS.LTC128B.128.ZFILL [R0+0x3000], [R6.64], P5 ;  /* 0x0300000006007fae */ /* 0x0003e8000a941d46 */
[----:B------:R1:W-:Y:S02]  /*90d0*/  LDGSTS.E.BYPASS.LTC128B.128.ZFILL [R0+0x5000], [R2.64], P0 ;  /* 0x0500000002007fae */ /* 0x0003e40008141d46 */
.L_x_2587:
[----:B------:R-:W-:Y:S05]  /*90e0*/  BSYNC B0 ;  /* 0x0000000000007941 */ /* 0x000fea0003800000 */
.L_x_2586:
[C---:B------:R-:W-:Y:S01]  /*90f0*/  ISETP.GT.AND P0, PT, R172.reuse, R209, PT ;  /* 0x000000d1ac00720c */ /* 0x040fe20003f04270 */
[----:B------:R-:W0:Y:S01]  /*9100*/  LDGDEPBAR ;  /* 0x00000000000079af */ /* 0x000e220000000000 */
[C---:B------:R-:W-:Y:S01]  /*9110*/  ISETP.GE.AND P1, PT, R161.reuse, 0x1, PT ;  /* 0x00000001a100780c */ /* 0x040fe20003f26270 */
[----:B------:R-:W-:Y:S01]  /*9120*/  IMAD.MOV.U32 R103, RZ, RZ, R100 ;  /* 0x000000ffff677224 */ /* 0x000fe200078e0064 */
[----:B------:R-:W-:Y:S01]  /*9130*/  IADD3 R161, R161, 0x1, RZ ;  /* 0x00000001a1a17810 */ /* 0x000fe20007ffe0ff */
[----:B------:R-:W-:Y:S01]  /*9140*/  IMAD.MOV.U32 R102, RZ, RZ, R101 ;  /* 0x000000ffff667224 */ /* 0x000fe200078e0065 */
[----:B------:R-:W-:Y:S02]  /*9150*/  IADD3 R172, R172, -0x1, RZ ;  /* 0xffffffffacac7810 */ /* 0x000fe40007ffe0ff */
[----:B------:R-:W-:Y:S05]  /*9160*/  SEL R161, R161, RZ, !P1 ;  /* 0x000000ffa1a17207 */ /* 0x000fea0004800000 */
[----:B-1----:R-:W-:-:S05]  /*9170*/  @P0 BRA `(.L_x_2590) ;  /* 0xffffc87000000947 */ /* 0x002fca000383ffff */
.L_x_2581:
[----:B------:R-:W-:Y:S01]  /*9180*/  ISETP.GE.AND P0, PT, R172, R205, PT ;  /* 0x000000cdac00720c */ /* 0x000fe20003f06270 */
[----:B------:R-:W-:Y:S01]  /*9190*/  IMAD.MOV.U32 R209, RZ, RZ, 0x1f ;  /* 0x0000001fffd17424 */ /* 0x000fe200078e00ff */
[----:B------:R-:W-:-:S11]  /*91a0*/  MOV R208, 0xffffffff ;  /* 0xffffffff00d07802 */ /* 0x000fd60000000f00 */
[----:B------:R-:W-:Y:S05]  /*91b0*/  @!P0 BRA `(.L_x_2591) ;  /* 0x000032a000008947 */ /* 0x000fea0003800000 */
[----:B------:R-:W-:Y:S02]  /*91c0*/  MOV R102, R100 ;  /* 0x0000006400667202 */ /* 0x000fe40000000f00 */
[----:B------:R-:W-:Y:S02]  /*91d0*/  MOV R0, R101 ;  /* 0x0000006500007202 */ /* 0x000fe40000000f00 */
.L_x_2601:
        /* <DEDUP_REMOVED lines=43> */
.L_x_2632:
        /* <DEDUP_REMOVED lines=22> */
.L_x_2633:
        /* <DEDUP_REMOVED lines=21> */
.L_x_2593:
[----:B------:R-:W-:Y:S05]  /*9740*/  BSYNC B0 ;  /* 0x0000000000007941 */ /* 0x000fea0003800000 */
.L_x_2592:
[----:B------:R-:W0:Y:S01]  /*9750*/  LDGDEPBAR ;  /* 0x00000000000079af */ /* 0x000e220000000000 */
[----:B------:R-:W-:Y:S01]  /*9760*/  WARPSYNC 0xffffffff ;  /* 0xffffffff00007948 */ /* 0x000fe20003800000 */
[C---:B--23--:R-:W-:Y:S03]  /*9770*/  HMMA.16816.F32 R4, R32.reuse, R8, RZ ;  /* 0x000000082004723c */ /* 0x04cfe600000018ff */
[----:B------:R-:W-:Y:S01]  /*9780*/  ISETP.GE.AND P0, PT, R199, 0x1, PT ;  /* 0x00000001c700780c */ /* 0x000fe20003f06270 */
[C---:B------:R-:W-:Y:S01]  /*9790*/  IMAD.IADD R3, R166.reuse, 0x1, R100 ;  /* 0x00000001a6037824 */ /* 0x040fe200078e0264 */
[C---:B------:R-:W-:Y:S01]  /*97a0*/  IADD3 R2, R167.reuse, R100, R166 ;  /* 0x00000064a7027210 */ /* 0x040fe20007ffe0a6 */
[----:B------:R-:W-:Y:S02]  /*97b0*/  IMAD.IADD R103, R166, 0x1, R101 ;  /* 0x00000001a6677824 */ /* 0x000fe400078e0265 */
        /* <DEDUP_REMOVED lines=30> */
[----:B------:R-:W-:Y:S01]  /*99a0*/  IMAD.IADD R152, R167, 0x1, R100 ;  /* 0x00000001a7987824 */ /* 0x000fe200078e0264 */
        /* <DEDUP_REMOVED lines=79> */
[----:B------:R-:W3:Y:S08]  /*9ea0*/  LDSM.16.M88.4 R144, [R152+0x5000] ;  /* 0x005000009890783b */ /* 0x000ef00000000200 */
[----:B------:R-:W4:Y:S01]  /*9eb0*/  LDSM.16.M88.4 R152, [R152+0x5800] ;  /* 0x005800009898783b */ /* 0x000f220000000200 */
        /* <DEDUP_REMOVED lines=29> */
[----:B------:R-:W1:Y:S01]  /*a090*/  MUFU.TANH R140, R4 ;  /* 0x00000004008c7308 */ /* 0x000e620000002400 */
[----:B------:R-:W-:Y:S02]  /*a0a0*/  FMUL.FTZ R6, R6, c[0x0][0x320] ;  /* 0x0000c80006067a20 */ /* 0x000fe40000410000 */
[----:B------:R-:W-:Y:S02]  /*a0b0*/  FMUL.FTZ R5, R5, c[0x0][0x320] ;  /* 0x0000c80005057a20 */ /* 0x000fe40000410000 */
[----:B------:R-:W-:Y:S04]  /*a0c0*/  FMUL.FTZ R7, R7, c[0x0][0x320] ;  /* 0x0000c80007077a20 */ /* 0x000fe80000410000 */
        /* <DEDUP_REMOVED lines=8> */
[----:B------:R-:W-:Y:S02]  /*a150*/  FMUL.FTZ R13, R13, c[0x0][0x320] ;  /* 0x0000c8000d0d7a20 */ /* 0x000fe40000410000 */
[----:B------:R-:W-:Y:S01]  /*a160*/  FMUL.FTZ R15, R15, c[0x0][0x320] ;  /* 0x0000c8000f0f7a20 */ /* 0x000fe20000410000 */
[----:B-1----:R-:W-:Y:S01]  /*a170*/  FMNMX.FTZ R101, R140, R0, !PT ;  /* 0x000000008c657209 */ /* 0x002fe20007810000 */
[----:B------:R-:W-:Y:S02]  /*a180*/  FMUL.FTZ R16, R16, c[0x0][0x320] ;  /* 0x0000c80010107a20 */ /* 0x000fe40000410000 */
[----:B------:R-:W-:Y:S02]  /*a190*/  FMUL.FTZ R18, R18, c[0x0][0x320] ;  /* 0x0000c80012127a20 */ /* 0x000fe40000410000 */
[----:B------:R-:W-:Y:S01]  /*a1a0*/  FMUL.FTZ R17, R17, c[0x0][0x320] ;  /* 0x0000c80011117a20 */ /* 0x000fe20000410000 */
[----:B------:R1:W4:Y:S01]  /*a1b0*/  MUFU.TANH R144, R7 ;  /* 0x0000000700907308 */ /* 0x0003220000002400 */
[----:B------:R-:W-:Y:S01]  /*a1c0*/  FMUL.FTZ R19, R19, c[0x0][0x320] ;  /* 0x0000c80013137a20 */ /* 0x000fe20000410000 */
[----:B--2---:R-:W-:Y:S08]  /*a1d0*/  FMNMX.FTZ R100, R143, R102, !PT ;  /* 0x000000668f647209 */ /* 0x004ff00007810000 */
[----:B------:R-:W2:Y:S01]  /*a1e0*/  MUFU.TANH R141, R8 ;  /* 0x00000008008d7308 */ /* 0x000ea20000002400 */
[----:B---3--:R-:W-:Y:S09]  /*a1f0*/  FMNMX.FTZ R101, R142, R101, !PT ;  /* 0x000000658e657209 */ /* 0x008ff20007810000 */
[----:B------:R-:W3:Y:S01]  /*a200*/  MUFU.TANH R136, R10 ;  /* 0x0000000a00887308 */ /* 0x000ee20000002400 */
[----:B-1----:R-:W1:Y:S01]  /*a210*/  LDSM.16.M88.4 R4, [R2+0x5000] ;  /* 0x005000000204783b */ /* 0x002e620000000200 */
[----:B----4-:R-:W-:Y:S08]  /*a220*/  FMNMX.FTZ R100, R144, R100, !PT ;  /* 0x0000006490647209 */ /* 0x010ff00007810000 */
[----:B------:R-:W4:Y:S01]  /*a230*/  MUFU.TANH R103, R9 ;  /* 0x0000000900677308 */ /* 0x000f220000002400 */
[----:B--2---:R-:W-:Y:S09]  /*a240*/  FMNMX.FTZ R101, R141, R101, !PT ;  /* 0x000000658d657209 */ /* 0x004ff20007810000 */
[----:B------:R2:W5:Y:S01]  /*a250*/  MUFU.TANH R137, R11 ;  /* 0x0000000b00897308 */ /* 0x0005620000002400 */
[----:B---3--:R-:W-:Y:S09]  /*a260*/  FMNMX.FTZ R100, R136, R100, !PT ;  /* 0x0000006488647209 */ /* 0x008ff20007810000 */
[----:B------:R-:W3:Y:S01]  /*a270*/  MUFU.TANH R152, R12 ;  /* 0x0000000c00987308 */ /* 0x000ee20000002400 */
[----:B----4-:R-:W-:Y:S09]  /*a280*/  FMNMX.FTZ R101, R103, R101, !PT ;  /* 0x0000006567657209 */ /* 0x010ff20007810000 */
[----:B------:R-:W4:Y:S01]  /*a290*/  MUFU.TANH R154, R14 ;  /* 0x0000000e009a7308 */ /* 0x000f220000002400 */
[----:B--2---:R2:W2:Y:S01]  /*a2a0*/  LDSM.16.M88.4 R8, [R2+0x5800] ;  /* 0x005800000208783b */ /* 0x0044a20000000200 */
[C---:B-1----:R-:W-:Y:S03]  /*a2b0*/  HMMA.16816.F32 R20, R148.reuse, R4, R20 ;  /* 0x000000049414723c */ /* 0x042fe60000001814 */
[----:B-----5:R-:W-:Y:S05]  /*a2c0*/  FMNMX.FTZ R100, R137, R100, !PT ;  /* 0x0000006489647209 */ /* 0x020fea0007810000 */
[----:B------:R-:W1:Y:S01]  /*a2d0*/  MUFU.TANH R147, R13 ;  /* 0x0000000d00937308 */ /* 0x000e620000002400 */
[C---:B------:R-:W-:Y:S03]  /*a2e0*/  HMMA.16816.F32 R24, R148.reuse, R6, R24 ;  /* 0x000000069418723c */ /* 0x040fe60000001818 */
[----:B---3--:R-:W-:Y:S06]  /*a2f0*/  FMNMX.FTZ R101, R152, R101, !PT ;  /* 0x0000006598657209 */ /* 0x008fec0007810000 */
[----:B------:R-:W3:Y:S03]  /*a300*/  MUFU.TANH R155, R15 ;  /* 0x0000000f009b7308 */ /* 0x000ee60000002400 */
[----:B----4-:R-:W-:Y:S02]  /*a310*/  FMNMX.FTZ R100, R154, R100, !PT ;  /* 0x000000649a647209 */ /* 0x010fe40007810000 */
[----:B--2---:R-:W-:Y:S01]  /*a320*/  IADD3 R2, R199, 0x1, RZ ;  /* 0x00000001c7027810 */ /* 0x004fe20007ffe0ff */
[----:B------:R-:W-:Y:S04]  /*a330*/  FMUL.FTZ R20, R20, c[0x0][0x320] ;  /* 0x0000c80014147a20 */ /* 0x000fe80000410000 */
[----:B------:R-:W2:Y:S01]  /*a340*/  MUFU.TANH R146, R16 ;  /* 0x0000001000927308 */ /* 0x000ea20000002400 */
[----:B------:R-:W-:Y:S01]  /*a350*/  FMUL.FTZ R22, R22, c[0x0][0x320] ;  /* 0x0000c80016167a20 */ /* 0x000fe20000410000 */
[----:B------:R-:W-:Y:S01]  /*a360*/  SEL R199, R2, RZ, !P0 ;  /* 0x000000ff02c77207 */ /* 0x000fe20004000000 */
        /* <DEDUP_REMOVED lines=8> */
[C---:B------:R-:W-:Y:S03]  /*a3f0*/  HMMA.16816.F32 R28, R148.reuse, R8, R28 ;  /* 0x00000008941c723c */ /* 0x040fe6000000181c */
[----:B---3--:R-:W-:Y:S03]  /*a400*/  FMNMX.FTZ R100, R155, R100, !PT ;  /* 0x000000649b647209 */ /* 0x008fe60007810000 */
[----:B------:R-:W3:Y:S02]  /*a410*/  MUFU.TANH R145, R17 ;  /* 0x0000001100917308 */ /* 0x000ee40000002400 */
[----:B------:R-:W-:Y:S04]  /*a420*/  HMMA.16816.F32 R32, R148, R10, R32 ;  /* 0x0000000a9420723c */ /* 0x000fe80000001820 */
[----:B--2---:R-:W-:Y:S04]  /*a430*/  FMNMX.FTZ R101, R146, R101, !PT ;  /* 0x0000006592657209 */ /* 0x004fe80007810000 */
[----:B------:R-:W2:Y:S01]  /*a440*/  MUFU.TANH R156, R19 ;  /* 0x00000013009c7308 */ /* 0x000ea20000002400 */
[----:B-1----:R-:W-:Y:S07]  /*a450*/  FMNMX.FTZ R100, R153, R100, !PT ;  /* 0x0000006499647209 */ /* 0x002fee0007810000 */
[----:B------:R-:W-:Y:S02]  /*a460*/  FMUL.FTZ R28, R28, c[0x0][0x320] ;  /* 0x0000c8001c1c7a20 */ /* 0x000fe40000410000 */
        /* <DEDUP_REMOVED lines=8> */
[----:B------:R-:W-:Y:S02]  /*a4f0*/  FMUL.FTZ R33, R33, c[0x0][0x320] ;  /* 0x0000c80021217a20 */ /* 0x000fe40000410000 */
[----:B------:R-:W-:Y:S01]  /*a500*/  FMUL.FTZ R35, R35, c[0x0][0x320] ;  /* 0x0000c80023237a20 */ /* 0x000fe20000410000 */
[----:B--2---:R-:W-:Y:S06]  /*a510*/  FMNMX.FTZ R100, R156, R100, !PT ;  /* 0x000000649c647209 */ /* 0x004fec0007810000 */
        /* <DEDUP_REMOVED lines=27> */
[----:B---3--:R-:W-:Y:S02]  /*a6d0*/  FMNMX.FTZ R100, R182, R100, !PT ;  /* 0x00000064b6647209 */ /* 0x008fe40007810000 */
[----:B--2---:R-:W-:Y:S02]  /*a6e0*/  FMNMX.FTZ R101, R149, R101, !PT ;  /* 0x0000006595657209 */ /* 0x004fe40007810000 */
[----:B-1----:R-:W-:Y:S01]  /*a6f0*/  FMNMX.FTZ R100, R180, R100, !PT ;  /* 0x00000064b4647209 */ /* 0x002fe20007810000 */
[----:B------:R-:W-:-:S05]  /*a700*/  BRA.DIV ~URZ, `(.L_x_2596) ;  /* 0x000053527f007947 */ /* 0x000fca000b800000 */
[----:B------:R1:W2:Y:S02]  /*a710*/  SHFL.BFLY PT, R2, R101, 0x2, 0x1f ;  /* 0x0c401f0065027f89 */ /* 0x0002a400000e0000 */
.L_x_2634:
[----:B-12---:R-:W-:Y:S01]  /*a720*/  FMNMX.FTZ R101, R101, R2, !PT ;  /* 0x0000000265657209 */ /* 0x006fe20007810000 */
[----:B------:R-:W-:Y:S01]  /*a730*/  SHFL.BFLY PT, R3, R100, 0x2, 0x1f ;  /* 0x0c401f0064037f89 */ /* 0x000fe200000e0000 */
[----:B------:R-:W-:Y:S04]  /*a740*/  DEPBAR.LE SB0, 0x2 ;  /* 0x000080800000791a */ /* 0x000fe80000000000 */
[----:B------:R-:W-:Y:S03]  /*a750*/  BSSY B0, `(.L_x_2597) ;  /* 0x00001c6000007945 */ /* 0x000fe60003800000 */
[----:B------:R-:W1:Y:S08]  /*a760*/  SHFL.BFLY PT, R2, R101, 0x1, 0x1f ;  /* 0x0c201f0065027f89 */ /* 0x000e7000000e0000 */
[----:B------:R-:W-:Y:S01]  /*a770*/  BAR.SYNC.DEFER_BLOCKING 0x0 ;  /* 0x0000000000007b1d */ /* 0x000fe20000010000 */
[----:B-1----:R-:W-:Y:S02]  /*a780*/  FMNMX.FTZ R101, R101, R2, !PT ;  /* 0x0000000265657209 */ /* 0x002fe40007810000 */
[----:B------:R-:W-:Y:S03]  /*a790*/  FMNMX.FTZ R100, R100, R3, !PT ;  /* 0x0000000364647209 */ /* 0x000fe60007810000 */
[C---:B------:R-:W-:Y:S02]  /*a7a0*/  FADD.FTZ R0, -R101.reuse, R0 ;  /* 0x0000000065007221 */ /* 0x040fe40000010100 */
[----:B------:R-:W-:Y:S01]  /*a7b0*/  FMUL.FTZ R148, R101, c[0x0][0x2d0] ;  /* 0x0000b40065947a20 */ /* 0x000fe20000410000 */
[----:B------:R-:W1:Y:S01]  /*a7c0*/  SHFL.BFLY PT, R5, R100, 0x1, 0x1f ;  /* 0x0c201f0064057f89 */ /* 0x000e6200000e0000 */
[----:B------:R-:W-:Y:S02]  /*a7d0*/  FMUL.FTZ R0, R0, c[0x0][0x2d0] ;  /* 0x0000b40000007a20 */ /* 0x000fe40000410000 */
[--C-:B------:R-:W-:Y:S02]  /*a7e0*/  FFMA.FTZ R3, R140, c[0x0][0x2d0], -R148.reuse ;  /* 0x0000b4008c037a23 */ /* 0x100fe40000010894 */
[----:B------:R2:W3:Y:S01]  /*a7f0*/  MUFU.EX2 R2, R0 ;  /* 0x0000000000027308 */ /* 0x0004e20000000800 */
[--C-:B------:R-:W-:Y:S09]  /*a800*/  FFMA.FTZ R4, R142, c[0x0][0x2d0], -R148.reuse ;  /* 0x0000b4008e047a23 */ /* 0x100ff20000010894 */
[----:B------:R4:W-:Y:S01]  /*a810*/  MUFU.EX2 R185, R3 ;  /* 0x0000000300b97308 */ /* 0x0009e20000000800 */
[----:B-1----:R-:W-:Y:S09]  /*a820*/  FMNMX.FTZ R100, R100, R5, !PT ;  /* 0x0000000564647209 */ /* 0x002ff20007810000 */
[----:B------:R1:W-:Y:S01]  /*a830*/  MUFU.EX2 R195, R4 ;  /* 0x0000000400c37308 */ /* 0x0003e20000000800 */
[--C-:B--2---:R-:W-:Y:S02]  /*a840*/  FFMA.FTZ R0, R141, c[0x0][0x2d0], -R148.reuse ;  /* 0x0000b4008d007a23 */ /* 0x104fe40000010894 */
[----:B------:R-:W-:Y:S02]  /*a850*/  FMUL.FTZ R141, R100, c[0x0][0x2d0] ;  /* 0x0000b400648d7a20 */ /* 0x000fe40000410000 */
[C---:B---3--:R-:W-:Y:S05]  /*a860*/  FMUL.FTZ R5, R2.reuse, R105 ;  /* 0x0000006902057220 */ /* 0x048fea0000410000 */
[----:B------:R2:W-:Y:S01]  /*a870*/  MUFU.EX2 R196, R0 ;  /* 0x0000000000c47308 */ /* 0x0005e20000000800 */
[C---:B------:R-:W-:Y:S02]  /*a880*/  FMUL.FTZ R9, R2.reuse, R109 ;  /* 0x0000006d02097220 */ /* 0x040fe40000410000 */
[C---:B------:R-:W-:Y:S02]  /*a890*/  FMUL.FTZ R8, R2.reuse, R108 ;  /* 0x0000006c02087220 */ /* 0x040fe40000410000 */
[--C-:B----4-:R-:W-:Y:S02]  /*a8a0*/  FFMA.FTZ R3, R143, c[0x0][0x2d0], -R141.reuse ;  /* 0x0000b4008f037a23 */ /* 0x110fe4000001088d */
[C---:B------:R-:W-:Y:S02]  /*a8b0*/  FMUL.FTZ R16, R2.reuse, R116 ;  /* 0x0000007402107220 */ /* 0x040fe40000410000 */
[C---:B------:R-:W-:Y:S01]  /*a8c0*/  FMUL.FTZ R17, R2.reuse, R117 ;  /* 0x0000007502117220 */ /* 0x040fe20000410000 */
[----:B------:R3:W-:Y:S01]  /*a8d0*/  MUFU.EX2 R142, R3 ;  /* 0x00000003008e7308 */ /* 0x0007e20000000800 */
[C---:B------:R-:W-:Y:S02]  /*a8e0*/  FMUL.FTZ R24, R2.reuse, R124 ;  /* 0x0000007c02187220 */ /* 0x040fe40000410000 */
[C---:B------:R-:W-:Y:S02]  /*a8f0*/  FMUL.FTZ R25, R2.reuse, R125 ;  /* 0x0000007d02197220 */ /* 0x040fe40000410000 */
[C---:B-1----:R-:W-:Y:S02]  /*a900*/  FMUL.FTZ R4, R2.reuse, R104 ;  /* 0x0000006802047220 */ /* 0x042fe40000410000 */
[C---:B------:R-:W-:Y:S02]  /*a910*/  FMUL.FTZ R32, R2.reuse, R132 ;  /* 0x0000008402207220 */ /* 0x040fe40000410000 */
[C---:B------:R-:W-:Y:S02]  /*a920*/  FMUL.FTZ R33, R2.reuse, R133 ;  /* 0x0000008502217220 */ /* 0x040fe40000410000 */
[C---:B------:R-:W-:Y:S02]  /*a930*/  FMUL.FTZ R36, R2.reuse, R36 ;  /* 0x0000002402247220 */ /* 0x040fe40000410000 */
[C---:B------:R-:W-:Y:S02]  /*a940*/  FMUL.FTZ R37, R2.reuse, R37 ;  /* 0x0000002502257220 */ /* 0x040fe40000410000 */
[----:B--2---:R-:W-:Y:S02]  /*a950*/  FFMA.FTZ R0, R103, c[0x0][0x2d0], -R148 ;  /* 0x0000b40067007a23 */ /* 0x004fe40000010894 */
[C---:B------:R-:W-:Y:S02]  /*a960*/  FMUL.FTZ R40, R2.reuse, R40 ;  /* 0x0000002802287220 */ /* 0x040fe40000410000 */
[----:B------:R-:W1:Y:S01]  /*a970*/  MUFU.EX2 R200, R0 ;  /* 0x0000000000c87308 */ /* 0x000e620000000800 */
[C---:B------:R-:W-:Y:S02]  /*a980*/  FMUL.FTZ R41, R2.reuse, R41 ;  /* 0x0000002902297220 */ /* 0x040fe40000410000 */
[----:B------:R-:W-:Y:S02]  /*a990*/  FMUL.FTZ R44, R2, R44 ;  /* 0x0000002c022c7220 */ /* 0x000fe40000410000 */
[--C-:B---3--:R-:W-:Y:S02]  /*a9a0*/  FFMA.FTZ R3, R144, c[0x0][0x2d0], -R141.reuse ;  /* 0x0000b40090037a23 */ /* 0x108fe4000001088d */
        /* <DEDUP_REMOVED lines=9> */
[----:B------:R-:W-:Y:S01]  /*aa40*/  FMUL.FTZ R61, R2, R61 ;  /* 0x0000003d023d7220 */ /* 0x000fe20000410000 */
[----:B-1----:R-:W-:Y:S01]  /*aa50*/  F2FP.PACK_AB R138, R200, R196 ;  /* 0x000000c4c88a723e */ /* 0x002fe200000000ff */
[----:B------:R-:W-:Y:S01]  /*aa60*/  FADD.FTZ R0, -R100, R102 ;  /* 0x0000006664007221 */ /* 0x000fe20000010100 */
[----:B------:R-:W-:Y:S01]  /*aa70*/  IADD3 R102, R170, R160, RZ ;  /* 0x000000a0aa667210 */ /* 0x000fe20007ffe0ff */
[----:B------:R-:W-:Y:S02]  /*aa80*/  FMUL.FTZ R64, R2, R64 ;  /* 0x0000004002407220 */ /* 0x000fe40000410000 */
[----:B------:R-:W-:Y:S01]  /*aa90*/  FMUL.FTZ R0, R0, c[0x0][0x2d0] ;  /* 0x0000b40000007a20 */ /* 0x000fe20000410000 */
[----:B------:R-:W-:Y:S01]  /*aaa0*/  IADD3 R140, R168, R102, RZ ;  /* 0x00000066a88c7210 */ /* 0x000fe20007ffe0ff */
[----:B------:R-:W1:Y:S01]  /*aab0*/  LDSM.16.MT88.4 R12, [R102] ;  /* 0x00000000660c783b */ /* 0x000e620000004200 */
[----:B------:R-:W-:Y:S02]  /*aac0*/  FMUL.FTZ R65, R2, R65 ;  /* 0x0000004102417220 */ /* 0x000fe40000410000 */
[--C-:B--2---:R-:W-:Y:S01]  /*aad0*/  FFMA.FTZ R3, R136, c[0x0][0x2d0], -R141.reuse ;  /* 0x0000b40088037a23 */ /* 0x104fe2000001088d */
[----:B------:R-:W2:Y:S01]  /*aae0*/  MUFU.EX2 R0, R0 ;  /* 0x0000000000007308 */ /* 0x000ea20000000800 */
[----:B------:R-:W-:Y:S01]  /*aaf0*/  F2FP.PACK_AB R136, R195, R185 ;  /* 0x000000b9c388723e */ /* 0x000fe200000000ff */
[C---:B------:R-:W-:Y:S02]  /*ab00*/  FMUL.FTZ R68, R2.reuse, R68 ;  /* 0x0000004402447220 */ /* 0x040fe40000410000 */
[----:B------:R-:W3:Y:S01]  /*ab10*/  LDSM.16.MT88.4 R20, [R140] ;  /* 0x000000008c14783b */ /* 0x000ee20000004200 */
[C---:B------:R-:W-:Y:S02]  /*ab20*/  FMUL.FTZ R69, R2.reuse, R69 ;  /* 0x0000004502457220 */ /* 0x040fe40000410000 */
[C---:B------:R-:W-:Y:S02]  /*ab30*/  FMUL.FTZ R72, R2.reuse, R72 ;  /* 0x0000004802487220 */ /* 0x040fe40000410000 */
[----:B------:R-:W-:Y:S01]  /*ab40*/  FMUL.FTZ R73, R2, R73 ;  /* 0x0000004902497220 */ /* 0x000fe20000410000 */
[----:B------:R4:W-:Y:S01]  /*ab50*/  MUFU.EX2 R197, R3 ;  /* 0x0000000300c57308 */ /* 0x0009e20000000800 */
[--C-:B------:R-:W-:Y:S02]  /*ab60*/  FFMA.FTZ R108, R152, c[0x0][0x2d0], -R148.reuse ;  /* 0x0000b400986c7a23 */ /* 0x100fe40000010894 */
        /* <DEDUP_REMOVED lines=8> */
[C---:B------:R-:W-:Y:S02]  /*abf0*/  FMUL.FTZ R10, R0.reuse, R110 ;  /* 0x0000006e000a7220 */ /* 0x040fe40000410000 */
[C---:B------:R-:W-:Y:S02]  /*ac00*/  FMUL.FTZ R11, R0.reuse, R111 ;  /* 0x0000006f000b7220 */ /* 0x040fe40000410000 */
[----:B------:R-:W-:Y:S02]  /*ac10*/  FMUL.FTZ R18, R0, R118 ;  /* 0x0000007600127220 */ /* 0x000fe40000410000 */
[--C-:B----4-:R-:W-:Y:S01]  /*ac20*/  FFMA.FTZ R3, R137, c[0x0][0x2d0], -R141.reuse ;  /* 0x0000b40089037a23 */ /* 0x110fe2000001088d */
[----:B------:R-:W-:Y:S01]  /*ac30*/  F2FP.PACK_AB R137, R194, R142 ;  /* 0x0000008ec289723e */ /* 0x000fe200000000ff */
[C---:B------:R-:W-:Y:S02]  /*ac40*/  FMUL.FTZ R19, R0.reuse, R119 ;  /* 0x0000007700137220 */ /* 0x040fe40000410000 */
        /* <DEDUP_REMOVED lines=14> */
[--C-:B------:R-:W-:Y:S01]  /*ad30*/  FFMA.FTZ R117, R158, c[0x0][0x2d0], -R148.reuse ;  /* 0x0000b4009e757a23 */ /* 0x100fe20000010894 */
[----:B------:R-:W-:Y:S01]  /*ad40*/  IADD3 R3, R171, R160, RZ ;  /* 0x000000a0ab037210 */ /* 0x000fe20007ffe0ff */
[--C-:B------:R-:W-:Y:S02]  /*ad50*/  FFMA.FTZ R116, R151, c[0x0][0x2d0], -R148.reuse ;  /* 0x0000b40097747a23 */ /* 0x100fe40000010894 */
[--C-:B------:R-:W-:Y:S01]  /*ad60*/  FFMA.FTZ R118, R150, c[0x0][0x2d0], -R148.reuse ;  /* 0x0000b40096767a23 */ /* 0x100fe20000010894 */
[----:B------:R-:W-:Y:S01]  /*ad70*/  IADD3 R103, R168, R3, RZ ;  /* 0x00000003a8677210 */ /* 0x000fe20007ffe0ff */
[C---:B-1----:R-:W-:Y:S01]  /*ad80*/  HMMA.16816.F32 R4, R136.reuse, R12, R4 ;  /* 0x0000000c8804723c */ /* 0x042fe20000001804 */
[----:B------:R-:W1:Y:S04]  /*ad90*/  LDSM.16.MT88.4 R28, [R3] ;  /* 0x00000000031c783b */ /* 0x000e680000004200 */
[----:B------:R-:W-:Y:S02]  /*ada0*/  FFMA.FTZ R119, R149, c[0x0][0x2d0], -R148 ;  /* 0x0000b40095777a23 */ /* 0x000fe40000010894 */
[C---:B------:R-:W-:Y:S01]  /*adb0*/  FMUL.FTZ R13, R2.reuse, R113 ;  /* 0x00000071020d7220 */ /* 0x040fe20000410000 */
[C---:B------:R-:W-:Y:S01]  /*adc0*/  HMMA.16816.F32 R8, R136.reuse, R14, R8 ;  /* 0x0000000e8808723c */ /* 0x040fe20000001808 */
[----:B------:R-:W2:Y:S03]  /*add0*/  LDSM.16.MT88.4 R104, [R103] ;  /* 0x000000006768783b */ /* 0x000ea60000004200 */
[----:B------:R-:W-:Y:S02]  /*ade0*/  FMUL.FTZ R12, R2, R112 ;  /* 0x00000070020c7220 */ /* 0x000fe40000410000 */
[C---:B------:R-:W-:Y:S02]  /*adf0*/  FMUL.FTZ R54, R0.reuse, R54 ;  /* 0x0000003600367220 */ /* 0x040fe40000410000 */
[C---:B------:R-:W-:Y:S01]  /*ae00*/  FMUL.FTZ R14, R0.reuse, R114 ;  /* 0x00000072000e7220 */ /* 0x040fe20000410000 */
[----:B------:R-:W-:Y:S03]  /*ae10*/  LDSM.16.MT88.4 R124, [R3+0x1800] ;  /* 0x00180000037c783b */ /* 0x000fe60000004200 */
[C---:B------:R-:W-:Y:S02]  /*ae20*/  FMUL.FTZ R15, R0.reuse, R115 ;  /* 0x00000073000f7220 */ /* 0x040fe40000410000 */
[C---:B------:R-:W-:Y:S02]  /*ae30*/  FMUL.FTZ R55, R0.reuse, R55 ;  /* 0x0000003700377220 */ /* 0x040fe40000410000 */
[C---:B------:R-:W-:Y:S01]  /*ae40*/  FMUL.FTZ R58, R0.reuse, R58 ;  /* 0x0000003a003a7220 */ /* 0x040fe20000410000 */
[----:B------:R-:W-:Y:S01]  /*ae50*/  LDSM.16.MT88.4 R132, [R103+0x1800] ;  /* 0x001800006784783b */ /* 0x000fe20000004200 */
[C---:B------:R-:W-:Y:S01]  /*ae60*/  FMUL.FTZ R59, R0.reuse, R59 ;  /* 0x0000003b003b7220 */ /* 0x040fe20000410000 */
[C---:B---3--:R-:W-:Y:S03]  /*ae70*/  HMMA.16816.F32 R12, R136.reuse, R20, R12 ;  /* 0x00000014880c723c */ /* 0x048fe6000000180c */
        /* <DEDUP_REMOVED lines=8> */
[C---:B------:R-:W-:Y:S02]  /*af00*/  FFMA.FTZ R120, R0.reuse, R204, R142 ;  /* 0x000000cc00787223 */ /* 0x040fe4000001008e */
[C---:B------:R-:W-:Y:S02]  /*af10*/  FMUL.FTZ R67, R0.reuse, R67 ;  /* 0x0000004300437220 */ /* 0x040fe40000410000 */
[C---:B------:R-:W-:Y:S01]  /*af20*/  FMUL.FTZ R70, R0.reuse, R70 ;  /* 0x0000004600467220 */ /* 0x040fe20000410000 */
[C---:B-1----:R-:W-:Y:S03]  /*af30*/  HMMA.16816.F32 R20, R136.reuse, R28, R20 ;  /* 0x0000001c8814723c */ /* 0x042fe60000001814 */
[C---:B------:R-:W-:Y:S02]  /*af40*/  FMUL.FTZ R71, R0.reuse, R71 ;  /* 0x0000004700477220 */ /* 0x040fe40000410000 */
[----:B------:R-:W-:Y:S02]  /*af50*/  FMUL.FTZ R74, R0, R74 ;  /* 0x0000004a004a7220 */ /* 0x000fe40000410000 */
[C---:B------:R-:W-:Y:S01]  /*af60*/  FMUL.FTZ R28, R2.reuse, R128 ;  /* 0x00000080021c7220 */ /* 0x040fe20000410000 */
[C---:B------:R-:W-:Y:S01]  /*af70*/  HMMA.16816.F32 R24, R136.reuse, R30, R24 ;  /* 0x0000001e8818723c */ /* 0x040fe20000001818 */
[----:B------:R1:W-:Y:S03]  /*af80*/  MUFU.EX2 R128, R108 ;  /* 0x0000006c00807308 */ /* 0x0003e60000000800 */
        /* <DEDUP_REMOVED lines=10> */
[--C-:B-1----:R-:W-:Y:S01]  /*b030*/  FFMA.FTZ R108, R147, c[0x0][0x2d0], -R148.reuse ;  /* 0x0000b400936c7a23 */ /* 0x102fe20000010894 */
[C---:B------:R-:W-:Y:S01]  /*b040*/  HMMA.16816.F32 R32, R136.reuse, R106, R32 ;  /* 0x0000006a8820723c */ /* 0x040fe20000001820 */
[----:B------:R-:W1:Y:S01]  /*b050*/  LDSM.16.MT88.4 R104, [R102+0x2000] ;  /* 0x002000006668783b */ /* 0x000e620000004200 */
[----:B------:R-:W-:Y:S02]  /*b060*/  MUFU.EX2 R147, R117 ;  /* 0x0000007500937308 */ /* 0x000fe40000000800 */
[----:B------:R-:W-:Y:S02]  /*b070*/  FMUL.FTZ R87, R0, R87 ;  /* 0x0000005700577220 */ /* 0x000fe40000410000 */
[C---:B------:R-:W-:Y:S02]  /*b080*/  FMUL.FTZ R88, R2.reuse, R88 ;  /* 0x0000005802587220 */ /* 0x040fe40000410000 */
[----:B------:R-:W-:Y:S04]  /*b090*/  FMUL.FTZ R89, R2, R89 ;  /* 0x0000005902597220 */ /* 0x000fe80000410000 */
[C---:B------:R-:W-:Y:S01]  /*b0a0*/  FMUL.FTZ R90, R0.reuse, R90 ;  /* 0x0000005a005a7220 */ /* 0x040fe20000410000 */
[----:B------:R2:W-:Y:S01]  /*b0b0*/  MUFU.EX2 R190, R108 ;  /* 0x0000006c00be7308 */ /* 0x0005e20000000800 */
[----:B------:R-:W-:Y:S02]  /*b0c0*/  FMUL.FTZ R91, R0, R91 ;  /* 0x0000005b005b7220 */ /* 0x000fe40000410000 */
[--C-:B------:R-:W-:Y:S02]  /*b0d0*/  FFMA.FTZ R112, R178, c[0x0][0x2d0], -R148.reuse ;  /* 0x0000b400b2707a23 */ /* 0x100fe40000010894 */
[C---:B------:R-:W-:Y:S02]  /*b0e0*/  FMUL.FTZ R92, R2.reuse, R92 ;  /* 0x0000005c025c7220 */ /* 0x040fe40000410000 */
[----:B------:R-:W-:Y:S02]  /*b0f0*/  FMUL.FTZ R93, R2, R93 ;  /* 0x0000005d025d7220 */ /* 0x000fe40000410000 */
[C---:B------:R-:W-:Y:S01]  /*b100*/  FMUL.FTZ R94, R0.reuse, R94 ;  /* 0x0000005e005e7220 */ /* 0x040fe20000410000 */
[----:B------:R3:W-:Y:S01]  /*b110*/  MUFU.EX2 R160, R112 ;  /* 0x0000007000a07308 */ /* 0x0007e20000000800 */
[----:B------:R-:W-:Y:S02]  /*b120*/  FMUL.FTZ R95, R0, R95 ;  /* 0x0000005f005f7220 */ /* 0x000fe40000410000 */
[C---:B------:R-:W-:Y:S02]  /*b130*/  FMUL.FTZ R96, R2.reuse, R96 ;  /* 0x0000006002607220 */ /* 0x040fe40000410000 */
[----:B------:R-:W-:Y:S02]  /*b140*/  FMUL.FTZ R97, R2, R97 ;  /* 0x0000006102617220 */ /* 0x000fe40000410000 */
[C---:B------:R-:W-:Y:S02]  /*b150*/  FMUL.FTZ R98, R0.reuse, R98 ;  /* 0x0000006200627220 */ /* 0x040fe40000410000 */
[----:B------:R-:W-:Y:S02]  /*b160*/  FMUL.FTZ R99, R0, R99 ;  /* 0x0000006300637220 */ /* 0x000fe40000410000 */
[----:B------:R-:W-:Y:S02]  /*b170*/  FFMA.FTZ R0, R184, c[0x0][0x2d0], -R141 ;  /* 0x0000b400b8007a23 */ /* 0x000fe4000001088d */
[----:B------:R-:W-:Y:S02]  /*b180*/  FFMA.FTZ R2, R2, R203, R185 ;  /* 0x000000cb02027223 */ /* 0x000fe400000100b9 */
[--C-:B--2---:R-:W-:Y:S01]  /*b190*/  FFMA.FTZ R108, R146, c[0x0][0x2d0], -R148.reuse ;  /* 0x0000b400926c7a23 */ /* 0x104fe20000010894 */
[----:B------:R2:W-:Y:S01]  /*b1a0*/  MUFU.EX2 R143, R0 ;  /* 0x00000000008f7308 */ /* 0x0005e20000000800 */
[C---:B-1----:R-:W-:Y:S03]  /*b1b0*/  HMMA.16816.F32 R36, R136.reuse, R104, R36 ;  /* 0x000000688824723c */ /* 0x042fe60000001824 */
[--C-:B---3--:R-:W-:Y:S05]  /*b1c0*/  FFMA.FTZ R112, R175, c[0x0][0x2d0], -R148.reuse ;  /* 0x0000b400af707a23 */ /* 0x108fea0000010894 */
[C---:B------:R-:W-:Y:S01]  /*b1d0*/  HMMA.16816.F32 R40, R136.reuse, R106, R40 ;  /* 0x0000006a8828723c */ /* 0x040fe20000001828 */
[----:B------:R-:W1:Y:S01]  /*b1e0*/  LDSM.16.MT88.4 R104, [R140+0x2000] ;  /* 0x002000008c68783b */ /* 0x000e620000004200 */
[----:B------:R-:W-:Y:S10]  /*b1f0*/  MUFU.EX2 R146, R118 ;  /* 0x0000007600927308 */ /* 0x000ff40000000800 */
[----:B------:R3:W-:Y:S01]  /*b200*/  MUFU.EX2 R192, R108 ;  /* 0x0000006c00c07308 */ /* 0x0007e20000000800 */
[--C-:B--2---:R-:W-:Y:S09]  /*b210*/  FFMA.FTZ R0, R183, c[0x0][0x2d0], -R141.reuse ;  /* 0x0000b400b7007a23 */ /* 0x104ff2000001088d */
[----:B------:R2:W-:Y:S01]  /*b220*/  MUFU.EX2 R144, R0 ;  /* 0x0000000000907308 */ /* 0x0005e20000000800 */
[--C-:B---3--:R-:W-:Y:S09]  /*b230*/  FFMA.FTZ R108, R145, c[0x0][0x2d0], -R148.reuse ;  /* 0x0000b400916c7a23 */ /* 0x108ff20000010894 */
[----:B------:R-:W-:Y:S01]  /*b240*/  MUFU.EX2 R145, R119 ;  /* 0x0000007700917308 */ /* 0x000fe20000000800 */
[C---:B-1----:R-:W-:Y:S03]  /*b250*/  HMMA.16816.F32 R44, R136.reuse, R104, R44 ;  /* 0x00000068882c723c */ /* 0x042fe6000000182c */
[--C-:B--2---:R-:W-:Y:S06]  /*b260*/  FFMA.FTZ R0, R182, c[0x0][0x2d0], -R141.reuse ;  /* 0x0000b400b6007a23 */ /* 0x104fec000001088d */
[----:B------:R1:W-:Y:S01]  /*b270*/  MUFU.EX2 R191, R108 ;  /* 0x0000006c00bf7308 */ /* 0x0003e20000000800 */
[C---:B------:R-:W-:Y:S01]  /*b280*/  HMMA.16816.F32 R48, R136.reuse, R106, R48 ;  /* 0x0000006a8830723c */ /* 0x040fe20000001830 */
[----:B------:R-:W2:Y:S08]  /*b290*/  LDSM.16.MT88.4 R104, [R3+0x2000] ;  /* 0x002000000368783b */ /* 0x000eb00000004200 */
[----:B------:R-:W-:Y:S03]  /*b2a0*/  MUFU.EX2 R142, R0 ;  /* 0x00000000008e7308 */ /* 0x000fe60000000800 */
[--C-:B-1----:R-:W-:Y:S07]  /*b2b0*/  FFMA.FTZ R108, R154, c[0x0][0x2d0], -R141.reuse ;  /* 0x0000b4009a6c7a23 */ /* 0x102fee000001088d */
[----:B------:R1:W-:Y:S01]  /*b2c0*/  MUFU.EX2 R189, R108 ;  /* 0x0000006c00bd7308 */ /* 0x0003e20000000800 */
[C---:B--2---:R-:W-:Y:S08]  /*b2d0*/  HMMA.16816.F32 R52, R136.reuse, R104, R52 ;  /* 0x000000688834723c */ /* 0x044ff00000001834 */
[C---:B------:R-:W-:Y:S01]  /*b2e0*/  HMMA.16816.F32 R56, R136.reuse, R106, R56 ;  /* 0x0000006a8838723c */ /* 0x040fe20000001838 */
[----:B------:R-:W2:Y:S03]  /*b2f0*/  LDSM.16.MT88.4 R104, [R103+0x2000] ;  /* 0x002000006768783b */ /* 0x000ea60000004200 */
[--C-:B-1----:R-:W-:Y:S04]  /*b300*/  FFMA.FTZ R108, R155, c[0x0][0x2d0], -R141.reuse ;  /* 0x0000b4009b6c7a23 */ /* 0x102fe8000001088d */
[----:B------:R1:W3:Y:S02]  /*b310*/  MUFU.EX2 R188, R108 ;  /* 0x0000006c00bc7308 */ /* 0x0002e40000000800 */
[----:B-1----:R-:W-:Y:S01]  /*b320*/  LDSM.16.MT88.4 R108, [R102+0x800] ;  /* 0x00080000666c783b */ /* 0x002fe20000004200 */
        /* <DEDUP_REMOVED lines=15> */
[----:B------:R1:W-:Y:S01]  /*b420*/  MUFU.EX2 R186, R104 ;  /* 0x0000006800ba7308 */ /* 0x0003e20000000800 */
[----:B---3--:R-:W-:Y:S03]  /*b430*/  F2FP.PACK_AB R105, R188, R189 ;  /* 0x000000bdbc69723e */ /* 0x008fe600000000ff */
[----:B------:R-:W-:Y:S02]  /*b440*/  F2FP.PACK_AB R106, R191, R192 ;  /* 0x000000c0bf6a723e */ /* 0x000fe400000000ff */
[----:B------:R-:W-:Y:S03]  /*b450*/  F2FP.PACK_AB R138, R145, R146 ;  /* 0x00000092918a723e */ /* 0x000fe600000000ff */
[----:B------:R-:W-:Y:S01]  /*b460*/  F2FP.PACK_AB R137, R144, R143 ;  /* 0x0000008f9089723e */ /* 0x000fe200000000ff */
[--C-:B-1----:R-:W-:Y:S02]  /*b470*/  FFMA.FTZ R104, R156, c[0x0][0x2d0], -R141.reuse ;  /* 0x0000b4009c687a23 */ /* 0x102fe4000001088d */
[----:B------:R1:W-:Y:S10]  /*b480*/  MUFU.EX2 R156, R112 ;  /* 0x00000070009c7308 */ /* 0x0003f40000000800 */
[----:B------:R2:W3:Y:S01]  /*b490*/  MUFU.EX2 R187, R104 ;  /* 0x0000006800bb7308 */ /* 0x0004e20000000800 */
[--C-:B-1----:R-:W-:Y:S09]  /*b4a0*/  FFMA.FTZ R112, R159, c[0x0][0x2d0], -R148.reuse ;  /* 0x0000b4009f707a23 */ /* 0x102ff20000010894 */
[----:B------:R1:W-:Y:S01]  /*b4b0*/  MUFU.EX2 R159, R112 ;  /* 0x00000070009f7308 */ /* 0x0003e20000000800 */
[----:B--2---:R-:W-:Y:S02]  /*b4c0*/  F2FP.PACK_AB R104, R190, R128 ;  /* 0x00000080be68723e */ /* 0x004fe400000000ff */
[----:B---3--:R-:W-:Y:S07]  /*b4d0*/  F2FP.PACK_AB R107, R187, R186 ;  /* 0x000000babb6b723e */ /* 0x008fee00000000ff */
[C---:B------:R-:W-:Y:S08]  /*b4e0*/  HMMA.16816.F32 R4, R104.reuse, R108, R4 ;  /* 0x0000006c6804723c */ /* 0x040ff00000001804 */
[C---:B------:R-:W-:Y:S01]  /*b4f0*/  HMMA.16816.F32 R8, R104.reuse, R110, R8 ;  /* 0x0000006e6808723c */ /* 0x040fe20000001808 */
[----:B------:R-:W2:Y:S03]  /*b500*/  LDSM.16.MT88.4 R108, [R140+0x800] ;  /* 0x000800008c6c783b */ /* 0x000ea60000004200 */
[----:B-1----:R-:W-:Y:S02]  /*b510*/  FFMA.FTZ R112, R157, c[0x0][0x2d0], -R148 ;  /* 0x0000b4009d707a23 */ /* 0x002fe40000010894 */
[----:B------:R1:W3:Y:S10]  /*b520*/  MUFU.EX2 R148, R116 ;  /* 0x0000007400947308 */ /* 0x0002f40000000800 */
[----:B------:R4:W5:Y:S01]  /*b530*/  MUFU.EX2 R157, R112 ;  /* 0x00000070009d7308 */ /* 0x0009620000000800 */
[----:B-1----:R-:W-:Y:S01]  /*b540*/  LDSM.16.MT88.4 R116, [R102+0x1800] ;  /* 0x001800006674783b */ /* 0x002fe20000004200 */
[----:B---3--:R-:W-:Y:S01]  /*b550*/  F2FP.PACK_AB R136, R148, R147 ;  /* 0x000000939488723e */ /* 0x008fe200000000ff */
[--C-:B----4-:R-:W-:Y:S01]  /*b560*/  FFMA.FTZ R112, R179, c[0x0][0x2d0], -R141.reuse ;  /* 0x0000b400b3707a23 */ /* 0x110fe2000001088d */
[C---:B--2---:R-:W-:Y:S06]  /*b570*/  HMMA.16816.F32 R12, R104.reuse, R108, R12 ;  /* 0x0000006c680c723c */ /* 0x044fec000000180c */
[----:B------:R1:W-:Y:S02]  /*b580*/  MUFU.EX2 R154, R112 ;  /* 0x00000070009a7308 */ /* 0x0003e40000000800 */
[C---:B------:R-:W-:Y:S01]  /*b590*/  HMMA.16816.F32 R16, R104.reuse, R110, R16 ;  /* 0x0000006e6810723c */ /* 0x040fe20000001810 */
[----:B------:R-:W2:Y:S03]  /*b5a0*/  LDSM.16.MT88.4 R108, [R3+0x800] ;  /* 0x00080000036c783b */ /* 0x000ea60000004200 */
[--C-:B-1----:R-:W-:Y:S04]  /*b5b0*/  FFMA.FTZ R112, R177, c[0x0][0x2d0], -R141.reuse ;  /* 0x0000b400b1707a23 */ /* 0x102fe8000001088d */
[----:B------:R1:W3:Y:S01]  /*b5c0*/  MUFU.EX2 R155, R112 ;  /* 0x00000070009b7308 */ /* 0x0002e20000000800 */
[C---:B--2---:R-:W-:Y:S01]  /*b5d0*/  HMMA.16816.F32 R20, R104.reuse, R108, R20 ;  /* 0x0000006c6814723c */ /* 0x044fe20000001814 */
[----:B-1----:R-:W-:Y:S07]  /*b5e0*/  LDSM.16.MT88.4 R112, [R140+0x1000] ;  /* 0x001000008c70783b */ /* 0x002fee0000004200 */
        /* <DEDUP_REMOVED lines=30> */
[--C-:B------:R-:W-:Y:S01]  /*b7d0*/  FFMA.FTZ R104, R176, c[0x0][0x2d0], -R141.reuse ;  /* 0x0000b400b0687a23 */ /* 0x100fe2000001088d */
[----:B-----5:R-:W-:Y:S04]  /*b7e0*/  F2FP.PACK_AB R106, R157, R159 ;  /* 0x0000009f9d6a723e */ /* 0x020fe800000000ff */
[----:B---3--:R-:W-:Y:S01]  /*b7f0*/  F2FP.PACK_AB R105, R155, R154 ;  /* 0x0000009a9b69723e */ /* 0x008fe200000000ff */
[----:B------:R2:W3:Y:S01]  /*b800*/  MUFU.EX2 R153, R104 ;  /* 0x0000006800997308 */ /* 0x0004e20000000800 */
[----:B-1----:R-:W1:Y:S01]  /*b810*/  LDSM.16.MT88.4 R108, [R102+0x1000] ;  /* 0x00100000666c783b */ /* 0x002e620000004200 */
[----:B--2---:R-:W-:Y:S02]  /*b820*/  F2FP.PACK_AB R104, R156, R160 ;  /* 0x000000a09c68723e */ /* 0x004fe400000000ff */
[----:B---3--:R-:W-:Y:S07]  /*b830*/  F2FP.PACK_AB R107, R153, R152 ;  /* 0x00000098996b723e */ /* 0x008fee00000000ff */
        /* <DEDUP_REMOVED lines=33> */
[----:B------:R-:W-:Y:S02]  /*ba50*/  FFMA.FTZ R2, R180, c[0x0][0x2d0], -R141 ;  /* 0x0000b400b4027a23 */ /* 0x000fe4000001088d */
[----:B------:R-:W-:Y:S02]  /*ba60*/  FADD.FTZ R109, R194, R120 ;  /* 0x00000078c26d7221 */ /* 0x000fe40000010000 */
[C---:B--2---:R-:W-:Y:S01]  /*ba70*/  HMMA.16816.F32 R92, R104.reuse, R112, R92 ;  /* 0x00000070685c723c */ /* 0x044fe2000000185c */
[----:B------:R-:W1:Y:S01]  /*ba80*/  MUFU.EX2 R141, R2 ;  /* 0x00000002008d7308 */ /* 0x000e620000000800 */
[----:B------:R-:W2:Y:S02]  /*ba90*/  LDSM.16.MT88.4 R120, [R140+0x1800] ;  /* 0x001800008c78783b */ /* 0x000ea40000004200 */
[----:B------:R-:W-:Y:S04]  /*baa0*/  FADD.FTZ R108, R196, R108 ;  /* 0x0000006cc46c7221 */ /* 0x000fe80000010000 */
[----:B------:R-:W-:Y:S04]  /*bab0*/  HMMA.16816.F32 R96, R104, R114, R96 ;  /* 0x000000726860723c */ /* 0x000fe80000001860 */
[----:B------:R-:W-:Y:S04]  /*bac0*/  FADD.FTZ R0, R200, R108 ;  /* 0x0000006cc8007221 */ /* 0x000fe80000010000 */
[----:B------:R-:W-:Y:S04]  /*bad0*/  FADD.FTZ R0, R128, R0 ;  /* 0x0000000080007221 */ /* 0x000fe80000010000 */
[----:B------:R-:W-:Y:S04]  /*bae0*/  FADD.FTZ R0, R190, R0 ;  /* 0x00000000be007221 */ /* 0x000fe80000010000 */
[----:B------:R-:W-:Y:S01]  /*baf0*/  FADD.FTZ R0, R192, R0 ;  /* 0x00000000c0007221 */ /* 0x000fe20000010000 */
[----:B-1----:R-:W-:Y:S01]  /*bb00*/  F2FP.PACK_AB R139, R141, R142 ;  /* 0x0000008e8d8b723e */ /* 0x002fe200000000ff */
[----:B------:R-:W-:Y:S02]  /*bb10*/  FADD.FTZ R2, R197, R109 ;  /* 0x0000006dc5027221 */ /* 0x000fe40000010000 */
[----:B------:R-:W-:Y:S02]  /*bb20*/  FADD.FTZ R0, R191, R0 ;  /* 0x00000000bf007221 */ /* 0x000fe40000010000 */
[----:B------:R-:W-:Y:S02]  /*bb30*/  FADD.FTZ R2, R198, R2 ;  /* 0x00000002c6027221 */ /* 0x000fe40000010000 */
[C---:B------:R-:W-:Y:S01]  /*bb40*/  HMMA.16816.F32 R104, R136.reuse, R116, R4 ;  /* 0x000000748868723c */ /* 0x040fe20000001804 */
[----:B------:R-:W1:Y:S04]  /*bb50*/  LDSM.16.MT88.4 R4, [R102+0x3800] ;  /* 0x003800006604783b */ /* 0x000e680000004200 */
[----:B------:R-:W-:Y:S02]  /*bb60*/  FADD.FTZ R2, R189, R2 ;  /* 0x00000002bd027221 */ /* 0x000fe40000010000 */
[----:B------:R-:W-:Y:S01]  /*bb70*/  FADD.FTZ R0, R160, R0 ;  /* 0x00000000a0007221 */ /* 0x000fe20000010000 */
[C---:B------:R-:W-:Y:S01]  /*bb80*/  HMMA.16816.F32 R108, R136.reuse, R118, R8 ;  /* 0x00000076886c723c */ /* 0x040fe20000001808 */
[----:B------:R-:W3:Y:S03]  /*bb90*/  LDSM.16.MT88.4 R8, [R140+0x3800] ;  /* 0x003800008c08783b */ /* 0x000ee60000004200 */
[----:B------:R-:W-:Y:S02]  /*bba0*/  FADD.FTZ R2, R188, R2 ;  /* 0x00000002bc027221 */ /* 0x000fe40000010000 */
[----:B------:R-:W-:Y:S02]  /*bbb0*/  FADD.FTZ R0, R156, R0 ;  /* 0x000000009c007221 */ /* 0x000fe40000010000 */
[C---:B--2---:R-:W-:Y:S01]  /*bbc0*/  HMMA.16816.F32 R112, R136.reuse, R120, R12 ;  /* 0x000000788870723c */ /* 0x044fe2000000180c */
[----:B------:R-:W2:Y:S03]  /*bbd0*/  LDSM.16.MT88.4 R12, [R3+0x3800] ;  /* 0x00380000030c783b */ /* 0x000ea60000004200 */
[----:B------:R-:W-:Y:S02]  /*bbe0*/  FADD.FTZ R2, R186, R2 ;  /* 0x00000002ba027221 */ /* 0x000fe40000010000 */
[----:B------:R-:W-:Y:S02]  /*bbf0*/  FADD.FTZ R0, R159, R0 ;  /* 0x000000009f007221 */ /* 0x000fe40000010000 */
[C---:B------:R-:W-:Y:S01]  /*bc00*/  HMMA.16816.F32 R116, R136.reuse, R122, R16 ;  /* 0x0000007a8874723c */ /* 0x040fe20000001810 */
[----:B------:R-:W-:Y:S03]  /*bc10*/  LDSM.16.MT88.4 R16, [R140+0x5800] ;  /* 0x005800008c10783b */ /* 0x000fe60000004200 */
[----:B------:R-:W-:Y:S04]  /*bc20*/  FADD.FTZ R2, R187, R2 ;  /* 0x00000002bb027221 */ /* 0x000fe80000010000 */
[C---:B------:R-:W-:Y:S01]  /*bc30*/  HMMA.16816.F32 R120, R136.reuse, R124, R20 ;  /* 0x0000007c8878723c */ /* 0x040fe20000001814 */
[----:B------:R4:W-:Y:S03]  /*bc40*/  LDSM.16.MT88.4 R20, [R3+0x5800] ;  /* 0x005800000314783b */ /* 0x0009e60000004200 */
[----:B------:R-:W-:Y:S04]  /*bc50*/  FADD.FTZ R2, R154, R2 ;  /* 0x000000029a027221 */ /* 0x000fe80000010000 */
[C---:B------:R-:W-:Y:S04]  /*bc60*/  HMMA.16816.F32 R124, R136.reuse, R126, R24 ;  /* 0x0000007e887c723c */ /* 0x040fe80000001818 */
[----:B------:R-:W-:Y:S04]  /*bc70*/  FADD.FTZ R2, R155, R2 ;  /* 0x000000029b027221 */ /* 0x000fe80000010000 */
[C---:B------:R-:W-:Y:S08]  /*bc80*/  HMMA.16816.F32 R128, R136.reuse, R132, R28 ;  /* 0x000000848880723c */ /* 0x040ff0000000181c */
[C---:B------:R-:W-:Y:S04]  /*bc90*/  HMMA.16816.F32 R132, R136.reuse, R134, R32 ;  /* 0x000000868884723c */ /* 0x040fe80000001820 */
[----:B----4-:R-:W-:Y:S02]  /*bca0*/  FADD.FTZ R3, R152, R2 ;  /* 0x0000000298037221 */ /* 0x010fe40000010000 */
[----:B------:R-:W-:Y:S02]  /*bcb0*/  FADD.FTZ R2, R157, R0 ;  /* 0x000000009d027221 */ /* 0x000fe40000010000 */
[C---:B-1----:R-:W-:Y:S04]  /*bcc0*/  HMMA.16816.F32 R36, R136.reuse, R4, R36 ;  /* 0x000000048824723c */ /* 0x042fe80000001824 */
[----:B------:R-:W-:Y:S01]  /*bcd0*/  FADD.FTZ R0, R153, R3 ;  /* 0x0000000399007221 */ /* 0x000fe20000010000 */
[----:B------:R-:W-:Y:S01]  /*bce0*/  IADD3 R3, R172, -0x2, RZ ;  /* 0xfffffffeac037810 */ /* 0x000fe20007ffe0ff */
[----:B------:R-:W-:Y:S02]  /*bcf0*/  FADD.FTZ R2, R147, R2 ;  /* 0x0000000293027221 */ /* 0x000fe40000010000 */
[C---:B------:R-:W-:Y:S01]  /*bd00*/  HMMA.16816.F32 R40, R136.reuse, R6, R40 ;  /* 0x000000068828723c */ /* 0x040fe20000001828 */
[----:B------:R-:W1:Y:S02]  /*bd10*/  LDSM.16.MT88.4 R4, [R103+0x3800] ;  /* 0x003800006704783b */ /* 0x000e640000004200 */
[----:B------:R-:W-:Y:S01]  /*bd20*/  ISETP.GE.AND P0, PT, R3, R205, PT ;  /* 0x000000cd0300720c */ /* 0x000fe20003f06270 */
[----:B------:R-:W-:Y:S02]  /*bd30*/  FADD.FTZ R0, R143, R0 ;  /* 0x000000008f007221 */ /* 0x000fe40000010000 */
[----:B------:R-:W-:Y:S02]  /*bd40*/  FADD.FTZ R2, R148, R2 ;  /* 0x0000000294027221 */ /* 0x000fe40000010000 */
[C---:B---3--:R-:W-:Y:S04]  /*bd50*/  HMMA.16816.F32 R44, R136.reuse, R8, R44 ;  /* 0x00000008882c723c */ /* 0x048fe8000000182c */
[----:B------:R-:W-:Y:S02]  /*bd60*/  FADD.FTZ R0, R144, R0 ;  /* 0x0000000090007221 */ /* 0x000fe40000010000 */
[----:B------:R-:W-:Y:S02]  /*bd70*/  FADD.FTZ R2, R146, R2 ;  /* 0x0000000292027221 */ /* 0x000fe40000010000 */
[C---:B------:R-:W-:Y:S01]  /*bd80*/  HMMA.16816.F32 R48, R136.reuse, R10, R48 ;  /* 0x0000000a8830723c */ /* 0x040fe20000001830 */
[----:B------:R-:W3:Y:S03]  /*bd90*/  LDSM.16.MT88.4 R8, [R102+0x5800] ;  /* 0x005800006608783b */ /* 0x000ee60000004200 */
[----:B------:R-:W-:Y:S02]  /*bda0*/  FADD.FTZ R0, R142, R0 ;  /* 0x000000008e007221 */ /* 0x000fe40000010000 */
[----:B------:R-:W-:Y:S02]  /*bdb0*/  FADD.FTZ R203, R145, R2 ;  /* 0x0000000291cb7221 */ /* 0x000fe40000010000 */
[C---:B--2---:R-:W-:Y:S04]  /*bdc0*/  HMMA.16816.F32 R52, R136.reuse, R12, R52 ;  /* 0x0000000c8834723c */ /* 0x044fe80000001834 */
[----:B------:R-:W-:Y:S04]  /*bdd0*/  FADD.FTZ R204, R141, R0 ;  /* 0x000000008dcc7221 */ /* 0x000fe80000010000 */
[C---:B------:R-:W-:Y:S01]  /*bde0*/  HMMA.16816.F32 R56, R136.reuse, R14, R56 ;  /* 0x0000000e8838723c */ /* 0x040fe20000001838 */
[----:B------:R-:W2:Y:S07]  /*bdf0*/  LDSM.16.MT88.4 R12, [R103+0x5800] ;  /* 0x00580000670c783b */ /* 0x000eae0000004200 */
[C---:B-1----:R-:W-:Y:S08]  /*be00*/  HMMA.16816.F32 R60, R136.reuse, R4, R60 ;  /* 0x00000004883c723c */ /* 0x042ff0000000183c */
[C---:B------:R-:W-:Y:S08]  /*be10*/  HMMA.16816.F32 R64, R136.reuse, R6, R64 ;  /* 0x000000068840723c */ /* 0x040ff00000001840 */
[C---:B---3--:R-:W-:Y:S08]  /*be20*/  HMMA.16816.F32 R68, R136.reuse, R8, R68 ;  /* 0x000000088844723c */ /* 0x048ff00000001844 */
        /* <DEDUP_REMOVED lines=9> */
[----:B------:R-:W-:Y:S01]  /*bec0*/  IMAD R2, R172, 0x40, R211 ;  /* 0x00000040ac027824 */ /* 0x000fe200078e02d3 */
[----:B------:R-:W-:Y:S01]  /*bed0*/  SHF.R.S32.HI R224, RZ, 0x1f, R201 ;  /* 0x0000001fffe07819 */ /* 0x000fe200000114c9 */
[----:B------:R-:W-:Y:S01]  /*bee0*/  IMAD.MOV.U32 R173, RZ, RZ, RZ ;  /* 0x000000ffffad7224 */ /* 0x000fe200078e00ff */
[----:B------:R-:W-:Y:S01]  /*bef0*/  SHF.R.S32.HI R225, RZ, 0x1f, R202 ;  /* 0x0000001fffe17819 */ /* 0x000fe200000114ca */
[C---:B------:R-:W-:Y:S01]  /*bf00*/  IMAD.SHL.U32 R18, R201.reuse, 0x2, RZ ;  /* 0x00000002c9127824 */ /* 0x040fe200078e00ff */
[----:B------:R-:W-:Y:S01]  /*bf10*/  IADD3 R2, R2, -0x80, R206 ;  /* 0xffffff8002027810 */ /* 0x000fe20007ffe0ce */
[----:B------:R-:W-:Y:S01]  /*bf20*/  IMAD.SHL.U32 R17, R202, 0x2, RZ ;  /* 0x00000002ca117824 */ /* 0x000fe200078e00ff */
[----:B------:R-:W-:Y:S01]  /*bf30*/  SHF.L.U64.HI R15, R201, 0x1, R224 ;  /* 0x00000001c90f7819 */ /* 0x000fe200000102e0 */
[C---:B------:R-:W-:Y:S01]  /*bf40*/  IMAD.SHL.U32 R16, R193.reuse, 0x2, RZ ;  /* 0x00000002c1107824 */ /* 0x040fe200078e00ff */
[----:B------:R-:W-:Y:S01]  /*bf50*/  SHF.R.S32.HI R224, RZ, 0x1f, R193 ;  /* 0x0000001fffe07819 */ /* 0x000fe200000114c1 */
[----:B------:R-:W-:Y:S01]  /*bf60*/  @P3 IMAD.HI.U32 R3, R2, c[0x0][0x2bc], RZ ;  /* 0x0000af0002033a27 */ /* 0x000fe200078e00ff */
[----:B------:R-:W-:Y:S02]  /*bf70*/  SHF.L.U64.HI R14, R202, 0x1, R225 ;  /* 0x00000001ca0e7819 */ /* 0x000fe400000102e1 */
[----:B------:R-:W-:Y:S01]  /*bf80*/  SHF.L.U64.HI R13, R193, 0x1, R224 ;  /* 0x00000001c10d7819 */ /* 0x000fe200000102e0 */
        /* <DEDUP_REMOVED lines=24> */
.L_x_2635:
[----:B------:R-:W-:-:S05]  /*c110*/  BRA.DIV ~URZ, `(.L_x_2600) ;  /* 0x00003a127f007947 */ /* 0x000fca000b800000 */
[----:B------:R-:W3:Y:S01]  /*c120*/  SHFL.IDX PT, R2, R12, RZ, 0x181f ;  /* 0x00181fff0c027589 */ /* 0x000ee200000e0000 */
[----:B------:R-:W-:Y:S01]  /*c130*/  ISETP.GE.AND P4, PT, R193, c[0x0][0x1d4], PT ;  /* 0x00007500c1007a0c */ /* 0x000fe20003f86270 */
[----:B------:R-:W-:Y:S01]  /*c140*/  IMAD R0, R199, 0x6000, R222 ;  /* 0x00006000c7007824 */ /* 0x000fe200078e02de */
[----:B------:R-:W-:Y:S02]  /*c150*/  ISETP.GE.AND P1, PT, R202, c[0x0][0x1d4], PT ;  /* 0x00007500ca007a0c */ /* 0x000fe40003f26270 */
[----:B------:R-:W-:Y:S02]  /*c160*/  ISETP.GE.AND P0, PT, R201, c[0x0][0x1d4], PT ;  /* 0x00007500c9007a0c */ /* 0x000fe40003f06270 */
[C---:B---3--:R-:W-:Y:S02]  /*c170*/  IADD3 R8, P5, R2.reuse, R16, RZ ;  /* 0x0000001002087210 */ /* 0x048fe40007fbe0ff */
[----:B------:R-:W-:Y:S03]  /*c180*/  IADD3 R6, P6, R2, R17, RZ ;  /* 0x0000001102067210 */ /* 0x000fe60007fde0ff */
[----:B--2---:R-:W-:Y:S01]  /*c190*/  IMAD.X R9, R4, 0x1, R13, P5 ;  /* 0x0000000104097824 */ /* 0x004fe200028e060d */
[----:B------:R-:W-:Y:S01]  /*c1a0*/  IADD3 R10, P5, R2, R18, RZ ;  /* 0x00000012020a7210 */ /* 0x000fe20007fbe0ff */
[C---:B------:R-:W-:Y:S01]  /*c1b0*/  IMAD.X R7, R4.reuse, 0x1, R14, P6 ;  /* 0x0000000104077824 */ /* 0x040fe200030e060e */
[----:B------:R-:W2:Y:S03]  /*c1c0*/  SHFL.IDX PT, R2, R12, 0x1, 0x181f ;  /* 0x00381f000c027f89 */ /* 0x000ea600000e0000 */
[----:B------:R-:W-:Y:S01]  /*c1d0*/  IMAD.X R11, R4, 0x1, R15, P5 ;  /* 0x00000001040b7824 */ /* 0x000fe200028e060f */
[----:B------:R-:W-:Y:S01]  /*c1e0*/  @!PT LDS RZ, [RZ] ;  /* 0x00000000fffff984 */ /* 0x000fe20000000800 */
[----:B------:R3:W-:Y:S04]  /*c1f0*/  LDGSTS.E.BYPASS.LTC128B.128 [R0], [R8.64], !P4 ;  /* 0x0000000008007fae */ /* 0x0007e8000e101d46 */
[----:B------:R4:W-:Y:S04]  /*c200*/  LDGSTS.E.BYPASS.LTC128B.128 [R0+0x2000], [R6.64], !P1 ;  /* 0x0200000006007fae */ /* 0x0009e8000c901d46 */
[----:B------:R5:W-:Y:S04]  /*c210*/  LDGSTS.E.BYPASS.LTC128B.128 [R0+0x4000], [R10.64], !P0 ;  /* 0x040000000a007fae */ /* 0x000be8000c101d46 */
[----:B------:R1:W2:Y:S01]  /*c220*/  SHFL.IDX PT, R4, R5, 0x1, 0x181f ;  /* 0x00381f0005047f89 */ /* 0x0002a200000e0000 */
[----:B----4-:R-:W-:Y:S02]  /*c230*/  SEL R7, RZ, 0x10, P0 ;  /* 0x00000010ff077807 */ /* 0x010fe40000000000 */
[----:B-1----:R-:W-:Y:S02]  /*c240*/  SEL R5, RZ, 0x10, P4 ;  /* 0x00000010ff057807 */ /* 0x002fe40002000000 */
[----:B-----5:R-:W-:Y:S02]  /*c250*/  SEL R10, RZ, 0x10, P1 ;  /* 0x00000010ff0a7807 */ /* 0x020fe40000800000 */
.L_x_2636:
[----:B--23--:R-:W-:Y:S02]  /*c260*/  IADD3 R8, -R5, 0x10, RZ ;  /* 0x0000001005087810 */ /* 0x00cfe40007ffe1ff */
[----:B------:R-:W-:Y:S02]  /*c270*/  IADD3 R3, -R10, 0x10, RZ ;  /* 0x000000100a037810 */ /* 0x000fe40007ffe1ff */
[----:B------:R-:W-:Y:S02]  /*c280*/  LOP3.LUT R8, R8, 0xf, RZ, 0xc0, !PT ;  /* 0x0000000f08087812 */ /* 0x000fe400078ec0ff */
[----:B------:R-:W-:Y:S02]  /*c290*/  LOP3.LUT R3, R3, 0xf, RZ, 0xc0, !PT ;  /* 0x0000000f03037812 */ /* 0x000fe400078ec0ff */
[----:B------:R-:W-:Y:S02]  /*c2a0*/  IADD3 R9, -R7, 0x10, RZ ;  /* 0x0000001007097810 */ /* 0x000fe40007ffe1ff */
[-C--:B------:R-:W-:Y:S02]  /*c2b0*/  IADD3 R8, P5, P4, R8, R2.reuse, R16 ;  /* 0x0000000208087210 */ /* 0x080fe40007cbe010 */
[----:B------:R-:W-:Y:S02]  /*c2c0*/  ISETP.NE.U32.AND P6, PT, R5, RZ, PT ;  /* 0x000000ff0500720c */ /* 0x000fe40003fc5070 */
[----:B------:R-:W-:Y:S02]  /*c2d0*/  IADD3 R6, P1, P0, R3, R2, R17 ;  /* 0x0000000203067210 */ /* 0x000fe4000783e011 */
[----:B------:R-:W-:Y:S02]  /*c2e0*/  LOP3.LUT R3, R9, 0xf, RZ, 0xc0, !PT ;  /* 0x0000000f09037812 */ /* 0x000fe400078ec0ff */
[-C--:B------:R-:W-:Y:S02]  /*c2f0*/  IADD3.X R9, RZ, R4.reuse, R13, P5, P4 ;  /* 0x00000004ff097210 */ /* 0x080fe40002fe840d */
[----:B------:R-:W-:Y:S02]  /*c300*/  ISETP.NE.U32.AND P5, PT, R10, RZ, PT ;  /* 0x000000ff0a00720c */ /* 0x000fe40003fa5070 */
[----:B------:R-:W-:Y:S02]  /*c310*/  ISETP.NE.U32.AND P4, PT, R7, RZ, PT ;  /* 0x000000ff0700720c */ /* 0x000fe40003f85070 */
[----:B------:R-:W-:Y:S01]  /*c320*/  IADD3.X R7, RZ, R4, R14, P1, P0 ;  /* 0x00000004ff077210 */ /* 0x000fe20000fe040e */
[----:B------:R-:W-:Y:S01]  /*c330*/  @!PT LDS RZ, [RZ] ;  /* 0x00000000fffff984 */ /* 0x000fe20000000800 */
[----:B------:R-:W-:Y:S01]  /*c340*/  @!PT LDS RZ, [RZ] ;  /* 0x00000000fffff984 */ /* 0x000fe20000000800 */
[----:B------:R-:W-:Y:S01]  /*c350*/  @!PT LDS RZ, [RZ] ;  /* 0x00000000fffff984 */ /* 0x000fe20000000800 */
[----:B------:R1:W-:Y:S01]  /*c360*/  LDGSTS.E.BYPASS.LTC128B.128.ZFILL [R0+0x1000], [R8.64], P6 ;  /* 0x0100000008007fae */ /* 0x0003e2000b141d46 */
[----:B------:R-:W-:Y:S04]  /*c370*/  IADD3 R2, P1, P0, R3, R2, R18 ;  /* 0x0000000203027210 */ /* 0x000fe8000783e012 */
[----:B------:R-:W-:Y:S03]  /*c380*/  IADD3.X R3, RZ, R4, R15, P1, P0 ;  /* 0x00000004ff037210 */ /* 0x000fe60000fe040f */
[----:B------:R1:W-:Y:S04]  /*c390*/  LDGSTS.E.BYPASS.LTC128B.128.ZFILL [R0+0x3000], [R6.64], P5 ;  /* 0x0300000006007fae */ /* 0x0003e8000a941d46 */
[----:B------:R1:W-:Y:S02]  /*c3a0*/  LDGSTS.E.BYPASS.LTC128B.128.ZFILL [R0+0x5000], [R2.64], P4 ;  /* 0x0500000002007fae */ /* 0x0003e4000a141d46 */
.L_x_2598:
[----:B------:R-:W-:Y:S05]  /*c3b0*/  BSYNC B0 ;  /* 0x0000000000007941 */ /* 0x000fea0003800000 */
.L_x_2597:
        /* <DEDUP_REMOVED lines=10> */
.L_x_2591:
[----:B------:R-:W-:Y:S05]  /*c460*/  BRA.DIV ~URZ, `(.L_x_2602) ;  /* 0x000039127f007947 */ /* 0x000fea000b800000 */
[----:B------:R1:W2:Y:S02]  /*c470*/  SHFL.BFLY PT, R0, R203, 0x2, 0x1f ;  /* 0x0c401f00cb007f89 */ /* 0x0002a400000e0000 */
.L_x_2637:
[----:B--2---:R-:W-:Y:S01]  /*c480*/  FADD.FTZ R0, R0, R203 ;  /* 0x000000cb00007221 */ /* 0x004fe20000010000 */
[----:B------:R-:W-:Y:S05]  /*c490*/  BRA.DIV ~URZ, `(.L_x_2603) ;  /* 0x000039427f007947 */ /* 0x000fea000b800000 */
[----:B------:R-:W2:Y:S04]  /*c4a0*/  SHFL.BFLY PT, R5, R204, 0x2, 0x1f ;  /* 0x0c401f00cc057f89 */ /* 0x000ea800000e0000 */
[----:B------:R-:W3:Y:S01]  /*c4b0*/  SHFL.BFLY PT, R2, R0, 0x1, 0x1f ;  /* 0x0c201f0000027f89 */ /* 0x000ee200000e0000 */
[----:B--2---:R-:W-:-:S02]  /*c4c0*/  FADD.FTZ R5, R5, R204 ;  /* 0x000000cc05057221 */ /* 0x004fc40000010000 */
[----:B---3--:R-:W-:-:S03]  /*c4d0*/  FADD.FTZ R0, R0, R2 ;  /* 0x0000000200007221 */ /* 0x008fc60000010000 */
[----:B------:R2:W3:Y:S04]  /*c4e0*/  SHFL.BFLY PT, R3, R5, 0x1, 0x1f ;  /* 0x0c201f0005037f89 */ /* 0x0004e800000e0000 */
.L_x_2638:
[----:B------:R-:W-:Y:S01]  /*c4f0*/  FSETP.NE.FTZ.AND P1, PT, R0, RZ, PT ;  /* 0x000000ff0000720b */ /* 0x000fe20003f35000 */
[----:B---3--:R-:W-:Y:S01]  /*c500*/  FADD.FTZ R3, R3, R5 ;  /* 0x0000000503037221 */ /* 0x008fe20000010000 */
[----:B------:R-:W-:Y:S02]  /*c510*/  MOV R2, RZ ;  /* 0x000000ff00027202 */ /* 0x000fe40000000f00 */
[----:B------:R-:W-:Y:S02]  /*c520*/  MOV R17, 0xff800000 ;  /* 0xff80000000117802 */ /* 0x000fe40000000f00 */
[----:B------:R-:W-:Y:S02]  /*c530*/  FSETP.NE.FTZ.AND P0, PT, R3, RZ, PT ;  /* 0x000000ff0300720b */ /* 0x000fe40003f15000 */
[----:B------:R-:W-:-:S05]  /*c540*/  MOV R16, 0xff800000 ;  /* 0xff80000000107802 */ /* 0x000fca0000000f00 */
[----:B------:R-:W3:Y:S01]  /*c550*/  @P1 MUFU.RCP R2, R0 ;  /* 0x0000000000021308 */ /* 0x000ee20000001000 */
[----:B------:R-:W-:-:S07]  /*c560*/  @P1 MOV R6, 0x3f317218 ;  /* 0x3f31721800061802 */ /* 0x000fce0000000f00 */
[----:B------:R4:W5:Y:S01]  /*c570*/  @P1 MUFU.LG2 R4, R0 ;  /* 0x0000000000041308 */ /* 0x0009620000000c00 */
[C---:B---3--:R-:W-:Y:S02]  /*c580*/  FMUL.FTZ R104, R2.reuse, R104 ;  /* 0x0000006802687220 */ /* 0x048fe40000410000 */
[C---:B------:R-:W-:Y:S02]  /*c590*/  FMUL.FTZ R105, R2.reuse, R105 ;  /* 0x0000006902697220 */ /* 0x040fe40000410000 */
[C---:B------:R-:W-:Y:S02]  /*c5a0*/  FMUL.FTZ R108, R2.reuse, R108 ;  /* 0x0000006c026c7220 */ /* 0x040fe40000410000 */
[C---:B------:R-:W-:Y:S01]  /*c5b0*/  FMUL.FTZ R109, R2.reuse, R109 ;  /* 0x0000006d026d7220 */ /* 0x040fe20000410000 */
[----:B----4-:R-:W-:Y:S01]  /*c5c0*/  MOV R0, RZ ;  /* 0x000000ff00007202 */ /* 0x010fe20000000f00 */
[C---:B------:R-:W-:Y:S02]  /*c5d0*/  FMUL.FTZ R112, R2.reuse, R112 ;  /* 0x0000007002707220 */ /* 0x040fe40000410000 */
[----:B------:R-:W-:-:S02]  /*c5e0*/  FMUL.FTZ R113, R2, R113 ;  /* 0x0000007102717220 */ /* 0x000fc40000410000 */
[C---:B------:R-:W-:Y:S01]  /*c5f0*/  FMUL.FTZ R116, R2.reuse, R116 ;  /* 0x0000007402747220 */ /* 0x040fe20000410000 */
[----:B------:R-:W3:Y:S01]  /*c600*/  @P0 MUFU.RCP R0, R3 ;  /* 0x0000000300000308 */ /* 0x000ee20000001000 */
        /* <DEDUP_REMOVED lines=41> */
[----:B------:R4:W1:Y:S01]  /*c8a0*/  @P0 MUFU.LG2 R2, R3 ;  /* 0x0000000300020308 */ /* 0x0008620000000c00 */
[----:B--2--5:R-:W-:Y:S02]  /*c8b0*/  @P1 FMUL.FTZ R5, R4, 0.69314718246459960938 ;  /* 0x3f31721804051820 */ /* 0x024fe40000410000 */
[----:B------:R-:W-:Y:S02]  /*c8c0*/  @P1 FMUL.FTZ R4, R6, c[0x0][0x2d0] ;  /* 0x0000b40006041a20 */ /* 0x000fe40000410000 */
[----:B---3--:R-:W-:Y:S02]  /*c8d0*/  FMUL.FTZ R106, R0, R106 ;  /* 0x0000006a006a7220 */ /* 0x008fe40000410000 */
[----:B------:R-:W-:Y:S01]  /*c8e0*/  @P1 FFMA.FTZ R17, R4, R101, R5 ;  /* 0x0000006504111223 */ /* 0x000fe20000010005 */
[----:B------:R-:W-:Y:S01]  /*c8f0*/  MOV R4, 0x1 ;  /* 0x0000000100047802 */ /* 0x000fe20000000f00 */
[C---:B------:R-:W-:Y:S02]  /*c900*/  FMUL.FTZ R107, R0.reuse, R107 ;  /* 0x0000006b006b7220 */ /* 0x040fe40000410000 */
[----:B------:R-:W-:-:S02]  /*c910*/  FMUL.FTZ R110, R0, R110 ;  /* 0x0000006e006e7220 */ /* 0x000fc40000410000 */
[C---:B------:R-:W-:Y:S02]  /*c920*/  FMUL.FTZ R111, R0.reuse, R111 ;  /* 0x0000006f006f7220 */ /* 0x040fe40000410000 */
[----:B------:R-:W-:Y:S01]  /*c930*/  FMUL.FTZ R114, R0, R114 ;  /* 0x0000007200727220 */ /* 0x000fe20000410000 */
[----:B----4-:R-:W-:Y:S01]  /*c940*/  @P0 MOV R3, 0x3f317218 ;  /* 0x3f31721800030802 */ /* 0x010fe20000000f00 */
[----:B-1----:R-:W-:Y:S02]  /*c950*/  @P0 FMUL.FTZ R2, R2, 0.69314718246459960938 ;  /* 0x3f31721802020820 */ /* 0x002fe40000410000 */
[C---:B------:R-:W-:Y:S02]  /*c960*/  FMUL.FTZ R115, R0.reuse, R115 ;  /* 0x0000007300737220 */ /* 0x040fe40000410000 */
[----:B------:R-:W-:Y:S02]  /*c970*/  @P0 FMUL.FTZ R3, R3, c[0x0][0x2d0] ;  /* 0x0000b40003030a20 */ /* 0x000fe40000410000 */
        /* <DEDUP_REMOVED lines=44> */
.L_x_2556:
        /* <DEDUP_REMOVED lines=8> */
[----:B------:R-:W2:Y:S01]  /*ccc0*/  POPC R2, UR4 ;  /* 0x0000000400027d09 */ /* 0x000ea20008000000 */
[----:B-1----:R-:W-:Y:S01]  /*ccd0*/  ISETP.EQ.U32.AND P0, PT, R3, R4, PT ;  /* 0x000000040300720c */ /* 0x002fe20003f02070 */
[----:B------:R-:W-:-:S12]  /*cce0*/  IMAD.MOV.U32 R4, RZ, RZ, c[0x0][0x580] ;  /* 0x00016000ff047624 */ /* 0x000fd800078e00ff */
[----:B--2---:R1:W2:Y:S04]  /*ccf0*/  @P0 ATOMG.E.ADD.STRONG.GPU PT, R2, [R4.64], R2 ;  /* 0x00000002040209a8 */ /* 0x0042a800081ee1c6 */
[----:B-1----:R-:W1:Y:S04]  /*cd00*/  S2R R4, SR_LTMASK ;  /* 0x0000000000047919 */ /* 0x002e680000003900 */
[----:B--2---:R1:W2:Y:S02]  /*cd10*/  SHFL.IDX PT, R3, R2, R3, 0x1f ;  /* 0x00001f0302037589 */ /* 0x0042a400000e0000 */
[----:B-1----:R-:W-:-:S06]  /*cd20*/  LOP3.LUT R2, R4, UR4, RZ, 0xc0, !PT ;  /* 0x0000000404027c12 */ /* 0x002fcc000f8ec0ff */
[----:B------:R-:W2:Y:S02]  /*cd30*/  POPC R2, R2 ;  /* 0x0000000200027309 */ /* 0x000ea40000000000 */
[----:B--2---:R-:W-:-:S06]  /*cd40*/  IADD3 R240, R3, c[0x0][0xc], R2 ;  /* 0x0000030003f07a10 */ /* 0x004fcc0007ffe002 */
.L_x_2605:
[----:B------:R-:W-:Y:S05]  /*cd50*/  BSYNC B0 ;  /* 0x0000000000007941 */ /* 0x000fea0003800000 */
.L_x_2604:
        /* <DEDUP_REMOVED lines=15> */
[----:B-----5:R-:W-:Y:S05]  /*ce50*/  CALL.REL.NOINC `($__internal_43_$__cuda_sm70_shflsync_idx_p) ;  /* 0x0000314000007944 */ /* 0x020fea0003c00000 */
.L_x_2608:
[----:B------:R-:W2:Y:S01]  /*ce60*/  LDL R6, [R1+0x4] ;  /* 0x0000040001067983 */ /* 0x000ea20000100800 */
[----:B------:R-:W-:Y:S01]  /*ce70*/  IMAD.MOV.U32 R5, RZ, RZ, 0x1 ;  /* 0x00000001ff057424 */ /* 0x000fe200078e00ff */
[----:B------:R-:W-:Y:S01]  /*ce80*/  SHF.R.S32.HI R0, RZ, 0x1f, R234 ;  /* 0x0000001fff007819 */ /* 0x000fe200000114ea */
[----:B------:R-:W-:Y:S01]  /*ce90*/  IMAD.WIDE.U32 R2, R234, c[0x0][0x4d0], RZ ;  /* 0x00013400ea027a25 */ /* 0x000fe200078e00ff */
[----:B------:R-:W3:Y:S02]  /*cea0*/  LDL R20, [R1+0xc] ;  /* 0x00000c0001147983 */ /* 0x000ee40000100800 */
[----:B------:R-:W-:Y:S01]  /*ceb0*/  ISETP.NE.AND P1, PT, R5, c[0x0][0x4e8], PT ;  /* 0x00013a0005007a0c */ /* 0x000fe20003f25270 */
[C---:B------:R-:W-:Y:S02]  /*cec0*/  IMAD R4, R0.reuse, c[0x0][0x4d0], RZ ;  /* 0x0001340000047a24 */ /* 0x040fe400078e02ff */
[----:B------:R-:W-:Y:S01]  /*ced0*/  IMAD R5, R0, c[0x0][0x438], RZ ;  /* 0x00010e0000057a24 */ /* 0x000fe200078e02ff */
[----:B------:R-:W-:Y:S01]  /*cee0*/  SHF.R.S32.HI R0, RZ, 0x1f, R233 ;  /* 0x0000001fff007819 */ /* 0x000fe200000114e9 */
[----:B------:R-:W-:-:S02]  /*cef0*/  IMAD R4, R234, c[0x0][0x4d4], R4 ;  /* 0x00013500ea047a24 */ /* 0x000fc400078e0204 */
[----:B------:R-:W-:Y:S02]  /*cf00*/  IMAD R8, R234, c[0x0][0x43c], R5 ;  /* 0x00010f00ea087a24 */ /* 0x000fe400078e0205 */
[----:B------:R-:W-:Y:S02]  /*cf10*/  IMAD.IADD R3, R3, 0x1, R4 ;  /* 0x0000000103037824 */ /* 0x000fe400078e0204 */
[----:B------:R-:W-:Y:S02]  /*cf20*/  IMAD R9, R0, c[0x0][0x4d8], RZ ;  /* 0x0001360000097a24 */ /* 0x000fe400078e02ff */
[----:B------:R-:W-:Y:S01]  /*cf30*/  IMAD.WIDE.U32 R4, R234, c[0x0][0x438], RZ ;  /* 0x00010e00ea047a25 */ /* 0x000fe200078e00ff */
[----:B------:R-:W1:Y:S03]  /*cf40*/  S2R R21, SR_TID.X ;  /* 0x0000000000157919 */ /* 0x000e660000002100 */
[----:B------:R-:W-:-:S02]  /*cf50*/  IMAD R9, R233, c[0x0][0x4dc], R9 ;  /* 0x00013700e9097a24 */ /* 0x000fc400078e0209 */
[----:B------:R-:W-:Y:S01]  /*cf60*/  IMAD.WIDE.U32 R2, R233, c[0x0][0x4d8], R2 ;  /* 0x00013600e9027a25 */ /* 0x000fe200078e0002 */
[----:B------:R-:W-:-:S03]  /*cf70*/  SHF.R.S32.HI R11, RZ, 0x1f, R236 ;  /* 0x0000001fff0b7819 */ /* 0x000fc600000114ec */
[----:B------:R-:W-:Y:S02]  /*cf80*/  IMAD.IADD R5, R5, 0x1, R8 ;  /* 0x0000000105057824 */ /* 0x000fe400078e0208 */
[----:B------:R-:W-:Y:S02]  /*cf90*/  IMAD.IADD R3, R3, 0x1, R9 ;  /* 0x0000000103037824 */ /* 0x000fe400078e0209 */
[----:B------:R-:W-:-:S04]  /*cfa0*/  IMAD.WIDE.U32 R8, R233, c[0x0][0x440], R4 ;  /* 0x00011000e9087a25 */ /* 0x000fc800078e0004 */
[----:B------:R-:W-:Y:S02]  /*cfb0*/  IMAD R12, R11, c[0x0][0x4e0], RZ ;  /* 0x000138000b0c7a24 */ /* 0x000fe400078e02ff */
[----:B------:R-:W-:-:S04]  /*cfc0*/  IMAD.WIDE.U32 R4, R236, c[0x0][0x4e0], R2 ;  /* 0x00013800ec047a25 */ /* 0x000fc800078e0002 */
[----:B------:R-:W-:Y:S02]  /*cfd0*/  IMAD R12, R236, c[0x0][0x4e4], R12 ;  /* 0x00013900ec0c7a24 */ /* 0x000fe400078e020c */
[----:B------:R-:W-:-:S04]  /*cfe0*/  IMAD R0, R0, c[0x0][0x440], RZ ;  /* 0x0001100000007a24 */ /* 0x000fc800078e02ff */
[----:B------:R-:W-:Y:S01]  /*cff0*/  IMAD R15, R233, c[0x0][0x444], R0 ;  /* 0x00011100e90f7a24 */ /* 0x000fe200078e0200 */
[----:B-1----:R-:W-:Y:S01]  /*d000*/  SHF.R.S32.HI R19, RZ, 0x1f, R21 ;  /* 0x0000001fff137819 */ /* 0x002fe20000011415 */
[----:B------:R-:W-:Y:S02]  /*d010*/  IMAD R11, R11, c[0x0][0x448], RZ ;  /* 0x000112000b0b7a24 */ /* 0x000fe400078e02ff */
[----:B------:R-:W-:Y:S01]  /*d020*/  IMAD.IADD R3, R9, 0x1, R15 ;  /* 0x0000000109037824 */ /* 0x000fe200078e020f */
[----:B------:R-:W-:Y:S01]  /*d030*/  LEA.HI R19, R19, R21, RZ, 0x5 ;  /* 0x0000001513137211 */ /* 0x000fe200078f28ff */
[----:B------:R-:W-:-:S03]  /*d040*/  IMAD R11, R236, c[0x0][0x44c], R11 ;  /* 0x00011300ec0b7a24 */ /* 0x000fc600078e020b */
        /* <DEDUP_REMOVED lines=25> */
[----:B------:R-:W-:Y:S02]  /*d1e0*/  SHF.R.S32.HI R28, RZ, 0x1f, R28 ;  /* 0x0000001fff1c7819 */ /* 0x000fe4000001141c */
[----:B------:R-:W-:-:S02]  /*d1f0*/  IADD3 R29, R223, 0x50, RZ ;  /* 0x00000050df1d7810 */ /* 0x000fc40007ffe0ff */
[----:B------:R-:W-:Y:S02]  /*d200*/  SHF.R.S32.HI R30, RZ, 0x1f, R30 ;  /* 0x0000001fff1e7819 */ /* 0x000fe4000001141e */
[C---:B------:R-:W-:Y:S02]  /*d210*/  IADD3 R31, R223.reuse, 0x48, RZ ;  /* 0x00000048df1f7810 */ /* 0x040fe40007ffe0ff */
        /* <DEDUP_REMOVED lines=16> */
[----:B------:R-:W-:Y:S01]  /*d320*/  SHF.R.S32.HI R144, RZ, 0x1f, R144 ;  /* 0x0000001fff907819 */ /* 0x000fe20000011490 */
[----:B--2---:R-:W-:-:S04]  /*d330*/  IMAD.IADD R7, R6, 0x1, R238 ;  /* 0x0000000106077824 */ /* 0x004fc800078e02ee */
[----:B------:R-:W-:-:S04]  /*d340*/  @P1 IMAD.HI.U32 R10, R7, c[0x0][0x4ec], RZ ;  /* 0x00013b00070a1a27 */ /* 0x000fc800078e00ff */
[----:B------:R-:W-:Y:S01]  /*d350*/  IMAD.MOV.U32 R6, RZ, RZ, R7 ;  /* 0x000000ffff067224 */ /* 0x000fe200078e0007 */
[----:B------:R-:W-:-:S05]  /*d360*/  @P1 SHF.R.U32.HI R6, RZ, c[0x0][0x4f0], R10 ;  /* 0x00013c00ff061a19 */ /* 0x000fca000001160a */
[----:B------:R-:W-:-:S04]  /*d370*/  IMAD.MOV R10, RZ, RZ, -R6 ;  /* 0x000000ffff0a7224 */ /* 0x000fc800078e0a06 */
[----:B------:R-:W-:Y:S01]  /*d380*/  IMAD R10, R10, c[0x0][0x4e8], R7 ;  /* 0x00013a000a0a7a24 */ /* 0x000fe200078e0207 */
[----:B------:R-:W-:Y:S02]  /*d390*/  SHF.R.S32.HI R13, RZ, 0x1f, R6 ;  /* 0x0000001fff0d7819 */ /* 0x000fe40000011406 */
[----:B------:R-:W-:Y:S02]  /*d3a0*/  IADD3 R4, P0, R6, R4, RZ ;  /* 0x0000000406047210 */ /* 0x000fe40007f1e0ff */
[----:B------:R-:W-:Y:S01]  /*d3b0*/  SHF.R.S32.HI R14, RZ, 0x1f, R10 ;  /* 0x0000001fff0e7819 */ /* 0x000fe2000001140a */
[----:B------:R-:W-:Y:S01]  /*d3c0*/  @P1 IMAD.HI.U32 R2, R7, c[0x0][0x4ec], RZ ;  /* 0x00013b0007021a27 */ /* 0x000fe200078e00ff */
[----:B------:R-:W-:-:S03]  /*d3d0*/  IADD3.X R5, R13, R5, R12, P0, !PT ;  /* 0x000000050d057210 */ /* 0x000fc600007fe40c */
[----:B------:R-:W-:Y:S02]  /*d3e0*/  IMAD R6, R14, c[0x0][0x4c8], RZ ;  /* 0x000132000e067a24 */ /* 0x000fe400078e02ff */
[----:B------:R-:W-:Y:S01]  /*d3f0*/  IMAD.MOV.U32 R0, RZ, RZ, R7 ;  /* 0x000000ffff007224 */ /* 0x000fe200078e0007 */
[----:B------:R-:W-:Y:S01]  /*d400*/  @P1 SHF.R.U32.HI R0, RZ, c[0x0][0x4f0], R2 ;  /* 0x00013c00ff001a19 */ /* 0x000fe20000011602 */
[C---:B------:R-:W-:Y:S02]  /*d410*/  IMAD R6, R10.reuse, c[0x0][0x4cc], R6 ;  /* 0x000133000a067a24 */ /* 0x040fe400078e0206 */
[----:B------:R-:W-:Y:S01]  /*d420*/  IMAD.WIDE.U32 R4, R10, c[0x0][0x4c8], R4 ;  /* 0x000132000a047a25 */ /* 0x000fe200078e0004 */
[----:B------:R-:W-:-:S03]  /*d430*/  SHF.R.S32.HI R10, RZ, 0x1f, R0 ;  /* 0x0000001fff0a7819 */ /* 0x000fc60000011400 */
[----:B------:R-:W-:Y:S02]  /*d440*/  IMAD.MOV.U32 R2, RZ, RZ, R8 ;  /* 0x000000ffff027224 */ /* 0x000fe400078e0008 */
[----:B------:R-:W-:Y:S02]  /*d450*/  IMAD.MOV R8, RZ, RZ, -R0 ;  /* 0x000000ffff087224 */ /* 0x000fe400078e0a00 */
[----:B------:R-:W-:Y:S01]  /*d460*/  IMAD.IADD R9, R5, 0x1, R6 ;  /* 0x0000000105097824 */ /* 0x000fe200078e0206 */
[----:B------:R-:W-:Y:S01]  /*d470*/  LEA R6, P0, R4, c[0x0][0x4a8], 0x2 ;  /* 0x00012a0004067a11 */ /* 0x000fe200078010ff */
[----:B------:R-:W-:-:S04]  /*d480*/  IMAD.WIDE.U32 R2, R236, c[0x0][0x448], R2 ;  /* 0x00011200ec027a25 */ /* 0x000fc800078e0002 */
[----:B------:R-:W-:Y:S01]  /*d490*/  IMAD R8, R8, c[0x0][0x4e8], R7 ;  /* 0x00013a0008087a24 */ /* 0x000fe200078e0207 */
[----:B------:R-:W-:Y:S01]  /*d4a0*/  LEA.HI.X R7, R4, c[0x0][0x4ac], R9, 0x2, P0 ;  /* 0x00012b0004077a11 */ /* 0x000fe200000f1409 */
[----:B------:R-:W-:Y:S02]  /*d4b0*/  IMAD R5, R10, c[0x0][0x430], RZ ;  /* 0x00010c000a057a24 */ /* 0x000fe400078e02ff */
[----:B------:R-:W-:Y:S01]  /*d4c0*/  IMAD.IADD R3, R3, 0x1, R11 ;  /* 0x0000000103037824 */ /* 0x000fe200078e020b */
[----:B------:R-:W-:Y:S01]  /*d4d0*/  SHFL.IDX PT, R4, R6, RZ, 0x1c1f ;  /* 0x001c1fff06047589 */ /* 0x000fe200000e0000 */
[C---:B------:R-:W-:Y:S01]  /*d4e0*/  IMAD R10, R0.reuse, c[0x0][0x434], R5 ;  /* 0x00010d00000a7a24 */ /* 0x040fe200078e0205 */
[----:B------:R-:W-:Y:S02]  /*d4f0*/  SHF.R.S32.HI R9, RZ, 0x1f, R8 ;  /* 0x0000001fff097819 */ /* 0x000fe40000011408 */
[----:B------:R-:W1:Y:S01]  /*d500*/  SHFL.IDX PT, R5, R7, RZ, 0x1c1f ;  /* 0x001c1fff07057589 */ /* 0x000e6200000e0000 */
[----:B------:R-:W-:-:S03]  /*d510*/  IMAD.WIDE.U32 R2, R0, c[0x0][0x430], R2 ;  /* 0x00010c0000027a25 */ /* 0x000fc600078e0002 */
[----:B------:R-:W-:Y:S01]  /*d520*/  SHFL.IDX PT, R6, R6, 0x1, 0x1c1f ;  /* 0x003c1f0006067f89 */ /* 0x000fe200000e0000 */
[----:B---3--:R-:W-:-:S03]  /*d530*/  IMAD.IADD R0, R20, 0x1, R238 ;  /* 0x0000000114007824 */ /* 0x008fc600078e02ee */
[----:B------:R-:W2:Y:S01]  /*d540*/  SHFL.IDX PT, R7, R7, 0x1, 0x1c1f ;  /* 0x003c1f0007077f89 */ /* 0x000ea200000e0000 */
        /* <DEDUP_REMOVED lines=11> */
[----:B--2---:R1:W-:Y:S01]  /*d600*/  @!P1 ST.E [R6.64], R16 ;  /* 0x0000001006009985 */ /* 0x0043e2000c101906 */
[----:B------:R-:W-:Y:S02]  /*d610*/  ISETP.GE.AND P1, PT, R0, UR4, PT ;  /* 0x0000000400007c0c */ /* 0x000fe4000bf26270 */
[----:B------:R-:W-:Y:S02]  /*d620*/  LEA.HI.X R10, R2, c[0x0][0x404], R3, 0x2, P0 ;  /* 0x00010100020a7a11 */ /* 0x000fe400000f1403 */
[----:B------:R1:W2:Y:S01]  /*d630*/  SHFL.IDX PT, R2, R11, RZ, 0x1c1f ;  /* 0x001c1fff0b027589 */ /* 0x0002a200000e0000 */
[----:B------:R-:W-:-:S03]  /*d640*/  ISETP.GE.AND P0, PT, R9, UR4, PT ;  /* 0x0000000409007c0c */ /* 0x000fc6000bf06270 */
[----:B------:R1:W3:Y:S01]  /*d650*/  SHFL.IDX PT, R3, R10, RZ, 0x1c1f ;  /* 0x001c1fff0a037589 */ /* 0x0002e200000e0000 */
[----:B------:R-:W-:Y:S02]  /*d660*/  SHF.R.S32.HI R12, RZ, 0x1f, R241 ;  /* 0x0000001fff0c7819 */ /* 0x000fe400000114f1 */
        /* <DEDUP_REMOVED lines=9> */
[----:B-123--:R-:W-:Y:S02]  /*d700*/  @!P5 IMAD.WIDE R6, R223, 0x4, R2 ;  /* 0x00000004df06d825 */ /* 0x00efe400078e0202 */
        /* <DEDUP_REMOVED lines=8> */
[----:B--2---:R-:W-:-:S03]  /*d790*/  @!P2 LEA R4, P3, R139, R2, 0x2 ;  /* 0x000000028b04a211 */ /* 0x004fc600078610ff */
        /* <DEDUP_REMOVED lines=60> */
[----:B-1----:R-:W-:-:S04]  /*db60*/  @!P3 LEA R6, P4, R246, R2, 0x2 ;  /* 0x00000002f606b211 */ /* 0x002fc800078810ff */
[-C--:B------:R-:W-:Y:S02]  /*db70*/  @!P3 LEA.HI.X R7, R246, R3.reuse, R20, 0x2, P4 ;  /* 0x00000003f607b211 */ /* 0x080fe400020f1414 */
[-C--:B--2---:R-:W-:Y:S02]  /*db80*/  @!P2 LEA R4, P1, R245, R2.reuse, 0x2 ;  /* 0x00000002f504a211 */ /* 0x084fe400078210ff */
        /* <DEDUP_REMOVED lines=11> */
[----:B--2---:R-:W-:-:S03]  /*dc40*/  @!P3 LEA R4, P1, R242, R2, 0x2 ;  /* 0x00000002f204b211 */ /* 0x004fc600078210ff */
[----:B------:R3:W-:Y:S01]  /*dc50*/  @!P4 ST.E.64 [R6.64], R88 ;  /* 0x000000580600c985 */ /* 0x0007e2000c101b06 */
[----:B------:R-:W-:Y:S02]  /*dc60*/  @!P3 LEA.HI.X R5, R242, R3, R13, 0x2, P1 ;  /* 0x00000003f205b211 */ /* 0x000fe400008f140d */
[----:B------:R-:W-:-:S03]  /*dc70*/  @!P2 LEA R2, P1, R241, R2, 0x2 ;  /* 0x00000002f102a211 */ /* 0x000fc600078210ff */
[----:B------:R3:W-:Y:S01]  /*dc80*/  @!P3 ST.E.64 [R4.64], R92 ;  /* 0x0000005c0400b985 */ /* 0x0007e2000c101b06 */
[----:B------:R-:W-:-:S05]  /*dc90*/  @!P2 LEA.HI.X R3, R241, R3, R12, 0x2, P1 ;  /* 0x00000003f103a211 */ /* 0x000fca00008f140c */
[----:B------:R3:W-:Y:S04]  /*dca0*/  @!P2 ST.E.64 [R2.64], R96 ;  /* 0x000000600200a985 */ /* 0x0007e8000c101b06 */
.L_x_2610:
[----:B------:R-:W-:Y:S05]  /*dcb0*/  BSYNC B0 ;  /* 0x0000000000007941 */ /* 0x000fea0003800000 */
.L_x_2609:
[----:B---3--:R3:W4:Y:S04]  /*dcc0*/  SHFL.IDX PT, R3, R10, 0x1, 0x1c1f ;  /* 0x003c1f000a037f89 */ /* 0x00872800000e0000 */
[----:B--2---:R3:W2:Y:S01]  /*dcd0*/  SHFL.IDX PT, R2, R11, 0x1, 0x1c1f ;  /* 0x003c1f000b027f89 */ /* 0x0046a200000e0000 */
[----:B------:R-:W-:Y:S05]  /*dce0*/  @P0 BRA `(.L_x_2611) ;  /* 0x0000089000000947 */ /* 0x000fea0003800000 */
[----:B------:R-:W-:Y:S02]  /*dcf0*/  ISETP.GE.AND P1, PT, R223, c[0x0][0x3c8], PT ;  /* 0x0000f200df007a0c */ /* 0x000fe40003f26270 */
[----:B------:R-:W-:Y:S02]  /*dd00*/  ISETP.GE.AND P2, PT, R143, c[0x0][0x3c8], PT ;  /* 0x0000f2008f007a0c */ /* 0x000fe40003f46270 */
[----:B------:R-:W-:Y:S02]  /*dd10*/  ISETP.GE.AND P3, PT, R141, c[0x0][0x3c8], PT ;  /* 0x0000f2008d007a0c */ /* 0x000fe40003f66270 */
[----:B------:R-:W-:-:S07]  /*dd20*/  ISETP.GE.AND P0, PT, R139, c[0x0][0x3c8], PT ;  /* 0x0000f2008b007a0c */ /* 0x000fce0003f06270 */
[----:B-12-4-:R-:W-:Y:S02]  /*dd30*/  @!P1 IMAD.WIDE R6, R223, 0x4, R2 ;  /* 0x00000004df069825 */ /* 0x016fe400078e0202 */
        /* <DEDUP_REMOVED lines=8> */
[----:B--2---:R-:W-:-:S03]  /*ddc0*/  @!P0 LEA R4, P5, R139, R2, 0x2 ;  /* 0x000000028b048211 */ /* 0x004fc600078a10ff */
        /* <DEDUP_REMOVED lines=32> */
[CC--:B--2---:R-:W-:Y:S01]  /*dfd0*/  @!P0 LEA R4, P5, R27.reuse, R2.reuse, 0x2 ;  /* 0x000000021b048211 */ /* 0x0c4fe200078a10ff */
        /* <DEDUP_REMOVED lines=11> */
[CC--:B--2---:R-:W-:Y:S01]  /*e090*/  @!P4 LEA R4, P5, R250.reuse, R2.reuse, 0x2 ;  /* 0x00000002fa04c211 */ /* 0x0c4fe200078a10ff */
[----:B------:R1:W-:Y:S03]  /*e0a0*/  @!P2 ST.E.64 [R6.64], R58 ;  /* 0x0000003a0600a985 */ /* 0x0003e6000c101b06 */
[----:B------:R-:W-:Y:S02]  /*e0b0*/  @!P4 LEA.HI.X R5, R250, R3, R24, 0x2, P5 ;  /* 0x00000003fa05c211 */ /* 0x000fe400028f1418 */
[----:B----4-:R-:W-:-:S03]  /*e0c0*/  @!P3 LEA R8, P2, R249, R2, 0x2 ;  /* 0x00000002f908b211 */ /* 0x010fc600078410ff */
        /* <DEDUP_REMOVED lines=16> */
[----:B---3--:R-:W-:-:S03]  /*e1d0*/  @!P3 LEA R10, P5, R245, R2, 0x2 ;  /* 0x00000002f50ab211 */ /* 0x008fc600078a10ff */
        /* <DEDUP_REMOVED lines=18> */
.L_x_2607:
        /* <DEDUP_REMOVED lines=40> */
.L_x_2611:
[----:B------:R-:W-:Y:S05]  /*e580*/  BSYNC B1 ;  /* 0x0000000000017941 */ /* 0x000fea0003800000 */
.L_x_2606:
[----:B-1-3--:R-:W3:Y:S02]  /*e590*/  LDL R0, [R1+0x8] ;  /* 0x0000080001007983 */ /* 0x00aee40000100800 */
[----:B---3--:R-:W-:-:S13]  /*e5a0*/  ISETP.NE.AND P0, PT, R0, RZ, PT ;  /* 0x000000ff0000720c */ /* 0x008fda0003f05270 */
[----:B------:R-:W-:Y:S01]  /*e5b0*/  @P0 WARPSYNC 0xffffffff ;  /* 0xffffffff00000948 */ /* 0x000fe20003800000 */
[----:B------:R-:W-:Y:S06]  /*e5c0*/  @P0 BAR.SYNC.DEFER_BLOCKING 0x5, 0x100 ;  /* 0x0144000000000b1d */ /* 0x000fec0000010000 */
[----:B------:R-:W1:Y:S04]  /*e5d0*/  @P0 LDS R240, [0x24100] ;  /* 0x02410000fff00984 */ /* 0x000e680000000800 */
[----:B------:R-:W-:Y:S06]  /*e5e0*/  @P0 BAR.ARV 0x4, 0x100 ;  /* 0x0104000000000b1d */ /* 0x000fec0000002000 */
[----:B------:R-:W-:Y:S05]  /*e5f0*/  @P0 BRA `(.L_x_2612) ;  /* 0x0000007000000947 */ /* 0x000fea0003800000 */
[----:B------:R-:W-:Y:S05]  /*e600*/  BRA.DIV ~URZ, `(.L_x_2613) ;  /* 0x000018d27f007947 */ /* 0x000fea000b800000 */
[----:B------:R3:W4:Y:S02]  /*e610*/  SHFL.IDX PT, R0, R18, RZ, 0x1f ;  /* 0x00001fff12007589 */ /* 0x00072400000e0000 */
.L_x_2639:
[----:B------:R-:W-:Y:S01]  /*e620*/  WARPSYNC 0xffffffff ;  /* 0xffffffff00007948 */ /* 0x000fe20003800000 */
[----:B------:R-:W-:Y:S01]  /*e630*/  BAR.SYNC.DEFER_BLOCKING 0x4, 0x100 ;  /* 0x0104000000007b1d */ /* 0x000fe20000010000 */
[----:B-1--4-:R-:W-:-:S05]  /*e640*/  MOV R240, R0 ;  /* 0x0000000000f07202 */ /* 0x012fca0000000f00 */
[----:B------:R1:W-:Y:S04]  /*e650*/  @!P6 STS [0x24100], R18 ;  /* 0x02410012ff00e388 */ /* 0x0003e80000000800 */
[----:B------:R-:W-:Y:S06]  /*e660*/  BAR.ARV 0x5, 0x100 ;  /* 0x0144000000007b1d */ /* 0x000fec0000002000 */
.L_x_2612:
[----:B-1----:R-:W-:-:S13]  /*e670*/  ISETP.GE.AND P0, PT, R240, c[0x0][0x538], PT ;  /* 0x00014e00f0007a0c */ /* 0x002fda0003f06270 */
[----:B--2345:R-:W-:Y:S01]  /*e680*/  @P0 CALL.REL.NOINC `(.L_x_2614) ;  /* 0x0000001000000944 */ /* 0x03cfe20003c00000 */
[----:B------:R-:W-:Y:S05]  /*e690*/  BRA `(.L_x_2615) ;  /* 0xffff22d000007947 */ /* 0x000fea000383ffff */
.L_x_2614:
[----:B------:R-:W-:Y:S05]  /*e6a0*/  EXIT ;  /* 0x000000000000794d */ /* 0x000fea0003800000 */
.L_x_2557:
[----:B------:R-:W-:Y:S01]  /*e6b0*/  IMAD.MOV.U32 R30, RZ, RZ, R9 ;  /* 0x000000ffff1e7224 */ /* 0x000fe200078e0009 */
[----:B------:R-:W-:Y:S01]  /*e6c0*/  MOV R29, RZ ;  /* 0x000000ff001d7202 */ /* 0x000fe20000000f00 */
[----:B------:R-:W-:Y:S01]  /*e6d0*/  IMAD.MOV.U32 R3, RZ, RZ, 0x181f ;  /* 0x0000181fff037424 */ /* 0x000fe200078e00ff */
[----:B------:R-:W-:Y:S02]  /*e6e0*/  MOV R2, 0xe700 ;  /* 0x0000e70000027802 */ /* 0x000fe40000000f00 */
[----:B-----5:R-:W-:Y:S05]  /*e6f0*/  CALL.REL.NOINC `($__internal_43_$__cuda_sm70_shflsync_idx_p) ;  /* 0x000018a000007944 */ /* 0x020fea0003c00000 */
[----:B------:R-:W-:Y:S01]  /*e700*/  MOV R8, R29 ;  /* 0x0000001d00087202 */ /* 0x000fe20000000f00 */
[----:B------:R-:W-:Y:S05]  /*e710*/  BRA `(.L_x_2616) ;  /* 0xffff2ed000007947 */ /* 0x000fea000383ffff */
.L_x_2558:
[----:B------:R-:W-:Y:S01]  /*e720*/  IMAD.MOV.U32 R30, RZ, RZ, R11 ;  /* 0x000000ffff1e7224 */ /* 0x000fe200078e000b */
[----:B------:R-:W-:Y:S01]  /*e730*/  MOV R29, RZ ;  /* 0x000000ff001d7202 */ /* 0x000fe20000000f00 */
[----:B------:R-:W-:Y:S01]  /*e740*/  IMAD.MOV.U32 R3, RZ, RZ, 0x181f ;  /* 0x0000181fff037424 */ /* 0x000fe200078e00ff */
[----:B------:R-:W-:Y:S02]  /*e750*/  MOV R2, 0xe770 ;  /* 0x0000e77000027802 */ /* 0x000fe40000000f00 */
[----:B-12--5:R-:W-:Y:S05]  /*e760*/  CALL.REL.NOINC `($__internal_43_$__cuda_sm70_shflsync_idx_p) ;  /* 0x0000183000007944 */ /* 0x026fea0003c00000 */
[----:B------:R-:W-:Y:S01]  /*e770*/  MOV R0, R29 ;  /* 0x0000001d00007202 */ /* 0x000fe20000000f00 */
[----:B------:R-:W-:Y:S05]  /*e780*/  BRA `(.L_x_2617) ;  /* 0xffff2e8000007947 */ /* 0x000fea000383ffff */
.L_x_2561:
[----:B------:R-:W-:Y:S01]  /*e790*/  IMAD.MOV.U32 R30, RZ, RZ, R9 ;  /* 0x000000ffff1e7224 */ /* 0x000fe200078e0009 */
[----:B------:R-:W-:Y:S01]  /*e7a0*/  MOV R29, 0x1 ;  /* 0x00000001001d7802 */ /* 0x000fe20000000f00 */
[----:B--2---:R-:W-:Y:S01]  /*e7b0*/  IMAD.MOV.U32 R3, RZ, RZ, 0x181f ;  /* 0x0000181fff037424 */ /* 0x004fe200078e00ff */
[----:B------:R-:W-:-:S02]  /*e7c0*/  MOV R2, 0xe7e0 ;  /* 0x0000e7e000027802 */ /* 0x000fc40000000f00 */
[----:B-1-345:R-:W-:Y:S05]  /*e7d0*/  CALL.REL.NOINC `($__internal_43_$__cuda_sm70_shflsync_idx_p) ;  /* 0x000017c000007944 */ /* 0x03afea0003c00000 */
[----:B------:R-:W-:Y:S01]  /*e7e0*/  IMAD.MOV.U32 R8, RZ, RZ, R29 ;  /* 0x000000ffff087224 */ /* 0x000fe200078e001d */
[----:B------:R-:W-:Y:S01]  /*e7f0*/  MOV R29, 0x1 ;  /* 0x00000001001d7802 */ /* 0x000fe20000000f00 */
[----:B------:R-:W-:Y:S01]  /*e800*/  IMAD.MOV.U32 R30, RZ, RZ, R11 ;  /* 0x000000ffff1e7224 */ /* 0x000fe200078e000b */
[----:B------:R-:W-:-:S02]  /*e810*/  MOV R3, 0x181f ;  /* 0x0000181f00037802 */ /* 0x000fc40000000f00 */
[----:B------:R-:W-:Y:S02]  /*e820*/  MOV R2, 0xe840 ;  /* 0x0000e84000027802 */ /* 0x000fe40000000f00 */
[----:B------:R-:W-:Y:S05]  /*e830*/  CALL.REL.NOINC `($__internal_43_$__cuda_sm70_shflsync_idx_p) ;  /* 0x0000176000007944 */ /* 0x000fea0003c00000 */
[----:B------:R-:W-:Y:S01]  /*e840*/  MOV R0, R29 ;  /* 0x0000001d00007202 */ /* 0x000fe20000000f00 */
[----:B------:R-:W-:Y:S05]  /*e850*/  BRA `(.L_x_2618) ;  /* 0xffff2f4000007947 */ /* 0x000fea000383ffff */
.L_x_2564:
[----:B------:R-:W-:Y:S01]  /*e860*/  IMAD.MOV.U32 R30, RZ, RZ, R9 ;  /* 0x000000ffff1e7224 */ /* 0x000fe200078e0009 */
[----:B------:R-:W-:Y:S01]  /*e870*/  MOV R29, 0x2 ;  /* 0x00000002001d7802 */ /* 0x000fe20000000f00 */
[----:B-1----:R-:W-:Y:S01]  /*e880*/  IMAD.MOV.U32 R3, RZ, RZ, 0x181f ;  /* 0x0000181fff037424 */ /* 0x002fe200078e00ff */
[----:B------:R-:W-:Y:S02]  /*e890*/  MOV R2, 0xe8b0 ;  /* 0x0000e8b000027802 */ /* 0x000fe40000000f00 */
[----:B--2345:R-:W-:Y:S05]  /*e8a0*/  CALL.REL.NOINC `($__internal_43_$__cuda_sm70_shflsync_idx_p) ;  /* 0x000016f000007944 */ /* 0x03cfea0003c00000 */
[----:B------:R-:W-:Y:S01]  /*e8b0*/  MOV R8, R29 ;  /* 0x0000001d00087202 */ /* 0x000fe20000000f00 */
[----:B------:R-:W-:Y:S05]  /*e8c0*/  BRA `(.L_x_2619) ;  /* 0xffff303000007947 */ /* 0x000fea000383ffff */
.L_x_2565:
[----:B------:R-:W-:Y:S01]  /*e8d0*/  IMAD.MOV.U32 R30, RZ, RZ, R11 ;  /* 0x000000ffff1e7224 */ /* 0x000fe200078e000b */
[----:B------:R-:W-:Y:S01]  /*e8e0*/  MOV R29, 0x2 ;  /* 0x00000002001d7802 */ /* 0x000fe20000000f00 */
[----:B------:R-:W-:Y:S01]  /*e8f0*/  IMAD.MOV.U32 R3, RZ, RZ, 0x181f ;  /* 0x0000181fff037424 */ /* 0x000fe200078e00ff */
[----:B------:R-:W-:Y:S02]  /*e900*/  MOV R2, 0xe920 ;  /* 0x0000e92000027802 */ /* 0x000fe40000000f00 */
[----:B-12345:R-:W-:Y:S05]  /*e910*/  CALL.REL.NOINC `($__internal_43_$__cuda_sm70_shflsync_idx_p) ;  /* 0x0000168000007944 */ /* 0x03efea0003c00000 */
[----:B------:R-:W-:Y:S01]  /*e920*/  MOV R0, R29 ;  /* 0x0000001d00007202 */ /* 0x000fe20000000f00 */
[----:B------:R-:W-:Y:S05]  /*e930*/  BRA `(.L_x_2620) ;  /* 0xffff2fe000007947 */ /* 0x000fea000383ffff */
.L_x_2568:
[----:B------:R-:W-:Y:S01]  /*e940*/  IMAD.MOV.U32 R30, RZ, RZ, R9 ;  /* 0x000000ffff1e7224 */ /* 0x000fe200078e0009 */
[----:B------:R-:W-:Y:S01]  /*e950*/  MOV R29, 0x3 ;  /* 0x00000003001d7802 */ /* 0x000fe20000000f00 */
[----:B-1----:R-:W-:Y:S01]  /*e960*/  IMAD.MOV.U32 R3, RZ, RZ, 0x181f ;  /* 0x0000181fff037424 */ /* 0x002fe200078e00ff */
[----:B------:R-:W-:-:S02]  /*e970*/  MOV R2, 0xe990 ;  /* 0x0000e99000027802 */ /* 0x000fc40000000f00 */
[----:B--2345:R-:W-:Y:S05]  /*e980*/  CALL.REL.NOINC `($__internal_43_$__cuda_sm70_shflsync_idx_p) ;  /* 0x0000161000007944 */ /* 0x03cfea0003c00000 */
        /* <DEDUP_REMOVED lines=8> */
.L_x_2571:
[----:B------:R-:W-:Y:S01]  /*ea10*/  IMAD.MOV.U32 R30, RZ, RZ, R9 ;  /* 0x000000ffff1e7224 */ /* 0x000fe200078e0009 */
[----:B------:R-:W-:Y:S01]  /*ea20*/  MOV R29, RZ ;  /* 0x000000ff001d7202 */ /* 0x000fe20000000f00 */
[----:B------:R-:W-:Y:S01]  /*ea30*/  IMAD.MOV.U32 R3, RZ, RZ, 0x181f ;  /* 0x0000181fff037424 */ /* 0x000fe200078e00ff */
[----:B------:R-:W-:Y:S02]  /*ea40*/  MOV R2, 0xea60 ;  /* 0x0000ea6000027802 */ /* 0x000fe40000000f00 */
[----:B------:R-:W-:Y:S05]  /*ea50*/  CALL.REL.NOINC `($__internal_43_$__cuda_sm70_shflsync_idx_p) ;  /* 0x0000154000007944 */ /* 0x000fea0003c00000 */
[----:B------:R-:W-:Y:S01]  /*ea60*/  MOV R8, R29 ;  /* 0x0000001d00087202 */ /* 0x000fe20000000f00 */
[----:B------:R-:W-:Y:S05]  /*ea70*/  BRA `(.L_x_2622) ;  /* 0xffff3b4000007947 */ /* 0x000fea000383ffff */
.L_x_2572:
[----:B------:R-:W-:Y:S01]  /*ea80*/  IMAD.MOV.U32 R30, RZ, RZ, R12 ;  /* 0x000000ffff1e7224 */ /* 0x000fe200078e000c */
[----:B------:R-:W-:Y:S01]  /*ea90*/  MOV R29, RZ ;  /* 0x000000ff001d7202 */ /* 0x000fe20000000f00 */
[----:B------:R-:W-:Y:S01]  /*eaa0*/  IMAD.MOV.U32 R3, RZ, RZ, 0x181f ;  /* 0x0000181fff037424 */ /* 0x000fe200078e00ff */
[----:B------:R-:W-:Y:S02]  /*eab0*/  MOV R2, 0xead0 ;  /* 0x0000ead000027802 */ /* 0x000fe40000000f00 */
[----:B-12---:R-:W-:Y:S05]  /*eac0*/  CALL.REL.NOINC `($__internal_43_$__cuda_sm70_shflsync_idx_p) ;  /* 0x000014d000007944 */ /* 0x006fea0003c00000 */
[C---:B------:R-:W-:Y:S01]  /*ead0*/  IADD3 R6, P6, R29.reuse, R17, RZ ;  /* 0x000000111d067210 */ /* 0x040fe20007fde0ff */
[----:B------:R-:W-:Y:S01]  /*eae0*/  IMAD.MOV.U32 R30, RZ, RZ, R9 ;  /* 0x000000ffff1e7224 */ /* 0x000fe200078e0009 */
[----:B------:R-:W-:-:S02]  /*eaf0*/  IADD3 R4, P5, R29, R18, RZ ;  /* 0x000000121d047210 */ /* 0x000fc40007fbe0ff */
[----:B------:R-:W-:Y:S01]  /*eb00*/  IADD3 R2, P0, R29, R19, RZ ;  /* 0x000000131d027210 */ /* 0x000fe20007f1e0ff */
[C---:B------:R-:W-:Y:S01]  /*eb10*/  IMAD.X R7, R8.reuse, 0x1, R14, P6 ;  /* 0x0000000108077824 */ /* 0x040fe200030e060e */
[----:B------:R-:W-:Y:S01]  /*eb20*/  ISETP.GE.AND P6, PT, R193, c[0x0][0x1d4], PT ;  /* 0x00007500c1007a0c */ /* 0x000fe20003fc6270 */
[----:B------:R-:W-:Y:S01]  /*eb30*/  IMAD.X R5, R8, 0x1, R16, P5 ;  /* 0x0000000108057824 */ /* 0x000fe200028e0610 */
[----:B------:R-:W-:Y:S01]  /*eb40*/  ISETP.GE.AND P5, PT, R202, c[0x0][0x1d4], PT ;  /* 0x00007500ca007a0c */ /* 0x000fe20003fa6270 */
[----:B------:R-:W-:Y:S01]  /*eb50*/  IMAD.X R3, R8, 0x1, R15, P0 ;  /* 0x0000000108037824 */ /* 0x000fe200000e060f */
[----:B------:R-:W-:Y:S01]  /*eb60*/  ISETP.GE.AND P0, PT, R201, c[0x0][0x1d4], PT ;  /* 0x00007500c9007a0c */ /* 0x000fe20003f06270 */
[----:B------:R-:W-:Y:S01]  /*eb70*/  IMAD.MOV.U32 R29, RZ, RZ, 0x1 ;  /* 0x00000001ff1d7424 */ /* 0x000fe200078e00ff */
[----:B------:R-:W-:Y:S02]  /*eb80*/  SEL R11, RZ, 0x10, P6 ;  /* 0x00000010ff0b7807 */ /* 0x000fe40003000000 */
[----:B------:R-:W-:-:S02]  /*eb90*/  SEL R10, RZ, 0x10, P5 ;  /* 0x00000010ff0a7807 */ /* 0x000fc40002800000 */
[----:B------:R-:W-:-:S03]  /*eba0*/  SEL R9, RZ, 0x10, P0 ;  /* 0x00000010ff097807 */ /* 0x000fc60000000000 */
        /* <DEDUP_REMOVED lines=8> */
[----:B-1----:R-:W-:Y:S05]  /*ec30*/  CALL.REL.NOINC `($__internal_43_$__cuda_sm70_shflsync_idx_p) ;  /* 0x0000136000007944 */ /* 0x002fea0003c00000 */
        /* <DEDUP_REMOVED lines=8> */
.L_x_2575:
[----:B------:R-:W-:Y:S01]  /*ecc0*/  IMAD.MOV.U32 R30, RZ, RZ, R13 ;  /* 0x000000ffff1e7224 */ /* 0x000fe200078e000d */
[----:B------:R-:W-:Y:S01]  /*ecd0*/  MOV R29, RZ ;  /* 0x000000ff001d7202 */ /* 0x000fe20000000f00 */
[----:B------:R-:W-:Y:S01]  /*ece0*/  IMAD.MOV.U32 R3, RZ, RZ, 0x181f ;  /* 0x0000181fff037424 */ /* 0x000fe200078e00ff */
[----:B------:R-:W-:Y:S02]  /*ecf0*/  MOV R2, 0xed10 ;  /* 0x0000ed1000027802 */ /* 0x000fe40000000f00 */
[----:B-1234-:R-:W-:Y:S05]  /*ed00*/  CALL.REL.NOINC `($__internal_43_$__cuda_sm70_shflsync_idx_p) ;  /* 0x0000129000007944 */ /* 0x01efea0003c00000 */
[----:B------:R-:W-:Y:S01]  /*ed10*/  MOV R12, R29 ;  /* 0x0000001d000c7202 */ /* 0x000fe20000000f00 */
[----:B------:R-:W-:Y:S05]  /*ed20*/  BRA `(.L_x_2624) ;  /* 0xffff3e0000007947 */ /* 0x000fea000383ffff */
.L_x_2576:
[----:B------:R-:W-:Y:S01]  /*ed30*/  IMAD.MOV.U32 R30, RZ, RZ, R20 ;  /* 0x000000ffff1e7224 */ /* 0x000fe200078e0014 */
[----:B------:R-:W-:Y:S01]  /*ed40*/  MOV R29, RZ ;  /* 0x000000ff001d7202 */ /* 0x000fe20000000f00 */
[----:B------:R-:W-:Y:S01]  /*ed50*/  IMAD.MOV.U32 R3, RZ, RZ, 0x181f ;  /* 0x0000181fff037424 */ /* 0x000fe200078e00ff */
[----:B------:R-:W-:Y:S02]  /*ed60*/  MOV R2, 0xed80 ;  /* 0x0000ed8000027802 */ /* 0x000fe40000000f00 */
[----:B-1234-:R-:W-:Y:S05]  /*ed70*/  CALL.REL.NOINC `($__internal_43_$__cuda_sm70_shflsync_idx_p) ;  /* 0x0000122000007944 */ /* 0x01efea0003c00000 */
[C---:B------:R-:W-:Y:S01]  /*ed80*/  IADD3 R16, P0, R29.reuse, R25, RZ ;  /* 0x000000191d107210 */ /* 0x040fe20007f1e0ff */
[----:B------:R-:W-:Y:S01]  /*ed90*/  IMAD.MOV.U32 R30, RZ, RZ, R13 ;  /* 0x000000ffff1e7224 */ /* 0x000fe200078e000d */
[----:B------:R-:W-:-:S02]  /*eda0*/  IADD3 R14, P1, R29, R26, RZ ;  /* 0x0000001a1d0e7210 */ /* 0x000fc40007f3e0ff */
[----:B------:R-:W-:Y:S01]  /*edb0*/  ISETP.GE.AND P6, PT, R193, c[0x0][0x1d4], PT ;  /* 0x00007500c1007a0c */ /* 0x000fe20003fc6270 */
[----:B------:R-:W-:Y:S01]  /*edc0*/  IMAD.X R17, R12, 0x1, R21, P0 ;  /* 0x000000010c117824 */ /* 0x000fe200000e0615 */
[----:B------:R-:W-:Y:S01]  /*edd0*/  ISETP.GE.AND P5, PT, R202, c[0x0][0x1d4], PT ;  /* 0x00007500ca007a0c */ /* 0x000fe20003fa6270 */
[C---:B------:R-:W-:Y:S01]  /*ede0*/  IMAD.X R15, R12.reuse, 0x1, R22, P1 ;  /* 0x000000010c0f7824 */ /* 0x040fe200008e0616 */
        /* <DEDUP_REMOVED lines=24> */
.L_x_2579:
[----:B------:R-:W-:Y:S01]  /*ef70*/  IMAD.MOV.U32 R30, RZ, RZ, R5 ;  /* 0x000000ffff1e7224 */ /* 0x000fe200078e0005 */
[----:B------:R-:W-:Y:S01]  /*ef80*/  MOV R29, RZ ;  /* 0x000000ff001d7202 */ /* 0x000fe20000000f00 */
[----:B------:R-:W-:Y:S01]  /*ef90*/  IMAD.MOV.U32 R3, RZ, RZ, 0x181f ;  /* 0x0000181fff037424 */ /* 0x000fe200078e00ff */
[----:B------:R-:W-:Y:S02]  /*efa0*/  MOV R2, 0xefc0 ;  /* 0x0000efc000027802 */ /* 0x000fe40000000f00 */
[----:B------:R-:W-:Y:S05]  /*efb0*/  CALL.REL.NOINC `($__internal_43_$__cuda_sm70_shflsync_idx_p) ;  /* 0x00000fe000007944 */ /* 0x000fea0003c00000 */
[----:B------:R-:W-:Y:S01]  /*efc0*/  MOV R4, R29 ;  /* 0x0000001d00047202 */ /* 0x000fe20000000f00 */
[----:B------:R-:W-:Y:S05]  /*efd0*/  BRA `(.L_x_2626) ;  /* 0xffff662000007947 */ /* 0x000fea000383ffff */
.L_x_2580:
[----:B------:R-:W-:Y:S01]  /*efe0*/  IMAD.MOV.U32 R30, RZ, RZ, R12 ;  /* 0x000000ffff1e7224 */ /* 0x000fe200078e000c */
[----:B------:R-:W-:Y:S01]  /*eff0*/  MOV R29, RZ ;  /* 0x000000ff001d7202 */ /* 0x000fe20000000f00 */
[----:B------:R-:W-:Y:S01]  /*f000*/  IMAD.MOV.U32 R3, RZ, RZ, 0x181f ;  /* 0x0000181fff037424 */ /* 0x000fe200078e00ff */
[----:B------:R-:W-:Y:S02]  /*f010*/  MOV R2, 0xf030 ;  /* 0x0000f03000027802 */ /* 0x000fe40000000f00 */
[----:B-12---:R-:W-:Y:S05]  /*f020*/  CALL.REL.NOINC `($__internal_43_$__cuda_sm70_shflsync_idx_p) ;  /* 0x00000f7000007944 */ /* 0x006fea0003c00000 */
[----:B------:R-:W-:Y:S01]  /*f030*/  IADD3 R6, P0, R29, R16, RZ ;  /* 0x000000101d067210 */ /* 0x000fe20007f1e0ff */
[----:B------:R-:W-:Y:S01]  /*f040*/  IMAD.MOV.U32 R30, RZ, RZ, R5 ;  /* 0x000000ffff1e7224 */ /* 0x000fe200078e0005 */
[----:B------:R-:W-:-:S02]  /*f050*/  ISETP.GE.AND P6, PT, R193, c[0x0][0x1d4], PT ;  /* 0x00007500c1007a0c */ /* 0x000fc40003fc6270 */
[----:B------:R-:W-:Y:S01]  /*f060*/  ISETP.GE.AND P5, PT, R202, c[0x0][0x1d4], PT ;  /* 0x00007500ca007a0c */ /* 0x000fe20003fa6270 */
[C---:B------:R-:W-:Y:S01]  /*f070*/  IMAD.X R7, R4.reuse, 0x1, R13, P0 ;  /* 0x0000000104077824 */ /* 0x040fe200000e060d */
[----:B------:R-:W-:Y:S02]  /*f080*/  IADD3 R2, P0, R29, R17, RZ ;  /* 0x000000111d027210 */ /* 0x000fe40007f1e0ff */
[----:B------:R-:W-:Y:S02]  /*f090*/  SEL R11, RZ, 0x10, P6 ;  /* 0x00000010ff0b7807 */ /* 0x000fe40003000000 */
[----:B------:R-:W-:Y:S01]  /*f0a0*/  SEL R10, RZ, 0x10, P5 ;  /* 0x00000010ff0a7807 */ /* 0x000fe20002800000 */
[----:B------:R-:W-:Y:S01]  /*f0b0*/  IMAD.X R3, R4, 0x1, R14, P0 ;  /* 0x0000000104037824 */ /* 0x000fe200000e060e */
[----:B------:R-:W-:-:S03]  /*f0c0*/  ISETP.GE.AND P0, PT, R201, c[0x0][0x1d4], PT ;  /* 0x00007500c9007a0c */ /* 0x000fc60003f06270 */
[----:B------:R-:W-:Y:S01]  /*f0d0*/  @!PT LDS RZ, [RZ] ;  /* 0x00000000fffff984 */ /* 0x000fe20000000800 */
[----:B------:R-:W-:Y:S01]  /*f0e0*/  @!PT LDS RZ, [RZ] ;  /* 0x00000000fffff984 */ /* 0x000fe20000000800 */
[----:B------:R-:W-:Y:S01]  /*f0f0*/  @!PT LDS RZ, [RZ] ;  /* 0x00000000fffff984 */ /* 0x000fe20000000800 */
[----:B------:R1:W-:Y:S01]  /*f100*/  LDGSTS.E.BYPASS.LTC128B.128 [R210+0xc100], [R6.64], !P6 ;  /* 0x0c10000006d27fae */ /* 0x0003e2000f101d46 */
[----:B------:R-:W-:-:S03]  /*f110*/  SEL R5, RZ, 0x10, P0 ;  /* 0x00000010ff057807 */ /* 0x000fc60000000000 */
[----:B------:R2:W-:Y:S02]  /*f120*/  LDGSTS.E.BYPASS.LTC128B.128 [R210+0xe100], [R2.64], !P5 ;  /* 0x0e10000002d27fae */ /* 0x0005e4000e901d46 */
[----:B--2---:R-:W-:Y:S01]  /*f130*/  IADD3 R2, P1, R29, R18, RZ ;  /* 0x000000121d027210 */ /* 0x004fe20007f3e0ff */
[----:B------:R-:W-:-:S04]  /*f140*/  IMAD.MOV.U32 R29, RZ, RZ, 0x1 ;  /* 0x00000001ff1d7424 */ /* 0x000fc800078e00ff */
[----:B------:R-:W-:-:S05]  /*f150*/  IMAD.X R3, R4, 0x1, R15, P1 ;  /* 0x0000000104037824 */ /* 0x000fca00008e060f */
[----:B------:R2:W-:Y:S02]  /*f160*/  LDGSTS.E.BYPASS.LTC128B.128 [R210+0x10100], [R2.64], !P0 ;  /* 0x1010000002d27fae */ /* 0x0005e4000c101d46 */
[----:B--2---:R-:W-:Y:S01]  /*f170*/  IMAD.MOV.U32 R3, RZ, RZ, 0x181f ;  /* 0x0000181fff037424 */ /* 0x004fe200078e00ff */
[----:B------:R-:W-:Y:S02]  /*f180*/  MOV R2, 0xf1a0 ;  /* 0x0000f1a000027802 */ /* 0x000fe40000000f00 */
[----:B-1----:R-:W-:Y:S05]  /*f190*/  CALL.REL.NOINC `($__internal_43_$__cuda_sm70_shflsync_idx_p) ;  /* 0x00000e0000007944 */ /* 0x002fea0003c00000 */
[----:B------:R-:W-:Y:S01]  /*f1a0*/  IMAD.MOV.U32 R4, RZ, RZ, R29 ;  /* 0x000000ffff047224 */ /* 0x000fe200078e001d */
[----:B------:R-:W-:Y:S01]  /*f1b0*/  MOV R29, 0x1 ;  /* 0x00000001001d7802 */ /* 0x000fe20000000f00 */
[----:B------:R-:W-:Y:S01]  /*f1c0*/  IMAD.MOV.U32 R30, RZ, RZ, R12 ;  /* 0x000000ffff1e7224 */ /* 0x000fe200078e000c */
[----:B------:R-:W-:Y:S02]  /*f1d0*/  MOV R3, 0x181f ;  /* 0x0000181f00037802 */ /* 0x000fe40000000f00 */
[----:B------:R-:W-:Y:S02]  /*f1e0*/  MOV R2, 0xf200 ;  /* 0x0000f20000027802 */ /* 0x000fe40000000f00 */
[----:B------:R-:W-:Y:S05]  /*f1f0*/  CALL.REL.NOINC `($__internal_43_$__cuda_sm70_shflsync_idx_p) ;  /* 0x00000da000007944 */ /* 0x000fea0003c00000 */
[----:B------:R-:W-:Y:S01]  /*f200*/  MOV R0, R29 ;  /* 0x0000001d00007202 */ /* 0x000fe20000000f00 */
[----:B------:R-:W-:Y:S05]  /*f210*/  BRA `(.L_x_2627) ;  /* 0xffff653000007947 */ /* 0x000fea000383ffff */
.L_x_2584:
[----:B------:R-:W-:Y:S01]  /*f220*/  MOV R29, RZ ;  /* 0x000000ff001d7202 */ /* 0x000fe20000000f00 */
[----:B------:R-:W-:Y:S01]  /*f230*/  IMAD.MOV.U32 R30, RZ, RZ, R12 ;  /* 0x000000ffff1e7224 */ /* 0x000fe200078e000c */
[----:B------:R-:W-:Y:S01]  /*f240*/  MOV R2, 0xf270 ;  /* 0x0000f27000027802 */ /* 0x000fe20000000f00 */
[----:B------:R-:W-:Y:S02]  /*f250*/  IMAD.MOV.U32 R3, RZ, RZ, 0x181f ;  /* 0x0000181fff037424 */ /* 0x000fe400078e00ff */
[----:B-1234-:R-:W-:Y:S05]  /*f260*/  CALL.REL.NOINC `($__internal_43_$__cuda_sm70_shflsync_idx_p) ;  /* 0x00000d3000007944 */ /* 0x01efea0003c00000 */
[----:B------:R-:W-:Y:S01]  /*f270*/  MOV R5, R29 ;  /* 0x0000001d00057202 */ /* 0x000fe20000000f00 */
[----:B------:R-:W-:-:S05]  /*f280*/  BRA `(.L_x_2628) ;  /* 0xffff6a1000007947 */ /* 0x000fca000383ffff */
.L_x_2585:
[----:B------:R-:W-:Y:S01]  /*f290*/  MOV R29, RZ ;  /* 0x000000ff001d7202 */ /* 0x000fe20000000f00 */
[----:B------:R-:W-:Y:S01]  /*f2a0*/  IMAD.MOV.U32 R30, RZ, RZ, R14 ;  /* 0x000000ffff1e7224 */ /* 0x000fe200078e000e */
[----:B------:R-:W-:Y:S01]  /*f2b0*/  MOV R2, 0xf2e0 ;  /* 0x0000f2e000027802 */ /* 0x000fe20000000f00 */
[----:B------:R-:W-:Y:S02]  /*f2c0*/  IMAD.MOV.U32 R3, RZ, RZ, 0x181f ;  /* 0x0000181fff037424 */ /* 0x000fe400078e00ff */
[----:B-1234-:R-:W-:Y:S05]  /*f2d0*/  CALL.REL.NOINC `($__internal_43_$__cuda_sm70_shflsync_idx_p) ;  /* 0x00000cc000007944 */ /* 0x01efea0003c00000 */
[----:B------:R-:W-:Y:S01]  /*f2e0*/  ISETP.GE.AND P6, PT, R193, c[0x0][0x1d4], PT ;  /* 0x00007500c1007a0c */ /* 0x000fe20003fc6270 */
[----:B------:R-:W-:Y:S01]  /*f2f0*/  IMAD R4, R199, 0x6000, R221 ;  /* 0x00006000c7047824 */ /* 0x000fe200078e02dd */
[C---:B------:R-:W-:Y:S01]  /*f300*/  IADD3 R2, P0, R29.reuse, R22, RZ ;  /* 0x000000161d027210 */ /* 0x040fe20007f1e0ff */
[----:B------:R-:W-:Y:S01]  /*f310*/  IMAD.MOV.U32 R30, RZ, RZ, R12 ;  /* 0x000000ffff1e7224 */ /* 0x000fe200078e000c */
        /* <DEDUP_REMOVED lines=10> */
[----:B------:R1:W-:Y:S04]  /*f3c0*/  LDGSTS.E.BYPASS.LTC128B.128 [R4], [R2.64], !P6 ;  /* 0x0000000002047fae */ /* 0x0003e8000f101d46 */
        /* <DEDUP_REMOVED lines=8> */
[----:B------:R-:W-:Y:S05]  /*f450*/  CALL.REL.NOINC `($__internal_43_$__cuda_sm70_shflsync_idx_p) ;  /* 0x00000b4000007944 */ /* 0x000fea0003c00000 */
[----:B------:R-:W-:Y:S01]  /*f460*/  MOV R3, 0x181f ;  /* 0x0000181f00037802 */ /* 0x000fe20000000f00 */
[----:B------:R-:W-:Y:S01]  /*f470*/  IMAD.MOV.U32 R5, RZ, RZ, R29 ;  /* 0x000000ffff057224 */ /* 0x000fe200078e001d */
[----:B------:R-:W-:Y:S01]  /*f480*/  MOV R29, 0x1 ;  /* 0x00000001001d7802 */ /* 0x000fe20000000f00 */
[----:B------:R-:W-:Y:S01]  /*f490*/  IMAD.MOV.U32 R30, RZ, RZ, R14 ;  /* 0x000000ffff1e7224 */ /* 0x000fe200078e000e */
[----:B------:R-:W-:Y:S02]  /*f4a0*/  MOV R2, 0xf4c0 ;  /* 0x0000f4c000027802 */ /* 0x000fe40000000f00 */
[----:B------:R-:W-:Y:S05]  /*f4b0*/  CALL.REL.NOINC `($__internal_43_$__cuda_sm70_shflsync_idx_p) ;  /* 0x00000ae000007944 */ /* 0x000fea0003c00000 */
[----:B------:R-:W-:Y:S01]  /*f4c0*/  MOV R2, R29 ;  /* 0x0000001d00027202 */ /* 0x000fe20000000f00 */
[----:B------:R-:W-:-:S05]  /*f4d0*/  BRA `(.L_x_2629) ;  /* 0xffff692000007947 */ /* 0x000fca000383ffff */
.L_x_2588:
[----:B------:R-:W-:Y:S01]  /*f4e0*/  MOV R29, RZ ;  /* 0x000000ff001d7202 */ /* 0x000fe20000000f00 */
[----:B------:R-:W-:Y:S01]  /*f4f0*/  IMAD.MOV.U32 R30, RZ, RZ, R5 ;  /* 0x000000ffff1e7224 */ /* 0x000fe200078e0005 */
[----:B------:R-:W-:Y:S01]  /*f500*/  MOV R2, 0xf530 ;  /* 0x0000f53000027802 */ /* 0x000fe20000000f00 */
[----:B------:R-:W-:Y:S02]  /*f510*/  IMAD.MOV.U32 R3, RZ, RZ, 0x181f ;  /* 0x0000181fff037424 */ /* 0x000fe400078e00ff */
[----:B------:R-:W-:Y:S05]  /*f520*/  CALL.REL.NOINC `($__internal_43_$__cuda_sm70_shflsync_idx_p) ;  /* 0x00000a7000007944 */ /* 0x000fea0003c00000 */
[----:B------:R-:W-:Y:S01]  /*f530*/  MOV R4, R29 ;  /* 0x0000001d00047202 */ /* 0x000fe20000000f00 */
[----:B------:R-:W-:-:S05]  /*f540*/  BRA `(.L_x_2630) ;  /* 0xffff98e000007947 */ /* 0x000fca000383ffff */
.L_x_2589:
[----:B------:R-:W-:Y:S01]  /*f550*/  MOV R29, RZ ;  /* 0x000000ff001d7202 */ /* 0x000fe20000000f00 */
[----:B------:R-:W-:Y:S01]  /*f560*/  IMAD.MOV.U32 R30, RZ, RZ, R12 ;  /* 0x000000ffff1e7224 */ /* 0x000fe200078e000c */
[----:B------:R-:W-:Y:S01]  /*f570*/  MOV R2, 0xf5a0 ;  /* 0x0000f5a000027802 */ /* 0x000fe20000000f00 */
[----:B------:R-:W-:Y:S02]  /*f580*/  IMAD.MOV.U32 R3, RZ, RZ, 0x181f ;  /* 0x0000181fff037424 */ /* 0x000fe400078e00ff */
[----:B-12---:R-:W-:Y:S05]  /*f590*/  CALL.REL.NOINC `($__internal_43_$__cuda_sm70_shflsync_idx_p) ;  /* 0x00000a0000007944 */ /* 0x006fea0003c00000 */
[----:B------:R-:W-:Y:S01]  /*f5a0*/  ISETP.GE.AND P6, PT, R193, c[0x0][0x1d4], PT ;  /* 0x00007500c1007a0c */ /* 0x000fe20003fc6270 */
[----:B------:R-:W-:Y:S01]  /*f5b0*/  IMAD R0, R199, 0x6000, R222 ;  /* 0x00006000c7007824 */ /* 0x000fe200078e02de */
[C---:B------:R-:W-:Y:S01]  /*f5c0*/  IADD3 R2, P0, R29.reuse, R16, RZ ;  /* 0x000000101d027210 */ /* 0x040fe20007f1e0ff */
[----:B------:R-:W-:Y:S01]  /*f5d0*/  IMAD.MOV.U32 R30, RZ, RZ, R5 ;  /* 0x000000ffff1e7224 */ /* 0x000fe200078e0005 */
[----:B------:R-:W-:Y:S02]  /*f5e0*/  ISETP.GE.AND P5, PT, R202, c[0x0][0x1d4], PT ;  /* 0x00007500ca007a0c */ /* 0x000fe40003fa6270 */
[----:B------:R-:W-:Y:S01]  /*f5f0*/  IADD3 R6, P1, R29, R17, RZ ;  /* 0x000000111d067210 */ /* 0x000fe20007f3e0ff */
[C---:B------:R-:W-:Y:S01]  /*f600*/  IMAD.X R3, R4.reuse, 0x1, R13, P0 ;  /* 0x0000000104037824 */ /* 0x040fe200000e060d */
[----:B------:R-:W-:Y:S02]  /*f610*/  ISETP.GE.AND P0, PT, R201, c[0x0][0x1d4], PT ;  /* 0x00007500c9007a0c */ /* 0x000fe40003f06270 */
[----:B------:R-:W-:Y:S01]  /*f620*/  SEL R11, RZ, 0x10, P6 ;  /* 0x00000010ff0b7807 */ /* 0x000fe20003000000 */
[C---:B------:R-:W-:Y:S01]  /*f630*/  IMAD.X R7, R4.reuse, 0x1, R14, P1 ;  /* 0x0000000104077824 */ /* 0x040fe200008e060e */
[----:B------:R-:W-:Y:S01]  /*f640*/  SEL R10, RZ, 0x10, P5 ;  /* 0x00000010ff0a7807 */ /* 0x000fe20002800000 */
[----:B------:R-:W-:Y:S01]  /*f650*/  @!PT LDS RZ, [RZ] ;  /* 0x00000000fffff984 */ /* 0x000fe20000000800 */
[----:B------:R-:W-:Y:S01]  /*f660*/  @!PT LDS RZ, [RZ] ;  /* 0x00000000fffff984 */ /* 0x000fe20000000800 */
[----:B------:R-:W-:Y:S01]  /*f670*/  @!PT LDS RZ, [RZ] ;  /* 0x00000000fffff984 */ /* 0x000fe20000000800 */
[----:B------:R1:W-:Y:S01]  /*f680*/  LDGSTS.E.BYPASS.LTC128B.128 [R0], [R2.64], !P6 ;  /* 0x0000000002007fae */ /* 0x0003e2000f101d46 */
[----:B------:R-:W-:Y:S03]  /*f690*/  SEL R5, RZ, 0x10, P0 ;  /* 0x00000010ff057807 */ /* 0x000fe60000000000 */
[----:B------:R2:W-:Y:S01]  /*f6a0*/  LDGSTS.E.BYPASS.LTC128B.128 [R0+0x2000], [R6.64], !P5 ;  /* 0x0200000006007fae */ /* 0x0005e2000e901d46 */
[----:B-1----:R-:W-:Y:S01]  /*f6b0*/  IADD3 R2, P1, R29, R18, RZ ;  /* 0x000000121d027210 */ /* 0x002fe20007f3e0ff */
[----:B------:R-:W-:Y:S04]  /*f6c0*/  IMAD.MOV.U32 R29, RZ, RZ, 0x1 ;  /* 0x00000001ff1d7424 */ /* 0x000fe800078e00ff */
[----:B------:R-:W-:Y:S05]  /*f6d0*/  IMAD.X R3, R4, 0x1, R15, P1 ;  /* 0x0000000104037824 */ /* 0x000fea00008e060f */
[----:B------:R1:W-:Y:S02]  /*f6e0*/  LDGSTS.E.BYPASS.LTC128B.128 [R0+0x4000], [R2.64], !P0 ;  /* 0x0400000002007fae */ /* 0x0003e4000c101d46 */
[----:B-1----:R-:W-:Y:S01]  /*f6f0*/  MOV R2, 0xf720 ;  /* 0x0000f72000027802 */ /* 0x002fe20000000f00 */
[----:B------:R-:W-:Y:S02]  /*f700*/  IMAD.MOV.U32 R3, RZ, RZ, 0x181f ;  /* 0x0000181fff037424 */ /* 0x000fe400078e00ff */
[----:B--2---:R-:W-:Y:S05]  /*f710*/  CALL.REL.NOINC `($__internal_43_$__cuda_sm70_shflsync_idx_p) ;  /* 0x0000088000007944 */ /* 0x004fea0003c00000 */
        /* <DEDUP_REMOVED lines=8> */
.L_x_2594:
[----:B------:R-:W-:Y:S01]  /*f7a0*/  MOV R29, RZ ;  /* 0x000000ff001d7202 */ /* 0x000fe20000000f00 */
[----:B------:R-:W-:Y:S01]  /*f7b0*/  IMAD.MOV.U32 R30, RZ, RZ, R12 ;  /* 0x000000ffff1e7224 */ /* 0x000fe200078e000c */
[----:B------:R-:W-:Y:S01]  /*f7c0*/  MOV R2, 0xf7f0 ;  /* 0x0000f7f000027802 */ /* 0x000fe20000000f00 */
[----:B------:R-:W-:Y:S02]  /*f7d0*/  IMAD.MOV.U32 R3, RZ, RZ, 0x181f ;  /* 0x0000181fff037424 */ /* 0x000fe400078e00ff */
[----:B-1234-:R-:W-:Y:S05]  /*f7e0*/  CALL.REL.NOINC `($__internal_43_$__cuda_sm70_shflsync_idx_p) ;  /* 0x000007b000007944 */ /* 0x01efea0003c00000 */
[----:B------:R-:W-:Y:S01]  /*f7f0*/  MOV R5, R29 ;  /* 0x0000001d00057202 */ /* 0x000fe20000000f00 */
[----:B------:R-:W-:-:S05]  /*f800*/  BRA `(.L_x_2632) ;  /* 0xffff9c8000007947 */ /* 0x000fca000383ffff */
.L_x_2595:
        /* <DEDUP_REMOVED lines=37> */
.L_x_2596:
[----:B------:R-:W-:Y:S01]  /*fa60*/  MOV R4, 0x2 ;  /* 0x0000000200047802 */ /* 0x000fe20000000f00 */
[----:B------:R-:W-:Y:S01]  /*fa70*/  IMAD.MOV.U32 R2, RZ, RZ, R101 ;  /* 0x000000ffff027224 */ /* 0x000fe200078e0065 */
[----:B------:R-:W-:Y:S02]  /*fa80*/  MOV R3, 0xfaa0 ;  /* 0x0000faa000037802 */ /* 0x000fe40000000f00 */
[----:B------:R-:W-:Y:S05]  /*fa90*/  CALL.REL.NOINC `($__internal_42_$__cuda_sm70_shflsync_bfly_p) ;  /* 0x000004b000007944 */ /* 0x000fea0003c00000 */
[----:B------:R-:W-:Y:S01]  /*faa0*/  MOV R2, R4 ;  /* 0x0000000400027202 */ /* 0x000fe20000000f00 */
[----:B------:R-:W-:-:S05]  /*fab0*/  BRA `(.L_x_2634) ;  /* 0xffffac6000007947 */ /* 0x000fca000383ffff */
.L_x_2599:
[----:B------:R-:W-:Y:S01]  /*fac0*/  MOV R29, RZ ;  /* 0x000000ff001d7202 */ /* 0x000fe20000000f00 */
[----:B------:R-:W-:Y:S01]  /*fad0*/  IMAD.MOV.U32 R30, RZ, RZ, R5 ;  /* 0x000000ffff1e7224 */ /* 0x000fe200078e0005 */
[----:B------:R-:W-:Y:S01]  /*fae0*/  MOV R2, 0xfb10 ;  /* 0x0000fb1000027802 */ /* 0x000fe20000000f00 */
[----:B------:R-:W-:Y:S02]  /*faf0*/  IMAD.MOV.U32 R3, RZ, RZ, 0x181f ;  /* 0x0000181fff037424 */ /* 0x000fe400078e00ff */
[----:B------:R-:W-:Y:S05]  /*fb00*/  CALL.REL.NOINC `($__internal_43_$__cuda_sm70_shflsync_idx_p) ;  /* 0x0000049000007944 */ /* 0x000fea0003c00000 */
[----:B------:R-:W-:Y:S01]  /*fb10*/  MOV R4, R29 ;  /* 0x0000001d00047202 */ /* 0x000fe20000000f00 */
[----:B------:R-:W-:-:S05]  /*fb20*/  BRA `(.L_x_2635) ;  /* 0xffffc5e000007947 */ /* 0x000fca000383ffff */
.L_x_2600:
        /* <DEDUP_REMOVED lines=37> */
.L_x_2602:
[----:B------:R-:W-:Y:S01]  /*fd80*/  IMAD.MOV.U32 R2, RZ, RZ, R203 ;  /* 0x000000ffff027224 */ /* 0x000fe200078e00cb */
[----:B------:R-:W-:-:S02]  /*fd90*/  MOV R4, 0x2 ;  /* 0x0000000200047802 */ /* 0x000fc40000000f00 */
[----:B------:R-:W-:Y:S02]  /*fda0*/  MOV R3, 0xfdc0 ;  /* 0x0000fdc000037802 */ /* 0x000fe40000000f00 */
[----:B------:R-:W-:Y:S05]  /*fdb0*/  CALL.REL.NOINC `($__internal_42_$__cuda_sm70_shflsync_bfly_p) ;  /* 0x0000019000007944 */ /* 0x000fea0003c00000 */
[----:B------:R-:W-:Y:S01]  /*fdc0*/  MOV R0, R4 ;  /* 0x0000000400007202 */ /* 0x000fe20000000f00 */
[----:B------:R-:W-:Y:S05]  /*fdd0*/  BRA `(.L_x_2637) ;  /* 0xffffc6a000007947 */ /* 0x000fea000383ffff */
.L_x_2603:
[----:B------:R-:W-:Y:S01]  /*fde0*/  IMAD.MOV.U32 R2, RZ, RZ, R0 ;  /* 0x000000ffff027224 */ /* 0x000fe200078e0000 */
[----:B------:R-:W-:Y:S02]  /*fdf0*/  MOV R4, 0x1 ;  /* 0x0000000100047802 */ /* 0x000fe40000000f00 */
[----:B------:R-:W-:Y:S02]  /*fe00*/  MOV R3, 0xfe20 ;  /* 0x0000fe2000037802 */ /* 0x000fe40000000f00 */
[----:B-1----:R-:W-:Y:S05]  /*fe10*/  CALL.REL.NOINC `($__internal_42_$__cuda_sm70_shflsync_bfly_p) ;  /* 0x0000013000007944 */ /* 0x002fea0003c00000 */
[----:B------:R-:W-:Y:S01]  /*fe20*/  FADD.FTZ R0, R0, R4 ;  /* 0x0000000400007221 */ /* 0x000fe20000010000 */
[----:B------:R-:W-:Y:S02]  /*fe30*/  MOV R2, R204 ;  /* 0x000000cc00027202 */ /* 0x000fe40000000f00 */
[----:B------:R-:W-:Y:S02]  /*fe40*/  MOV R4, 0x2 ;  /* 0x0000000200047802 */ /* 0x000fe40000000f00 */
[----:B------:R-:W-:Y:S02]  /*fe50*/  MOV R3, 0xfe70 ;  /* 0x0000fe7000037802 */ /* 0x000fe40000000f00 */
[----:B------:R-:W-:Y:S05]  /*fe60*/  CALL.REL.NOINC `($__internal_42_$__cuda_sm70_shflsync_bfly_p) ;  /* 0x000000e000007944 */ /* 0x000fea0003c00000 */
[----:B------:R-:W-:Y:S01]  /*fe70*/  FADD.FTZ R5, R204, R4 ;  /* 0x00000004cc057221 */ /* 0x000fe20000010000 */
[----:B------:R-:W-:-:S02]  /*fe80*/  MOV R4, 0x1 ;  /* 0x0000000100047802 */ /* 0x000fc40000000f00 */
[----:B------:R-:W-:Y:S02]  /*fe90*/  MOV R3, 0xfec0 ;  /* 0x0000fec000037802 */ /* 0x000fe40000000f00 */
[----:B------:R-:W-:Y:S02]  /*fea0*/  MOV R2, R5 ;  /* 0x0000000500027202 */ /* 0x000fe40000000f00 */
[----:B------:R-:W-:Y:S05]  /*feb0*/  CALL.REL.NOINC `($__internal_42_$__cuda_sm70_shflsync_bfly_p) ;  /* 0x0000009000007944 */ /* 0x000fea0003c00000 */
[----:B------:R-:W-:Y:S01]  /*fec0*/  MOV R3, R4 ;  /* 0x0000000400037202 */ /* 0x000fe20000000f00 */
[----:B------:R-:W-:Y:S05]  /*fed0*/  BRA `(.L_x_2638) ;  /* 0xffffc61000007947 */ /* 0x000fea000383ffff */
.L_x_2613:
[----:B------:R-:W-:Y:S01]  /*fee0*/  IMAD.MOV.U32 R30, RZ, RZ, R18 ;  /* 0x000000ffff1e7224 */ /* 0x000fe200078e0012 */
[----:B------:R-:W-:Y:S01]  /*fef0*/  MOV R29, RZ ;  /* 0x000000ff001d7202 */ /* 0x000fe20000000f00 */
[----:B----4-:R-:W-:Y:S01]  /*ff00*/  IMAD.MOV.U32 R3, RZ, RZ, 0x1f ;  /* 0x0000001fff037424 */ /* 0x010fe200078e00ff */
[----:B--2---:R-:W-:Y:S02]  /*ff10*/  MOV R2, 0xff30 ;  /* 0x0000ff3000027802 */ /* 0x004fe40000000f00 */
[----:B-1---5:R-:W-:Y:S05]  /*ff20*/  CALL.REL.NOINC `($__internal_43_$__cuda_sm70_shflsync_idx_p) ;  /* 0x0000007000007944 */ /* 0x022fea0003c00000 */
[----:B------:R-:W-:Y:S01]  /*ff30*/  MOV R0, R29 ;  /* 0x0000001d00007202 */ /* 0x000fe20000000f00 */
[----:B------:R-:W-:Y:S05]  /*ff40*/  BRA `(.L_x_2639) ;  /* 0xffffe6d000007947 */ /* 0x000fea000383ffff */
        .weak           $__internal_42_$__cuda_sm70_shflsync_bfly_p
        .type           $__internal_42_$__cuda_sm70_shflsync_bfly_p,@function
        .size           $__internal_42_$__cuda_sm70_shflsync_bfly_p,($__internal_43_$__cuda_sm70_shflsync_idx_p - $__internal_42_$__cuda_sm70_shflsync_bfly_p)
$__internal_42_$__cuda_sm70_shflsync_bfly_p:
[----:B------:R-:W-:Y:S04]  /*ff50*/  WARPSYNC R208 ;  /* 0x000000d000007348 */ /* 0x000fe80003800000 */
[----:B------:R1:W2:Y:S02]  /*ff60*/  SHFL.BFLY PT, R4, R2, R4, R209 ;  /* 0x0c00000402047389 */ /* 0x0002a400000e00d1 */
[----:B-1----:R-:W-:-:S02]  /*ff70*/  MOV R2, R3 ;  /* 0x0000000300027202 */ /* 0x002fc40000000f00 */
[----:B------:R-:W-:-:S04]  /*ff80*/  MOV R3, 0x0 ;  /* 0x0000000000037802 */ /* 0x000fc80000000f00 */
[----:B--2---:R-:W-:Y:S05]  /*ff90*/  RET.REL.NODEC R2 `(_ZN7cutlass13device_kernelIN5flash19enable_sm80_to_sm89INS1_16FlashAttnFwdSm80INS1_25CollectiveMainloopFwdSm80ILi8ELi2ELb0EN4cute5tupleIJNS5_1CILi128EEENS7_ILi64EEENS7_ILi192EEEEEELi192ENS_6half_tEfNS_4arch4Sm80ELb1ELb0ELb1ELb0ELb1ELb0ELb1ELb1EEENS1_21CollectiveEpilogueFwdINS6_IJS8_SA_S9_EEENS6_IJNS7_ILi1EEESI_SI_EEESC_SE_Li256ELb0ELb1ELb1ELb0EEENS1_30DynamicPersistentTileSchedulerILi256ELi256ELb1ELb1ELb0EEEEEEEEEvNT_6ParamsE) ;  /* 0xffff006002007950 */ /* 0x004fea0003c3ffff */
        .weak           $__internal_43_$__cuda_sm70_shflsync_idx_p
        .type           $__internal_43_$__cuda_sm70_shflsync_idx_p,@function
        .size           $__internal_43_$__cuda_sm70_shflsync_idx_p,(.L_x_6227 - $__internal_43_$__cuda_sm70_shflsync_idx_p)
$__internal_43_$__cuda_sm70_shflsync_idx_p:
[----:B------:R-:W-:-:S04]  /*ffa0*/  MOV R31, 0xffffffff ;  /* 0xffffffff001f7802 */ /* 0x000fc80000000f00 */
[----:B------:R-:W-:Y:S04]  /*ffb0*/  WARPSYNC R31 ;  /* 0x0000001f00007348 */ /* 0x000fe80003800000 */
[----:B------:R1:W2:Y:S02]  /*ffc0*/  SHFL.IDX PT, R29, R30, R29, R3 ;  /* 0x0000001d1e1d7389 */ /* 0x0002a400000e0003 */
[----:B-1----:R-:W-:-:S04]  /*ffd0*/  MOV R3, 0x0 ;  /* 0x0000000000037802 */ /* 0x002fc80000000f00 */
[----:B--2---:R-:W-:Y:S05]  /*ffe0*/  RET.REL.NODEC R2 `(_ZN7cutlass13device_kernelIN5flash19enable_sm80_to_sm89INS1_16FlashAttnFwdSm80INS1_25CollectiveMainloopFwdSm80ILi8ELi2ELb0EN4cute5tupleIJNS5_1CILi128EEENS7_ILi64EEENS7_ILi192EEEEEELi192ENS_6half_tEfNS_4arch4Sm80ELb1ELb0ELb1ELb0ELb1ELb0ELb1ELb1EEENS1_21CollectiveEpilogueFwdINS6_IJS8_SA_S9_EEENS6_IJNS7_ILi1EEESI_SI_EEESC_SE_Li256ELb0ELb1ELb1ELb0EEENS1_30DynamicPersistentTileSchedulerILi256ELi256ELb1ELb1ELb0EEEEEEEEEvNT_6ParamsE) ;  /* 0xffff001002007950 */ /* 0x004fea0003c3ffff */
.L_x_2640:
        /* <DEDUP_REMOVED lines=9> */
.L_x_6227:


//--------------------- .text._ZN7cutlass13device_kernelIN5flash19enable_sm80_to_sm89INS1_16FlashAttnFwdSm80INS1_25CollectiveMainloopFwdSm80ILi8ELi2ELb0EN4cute5tupleIJNS5_1CILi128EEENS7_ILi64EEENS7_ILi192EEEEEELi192ENS_6half_tEfNS_4arch4Sm80ELb1ELb0ELb1ELb1ELb1ELb0ELb1ELb1EEENS1_21CollectiveEpilogueFwdINS6_IJS8_SA_S9_EEENS6_IJNS7_ILi1EEESI_SI_EEESC_SE_Li256ELb1ELb1ELb1ELb0EEENS1_36VarlenDynamicPersistentTileSchedulerILi128ELi64ELi256ELi256ELb1ELb1ELb0ELb1ELb1ELb1EEEEEEEEEvNT_6ParamsE --------------------------
	.section	.text._ZN7cutlass13device_kernelIN5flash19enable_sm80_to_sm89INS1_16FlashAttnFwdSm80INS1_25CollectiveMainloopFwdSm80ILi8ELi2ELb0EN4cute5tupleIJNS5_1CILi128EEENS7_ILi64EEENS7_ILi192EEEEEELi192ENS_6half_tEfNS_4arch4Sm80ELb1ELb0ELb1ELb1ELb1ELb0ELb1ELb1EEENS1_21CollectiveEpilogueFwdINS6_IJS8_SA_S9_EEENS6_IJNS7_ILi1EEESI_SI_EEESC_SE_Li256ELb1ELb1ELb1ELb0EEENS1_36VarlenDynamicPersistentTileSchedulerILi128ELi64ELi256ELi256ELb1ELb1ELb0ELb1ELb1ELb1EEEEEEEEEvNT_6ParamsE,"ax",@progbits
	.sectioninfo	@"SHI_REGISTERS=255"
	.align	128
.text._ZN7cutlass13device_kernelIN5flash19enable_sm80_to_sm89INS1_16FlashAttnFwdSm80INS1_25CollectiveMainloopFwdSm80ILi8ELi2ELb0EN4cute5tupleIJNS5_1CILi128EEENS7_ILi64EEENS7_ILi192EEEEEELi192ENS_6half_tEfNS_4arch4Sm80ELb1ELb0ELb1ELb1ELb1ELb0ELb1ELb1EEENS1_21CollectiveEpilogueFwdINS6_IJS8_SA_S9_EEENS6_IJNS7_ILi1EEESI_SI_EEESC_SE_Li256ELb1ELb1ELb1ELb0EEENS1_36VarlenDynamicPersistentTileSchedulerILi128ELi64ELi256ELi256ELb1ELb1ELb0ELb1ELb1ELb1EEEEEEEEEvNT_6ParamsE:
        .type           _ZN7cutlass13device_kernelIN5flash19enable_sm80_to_sm89INS1_16FlashAttnFwdSm80INS1_25CollectiveMainloopFwdSm80ILi8ELi2ELb0EN4cute5tupleIJNS5_1CILi128EEENS7_ILi64EEENS7_ILi192EEEEEELi192ENS_6half_tEfNS_4arch4Sm80ELb1ELb0ELb1ELb1ELb1ELb0ELb1ELb1EEENS1_21CollectiveEpilogueFwdINS6_IJS8_SA_S9_EEENS6_IJNS7_ILi1EEESI_SI_EEESC_SE_Li256ELb1ELb1ELb1ELb0EEENS1_36VarlenDynamicPersistentTileSchedulerILi128ELi64ELi256ELi256ELb1ELb1ELb0ELb1ELb1ELb1EEEEEEEEEvNT_6ParamsE,@function
        .size           _ZN7cutlass13device_kernelIN5flash19enable_sm80_to_sm89INS1_16FlashAttnFwdSm80INS1_25CollectiveMainloopFwdSm80ILi8ELi2ELb0EN4cute5tupleIJNS5_1CILi128EEENS7_ILi64EEENS7_ILi192EEEEEELi192ENS_6half_tEfNS_4arch4Sm80ELb1ELb0ELb1ELb1ELb1ELb0ELb1ELb1EEENS1_21CollectiveEpilogueFwdINS6_IJS8_SA_S9_EEENS6_IJNS7_ILi1EEESI_SI_EEESC_SE_Li256ELb1ELb1ELb1ELb0EEENS1_36VarlenDynamicPersistentTileSchedulerILi128ELi64ELi256ELi256ELb1ELb1ELb0ELb1ELb1ELb1EEEEEEEEEvNT_6ParamsE,(.L_x_6230 - _ZN7cutlass13device_kernelIN5flash19enable_sm80_to_sm89INS1_16FlashAttnFwdSm80INS1_25CollectiveMainloopFwdSm80ILi8ELi2ELb0EN4cute5tupleIJNS5_1CILi128EEENS7_ILi64EEENS7_ILi192EEEEEELi192ENS_6half_tEfNS_4arch4Sm80ELb1ELb0ELb1ELb1ELb1ELb0ELb1ELb1EEENS1_21CollectiveEpilogueFwdINS6_IJS8_SA_S9_EEENS6_IJNS7_ILi1EEESI_SI_EEESC_SE_Li256ELb1ELb1ELb1ELb0EEENS1_36VarlenDynamicPersistentTileSchedulerILi128ELi64ELi256ELi256ELb1ELb1ELb0ELb1ELb1ELb1EEEEEEEEEvNT_6ParamsE)
        .other          _ZN7cutlass13device_kernelIN5flash19enable_sm80_to_sm89INS1_16FlashAttnFwdSm80INS1_25CollectiveMainloopFwdSm80ILi8ELi2ELb0EN4cute5tupleIJNS5_1CILi128EEENS7_ILi64EEENS7_ILi192EEEEEELi192ENS_6half_tEfNS_4arch4Sm80ELb1ELb0ELb1ELb1ELb1ELb0ELb1ELb1EEENS1_21CollectiveEpilogueFwdINS6_IJS8_SA_S9_EEENS6_IJNS7_ILi1EEESI_SI_EEESC_SE_Li256ELb1ELb1ELb1ELb0EEENS1_36VarlenDynamicPersistentTileSchedulerILi128ELi64ELi256ELi256ELb1ELb1ELb0ELb1ELb1ELb1EEEEEEEEEvNT_6ParamsE,@"STO_CUDA_ENTRY STV_DEFAULT"
_ZN7cutlass13device_kernelIN5flash19enable_sm80_to_sm89INS1_16FlashAttnFwdSm80INS1_25CollectiveMainloopFwdSm80ILi8ELi2ELb0EN4cute5tupleIJNS5_1CILi128EEENS7_ILi64EEENS7_ILi192EEEEEELi192ENS_6half_tEfNS_4arch4Sm80ELb1ELb0ELb1ELb1ELb1ELb0ELb1ELb1EEENS1_21CollectiveEpilogueFwdINS6_IJS8_SA_S9_EEENS6_IJNS7_ILi1EEESI_SI_EEESC_SE_Li256ELb1ELb1ELb1ELb0EEENS1_36VarlenDynamicPersistentTileSchedulerILi128ELi64ELi256ELi256ELb1ELb1ELb0ELb1ELb1ELb1EEEEEEEEEvNT_6ParamsE:
        /* <DEDUP_REMOVED lines=52> */
.L_x_2646:
        /* <DEDUP_REMOVED lines=16> */
.L_x_2770:
        /* <DEDUP_REMOVED lines=16> */
.L_x_2771:
[----:B---3--:R-:W-:-:S05]  /*0540*/  IMAD R0, R0, c[0x0][0x538], RZ ;  /* 0x00014e0000007a24 */ /* 0x008fca00078e02ff */
[----:B------:R-:W-:-:S04]  /*0550*/  IADD3 R6, R0, R6, RZ ;  /* 0x0000000600067210 */ /* 0x000fc80007ffe0ff */
[----:B------:R-:W-:-:S13]  /*0560*/  ISETP.GT.AND P0, PT, R6, UR4, PT ;  /* 0x0000000406007c0c */ /* 0x000fda000bf04270 */
[----:B-12---:R-:W-:Y:S05]  /*0570*/  @!P0 BRA `(.L_x_2646) ;  /* 0xfffffdc000008947 */ /* 0x006fea000383ffff */
.L_x_2642:
[----:B------:R-:W-:-:S05]  /*0580*/  IADD3 R10, -R0, R6, RZ ;  /* 0x00000006000a7210 */ /* 0x000fca0007ffe1ff */
[----:B------:R-:W-:-:S05]  /*0590*/  IMAD R0, R4, c[0x0][0x538], R10 ;  /* 0x00014e0004007a24 */ /* 0x000fca00078e020a */
[----:B------:R-:W-:Y:S01]  /*05a0*/  ISETP.GT.AND P0, PT, R0, UR4, PT ;  /* 0x0000000400007c0c */ /* 0x000fe2000bf04270 */
[----:B------:R-:W-:-:S12]  /*05b0*/  BRA.DIV ~URZ, `(.L_x_2647) ;  /* 0x000120e27f007947 */ /* 0x000fd8000b800000 */
[----:B------:R-:W-:-:S04]  /*05c0*/  VOTE.ANY R6, PT, !P0 ;  /* 0x0000000000067806 */ /* 0x000fc800040e0100 */
.L_x_2772:
[----:B------:R-:W2:Y:S02]  /*05d0*/  POPC R0, R6 ;  /* 0x0000000600007309 */ /* 0x000ea40000000000 */
[----:B-12---:R-:W-:Y:S01]  /*05e0*/  IADD3 R231, R0, R7, RZ ;  /* 0x0000000700e77210 */ /* 0x006fe20007ffe0ff */
[----:B------:R-:W-:Y:S05]  /*05f0*/  BRA.DIV ~URZ, `(.L_x_2648) ;  /* 0x000120f27f007947 */ /* 0x000fea000b800000 */
[----:B------:R1:W2:Y:S01]  /*0600*/  SHFL.IDX PT, R229, R9, R0, 0x1f ;  /* 0x00001f0009e57589 */ /* 0x0002a200000e0000 */
[----:B------:R-:W-:-:S03]  /*0610*/  MOV R5, RZ ;  /* 0x000000ff00057202 */ /* 0x000fc60000000f00 */
[----:B------:R1:W3:Y:S04]  /*0620*/  SHFL.IDX PT, R9, R8, R0, 0x1f ;  /* 0x00001f0008097589 */ /* 0x0002e800000e0000 */
.L_x_2773:
[----:B------:R-:W-:Y:S01]  /*0630*/  ISETP.NE.AND P0, PT, R6, RZ, PT ;  /* 0x000000ff0600720c */ /* 0x000fe20003f05270 */
[----:B------:R-:W-:-:S12]  /*0640*/  BSSY B0, `(.L_x_2649) ;  /* 0x0000005000007945 */ /* 0x000fd80003800000 */
[----:B------:R-:W-:Y:S05]  /*0650*/  @!P0 BRA `(.L_x_2650) ;  /* 0x0000003000008947 */ /* 0x000fea0003800000 */
[----:B------:R-:W-:Y:S01]  /*0660*/  IADD3 R2, R0, -0x1, RZ ;  /* 0xffffffff00027810 */ /* 0x000fe20007ffe0ff */
[----:B------:R-:W-:Y:S05]  /*0670*/  BRA.DIV ~URZ, `(.L_x_2651) ;  /* 0x000121527f007947 */ /* 0x000fea000b800000 */
[----:B------:R4:W1:Y:S02]  /*0680*/  SHFL.IDX PT, R5, R4, R2, 0x1f ;  /* 0x00001f0204057589 */ /* 0x00086400000e0000 */
.L_x_2650:
[----:B------:R-:W-:Y:S05]  /*0690*/  BSYNC B0 ;  /* 0x0000000000007941 */ /* 0x000fea0003800000 */
.L_x_2649:
[----:B---3--:R-:W-:Y:S01]  /*06a0*/  ISETP.NE.AND P0, PT, R9, 0x1, PT ;  /* 0x000000010900780c */ /* 0x008fe20003f05270 */
[----:B-1----:R-:W-:Y:S01]  /*06b0*/  IMAD R228, R5, c[0x0][0x538], R10 ;  /* 0x00014e0005e47a24 */ /* 0x002fe200078e020a */
[----:B------:R-:W-:Y:S04]  /*06c0*/  BSSY B0, `(.L_x_2652) ;  /* 0x0000085000007945 */ /* 0x000fe80003800000 */
[----:B------:R-:W-:-:S07]  /*06d0*/  IADD3 R11, -R228, UR4, RZ ;  /* 0x00000004e40b7c10 */ /* 0x000fce000fffe1ff */
[----:B------:R-:W-:Y:S05]  /*06e0*/  @!P0 BRA `(.L_x_2653) ;  /* 0x000003e000008947 */ /* 0x000fea0003800000 */
[-C--:B--2---:R-:W-:Y:S02]  /*06f0*/  IABS R0, R229.reuse ;  /* 0x000000e500007213 */ /* 0x084fe40000000000 */
[----:B------:R-:W-:-:S03]  /*0700*/  IABS R6, R229 ;  /* 0x000000e500067213 */ /* 0x000fc60000000000 */
[----:B------:R-:W-:Y:S01]  /*0710*/  IMAD.MOV.U32 R5, RZ, RZ, R0 ;  /* 0x000000ffff057224 */ /* 0x000fe200078e0000 */
[----:B------:R-:W-:-:S03]  /*0720*/  IABS R0, R9 ;  /* 0x0000000900007213 */ /* 0x000fc60000000000 */
[----:B----4-:R-:W1:Y:S02]  /*0730*/  I2F.RP R2, R5 ;  /* 0x0000000500027306 */ /* 0x010e640000209400 */
        /* <DEDUP_REMOVED lines=57> */
.L_x_2653:
[----:B----4-:R-:W-:-:S04]  /*0ad0*/  IMAD.MOV.U32 R2, RZ, RZ, 0x4 ;  /* 0x00000004ff027424 */ /* 0x010fc800078e00ff */
        /* <DEDUP_REMOVED lines=67> */
.L_x_2654:
[----:B------:R-:W-:Y:S05]  /*0f10*/  BSYNC B0 ;  /* 0x0000000000007941 */ /* 0x000fea0003800000 */
.L_x_2652:
[----:B------:R-:W-:-:S04]  /*0f20*/  LOP3.LUT R0, RZ, R0, RZ, 0x33, !PT ;  /* 0x00000000ff007212 */ /* 0x000fc800078e33ff */
[----:B------:R-:W-:Y:S01]  /*0f30*/  IADD3 R229, R0, R229, RZ ;  /* 0x000000e500e57210 */ /* 0x000fe20007ffe0ff */
[----:B------:R-:W-:Y:S05]  /*0f40*/  BRA `(.L_x_2655) ;  /* 0x0000004000007947 */ /* 0x000fea0003800000 */
.L_x_2643:
[----:B-1----:R-:W-:Y:S01]  /*0f50*/  IMAD.MOV.U32 R229, RZ, RZ, RZ ;  /* 0x000000ffffe57224 */ /* 0x002fe200078e00ff */
[----:B------:R-:W-:Y:S01]  /*0f60*/  MOV R230, RZ ;  /* 0x000000ff00e67202 */ /* 0x000fe20000000f00 */
[----:B------:R-:W-:Y:S01]  /*0f70*/  IMAD.U32 R228, RZ, RZ, UR4 ;  /* 0x00000004ffe47e24 */ /* 0x000fe2000f8e00ff */
[----:B------:R-:W-:Y:S02]  /*0f80*/  MOV R231, c[0x0][0x53c] ;  /* 0x00014f0000e77a02 */ /* 0x000fe40000000f00 */
.L_x_2655:
[----:B------:R-:W-:Y:S01]  /*0f90*/  ISETP.NE.AND P0, PT, R12, RZ, PT ;  /* 0x000000ff0c00720c */ /* 0x000fe20003f05270 */
[----:B------:R-:W-:-:S12]  /*0fa0*/  WARPSYNC 0xffffffff ;  /* 0xffffffff00007948 */ /* 0x000fd80003800000 */
[----:B------:R1:W-:Y:S04]  /*0fb0*/  @!P0 STS.128 [0x24100], R228 ;  /* 0x024100e4ff008388 */ /* 0x0003e80000000c00 */
[----:B------:R-:W-:Y:S06]  /*0fc0*/  BAR.ARV 0x5, 0x100 ;  /* 0x0144000000007b1d */ /* 0x000fec0000002000 */
.L_x_2641:
        /* <DEDUP_REMOVED lines=48> */
[----:B------:R-:W-:Y:S02]  /*12d0*/  LEA.HI R12, R12, R16, RZ, 0x2 ;  /* 0x000000100c0c7211 */ /* 0x000fe400078f10ff */
[----:B------:R-:W-:Y:S01]  /*12e0*/  ISETP.NE.U32.AND P3, PT, R6, 0x1, PT ;  /* 0x000000010600780c */ /* 0x000fe20003f65070 */
[----:B------:R-:W-:Y:S01]  /*12f0*/  IMAD.IADD R3, R4, 0x1, -R2 ;  /* 0x0000000104037824 */ /* 0x000fe200078e0a02 */
[----:B------:R-:W-:-:S02]  /*1300*/  LOP3.LUT R8, R0, 0x8, R15, 0xf8, !PT ;  /* 0x0000000800087812 */ /* 0x000fc400078ef80f */
[----:B------:R-:W-:Y:S02]  /*1310*/  SHF.R.U32.HI R6, RZ, 0x3, R0 ;  /* 0x00000003ff067819 */ /* 0x000fe40000011600 */
[----:B------:R-:W-:Y:S02]  /*1320*/  LOP3.LUT R0, R13, 0xfffffffc, RZ, 0xc0, !PT ;  /* 0xfffffffc0d007812 */ /* 0x000fe400078ec0ff */
[----:B------:R-:W-:Y:S02]  /*1330*/  SHF.R.S32.HI R2, RZ, 0x2, R12 ;  /* 0x00000002ff027819 */ /* 0x000fe4000001140c */
[----:B------:R-:W-:Y:S01]  /*1340*/  LOP3.LUT P0, RZ, R5, 0x2, RZ, 0xc0, !PT ;  /* 0x0000000205ff7812 */ /* 0x000fe2000780c0ff */
[----:B------:R-:W-:Y:S01]  /*1350*/  IMAD.IADD R0, R17, 0x1, -R0 ;  /* 0x0000000111007824 */ /* 0x000fe200078e0a00 */
[----:B------:R-:W-:Y:S01]  /*1360*/  LOP3.LUT P4, RZ, R5, 0x4, RZ, 0xc0, !PT ;  /* 0x0000000405ff7812 */ /* 0x000fe2000788c0ff */
[----:B------:R-:W-:Y:S01]  /*1370*/  IMAD R15, R3, 0x10, R2 ;  /* 0x00000010030f7824 */ /* 0x000fe200078e0202 */
[----:B------:R-:W-:Y:S01]  /*1380*/  LOP3.LUT R13, R8, R6, RZ, 0x3c, !PT ;  /* 0x00000006080d7212 */ /* 0x000fe200078e3cff */
        /* <DEDUP_REMOVED lines=8> */
[----:B------:R-:W-:Y:S01]  /*1410*/  IMAD R6, R0, 0x2, R8 ;  /* 0x0000000200067824 */ /* 0x000fe200078e0208 */
[----:B------:R-:W-:Y:S01]  /*1420*/  SHF.R.U32.HI R5, RZ, 0x3, R2 ;  /* 0x00000003ff057819 */ /* 0x000fe20000011602 */
[----:B------:R1:W-:Y:S01]  /*1430*/  STL [R1+0x18], R15 ;  /* 0x0000180f01007387 */ /* 0x0003e20000100800 */
[----:B------:R-:W-:-:S02]  /*1440*/  LOP3.LUT R7, R2, 0x8, R7, 0xf8, !PT ;  /* 0x0000000802077812 */ /* 0x000fc400078ef807 */
[----:B------:R-:W-:Y:S01]  /*1450*/  LOP3.LUT R11, R11, 0x7ffffe00, R9, 0xf8, !PT ;  /* 0x7ffffe000b0b7812 */ /* 0x000fe200078ef809 */
[----:B------:R-:W-:Y:S01]  /*1460*/  IMAD.SHL.U32 R9, R10, 0x40, RZ ;  /* 0x000000400a097824 */ /* 0x000fe200078e00ff */
[----:B------:R-:W-:Y:S01]  /*1470*/  LOP3.LUT R4, R4, 0x1c0, RZ, 0xc0, !PT ;  /* 0x000001c004047812 */ /* 0x000fe200078ec0ff */
[----:B------:R-:W-:Y:S01]  /*1480*/  IMAD.IADD R10, R0, 0x1, -R3 ;  /* 0x00000001000a7824 */ /* 0x000fe200078e0a03 */
[----:B------:R-:W-:Y:S01]  /*1490*/  LOP3.LUT R3, R7, R5, RZ, 0x3c, !PT ;  /* 0x0000000507037212 */ /* 0x000fe200078e3cff */
[----:B------:R-:W-:Y:S01]  /*14a0*/  IMAD R0, R14, 0x200, R13 ;  /* 0x000002000e007824 */ /* 0x000fe200078e020d */
[----:B------:R-:W-:Y:S01]  /*14b0*/  LOP3.LUT R5, R12, 0x7ffffffc, RZ, 0xc0, !PT ;  /* 0x7ffffffc0c057812 */ /* 0x000fe200078ec0ff */
[----:B------:R-:W-:Y:S01]  /*14c0*/  IMAD.SHL.U32 R210, R11, 0x2, RZ ;  /* 0x000000020bd27824 */ /* 0x000fe200078e00ff */
[----:B------:R-:W-:Y:S02]  /*14d0*/  LEA.HI R2, R4, R4, RZ, 0x1d ;  /* 0x0000000404027211 */ /* 0x000fe400078fe8ff */
[----:B------:R-:W-:Y:S01]  /*14e0*/  SHF.R.S32.HI R7, RZ, 0x1f, R193 ;  /* 0x0000001fff077819 */ /* 0x000fe200000114c1 */
[----:B------:R-:W-:Y:S01]  /*14f0*/  IMAD.IADD R7, R16, 0x1, -R5 ;  /* 0x0000000110077824 */ /* 0x000fe200078e0a05 */
[----:B------:R-:W-:Y:S01]  /*1500*/  LOP3.LUT R4, R9, 0xfffffe00, RZ, 0xc0, !PT ;  /* 0xfffffe0009047812 */ /* 0x000fe200078ec0ff */
[----:B------:R-:W-:Y:S01]  /*1510*/  IMAD.IADD R9, R6, 0x1, R2 ;  /* 0x0000000106097824 */ /* 0x000fe200078e0202 */
[----:B------:R-:W-:Y:S01]  /*1520*/  IADD3 R201, R193, 0x40, RZ ;  /* 0x00000040c1c97810 */ /* 0x000fe20007ffe0ff */
[----:B------:R-:W-:Y:S01]  /*1530*/  IMAD.SHL.U32 R225, R7, 0x2, RZ ;  /* 0x0000000207e17824 */ /* 0x000fe200078e00ff */
[CC--:B------:R-:W-:Y:S01]  /*1540*/  IADD3 R2, R3.reuse, R4.reuse, R8 ;  /* 0x0000000403027210 */ /* 0x0c0fe20007ffe008 */
[----:B------:R-:W-:Y:S01]  /*1550*/  IMAD R7, R10, 0x8, R15 ;  /* 0x000000080a077824 */ /* 0x000fe200078e020f */
[----:B------:R-:W-:Y:S01]  /*1560*/  LOP3.LUT R3, R3, R4, RZ, 0xfc, !PT ;  /* 0x0000000403037212 */ /* 0x000fe200078efcff */
[----:B------:R-:W-:Y:S01]  /*1570*/  IMAD.MOV.U32 R4, RZ, RZ, 0x20 ;  /* 0x00000020ff047424 */ /* 0x000fe200078e00ff */
[----:B------:R-:W-:Y:S01]  /*1580*/  IADD3 R202, R193, 0x80, RZ ;  /* 0x00000080c1ca7810 */ /* 0x000fe20007ffe0ff */
[----:B------:R-:W-:Y:S01]  /*1590*/  IMAD.MOV.U32 R8, RZ, RZ, 0x40 ;  /* 0x00000040ff087424 */ /* 0x000fe200078e00ff */
[----:B------:R-:W-:Y:S01]  /*15a0*/  IADD3 R21, R225, 0x10, RZ ;  /* 0x00000010e1157810 */ /* 0x000fe20007ffe0ff */
[----:B------:R2:W-:Y:S01]  /*15b0*/  STL [R1+0x14], R7 ;  /* 0x0000140701007387 */ /* 0x0005e20000100800 */
[----:B------:R-:W-:-:S02]  /*15c0*/  LEA R239, R9, 0x80, 0x1 ;  /* 0x0000008009ef7811 */ /* 0x000fc400078e08ff */
[C---:B------:R-:W-:Y:S02]  /*15d0*/  IADD3 R18, R225.reuse, 0x28, RZ ;  /* 0x00000028e1127810 */ /* 0x040fe40007ffe0ff */
[----:B------:R-:W-:Y:S02]  /*15e0*/  SHF.R.S32.HI R6, RZ, 0x1f, R201 ;  /* 0x0000001fff067819 */ /* 0x000fe400000114c9 */
[----:B------:R-:W-:Y:S02]  /*15f0*/  SHF.R.S32.HI R12, RZ, 0x1f, R202 ;  /* 0x0000001fff0c7819 */ /* 0x000fe400000114ca */
[----:B-1----:R-:W-:Y:S02]  /*1600*/  IADD3 R15, R225, 0x40, RZ ;  /* 0x00000040e10f7810 */ /* 0x002fe40007ffe0ff */
[C---:B------:R-:W-:Y:S02]  /*1610*/  SEL R6, R4.reuse, 0xffffffe0, !P1 ;  /* 0xffffffe004067807 */ /* 0x040fe40004800000 */
[----:B------:R-:W-:-:S02]  /*1620*/  SEL R168, R4, 0xffffffe0, !P0 ;  /* 0xffffffe004a87807 */ /* 0x000fc40004000000 */
[----:B------:R-:W-:Y:S01]  /*1630*/  IADD3 R12, R225, 0x58, RZ ;  /* 0x00000058e10c7810 */ /* 0x000fe20007ffe0ff */
[----:B------:R-:W-:Y:S01]  /*1640*/  IMAD.IADD R242, R239, 0x1, R6 ;  /* 0x00000001eff27824 */ /* 0x000fe200078e0206 */
[C---:B------:R-:W-:Y:S02]  /*1650*/  IADD3 R252, R225.reuse, 0x70, RZ ;  /* 0x00000070e1fc7810 */ /* 0x040fe40007ffe0ff */
[----:B------:R-:W-:Y:S02]  /*1660*/  IADD3 R250, R225, 0x80, RZ ;  /* 0x00000080e1fa7810 */ /* 0x000fe40007ffe0ff */
[----:B------:R-:W-:Y:S02]  /*1670*/  SHF.R.S32.HI R4, RZ, 0x1f, R21 ;  /* 0x0000001fff047819 */ /* 0x000fe40000011415 */
[----:B------:R-:W-:Y:S02]  /*1680*/  IADD3 R240, R239, -0x10, RZ ;  /* 0xfffffff0eff07810 */ /* 0x000fe40007ffe0ff */
[----:B--2---:R-:W-:-:S02]  /*1690*/  IADD3 R7, R225, 0x68, RZ ;  /* 0x00000068e1077810 */ /* 0x004fc40007ffe0ff */
[C---:B------:R-:W-:Y:S02]  /*16a0*/  IADD3 R249, R225.reuse, 0x88, RZ ;  /* 0x00000088e1f97810 */ /* 0x040fe40007ffe0ff */
[----:B------:R-:W-:Y:S02]  /*16b0*/  IADD3 R247, R225, 0x98, RZ ;  /* 0x00000098e1f77810 */ /* 0x000fe40007ffe0ff */
[----:B------:R-:W-:Y:S02]  /*16c0*/  SHF.R.S32.HI R4, RZ, 0x1f, R18 ;  /* 0x0000001fff047819 */ /* 0x000fe40000011412 */
[----:B------:R-:W-:Y:S02]  /*16d0*/  @P3 IADD3 R240, R239, 0x10, RZ ;  /* 0x00000010eff03810 */ /* 0x000fe40007ffe0ff */
[----:B------:R-:W-:Y:S02]  /*16e0*/  LEA R162, R2, 0x18100, 0x1 ;  /* 0x0001810002a27811 */ /* 0x000fe400078e08ff */
[----:B------:R-:W-:Y:S01]  /*16f0*/  SEL R5, R8, 0xffffffc0, !P2 ;  /* 0xffffffc008057807 */ /* 0x000fe20005000000 */
[----:B------:R-:W-:Y:S01]  /*1700*/  IMAD.IADD R241, R6, 0x1, R240 ;  /* 0x0000000106f17824 */ /* 0x000fe200078e02f0 */
[C---:B------:R-:W-:Y:S01]  /*1710*/  IADD3 R246, R225.reuse, 0xa0, RZ ;  /* 0x000000a0e1f67810 */ /* 0x040fe20007ffe0ff */
[----:B------:R-:W-:Y:S01]  /*1720*/  IMAD.IADD R163, R162, 0x1, R168 ;  /* 0x00000001a2a37824 */ /* 0x000fe200078e02a8 */
[----:B------:R-:W-:Y:S01]  /*1730*/  IADD3 R245, R225, 0xa8, RZ ;  /* 0x000000a8e1f57810 */ /* 0x000fe20007ffe0ff */
[----:B------:R-:W-:Y:S01]  /*1740*/  IMAD.IADD R2, R241, 0x1, R5 ;  /* 0x00000001f1027824 */ /* 0x000fe200078e0205 */
[----:B------:R-:W-:-:S02]  /*1750*/  SHF.R.S32.HI R4, RZ, 0x1f, R15 ;  /* 0x0000001fff047819 */ /* 0x000fc4000001140f */
[----:B------:R-:W-:Y:S01]  /*1760*/  LEA R170, R3, 0x100, 0x1 ;  /* 0x0000010003aa7811 */ /* 0x000fe200078e08ff */
[----:B------:R-:W-:Y:S01]  /*1770*/  IMAD.IADD R3, R5, 0x1, R240 ;  /* 0x0000000105037824 */ /* 0x000fe200078e02f0 */
[----:B------:R-:W-:Y:S02]  /*1780*/  IADD3 R244, R225, 0xb0, RZ ;  /* 0x000000b0e1f47810 */ /* 0x000fe40007ffe0ff */
[----:B------:R-:W-:Y:S01]  /*1790*/  SHF.R.S32.HI R4, RZ, 0x1f, R12 ;  /* 0x0000001fff047819 */ /* 0x000fe2000001140c */
[----:B------:R-:W-:Y:S01]  /*17a0*/  IMAD.IADD R232, R168, 0x1, R170 ;  /* 0x00000001a8e87824 */ /* 0x000fe200078e02aa */
[----:B------:R-:W-:Y:S02]  /*17b0*/  SHF.R.S32.HI R7, RZ, 0x1f, R7 ;  /* 0x0000001fff077819 */ /* 0x000fe40000011407 */
[----:B------:R-:W-:Y:S02]  /*17c0*/  LEA R169, R0, 0xc100, 0x1 ;  /* 0x0000c10000a97811 */ /* 0x000fe400078e08ff */
[----:B------:R-:W-:-:S02]  /*17d0*/  SHF.R.S32.HI R4, RZ, 0x1f, R252 ;  /* 0x0000001fff047819 */ /* 0x000fc400000114fc */
[----:B------:R-:W-:Y:S02]  /*17e0*/  SHF.R.S32.HI R7, RZ, 0x1f, R250 ;  /* 0x0000001fff077819 */ /* 0x000fe400000114fa */
[----:B------:R-:W-:Y:S02]  /*17f0*/  SEL R0, R8, 0xffffffc0, !P4 ;  /* 0xffffffc008007807 */ /* 0x000fe40006000000 */
        /* <DEDUP_REMOVED lines=9> */
[----:B------:R-:W-:Y:S01]  /*1890*/  IADD3 R20, R225, 0x18, RZ ;  /* 0x00000018e1147810 */ /* 0x000fe20007ffe0ff */
[----:B------:R-:W-:Y:S01]  /*18a0*/  IMAD.IADD R164, R163, 0x1, R0 ;  /* 0x00000001a3a47824 */ /* 0x000fe200078e0200 */
[----:B------:R1:W-:Y:S01]  /*18b0*/  STL [R1+0xc], R7 ;  /* 0x00000c0701007387 */ /* 0x0003e20000100800 */
[----:B------:R-:W-:Y:S01]  /*18c0*/  IMAD.IADD R0, R0, 0x1, R232 ;  /* 0x0000000100007824 */ /* 0x000fe200078e02e8 */
[C---:B------:R-:W-:Y:S01]  /*18d0*/  IADD3 R17, R225.reuse, 0x30, RZ ;  /* 0x00000030e1117810 */ /* 0x040fe20007ffe0ff */
[----:B------:R-:W-:Y:S01]  /*18e0*/  IMAD.IADD R235, R168, 0x1, R171 ;  /* 0x00000001a8eb7824 */ /* 0x000fe200078e02ab */
[----:B------:R1:W-:Y:S01]  /*18f0*/  STL [R1+0x8], R4 ;  /* 0x0000080401007387 */ /* 0x0003e20000100800 */
[----:B------:R-:W-:-:S02]  /*1900*/  IADD3 R14, R225, 0x48, RZ ;  /* 0x00000048e10e7810 */ /* 0x000fc40007ffe0ff */
[C---:B------:R-:W-:Y:S01]  /*1910*/  IADD3 R22, R225.reuse, 0x8, RZ ;  /* 0x00000008e1167810 */ /* 0x040fe20007ffe0ff */
[----:B------:R1:W-:Y:S01]  /*1920*/  STL [R1+0x4], R3 ;  /* 0x0000040301007387 */ /* 0x0003e20000100800 */
[C---:B------:R-:W-:Y:S02]  /*1930*/  IADD3 R11, R225.reuse, 0x60, RZ ;  /* 0x00000060e10b7810 */ /* 0x040fe40007ffe0ff */
[C---:B------:R-:W-:Y:S01]  /*1940*/  IADD3 R19, R225.reuse, 0x20, RZ ;  /* 0x00000020e1137810 */ /* 0x040fe20007ffe0ff */
[----:B------:R1:W-:Y:S01]  /*1950*/  STL [R1], R2 ;  /* 0x0000000201007387 */ /* 0x0003e20000100800 */
[C---:B------:R-:W-:Y:S02]  /*1960*/  IADD3 R251, R225.reuse, 0x78, RZ ;  /* 0x00000078e1fb7810 */ /* 0x040fe40007ffe0ff */
[----:B------:R-:W-:Y:S01]  /*1970*/  SHF.R.S32.HI R8, RZ, 0x1f, R20 ;  /* 0x0000001fff087819 */ /* 0x000fe20000011414 */
[----:B------:R1:W-:Y:S01]  /*1980*/  STL [R1+0x10], R0 ;  /* 0x0000100001007387 */ /* 0x0003e20000100800 */
[----:B------:R-:W-:-:S02]  /*1990*/  IADD3 R16, R225, 0x38, RZ ;  /* 0x00000038e1107810 */ /* 0x000fc40007ffe0ff */
[C---:B------:R-:W-:Y:S02]  /*19a0*/  IADD3 R248, R225.reuse, 0x90, RZ ;  /* 0x00000090e1f87810 */ /* 0x040fe40007ffe0ff */
[----:B------:R-:W-:Y:S02]  /*19b0*/  SHF.R.S32.HI R8, RZ, 0x1f, R17 ;  /* 0x0000001fff087819 */ /* 0x000fe40000011411 */
        /* <DEDUP_REMOVED lines=12> */
[----:B-1----:R-:W-:Y:S02]  /*1a80*/  SHF.R.S32.HI R8, RZ, 0x1f, R243 ;  /* 0x0000001fff087819 */ /* 0x002fe400000114f3 */
.L_x_2769:
        /* <DEDUP_REMOVED lines=30> */
.L_x_2656:
[----:B------:R-:W-:-:S04]  /*1c70*/  ISETP.NE.U32.AND P1, PT, RZ, c[0x0][0x368], PT ;  /* 0x0000da00ff007a0c */ /* 0x000fc80003f25070 */
[----:B------:R-:W-:-:S13]  /*1c80*/  ISETP.NE.AND.EX P1, PT, RZ, c[0x0][0x36c], PT, P1 ;  /* 0x0000db00ff007a0c */ /* 0x000fda0003f25310 */
[----:B------:R-:W-:Y:S05]  /*1c90*/  @!P1 BRA `(.L_x_2657) ;  /* 0x0000004000009947 */ /* 0x000fea0003800000 */
[----:B-1----:R-:W-:-:S04]  /*1ca0*/  IADD3 R2, P1, R233, c[0x0][0x368], RZ ;  /* 0x0000da00e9027a10 */ /* 0x002fc80007f3e0ff */
[----:B------:R-:W-:-:S05]  /*1cb0*/  IADD3.X R3, R234, c[0x0][0x36c], RZ, P1, !PT ;  /* 0x0000db00ea037a10 */ /* 0x000fca0000ffe4ff */
[----:B------:R1:W5:Y:S01]  /*1cc0*/  LDG.E R0, [R2.64] ;  /* 0x0000000802007981 */ /* 0x000362000c1e1900 */
[----:B------:R-:W-:Y:S05]  /*1cd0*/  BRA `(.L_x_2658) ;  /* 0x0000008000007947 */ /* 0x000fea0003800000 */
.L_x_2657:
        /* <DEDUP_REMOVED lines=8> */
.L_x_2658:
        /* <DEDUP_REMOVED lines=58> */
.L_x_2660:
[----:B------:R-:W-:Y:S05]  /*2100*/  BSYNC B0 ;  /* 0x0000000000007941 */ /* 0x000fea0003800000 */
.L_x_2659:
[----:B------:R-:W-:Y:S01]  /*2110*/  IMAD R205, R237, R2, RZ ;  /* 0x00000002edcd7224 */ /* 0x000fe200078e02ff */
        /* <DEDUP_REMOVED lines=99> */
.L_x_2774:
[----:B------:R-:W-:Y:S05]  /*2750*/  BRA.DIV ~URZ, `(.L_x_2663) ;  /* 0x000101427f007947 */ /* 0x000fea000b800000 */
[----:B------:R3:W4:Y:S02]  /*2760*/  SHFL.IDX PT, R0, R12, RZ, 0x181f ;  /* 0x00181fff0c007589 */ /* 0x00072400000e0000 */
.L_x_2775:
        /* <DEDUP_REMOVED lines=20> */
.L_x_2665:
[----:B------:R-:W-:Y:S05]  /*28b0*/  BSYNC B0 ;  /* 0x0000000000007941 */ /* 0x000fea0003800000 */
.L_x_2664:
[----:B------:R-:W-:Y:S05]  /*28c0*/  BRA.DIV ~URZ, `(.L_x_2666) ;  /* 0x000100427f007947 */ /* 0x000fea000b800000 */
[----:B--2---:R2:W1:Y:S04]  /*28d0*/  SHFL.IDX PT, R8, R9, 0x1, 0x181f ;  /* 0x00381f0009087f89 */ /* 0x00446800000e0000 */
[----:B----4-:R2:W4:Y:S02]  /*28e0*/  SHFL.IDX PT, R0, R12, 0x1, 0x181f ;  /* 0x00381f000c007f89 */ /* 0x01052400000e0000 */
.L_x_2776:
        /* <DEDUP_REMOVED lines=19> */
.L_x_2668:
[----:B------:R-:W-:Y:S05]  /*2a20*/  BSYNC B0 ;  /* 0x0000000000007941 */ /* 0x000fea0003800000 */
.L_x_2667:
[----:B------:R-:W-:Y:S05]  /*2a30*/  BRA.DIV ~URZ, `(.L_x_2669) ;  /* 0x0000ffa27f007947 */ /* 0x000fea000b800000 */
[----:B-1----:R1:W2:Y:S02]  /*2a40*/  SHFL.IDX PT, R8, R9, 0x2, 0x181f ;  /* 0x00581f0009087f89 */ /* 0x0022a400000e0000 */
.L_x_2777:
[----:B------:R-:W-:Y:S05]  /*2a50*/  BRA.DIV ~URZ, `(.L_x_2670) ;  /* 0x0000fff27f007947 */ /* 0x000fea000b800000 */
[----:B----4-:R4:W1:Y:S02]  /*2a60*/  SHFL.IDX PT, R0, R12, 0x2, 0x181f ;  /* 0x00581f000c007f89 */ /* 0x01086400000e0000 */
.L_x_2778:
        /* <DEDUP_REMOVED lines=19> */
.L_x_2672:
[----:B------:R-:W-:Y:S05]  /*2ba0*/  BSYNC B0 ;  /* 0x0000000000007941 */ /* 0x000fea0003800000 */
.L_x_2671:
[----:B------:R-:W-:Y:S05]  /*2bb0*/  BRA.DIV ~URZ, `(.L_x_2673) ;  /* 0x0000ff027f007947 */ /* 0x000fea000b800000 */
[----:B--2---:R2:W3:Y:S04]  /*2bc0*/  SHFL.IDX PT, R8, R9, 0x3, 0x181f ;  /* 0x00781f0009087f89 */ /* 0x0044e800000e0000 */
[----:B-1----:R2:W1:Y:S02]  /*2bd0*/  SHFL.IDX PT, R0, R12, 0x3, 0x181f ;  /* 0x00781f000c007f89 */ /* 0x00246400000e0000 */
.L_x_2779:
[----:B------:R-:W-:Y:S01]  /*2be0*/  IADD3 R2, R10, 0x60, RZ ;  /* 0x000000600a027810 */ /* 0x000fe20007ffe0ff */
[----:B-----5:R-:W-:Y:S01]  /*2bf0*/  IMAD.WIDE.U32 R214, R13, c[0x0][0x2b0], RZ ;  /* 0x0000ac000dd67a25 */ /* 0x020fe200078e00ff */
[----:B------:R-:W-:-:S02]  /*2c00*/  SHF.R.S32.HI R18, RZ, 0x1f, R193 ;  /* 0x0000001fff127819 */ /* 0x000fc400000114c1 */
[----:B------:R-:W-:Y:S02]  /*2c10*/  ISETP.GE.AND P2, PT, R2, R11, PT ;  /* 0x0000000b0200720c */ /* 0x000fe40003f46270 */
[----:B------:R-:W-:Y:S02]  /*2c20*/  SHF.R.S32.HI R16, RZ, 0x1f, R201 ;  /* 0x0000001fff107819 */ /* 0x000fe400000114c9 */
[----:B------:R-:W-:-:S09]  /*2c30*/  SHF.R.S32.HI R20, RZ, 0x1f, R202 ;  /* 0x0000001fff147819 */ /* 0x000fd200000114ca */
[-C--:B-1----:R-:W-:Y:S02]  /*2c40*/  @!P2 LEA R6, P0, R193, R0.reuse, 0x1 ;  /* 0x00000000c106a211 */ /* 0x082fe400078008ff */
[----:B------:R-:W-:Y:S02]  /*2c50*/  @!P2 LEA R4, P1, R201, R0, 0x1 ;  /* 0x00000000c904a211 */ /* 0x000fe400078208ff */
        /* <DEDUP_REMOVED lines=36> */
[----:B------:R-:W-:Y:S02]  /*2ea0*/  IMAD R218, R14, c[0x0][0x1ec], R213 ;  /* 0x00007b000eda7a24 */ /* 0x000fe400078e02d5 */
[----:B------:R-:W-:-:S04]  /*2eb0*/  IMAD.WIDE.U32 R2, R181, c[0x0][0x1e0], RZ ;  /* 0x00007800b5027a25 */ /* 0x000fc800078e00ff */
[----:B------:R-:W-:Y:S02]  /*2ec0*/  IMAD R108, R187, -0x40, R221 ;  /* 0xffffffc0bb6c7824 */ /* 0x000fe400078e02dd */
[----:B------:R-:W-:-:S04]  /*2ed0*/  IMAD.WIDE.U32 R216, R14, c[0x0][0x210], RZ ;  /* 0x000084000ed87a25 */ /* 0x000fc800078e00ff */
[----:B------:R-:W-:Y:S02]  /*2ee0*/  IMAD.IADD R13, R108, 0x1, -R226 ;  /* 0x000000016c0d7824 */ /* 0x000fe400078e0ae2 */
[----:B------:R-:W-:Y:S01]  /*2ef0*/  IMAD R220, R14, c[0x0][0x214], R217 ;  /* 0x000085000edc7a24 */ /* 0x000fe200078e02d9 */
[C---:B------:R-:W-:Y:S01]  /*2f00*/  SHF.L.U64.HI R14, R193.reuse, 0x1, R18 ;  /* 0x00000001c10e7819 */ /* 0x040fe20000010212 */
[----:B------:R-:W-:Y:S01]  /*2f10*/  IMAD.SHL.U32 R17, R193, 0x2, RZ ;  /* 0x00000002c1117824 */ /* 0x000fe200078e00ff */
[----:B-1----:R-:W-:Y:S01]  /*2f20*/  SHF.R.S32.HI R5, RZ, 0x1f, R181 ;  /* 0x0000001fff057819 */ /* 0x002fe200000114b5 */
[----:B------:R-:W-:Y:S01]  /*2f30*/  IMAD.SHL.U32 R19, R202, 0x2, RZ ;  /* 0x00000002ca137824 */ /* 0x000fe200078e00ff */
[----:B------:R-:W-:-:S03]  /*2f40*/  ISETP.GE.AND P6, PT, R13, 0x1, PT ;  /* 0x000000010d00780c */ /* 0x000fc60003fc6270 */
[----:B------:R-:W-:-:S04]  /*2f50*/  IMAD R0, R5, c[0x0][0x1e0], RZ ;  /* 0x0000780005007a24 */ /* 0x000fc800078e02ff */
[----:B------:R-:W-:-:S04]  /*2f60*/  IMAD R0, R181, c[0x0][0x1e4], R0 ;  /* 0x00007900b5007a24 */ /* 0x000fc800078e0200 */
[----:B------:R-:W-:Y:S02]  /*2f70*/  IMAD.IADD R3, R3, 0x1, R0 ;  /* 0x0000000103037824 */ /* 0x000fe400078e0200 */
[----:B------:R-:W-:Y:S02]  /*2f80*/  @P6 ISETP.GE.AND P1, PT, R193, c[0x0][0x1d4], PT ;  /* 0x00007500c1006a0c */ /* 0x000fe40003f26270 */
[----:B------:R-:W-:Y:S02]  /*2f90*/  @P6 ISETP.GE.AND P5, PT, R201, c[0x0][0x1d4], PT ;  /* 0x00007500c9006a0c */ /* 0x000fe40003fa6270 */
[----:B------:R-:W-:Y:S02]  /*2fa0*/  @P6 ISETP.GE.AND P2, PT, R202, c[0x0][0x1d4], PT ;  /* 0x00007500ca006a0c */ /* 0x000fe40003f46270 */
[----:B---3--:R-:W-:Y:S01]  /*2fb0*/  SHF.R.S32.HI R7, RZ, 0x1f, R173 ;  /* 0x0000001fff077819 */ /* 0x008fe200000114ad */
[----:B------:R-:W-:-:S04]  /*2fc0*/  IMAD.WIDE.U32 R2, R173, c[0x0][0x1f0], R2 ;  /* 0x00007c00ad027a25 */ /* 0x000fc800078e0002 */
[C---:B------:R-:W-:Y:S02]  /*2fd0*/  IMAD R0, R7.reuse, c[0x0][0x1f0], RZ ;  /* 0x00007c0007007a24 */ /* 0x040fe400078e02ff */
[----:B------:R-:W-:Y:S02]  /*2fe0*/  IMAD R7, R7, c[0x0][0x218], RZ ;  /* 0x0000860007077a24 */ /* 0x000fe400078e02ff */
[C---:B------:R-:W-:Y:S01]  /*2ff0*/  IMAD R4, R173.reuse, c[0x0][0x1f4], R0 ;  /* 0x00007d00ad047a24 */ /* 0x040fe200078e0200 */
[----:B------:R-:W-:Y:S01]  /*3000*/  IADD3 R0, P0, R2, R212, RZ ;  /* 0x000000d402007210 */ /* 0x000fe20007f1e0ff */
        /* <DEDUP_REMOVED lines=9> */
[----:B------:R-:W3:Y:S03]  /*30a0*/  SHFL.IDX PT, R8, R10, RZ, 0x181f ;  /* 0x00181fff0a087589 */ /* 0x000ee600000e0000 */
[----:B------:R-:W-:Y:S01]  /*30b0*/  IMAD.WIDE.U32 R2, R173, c[0x0][0x218], R2 ;  /* 0x00008600ad027a25 */ /* 0x000fe200078e0002 */
[----:B--2---:R2:W5:Y:S04]  /*30c0*/  SHFL.IDX PT, R9, R6, 0x1, 0x181f ;  /* 0x00381f0006097f89 */ /* 0x00456800000e0000 */
[----:B------:R-:W4:Y:S01]  /*30d0*/  SHFL.IDX PT, R10, R10, 0x1, 0x181f ;  /* 0x00381f000a0a7f89 */ /* 0x000f2200000e0000 */
[----:B-1----:R-:W-:-:S04]  /*30e0*/  @P6 LEA R4, P0, R193, R0, 0x1 ;  /* 0x00000000c1046211 */ /* 0x002fc800078008ff */
[----:B---3--:R-:W-:Y:S02]  /*30f0*/  @P6 LEA.HI.X R5, R193, R8, R18, 0x1, P0 ;  /* 0x00000008c1056211 */ /* 0x008fe400000f0c12 */
[----:B--2---:R-:W-:-:S03]  /*3100*/  @P6 LEA R6, P0, R201, R0, 0x1 ;  /* 0x00000000c9066211 */ /* 0x004fc600078008ff */
[----:B------:R1:W-:Y:S01]  /*3110*/  @P6 LDGSTS.E.BYPASS.LTC128B.128 [R210+0xc100], [R4.64], !P1 ;  /* 0x0c10000004d26fae */ /* 0x0003e2000c901d48 */
[----:B------:R-:W-:-:S05]  /*3120*/  @P6 LEA.HI.X R7, R201, R8, R16, 0x1, P0 ;  /* 0x00000008c9076211 */ /* 0x000fca00000f0c10 */
[----:B------:R5:W-:Y:S01]  /*3130*/  @P6 LDGSTS.E.BYPASS.LTC128B.128 [R210+0xe100], [R6.64], !P5 ;  /* 0x0e10000006d26fae */ /* 0x000be2000e901d48 */
[----:B-1----:R-:W-:Y:S02]  /*3140*/  @P6 LEA R4, P1, R202, R0, 0x1 ;  /* 0x00000000ca046211 */ /* 0x002fe400078208ff */
[----:B------:R-:W-:Y:S02]  /*3150*/  IADD3 R0, P0, R2, R216, RZ ;  /* 0x000000d802007210 */ /* 0x000fe40007f1e0ff */
[----:B------:R-:W-:Y:S02]  /*3160*/  @P6 LEA.HI.X R5, R202, R8, R20, 0x1, P1 ;  /* 0x00000008ca056211 */ /* 0x000fe400008f0c14 */
[----:B------:R-:W-:Y:S02]  /*3170*/  ISETP.GE.AND P1, PT, R13, 0x21, PT ;  /* 0x000000210d00780c */ /* 0x000fe40003f26270 */
[----:B------:R-:W-:Y:S01]  /*3180*/  IADD3.X R2, R220, R3, R11, P0, !PT ;  /* 0x00000003dc027210 */ /* 0x000fe200007fe40b */
[----:B------:R1:W-:Y:S01]  /*3190*/  @P6 LDGSTS.E.BYPASS.LTC128B.128 [R210+0x10100], [R4.64], !P2 ;  /* 0x1010000004d26fae */ /* 0x0003e2000d101d48 */
[----:B----4-:R-:W-:-:S04]  /*31a0*/  LEA R12, P0, R0, c[0x0][0x1f8], 0x1 ;  /* 0x00007e00000c7a11 */ /* 0x010fc800078008ff */
[----:B------:R-:W-:Y:S01]  /*31b0*/  LEA.HI.X R15, R0, c[0x0][0x1fc], R2, 0x1, P0 ;  /* 0x00007f00000f7a11 */ /* 0x000fe200000f0c02 */
[----:B------:R-:W2:Y:S04]  /*31c0*/  SHFL.IDX PT, R8, R12, RZ, 0x181f ;  /* 0x00181fff0c087589 */ /* 0x000ea800000e0000 */
[C---:B-----5:R-:W-:Y:S01]  /*31d0*/  @P1 LEA R6, P0, R193.reuse, R9, 0x1 ;  /* 0x00000009c1061211 */ /* 0x060fe200078008ff */
[----:B------:R-:W3:Y:S01]  /*31e0*/  SHFL.IDX PT, R11, R15, RZ, 0x181f ;  /* 0x00181fff0f0b7589 */ /* 0x000ee200000e0000 */
[----:B------:R-:W-:Y:S02]  /*31f0*/  @P1 ISETP.GE.AND P5, PT, R193, c[0x0][0x1d4], PT ;  /* 0x00007500c1001a0c */ /* 0x000fe40003fa6270 */
[----:B------:R-:W-:Y:S01]  /*3200*/  @P1 ISETP.GE.AND P2, PT, R201, c[0x0][0x1d4], PT ;  /* 0x00007500c9001a0c */ /* 0x000fe20003f46270 */
[----:B------:R-:W4:Y:S01]  /*3210*/  SHFL.IDX PT, R0, R12, 0x1, 0x181f ;  /* 0x00381f000c007f89 */ /* 0x000f2200000e0000 */
[----:B------:R-:W-:Y:S01]  /*3220*/  @P1 LEA.HI.X R7, R193, R10, R18, 0x1, P0 ;  /* 0x0000000ac1071211 */ /* 0x000fe200000f0c12 */
        /* <DEDUP_REMOVED lines=11> */
[----:B------:R1:W5:Y:S01]  /*32e0*/  SHFL.IDX PT, R10, R15, 0x1, 0x181f ;  /* 0x00381f000f0a7f89 */ /* 0x00036200000e0000 */
        /* <DEDUP_REMOVED lines=13> */
[----:B------:R-:W-:-:S03]  /*33c0*/  IADD3 R6, P0, R0, R17, RZ ;  /* 0x0000001100067210 */ /* 0x000fc60007f1e0ff */
[----:B------:R-:W-:Y:S01]  /*33d0*/  IMAD.X R9, R11, 0x1, R15, P6 ;  /* 0x000000010b097824 */ /* 0x000fe200030e060f */
[----:B------:R2:W-:Y:S01]  /*33e0*/  LDGSTS.E.BYPASS.LTC128B.128 [R210+0x2100], [R2.64], !P1 ;  /* 0x0210000002d27fae */ /* 0x0005e2000c901d48 */
[----:B------:R-:W-:Y:S01]  /*33f0*/  ISETP.GE.AND P1, PT, R202, c[0x0][0x1d4], PT ;  /* 0x00007500ca007a0c */ /* 0x000fe20003f26270 */
[----:B-----5:R-:W-:-:S03]  /*3400*/  IMAD.X R7, R10, 0x1, R14, P0 ;  /* 0x000000010a077824 */ /* 0x020fc600000e060e */
        /* <DEDUP_REMOVED lines=42> */
.L_x_2780:
        /* <DEDUP_REMOVED lines=8> */
[C---:B------:R-:W-:Y:S01]  /*3730*/  IMAD.X R5, R8.reuse, 0x1, R16, P5 ;  /* 0x0000000108057824 */ /* 0x040fe200028e0610 */
        /* <DEDUP_REMOVED lines=11> */
.L_x_2781:
        /* <DEDUP_REMOVED lines=21> */
.L_x_2675:
[----:B------:R-:W-:Y:S05]  /*3940*/  BSYNC B0 ;  /* 0x0000000000007941 */ /* 0x000fea0003800000 */
.L_x_2674:
        /* <DEDUP_REMOVED lines=27> */
[C---:B------:R-:W-:Y:S01]  /*3b00*/  IMAD.SHL.U32 R26, R202.reuse, 0x2, RZ ;  /* 0x00000002ca1a7824 */ /* 0x040fe200078e00ff */
        /* <DEDUP_REMOVED lines=17> */
.L_x_2782:
        /* <DEDUP_REMOVED lines=8> */
[----:B----4-:R-:W-:Y:S01]  /*3ca0*/  IMAD.X R15, R12, 0x1, R21, P0 ;  /* 0x000000010c0f7824 */ /* 0x010fe200000e0615 */
        /* <DEDUP_REMOVED lines=12> */
.L_x_2783:
        /* <DEDUP_REMOVED lines=21> */
.L_x_2679:
[----:B------:R-:W-:Y:S05]  /*3ec0*/  BSYNC B0 ;  /* 0x0000000000007941 */ /* 0x000fea0003800000 */
.L_x_2678:
[----:B------:R-:W-:Y:S01]  /*3ed0*/  IMAD.MOV.U32 R0, RZ, RZ, 0x40 ;  /* 0x00000040ff007424 */ /* 0x000fe200078e00ff */
[----:B------:R-:W-:Y:S01]  /*3ee0*/  LOP3.LUT P0, RZ, R207, 0x4, RZ, 0xc0, !PT ;  /* 0x00000004cfff7812 */ /* 0x000fe2000780c0ff */
[----:B------:R-:W0:Y:S01]  /*3ef0*/  LDGDEPBAR ;  /* 0x00000000000079af */ /* 0x000e220000000000 */
[----:B------:R-:W-:Y:S02]  /*3f00*/  WARPSYNC 0xffffffff ;  /* 0xffffffff00007948 */ /* 0x000fe40003800000 */
[----:B------:R-:W-:Y:S01]  /*3f10*/  SEL R166, R0, 0xffffffc0, !P0 ;  /* 0xffffffc000a67807 */ /* 0x000fe20004000000 */
[----:B---34-:R-:W-:Y:S01]  /*3f20*/  HMMA.16816.F32 R36, R8, R32, RZ ;  /* 0x000000200824723c */ /* 0x018fe200000018ff */
[----:B--2---:R-:W-:Y:S03]  /*3f30*/  LDSM.16.M88.4 R16, [R165] ;  /* 0x00000000a510783b */ /* 0x004fe60000000200 */
[----:B------:R-:W-:Y:S01]  /*3f40*/  IMAD.IADD R2, R169, 0x1, R166 ;  /* 0x00000001a9027824 */ /* 0x000fe200078e02a6 */
[----:B------:R-:W2:Y:S01]  /*3f50*/  LDL R109, [R1+0x14] ;  /* 0x00001400016d7983 */ /* 0x000ea20000100800 */
[----:B------:R-:W-:-:S02]  /*3f60*/  IADD3 R0, R166, R169, R167 ;  /* 0x000000a9a6007210 */ /* 0x000fc40007ffe0a7 */
[C---:B------:R-:W-:Y:S01]  /*3f70*/  HMMA.16816.F32 R24, R8.reuse, R40, RZ ;  /* 0x000000280818723c */ /* 0x040fe200000018ff */
[----:B------:R-:W3:Y:S04]  /*3f80*/  LDSM.16.M88.4 R72, [R2] ;  /* 0x000000000248783b */ /* 0x000ee80000000200 */
[----:B------:R-:W4:Y:S03]  /*3f90*/  LDSM.16.M88.4 R80, [R2+0x800] ;  /* 0x000800000250783b */ /* 0x000f260000000200 */
[C---:B------:R-:W-:Y:S01]  /*3fa0*/  HMMA.16816.F32 R20, R8.reuse, R42, RZ ;  /* 0x0000002a0814723c */ /* 0x040fe200000018ff */
[----:B------:R-:W5:Y:S04]  /*3fb0*/  LDSM.16.M88.4 R68, [R2+0x1000] ;  /* 0x001000000244783b */ /* 0x000f680000000200 */
[----:B------:R-:W1:Y:S03]  /*3fc0*/  LDSM.16.M88.4 R76, [R2+0x1800] ;  /* 0x00180000024c783b */ /* 0x000e660000000200 */
[C---:B------:R-:W-:Y:S01]  /*3fd0*/  HMMA.16816.F32 R12, R8.reuse, R44, RZ ;  /* 0x0000002c080c723c */ /* 0x040fe200000018ff */
[----:B------:R-:W-:Y:S04]  /*3fe0*/  LDSM.16.M88.4 R88, [R0] ;  /* 0x000000000058783b */ /* 0x000fe80000000200 */
[----:B------:R-:W-:Y:S03]  /*3ff0*/  LDSM.16.M88.4 R100, [R0+0x800] ;  /* 0x000800000064783b */ /* 0x000fe60000000200 */
[C---:B------:R-:W-:Y:S01]  /*4000*/  HMMA.16816.F32 R32, R8.reuse, R34, RZ ;  /* 0x000000220820723c */ /* 0x040fe200000018ff */
[----:B------:R-:W-:Y:S04]  /*4010*/  LDSM.16.M88.4 R104, [R169+0x2000] ;  /* 0x00200000a968783b */ /* 0x000fe80000000200 */
[----:B------:R-:W-:Y:S03]  /*4020*/  LDSM.16.M88.4 R96, [R28+0x2000] ;  /* 0x002000001c60783b */ /* 0x000fe60000000200 */
[C---:B------:R-:W-:Y:S08]  /*4030*/  HMMA.16816.F32 R40, R8.reuse, R46, RZ ;  /* 0x0000002e0828723c */ /* 0x040ff000000018ff */
[C---:B------:R-:W-:Y:S08]  /*4040*/  HMMA.16816.F32 R60, R8.reuse, R56, RZ ;  /* 0x00000038083c723c */ /* 0x040ff000000018ff */
[----:B------:R-:W-:Y:S08]  /*4050*/  HMMA.16816.F32 R56, R8, R58, RZ ;  /* 0x0000003a0838723c */ /* 0x000ff000000018ff */
[C---:B-1----:R-:W-:Y:S08]  /*4060*/  HMMA.16816.F32 R52, R4.reuse, R48, R36 ;  /* 0x000000300434723c */ /* 0x042ff00000001824 */
[C---:B------:R-:W-:Y:S08]  /*4070*/  HMMA.16816.F32 R44, R4.reuse, R64, R24 ;  /* 0x00000040042c723c */ /* 0x040ff00000001818 */
[C---:B------:R-:W-:Y:S08]  /*4080*/  HMMA.16816.F32 R8, R4.reuse, R66, R20 ;  /* 0x000000420408723c */ /* 0x040ff00000001814 */
[C---:B------:R-:W-:Y:S01]  /*4090*/  HMMA.16816.F32 R64, R4.reuse, R84, R12 ;  /* 0x000000540440723c */ /* 0x040fe2000000180c */
[----:B------:R-:W1:Y:S07]  /*40a0*/  LDSM.16.M88.4 R12, [R164] ;  /* 0x00000000a40c783b */ /* 0x000e6e0000000200 */
[C---:B------:R-:W-:Y:S08]  /*40b0*/  HMMA.16816.F32 R48, R4.reuse, R50, R32 ;  /* 0x000000320430723c */ /* 0x040ff00000001820 */
[C---:B------:R-:W-:Y:S01]  /*40c0*/  HMMA.16816.F32 R40, R4.reuse, R86, R40 ;  /* 0x000000560428723c */ /* 0x040fe20000001828 */
[----:B------:R-:W-:Y:S07]  /*40d0*/  LDSM.16.M88.4 R84, [R0+0x1000] ;  /* 0x001000000054783b */ /* 0x000fee0000000200 */
[C---:B------:R-:W-:Y:S08]  /*40e0*/  HMMA.16816.F32 R36, R4.reuse, R92, R60 ;  /* 0x0000005c0424723c */ /* 0x040ff0000000183c */
[----:B------:R-:W-:Y:S01]  /*40f0*/  HMMA.16816.F32 R32, R4, R94, R56 ;  /* 0x0000005e0420723c */ /* 0x000fe20000001838 */
[----:B------:R-:W-:Y:S07]  /*4100*/  LDSM.16.M88.4 R92, [R0+0x1800] ;  /* 0x00180000005c783b */ /* 0x000fee0000000200 */
[C---:B---3--:R-:W-:Y:S08]  /*4110*/  HMMA.16816.F32 R24, R16.reuse, R72, R52 ;  /* 0x000000481018723c */ /* 0x048ff00000001834 */
[C---:B----4-:R-:W-:Y:S08]  /*4120*/  HMMA.16816.F32 R4, R16.reuse, R80, R44 ;  /* 0x000000501004723c */ /* 0x050ff0000000182c */
[C---:B------:R-:W-:Y:S01]  /*4130*/  HMMA.16816.F32 R52, R16.reuse, R82, R8 ;  /* 0x000000521034723c */ /* 0x040fe20000001808 */
[----:B------:R-:W3:Y:S04]  /*4140*/  LDSM.16.M88.4 R8, [R162+0x4000] ;  /* 0x00400000a208783b */ /* 0x000ee80000000200 */
[----:B------:R-:W-:Y:S03]  /*4150*/  LDSM.16.M88.4 R80, [R169+0x3800] ;  /* 0x00380000a950783b */ /* 0x000fe60000000200 */
[C---:B------:R-:W-:Y:S01]  /*4160*/  HMMA.16816.F32 R20, R16.reuse, R74, R48 ;  /* 0x0000004a1014723c */ /* 0x040fe20000001830 */
[----:B------:R-:W-:Y:S07]  /*4170*/  LDSM.16.M88.4 R72, [R169+0x3000] ;  /* 0x00300000a948783b */ /* 0x000fee0000000200 */
[C---:B-----5:R-:W-:Y:S08]  /*4180*/  HMMA.16816.F32 R60, R16.reuse, R68, R64 ;  /* 0x00000044103c723c */ /* 0x060ff00000001840 */
[C---:B------:R-:W-:Y:S01]  /*4190*/  HMMA.16816.F32 R56, R16.reuse, R70, R40 ;  /* 0x000000461038723c */ /* 0x040fe20000001828 */
[----:B------:R-:W-:Y:S07]  /*41a0*/  LDSM.16.M88.4 R40, [R169+0x2800] ;  /* 0x00280000a928783b */ /* 0x000fee0000000200 */
[C---:B------:R-:W-:Y:S08]  /*41b0*/  HMMA.16816.F32 R68, R16.reuse, R76, R36 ;  /* 0x0000004c1044723c */ /* 0x040ff00000001824 */
[----:B------:R-:W-:Y:S01]  /*41c0*/  HMMA.16816.F32 R48, R16, R78, R32 ;  /* 0x0000004e1030723c */ /* 0x000fe20000001820 */
[----:B------:R-:W-:Y:S07]  /*41d0*/  LDSM.16.M88.4 R76, [R28+0x3800] ;  /* 0x003800001c4c783b */ /* 0x000fee0000000200 */
[C---:B-1----:R-:W-:Y:S01]  /*41e0*/  HMMA.16816.F32 R16, R12.reuse, R88, R24 ;  /* 0x000000580c10723c */ /* 0x042fe20000001818 */
[----:B------:R-:W-:Y:S07]  /*41f0*/  LDSM.16.M88.4 R24, [R165+0x4000] ;  /* 0x00400000a518783b */ /* 0x000fee0000000200 */
[C---:B------:R-:W-:Y:S01]  /*4200*/  HMMA.16816.F32 R36, R12.reuse, R100, R4 ;  /* 0x000000640c24723c */ /* 0x040fe20000001804 */
[----:B------:R-:W1:Y:S07]  /*4210*/  LDSM.16.M88.4 R4, [R163+0x4000] ;  /* 0x00400000a304783b */ /* 0x000e6e0000000200 */
[----:B------:R-:W-:Y:S01]  /*4220*/  HMMA.16816.F32 R44, R12, R90, R20 ;  /* 0x0000005a0c2c723c */ /* 0x000fe20000001814 */
[----:B------:R-:W-:Y:S07]  /*4230*/  LDSM.16.M88.4 R88, [R2+0x2800] ;  /* 0x002800000258783b */ /* 0x000fee0000000200 */
[----:B---3--:R-:W-:Y:S08]  /*4240*/  HMMA.16816.F32 R16, R8, R104, R16 ;  /* 0x000000680810723c */ /* 0x008ff00000001810 */
[C---:B------:R-:W-:Y:S01]  /*4250*/  HMMA.16816.F32 R32, R12.reuse, R102, R52 ;  /* 0x000000660c20723c */ /* 0x040fe20000001834 */
[----:B------:R-:W3:Y:S07]  /*4260*/  LDSM.16.M88.4 R100, [R2+0x2000] ;  /* 0x002000000264783b */ /* 0x000eee0000000200 */
[C---:B------:R-:W-:Y:S08]  /*4270*/  HMMA.16816.F32 R20, R12.reuse, R84, R60 ;  /* 0x000000540c14723c */ /* 0x040ff0000000183c */
[C---:B------:R-:W-:Y:S01]  /*4280*/  HMMA.16816.F32 R64, R12.reuse, R86, R56 ;  /* 0x000000560c40723c */ /* 0x040fe20000001838 */
[----:B------:R-:W4:Y:S07]  /*4290*/  LDSM.16.M88.4 R84, [R28+0x2800] ;  /* 0x002800001c54783b */ /* 0x000f2e0000000200 */
[C---:B------:R-:W-:Y:S08]  /*42a0*/  HMMA.16816.F32 R68, R12.reuse, R92, R68 ;  /* 0x0000005c0c44723c */ /* 0x040ff00000001844 */
[----:B------:R-:W-:Y:S01]  /*42b0*/  HMMA.16816.F32 R60, R12, R94, R48 ;  /* 0x0000005e0c3c723c */ /* 0x000fe20000001830 */
[----:B------:R-:W5:Y:S07]  /*42c0*/  LDSM.16.M88.4 R92, [R28+0x3000] ;  /* 0x003000001c5c783b */ /* 0x000f6e0000000200 */
[----:B------:R-:W-:Y:S01]  /*42d0*/  HMMA.16816.F32 R56, R8, R106, R44 ;  /* 0x0000006a0838723c */ /* 0x000fe2000000182c */
[----:B------:R-:W-:Y:S07]  /*42e0*/  LDSM.16.M88.4 R104, [R0+0x2000] ;  /* 0x002000000068783b */ /* 0x000fee0000000200 */
[----:B-1----:R-:W-:Y:S01]  /*42f0*/  HMMA.16816.F32 R12, R4, R96, R16 ;  /* 0x00000060040c723c */ /* 0x002fe20000001810 */
[----:B------:R-:W-:Y:S07]  /*4300*/  LDSM.16.M88.4 R16, [R162+0x8000] ;  /* 0x00800000a210783b */ /* 0x000fee0000000200 */
[C---:B------:R-:W-:Y:S08]  /*4310*/  HMMA.16816.F32 R52, R8.reuse, R40, R36 ;  /* 0x000000280834723c */ /* 0x040ff00000001824 */
[C---:B------:R-:W-:Y:S01]  /*4320*/  HMMA.16816.F32 R44, R8.reuse, R72, R20 ;  /* 0x00000048082c723c */ /* 0x040fe20000001814 */
[----:B------:R-:W1:Y:S07]  /*4330*/  LDSM.16.M88.4 R20, [R164+0x4000] ;  /* 0x00400000a414783b */ /* 0x000e6e0000000200 */
[C---:B------:R-:W-:Y:S08]  /*4340*/  HMMA.16816.F32 R48, R8.reuse, R42, R32 ;  /* 0x0000002a0830723c */ /* 0x040ff00000001820 */
[----:B------:R-:W-:Y:S01]  /*4350*/  HMMA.16816.F32 R40, R8, R74, R64 ;  /* 0x0000004a0828723c */ /* 0x000fe20000001840 */
[----:B--2---:R-:W-:-:S07]  /*4360*/  IMAD.IADD R206, R109, 0x1, R229 ;  /* 0x000000016dce7824 */ /* 0x004fce00078e02e5 */
[----:B------:R-:W-:Y:S01]  /*4370*/  HMMA.16816.F32 R32, R4, R98, R56 ;  /* 0x000000620420723c */ /* 0x000fe20000001838 */
[----:B------:R-:W2:Y:S07]  /*4380*/  LDSM.16.M88.4 R96, [R169+0x4000] ;  /* 0x00400000a960783b */ /* 0x000eae0000000200 */
[C---:B------:R-:W-:Y:S01]  /*4390*/  HMMA.16816.F32 R64, R8.reuse, R80, R68 ;  /* 0x000000500840723c */ /* 0x040fe20000001844 */
[----:B------:R-:W-:Y:S07]  /*43a0*/  LDSM.16.M88.4 R68, [R2+0x3000] ;  /* 0x003000000244783b */ /* 0x000fee0000000200 */
[----:B------:R-:W-:Y:S01]  /*43b0*/  HMMA.16816.F32 R36, R8, R82, R60 ;  /* 0x000000520824723c */ /* 0x000fe2000000183c */
[----:B------:R-:W-:Y:S07]  /*43c0*/  LDSM.16.M88.4 R80, [R2+0x3800] ;  /* 0x003800000250783b */ /* 0x000fee0000000200 */
[----:B---3--:R-:W-:Y:S01]  /*43d0*/  HMMA.16816.F32 R8, R24, R100, R12 ;  /* 0x000000641808723c */ /* 0x008fe2000000180c */
[----:B------:R-:W-:Y:S07]  /*43e0*/  LDSM.16.M88.4 R12, [R163+0x8000] ;  /* 0x00800000a30c783b */ /* 0x000fee0000000200 */
[C---:B----4-:R-:W-:Y:S08]  /*43f0*/  HMMA.16816.F32 R52, R4.reuse, R84, R52 ;  /* 0x000000540434723c */ /* 0x050ff00000001834 */
[C---:B------:R-:W-:Y:S01]  /*4400*/  HMMA.16816.F32 R72, R4.reuse, R86, R48 ;  /* 0x000000560448723c */ /* 0x040fe20000001830 */
[----:B------:R-:W-:Y:S07]  /*4410*/  LDSM.16.M88.4 R84, [R0+0x3000] ;  /* 0x003000000054783b */ /* 0x000fee0000000200 */
[----:B-----5:R-:W-:Y:S01]  /*4420*/  HMMA.16816.F32 R48, R4, R94, R40 ;  /* 0x0000005e0430723c */ /* 0x020fe20000001828 */
[----:B------:R-:W3:Y:S07]  /*4430*/  LDSM.16.M88.4 R40, [R0+0x2800] ;  /* 0x002800000028783b */ /* 0x000eee0000000200 */
[----:B------:R-:W-:Y:S01]  /*4440*/  HMMA.16816.F32 R32, R24, R102, R32 ;  /* 0x000000661820723c */ /* 0x000fe20000001820 */
[----:B------:R-:W4:Y:S07]  /*4450*/  LDSM.16.M88.4 R100, [R28+0x4000] ;  /* 0x004000001c64783b */ /* 0x000f2e0000000200 */
[C---:B------:R-:W-:Y:S01]  /*4460*/  HMMA.16816.F32 R56, R4.reuse, R92, R44 ;  /* 0x0000005c0438723c */ /* 0x040fe2000000182c */
[----:B------:R-:W-:Y:S07]  /*4470*/  LDSM.16.M88.4 R92, [R2+0x4000] ;  /* 0x00400000025c783b */ /* 0x000fee0000000200 */
[C---:B------:R-:W-:Y:S08]  /*4480*/  HMMA.16816.F32 R64, R4.reuse, R76, R64 ;  /* 0x0000004c0440723c */ /* 0x040ff00000001840 */
[----:B------:R-:W-:Y:S01]  /*4490*/  HMMA.16816.F32 R60, R4, R78, R36 ;  /* 0x0000004e043c723c */ /* 0x000fe20000001824 */
[----:B------:R-:W5:Y:S07]  /*44a0*/  LDSM.16.M88.4 R76, [R169+0x4800] ;  /* 0x00480000a94c783b */ /* 0x000f6e0000000200 */
[----:B-1----:R-:W-:Y:S01]  /*44b0*/  HMMA.16816.F32 R4, R20, R104, R8 ;  /* 0x000000681404723c */ /* 0x002fe20000001808 */
[----:B------:R-:W-:Y:S07]  /*44c0*/  LDSM.16.M88.4 R8, [R165+0x8000] ;  /* 0x00800000a508783b */ /* 0x000fee0000000200 */
[----:B------:R-:W-:Y:S08]  /*44d0*/  HMMA.16816.F32 R36, R24, R88, R52 ;  /* 0x000000581824723c */ /* 0x000ff00000001834 */
[----:B------:R-:W-:Y:S08]  /*44e0*/  HMMA.16816.F32 R32, R20, R106, R32 ;  /* 0x0000006a1420723c */ /* 0x000ff00000001820 */
[----:B--2---:R-:W-:Y:S08]  /*44f0*/  HMMA.16816.F32 R4, R16, R96, R4 ;  /* 0x000000601004723c */ /* 0x004ff00000001804 */
[----:B------:R-:W-:Y:S01]  /*4500*/  HMMA.16816.F32 R44, R24, R90, R72 ;  /* 0x0000005a182c723c */ /* 0x000fe20000001848 */
[----:B------:R-:W-:Y:S07]  /*4510*/  LDSM.16.M88.4 R88, [R0+0x4000] ;  /* 0x004000000058783b */ /* 0x000fee0000000200 */
[----:B---3--:R-:W-:Y:S08]  /*4520*/  HMMA.16816.F32 R36, R20, R40, R36 ;  /* 0x000000281424723c */ /* 0x008ff00000001824 */
[C---:B------:R-:W-:Y:S08]  /*4530*/  HMMA.16816.F32 R52, R24.reuse, R68, R56 ;  /* 0x000000441834723c */ /* 0x040ff00000001838 */
[----:B------:R-:W-:Y:S01]  /*4540*/  HMMA.16816.F32 R56, R24, R70, R48 ;  /* 0x000000461838723c */ /* 0x000fe20000001830 */
[----:B------:R-:W1:Y:S04]  /*4550*/  LDSM.16.M88.4 R68, [R0+0x3800] ;  /* 0x003800000044783b */ /* 0x000e680000000200 */
[----:B------:R-:W2:Y:S03]  /*4560*/  LDSM.16.M88.4 R48, [R28+0x4800] ;  /* 0x004800001c30783b */ /* 0x000ea60000000200 */
[----:B------:R-:W-:Y:S08]  /*4570*/  HMMA.16816.F32 R32, R16, R98, R32 ;  /* 0x000000621020723c */ /* 0x000ff00000001820 */
[C---:B------:R-:W-:Y:S08]  /*4580*/  HMMA.16816.F32 R72, R24.reuse, R80, R64 ;  /* 0x000000501848723c */ /* 0x040ff00000001840 */
[----:B------:R-:W-:Y:S01]  /*4590*/  HMMA.16816.F32 R64, R24, R82, R60 ;  /* 0x000000521840723c */ /* 0x000fe2000000183c */
[----:B------:R-:W3:Y:S07]  /*45a0*/  LDSM.16.M88.4 R60, [R169+0x5000] ;  /* 0x00500000a93c783b */ /* 0x000eee0000000200 */
[----:B----4-:R-:W-:Y:S01]  /*45b0*/  HMMA.16816.F32 R24, R12, R100, R4 ;  /* 0x000000640c18723c */ /* 0x010fe20000001804 */
[----:B------:R-:W4:Y:S07]  /*45c0*/  LDSM.16.M88.4 R4, [R164+0x8000] ;  /* 0x00800000a404783b */ /* 0x000f2e0000000200 */
[----:B------:R-:W-:Y:S08]  /*45d0*/  HMMA.16816.F32 R44, R20, R42, R44 ;  /* 0x0000002a142c723c */ /* 0x000ff0000000182c */
[----:B-----5:R-:W-:Y:S08]  /*45e0*/  HMMA.16816.F32 R40, R16, R76, R36 ;  /* 0x0000004c1028723c */ /* 0x020ff00000001824 */
[C---:B------:R-:W-:Y:S08]  /*45f0*/  HMMA.16816.F32 R52, R20.reuse, R84, R52 ;  /* 0x000000541434723c */ /* 0x040ff00000001834 */
[----:B------:R-:W-:Y:S01]  /*4600*/  HMMA.16816.F32 R56, R20, R86, R56 ;  /* 0x000000561438723c */ /* 0x000fe20000001838 */
[----:B------:R-:W2:Y:S07]  /*4610*/  LDSM.16.M88.4 R84, [R2+0x4800] ;  /* 0x004800000254783b */ /* 0x000eae0000000200 */
[----:B------:R-:W-:Y:S08]  /*4620*/  HMMA.16816.F32 R36, R12, R102, R32 ;  /* 0x000000660c24723c */ /* 0x000ff00000001820 */
[----:B-1----:R-:W-:Y:S08]  /*4630*/  HMMA.16816.F32 R80, R20, R68, R72 ;  /* 0x000000441450723c */ /* 0x002ff00000001848 */
[----:B------:R-:W-:Y:S01]  /*4640*/  HMMA.16816.F32 R24, R8, R92, R24 ;  /* 0x0000005c0818723c */ /* 0x000fe20000001818 */
[----:B------:R-:W5:Y:S07]  /*4650*/  LDL R92, [R1+0x10] ;  /* 0x00001000015c7983 */ /* 0x000f6e0000100800 */
[----:B------:R-:W-:Y:S01]  /*4660*/  HMMA.16816.F32 R72, R20, R70, R64 ;  /* 0x000000461448723c */ /* 0x000fe20000001840 */
[----:B------:R-:W-:Y:S04]  /*4670*/  LDSM.16.M88.4 R68, [R169+0x5800] ;  /* 0x00580000a944783b */ /* 0x000fe80000000200 */
[----:B------:R-:W-:Y:S03]  /*4680*/  LDSM.16.M88.4 R64, [R28+0x5800] ;  /* 0x005800001c40783b */ /* 0x000fe60000000200 */
[----:B------:R-:W-:Y:S01]  /*4690*/  HMMA.16816.F32 R20, R16, R78, R44 ;  /* 0x0000004e1014723c */ /* 0x000fe2000000182c */
[----:B------:R-:W1:Y:S04]  /*46a0*/  LDSM.16.M88.4 R76, [R0+0x4800] ;  /* 0x00480000004c783b */ /* 0x000e680000000200 */
[----:B------:R-:W-:Y:S03]  /*46b0*/  LDSM.16.M88.4 R44, [R2+0x5000] ;  /* 0x00500000022c783b */ /* 0x000fe60000000200 */
[----:B--2---:R-:W-:Y:S08]  /*46c0*/  HMMA.16816.F32 R32, R12, R48, R40 ;  /* 0x000000300c20723c */ /* 0x004ff00000001828 */
[C---:B---3--:R-:W-:Y:S08]  /*46d0*/  HMMA.16816.F32 R52, R16.reuse, R60, R52 ;  /* 0x0000003c1034723c */ /* 0x048ff00000001834 */
[----:B------:R-:W-:Y:S01]  /*46e0*/  HMMA.16816.F32 R60, R16, R62, R56 ;  /* 0x0000003e103c723c */ /* 0x000fe20000001838 */
[----:B------:R2:W3:Y:S07]  /*46f0*/  LDSM.16.M88.4 R56, [R28+0x5000] ;  /* 0x005000001c38783b */ /* 0x0004ee0000000200 */
[----:B------:R-:W-:Y:S08]  /*4700*/  HMMA.16816.F32 R36, R8, R94, R36 ;  /* 0x0000005e0824723c */ /* 0x000ff00000001824 */
[----:B----4-:R-:W-:Y:S08]  /*4710*/  HMMA.16816.F32 R40, R4, R88, R24 ;  /* 0x000000580428723c */ /* 0x010ff00000001818 */
[----:B------:R-:W-:Y:S01]  /*4720*/  HMMA.16816.F32 R24, R12, R50, R20 ;  /* 0x000000320c18723c */ /* 0x000fe20000001814 */
[----:B------:R-:W4:Y:S07]  /*4730*/  LDSM.16.M88.4 R48, [R0+0x5000] ;  /* 0x005000000030783b */ /* 0x000f2e0000000200 */
[----:B------:R-:W-:Y:S08]  /*4740*/  HMMA.16816.F32 R20, R8, R84, R32 ;  /* 0x000000540814723c */ /* 0x000ff00000001820 */
[----:B------:R-:W-:Y:S01]  /*4750*/  HMMA.16816.F32 R36, R4, R90, R36 ;  /* 0x0000005a0424723c */ /* 0x000fe20000001824 */
[----:B------:R-:W-:-:S04]  /*4760*/  FMUL.FTZ R3, R40, c[0x0][0x320] ;  /* 0x0000c80028037a20 */ /* 0x000fc80000410000 */
[----:B------:R3:W3:Y:S03]  /*4770*/  MUFU.TANH R84, R3 ;  /* 0x0000000300547308 */ /* 0x0006e60000002400 */
[----:B--2---:R-:W-:Y:S08]  /*4780*/  HMMA.16816.F32 R28, R8, R86, R24 ;  /* 0x00000056081c723c */ /* 0x004ff00000001818 */
[----:B-1----:R-:W-:Y:S01]  /*4790*/  HMMA.16816.F32 R24, R4, R76, R20 ;  /* 0x0000004c0418723c */ /* 0x002fe20000001814 */
[----:B---3--:R-:W-:-:S07]  /*47a0*/  FMUL.FTZ R3, R41, c[0x0][0x320] ;  /* 0x0000c80029037a20 */ /* 0x008fce0000410000 */
[----:B------:R-:W-:Y:S01]  /*47b0*/  HMMA.16816.F32 R32, R16, R68, R80 ;  /* 0x000000441020723c */ /* 0x000fe20000001850 */
[----:B------:R1:W2:Y:S07]  /*47c0*/  MUFU.TANH R80, R3 ;  /* 0x0000000300507308 */ /* 0x0002ae0000002400 */
[----:B------:R-:W-:Y:S01]  /*47d0*/  HMMA.16816.F32 R20, R12, R56, R52 ;  /* 0x000000380c14723c */ /* 0x000fe20000001834 */
[----:B------:R3:W2:Y:S07]  /*47e0*/  LDSM.16.M88.4 R52, [R2+0x5800] ;  /* 0x005800000234783b */ /* 0x0006ae0000000200 */
[----:B------:R-:W-:Y:S01]  /*47f0*/  HMMA.16816.F32 R68, R16, R70, R72 ;  /* 0x000000461044723c */ /* 0x000fe20000001848 */
[----:B-1----:R-:W-:-:S04]  /*4800*/  FMUL.FTZ R3, R42, c[0x0][0x320] ;  /* 0x0000c8002a037a20 */ /* 0x002fc80000410000 */
[----:B------:R1:W-:Y:S03]  /*4810*/  MUFU.TANH R74, R3 ;  /* 0x00000003004a7308 */ /* 0x0003e60000002400 */
[----:B------:R-:W-:Y:S01]  /*4820*/  HMMA.16816.F32 R16, R12, R58, R60 ;  /* 0x0000003a0c10723c */ /* 0x000fe2000000183c */
[----:B---3--:R-:W-:-:S04]  /*4830*/  FMUL.FTZ R2, R38, c[0x0][0x320] ;  /* 0x0000c80026027a20 */ /* 0x008fc80000410000 */
[----:B------:R3:W-:Y:S01]  /*4840*/  MUFU.TANH R58, R2 ;  /* 0x00000002003a7308 */ /* 0x0007e20000002400 */
[----:B-1----:R-:W-:Y:S02]  /*4850*/  FMUL.FTZ R3, R43, c[0x0][0x320] ;  /* 0x0000c8002b037a20 */ /* 0x002fe40000410000 */
[----:B------:R-:W-:Y:S05]  /*4860*/  HMMA.16816.F32 R40, R12, R64, R32 ;  /* 0x000000400c28723c */ /* 0x000fea0000001820 */
[----:B------:R1:W-:Y:S03]  /*4870*/  MUFU.TANH R73, R3 ;  /* 0x0000000300497308 */ /* 0x0003e60000002400 */
[----:B------:R-:W-:Y:S01]  /*4880*/  HMMA.16816.F32 R32, R4, R78, R28 ;  /* 0x0000004e0420723c */ /* 0x000fe2000000181c */
[----:B---3--:R-:W-:-:S07]  /*4890*/  FMUL.FTZ R2, R39, c[0x0][0x320] ;  /* 0x0000c80027027a20 */ /* 0x008fce0000410000 */
[----:B------:R-:W-:Y:S01]  /*48a0*/  HMMA.16816.F32 R28, R8, R44, R20 ;  /* 0x0000002c081c723c */ /* 0x000fe20000001814 */
[----:B------:R3:W-:Y:S01]  /*48b0*/  MUFU.TANH R57, R2 ;  /* 0x0000000200397308 */ /* 0x0007e20000002400 */
[----:B-1----:R-:W-:-:S06]  /*48c0*/  FMUL.FTZ R3, R36, c[0x0][0x320] ;  /* 0x0000c80024037a20 */ /* 0x002fcc0000410000 */
[----:B------:R-:W-:Y:S01]  /*48d0*/  HMMA.16816.F32 R12, R12, R66, R68 ;  /* 0x000000420c0c723c */ /* 0x000fe20000001844 */
[----:B------:R1:W1:Y:S07]  /*48e0*/  MUFU.TANH R72, R3 ;  /* 0x0000000300487308 */ /* 0x00026e0000002400 */
[----:B------:R-:W-:Y:S01]  /*48f0*/  HMMA.16816.F32 R16, R8, R46, R16 ;  /* 0x0000002e0810723c */ /* 0x000fe20000001810 */
[----:B---3--:R-:W-:-:S04]  /*4900*/  FMUL.FTZ R2, R24, c[0x0][0x320] ;  /* 0x0000c80018027a20 */ /* 0x008fc80000410000 */
[----:B------:R3:W3:Y:S03]  /*4910*/  MUFU.TANH R39, R2 ;  /* 0x0000000200277308 */ /* 0x0006e60000002400 */
[----:B----4-:R-:W-:Y:S01]  /*4920*/  HMMA.16816.F32 R28, R4, R48, R28 ;  /* 0x00000030041c723c */ /* 0x010fe2000000181c */
[----:B-1----:R-:W-:-:S04]  /*4930*/  FMUL.FTZ R3, R37, c[0x0][0x320] ;  /* 0x0000c80025037a20 */ /* 0x002fc80000410000 */
[----:B------:R-:W-:Y:S03]  /*4940*/  MUFU.TANH R56, R3 ;  /* 0x0000000300387308 */ /* 0x000fe60000002400 */
[----:B--2---:R-:W-:Y:S01]  /*4950*/  HMMA.16816.F32 R20, R8, R52, R40 ;  /* 0x000000340814723c */ /* 0x004fe20000001828 */
[----:B---3--:R-:W-:-:S04]  /*4960*/  FMUL.FTZ R2, R25, c[0x0][0x320] ;  /* 0x0000c80019027a20 */ /* 0x008fc80000410000 */
[----:B------:R1:W2:Y:S02]  /*4970*/  MUFU.TANH R38, R2 ;  /* 0x0000000200267308 */ /* 0x0002a40000002400 */
[----:B-1----:R-:W-:-:S06]  /*4980*/  FMUL.FTZ R2, R26, c[0x0][0x320] ;  /* 0x0000c8001a027a20 */ /* 0x002fcc0000410000 */
[----:B------:R1:W-:Y:S02]  /*4990*/  MUFU.TANH R45, R2 ;  /* 0x00000002002d7308 */ /* 0x0003e40000002400 */
[----:B-1----:R-:W-:Y:S02]  /*49a0*/  FMUL.FTZ R2, R27, c[0x0][0x320] ;  /* 0x0000c8001b027a20 */ /* 0x002fe40000410000 */
[----:B------:R1:W3:Y:S01]  /*49b0*/  LDSM.16.M88.4 R24, [R0+0x5800] ;  /* 0x005800000018783b */ /* 0x0002e20000000200 */
[----:B------:R-:W-:Y:S03]  /*49c0*/  HMMA.16816.F32 R12, R8, R54, R12 ;  /* 0x00000036080c723c */ /* 0x000fe6000000180c */
[----:B------:R4:W-:Y:S01]  /*49d0*/  MUFU.TANH R44, R2 ;  /* 0x00000002002c7308 */ /* 0x0009e20000002400 */
[----:B------:R-:W-:Y:S01]  /*49e0*/  FMUL.FTZ R3, R34, c[0x0][0x320] ;  /* 0x0000c80022037a20 */ /* 0x000fe20000410000 */
[----:B------:R-:W-:-:S04]  /*49f0*/  DEPBAR.LE SB0, 0x2 ;  /* 0x000080800000791a */ /* 0x000fc80000000000 */
[----:B------:R-:W-:Y:S01]  /*4a00*/  BAR.SYNC.DEFER_BLOCKING 0x0 ;  /* 0x0000000000007b1d */ /* 0x000fe20000010000 */
[----:B-1----:R-:W-:Y:S02]  /*4a10*/  FMUL.FTZ R0, R32, c[0x0][0x320] ;  /* 0x0000c80020007a20 */ /* 0x002fe40000410000 */
[----:B----4-:R-:W-:-:S03]  /*4a20*/  @P4 IMAD.HI.U32 R2, R206, c[0x0][0x2c8], RZ ;  /* 0x0000b200ce024a27 */ /* 0x010fc600078e00ff */
[----:B------:R1:W4:Y:S01]  /*4a30*/  MUFU.TANH R36, R0 ;  /* 0x0000000000247308 */ /* 0x0003220000002400 */
[----:B------:R-:W-:Y:S01]  /*4a40*/  HMMA.16816.F32 R16, R4, R50, R16 ;  /* 0x000000320410723c */ /* 0x000fe20000001810 */
[----:B------:R-:W-:Y:S06]  /*4a50*/  LDSM.16.MT88.4 R64, [R235+0x800] ;  /* 0x00080000eb40783b */ /* 0x000fec0000004200 */
[----:B------:R-:W-:Y:S01]  /*4a60*/  MUFU.TANH R37, R3 ;  /* 0x0000000300257308 */ /* 0x000fe20000002400 */
[----:B------:R-:W-:Y:S01]  /*4a70*/  LDSM.16.MT88.4 R60, [R232+0x2000] ;  /* 0x00200000e83c783b */ /* 0x000fe20000004200 */
[----:B-1----:R-:W-:-:S06]  /*4a80*/  FMUL.FTZ R0, R33, c[0x0][0x320] ;  /* 0x0000c80021007a20 */ /* 0x002fcc0000410000 */
[----:B------:R1:W-:Y:S01]  /*4a90*/  MUFU.TANH R33, R0 ;  /* 0x0000000000217308 */ /* 0x0003e20000002400 */
[----:B---3--:R-:W-:Y:S01]  /*4aa0*/  HMMA.16816.F32 R20, R4, R24, R20 ;  /* 0x000000180414723c */ /* 0x008fe20000001814 */
[----:B-1----:R-:W-:Y:S01]  /*4ab0*/  IMAD.MOV.U32 R0, RZ, RZ, R206 ;  /* 0x000000ffff007224 */ /* 0x002fe200078e00ce */
[----:B------:R-:W-:Y:S01]  /*4ac0*/  @P4 SHF.R.U32.HI R0, RZ, c[0x0][0x2cc], R2 ;  /* 0x0000b300ff004a19 */ /* 0x000fe20000011602 */
[----:B------:R-:W-:-:S04]  /*4ad0*/  FMUL.FTZ R2, R35, c[0x0][0x320] ;  /* 0x0000c80023027a20 */ /* 0x000fc80000410000 */
[----:B------:R-:W1:Y:S01]  /*4ae0*/  SHFL.IDX PT, R8, R0, RZ, 0x1c1f ;  /* 0x001c1fff00087589 */ /* 0x000e6200000e0000 */
[----:B------:R3:W-:Y:S01]  /*4af0*/  MUFU.TANH R34, R2 ;  /* 0x0000000200227308 */ /* 0x0007e20000002400 */
[----:B------:R-:W-:Y:S02]  /*4b00*/  IMAD.MOV.U32 R3, RZ, RZ, 0x1 ;  /* 0x00000001ff037424 */ /* 0x000fe400078e00ff */
[----:B---3--:R3:W1:Y:S01]  /*4b10*/  SHFL.IDX PT, R2, R0, 0x1, 0x1c1f ;  /* 0x003c1f0000027f89 */ /* 0x00866200000e0000 */
[----:B------:R-:W-:Y:S01]  /*4b20*/  HMMA.16816.F32 R4, R4, R26, R12 ;  /* 0x0000001a0404723c */ /* 0x000fe2000000180c */
[----:B---3--:R-:W-:-:S04]  /*4b30*/  FMUL.FTZ R0, R28, c[0x0][0x320] ;  /* 0x0000c8001c007a20 */ /* 0x008fc80000410000 */
[----:B------:R3:W1:Y:S02]  /*4b40*/  MUFU.TANH R32, R0 ;  /* 0x0000000000207308 */ /* 0x0006640000002400 */
[----:B---3--:R-:W-:-:S05]  /*4b50*/  IMAD R0, R187, -0x40, R3 ;  /* 0xffffffc0bb007824 */ /* 0x008fca00078e0203 */
[----:B------:R-:W-:Y:S01]  /*4b60*/  IADD3 R0, -R225, R0, R221 ;  /* 0x00000000e1007210 */ /* 0x000fe20007ffe1dd */
[----:B------:R-:W-:-:S04]  /*4b70*/  FMUL.FTZ R3, R29, c[0x0][0x320] ;  /* 0x0000c8001d037a20 */ /* 0x000fc80000410000 */
[----:B------:R-:W-:Y:S01]  /*4b80*/  IMAD.IADD R0, R0, 0x1, -R222 ;  /* 0x0000000100007824 */ /* 0x000fe200078e0ade */
[----:B------:R3:W2:Y:S03]  /*4b90*/  MUFU.TANH R29, R3 ;  /* 0x00000003001d7308 */ /* 0x0006a60000002400 */
[C---:B-1----:R-:W-:Y:S02]  /*4ba0*/  IMAD.IADD R8, R0.reuse, 0x1, R8 ;  /* 0x0000000100087824 */ /* 0x042fe400078e0208 */
[----:B------:R-:W-:Y:S02]  /*4bb0*/  IMAD.IADD R0, R0, 0x1, R2 ;  /* 0x0000000100007824 */ /* 0x000fe400078e0202 */
[----:B------:R-:W-:Y:S02]  /*4bc0*/  FMUL.FTZ R9, R16, c[0x0][0x320] ;  /* 0x0000c80010097a20 */ /* 0x000fe40000410000 */
[----:B---3--:R-:W-:-:S02]  /*4bd0*/  IMAD.IADD R3, R108, 0x1, -R225 ;  /* 0x000000016c037824 */ /* 0x008fc400078e0ae1 */
[----:B------:R1:W3:Y:S03]  /*4be0*/  MUFU.TANH R28, R9 ;  /* 0x00000009001c7308 */ /* 0x0002e60000002400 */
[C---:B------:R-:W-:Y:S02]  /*4bf0*/  IMNMX R2, R3.reuse, R8, PT ;  /* 0x0000000803027217 */ /* 0x040fe40003800200 */
[----:B------:R-:W-:Y:S01]  /*4c00*/  IMNMX R0, R3, R0, PT ;  /* 0x0000000003007217 */ /* 0x000fe20003800200 */
[----:B------:R-:W-:-:S04]  /*4c10*/  FMUL.FTZ R3, R20, c[0x0][0x320] ;  /* 0x0000c80014037a20 */ /* 0x000fc80000410000 */
[----:B------:R2:W2:Y:S01]  /*4c20*/  MUFU.TANH R14, R3 ;  /* 0x00000003000e7308 */ /* 0x0004a20000002400 */
[----:B-1----:R-:W-:Y:S01]  /*4c30*/  FMUL.FTZ R9, R17, c[0x0][0x320] ;  /* 0x0000c80011097a20 */ /* 0x002fe20000410000 */
[----:B------:R-:W-:-:S06]  /*4c40*/  ISETP.GT.AND P6, PT, R2, RZ, PT ;  /* 0x000000ff0200720c */ /* 0x000fcc0003fc4270 */
[----:B------:R-:W-:Y:S01]  /*4c50*/  MUFU.TANH R15, R9 ;  /* 0x00000009000f7308 */ /* 0x000fe20000002400 */
[----:B------:R-:W-:Y:S01]  /*4c60*/  ISETP.GT.AND P5, PT, R2, 0x1, PT ;  /* 0x000000010200780c */ /* 0x000fe20003fa4270 */
[----:B--2---:R-:W-:-:S06]  /*4c70*/  FMUL.FTZ R3, R21, c[0x0][0x320] ;  /* 0x0000c80015037a20 */ /* 0x004fcc0000410000 */
[----:B------:R1:W2:Y:S01]  /*4c80*/  MUFU.TANH R9, R3 ;  /* 0x0000000300097308 */ /* 0x0002a20000002400 */
[----:B------:R-:W-:Y:S02]  /*4c90*/  ISETP.GT.AND P1, PT, R2, 0x8, PT ;  /* 0x000000080200780c */ /* 0x000fe40003f24270 */
[----:B------:R-:W-:Y:S02]  /*4ca0*/  FSEL R10, R84, -INF , P6 ;  /* 0xff800000540a7808 */ /* 0x000fe40003000000 */
[----:B------:R-:W-:Y:S02]  /*4cb0*/  FSEL R11, R80, -INF , P5 ;  /* 0xff800000500b7808 */ /* 0x000fe40002800000 */
[C---:B------:R-:W-:Y:S02]  /*4cc0*/  ISETP.GT.AND P6, PT, R2.reuse, 0x10, PT ;  /* 0x000000100200780c */ /* 0x040fe40003fc4270 */
[----:B------:R-:W-:Y:S01]  /*4cd0*/  ISETP.GT.AND P5, PT, R2, 0x11, PT ;  /* 0x000000110200780c */ /* 0x000fe20003fa4270 */
[----:B-1----:R-:W-:-:S04]  /*4ce0*/  FMUL.FTZ R3, R4, c[0x0][0x320] ;  /* 0x0000c80004037a20 */ /* 0x002fc80000410000 */
[----:B------:R1:W1:Y:S01]  /*4cf0*/  MUFU.TANH R8, R3 ;  /* 0x0000000300087308 */ /* 0x0002620000002400 */
[----:B------:R-:W-:Y:S02]  /*4d00*/  ISETP.GT.AND P0, PT, R2, 0x9, PT ;  /* 0x000000090200780c */ /* 0x000fe40003f04270 */
[----:B------:R-:W-:Y:S02]  /*4d10*/  FSEL R12, R72, -INF , P1 ;  /* 0xff800000480c7808 */ /* 0x000fe40000800000 */
[----:B------:R-:W-:Y:S02]  /*4d20*/  ISETP.GT.AND P1, PT, R2, 0x18, PT ;  /* 0x000000180200780c */ /* 0x000fe40003f24270 */
[----:B------:R-:W-:Y:S02]  /*4d30*/  FSEL R16, R39, -INF , P6 ;  /* 0xff80000027107808 */ /* 0x000fe40003000000 */
[----:B------:R-:W-:Y:S01]  /*4d40*/  FSEL R24, R38, -INF , P5 ;  /* 0xff80000026187808 */ /* 0x000fe20002800000 */
[----:B-1----:R-:W-:Y:S01]  /*4d50*/  FMUL.FTZ R3, R5, c[0x0][0x320] ;  /* 0x0000c80005037a20 */ /* 0x002fe20000410000 */
[----:B------:R-:W-:-:S03]  /*4d60*/  ISETP.GT.AND P6, PT, R2, 0x20, PT ;  /* 0x000000200200780c */ /* 0x000fc60003fc4270 */
[----:B------:R1:W1:Y:S01]  /*4d70*/  MUFU.TANH R4, R3 ;  /* 0x0000000300047308 */ /* 0x0002620000002400 */
[----:B------:R-:W-:Y:S02]  /*4d80*/  ISETP.GT.AND P5, PT, R2, 0x21, PT ;  /* 0x000000210200780c */ /* 0x000fe40003fa4270 */
[----:B------:R-:W-:Y:S02]  /*4d90*/  FSEL R13, R56, -INF , P0 ;  /* 0xff800000380d7808 */ /* 0x000fe40000000000 */
[----:B------:R-:W-:Y:S02]  /*4da0*/  ISETP.GT.AND P0, PT, R2, 0x19, PT ;  /* 0x000000190200780c */ /* 0x000fe40003f04270 */
[----:B----4-:R-:W-:Y:S02]  /*4db0*/  FSEL R26, R36, -INF , P1 ;  /* 0xff800000241a7808 */ /* 0x010fe40000800000 */
[----:B------:R-:W-:Y:S02]  /*4dc0*/  ISETP.GT.AND P1, PT, R2, 0x28, PT ;  /* 0x000000280200780c */ /* 0x000fe40003f24270 */
[----:B------:R-:W-:Y:S01]  /*4dd0*/  FSEL R88, R32, -INF , P6 ;  /* 0xff80000020587808 */ /* 0x000fe20003000000 */
[----:B-1----:R-:W-:Y:S01]  /*4de0*/  FMUL.FTZ R3, R30, c[0x0][0x320] ;  /* 0x0000c8001e037a20 */ /* 0x002fe20000410000 */
[----:B------:R-:W-:-:S03]  /*4df0*/  FSEL R91, R29, -INF , P5 ;  /* 0xff8000001d5b7808 */ /* 0x000fc60002800000 */
[----:B------:R1:W4:Y:S01]  /*4e00*/  MUFU.TANH R27, R3 ;  /* 0x00000003001b7308 */ /* 0x0003220000002400 */
[C---:B------:R-:W-:Y:S02]  /*4e10*/  ISETP.GT.AND P6, PT, R2.reuse, 0x30, PT ;  /* 0x000000300200780c */ /* 0x040fe40003fc4270 */
[C---:B------:R-:W-:Y:S02]  /*4e20*/  ISETP.GT.AND P5, PT, R2.reuse, 0x31, PT ;  /* 0x000000310200780c */ /* 0x040fe40003fa4270 */
[----:B------:R-:W-:Y:S02]  /*4e30*/  FSEL R25, R33, -INF , P0 ;  /* 0xff80000021197808 */ /* 0x000fe40000000000 */
[----:B------:R-:W-:Y:S02]  /*4e40*/  ISETP.GT.AND P0, PT, R2, 0x29, PT ;  /* 0x000000290200780c */ /* 0x000fe40003f04270 */
[----:B---3--:R-:W-:Y:S02]  /*4e50*/  FSEL R90, R28, -INF , P1 ;  /* 0xff8000001c5a7808 */ /* 0x008fe40000800000 */
[----:B------:R-:W-:-:S02]  /*4e60*/  ISETP.GT.AND P1, PT, R2, 0x38, PT ;  /* 0x000000380200780c */ /* 0x000fc40003f24270 */
[----:B-1----:R-:W-:Y:S02]  /*4e70*/  FMNMX.FTZ R3, R10, R11, !PT ;  /* 0x0000000b0a037209 */ /* 0x002fe40007810000 */
[----:B------:R-:W-:Y:S02]  /*4e80*/  FSEL R104, R14, -INF , P6 ;  /* 0xff8000000e687808 */ /* 0x000fe40003000000 */
[----:B------:R-:W-:Y:S02]  /*4e90*/  FMNMX.FTZ R3, R12, R3, !PT ;  /* 0x000000030c037209 */ /* 0x000fe40007810000 */
[----:B--2---:R-:W-:Y:S02]  /*4ea0*/  FSEL R95, R9, -INF , P5 ;  /* 0xff800000095f7808 */ /* 0x004fe40002800000 */
[C---:B------:R-:W-:Y:S02]  /*4eb0*/  ISETP.GT.AND P6, PT, R0.reuse, RZ, PT ;  /* 0x000000ff0000720c */ /* 0x040fe40003fc4270 */
[----:B------:R-:W-:-:S02]  /*4ec0*/  ISETP.GT.AND P5, PT, R0, 0x1, PT ;  /* 0x000000010000780c */ /* 0x000fc40003fa4270 */
[----:B------:R-:W-:Y:S01]  /*4ed0*/  FSEL R89, R15, -INF , P0 ;  /* 0xff8000000f597808 */ /* 0x000fe20000000000 */
[----:B------:R-:W-:Y:S01]  /*4ee0*/  FMUL.FTZ R28, R6, c[0x0][0x320] ;  /* 0x0000c800061c7a20 */ /* 0x000fe20000410000 */
[----:B------:R-:W-:Y:S01]  /*4ef0*/  ISETP.GT.AND P0, PT, R2, 0x39, PT ;  /* 0x000000390200780c */ /* 0x000fe20003f04270 */
[----:B------:R-:W-:Y:S01]  /*4f00*/  FMUL.FTZ R2, R31, c[0x0][0x320] ;  /* 0x0000c8001f027a20 */ /* 0x000fe20000410000 */
[----:B------:R-:W-:Y:S02]  /*4f10*/  FMNMX.FTZ R3, R13, R3, !PT ;  /* 0x000000030d037209 */ /* 0x000fe40007810000 */
[----:B------:R-:W-:Y:S02]  /*4f20*/  FSEL R94, R8, -INF , P1 ;  /* 0xff800000085e7808 */ /* 0x000fe40000800000 */
[----:B------:R-:W-:Y:S02]  /*4f30*/  ISETP.GT.AND P1, PT, R0, 0x8, PT ;  /* 0x000000080000780c */ /* 0x000fe40003f24270 */
[----:B------:R-:W-:-:S02]  /*4f40*/  FSEL R6, R74, -INF , P6 ;  /* 0xff8000004a067808 */ /* 0x000fc40003000000 */
[----:B------:R-:W-:Y:S01]  /*4f50*/  FSEL R8, R73, -INF , P5 ;  /* 0xff80000049087808 */ /* 0x000fe20002800000 */
[----:B------:R-:W-:Y:S01]  /*4f60*/  FMUL.FTZ R15, R19, c[0x0][0x320] ;  /* 0x0000c800130f7a20 */ /* 0x000fe20000410000 */
[----:B------:R-:W-:Y:S01]  /*4f70*/  FMNMX.FTZ R3, R16, R3, !PT ;  /* 0x0000000310037209 */ /* 0x000fe20007810000 */
[----:B------:R-:W-:Y:S01]  /*4f80*/  FMUL.FTZ R29, R7, c[0x0][0x320] ;  /* 0x0000c800071d7a20 */ /* 0x000fe20000410000 */
[----:B------:R1:W2:Y:S01]  /*4f90*/  MUFU.TANH R19, R2 ;  /* 0x0000000200137308 */ /* 0x0002a20000002400 */
[----:B------:R-:W-:Y:S02]  /*4fa0*/  FSEL R93, R4, -INF , P0 ;  /* 0xff800000045d7808 */ /* 0x000fe40000000000 */
[----:B------:R-:W-:Y:S02]  /*4fb0*/  ISETP.GT.AND P0, PT, R0, 0x9, PT ;  /* 0x000000090000780c */ /* 0x000fe40003f04270 */
[----:B------:R-:W-:Y:S02]  /*4fc0*/  FSEL R7, R58, -INF , P1 ;  /* 0xff8000003a077808 */ /* 0x000fe40000800000 */
[----:B------:R-:W-:-:S02]  /*4fd0*/  FMNMX.FTZ R3, R24, R3, !PT ;  /* 0x0000000318037209 */ /* 0x000fc40007810000 */
[----:B------:R-:W-:Y:S02]  /*4fe0*/  ISETP.GT.AND P6, PT, R0, 0x10, PT ;  /* 0x000000100000780c */ /* 0x000fe40003fc4270 */
[----:B------:R-:W-:Y:S02]  /*4ff0*/  FSEL R9, R57, -INF , P0 ;  /* 0xff80000039097808 */ /* 0x000fe40000000000 */
[----:B-1----:R-:W-:Y:S01]  /*5000*/  FMNMX.FTZ R2, R6, R8, !PT ;  /* 0x0000000806027209 */ /* 0x002fe20007810000 */
[----:B------:R-:W-:Y:S01]  /*5010*/  FMUL.FTZ R5, R18, c[0x0][0x320] ;  /* 0x0000c80012057a20 */ /* 0x000fe20000410000 */
[----:B------:R-:W-:Y:S01]  /*5020*/  FMNMX.FTZ R3, R26, R3, !PT ;  /* 0x000000031a037209 */ /* 0x000fe20007810000 */
[----:B------:R-:W-:Y:S01]  /*5030*/  FMUL.FTZ R17, R22, c[0x0][0x320] ;  /* 0x0000c80016117a20 */ /* 0x000fe20000410000 */
[----:B------:R-:W-:Y:S01]  /*5040*/  FMNMX.FTZ R2, R7, R2, !PT ;  /* 0x0000000207027209 */ /* 0x000fe20007810000 */
[----:B------:R-:W-:Y:S01]  /*5050*/  FMUL.FTZ R23, R23, c[0x0][0x320] ;  /* 0x0000c80017177a20 */ /* 0x000fe20000410000 */
[----:B------:R-:W-:Y:S01]  /*5060*/  ISETP.GT.AND P5, PT, R0, 0x11, PT ;  /* 0x000000110000780c */ /* 0x000fe20003fa4270 */
[----:B------:R-:W-:Y:S01]  /*5070*/  MUFU.TANH R14, R28 ;  /* 0x0000001c000e7308 */ /* 0x000fe20000002400 */
[----:B------:R-:W-:Y:S01]  /*5080*/  FSEL R21, R45, -INF , P6 ;  /* 0xff8000002d157808 */ /* 0x000fe20003000000 */
[----:B-----5:R-:W-:Y:S01]  /*5090*/  LDSM.16.MT88.4 R56, [R92] ;  /* 0x000000005c38783b */ /* 0x020fe20000004200 */
[----:B------:R-:W-:-:S02]  /*50a0*/  FMNMX.FTZ R2, R9, R2, !PT ;  /* 0x0000000209027209 */ /* 0x000fc40007810000 */
[----:B------:R-:W-:Y:S02]  /*50b0*/  FMNMX.FTZ R3, R25, R3, !PT ;  /* 0x0000000319037209 */ /* 0x000fe40007810000 */
[----:B------:R-:W-:Y:S02]  /*50c0*/  ISETP.GT.AND P1, PT, R0, 0x18, PT ;  /* 0x000000180000780c */ /* 0x000fe40003f24270 */
[----:B------:R-:W-:Y:S02]  /*50d0*/  FSEL R20, R44, -INF , P5 ;  /* 0xff8000002c147808 */ /* 0x000fe40002800000 */
[----:B------:R-:W-:Y:S02]  /*50e0*/  FMNMX.FTZ R2, R21, R2, !PT ;  /* 0x0000000215027209 */ /* 0x000fe40007810000 */
[----:B------:R-:W-:Y:S01]  /*50f0*/  FMNMX.FTZ R3, R88, R3, !PT ;  /* 0x0000000358037209 */ /* 0x000fe20007810000 */
[----:B------:R-:W1:Y:S01]  /*5100*/  MUFU.TANH R4, R5 ;  /* 0x0000000500047308 */ /* 0x000e620000002400 */
[----:B------:R-:W-:-:S02]  /*5110*/  ISETP.GT.AND P0, PT, R0, 0x19, PT ;  /* 0x000000190000780c */ /* 0x000fc40003f04270 */
[----:B------:R-:W-:Y:S02]  /*5120*/  FSEL R22, R37, -INF , P1 ;  /* 0xff80000025167808 */ /* 0x000fe40000800000 */
[----:B------:R-:W-:Y:S01]  /*5130*/  FMNMX.FTZ R2, R20, R2, !PT ;  /* 0x0000000214027209 */ /* 0x000fe20007810000 */
[----:B------:R-:W-:Y:S01]  /*5140*/  LDSM.16.MT88.4 R36, [R170+0x800] ;  /* 0x00080000aa24783b */ /* 0x000fe20000004200 */
[----:B------:R-:W-:Y:S01]  /*5150*/  FMNMX.FTZ R3, R91, R3, !PT ;  /* 0x000000035b037209 */ /* 0x000fe20007810000 */
[----:B------:R-:W3:Y:S01]  /*5160*/  MUFU.TANH R18, R15 ;  /* 0x0000000f00127308 */ /* 0x000ee20000002400 */
[----:B------:R-:W-:Y:S02]  /*5170*/  ISETP.GT.AND P6, PT, R0, 0x20, PT ;  /* 0x000000200000780c */ /* 0x000fe40003fc4270 */
[----:B------:R-:W-:Y:S02]  /*5180*/  FSEL R48, R34, -INF , P0 ;  /* 0xff80000022307808 */ /* 0x000fe40000000000 */
[----:B------:R-:W-:Y:S01]  /*5190*/  FMNMX.FTZ R2, R22, R2, !PT ;  /* 0x0000000216027209 */ /* 0x000fe20007810000 */
[----:B------:R-:W-:Y:S01]  /*51a0*/  LDSM.16.MT88.4 R32, [R232+0x800] ;  /* 0x00080000e820783b */ /* 0x000fe20000004200 */
[----:B------:R-:W-:Y:S01]  /*51b0*/  FMNMX.FTZ R3, R90, R3, !PT ;  /* 0x000000035a037209 */ /* 0x000fe20007810000 */
[----:B------:R-:W5:Y:S01]  /*51c0*/  MUFU.TANH R5, R17 ;  /* 0x0000001100057308 */ /* 0x000f620000002400 */
[----:B------:R-:W-:-:S02]  /*51d0*/  ISETP.GT.AND P5, PT, R0, 0x21, PT ;  /* 0x000000210000780c */ /* 0x000fc40003fa4270 */
[----:B----4-:R-:W-:Y:S02]  /*51e0*/  FSEL R78, R27, -INF , P6 ;  /* 0xff8000001b4e7808 */ /* 0x010fe40003000000 */
[----:B------:R-:W-:Y:S02]  /*51f0*/  FMNMX.FTZ R2, R48, R2, !PT ;  /* 0x0000000230027209 */ /* 0x000fe40007810000 */
[----:B------:R-:W-:Y:S01]  /*5200*/  FMNMX.FTZ R3, R89, R3, !PT ;  /* 0x0000000359037209 */ /* 0x000fe20007810000 */
[----:B------:R-:W4:Y:S01]  /*5210*/  MUFU.TANH R15, R23 ;  /* 0x00000017000f7308 */ /* 0x000f220000002400 */
[----:B------:R-:W-:Y:S02]  /*5220*/  ISETP.GT.AND P1, PT, R0, 0x28, PT ;  /* 0x000000280000780c */ /* 0x000fe40003f24270 */
[----:B--2---:R-:W-:Y:S02]  /*5230*/  FSEL R77, R19, -INF , P5 ;  /* 0xff800000134d7808 */ /* 0x004fe40002800000 */
[----:B------:R-:W-:-:S02]  /*5240*/  FMNMX.FTZ R2, R78, R2, !PT ;  /* 0x000000024e027209 */ /* 0x000fc40007810000 */
[----:B------:R-:W-:Y:S02]  /*5250*/  FMNMX.FTZ R3, R104, R3, !PT ;  /* 0x0000000368037209 */ /* 0x000fe40007810000 */
[----:B------:R-:W-:Y:S02]  /*5260*/  ISETP.GT.AND P0, PT, R0, 0x29, PT ;  /* 0x000000290000780c */ /* 0x000fe40003f04270 */
[----:B-1----:R-:W-:Y:S02]  /*5270*/  FSEL R79, R4, -INF , P1 ;  /* 0xff800000044f7808 */ /* 0x002fe40000800000 */
[----:B------:R-:W-:Y:S02]  /*5280*/  FMNMX.FTZ R2, R77, R2, !PT ;  /* 0x000000024d027209 */ /* 0x000fe40007810000 */
[----:B------:R-:W-:Y:S01]  /*5290*/  FMNMX.FTZ R3, R95, R3, !PT ;  /* 0x000000035f037209 */ /* 0x000fe20007810000 */
[----:B------:R1:W2:Y:S01]  /*52a0*/  MUFU.TANH R4, R29 ;  /* 0x0000001d00047308 */ /* 0x0002a20000002400 */
[----:B------:R-:W-:-:S02]  /*52b0*/  ISETP.GT.AND P5, PT, R0, 0x30, PT ;  /* 0x000000300000780c */ /* 0x000fc40003fa4270 */
[----:B---3--:R-:W-:Y:S02]  /*52c0*/  FSEL R76, R18, -INF , P0 ;  /* 0xff800000124c7808 */ /* 0x008fe40000000000 */
[----:B------:R-:W-:Y:S02]  /*52d0*/  FMNMX.FTZ R2, R79, R2, !PT ;  /* 0x000000024f027209 */ /* 0x000fe40007810000 */
[----:B------:R-:W-:Y:S02]  /*52e0*/  FMNMX.FTZ R3, R94, R3, !PT ;  /* 0x000000035e037209 */ /* 0x000fe40007810000 */
[----:B------:R-:W-:Y:S02]  /*52f0*/  ISETP.GT.AND P0, PT, R0, 0x31, PT ;  /* 0x000000310000780c */ /* 0x000fe40003f04270 */
[----:B-----5:R-:W-:Y:S02]  /*5300*/  FSEL R185, R5, -INF , P5 ;  /* 0xff80000005b97808 */ /* 0x020fe40002800000 */
[----:B------:R-:W-:-:S02]  /*5310*/  FMNMX.FTZ R2, R76, R2, !PT ;  /* 0x000000024c027209 */ /* 0x000fc40007810000 */
[----:B------:R-:W-:Y:S01]  /*5320*/  FMNMX.FTZ R3, R93, R3, !PT ;  /* 0x000000035d037209 */ /* 0x000fe20007810000 */
[----:B-1----:R-:W-:Y:S01]  /*5330*/  LDSM.16.MT88.4 R28, [R171+0x800] ;  /* 0x00080000ab1c783b */ /* 0x002fe20000004200 */
[C---:B------:R-:W-:Y:S02]  /*5340*/  ISETP.GT.AND P1, PT, R0.reuse, 0x38, PT ;  /* 0x000000380000780c */ /* 0x040fe40003f24270 */
[----:B----4-:R-:W-:Y:S02]  /*5350*/  FSEL R184, R15, -INF , P0 ;  /* 0xff8000000fb87808 */ /* 0x010fe40000000000 */
[----:B------:R-:W-:Y:S01]  /*5360*/  FMNMX.FTZ R2, R185, R2, !PT ;  /* 0x00000002b9027209 */ /* 0x000fe20007810000 */
[----:B------:R-:W1:Y:S01]  /*5370*/  SHFL.BFLY PT, R5, R3, 0x2, 0x1f ;  /* 0x0c401f0003057f89 */ /* 0x000e6200000e0000 */
[----:B------:R-:W-:Y:S02]  /*5380*/  ISETP.GT.AND P0, PT, R0, 0x39, PT ;  /* 0x000000390000780c */ /* 0x000fe40003f04270 */
[----:B------:R-:W-:-:S02]  /*5390*/  FSEL R183, R14, -INF , P1 ;  /* 0xff8000000eb77808 */ /* 0x000fc40000800000 */
[----:B------:R-:W-:Y:S02]  /*53a0*/  FMNMX.FTZ R2, R184, R2, !PT ;  /* 0x00000002b8027209 */ /* 0x000fe40007810000 */
[----:B--2---:R-:W-:Y:S02]  /*53b0*/  FSEL R182, R4, -INF , P0 ;  /* 0xff80000004b67808 */ /* 0x004fe40000000000 */
        /* <DEDUP_REMOVED lines=11> */
[--C-:B------:R-:W-:Y:S01]  /*5470*/  FFMA.FTZ R3, R10, c[0x0][0x2d0], -R0.reuse ;  /* 0x0000b4000a037a23 */ /* 0x100fe20000010800 */
[----:B--2---:R-:W-:Y:S01]  /*5480*/  FMNMX.FTZ R100, R2, R4, !PT ;  /* 0x0000000402647209 */ /* 0x004fe20007810000 */
[----:B------:R-:W-:Y:S02]  /*5490*/  FFMA.FTZ R2, R11, c[0x0][0x2d0], -R0 ;  /* 0x0000b4000b027a23 */ /* 0x000fe40000010800 */
[----:B------:R1:W-:Y:S01]  /*54a0*/  MUFU.EX2 R74, R3 ;  /* 0x00000003004a7308 */ /* 0x0003e20000000800 */
[----:B------:R-:W-:-:S07]  /*54b0*/  FSETP.NEU.FTZ.AND P0, PT, R100, -INF , PT ;  /* 0xff8000006400780b */ /* 0x000fce0003f1d000 */
[----:B------:R2:W3:Y:S01]  /*54c0*/  MUFU.EX2 R71, R2 ;  /* 0x0000000200477308 */ /* 0x0004e20000000800 */
[----:B-1----:R-:W-:-:S07]  /*54d0*/  FFMA.FTZ R3, R12, c[0x0][0x2d0], -R0 ;  /* 0x0000b4000c037a23 */ /* 0x002fce0000010800 */
[----:B------:R1:W-:Y:S01]  /*54e0*/  MUFU.EX2 R72, R3 ;  /* 0x0000000300487308 */ /* 0x0003e20000000800 */
[----:B--2---:R-:W-:-:S05]  /*54f0*/  FMUL.FTZ R2, R100, c[0x0][0x2d0] ;  /* 0x0000b40064027a20 */ /* 0x004fca0000410000 */
[----:B------:R-:W-:Y:S01]  /*5500*/  FSEL R2, R2, RZ, P0 ;  /* 0x000000ff02027208 */ /* 0x000fe20000000000 */
[----:B-1----:R-:W-:Y:S02]  /*5510*/  FFMA.FTZ R3, R13, c[0x0][0x2d0], -R0 ;  /* 0x0000b4000d037a23 */ /* 0x002fe40000010800 */
[----:B------:R-:W1:Y:S02]  /*5520*/  LDSM.16.MT88.4 R12, [R170] ;  /* 0x00000000aa0c783b */ /* 0x000e640000004200 */
[----:B------:R2:W4:Y:S02]  /*5530*/  MUFU.EX2 R75, R3 ;  /* 0x00000003004b7308 */ /* 0x0005240000000800 */
[----:B--2---:R-:W-:-:S06]  /*5540*/  FFMA.FTZ R3, R6, c[0x0][0x2d0], -R2 ;  /* 0x0000b40006037a23 */ /* 0x004fcc0000010802 */
[----:B------:R2:W-:Y:S02]  /*5550*/  MUFU.EX2 R69, R3 ;  /* 0x0000000300457308 */ /* 0x0005e40000000800 */
[----:B--2---:R-:W-:-:S06]  /*5560*/  FFMA.FTZ R3, R8, c[0x0][0x2d0], -R2 ;  /* 0x0000b40008037a23 */ /* 0x004fcc0000010802 */
[----:B------:R2:W5:Y:S02]  /*5570*/  MUFU.EX2 R68, R3 ;  /* 0x0000000300447308 */ /* 0x0005640000000800 */
[--C-:B--2---:R-:W-:Y:S02]  /*5580*/  FFMA.FTZ R3, R7, c[0x0][0x2d0], -R2.reuse ;  /* 0x0000b40007037a23 */ /* 0x104fe40000010802 */
[----:B------:R-:W2:Y:S04]  /*5590*/  LDSM.16.MT88.4 R4, [R232] ;  /* 0x00000000e804783b */ /* 0x000ea80000004200 */
[----:B------:R1:W-:Y:S02]  /*55a0*/  MUFU.EX2 R70, R3 ;  /* 0x0000000300467308 */ /* 0x0003e40000000800 */
[----:B-1----:R-:W-:-:S06]  /*55b0*/  FFMA.FTZ R3, R9, c[0x0][0x2d0], -R2 ;  /* 0x0000b40009037a23 */ /* 0x002fcc0000010802 */
[----:B------:R1:W1:Y:S02]  /*55c0*/  MUFU.EX2 R73, R3 ;  /* 0x0000000300497308 */ /* 0x0002640000000800 */
[--C-:B-1----:R-:W-:Y:S02]  /*55d0*/  FFMA.FTZ R3, R16, c[0x0][0x2d0], -R0.reuse ;  /* 0x0000b40010037a23 */ /* 0x102fe40000010800 */
[----:B------:R-:W1:Y:S04]  /*55e0*/  LDSM.16.MT88.4 R16, [R171] ;  /* 0x00000000ab10783b */ /* 0x000e680000004200 */
[----:B------:R2:W-:Y:S02]  /*55f0*/  MUFU.EX2 R161, R3 ;  /* 0x0000000300a17308 */ /* 0x0005e40000000800 */
[----:B--2---:R-:W-:-:S06]  /*5600*/  FFMA.FTZ R3, R24, c[0x0][0x2d0], -R0 ;  /* 0x0000b40018037a23 */ /* 0x004fcc0000010800 */
[----:B------:R2:W1:Y:S02]  /*5610*/  MUFU.EX2 R174, R3 ;  /* 0x0000000300ae7308 */ /* 0x0004640000000800 */
[----:B--2---:R-:W-:-:S06]  /*5620*/  FFMA.FTZ R3, R26, c[0x0][0x2d0], -R0 ;  /* 0x0000b4001a037a23 */ /* 0x004fcc0000010800 */
[----:B------:R2:W-:Y:S02]  /*5630*/  MUFU.EX2 R180, R3 ;  /* 0x0000000300b47308 */ /* 0x0005e40000000800 */
[----:B--2---:R-:W-:-:S06]  /*5640*/  FFMA.FTZ R3, R25, c[0x0][0x2d0], -R0 ;  /* 0x0000b40019037a23 */ /* 0x004fcc0000010800 */
[----:B------:R2:W-:Y:S02]  /*5650*/  MUFU.EX2 R175, R3 ;  /* 0x0000000300af7308 */ /* 0x0005e40000000800 */
[----:B--2---:R-:W-:-:S06]  /*5660*/  FFMA.FTZ R3, R21, c[0x0][0x2d0], -R2 ;  /* 0x0000b40015037a23 */ /* 0x004fcc0000010802 */
[----:B------:R2:W-:Y:S02]  /*5670*/  MUFU.EX2 R139, R3 ;  /* 0x00000003008b7308 */ /* 0x0005e40000000800 */
[----:B--2---:R-:W-:-:S06]  /*5680*/  FFMA.FTZ R3, R20, c[0x0][0x2d0], -R2 ;  /* 0x0000b40014037a23 */ /* 0x004fcc0000010802 */
[----:B------:R2:W1:Y:S01]  /*5690*/  MUFU.EX2 R172, R3 ;  /* 0x0000000300ac7308 */ /* 0x0004620000000800 */
[----:B---3--:R-:W-:Y:S02]  /*56a0*/  F2FP.PACK_AB R8, R71, R74 ;  /* 0x0000004a4708723e */ /* 0x008fe400000000ff */
[----:B----4-:R-:W-:Y:S01]  /*56b0*/  F2FP.PACK_AB R10, R75, R72 ;  /* 0x000000484b0a723e */ /* 0x010fe200000000ff */
[----:B--2---:R-:W-:-:S04]  /*56c0*/  FFMA.FTZ R3, R22, c[0x0][0x2d0], -R2 ;  /* 0x0000b40016037a23 */ /* 0x004fc80000010802 */
[----:B------:R2:W-:Y:S01]  /*56d0*/  MUFU.EX2 R160, R3 ;  /* 0x0000000300a07308 */ /* 0x0005e20000000800 */
[----:B-----5:R-:W-:Y:S02]  /*56e0*/  F2FP.PACK_AB R9, R68, R69 ;  /* 0x000000454409723e */ /* 0x020fe400000000ff */
[----:B------:R-:W-:Y:S01]  /*56f0*/  F2FP.PACK_AB R11, R73, R70 ;  /* 0x00000046490b723e */ /* 0x000fe200000000ff */
[----:B--2---:R-:W-:Y:S02]  /*5700*/  FFMA.FTZ R3, R48, c[0x0][0x2d0], -R2 ;  /* 0x0000b40030037a23 */ /* 0x004fe40000010802 */
[----:B------:R-:W2:Y:S04]  /*5710*/  LDSM.16.MT88.4 R48, [R170+0x2000] ;  /* 0x00200000aa30783b */ /* 0x000ea80000004200 */
[C---:B------:R-:W-:Y:S01]  /*5720*/  HMMA.16816.F32 R52, R8.reuse, R12, RZ ;  /* 0x0000000c0834723c */ /* 0x040fe200000018ff */
[----:B------:R-:W3:Y:S07]  /*5730*/  MUFU.EX2 R186, R3 ;  /* 0x0000000300ba7308 */ /* 0x000eee0000000800 */
[C---:B------:R-:W-:Y:S08]  /*5740*/  HMMA.16816.F32 R44, R8.reuse, R14, RZ ;  /* 0x0000000e082c723c */ /* 0x040ff000000018ff */
[C---:B------:R-:W-:Y:S08]  /*5750*/  HMMA.16816.F32 R40, R8.reuse, R4, RZ ;  /* 0x000000040828723c */ /* 0x040ff000000018ff */
[C---:B------:R-:W-:Y:S08]  /*5760*/  HMMA.16816.F32 R24, R8.reuse, R6, RZ ;  /* 0x000000060818723c */ /* 0x040ff000000018ff */
[C---:B-1----:R-:W-:Y:S08]  /*5770*/  HMMA.16816.F32 R20, R8.reuse, R16, RZ ;  /* 0x000000100814723c */ /* 0x042ff000000018ff */
[----:B------:R-:W-:Y:S01]  /*5780*/  HMMA.16816.F32 R12, R8, R56, RZ ;  /* 0x00000038080c723c */ /* 0x000fe200000018ff */
[----:B------:R-:W-:-:S02]  /*5790*/  F2FP.PACK_AB R4, R174, R161 ;  /* 0x000000a1ae04723e */ /* 0x000fc400000000ff */
[----:B------:R-:W-:Y:S02]  /*57a0*/  F2FP.PACK_AB R5, R172, R139 ;  /* 0x0000008bac05723e */ /* 0x000fe400000000ff */
[----:B------:R-:W-:-:S03]  /*57b0*/  F2FP.PACK_AB R6, R175, R180 ;  /* 0x000000b4af06723e */ /* 0x000fc600000000ff */
[----:B------:R-:W-:Y:S01]  /*57c0*/  HMMA.16816.F32 R16, R8, R18, RZ ;  /* 0x000000120810723c */ /* 0x000fe200000018ff */
[----:B---3--:R-:W-:-:S07]  /*57d0*/  F2FP.PACK_AB R7, R186, R160 ;  /* 0x000000a0ba07723e */ /* 0x008fce00000000ff */
[C---:B------:R-:W-:Y:S01]  /*57e0*/  HMMA.16816.F32 R156, R4.reuse, R32, R40 ;  /* 0x00000020049c723c */ /* 0x040fe20000001828 */
[----:B------:R-:W-:Y:S07]  /*57f0*/  LDSM.16.MT88.4 R40, [R171+0x2000] ;  /* 0x00200000ab28783b */ /* 0x000fee0000004200 */
[C---:B------:R-:W-:Y:S08]  /*5800*/  HMMA.16816.F32 R120, R4.reuse, R34, R24 ;  /* 0x000000220478723c */ /* 0x040ff00000001818 */
[C---:B------:R-:W-:Y:S01]  /*5810*/  HMMA.16816.F32 R152, R4.reuse, R28, R20 ;  /* 0x0000001c0498723c */ /* 0x040fe20000001814 */
[----:B------:R-:W1:Y:S07]  /*5820*/  LDSM.16.MT88.4 R20, [R170+0x2800] ;  /* 0x00280000aa14783b */ /* 0x000e6e0000004200 */
[C---:B------:R-:W-:Y:S08]  /*5830*/  HMMA.16816.F32 R148, R4.reuse, R64, R12 ;  /* 0x000000400494723c */ /* 0x040ff0000000180c */
[C---:B------:R-:W-:Y:S01]  /*5840*/  HMMA.16816.F32 R176, R4.reuse, R36, R52 ;  /* 0x0000002404b0723c */ /* 0x040fe20000001834 */
[----:B------:R-:W-:Y:S07]  /*5850*/  LDSM.16.MT88.4 R52, [R171+0x2800] ;  /* 0x00280000ab34783b */ /* 0x000fee0000004200 */
[----:B------:R-:W-:Y:S01]  /*5860*/  HMMA.16816.F32 R112, R4, R38, R44 ;  /* 0x000000260470723c */ /* 0x000fe2000000182c */
[----:B------:R-:W3:Y:S04]  /*5870*/  LDSM.16.MT88.4 R36, [R232+0x2800] ;  /* 0x00280000e824783b */ /* 0x000ee80000004200 */
[----:B------:R-:W-:Y:S03]  /*5880*/  LDSM.16.MT88.4 R44, [R235+0x2800] ;  /* 0x00280000eb2c783b */ /* 0x000fe60000004200 */
[C---:B--2---:R-:W-:Y:S08]  /*5890*/  HMMA.16816.F32 R12, R8.reuse, R48, RZ ;  /* 0x00000030080c723c */ /* 0x044ff000000018ff */
[----:B------:R-:W-:Y:S01]  /*58a0*/  HMMA.16816.F32 R32, R8, R50, RZ ;  /* 0x000000320820723c */ /* 0x000fe200000018ff */
[----:B------:R-:W2:Y:S07]  /*58b0*/  LDSM.16.MT88.4 R48, [R235+0x2000] ;  /* 0x00200000eb30783b */ /* 0x000eae0000004200 */
[----:B------:R-:W-:Y:S08]  /*58c0*/  HMMA.16816.F32 R128, R4, R30, R16 ;  /* 0x0000001e0480723c */ /* 0x000ff00000001810 */
[C---:B------:R-:W-:Y:S01]  /*58d0*/  HMMA.16816.F32 R16, R8.reuse, R58, RZ ;  /* 0x0000003a0810723c */ /* 0x040fe200000018ff */
[----:B------:R-:W4:Y:S07]  /*58e0*/  LDSM.16.MT88.4 R56, [R170+0x4000] ;  /* 0x00400000aa38783b */ /* 0x000f2e0000004200 */
[C---:B------:R-:W-:Y:S08]  /*58f0*/  HMMA.16816.F32 R28, R8.reuse, R60, RZ ;  /* 0x0000003c081c723c */ /* 0x040ff000000018ff */
[----:B------:R-:W-:Y:S08]  /*5900*/  HMMA.16816.F32 R24, R8, R62, RZ ;  /* 0x0000003e0818723c */ /* 0x000ff000000018ff */
[C---:B------:R-:W-:Y:S08]  /*5910*/  HMMA.16816.F32 R60, R4.reuse, R66, R16 ;  /* 0x00000042043c723c */ /* 0x040ff00000001810 */
[C---:B-1----:R-:W-:Y:S08]  /*5920*/  HMMA.16816.F32 R144, R4.reuse, R20, R12 ;  /* 0x000000140490723c */ /* 0x042ff0000000180c */
[C---:B------:R-:W-:Y:S01]  /*5930*/  HMMA.16816.F32 R64, R4.reuse, R22, R32 ;  /* 0x000000160440723c */ /* 0x040fe20000001820 */
[----:B------:R-:W1:Y:S07]  /*5940*/  LDSM.16.MT88.4 R32, [R170+0x4800] ;  /* 0x00480000aa20783b */ /* 0x000e6e0000004200 */
[C---:B---3--:R-:W-:Y:S08]  /*5950*/  HMMA.16816.F32 R140, R4.reuse, R36, R28 ;  /* 0x00000024048c723c */ /* 0x048ff0000000181c */
[----:B------:R-:W-:Y:S01]  /*5960*/  HMMA.16816.F32 R124, R4, R38, R24 ;  /* 0x00000026047c723c */ /* 0x000fe20000001818 */
[----:B------:R-:W3:Y:S07]  /*5970*/  LDSM.16.MT88.4 R36, [R232+0x4000] ;  /* 0x00400000e824783b */ /* 0x000eee0000004200 */
[C---:B--2---:R-:W-:Y:S08]  /*5980*/  HMMA.16816.F32 R20, R8.reuse, R50, RZ ;  /* 0x000000320814723c */ /* 0x044ff000000018ff */
[C---:B------:R-:W-:Y:S08]  /*5990*/  HMMA.16816.F32 R12, R8.reuse, R40, RZ ;  /* 0x00000028080c723c */ /* 0x040ff000000018ff */
[C---:B----4-:R-:W-:Y:S08]  /*59a0*/  HMMA.16816.F32 R16, R8.reuse, R56, RZ ;  /* 0x000000380810723c */ /* 0x050ff000000018ff */
[----:B------:R-:W-:Y:S08]  /*59b0*/  HMMA.16816.F32 R24, R8, R48, RZ ;  /* 0x000000300818723c */ /* 0x000ff000000018ff */
[C---:B------:R-:W-:Y:S01]  /*59c0*/  HMMA.16816.F32 R96, R4.reuse, R46, R20 ;  /* 0x0000002e0460723c */ /* 0x040fe20000001814 */
[----:B------:R-:W2:Y:S07]  /*59d0*/  LDSM.16.MT88.4 R20, [R232+0x4800] ;  /* 0x00480000e814783b */ /* 0x000eae0000004200 */
[----:B------:R-:W-:Y:S08]  /*59e0*/  HMMA.16816.F32 R132, R4, R52, R12 ;  /* 0x000000340484723c */ /* 0x000ff0000000180c */
[C---:B------:R-:W-:Y:S08]  /*59f0*/  HMMA.16816.F32 R12, R8.reuse, R58, RZ ;  /* 0x0000003a080c723c */ /* 0x040ff000000018ff */
[----:B------:R-:W-:Y:S08]  /*5a00*/  HMMA.16816.F32 R28, R8, R42, RZ ;  /* 0x0000002a081c723c */ /* 0x000ff000000018ff */
[C---:B-1----:R-:W-:Y:S08]  /*5a10*/  HMMA.16816.F32 R84, R4.reuse, R32, R16 ;  /* 0x000000200454723c */ /* 0x042ff00000001810 */
[----:B------:R-:W-:Y:S01]  /*5a20*/  HMMA.16816.F32 R108, R4, R44, R24 ;  /* 0x0000002c046c723c */ /* 0x000fe20000001818 */
[----:B------:R-:W1:Y:S07]  /*5a30*/  LDSM.16.MT88.4 R24, [R171+0x4000] ;  /* 0x00400000ab18783b */ /* 0x000e6e0000004200 */
[----:B---3--:R-:W-:Y:S08]  /*5a40*/  HMMA.16816.F32 R16, R8, R36, RZ ;  /* 0x000000240810723c */ /* 0x008ff000000018ff */
[----:B------:R-:W-:Y:S08]  /*5a50*/  HMMA.16816.F32 R80, R4, R34, R12 ;  /* 0x000000220450723c */ /* 0x000ff0000000180c */
[----:B------:R-:W-:Y:S08]  /*5a60*/  HMMA.16816.F32 R12, R8, R38, RZ ;  /* 0x00000026080c723c */ /* 0x000ff000000018ff */
[C---:B------:R-:W-:Y:S08]  /*5a70*/  HMMA.16816.F32 R116, R4.reuse, R54, R28 ;  /* 0x000000360474723c */ /* 0x040ff0000000181c */
[C---:B--2---:R-:W-:Y:S01]  /*5a80*/  HMMA.16816.F32 R52, R4.reuse, R20, R16 ;  /* 0x000000140434723c */ /* 0x044fe20000001810 */
[----:B------:R-:W2:Y:S07]  /*5a90*/  LDSM.16.MT88.4 R16, [R171+0x4800] ;  /* 0x00480000ab10783b */ /* 0x000eae0000004200 */
[----:B------:R-:W-:Y:S08]  /*5aa0*/  HMMA.16816.F32 R48, R4, R22, R12 ;  /* 0x000000160430723c */ /* 0x000ff0000000180c */
[----:B-1----:R-:W-:Y:S11]  /*5ab0*/  HMMA.16816.F32 R12, R8, R24, RZ ;  /* 0x00000018080c723c */ /* 0x002ff600000018ff */
[----:B------:R-:W-:Y:S11]  /*5ac0*/  @!UPT UIADD3 URZ, URZ, URZ, URZ ;  /* 0x0000003f3f3ff290 */ /* 0x000ff6000fffe03f */
[----:B------:R-:W-:Y:S02]  /*5ad0*/  @!UPT UIADD3 URZ, URZ, URZ, URZ ;  /* 0x0000003f3f3ff290 */ /* 0x000fe4000fffe03f */
[----:B--2---:R-:W-:Y:S08]  /*5ae0*/  HMMA.16816.F32 R44, R4, R16, R12 ;  /* 0x00000010042c723c */ /* 0x004ff0000000180c */
[----:B------:R-:W-:Y:S11]  /*5af0*/  HMMA.16816.F32 R12, R8, R26, RZ ;  /* 0x0000001a080c723c */ /* 0x000ff600000018ff */
[----:B------:R-:W-:Y:S11]  /*5b00*/  @!UPT UIADD3 URZ, URZ, URZ, URZ ;  /* 0x0000003f3f3ff290 */ /* 0x000ff6000fffe03f */
[----:B------:R-:W-:Y:S02]  /*5b10*/  @!UPT UIADD3 URZ, URZ, URZ, URZ ;  /* 0x0000003f3f3ff290 */ /* 0x000fe4000fffe03f */
[----:B------:R-:W-:Y:S01]  /*5b20*/  HMMA.16816.F32 R36, R4, R18, R12 ;  /* 0x000000120424723c */ /* 0x000fe2000000180c */
[----:B------:R-:W1:Y:S01]  /*5b30*/  LDSM.16.MT88.4 R12, [R92+0x4000] ;  /* 0x004000005c0c783b */ /* 0x000e620000004200 */
[----:B------:R-:W-:-:S06]  /*5b40*/  FFMA.FTZ R3, R88, c[0x0][0x2d0], -R0 ;  /* 0x0000b40058037a23 */ /* 0x000fcc0000010800 */
[C---:B-1----:R-:W-:Y:S08]  /*5b50*/  HMMA.16816.F32 R16, R8.reuse, R12, RZ ;  /* 0x0000000c0810723c */ /* 0x042ff000000018ff */
[----:B------:R-:W-:Y:S01]  /*5b60*/  HMMA.16816.F32 R8, R8, R14, RZ ;  /* 0x0000000e0808723c */ /* 0x000fe200000018ff */
[----:B------:R-:W1:Y:S01]  /*5b70*/  LDSM.16.MT88.4 R12, [R235+0x4800] ;  /* 0x00480000eb0c783b */ /* 0x000e620000004200 */
[----:B------:R2:W-:Y:S02]  /*5b80*/  MUFU.EX2 R92, R3 ;  /* 0x00000003005c7308 */ /* 0x0005e40000000800 */
[----:B--2---:R-:W-:-:S06]  /*5b90*/  FFMA.FTZ R3, R91, c[0x0][0x2d0], -R0 ;  /* 0x0000b4005b037a23 */ /* 0x004fcc0000010800 */
[----:B------:R2:W-:Y:S02]  /*5ba0*/  MUFU.EX2 R136, R3 ;  /* 0x0000000300887308 */ /* 0x0005e40000000800 */
[----:B--2---:R-:W-:-:S06]  /*5bb0*/  FFMA.FTZ R3, R90, c[0x0][0x2d0], -R0 ;  /* 0x0000b4005a037a23 */ /* 0x004fcc0000010800 */
[----:B------:R2:W-:Y:S06]  /*5bc0*/  MUFU.EX2 R137, R3 ;  /* 0x0000000300897308 */ /* 0x0005ec0000000800 */
[----:B-1----:R-:W-:Y:S01]  /*5bd0*/  HMMA.16816.F32 R20, R4, R14, R8 ;  /* 0x0000000e0414723c */ /* 0x002fe20000001808 */
[----:B------:R-:W1:Y:S01]  /*5be0*/  LDSM.16.MT88.4 R8, [R170+0x1000] ;  /* 0x00100000aa08783b */ /* 0x000e620000004200 */
[----:B--2---:R-:W-:-:S04]  /*5bf0*/  FFMA.FTZ R3, R89, c[0x0][0x2d0], -R0 ;  /* 0x0000b40059037a23 */ /* 0x004fc80000010800 */
[----:B------:R2:W3:Y:S02]  /*5c00*/  MUFU.EX2 R138, R3 ;  /* 0x00000003008a7308 */ /* 0x0004e40000000800 */
[----:B------:R-:W-:Y:S01]  /*5c10*/  HMMA.16816.F32 R24, R4, R12, R16 ;  /* 0x0000000c0418723c */ /* 0x000fe20000001810 */
[----:B--2---:R-:W-:-:S05]  /*5c20*/  FFMA.FTZ R3, R78, c[0x0][0x2d0], -R2 ;  /* 0x0000b4004e037a23 */ /* 0x004fca0000010802 */
[----:B------:R2:W-:Y:S02]  /*5c30*/  MUFU.EX2 R19, R3 ;  /* 0x0000000300137308 */ /* 0x0005e40000000800 */
[----:B--2---:R-:W-:-:S06]  /*5c40*/  FFMA.FTZ R3, R77, c[0x0][0x2d0], -R2 ;  /* 0x0000b4004d037a23 */ /* 0x004fcc0000010802 */
[----:B------:R2:W4:Y:S02]  /*5c50*/  MUFU.EX2 R18, R3 ;  /* 0x0000000300127308 */ /* 0x0005240000000800 */
[----:B--2---:R-:W-:-:S06]  /*5c60*/  FFMA.FTZ R3, R79, c[0x0][0x2d0], -R2 ;  /* 0x0000b4004f037a23 */ /* 0x004fcc0000010802 */
[----:B------:R2:W-:Y:S01]  /*5c70*/  MUFU.EX2 R102, R3 ;  /* 0x0000000300667308 */ /* 0x0005e20000000800 */
[----:B------:R-:W-:Y:S02]  /*5c80*/  FADD.FTZ R4, R74, R71 ;  /* 0x000000474a047221 */ /* 0x000fe40000010000 */
[----:B--2---:R-:W-:-:S05]  /*5c90*/  FFMA.FTZ R3, R76, c[0x0][0x2d0], -R2 ;  /* 0x0000b4004c037a23 */ /* 0x004fca0000010802 */
[----:B------:R2:W5:Y:S01]  /*5ca0*/  MUFU.EX2 R103, R3 ;  /* 0x0000000300677308 */ /* 0x0005620000000800 */
[----:B------:R-:W-:Y:S02]  /*5cb0*/  FADD.FTZ R5, R69, R68 ;  /* 0x0000004445057221 */ /* 0x000fe40000010000 */
[----:B------:R-:W-:Y:S01]  /*5cc0*/  FADD.FTZ R4, R72, R4 ;  /* 0x0000000448047221 */ /* 0x000fe20000010000 */
[----:B---3--:R-:W-:-:S03]  /*5cd0*/  F2FP.PACK_AB R6, R138, R137 ;  /* 0x000000898a06723e */ /* 0x008fc600000000ff */
[----:B------:R-:W-:Y:S01]  /*5ce0*/  FADD.FTZ R12, R75, R4 ;  /* 0x000000044b0c7221 */ /* 0x000fe20000010000 */
[----:B------:R-:W-:Y:S01]  /*5cf0*/  F2FP.PACK_AB R4, R136, R92 ;  /* 0x0000005c8804723e */ /* 0x000fe200000000ff */
[----:B------:R-:W-:Y:S02]  /*5d00*/  FFMA.FTZ R15, R104, c[0x0][0x2d0], -R0 ;  /* 0x0000b400680f7a23 */ /* 0x000fe40000010800 */
[----:B--2---:R-:W-:Y:S01]  /*5d10*/  FADD.FTZ R3, R70, R5 ;  /* 0x0000000546037221 */ /* 0x004fe20000010000 */
[----:B----4-:R-:W-:Y:S02]  /*5d20*/  F2FP.PACK_AB R5, R18, R19 ;  /* 0x000000131205723e */ /* 0x010fe400000000ff */
        /* <DEDUP_REMOVED lines=15> */
[----:B------:R-:W1:Y:S01]  /*5e20*/  LDSM.16.MT88.4 R8, [R232+0x3000] ;  /* 0x00300000e808783b */ /* 0x000e620000004200 */
[----:B------:R-:W-:-:S06]  /*5e30*/  FADD.FTZ R16, R73, R3 ;  /* 0x0000000349107221 */ /* 0x000fcc0000010000 */
[C---:B-1----:R-:W-:Y:S08]  /*5e40*/  HMMA.16816.F32 R68, R4.reuse, R8, R140 ;  /* 0x000000080444723c */ /* 0x042ff0000000188c */
[----:B------:R-:W-:Y:S01]  /*5e50*/  HMMA.16816.F32 R72, R4, R10, R124 ;  /* 0x0000000a0448723c */ /* 0x000fe2000000187c */
[----:B------:R-:W1:Y:S01]  /*5e60*/  LDSM.16.MT88.4 R8, [R171+0x3000] ;  /* 0x00300000ab08783b */ /* 0x000e620000004200 */
[----:B------:R-:W-:-:S02]  /*5e70*/  FFMA.FTZ R14, R95, c[0x0][0x2d0], -R0 ;  /* 0x0000b4005f0e7a23 */ /* 0x000fc40000010800 */
[--C-:B------:R-:W-:Y:S01]  /*5e80*/  FFMA.FTZ R13, R94, c[0x0][0x2d0], -R0.reuse ;  /* 0x0000b4005e0d7a23 */ /* 0x100fe20000010800 */
[----:B------:R-:W-:Y:S03]  /*5e90*/  LDSM.16.MT88.4 R124, [R171+0x1800] ;  /* 0x00180000ab7c783b */ /* 0x000fe60000004200 */
[C---:B-1----:R-:W-:Y:S08]  /*5ea0*/  HMMA.16816.F32 R176, R4.reuse, R8, R132 ;  /* 0x0000000804b0723c */ /* 0x042ff00000001884 */
[----:B------:R-:W-:Y:S01]  /*5eb0*/  HMMA.16816.F32 R152, R4, R10, R116 ;  /* 0x0000000a0498723c */ /* 0x000fe20000001874 */
[----:B------:R-:W1:Y:S01]  /*5ec0*/  LDSM.16.MT88.4 R8, [R235+0x3000] ;  /* 0x00300000eb08783b */ /* 0x000e620000004200 */
[----:B------:R-:W-:Y:S01]  /*5ed0*/  FFMA.FTZ R0, R93, c[0x0][0x2d0], -R0 ;  /* 0x0000b4005d007a23 */ /* 0x000fe20000010800 */
[----:B------:R-:W-:Y:S02]  /*5ee0*/  MUFU.EX2 R15, R15 ;  /* 0x0000000f000f7308 */ /* 0x000fe40000000800 */
[----:B------:R-:W-:Y:S01]  /*5ef0*/  LDSM.16.MT88.4 R132, [R235+0x1800] ;  /* 0x00180000eb84783b */ /* 0x000fe20000004200 */
[----:B------:R-:W-:-:S03]  /*5f00*/  FADD.FTZ R3, R161, R12 ;  /* 0x0000000ca1037221 */ /* 0x000fc60000010000 */
[----:B------:R-:W-:Y:S01]  /*5f10*/  LDSM.16.MT88.4 R116, [R232+0x1800] ;  /* 0x00180000e874783b */ /* 0x000fe20000004200 */
[C---:B-1----:R-:W-:Y:S08]  /*5f20*/  HMMA.16816.F32 R88, R4.reuse, R8, R108 ;  /* 0x000000080458723c */ /* 0x042ff0000000186c */
[C---:B------:R-:W-:Y:S01]  /*5f30*/  HMMA.16816.F32 R76, R4.reuse, R10, R96 ;  /* 0x0000000a044c723c */ /* 0x040fe20000001860 */
[----:B------:R-:W1:Y:S01]  /*5f40*/  LDSM.16.MT88.4 R8, [R170+0x5000] ;  /* 0x00500000aa08783b */ /* 0x000e620000004200 */
[----:B------:R2:W-:Y:S08]  /*5f50*/  MUFU.EX2 R17, R0 ;  /* 0x0000000000117308 */ /* 0x0005f00000000800 */
[----:B------:R-:W3:Y:S01]  /*5f60*/  MUFU.EX2 R14, R14 ;  /* 0x0000000e000e7308 */ /* 0x000ee20000000800 */
[----:B------:R-:W-:Y:S01]  /*5f70*/  LDSM.16.MT88.4 R108, [R170+0x1800] ;  /* 0x00180000aa6c783b */ /* 0x000fe20000004200 */
[C---:B-1----:R-:W-:Y:S08]  /*5f80*/  HMMA.16816.F32 R84, R4.reuse, R8, R84 ;  /* 0x000000080454723c */ /* 0x042ff00000001854 */
[C---:B------:R-:W-:Y:S01]  /*5f90*/  HMMA.16816.F32 R80, R4.reuse, R10, R80 ;  /* 0x0000000a0450723c */ /* 0x040fe20000001850 */
[----:B------:R-:W1:Y:S07]  /*5fa0*/  LDSM.16.MT88.4 R8, [R232+0x5000] ;  /* 0x00500000e808783b */ /* 0x000e6e0000004200 */
[C---:B-1----:R-:W-:Y:S08]  /*5fb0*/  HMMA.16816.F32 R156, R4.reuse, R8, R52 ;  /* 0x00000008049c723c */ /* 0x042ff00000001834 */
[C---:B------:R-:W-:Y:S01]  /*5fc0*/  HMMA.16816.F32 R148, R4.reuse, R10, R48 ;  /* 0x0000000a0494723c */ /* 0x040fe20000001830 */
[----:B------:R-:W1:Y:S01]  /*5fd0*/  LDSM.16.MT88.4 R8, [R171+0x5000] ;  /* 0x00500000ab08783b */ /* 0x000e620000004200 */
[----:B--2---:R-:W-:Y:S01]  /*5fe0*/  FFMA.FTZ R0, R185, c[0x0][0x2d0], -R2 ;  /* 0x0000b400b9007a23 */ /* 0x004fe20000010802 */
[----:B------:R-:W2:Y:S01]  /*5ff0*/  MUFU.EX2 R13, R13 ;  /* 0x0000000d000d7308 */ /* 0x000ea20000000800 */
[----:B---3--:R-:W-:Y:S01]  /*6000*/  F2FP.PACK_AB R96, R14, R15 ;  /* 0x0000000f0e60723e */ /* 0x008fe200000000ff */
[----:B------:R-:W-:Y:S03]  /*6010*/  LDSM.16.MT88.4 R48, [R232+0x3800] ;  /* 0x00380000e830783b */ /* 0x000fe60000004200 */
[C---:B-1----:R-:W-:Y:S08]  /*6020*/  HMMA.16816.F32 R144, R4.reuse, R8, R44 ;  /* 0x000000080490723c */ /* 0x042ff0000000182c */
[----:B------:R-:W-:Y:S01]  /*6030*/  HMMA.16816.F32 R140, R4, R10, R36 ;  /* 0x0000000a048c723c */ /* 0x000fe20000001824 */
[----:B------:R-:W1:Y:S01]  /*6040*/  LDSM.16.MT88.4 R8, [R235+0x5000] ;  /* 0x00500000eb08783b */ /* 0x000e620000004200 */
[----:B--2---:R-:W-:-:S06]  /*6050*/  F2FP.PACK_AB R98, R17, R13 ;  /* 0x0000000d1162723e */ /* 0x004fcc00000000ff */
        /* <DEDUP_REMOVED lines=9> */
[----:B------:R-:W-:Y:S01]  /*60f0*/  FADD.FTZ R3, R174, R3 ;  /* 0x00000003ae037221 */ /* 0x000fe20000010000 */
[----:B-1----:R-:W-:Y:S01]  /*6100*/  LDSM.16.MT88.4 R4, [R235+0x5800] ;  /* 0x00580000eb04783b */ /* 0x002fe20000004200 */
[----:B--2---:R-:W-:-:S02]  /*6110*/  F2FP.PACK_AB R97, R11, R10 ;  /* 0x0000000a0b61723e */ /* 0x004fc400000000ff */
[----:B---3--:R-:W-:-:S07]  /*6120*/  F2FP.PACK_AB R99, R9, R8 ;  /* 0x000000080963723e */ /* 0x008fce00000000ff */
[C---:B------:R-:W-:Y:S08]  /*6130*/  HMMA.16816.F32 R120, R96.reuse, R124, R120 ;  /* 0x0000007c6078723c */ /* 0x040ff00000001878 */
[C---:B------:R-:W-:Y:S01]  /*6140*/  HMMA.16816.F32 R124, R96.reuse, R126, R40 ;  /* 0x0000007e607c723c */ /* 0x040fe20000001828 */
[----:B------:R-:W1:Y:S07]  /*6150*/  LDSM.16.MT88.4 R40, [R170+0x3800] ;  /* 0x00380000aa28783b */ /* 0x000e6e0000004200 */
[C---:B------:R-:W-:Y:S08]  /*6160*/  HMMA.16816.F32 R44, R96.reuse, R48, R68 ;  /* 0x00000030602c723c */ /* 0x040ff00000001844 */
[C---:B------:R-:W-:Y:S01]  /*6170*/  HMMA.16816.F32 R48, R96.reuse, R50, R72 ;  /* 0x000000326030723c */ /* 0x040fe20000001848 */
[----:B------:R-:W2:Y:S07]  /*6180*/  LDSM.16.MT88.4 R72, [R170+0x5800] ;  /* 0x00580000aa48783b */ /* 0x000eae0000004200 */
[C---:B-1----:R-:W-:Y:S08]  /*6190*/  HMMA.16816.F32 R36, R96.reuse, R40, R60 ;  /* 0x000000286024723c */ /* 0x042ff0000000183c */
[----:B------:R-:W-:Y:S01]  /*61a0*/  HMMA.16816.F32 R40, R96, R42, R64 ;  /* 0x0000002a6028723c */ /* 0x000fe20000001840 */
[----:B------:R-:W1:Y:S01]  /*61b0*/  LDSM.16.MT88.4 R64, [R235+0x3800] ;  /* 0x00380000eb40783b */ /* 0x000e620000004200 */
[----:B------:R-:W-:-:S06]  /*61c0*/  FADD.FTZ R0, R139, R16 ;  /* 0x000000108b007221 */ /* 0x000fcc0000010000 */
[----:B------:R-:W-:Y:S01]  /*61d0*/  HMMA.16816.F32 R128, R96, R132, R128 ;  /* 0x000000846080723c */ /* 0x000fe20000001880 */
[----:B------:R-:W-:-:S07]  /*61e0*/  FADD.FTZ R2, R172, R0 ;  /* 0x00000000ac027221 */ /* 0x000fce0000010000 */
[----:B--2---:R-:W-:Y:S01]  /*61f0*/  HMMA.16816.F32 R68, R96, R72, R84 ;  /* 0x000000486044723c */ /* 0x004fe20000001854 */
[----:B------:R-:W-:-:S07]  /*6200*/  FADD.FTZ R0, R180, R3 ;  /* 0x00000003b4007221 */ /* 0x000fce0000010000 */
[C---:B------:R-:W-:Y:S01]  /*6210*/  HMMA.16816.F32 R132, R96.reuse, R134, R56 ;  /* 0x000000866084723c */ /* 0x040fe20000001838 */
[----:B------:R-:W2:Y:S07]  /*6220*/  LDSM.16.MT88.4 R56, [R171+0x3800] ;  /* 0x00380000ab38783b */ /* 0x000eae0000004200 */
[C---:B------:R-:W-:Y:S01]  /*6230*/  HMMA.16816.F32 R72, R96.reuse, R74, R80 ;  /* 0x0000004a6048723c */ /* 0x040fe20000001850 */
[----:B------:R-:W3:Y:S07]  /*6240*/  LDSM.16.MT88.4 R80, [R232+0x5800] ;  /* 0x00580000e850783b */ /* 0x000eee0000004200 */
[----:B-1----:R-:W-:Y:S01]  /*6250*/  HMMA.16816.F32 R60, R96, R64, R88 ;  /* 0x00000040603c723c */ /* 0x002fe20000001858 */
[----:B------:R-:W1:Y:S01]  /*6260*/  LDSM.16.MT88.4 R88, [R171+0x5800] ;  /* 0x00580000ab58783b */ /* 0x000e620000004200 */
[----:B------:R-:W-:-:S02]  /*6270*/  FADD.FTZ R3, R160, R2 ;  /* 0x00000002a0037221 */ /* 0x000fc40000010000 */
[----:B------:R-:W-:Y:S02]  /*6280*/  FADD.FTZ R2, R175, R0 ;  /* 0x00000000af027221 */ /* 0x000fe40000010000 */
[----:B------:R-:W-:Y:S02]  /*6290*/  FADD.FTZ R0, R186, R3 ;  /* 0x00000003ba007221 */ /* 0x000fe40000010000 */
[----:B------:R-:W-:Y:S02]  /*62a0*/  FADD.FTZ R2, R92, R2 ;  /* 0x000000025c027221 */ /* 0x000fe40000010000 */
[----:B------:R-:W-:Y:S02]  /*62b0*/  FADD.FTZ R0, R19, R0 ;  /* 0x0000000013007221 */ /* 0x000fe40000010000 */
[----:B------:R-:W-:Y:S02]  /*62c0*/  FADD.FTZ R2, R136, R2 ;  /* 0x0000000288027221 */ /* 0x000fe40000010000 */
[----:B------:R-:W-:-:S02]  /*62d0*/  FADD.FTZ R0, R18, R0 ;  /* 0x0000000012007221 */ /* 0x000fc40000010000 */
        /* <DEDUP_REMOVED lines=18> */
[C---:B--2---:R-:W-:Y:S08]  /*6400*/  HMMA.16816.F32 R52, R96.reuse, R56, R176 ;  /* 0x000000386034723c */ /* 0x044ff000000018b0 */
[C---:B---3--:R-:W-:Y:S08]  /*6410*/  HMMA.16816.F32 R76, R96.reuse, R80, R156 ;  /* 0x00000050604c723c */ /* 0x048ff0000000189c */
[C---:B-1----:R-:W-:Y:S08]  /*6420*/  HMMA.16816.F32 R84, R96.reuse, R88, R144 ;  /* 0x000000586054723c */ /* 0x042ff00000001890 */
        /* <DEDUP_REMOVED lines=25> */
[----:B------:R-:W-:Y:S01]  /*65c0*/  SHF.L.U64.HI R15, R202, 0x1, R189 ;  /* 0x00000001ca0f7819 */ /* 0x000fe200000102bd */
[----:B------:R-:W-:Y:S01]  /*65d0*/  IMAD.SHL.U32 R17, R201, 0x2, RZ ;  /* 0x00000002c9117824 */ /* 0x000fe200078e00ff */
[----:B------:R-:W-:Y:S01]  /*65e0*/  SHF.R.S32.HI R189, RZ, 0x1f, R193 ;  /* 0x0000001fffbd7819 */ /* 0x000fe200000114c1 */
        /* <DEDUP_REMOVED lines=18> */
.L_x_2784:
        /* <DEDUP_REMOVED lines=21> */
.L_x_2785:
        /* <DEDUP_REMOVED lines=21> */
.L_x_2683:
[----:B------:R-:W-:Y:S05]  /*69b0*/  BSYNC B0 ;  /* 0x0000000000007941 */ /* 0x000fea0003800000 */
.L_x_2682:
[----:B-1----:R-:W-:Y:S01]  /*69c0*/  @P4 IMAD.HI.U32 R2, R229, c[0x0][0x2c8], RZ ;  /* 0x0000b200e5024a27 */ /* 0x002fe200078e00ff */
[----:B------:R-:W-:Y:S01]  /*69d0*/  IADD3 R172, R188, -0x2, RZ ;  /* 0xfffffffebcac7810 */ /* 0x000fe20007ffe0ff */
[----:B------:R-:W0:Y:S02]  /*69e0*/  LDGDEPBAR ;  /* 0x00000000000079af */ /* 0x000e240000000000 */
[----:B------:R-:W-:Y:S01]  /*69f0*/  IMAD.MOV.U32 R0, RZ, RZ, R229 ;  /* 0x000000ffff007224 */ /* 0x000fe200078e00e5 */
[----:B------:R-:W-:Y:S01]  /*6a00*/  @P4 SHF.R.U32.HI R0, RZ, c[0x0][0x2cc], R2 ;  /* 0x0000b300ff004a19 */ /* 0x000fe20000011602 */
[----:B------:R-:W-:-:S02]  /*6a10*/  IMAD.MOV.U32 R161, RZ, RZ, 0x1 ;  /* 0x00000001ffa17424 */ /* 0x000fc400078e00ff */
[----:B------:R-:W-:Y:S01]  /*6a20*/  IMAD.MOV.U32 R199, RZ, RZ, RZ ;  /* 0x000000ffffc77224 */ /* 0x000fe200078e00ff */
[----:B------:R-:W-:-:S04]  /*6a30*/  IADD3 R0, R0, R221, -R222 ;  /* 0x000000dd00007210 */ /* 0x000fc80007ffe8de */
        /* <DEDUP_REMOVED lines=10> */
.L_x_2695:
        /* <DEDUP_REMOVED lines=27> */
[C---:B------:R-:W-:Y:S01]  /*6c90*/  IMAD.WIDE.U32 R2, R181.reuse, c[0x0][0x208], RZ ;  /* 0x00008200b5027a25 */ /* 0x040fe200078e00ff */
        /* <DEDUP_REMOVED lines=15> */
.L_x_2786:
[----:B------:R-:W-:-:S05]  /*6d90*/  BRA.DIV ~URZ, `(.L_x_2690) ;  /* 0x0000c6727f007947 */ /* 0x000fca000b800000 */
[----:B------:R-:W5:Y:S01]  /*6da0*/  SHFL.IDX PT, R2, R14, RZ, 0x181f ;  /* 0x00181fff0e027589 */ /* 0x000f6200000e0000 */
[----:B------:R-:W-:Y:S01]  /*6db0*/  ISETP.GE.AND P5, PT, R193, c[0x0][0x1d4], PT ;  /* 0x00007500c1007a0c */ /* 0x000fe20003fa6270 */
[----:B------:R-:W-:Y:S01]  /*6dc0*/  IMAD R4, R199, 0x6000, R223 ;  /* 0x00006000c7047824 */ /* 0x000fe200078e02df */
[----:B------:R-:W-:Y:S04]  /*6dd0*/  ISETP.GE.AND P1, PT, R201, c[0x0][0x1d4], PT ;  /* 0x00007500c9007a0c */ /* 0x000fe80003f26270 */
[----:B------:R-:W-:Y:S02]  /*6de0*/  SEL R13, RZ, 0x10, P1 ;  /* 0x00000010ff0d7807 */ /* 0x000fe40000800000 */
[----:B-----5:R-:W-:Y:S05]  /*6df0*/  IADD3 R6, P0, R2, R22, RZ ;  /* 0x0000001602067210 */ /* 0x020fea0007f1e0ff */
[C---:B---3--:R-:W-:Y:S01]  /*6e00*/  IMAD.X R7, R5.reuse, 0x1, R15, P0 ;  /* 0x0000000105077824 */ /* 0x048fe200000e060f */
        /* <DEDUP_REMOVED lines=14> */
.L_x_2787:
[C---:B------:R-:W-:Y:S02]  /*6ef0*/  IADD3 R3, -R6.reuse, 0x10, RZ ;  /* 0x0000001006037810 */ /* 0x040fe40007ffe1ff */
[----:B------:R-:W-:Y:S02]  /*6f00*/  ISETP.NE.U32.AND P5, PT, R6, RZ, PT ;  /* 0x000000ff0600720c */ /* 0x000fe40003fa5070 */
[----:B------:R-:W-:Y:S02]  /*6f10*/  LOP3.LUT R3, R3, 0xf, RZ, 0xc0, !PT ;  /* 0x0000000f03037812 */ /* 0x000fe400078ec0ff */
[----:B------:R-:W-:Y:S02]  /*6f20*/  ISETP.NE.U32.AND P6, PT, R13, RZ, PT ;  /* 0x000000ff0d00720c */ /* 0x000fe40003fc5070 */
[-C--:B---3--:R-:W-:Y:S02]  /*6f30*/  IADD3 R6, P1, P0, R3, R2.reuse, R22 ;  /* 0x0000000203067210 */ /* 0x088fe4000783e016 */
[----:B------:R-:W-:Y:S02]  /*6f40*/  IADD3 R3, -R13, 0x10, RZ ;  /* 0x000000100d037810 */ /* 0x000fe40007ffe1ff */
[-C--:B------:R-:W-:Y:S02]  /*6f50*/  IADD3.X R7, RZ, R5.reuse, R15, P1, P0 ;  /* 0x00000005ff077210 */ /* 0x080fe40000fe040f */
[----:B------:R-:W-:Y:S03]  /*6f60*/  LOP3.LUT R3, R3, 0xf, RZ, 0xc0, !PT ;  /* 0x0000000f03037812 */ /* 0x000fe600078ec0ff */
[----:B------:R-:W-:Y:S01]  /*6f70*/  @!PT LDS RZ, [RZ] ;  /* 0x00000000fffff984 */ /* 0x000fe20000000800 */
[----:B------:R-:W-:Y:S01]  /*6f80*/  @!PT LDS RZ, [RZ] ;  /* 0x00000000fffff984 */ /* 0x000fe20000000800 */
[----:B------:R-:W-:Y:S01]  /*6f90*/  @!PT LDS RZ, [RZ] ;  /* 0x00000000fffff984 */ /* 0x000fe20000000800 */
[----:B------:R3:W-:Y:S01]  /*6fa0*/  LDGSTS.E.BYPASS.LTC128B.128.ZFILL [R4+0x1000], [R6.64], P5 ;  /* 0x0100000006047fae */ /* 0x0007e2000a941d48 */
[C---:B------:R-:W-:Y:S02]  /*6fb0*/  ISETP.NE.U32.AND P5, PT, R12.reuse, RZ, PT ;  /* 0x000000ff0c00720c */ /* 0x040fe40003fa5070 */
[-C--:B---3--:R-:W-:Y:S02]  /*6fc0*/  IADD3 R6, P1, P0, R3, R2.reuse, R23 ;  /* 0x0000000203067210 */ /* 0x088fe4000783e017 */
[----:B------:R-:W-:Y:S02]  /*6fd0*/  IADD3 R3, -R12, 0x10, RZ ;  /* 0x000000100c037810 */ /* 0x000fe40007ffe1ff */
[-C--:B------:R-:W-:Y:S02]  /*6fe0*/  IADD3.X R7, RZ, R5.reuse, R20, P1, P0 ;  /* 0x00000005ff077210 */ /* 0x080fe40000fe0414 */
[----:B------:R-:W-:Y:S03]  /*6ff0*/  LOP3.LUT R3, R3, 0xf, RZ, 0xc0, !PT ;  /* 0x0000000f03037812 */ /* 0x000fe600078ec0ff */
[----:B------:R3:W-:Y:S01]  /*7000*/  LDGSTS.E.BYPASS.LTC128B.128.ZFILL [R4+0x3000], [R6.64], P6 ;  /* 0x0300000006047fae */ /* 0x0007e2000b141d48 */
[----:B------:R-:W-:Y:S04]  /*7010*/  IADD3 R2, P1, P0, R3, R2, R28 ;  /* 0x0000000203027210 */ /* 0x000fe8000783e01c */
[----:B------:R-:W-:Y:S05]  /*7020*/  IADD3.X R3, RZ, R5, R21, P1, P0 ;  /* 0x00000005ff037210 */ /* 0x000fea0000fe0415 */
[----:B------:R3:W-:Y:S04]  /*7030*/  LDGSTS.E.BYPASS.LTC128B.128.ZFILL [R4+0x5000], [R2.64], P5 ;  /* 0x0500000002047fae */ /* 0x0007e8000a941d48 */
.L_x_2688:
[----:B------:R-:W-:Y:S05]  /*7040*/  BSYNC B0 ;  /* 0x0000000000007941 */ /* 0x000fea0003800000 */
.L_x_2687:
[----:B------:R-:W0:Y:S01]  /*7050*/  LDGDEPBAR ;  /* 0x00000000000079af */ /* 0x000e220000000000 */
[----:B------:R-:W-:Y:S01]  /*7060*/  WARPSYNC 0xffffffff ;  /* 0xffffffff00007948 */ /* 0x000fe20003800000 */
[C---:B--23--:R-:W-:Y:S01]  /*7070*/  HMMA.16816.F32 R4, R32.reuse, R8, RZ ;  /* 0x000000082004723c */ /* 0x04cfe200000018ff */
[----:B------:R-:W-:Y:S03]  /*7080*/  BSSY B0, `(.L_x_2691) ;  /* 0x0000313000007945 */ /* 0x000fe60003800000 */
[-C--:B------:R-:W-:Y:S02]  /*7090*/  IADD3 R100, R166, R0.reuse, RZ ;  /* 0x00000000a6647210 */ /* 0x080fe40007ffe0ff */
[CC--:B------:R-:W-:Y:S02]  /*70a0*/  IADD3 R3, R167.reuse, R0.reuse, RZ ;  /* 0x00000000a7037210 */ /* 0x0c0fe40007ffe0ff */
[C---:B------:R-:W-:Y:S01]  /*70b0*/  HMMA.16816.F32 R8, R32.reuse, R10, RZ ;  /* 0x0000000a2008723c */ /* 0x040fe200000018ff */
[----:B------:R-:W-:Y:S03]  /*70c0*/  IADD3 R2, R167, R0, R166 ;  /* 0x00000000a7027210 */ /* 0x000fe60007ffe0a6 */
        /* <DEDUP_REMOVED lines=17> */
[C---:B------:R-:W-:Y:S07]  /*71e0*/  HMMA.16816.F32 R28, R140.reuse, R156, R28 ;  /* 0x0000009c8c1c723c */ /* 0x040fee000000181c */
[----:B------:R-:W-:Y:S01]  /*71f0*/  IADD3 R156, R166, R101, RZ ;  /* 0x00000065a69c7210 */ /* 0x000fe20007ffe0ff */
        /* <DEDUP_REMOVED lines=121> */
[----:B------:R-:W-:Y:S04]  /*7990*/  FMUL.FTZ R0, R4, c[0x0][0x320] ;  /* 0x0000c80004007a20 */ /* 0x000fe80000410000 */
[----:B------:R1:W-:Y:S01]  /*79a0*/  MUFU.TANH R155, R0 ;  /* 0x00000000009b7308 */ /* 0x0003e20000002400 */
[----:B------:R-:W-:Y:S09]  /*79b0*/  FMUL.FTZ R3, R8, c[0x0][0x320] ;  /* 0x0000c80008037a20 */ /* 0x000ff20000410000 */
        /* <DEDUP_REMOVED lines=10> */
[C---:B-1----:R-:W-:Y:S08]  /*7a60*/  HMMA.16816.F32 R20, R148.reuse, R4, R20 ;  /* 0x000000049414723c */ /* 0x042ff00000001814 */
[C---:B------:R-:W-:Y:S04]  /*7a70*/  HMMA.16816.F32 R24, R148.reuse, R6, R24 ;  /* 0x000000069418723c */ /* 0x040fe80000001818 */
[----:B---3--:R-:W-:Y:S04]  /*7a80*/  FMUL.FTZ R0, R10, c[0x0][0x320] ;  /* 0x0000c8000a007a20 */ /* 0x008fe80000410000 */
[----:B------:R1:W-:Y:S08]  /*7a90*/  MUFU.TANH R145, R0 ;  /* 0x0000000000917308 */ /* 0x0003f00000002400 */
[----:B------:R-:W-:Y:S08]  /*7aa0*/  FMUL.FTZ R3, R21, c[0x0][0x320] ;  /* 0x0000c80015037a20 */ /* 0x000ff00000410000 */
[----:B------:R-:W-:Y:S02]  /*7ab0*/  FMUL.FTZ R4, R25, c[0x0][0x320] ;  /* 0x0000c80019047a20 */ /* 0x000fe40000410000 */
[----:B------:R-:W-:Y:S02]  /*7ac0*/  FMUL.FTZ R6, R27, c[0x0][0x320] ;  /* 0x0000c8001b067a20 */ /* 0x000fe40000410000 */
[----:B------:R3:W-:Y:S01]  /*7ad0*/  MUFU.TANH R21, R4 ;  /* 0x0000000400157308 */ /* 0x0007e20000002400 */
[----:B-1----:R-:W-:Y:S02]  /*7ae0*/  FMUL.FTZ R0, R11, c[0x0][0x320] ;  /* 0x0000c8000b007a20 */ /* 0x002fe40000410000 */
[----:B------:R1:W5:Y:S01]  /*7af0*/  LDSM.16.M88.4 R8, [R2+0x5800] ;  /* 0x005800000208783b */ /* 0x0003620000000200 */
[----:B------:R-:W-:Y:S06]  /*7b00*/  DEPBAR.LE SB0, 0x2 ;  /* 0x000080800000791a */ /* 0x000fec0000000000 */
[----:B------:R2:W2:Y:S01]  /*7b10*/  MUFU.TANH R144, R0 ;  /* 0x0000000000907308 */ /* 0x0004a20000002400 */
[----:B------:R-:W-:Y:S01]  /*7b20*/  BAR.SYNC.DEFER_BLOCKING 0x0 ;  /* 0x0000000000007b1d */ /* 0x000fe20000010000 */
[----:B---3--:R-:W-:Y:S02]  /*7b30*/  FMUL.FTZ R4, R26, c[0x0][0x320] ;  /* 0x0000c8001a047a20 */ /* 0x008fe40000410000 */
[----:B-1----:R-:W-:Y:S04]  /*7b40*/  @P4 IMAD.HI.U32 R2, R206, c[0x0][0x2c8], RZ ;  /* 0x0000b200ce024a27 */ /* 0x002fe800078e00ff */
[----:B--2---:R-:W-:Y:S04]  /*7b50*/  FMUL.FTZ R0, R12, c[0x0][0x320] ;  /* 0x0000c8000c007a20 */ /* 0x004fe80000410000 */
[----:B------:R1:W-:Y:S01]  /*7b60*/  MUFU.TANH R143, R0 ;  /* 0x00000000008f7308 */ /* 0x0003e20000002400 */
[C---:B-----5:R-:W-:Y:S08]  /*7b70*/  HMMA.16816.F32 R28, R148.reuse, R8, R28 ;  /* 0x00000008941c723c */ /* 0x060ff0000000181c */
[----:B------:R-:W-:Y:S04]  /*7b80*/  HMMA.16816.F32 R32, R148, R10, R32 ;  /* 0x0000000a9420723c */ /* 0x000fe80000001820 */
[----:B-1----:R-:W-:Y:S04]  /*7b90*/  FMUL.FTZ R0, R13, c[0x0][0x320] ;  /* 0x0000c8000d007a20 */ /* 0x002fe80000410000 */
[----:B------:R1:W-:Y:S08]  /*7ba0*/  MUFU.TANH R142, R0 ;  /* 0x00000000008e7308 */ /* 0x0003f00000002400 */
[----:B------:R-:W-:Y:S02]  /*7bb0*/  FMUL.FTZ R12, R29, c[0x0][0x320] ;  /* 0x0000c8001d0c7a20 */ /* 0x000fe40000410000 */
[----:B------:R-:W-:Y:S02]  /*7bc0*/  FMUL.FTZ R13, R30, c[0x0][0x320] ;  /* 0x0000c8001e0d7a20 */ /* 0x000fe40000410000 */
[----:B-1----:R-:W-:Y:S04]  /*7bd0*/  FMUL.FTZ R0, R14, c[0x0][0x320] ;  /* 0x0000c8000e007a20 */ /* 0x002fe80000410000 */
[----:B------:R1:W-:Y:S02]  /*7be0*/  MUFU.TANH R141, R0 ;  /* 0x00000000008d7308 */ /* 0x0003e40000002400 */
[----:B-1----:R-:W-:Y:S08]  /*7bf0*/  FMUL.FTZ R0, R15, c[0x0][0x320] ;  /* 0x0000c8000f007a20 */ /* 0x002ff00000410000 */
[----:B------:R1:W-:Y:S10]  /*7c00*/  MUFU.TANH R15, R3 ;  /* 0x00000003000f7308 */ /* 0x0003f40000002400 */
[----:B------:R2:W3:Y:S01]  /*7c10*/  MUFU.TANH R140, R0 ;  /* 0x00000000008c7308 */ /* 0x0004e20000002400 */
[----:B-1----:R-:W-:Y:S09]  /*7c20*/  FMUL.FTZ R3, R22, c[0x0][0x320] ;  /* 0x0000c80016037a20 */ /* 0x002ff20000410000 */
[----:B------:R-:W-:Y:S01]  /*7c30*/  MUFU.TANH R22, R4 ;  /* 0x0000000400167308 */ /* 0x000fe20000002400 */
[----:B--2---:R-:W-:Y:S09]  /*7c40*/  FMUL.FTZ R0, R16, c[0x0][0x320] ;  /* 0x0000c80010007a20 */ /* 0x004ff20000410000 */
[----:B------:R-:W-:Y:S10]  /*7c50*/  MUFU.TANH R100, R3 ;  /* 0x0000000300647308 */ /* 0x000ff40000002400 */
[----:B------:R1:W-:Y:S02]  /*7c60*/  MUFU.TANH R138, R0 ;  /* 0x00000000008a7308 */ /* 0x0003e40000002400 */
[----:B-1----:R-:W-:Y:S02]  /*7c70*/  FMUL.FTZ R0, R17, c[0x0][0x320] ;  /* 0x0000c80011007a20 */ /* 0x002fe40000410000 */
[----:B------:R-:W-:Y:S06]  /*7c80*/  FMUL.FTZ R17, R31, c[0x0][0x320] ;  /* 0x0000c8001f117a20 */ /* 0x000fec0000410000 */
[----:B------:R1:W-:Y:S10]  /*7c90*/  MUFU.TANH R136, R0 ;  /* 0x0000000000887308 */ /* 0x0003f40000002400 */
[----:B------:R-:W-:Y:S01]  /*7ca0*/  MUFU.TANH R17, R17 ;  /* 0x0000001100117308 */ /* 0x000fe20000002400 */
[----:B-1----:R-:W-:Y:S09]  /*7cb0*/  FMUL.FTZ R0, R18, c[0x0][0x320] ;  /* 0x0000c80012007a20 */ /* 0x002ff20000410000 */
[----:B------:R1:W-:Y:S10]  /*7cc0*/  MUFU.TANH R18, R12 ;  /* 0x0000000c00127308 */ /* 0x0003f40000002400 */
[----:B------:R2:W-:Y:S01]  /*7cd0*/  MUFU.TANH R101, R0 ;  /* 0x0000000000657308 */ /* 0x0005e20000002400 */
[----:B-1----:R-:W-:Y:S02]  /*7ce0*/  FMUL.FTZ R12, R32, c[0x0][0x320] ;  /* 0x0000c800200c7a20 */ /* 0x002fe40000410000 */
[----:B--2---:R-:W-:Y:S07]  /*7cf0*/  FMUL.FTZ R0, R19, c[0x0][0x320] ;  /* 0x0000c80013007a20 */ /* 0x004fee0000410000 */
[----:B------:R1:W-:Y:S10]  /*7d00*/  MUFU.TANH R19, R13 ;  /* 0x0000000d00137308 */ /* 0x0003f40000002400 */
[----:B------:R2:W5:Y:S01]  /*7d10*/  MUFU.TANH R16, R0 ;  /* 0x0000000000107308 */ /* 0x0005620000002400 */
[----:B-1----:R-:W-:Y:S02]  /*7d20*/  FMUL.FTZ R13, R33, c[0x0][0x320] ;  /* 0x0000c800210d7a20 */ /* 0x002fe40000410000 */
[----:B--2---:R-:W-:Y:S07]  /*7d30*/  FMUL.FTZ R0, R20, c[0x0][0x320] ;  /* 0x0000c80014007a20 */ /* 0x004fee0000410000 */
[----:B------:R-:W-:Y:S10]  /*7d40*/  MUFU.TANH R20, R6 ;  /* 0x0000000600147308 */ /* 0x000ff40000002400 */
[----:B------:R1:W2:Y:S02]  /*7d50*/  MUFU.TANH R137, R0 ;  /* 0x0000000000897308 */ /* 0x0002a40000002400 */
[----:B-1----:R-:W-:Y:S02]  /*7d60*/  MOV R0, R206 ;  /* 0x000000ce00007202 */ /* 0x002fe40000000f00 */
[----:B------:R-:W-:Y:S05]  /*7d70*/  @P4 SHF.R.U32.HI R0, RZ, c[0x0][0x2cc], R2 ;  /* 0x0000b300ff004a19 */ /* 0x000fea0000011602 */
[----:B------:R-:W-:Y:S08]  /*7d80*/  SHFL.IDX PT, R3, R0, 0x1, 0x1c1f ;  /* 0x003c1f0000037f89 */ /* 0x000ff000000e0000 */
[----:B------:R1:W2:Y:S02]  /*7d90*/  SHFL.IDX PT, R2, R0, RZ, 0x1c1f ;  /* 0x001c1fff00027589 */ /* 0x0002a400000e0000 */
[----:B-1----:R-:W-:Y:S04]  /*7da0*/  FMUL.FTZ R0, R23, c[0x0][0x320] ;  /* 0x0000c80017007a20 */ /* 0x002fe80000410000 */
[----:B------:R1:W-:Y:S02]  /*7db0*/  MUFU.TANH R139, R0 ;  /* 0x00000000008b7308 */ /* 0x0003e40000002400 */
[----:B-1----:R-:W-:Y:S08]  /*7dc0*/  FMUL.FTZ R0, R24, c[0x0][0x320] ;  /* 0x0000c80018007a20 */ /* 0x002ff00000410000 */
[----:B------:R1:W1:Y:S02]  /*7dd0*/  MUFU.TANH R23, R0 ;  /* 0x0000000000177308 */ /* 0x0002640000002400 */
[----:B-1----:R-:W-:Y:S04]  /*7de0*/  IADD3 R0, -R225, 0x1, -R200 ;  /* 0x00000001e1007810 */ /* 0x002fe80007ffe9c8 */
[----:B------:R-:W-:Y:S04]  /*7df0*/  IADD3 R0, -R222, R0, R221 ;  /* 0x00000000de007210 */ /* 0x000fe80007ffe1dd */
[C---:B--2---:R-:W-:Y:S02]  /*7e00*/  IADD3 R2, R0.reuse, R2, RZ ;  /* 0x0000000200027210 */ /* 0x044fe40007ffe0ff */
[----:B------:R-:W-:Y:S01]  /*7e10*/  IADD3 R0, R0, R3, RZ ;  /* 0x0000000300007210 */ /* 0x000fe20007ffe0ff */
[----:B------:R-:W-:Y:S01]  /*7e20*/  FMUL.FTZ R3, R28, c[0x0][0x320] ;  /* 0x0000c8001c037a20 */ /* 0x000fe20000410000 */
[----:B------:R-:W-:Y:S02]  /*7e30*/  ISETP.GT.AND P1, PT, R2, 0x1, PT ;  /* 0x000000010200780c */ /* 0x000fe40003f24270 */
[----:B------:R-:W-:Y:S01]  /*7e40*/  ISETP.GT.AND P6, PT, R0, 0x1, PT ;  /* 0x000000010000780c */ /* 0x000fe20003fc4270 */
[----:B------:R1:W2:Y:S01]  /*7e50*/  MUFU.TANH R14, R3 ;  /* 0x00000003000e7308 */ /* 0x0002a20000002400 */
[----:B------:R-:W-:Y:S02]  /*7e60*/  FSEL R4, R154, -INF , P1 ;  /* 0xff8000009a047808 */ /* 0x000fe40000800000 */
[----:B----4-:R-:W-:Y:S02]  /*7e70*/  FSEL R9, R152, -INF , P6 ;  /* 0xff80000098097808 */ /* 0x010fe40003000000 */
[----:B------:R-:W-:Y:S02]  /*7e80*/  ISETP.GT.AND P6, PT, R0, 0x9, PT ;  /* 0x000000090000780c */ /* 0x000fe40003fc4270 */
[----:B------:R-:W-:Y:S02]  /*7e90*/  ISETP.GT.AND P1, PT, R2, 0x9, PT ;  /* 0x000000090200780c */ /* 0x000fe40003f24270 */
[----:B------:R-:W-:Y:S02]  /*7ea0*/  FSEL R11, R144, -INF , P6 ;  /* 0xff800000900b7808 */ /* 0x000fe40003000000 */
[----:B------:R-:W-:Y:S02]  /*7eb0*/  ISETP.GT.AND P6, PT, R0, 0x11, PT ;  /* 0x000000110000780c */ /* 0x000fe40003fc4270 */
[----:B------:R-:W-:Y:S02]  /*7ec0*/  ISETP.GT.AND P5, PT, R2, RZ, PT ;  /* 0x000000ff0200720c */ /* 0x000fe40003fa4270 */
[----:B------:R-:W-:Y:S02]  /*7ed0*/  FSEL R6, R146, -INF , P1 ;  /* 0xff80000092067808 */ /* 0x000fe40000800000 */
[----:B---3--:R-:W-:Y:S02]  /*7ee0*/  FSEL R146, R140, -INF , P6 ;  /* 0xff8000008c927808 */ /* 0x008fe40003000000 */
[----:B------:R-:W-:Y:S02]  /*7ef0*/  ISETP.GT.AND P6, PT, R0, 0x19, PT ;  /* 0x000000190000780c */ /* 0x000fe40003fc4270 */
[----:B------:R-:W-:Y:S02]  /*7f00*/  FSEL R5, R155, -INF , P5 ;  /* 0xff8000009b057808 */ /* 0x000fe40002800000 */
[----:B-----5:R-:W-:Y:S02]  /*7f10*/  FSEL R150, R16, -INF , P6 ;  /* 0xff80000010967808 */ /* 0x020fe40003000000 */
[----:B-1----:R-:W-:Y:S01]  /*7f20*/  FMNMX.FTZ R3, R5, R102, !PT ;  /* 0x0000006605037209 */ /* 0x002fe20007810000 */
[----:B------:R1:W3:Y:S01]  /*7f30*/  MUFU.TANH R16, R12 ;  /* 0x0000000c00107308 */ /* 0x0002e20000002400 */
[----:B------:R-:W-:Y:S02]  /*7f40*/  ISETP.GT.AND P5, PT, R2, 0x8, PT ;  /* 0x000000080200780c */ /* 0x000fe40003fa4270 */
[----:B------:R-:W-:Y:S02]  /*7f50*/  FMNMX.FTZ R3, R4, R3, !PT ;  /* 0x0000000304037209 */ /* 0x000fe40007810000 */
[----:B------:R-:W-:Y:S02]  /*7f60*/  FSEL R7, R147, -INF , P5 ;  /* 0xff80000093077808 */ /* 0x000fe40002800000 */
[C---:B------:R-:W-:Y:S02]  /*7f70*/  ISETP.GT.AND P5, PT, R2.reuse, 0x10, PT ;  /* 0x000000100200780c */ /* 0x040fe40003fa4270 */
[----:B------:R-:W-:Y:S02]  /*7f80*/  FMNMX.FTZ R3, R7, R3, !PT ;  /* 0x0000000307037209 */ /* 0x000fe40007810000 */
[----:B------:R-:W-:Y:S02]  /*7f90*/  ISETP.GT.AND P1, PT, R2, 0x11, PT ;  /* 0x000000110200780c */ /* 0x000fe40003f24270 */
[----:B------:R-:W-:Y:S02]  /*7fa0*/  FMNMX.FTZ R3, R6, R3, !PT ;  /* 0x0000000306037209 */ /* 0x000fe40007810000 */
[----:B------:R-:W-:Y:S02]  /*7fb0*/  FSEL R143, R143, -INF , P5 ;  /* 0xff8000008f8f7808 */ /* 0x000fe40002800000 */
[----:B------:R-:W-:Y:S02]  /*7fc0*/  FSEL R144, R142, -INF , P1 ;  /* 0xff8000008e907808 */ /* 0x000fe40000800000 */
[----:B------:R-:W-:Y:S02]  /*7fd0*/  ISETP.GT.AND P5, PT, R2, 0x18, PT ;  /* 0x000000180200780c */ /* 0x000fe40003fa4270 */
[----:B------:R-:W-:Y:S02]  /*7fe0*/  FMNMX.FTZ R3, R143, R3, !PT ;  /* 0x000000038f037209 */ /* 0x000fe40007810000 */
[----:B------:R-:W-:Y:S02]  /*7ff0*/  ISETP.GT.AND P0, PT, R0, RZ, PT ;  /* 0x000000ff0000720c */ /* 0x000fe40003f04270 */
[----:B------:R-:W-:Y:S02]  /*8000*/  FSEL R147, R138, -INF , P5 ;  /* 0xff8000008a937808 */ /* 0x000fe40002800000 */
[----:B------:R-:W-:Y:S02]  /*8010*/  FMNMX.FTZ R3, R144, R3, !PT ;  /* 0x0000000390037209 */ /* 0x000fe40007810000 */
[----:B------:R-:W-:Y:S02]  /*8020*/  ISETP.GT.AND P1, PT, R2, 0x19, PT ;  /* 0x000000190200780c */ /* 0x000fe40003f24270 */
[----:B------:R-:W-:Y:S02]  /*8030*/  FSEL R10, R153, -INF , P0 ;  /* 0xff800000990a7808 */ /* 0x000fe40000000000 */
[----:B------:R-:W-:Y:S02]  /*8040*/  ISETP.GT.AND P0, PT, R0, 0x8, PT ;  /* 0x000000080000780c */ /* 0x000fe40003f04270 */
[----:B------:R-:W-:Y:S02]  /*8050*/  FSEL R148, R136, -INF , P1 ;  /* 0xff80000088947808 */ /* 0x000fe40000800000 */
[----:B------:R-:W-:Y:S02]  /*8060*/  FMNMX.FTZ R3, R147, R3, !PT ;  /* 0x0000000393037209 */ /* 0x000fe40007810000 */
[----:B------:R-:W-:Y:S02]  /*8070*/  ISETP.GT.AND P5, PT, R2, 0x20, PT ;  /* 0x000000200200780c */ /* 0x000fe40003fa4270 */
[----:B------:R-:W-:Y:S02]  /*8080*/  FSEL R8, R145, -INF , P0 ;  /* 0xff80000091087808 */ /* 0x000fe40000000000 */
[----:B-1----:R-:W-:Y:S02]  /*8090*/  FMNMX.FTZ R12, R10, R103, !PT ;  /* 0x000000670a0c7209 */ /* 0x002fe40007810000 */
[----:B------:R-:W-:Y:S02]  /*80a0*/  ISETP.GT.AND P0, PT, R0, 0x10, PT ;  /* 0x000000100000780c */ /* 0x000fe40003f04270 */
[----:B------:R-:W-:Y:S02]  /*80b0*/  ISETP.GT.AND P1, PT, R2, 0x21, PT ;  /* 0x000000210200780c */ /* 0x000fe40003f24270 */
[----:B------:R-:W-:Y:S02]  /*80c0*/  FSEL R151, R137, -INF , P5 ;  /* 0xff80000089977808 */ /* 0x000fe40002800000 */
[----:B------:R-:W-:Y:S02]  /*80d0*/  FMNMX.FTZ R3, R148, R3, !PT ;  /* 0x0000000394037209 */ /* 0x000fe40007810000 */
[----:B------:R-:W-:Y:S02]  /*80e0*/  FMNMX.FTZ R12, R9, R12, !PT ;  /* 0x0000000c090c7209 */ /* 0x000fe40007810000 */
[----:B------:R-:W-:Y:S02]  /*80f0*/  FSEL R145, R141, -INF , P0 ;  /* 0xff8000008d917808 */ /* 0x000fe40000000000 */
[----:B------:R-:W-:Y:S02]  /*8100*/  ISETP.GT.AND P0, PT, R0, 0x18, PT ;  /* 0x000000180000780c */ /* 0x000fe40003f04270 */
[----:B------:R-:W-:Y:S02]  /*8110*/  FSEL R153, R15, -INF , P1 ;  /* 0xff8000000f997808 */ /* 0x000fe40000800000 */
[----:B------:R1:W4:Y:S01]  /*8120*/  MUFU.TANH R15, R13 ;  /* 0x0000000d000f7308 */ /* 0x0003220000002400 */
[C---:B------:R-:W-:Y:S02]  /*8130*/  ISETP.GT.AND P6, PT, R2.reuse, 0x28, PT ;  /* 0x000000280200780c */ /* 0x040fe40003fc4270 */
[----:B------:R-:W-:Y:S02]  /*8140*/  FMNMX.FTZ R3, R151, R3, !PT ;  /* 0x0000000397037209 */ /* 0x000fe40007810000 */
[----:B------:R-:W-:Y:S02]  /*8150*/  FSEL R149, R101, -INF , P0 ;  /* 0xff80000065957808 */ /* 0x000fe40000000000 */
[----:B------:R-:W-:Y:S02]  /*8160*/  ISETP.GT.AND P5, PT, R2, 0x29, PT ;  /* 0x000000290200780c */ /* 0x000fe40003fa4270 */
[----:B------:R-:W-:Y:S02]  /*8170*/  FMNMX.FTZ R12, R8, R12, !PT ;  /* 0x0000000c080c7209 */ /* 0x000fe40007810000 */
[----:B------:R-:W-:Y:S02]  /*8180*/  ISETP.GT.AND P0, PT, R0, 0x20, PT ;  /* 0x000000200000780c */ /* 0x000fe40003f04270 */
[C---:B------:R-:W-:Y:S02]  /*8190*/  ISETP.GT.AND P1, PT, R2.reuse, 0x30, PT ;  /* 0x000000300200780c */ /* 0x040fe40003f24270 */
[----:B------:R-:W-:Y:S02]  /*81a0*/  FSEL R159, R23, -INF , P6 ;  /* 0xff800000179f7808 */ /* 0x000fe40003000000 */
[----:B------:R-:W-:Y:S02]  /*81b0*/  FMNMX.FTZ R3, R153, R3, !PT ;  /* 0x0000000399037209 */ /* 0x000fe40007810000 */
[----:B------:R-:W-:Y:S02]  /*81c0*/  FSEL R155, R21, -INF , P5 ;  /* 0xff800000159b7808 */ /* 0x000fe40002800000 */
[C---:B------:R-:W-:Y:S02]  /*81d0*/  ISETP.GT.AND P5, PT, R2.reuse, 0x39, PT ;  /* 0x000000390200780c */ /* 0x040fe40003fa4270 */
[----:B------:R-:W-:Y:S01]  /*81e0*/  ISETP.GT.AND P6, PT, R2, 0x38, PT ;  /* 0x000000380200780c */ /* 0x000fe20003fc4270 */
[----:B-1----:R-:W-:Y:S01]  /*81f0*/  FMUL.FTZ R13, R35, c[0x0][0x320] ;  /* 0x0000c800230d7a20 */ /* 0x002fe20000410000 */
[----:B------:R-:W-:Y:S02]  /*8200*/  FSEL R154, R100, -INF , P0 ;  /* 0xff800000649a7808 */ /* 0x000fe40000000000 */
[----:B------:R-:W-:Y:S02]  /*8210*/  ISETP.GT.AND P0, PT, R2, 0x31, PT ;  /* 0x000000310200780c */ /* 0x000fe40003f04270 */
[----:B------:R-:W-:Y:S01]  /*8220*/  FMNMX.FTZ R2, R11, R12, !PT ;  /* 0x0000000c0b027209 */ /* 0x000fe20007810000 */
[----:B------:R-:W-:Y:S01]  /*8230*/  FMUL.FTZ R12, R34, c[0x0][0x320] ;  /* 0x0000c800220c7a20 */ /* 0x000fe20000410000 */
[----:B--2---:R-:W-:Y:S01]  /*8240*/  FSEL R189, R14, -INF , P1 ;  /* 0xff8000000ebd7808 */ /* 0x004fe20000800000 */
[----:B------:R-:W1:Y:S01]  /*8250*/  MUFU.TANH R13, R13 ;  /* 0x0000000d000d7308 */ /* 0x000e620000002400 */
[----:B------:R-:W-:Y:S02]  /*8260*/  FMNMX.FTZ R3, R159, R3, !PT ;  /* 0x000000039f037209 */ /* 0x000fe40007810000 */
[----:B------:R-:W-:Y:S02]  /*8270*/  FSEL R186, R18, -INF , P0 ;  /* 0xff80000012ba7808 */ /* 0x000fe40000000000 */
[----:B------:R-:W-:Y:S02]  /*8280*/  FMNMX.FTZ R3, R155, R3, !PT ;  /* 0x000000039b037209 */ /* 0x000fe40007810000 */
[----:B---3--:R-:W-:Y:S02]  /*8290*/  FSEL R185, R16, -INF , P6 ;  /* 0xff80000010b97808 */ /* 0x008fe40003000000 */
[----:B------:R-:W-:Y:S01]  /*82a0*/  FMNMX.FTZ R3, R189, R3, !PT ;  /* 0x00000003bd037209 */ /* 0x000fe20007810000 */
[----:B------:R2:W3:Y:S01]  /*82b0*/  MUFU.TANH R14, R12 ;  /* 0x0000000c000e7308 */ /* 0x0004e20000002400 */
[----:B----4-:R-:W-:Y:S02]  /*82c0*/  FSEL R182, R15, -INF , P5 ;  /* 0xff8000000fb67808 */ /* 0x010fe40002800000 */
[----:B------:R-:W-:Y:S02]  /*82d0*/  FMNMX.FTZ R3, R186, R3, !PT ;  /* 0x00000003ba037209 */ /* 0x000fe40007810000 */
[C---:B------:R-:W-:Y:S02]  /*82e0*/  ISETP.GT.AND P1, PT, R0.reuse, 0x21, PT ;  /* 0x000000210000780c */ /* 0x040fe40003f24270 */
[----:B------:R-:W-:Y:S02]  /*82f0*/  FMNMX.FTZ R3, R185, R3, !PT ;  /* 0x00000003b9037209 */ /* 0x000fe40007810000 */
[----:B------:R-:W-:Y:S02]  /*8300*/  ISETP.GT.AND P0, PT, R0, 0x28, PT ;  /* 0x000000280000780c */ /* 0x000fe40003f04270 */
[----:B------:R-:W-:Y:S02]  /*8310*/  FMNMX.FTZ R3, R182, R3, !PT ;  /* 0x00000003b6037209 */ /* 0x000fe40007810000 */
[----:B------:R-:W-:Y:S02]  /*8320*/  FSEL R152, R139, -INF , P1 ;  /* 0xff8000008b987808 */ /* 0x000fe40000800000 */
[----:B------:R-:W-:Y:S02]  /*8330*/  ISETP.GT.AND P1, PT, R0, 0x29, PT ;  /* 0x000000290000780c */ /* 0x000fe40003f24270 */
[----:B------:R-:W-:Y:S02]  /*8340*/  FSEL R157, R22, -INF , P0 ;  /* 0xff800000169d7808 */ /* 0x000fe40000000000 */
[----:B------:R-:W-:Y:S02]  /*8350*/  FSEL R158, R20, -INF , P1 ;  /* 0xff800000149e7808 */ /* 0x000fe40000800000 */
[C---:B------:R-:W-:Y:S02]  /*8360*/  ISETP.GT.AND P0, PT, R0.reuse, 0x30, PT ;  /* 0x000000300000780c */ /* 0x040fe40003f04270 */
[C---:B------:R-:W-:Y:S01]  /*8370*/  ISETP.GT.AND P1, PT, R0.reuse, 0x31, PT ;  /* 0x000000310000780c */ /* 0x040fe20003f24270 */
[----:B--2---:R-:W2:Y:S01]  /*8380*/  SHFL.BFLY PT, R12, R3, 0x2, 0x1f ;  /* 0x0c401f00030c7f89 */ /* 0x004ea200000e0000 */
[----:B------:R-:W-:Y:S02]  /*8390*/  FSEL R184, R19, -INF , P0 ;  /* 0xff80000013b87808 */ /* 0x000fe40000000000 */
[C---:B------:R-:W-:Y:S02]  /*83a0*/  ISETP.GT.AND P0, PT, R0.reuse, 0x38, PT ;  /* 0x000000380000780c */ /* 0x040fe40003f04270 */
[----:B------:R-:W-:Y:S02]  /*83b0*/  FSEL R183, R17, -INF , P1 ;  /* 0xff80000011b77808 */ /* 0x000fe40000800000 */
[----:B------:R-:W-:Y:S02]  /*83c0*/  ISETP.GT.AND P1, PT, R0, 0x39, PT ;  /* 0x000000390000780c */ /* 0x000fe40003f24270 */
[----:B------:R-:W-:Y:S02]  /*83d0*/  FMNMX.FTZ R2, R145, R2, !PT ;  /* 0x0000000291027209 */ /* 0x000fe40007810000 */
[----:B-1----:R-:W-:Y:S02]  /*83e0*/  FSEL R192, R13, -INF , P1 ;  /* 0xff8000000dc07808 */ /* 0x002fe40000800000 */
[----:B------:R-:W-:Y:S02]  /*83f0*/  FMNMX.FTZ R2, R146, R2, !PT ;  /* 0x0000000292027209 */ /* 0x000fe40007810000 */
[----:B---3--:R-:W-:Y:S02]  /*8400*/  FSEL R187, R14, -INF , P0 ;  /* 0xff8000000ebb7808 */ /* 0x008fe40000000000 */
[----:B------:R-:W-:Y:S04]  /*8410*/  FMNMX.FTZ R2, R149, R2, !PT ;  /* 0x0000000295027209 */ /* 0x000fe80007810000 */
[----:B------:R-:W-:Y:S02]  /*8420*/  FMNMX.FTZ R2, R150, R2, !PT ;  /* 0x0000000296027209 */ /* 0x000fe40007810000 */
[----:B--2---:R-:W-:Y:S02]  /*8430*/  FMNMX.FTZ R0, R3, R12, !PT ;  /* 0x0000000c03007209 */ /* 0x004fe40007810000 */
[----:B------:R-:W-:Y:S03]  /*8440*/  FMNMX.FTZ R2, R154, R2, !PT ;  /* 0x000000029a027209 */ /* 0x000fe60007810000 */
[----:B------:R-:W1:Y:S01]  /*8450*/  SHFL.BFLY PT, R12, R0, 0x1, 0x1f ;  /* 0x0c201f00000c7f89 */ /* 0x000e6200000e0000 */
[----:B------:R-:W-:Y:S04]  /*8460*/  FMNMX.FTZ R2, R152, R2, !PT ;  /* 0x0000000298027209 */ /* 0x000fe80007810000 */
[----:B------:R-:W-:Y:S04]  /*8470*/  FMNMX.FTZ R2, R157, R2, !PT ;  /* 0x000000029d027209 */ /* 0x000fe80007810000 */
[----:B------:R-:W-:Y:S04]  /*8480*/  FMNMX.FTZ R2, R158, R2, !PT ;  /* 0x000000029e027209 */ /* 0x000fe80007810000 */
[----:B------:R-:W-:Y:S04]  /*8490*/  FMNMX.FTZ R2, R184, R2, !PT ;  /* 0x00000002b8027209 */ /* 0x000fe80007810000 */
[----:B------:R-:W-:Y:S04]  /*84a0*/  FMNMX.FTZ R2, R183, R2, !PT ;  /* 0x00000002b7027209 */ /* 0x000fe80007810000 */
[----:B------:R-:W-:Y:S02]  /*84b0*/  FMNMX.FTZ R2, R187, R2, !PT ;  /* 0x00000002bb027209 */ /* 0x000fe40007810000 */
[----:B-1----:R-:W-:Y:S02]  /*84c0*/  FMNMX.FTZ R101, R0, R12, !PT ;  /* 0x0000000c00657209 */ /* 0x002fe40007810000 */
[----:B------:R-:W-:Y:S02]  /*84d0*/  FMNMX.FTZ R2, R192, R2, !PT ;  /* 0x00000002c0027209 */ /* 0x000fe40007810000 */
[C---:B------:R-:W-:Y:S01]  /*84e0*/  FSETP.NEU.FTZ.AND P1, PT, R101.reuse, -INF , PT ;  /* 0xff8000006500780b */ /* 0x040fe20003f3d000 */
[----:B------:R-:W-:Y:S02]  /*84f0*/  FMUL.FTZ R0, R101, c[0x0][0x2d0] ;  /* 0x0000b40065007a20 */ /* 0x000fe40000410000 */
[----:B------:R-:W1:Y:S03]  /*8500*/  SHFL.BFLY PT, R3, R2, 0x2, 0x1f ;  /* 0x0c401f0002037f89 */ /* 0x000e6600000e0000 */
[----:B------:R-:W-:Y:S05]  /*8510*/  FSEL R141, R0, RZ, P1 ;  /* 0x000000ff008d7208 */ /* 0x000fea0000800000 */
[--C-:B------:R-:W-:Y:S04]  /*8520*/  FFMA.FTZ R0, R5, c[0x0][0x2d0], -R141.reuse ;  /* 0x0000b40005007a23 */ /* 0x100fe8000001088d */
[----:B------:R2:W-:Y:S01]  /*8530*/  MUFU.EX2 R191, R0 ;  /* 0x0000000000bf7308 */ /* 0x0005e20000000800 */
[----:B-1----:R-:W-:Y:S05]  /*8540*/  FMNMX.FTZ R2, R2, R3, !PT ;  /* 0x0000000302027209 */ /* 0x002fea0007810000 */
[----:B------:R-:W1:Y:S01]  /*8550*/  SHFL.BFLY PT, R3, R2, 0x1, 0x1f ;  /* 0x0c201f0002037f89 */ /* 0x000e6200000e0000 */
[--C-:B--2---:R-:W-:Y:S04]  /*8560*/  FFMA.FTZ R0, R4, c[0x0][0x2d0], -R141.reuse ;  /* 0x0000b40004007a23 */ /* 0x104fe8000001088d */
[----:B------:R2:W3:Y:S01]  /*8570*/  MUFU.EX2 R190, R0 ;  /* 0x0000000000be7308 */ /* 0x0004e20000000800 */
[----:B-1----:R-:W-:Y:S04]  /*8580*/  FMNMX.FTZ R100, R2, R3, !PT ;  /* 0x0000000302647209 */ /* 0x002fe80007810000 */
[C---:B------:R-:W-:Y:S01]  /*8590*/  FSETP.NEU.FTZ.AND P0, PT, R100.reuse, -INF , PT ;  /* 0xff8000006400780b */ /* 0x040fe20003f1d000 */
[----:B------:R-:W-:Y:S05]  /*85a0*/  FMUL.FTZ R2, R100, c[0x0][0x2d0] ;  /* 0x0000b40064027a20 */ /* 0x000fea0000410000 */
[----:B------:R-:W-:Y:S01]  /*85b0*/  FSEL R142, R2, RZ, P0 ;  /* 0x000000ff028e7208 */ /* 0x000fe20000000000 */
[--C-:B--2---:R-:W-:Y:S01]  /*85c0*/  FFMA.FTZ R0, R7, c[0x0][0x2d0], -R141.reuse ;  /* 0x0000b40007007a23 */ /* 0x104fe2000001088d */
[----:B------:R-:W-:Y:S02]  /*85d0*/  FSEL R2, R101, RZ, P1 ;  /* 0x000000ff65027208 */ /* 0x000fe40000800000 */
[----:B---3--:R-:W-:Y:S01]  /*85e0*/  F2FP.PACK_AB R136, R190, R191 ;  /* 0x000000bfbe88723e */ /* 0x008fe200000000ff */
[----:B------:R1:W-:Y:S01]  /*85f0*/  MUFU.EX2 R198, R0 ;  /* 0x0000000000c67308 */ /* 0x0003e20000000800 */
[----:B------:R-:W-:Y:S01]  /*8600*/  FFMA.FTZ R3, R11, c[0x0][0x2d0], -R142 ;  /* 0x0000b4000b037a23 */ /* 0x000fe2000001088e */
[----:B------:R-:W-:Y:S01]  /*8610*/  ISETP.GE.AND P1, PT, R199, 0x1, PT ;  /* 0x00000001c700780c */ /* 0x000fe20003f26270 */
[----:B------:R-:W-:Y:S01]  /*8620*/  FADD.FTZ R2, -R2, R102 ;  /* 0x0000006602027221 */ /* 0x000fe20000010100 */
[----:B------:R-:W-:Y:S03]  /*8630*/  IADD3 R102, R170, R160, RZ ;  /* 0x000000a0aa667210 */ /* 0x000fe60007ffe0ff */
[----:B------:R-:W-:Y:S01]  /*8640*/  FMUL.FTZ R2, R2, c[0x0][0x2d0] ;  /* 0x0000b40002027a20 */ /* 0x000fe20000410000 */
[----:B------:R-:W-:Y:S01]  /*8650*/  IADD3 R140, R168, R102, RZ ;  /* 0x00000066a88c7210 */ /* 0x000fe20007ffe0ff */
[----:B------:R-:W2:Y:S01]  /*8660*/  LDSM.16.MT88.4 R12, [R102] ;  /* 0x00000000660c783b */ /* 0x000ea20000004200 */
[----:B------:R3:W-:Y:S07]  /*8670*/  MUFU.EX2 R194, R3 ;  /* 0x0000000300c27308 */ /* 0x0007ee0000000800 */
[----:B------:R-:W4:Y:S03]  /*8680*/  LDSM.16.MT88.4 R20, [R140] ;  /* 0x000000008c14783b */ /* 0x000f260000004200 */
[----:B------:R-:W5:Y:S01]  /*8690*/  MUFU.EX2 R2, R2 ;  /* 0x0000000200027308 */ /* 0x000f620000000800 */
[--C-:B-1----:R-:W-:Y:S09]  /*86a0*/  FFMA.FTZ R0, R6, c[0x0][0x2d0], -R141.reuse ;  /* 0x0000b40006007a23 */ /* 0x102ff2000001088d */
[----:B------:R1:W1:Y:S01]  /*86b0*/  MUFU.EX2 R197, R0 ;  /* 0x0000000000c57308 */ /* 0x0002620000000800 */
[----:B---3--:R-:W-:Y:S05]  /*86c0*/  IADD3 R3, R171, R160, RZ ;  /* 0x000000a0ab037210 */ /* 0x008fea0007ffe0ff */
[----:B------:R-:W3:Y:S01]  /*86d0*/  LDSM.16.MT88.4 R28, [R3] ;  /* 0x00000000031c783b */ /* 0x000ee20000004200 */
[C---:B-----5:R-:W-:Y:S02]  /*86e0*/  FMUL.FTZ R4, R2.reuse, R104 ;  /* 0x0000006802047220 */ /* 0x060fe40000410000 */
[C---:B------:R-:W-:Y:S02]  /*86f0*/  FMUL.FTZ R5, R2.reuse, R105 ;  /* 0x0000006902057220 */ /* 0x040fe40000410000 */
[C---:B------:R-:W-:Y:S02]  /*8700*/  FMUL.FTZ R17, R2.reuse, R117 ;  /* 0x0000007502117220 */ /* 0x040fe40000410000 */
[C---:B------:R-:W-:Y:S02]  /*8710*/  FMUL.FTZ R16, R2.reuse, R116 ;  /* 0x0000007402107220 */ /* 0x040fe40000410000 */
[----:B------:R-:W-:Y:S02]  /*8720*/  FMUL.FTZ R24, R2, R124 ;  /* 0x0000007c02187220 */ /* 0x000fe40000410000 */
[--C-:B-1----:R-:W-:Y:S01]  /*8730*/  FFMA.FTZ R0, R10, c[0x0][0x2d0], -R142.reuse ;  /* 0x0000b4000a007a23 */ /* 0x102fe2000001088e */
[----:B------:R-:W-:Y:S01]  /*8740*/  F2FP.PACK_AB R138, R197, R198 ;  /* 0x000000c6c58a723e */ /* 0x000fe200000000ff */
[C---:B------:R-:W-:Y:S02]  /*8750*/  FMUL.FTZ R25, R2.reuse, R125 ;  /* 0x0000007d02197220 */ /* 0x040fe40000410000 */
        /* <DEDUP_REMOVED lines=29> */
[--C-:B------:R-:W-:Y:S02]  /*8930*/  FFMA.FTZ R0, R8, c[0x0][0x2d0], -R142.reuse ;  /* 0x0000b40008007a23 */ /* 0x100fe4000001088e */
[C---:B------:R-:W-:Y:S02]  /*8940*/  FMUL.FTZ R8, R2.reuse, R108 ;  /* 0x0000006c02087220 */ /* 0x040fe40000410000 */
[----:B------:R1:W5:Y:S01]  /*8950*/  MUFU.EX2 R195, R0 ;  /* 0x0000000000c37308 */ /* 0x0003620000000800 */
        /* <DEDUP_REMOVED lines=10> */
[----:B------:R-:W-:Y:S01]  /*8a00*/  FFMA.FTZ R116, R153, c[0x0][0x2d0], -R141 ;  /* 0x0000b40099747a23 */ /* 0x000fe2000001088d */
[----:B-1----:R-:W-:Y:S03]  /*8a10*/  FSEL R0, R100, RZ, P0 ;  /* 0x000000ff64007208 */ /* 0x002fe60000000000 */
[----:B------:R1:W-:Y:S01]  /*8a20*/  MUFU.EX2 R153, R116 ;  /* 0x0000007400997308 */ /* 0x0003e20000000800 */
[----:B-----5:R-:W-:Y:S01]  /*8a30*/  F2FP.PACK_AB R139, R194, R195 ;  /* 0x000000c3c28b723e */ /* 0x020fe200000000ff */
[----:B------:R-:W-:Y:S01]  /*8a40*/  FADD.FTZ R0, -R0, R103 ;  /* 0x0000006700007221 */ /* 0x000fe20000010100 */
[----:B------:R-:W-:Y:S03]  /*8a50*/  IADD3 R103, R168, R3, RZ ;  /* 0x00000003a8677210 */ /* 0x000fe60007ffe0ff */
[----:B------:R-:W-:Y:S06]  /*8a60*/  FMUL.FTZ R0, R0, c[0x0][0x2d0] ;  /* 0x0000b40000007a20 */ /* 0x000fec0000410000 */
[----:B------:R-:W5:Y:S01]  /*8a70*/  MUFU.EX2 R0, R0 ;  /* 0x0000000000007308 */ /* 0x000f620000000800 */
[----:B-1----:R-:W-:Y:S02]  /*8a80*/  FFMA.FTZ R116, R154, c[0x0][0x2d0], -R142 ;  /* 0x0000b4009a747a23 */ /* 0x002fe4000001088e */
[C---:B-----5:R-:W-:Y:S02]  /*8a90*/  FMUL.FTZ R6, R0.reuse, R106 ;  /* 0x0000006a00067220 */ /* 0x060fe40000410000 */
[C---:B------:R-:W-:Y:S02]  /*8aa0*/  FMUL.FTZ R7, R0.reuse, R107 ;  /* 0x0000006b00077220 */ /* 0x040fe40000410000 */
[----:B------:R-:W1:Y:S01]  /*8ab0*/  LDSM.16.MT88.4 R104, [R103] ;  /* 0x000000006768783b */ /* 0x000e620000004200 */
[C---:B------:R-:W-:Y:S02]  /*8ac0*/  FMUL.FTZ R10, R0.reuse, R110 ;  /* 0x0000006e000a7220 */ /* 0x040fe40000410000 */
[C---:B------:R-:W-:Y:S02]  /*8ad0*/  FMUL.FTZ R11, R0.reuse, R111 ;  /* 0x0000006f000b7220 */ /* 0x040fe40000410000 */
[C---:B--2---:R-:W-:Y:S03]  /*8ae0*/  HMMA.16816.F32 R4, R136.reuse, R12, R4 ;  /* 0x0000000c8804723c */ /* 0x044fe60000001804 */
[----:B------:R-:W2:Y:S02]  /*8af0*/  LDSM.16.MT88.4 R108, [R102+0x2000] ;  /* 0x00200000666c783b */ /* 0x000ea40000004200 */
        /* <DEDUP_REMOVED lines=10> */
[C---:B----4-:R-:W-:Y:S03]  /*8ba0*/  HMMA.16816.F32 R12, R136.reuse, R20, R12 ;  /* 0x00000014880c723c */ /* 0x050fe6000000180c */
        /* <DEDUP_REMOVED lines=31> */
[C---:B--2---:R-:W-:Y:S04]  /*8da0*/  HMMA.16816.F32 R36, R136.reuse, R108, R36 ;  /* 0x0000006c8824723c */ /* 0x044fe80000001824 */
        /* <DEDUP_REMOVED lines=21> */
[----:B------:R-:W-:Y:S02]  /*8f00*/  FFMA.FTZ R112, R143, c[0x0][0x2d0], -R141 ;  /* 0x0000b4008f707a23 */ /* 0x000fe4000001088d */
[C---:B--2---:R-:W-:Y:S02]  /*8f10*/  HMMA.16816.F32 R52, R136.reuse, R108, R52 ;  /* 0x0000006c8834723c */ /* 0x044fe40000001834 */
[----:B------:R2:W3:Y:S02]  /*8f20*/  MUFU.EX2 R180, R112 ;  /* 0x0000007000b47308 */ /* 0x0004e40000000800 */
[C---:B------:R-:W-:Y:S02]  /*8f30*/  FMUL.FTZ R94, R0.reuse, R94 ;  /* 0x0000005e005e7220 */ /* 0x040fe40000410000 */
[C---:B------:R-:W-:Y:S02]  /*8f40*/  FMUL.FTZ R95, R0.reuse, R95 ;  /* 0x0000005f005f7220 */ /* 0x040fe40000410000 */
[C---:B------:R-:W-:Y:S01]  /*8f50*/  HMMA.16816.F32 R56, R136.reuse, R110, R56 ;  /* 0x0000006e8838723c */ /* 0x040fe20000001838 */
[----:B------:R-:W4:Y:S03]  /*8f60*/  LDSM.16.MT88.4 R108, [R102+0x4000] ;  /* 0x00400000666c783b */ /* 0x000f260000004200 */
[C---:B------:R-:W-:Y:S02]  /*8f70*/  FMUL.FTZ R98, R0.reuse, R98 ;  /* 0x0000006200627220 */ /* 0x040fe40000410000 */
[----:B------:R-:W-:Y:S02]  /*8f80*/  FMUL.FTZ R99, R0, R99 ;  /* 0x0000006300637220 */ /* 0x000fe40000410000 */
[----:B------:R-:W-:Y:S04]  /*8f90*/  FFMA.FTZ R2, R2, R204, R191 ;  /* 0x000000cc02027223 */ /* 0x000fe800000100bf */
[----:B------:R-:W-:Y:S02]  /*8fa0*/  FFMA.FTZ R0, R0, R203, R188 ;  /* 0x000000cb00007223 */ /* 0x000fe400000100bc */
[----:B------:R-:W-:Y:S02]  /*8fb0*/  FADD.FTZ R2, R190, R2 ;  /* 0x00000002be027221 */ /* 0x000fe40000010000 */
[----:B------:R-:W-:Y:S02]  /*8fc0*/  FADD.FTZ R0, R196, R0 ;  /* 0x00000000c4007221 */ /* 0x000fe40000010000 */
[----:B--2---:R-:W-:Y:S02]  /*8fd0*/  FFMA.FTZ R112, R145, c[0x0][0x2d0], -R142 ;  /* 0x0000b40091707a23 */ /* 0x004fe4000001088e */
[----:B------:R-:W-:Y:S02]  /*8fe0*/  FADD.FTZ R2, R198, R2 ;  /* 0x00000002c6027221 */ /* 0x000fe40000010000 */
[----:B------:R2:W5:Y:S01]  /*8ff0*/  MUFU.EX2 R178, R112 ;  /* 0x0000007000b27308 */ /* 0x0005620000000800 */
[----:B------:R-:W-:Y:S01]  /*9000*/  FADD.FTZ R0, R195, R0 ;  /* 0x00000000c3007221 */ /* 0x000fe20000010000 */
[C---:B-1----:R-:W-:Y:S03]  /*9010*/  HMMA.16816.F32 R60, R136.reuse, R104, R60 ;  /* 0x00000068883c723c */ /* 0x042fe6000000183c */
[----:B------:R-:W-:Y:S02]  /*9020*/  FADD.FTZ R2, R197, R2 ;  /* 0x00000002c5027221 */ /* 0x000fe40000010000 */
[----:B------:R-:W-:Y:S02]  /*9030*/  FADD.FTZ R0, R194, R0 ;  /* 0x00000000c2007221 */ /* 0x000fe40000010000 */
[----:B---3--:R-:W-:Y:S01]  /*9040*/  FADD.FTZ R2, R180, R2 ;  /* 0x00000002b4027221 */ /* 0x008fe20000010000 */
[C---:B------:R-:W-:Y:S01]  /*9050*/  HMMA.16816.F32 R64, R136.reuse, R106, R64 ;  /* 0x0000006a8840723c */ /* 0x040fe20000001840 */
[----:B------:R-:W1:Y:S07]  /*9060*/  LDSM.16.MT88.4 R104, [R140+0x4000] ;  /* 0x004000008c68783b */ /* 0x000e6e0000004200 */
[C---:B----4-:R-:W-:Y:S04]  /*9070*/  HMMA.16816.F32 R68, R136.reuse, R108, R68 ;  /* 0x0000006c8844723c */ /* 0x050fe80000001844 */
[----:B--2---:R-:W-:Y:S02]  /*9080*/  FFMA.FTZ R112, R146, c[0x0][0x2d0], -R142 ;  /* 0x0000b40092707a23 */ /* 0x004fe4000001088e */
[----:B------:R-:W-:Y:S02]  /*9090*/  MUFU.EX2 R146, R121 ;  /* 0x0000007900927308 */ /* 0x000fe40000000800 */
[C---:B------:R-:W-:Y:S01]  /*90a0*/  HMMA.16816.F32 R72, R136.reuse, R110, R72 ;  /* 0x0000006e8848723c */ /* 0x040fe20000001848 */
[----:B------:R-:W2:Y:S03]  /*90b0*/  LDSM.16.MT88.4 R108, [R3+0x4000] ;  /* 0x00400000036c783b */ /* 0x000ea60000004200 */
[----:B-----5:R-:W-:Y:S04]  /*90c0*/  FADD.FTZ R0, R178, R0 ;  /* 0x00000000b2007221 */ /* 0x020fe80000010000 */
[----:B------:R3:W4:Y:S01]  /*90d0*/  MUFU.EX2 R177, R112 ;  /* 0x0000007000b17308 */ /* 0x0007220000000800 */
[C---:B-1----:R-:W-:Y:S07]  /*90e0*/  HMMA.16816.F32 R76, R136.reuse, R104, R76 ;  /* 0x00000068884c723c */ /* 0x042fee000000184c */
[--C-:B------:R-:W-:Y:S01]  /*90f0*/  FFMA.FTZ R104, R144, c[0x0][0x2d0], -R141.reuse ;  /* 0x0000b40090687a23 */ /* 0x100fe2000001088d */
[C---:B------:R-:W-:Y:S01]  /*9100*/  HMMA.16816.F32 R80, R136.reuse, R106, R80 ;  /* 0x0000006a8850723c */ /* 0x040fe20000001850 */
[----:B---3--:R-:W-:Y:S02]  /*9110*/  LDSM.16.MT88.4 R112, [R140+0x800] ;  /* 0x000800008c70783b */ /* 0x008fe40000004200 */
[----:B------:R1:W3:Y:S01]  /*9120*/  MUFU.EX2 R179, R104 ;  /* 0x0000006800b37308 */ /* 0x0002e20000000800 */
[----:B----4-:R-:W-:Y:S04]  /*9130*/  FADD.FTZ R0, R177, R0 ;  /* 0x00000000b1007221 */ /* 0x010fe80000010000 */
[C---:B--2---:R-:W-:Y:S07]  /*9140*/  HMMA.16816.F32 R84, R136.reuse, R108, R84 ;  /* 0x0000006c8854723c */ /* 0x044fee0000001854 */
[--C-:B------:R-:W-:Y:S01]  /*9150*/  FFMA.FTZ R108, R147, c[0x0][0x2d0], -R141.reuse ;  /* 0x0000b400936c7a23 */ /* 0x100fe2000001088d */
[C---:B------:R-:W-:Y:S01]  /*9160*/  HMMA.16816.F32 R88, R136.reuse, R110, R88 ;  /* 0x0000006e8858723c */ /* 0x040fe20000001858 */
[----:B------:R2:W-:Y:S01]  /*9170*/  MUFU.EX2 R147, R120 ;  /* 0x0000007800937308 */ /* 0x0005e20000000800 */
[----:B-1----:R-:W1:Y:S09]  /*9180*/  LDSM.16.MT88.4 R104, [R103+0x4000] ;  /* 0x004000006768783b */ /* 0x002e720000004200 */
[----:B------:R4:W5:Y:S01]  /*9190*/  MUFU.EX2 R176, R108 ;  /* 0x0000006c00b07308 */ /* 0x0009620000000800 */
[----:B---3--:R-:W-:Y:S01]  /*91a0*/  FADD.FTZ R2, R179, R2 ;  /* 0x00000002b3027221 */ /* 0x008fe20000010000 */
[----:B--2---:R-:W-:Y:S01]  /*91b0*/  LDSM.16.MT88.4 R120, [R140+0x1800] ;  /* 0x001800008c78783b */ /* 0x004fe20000004200 */
[--C-:B----4-:R-:W-:Y:S02]  /*91c0*/  FFMA.FTZ R108, R148, c[0x0][0x2d0], -R141.reuse ;  /* 0x0000b400946c7a23 */ /* 0x110fe4000001088d */
[----:B-----5:R-:W-:Y:S05]  /*91d0*/  FADD.FTZ R2, R176, R2 ;  /* 0x00000002b0027221 */ /* 0x020fea0000010000 */
[----:B------:R2:W3:Y:S01]  /*91e0*/  MUFU.EX2 R175, R108 ;  /* 0x0000006c00af7308 */ /* 0x0004e20000000800 */
[C---:B-1----:R-:W-:Y:S07]  /*91f0*/  HMMA.16816.F32 R92, R136.reuse, R104, R92 ;  /* 0x00000068885c723c */ /* 0x042fee000000185c */
[----:B------:R-:W-:Y:S01]  /*9200*/  FFMA.FTZ R104, R149, c[0x0][0x2d0], -R142 ;  /* 0x0000b40095687a23 */ /* 0x000fe2000001088e */
[----:B------:R-:W-:Y:S03]  /*9210*/  HMMA.16816.F32 R96, R136, R106, R96 ;  /* 0x0000006a8860723c */ /* 0x000fe60000001860 */
[----:B------:R1:W4:Y:S01]  /*9220*/  MUFU.EX2 R174, R104 ;  /* 0x0000006800ae7308 */ /* 0x0003220000000800 */
[----:B------:R-:W-:Y:S01]  /*9230*/  F2FP.PACK_AB R105, R177, R178 ;  /* 0x000000b2b169723e */ /* 0x000fe200000000ff */
[----:B--2---:R-:W2:Y:S01]  /*9240*/  LDSM.16.MT88.4 R108, [R102+0x800] ;  /* 0x00080000666c783b */ /* 0x004ea20000004200 */
[C---:B---3--:R-:W-:Y:S01]  /*9250*/  FADD.FTZ R2, R175.reuse, R2 ;  /* 0x00000002af027221 */ /* 0x048fe20000010000 */
[----:B------:R-:W-:Y:S01]  /*9260*/  F2FP.PACK_AB R106, R175, R176 ;  /* 0x000000b0af6a723e */ /* 0x000fe200000000ff */
[----:B-1----:R-:W-:Y:S04]  /*9270*/  FFMA.FTZ R104, R150, c[0x0][0x2d0], -R142 ;  /* 0x0000b40096687a23 */ /* 0x002fe8000001088e */
[----:B----4-:R-:W-:Y:S01]  /*9280*/  FADD.FTZ R0, R174, R0 ;  /* 0x00000000ae007221 */ /* 0x010fe20000010000 */
[----:B------:R1:W3:Y:S02]  /*9290*/  MUFU.EX2 R160, R104 ;  /* 0x0000006800a07308 */ /* 0x0002e40000000800 */
[----:B-1----:R-:W-:Y:S01]  /*92a0*/  F2FP.PACK_AB R104, R179, R180 ;  /* 0x000000b4b368723e */ /* 0x002fe200000000ff */
[C---:B---3--:R-:W-:Y:S01]  /*92b0*/  FADD.FTZ R0, R160.reuse, R0 ;  /* 0x00000000a0007221 */ /* 0x048fe20000010000 */
[----:B------:R-:W-:Y:S07]  /*92c0*/  F2FP.PACK_AB R107, R160, R174 ;  /* 0x000000aea06b723e */ /* 0x000fee00000000ff */
[C---:B--2---:R-:W-:Y:S08]  /*92d0*/  HMMA.16816.F32 R4, R104.reuse, R108, R4 ;  /* 0x0000006c6804723c */ /* 0x044ff00000001804 */
        /* <DEDUP_REMOVED lines=160> */
[----:B------:R-:W-:Y:S01]  /*9ce0*/  IMAD.SHL.U32 R18, R202, 0x2, RZ ;  /* 0x00000002ca127824 */ /* 0x000fe200078e00ff */
[----:B------:R-:W-:Y:S01]  /*9cf0*/  IADD3 R2, R2, -0x80, RZ ;  /* 0xffffff8002027810 */ /* 0x000fe20007ffe0ff */
[----:B------:R-:W-:Y:S01]  /*9d00*/  IMAD.SHL.U32 R17, R201, 0x2, RZ ;  /* 0x00000002c9117824 */ /* 0x000fe200078e00ff */
[----:B------:R-:W-:Y:S01]  /*9d10*/  SHF.L.U64.HI R15, R202, 0x1, R159 ;  /* 0x00000001ca0f7819 */ /* 0x000fe2000001029f */
[----:B------:R-:W-:Y:S01]  /*9d20*/  IMAD.SHL.U32 R16, R193, 0x2, RZ ;  /* 0x00000002c1107824 */ /* 0x000fe200078e00ff */
        /* <DEDUP_REMOVED lines=29> */
.L_x_2788:
[----:B------:R-:W-:-:S05]  /*9f00*/  BRA.DIV ~URZ, `(.L_x_2694) ;  /* 0x000097c27f007947 */ /* 0x000fca000b800000 */
[----:B------:R-:W3:Y:S01]  /*9f10*/  SHFL.IDX PT, R2, R12, RZ, 0x181f ;  /* 0x00181fff0c027589 */ /* 0x000ee200000e0000 */
[----:B------:R-:W-:Y:S01]  /*9f20*/  ISETP.GE.AND P5, PT, R193, c[0x0][0x1d4], PT ;  /* 0x00007500c1007a0c */ /* 0x000fe20003fa6270 */
[----:B------:R-:W-:Y:S01]  /*9f30*/  IMAD R0, R199, 0x6000, R224 ;  /* 0x00006000c7007824 */ /* 0x000fe200078e02e0 */
[----:B------:R-:W-:Y:S02]  /*9f40*/  ISETP.GE.AND P1, PT, R201, c[0x0][0x1d4], PT ;  /* 0x00007500c9007a0c */ /* 0x000fe40003f26270 */
[C---:B---3--:R-:W-:Y:S02]  /*9f50*/  IADD3 R8, P0, R2.reuse, R16, RZ ;  /* 0x0000001002087210 */ /* 0x048fe40007f1e0ff */
[----:B------:R-:W-:Y:S03]  /*9f60*/  IADD3 R6, P6, R2, R17, RZ ;  /* 0x0000001102067210 */ /* 0x000fe60007fde0ff */
[----:B--2---:R-:W-:Y:S01]  /*9f70*/  IMAD.X R9, R4, 0x1, R13, P0 ;  /* 0x0000000104097824 */ /* 0x004fe200000e060d */
        /* <DEDUP_REMOVED lines=14> */
.L_x_2789:
[----:B--2-4-:R-:W-:Y:S02]  /*a060*/  IADD3 R6, -R10, 0x10, RZ ;  /* 0x000000100a067810 */ /* 0x014fe40007ffe1ff */
[----:B------:R-:W-:Y:S02]  /*a070*/  IADD3 R3, -R11, 0x10, RZ ;  /* 0x000000100b037810 */ /* 0x000fe40007ffe1ff */
[----:B------:R-:W-:Y:S02]  /*a080*/  LOP3.LUT R6, R6, 0xf, RZ, 0xc0, !PT ;  /* 0x0000000f06067812 */ /* 0x000fe400078ec0ff */
[----:B------:R-:W-:Y:S02]  /*a090*/  LOP3.LUT R3, R3, 0xf, RZ, 0xc0, !PT ;  /* 0x0000000f03037812 */ /* 0x000fe400078ec0ff */
[----:B------:R-:W-:Y:S02]  /*a0a0*/  IADD3 R7, -R5, 0x10, RZ ;  /* 0x0000001005077810 */ /* 0x000fe40007ffe1ff */
[-C--:B------:R-:W-:Y:S02]  /*a0b0*/  IADD3 R6, P6, P5, R6, R2.reuse, R17 ;  /* 0x0000000206067210 */ /* 0x080fe40007dde011 */
[----:B------:R-:W-:Y:S02]  /*a0c0*/  IADD3 R8, P1, P0, R3, R2, R16 ;  /* 0x0000000203087210 */ /* 0x000fe4000783e010 */
[----:B------:R-:W-:Y:S02]  /*a0d0*/  LOP3.LUT R3, R7, 0xf, RZ, 0xc0, !PT ;  /* 0x0000000f07037812 */ /* 0x000fe400078ec0ff */
        /* <DEDUP_REMOVED lines=13> */
.L_x_2692:
[----:B------:R-:W-:Y:S05]  /*a1b0*/  BSYNC B0 ;  /* 0x0000000000007941 */ /* 0x000fea0003800000 */
.L_x_2691:
[C---:B------:R-:W-:Y:S01]  /*a1c0*/  ISETP.GT.AND P0, PT, R172.reuse, R209, PT ;  /* 0x000000d1ac00720c */ /* 0x040fe20003f04270 */
[----:B------:R-:W0:Y:S01]  /*a1d0*/  LDGDEPBAR ;  /* 0x00000000000079af */ /* 0x000e220000000000 */
[C---:B------:R-:W-:Y:S01]  /*a1e0*/  ISETP.GE.AND P1, PT, R161.reuse, 0x1, PT ;  /* 0x00000001a100780c */ /* 0x040fe20003f26270 */
[----:B------:R-:W-:Y:S01]  /*a1f0*/  IMAD.MOV.U32 R103, RZ, RZ, R100 ;  /* 0x000000ffff677224 */ /* 0x000fe200078e0064 */
[----:B-1----:R-:W-:Y:S01]  /*a200*/  IADD3 R0, R161, 0x1, RZ ;  /* 0x00000001a1007810 */ /* 0x002fe20007ffe0ff */
[----:B------:R-:W-:Y:S01]  /*a210*/  IMAD.MOV.U32 R102, RZ, RZ, R101 ;  /* 0x000000ffff667224 */ /* 0x000fe200078e0065 */
[----:B------:R-:W-:Y:S02]  /*a220*/  IADD3 R172, R172, -0x1, RZ ;  /* 0xffffffffacac7810 */ /* 0x000fe40007ffe0ff */
[----:B------:R-:W-:Y:S05]  /*a230*/  SEL R161, R0, RZ, !P1 ;  /* 0x000000ff00a17207 */ /* 0x000fea0004800000 */
[----:B------:R-:W-:-:S05]  /*a240*/  @P0 BRA `(.L_x_2695) ;  /* 0xffffc89000000947 */ /* 0x000fca000383ffff */
.L_x_2686:
[----:B------:R-:W-:Y:S01]  /*a250*/  ISETP.GE.AND P0, PT, R172, R205, PT ;  /* 0x000000cdac00720c */ /* 0x000fe20003f06270 */
[----:B------:R-:W-:Y:S01]  /*a260*/  IMAD.MOV.U32 R182, RZ, RZ, 0x1f ;  /* 0x0000001fffb67424 */ /* 0x000fe200078e00ff */
[----:B------:R-:W-:-:S11]  /*a270*/  MOV R180, 0xffffffff ;  /* 0xffffffff00b47802 */ /* 0x000fd60000000f00 */
[----:B------:R-:W-:Y:S05]  /*a280*/  @!P0 BRA `(.L_x_2696) ;  /* 0x000032a000008947 */ /* 0x000fea0003800000 */
[----:B------:R-:W-:Y:S02]  /*a290*/  MOV R102, R100 ;  /* 0x0000006400667202 */ /* 0x000fe40000000f00 */
[----:B------:R-:W-:Y:S02]  /*a2a0*/  MOV R0, R101 ;  /* 0x0000006500007202 */ /* 0x000fe40000000f00 */
.L_x_2706:
        /* <DEDUP_REMOVED lines=43> */
.L_x_2790:
        /* <DEDUP_REMOVED lines=22> */
.L_x_2791:
        /* <DEDUP_REMOVED lines=21> */
.L_x_2698:
[----:B------:R-:W-:Y:S05]  /*a810*/  BSYNC B0 ;  /* 0x0000000000007941 */ /* 0x000fea0003800000 */
.L_x_2697:
        /* <DEDUP_REMOVED lines=25> */
[----:B------:R-:W-:Y:S01]  /*a9b0*/  IMAD.IADD R156, R166, 0x1, R103 ;  /* 0x00000001a69c7824 */ /* 0x000fe200078e0267 */
        /* <DEDUP_REMOVED lines=227> */
.L_x_2792:
        /* <DEDUP_REMOVED lines=49> */
[----:B------:R4:W-:Y:S01]  /*bb00*/  MUFU.EX2 R22, R21 ;  /* 0x0000001500167308 */ /* 0x0009e20000000800 */
[C---:B------:R-:W-:Y:S02]  /*bb10*/  FMUL.FTZ R49, R2.reuse, R49 ;  /* 0x0000003102317220 */ /* 0x040fe40000410000 */
[C---:B------:R-:W-:Y:S02]  /*bb20*/  FMUL.FTZ R52, R2.reuse, R52 ;  /* 0x0000003402347220 */ /* 0x040fe40000410000 */
[C---:B--2---:R-:W-:Y:S02]  /*bb30*/  FMUL.FTZ R24, R2.reuse, R124 ;  /* 0x0000007c02187220 */ /* 0x044fe40000410000 */
        /* <DEDUP_REMOVED lines=9> */
[----:B------:R-:W-:Y:S01]  /*bbd0*/  MUFU.EX2 R116, R156 ;  /* 0x0000009c00747308 */ /* 0x000fe20000000800 */
[----:B-1----:R-:W-:Y:S01]  /*bbe0*/  FMNMX.FTZ R0, R5, R0, !PT ;  /* 0x0000000005007209 */ /* 0x002fe20007810000 */
[C---:B------:R-:W-:Y:S02]  /*bbf0*/  FMUL.FTZ R68, R2.reuse, R68 ;  /* 0x0000004402447220 */ /* 0x040fe40000410000 */
[C---:B----4-:R-:W-:Y:S02]  /*bc00*/  FMUL.FTZ R21, R2.reuse, R121 ;  /* 0x0000007902157220 */ /* 0x050fe40000410000 */
[----:B------:R-:W1:Y:S01]  /*bc10*/  SHFL.BFLY PT, R3, R0, 0x1, 0x1f ;  /* 0x0c201f0000037f89 */ /* 0x000e6200000e0000 */
        /* <DEDUP_REMOVED lines=38> */
[----:B------:R4:W-:Y:S01]  /*be80*/  MUFU.EX2 R124, R7 ;  /* 0x00000007007c7308 */ /* 0x0009e20000000800 */
[C---:B-1----:R-:W-:Y:S02]  /*be90*/  FMUL.FTZ R4, R2.reuse, R104 ;  /* 0x0000006802047220 */ /* 0x042fe40000410000 */
[C---:B------:R-:W-:Y:S01]  /*bea0*/  FMUL.FTZ R9, R2.reuse, R109 ;  /* 0x0000006d02097220 */ /* 0x040fe20000410000 */
[----:B--2---:R-:W-:Y:S01]  /*beb0*/  F2FP.PACK_AB R137, R11, R15 ;  /* 0x0000000f0b89723e */ /* 0x004fe200000000ff */
[C---:B------:R-:W-:Y:S02]  /*bec0*/  FMUL.FTZ R5, R2.reuse, R105 ;  /* 0x0000006902057220 */ /* 0x040fe40000410000 */
[C---:B------:R-:W-:Y:S02]  /*bed0*/  FMUL.FTZ R12, R2.reuse, R112 ;  /* 0x00000070020c7220 */ /* 0x040fe40000410000 */
[C---:B------:R-:W-:Y:S01]  /*bee0*/  FMUL.FTZ R13, R2.reuse, R113 ;  /* 0x00000071020d7220 */ /* 0x040fe20000410000 */
[----:B------:R-:W1:Y:S01]  /*bef0*/  MUFU.EX2 R125, R10 ;  /* 0x0000000a007d7308 */ /* 0x000e620000000800 */
[C---:B------:R-:W-:Y:S02]  /*bf00*/  FMUL.FTZ R20, R2.reuse, R120 ;  /* 0x0000007802147220 */ /* 0x040fe40000410000 */
[----:B------:R-:W-:Y:S02]  /*bf10*/  FMUL.FTZ R97, R2, R97 ;  /* 0x0000006102617220 */ /* 0x000fe40000410000 */
[----:B------:R-:W-:Y:S02]  /*bf20*/  FADD.FTZ R3, R8, R3 ;  /* 0x0000000308037221 */ /* 0x000fe40000010000 */
[----:B------:R-:W-:Y:S01]  /*bf30*/  FMUL.FTZ R8, R2, R108 ;  /* 0x0000006c02087220 */ /* 0x000fe20000410000 */
[----:B------:R-:W-:Y:S01]  /*bf40*/  IADD3 R2, R170, R160, RZ ;  /* 0x000000a0aa027210 */ /* 0x000fe20007ffe0ff */
[C---:B---3--:R-:W-:Y:S01]  /*bf50*/  FFMA.FTZ R6, R0.reuse, R203, R15 ;  /* 0x000000cb00067223 */ /* 0x048fe2000001000f */
[----:B------:R-:W-:Y:S01]  /*bf60*/  F2FP.PACK_AB R108, R19, R22 ;  /* 0x00000016136c723e */ /* 0x000fe200000000ff */
[----:B------:R-:W-:Y:S01]  /*bf70*/  FMUL.FTZ R14, R0, R114 ;  /* 0x00000072000e7220 */ /* 0x000fe20000410000 */
[----:B------:R-:W-:Y:S01]  /*bf80*/  IADD3 R102, R168, R2, RZ ;  /* 0x00000002a8667210 */ /* 0x000fe20007ffe0ff */
[----:B------:R-:W2:Y:S01]  /*bf90*/  LDSM.16.MT88.4 R140, [R2] ;  /* 0x00000000028c783b */ /* 0x000ea20000004200 */
[C---:B----4-:R-:W-:Y:S01]  /*bfa0*/  FMUL.FTZ R7, R0.reuse, R107 ;  /* 0x0000006b00077220 */ /* 0x050fe20000410000 */
[----:B------:R-:W-:Y:S01]  /*bfb0*/  MUFU.EX2 R109, R149 ;  /* 0x00000095006d7308 */ /* 0x000fe20000000800 */
[----:B------:R-:W-:Y:S02]  /*bfc0*/  FADD.FTZ R120, R11, R6 ;  /* 0x000000060b787221 */ /* 0x000fe40000010000 */
[C---:B------:R-:W-:Y:S02]  /*bfd0*/  FMUL.FTZ R6, R0.reuse, R106 ;  /* 0x0000006a00067220 */ /* 0x040fe40000410000 */
[C---:B------:R-:W-:Y:S01]  /*bfe0*/  FMUL.FTZ R11, R0.reuse, R111 ;  /* 0x0000006f000b7220 */ /* 0x040fe20000410000 */
[----:B------:R-:W3:Y:S01]  /*bff0*/  LDSM.16.MT88.4 R104, [R102] ;  /* 0x000000006668783b */ /* 0x000ee20000004200 */
[C---:B------:R-:W-:Y:S01]  /*c000*/  FMUL.FTZ R15, R0.reuse, R115 ;  /* 0x00000073000f7220 */ /* 0x040fe20000410000 */
[----:B-1----:R-:W-:Y:S01]  /*c010*/  F2FP.PACK_AB R139, R125, R124 ;  /* 0x0000007c7d8b723e */ /* 0x002fe200000000ff */
[C---:B------:R-:W-:Y:S01]  /*c020*/  FMUL.FTZ R26, R0.reuse, R126 ;  /* 0x0000007e001a7220 */ /* 0x040fe20000410000 */
[----:B------:R-:W-:Y:S01]  /*c030*/  MUFU.EX2 R113, R159 ;  /* 0x0000009f00717308 */ /* 0x000fe20000000800 */
[C---:B------:R-:W-:Y:S02]  /*c040*/  FMUL.FTZ R27, R0.reuse, R127 ;  /* 0x0000007f001b7220 */ /* 0x040fe40000410000 */
[C---:B------:R-:W-:Y:S02]  /*c050*/  FMUL.FTZ R34, R0.reuse, R134 ;  /* 0x0000008600227220 */ /* 0x040fe40000410000 */
[----:B------:R-:W-:Y:S02]  /*c060*/  FMUL.FTZ R35, R0, R135 ;  /* 0x0000008700237220 */ /* 0x000fe40000410000 */
[----:B------:R-:W-:Y:S02]  /*c070*/  FADD.FTZ R120, R124, R120 ;  /* 0x000000787c787221 */ /* 0x000fe40000010000 */
[----:B------:R-:W-:Y:S01]  /*c080*/  FMUL.FTZ R10, R0, R110 ;  /* 0x0000006e000a7220 */ /* 0x000fe20000410000 */
[----:B------:R-:W-:Y:S01]  /*c090*/  MUFU.EX2 R112, R158 ;  /* 0x0000009e00707308 */ /* 0x000fe20000000800 */
[----:B------:R-:W-:Y:S02]  /*c0a0*/  FADD.FTZ R3, R22, R3 ;  /* 0x0000000316037221 */ /* 0x000fe40000010000 */
[C---:B------:R-:W-:Y:S02]  /*c0b0*/  FMUL.FTZ R18, R0.reuse, R118 ;  /* 0x0000007600127220 */ /* 0x040fe40000410000 */
[----:B------:R-:W-:Y:S02]  /*c0c0*/  FADD.FTZ R103, R19, R3 ;  /* 0x0000000313677221 */ /* 0x000fe40000010000 */
[C---:B------:R-:W-:Y:S02]  /*c0d0*/  FMUL.FTZ R19, R0.reuse, R119 ;  /* 0x0000007700137220 */ /* 0x040fe40000410000 */
[C---:B------:R-:W-:Y:S01]  /*c0e0*/  FMUL.FTZ R22, R0.reuse, R122 ;  /* 0x0000007a00167220 */ /* 0x040fe20000410000 */
        /* <DEDUP_REMOVED lines=10> */
[----:B------:R-:W-:Y:S01]  /*c190*/  MUFU.EX2 R110, R148 ;  /* 0x00000094006e7308 */ /* 0x000fe20000000800 */
[C---:B------:R-:W-:Y:S01]  /*c1a0*/  FMUL.FTZ R43, R0.reuse, R43 ;  /* 0x0000002b002b7220 */ /* 0x040fe20000410000 */
[C---:B---3--:R-:W-:Y:S04]  /*c1b0*/  HMMA.16816.F32 R12, R136.reuse, R104, R12 ;  /* 0x00000068880c723c */ /* 0x048fe8000000180c */
        /* <DEDUP_REMOVED lines=35> */
[----:B------:R-:W-:Y:S01]  /*c3f0*/  FMUL.FTZ R99, R0, R99 ;  /* 0x0000006300637220 */ /* 0x000fe20000410000 */
[----:B------:R-:W-:Y:S01]  /*c400*/  IADD3 R0, R171, R160, RZ ;  /* 0x000000a0ab007210 */ /* 0x000fe20007ffe0ff */
[----:B------:R-:W-:Y:S01]  /*c410*/  FADD.FTZ R103, R109, R103 ;  /* 0x000000676d677221 */ /* 0x000fe20000010000 */
[----:B------:R-:W-:Y:S02]  /*c420*/  MUFU.EX2 R144, R152 ;  /* 0x0000009800907308 */ /* 0x000fe40000000800 */
[----:B------:R-:W-:Y:S01]  /*c430*/  IADD3 R3, R168, R0, RZ ;  /* 0x00000000a8037210 */ /* 0x000fe20007ffe0ff */
[----:B------:R-:W1:Y:S01]  /*c440*/  LDSM.16.MT88.4 R104, [R0] ;  /* 0x000000000068783b */ /* 0x000e620000004200 */
[C---:B------:R-:W-:Y:S01]  /*c450*/  FADD.FTZ R103, R110.reuse, R103 ;  /* 0x000000676e677221 */ /* 0x040fe20000010000 */
[----:B------:R-:W-:Y:S02]  /*c460*/  F2FP.PACK_AB R110, R110, R109 ;  /* 0x0000006d6e6e723e */ /* 0x000fe400000000ff */
[----:B------:R-:W-:Y:S01]  /*c470*/  F2FP.PACK_AB R109, R123, R121 ;  /* 0x000000797b6d723e */ /* 0x000fe200000000ff */
[----:B------:R-:W-:Y:S02]  /*c480*/  FADD.FTZ R103, R113, R103 ;  /* 0x0000006771677221 */ /* 0x000fe40000010000 */
[----:B------:R-:W-:Y:S01]  /*c490*/  MUFU.EX2 R145, R153 ;  /* 0x0000009900917308 */ /* 0x000fe20000000800 */
[----:B------:R-:W-:Y:S01]  /*c4a0*/  LDSM.16.MT88.4 R132, [R3+0x1800] ;  /* 0x001800000384783b */ /* 0x000fe20000004200 */
[----:B------:R-:W-:Y:S04]  /*c4b0*/  FADD.FTZ R103, R112, R103 ;  /* 0x0000006770677221 */ /* 0x000fe80000010000 */
[----:B------:R-:W-:Y:S04]  /*c4c0*/  FADD.FTZ R103, R117, R103 ;  /* 0x0000006775677221 */ /* 0x000fe80000010000 */
[----:B------:R-:W-:Y:S01]  /*c4d0*/  FADD.FTZ R103, R116, R103 ;  /* 0x0000006774677221 */ /* 0x000fe20000010000 */
[----:B------:R-:W-:Y:S03]  /*c4e0*/  MUFU.EX2 R143, R154 ;  /* 0x0000009a008f7308 */ /* 0x000fe60000000800 */
[----:B------:R-:W-:Y:S07]  /*c4f0*/  FADD.FTZ R103, R119, R103 ;  /* 0x0000006777677221 */ /* 0x000fee0000010000 */
[----:B------:R-:W2:Y:S10]  /*c500*/  MUFU.EX2 R142, R155 ;  /* 0x0000009b008e7308 */ /* 0x000eb40000000800 */
[----:B------:R-:W-:Y:S01]  /*c510*/  MUFU.EX2 R141, R175 ;  /* 0x000000af008d7308 */ /* 0x000fe20000000800 */
[C---:B-1----:R-:W-:Y:S08]  /*c520*/  HMMA.16816.F32 R20, R136.reuse, R104, R20 ;  /* 0x000000688814723c */ /* 0x042ff00000001814 */
[C---:B------:R-:W-:Y:S01]  /*c530*/  HMMA.16816.F32 R24, R136.reuse, R106, R24 ;  /* 0x0000006a8818723c */ /* 0x040fe20000001818 */
[----:B------:R-:W1:Y:S01]  /*c540*/  LDSM.16.MT88.4 R104, [R3] ;  /* 0x000000000368783b */ /* 0x000e620000004200 */
[----:B------:R-:W3:Y:S06]  /*c550*/  MUFU.EX2 R140, R179 ;  /* 0x000000b3008c7308 */ /* 0x000eec0000000800 */
        /* <DEDUP_REMOVED lines=80> */
[C---:B--2---:R-:W-:Y:S01]  /*ca60*/  HMMA.16816.F32 R12, R104.reuse, R112, R12 ;  /* 0x00000070680c723c */ /* 0x044fe2000000180c */
[----:B------:R-:W-:Y:S07]  /*ca70*/  LDSM.16.MT88.4 R116, [R102+0x1800] ;  /* 0x001800006674783b */ /* 0x000fee0000004200 */
        /* <DEDUP_REMOVED lines=29> */
[----:B------:R-:W-:Y:S03]  /*cc50*/  LDSM.16.MT88.4 R124, [R0+0x1800] ;  /* 0x00180000007c783b */ /* 0x000fe60000004200 */
[----:B------:R-:W-:Y:S04]  /*cc60*/  FADD.FTZ R108, R121, R108 ;  /* 0x0000006c796c7221 */ /* 0x000fe80000010000 */
[C---:B--2---:R-:W-:Y:S04]  /*cc70*/  HMMA.16816.F32 R92, R104.reuse, R112, R92 ;  /* 0x00000070685c723c */ /* 0x044fe8000000185c */
[----:B------:R-:W-:Y:S02]  /*cc80*/  FADD.FTZ R120, R123, R108 ;  /* 0x0000006c7b787221 */ /* 0x000fe40000010000 */
[----:B------:R-:W1:Y:S02]  /*cc90*/  LDSM.16.MT88.4 R108, [R2+0x1800] ;  /* 0x00180000026c783b */ /* 0x000e640000004200 */
[----:B------:R-:W-:Y:S04]  /*cca0*/  HMMA.16816.F32 R96, R104, R114, R96 ;  /* 0x000000726860723c */ /* 0x000fe80000001860 */
[----:B------:R-:W-:Y:S04]  /*ccb0*/  FADD.FTZ R103, R122, R120 ;  /* 0x000000787a677221 */ /* 0x000fe80000010000 */
[C---:B-1----:R-:W-:Y:S01]  /*ccc0*/  HMMA.16816.F32 R104, R136.reuse, R108, R4 ;  /* 0x0000006c8868723c */ /* 0x042fe20000001804 */
[----:B------:R-:W1:Y:S07]  /*ccd0*/  LDSM.16.MT88.4 R4, [R2+0x3800] ;  /* 0x003800000204783b */ /* 0x000e6e0000004200 */
[C---:B------:R-:W-:Y:S01]  /*cce0*/  HMMA.16816.F32 R108, R136.reuse, R110, R8 ;  /* 0x0000006e886c723c */ /* 0x040fe20000001808 */
[----:B------:R-:W2:Y:S07]  /*ccf0*/  LDSM.16.MT88.4 R8, [R102+0x3800] ;  /* 0x003800006608783b */ /* 0x000eae0000004200 */
[C---:B------:R-:W-:Y:S01]  /*cd00*/  HMMA.16816.F32 R112, R136.reuse, R116, R12 ;  /* 0x000000748870723c */ /* 0x040fe2000000180c */
[----:B------:R-:W3:Y:S07]  /*cd10*/  LDSM.16.MT88.4 R12, [R0+0x3800] ;  /* 0x00380000000c783b */ /* 0x000eee0000004200 */
[C---:B------:R-:W-:Y:S01]  /*cd20*/  HMMA.16816.F32 R116, R136.reuse, R118, R16 ;  /* 0x000000768874723c */ /* 0x040fe20000001810 */
[----:B------:R-:W-:Y:S07]  /*cd30*/  LDSM.16.MT88.4 R16, [R102+0x5800] ;  /* 0x005800006610783b */ /* 0x000fee0000004200 */
[C---:B------:R-:W-:Y:S01]  /*cd40*/  HMMA.16816.F32 R120, R136.reuse, R124, R20 ;  /* 0x0000007c8878723c */ /* 0x040fe20000001814 */
[----:B------:R4:W-:Y:S07]  /*cd50*/  LDSM.16.MT88.4 R20, [R0+0x5800] ;  /* 0x005800000014783b */ /* 0x0009ee0000004200 */
[C---:B------:R-:W-:Y:S08]  /*cd60*/  HMMA.16816.F32 R124, R136.reuse, R126, R24 ;  /* 0x0000007e887c723c */ /* 0x040ff00000001818 */
[C---:B------:R-:W-:Y:S08]  /*cd70*/  HMMA.16816.F32 R128, R136.reuse, R132, R28 ;  /* 0x000000848880723c */ /* 0x040ff0000000181c */
[C---:B------:R-:W-:Y:S04]  /*cd80*/  HMMA.16816.F32 R132, R136.reuse, R134, R32 ;  /* 0x000000868884723c */ /* 0x040fe80000001820 */
[----:B----4-:R-:W-:Y:S04]  /*cd90*/  FADD.FTZ R0, R148, R103 ;  /* 0x0000006794007221 */ /* 0x010fe80000010000 */
[C---:B-1----:R-:W-:Y:S04]  /*cda0*/  HMMA.16816.F32 R36, R136.reuse, R4, R36 ;  /* 0x000000048824723c */ /* 0x042fe80000001824 */
[----:B------:R-:W-:Y:S04]  /*cdb0*/  FADD.FTZ R0, R146, R0 ;  /* 0x0000000092007221 */ /* 0x000fe80000010000 */
[C---:B------:R-:W-:Y:S01]  /*cdc0*/  HMMA.16816.F32 R40, R136.reuse, R6, R40 ;  /* 0x000000068828723c */ /* 0x040fe20000001828 */
[----:B------:R-:W1:Y:S03]  /*cdd0*/  LDSM.16.MT88.4 R4, [R3+0x3800] ;  /* 0x003800000304783b */ /* 0x000e660000004200 */
[----:B------:R-:W-:Y:S04]  /*cde0*/  FADD.FTZ R0, R147, R0 ;  /* 0x0000000093007221 */ /* 0x000fe80000010000 */
[C---:B--2---:R-:W-:Y:S04]  /*cdf0*/  HMMA.16816.F32 R44, R136.reuse, R8, R44 ;  /* 0x00000008882c723c */ /* 0x044fe8000000182c */
[----:B------:R-:W-:Y:S04]  /*ce00*/  FADD.FTZ R0, R144, R0 ;  /* 0x0000000090007221 */ /* 0x000fe80000010000 */
[C---:B------:R-:W-:Y:S01]  /*ce10*/  HMMA.16816.F32 R48, R136.reuse, R10, R48 ;  /* 0x0000000a8830723c */ /* 0x040fe20000001830 */
[----:B------:R2:W4:Y:S03]  /*ce20*/  LDSM.16.MT88.4 R8, [R2+0x5800] ;  /* 0x005800000208783b */ /* 0x0005260000004200 */
[----:B------:R-:W-:Y:S04]  /*ce30*/  FADD.FTZ R0, R145, R0 ;  /* 0x0000000091007221 */ /* 0x000fe80000010000 */
[C---:B---3--:R-:W-:Y:S04]  /*ce40*/  HMMA.16816.F32 R52, R136.reuse, R12, R52 ;  /* 0x0000000c8834723c */ /* 0x048fe80000001834 */
[----:B------:R-:W-:Y:S04]  /*ce50*/  FADD.FTZ R0, R143, R0 ;  /* 0x000000008f007221 */ /* 0x000fe80000010000 */
[C---:B------:R-:W-:Y:S01]  /*ce60*/  HMMA.16816.F32 R56, R136.reuse, R14, R56 ;  /* 0x0000000e8838723c */ /* 0x040fe20000001838 */
[----:B------:R-:W3:Y:S03]  /*ce70*/  LDSM.16.MT88.4 R12, [R3+0x5800] ;  /* 0x00580000030c783b */ /* 0x000ee60000004200 */
[----:B------:R-:W-:Y:S01]  /*ce80*/  FADD.FTZ R0, R142, R0 ;  /* 0x000000008e007221 */ /* 0x000fe20000010000 */
[----:B--2---:R-:W-:Y:S03]  /*ce90*/  IADD3 R2, R172, -0x2, RZ ;  /* 0xfffffffeac027810 */ /* 0x004fe60007ffe0ff */
        /* <DEDUP_REMOVED lines=11> */
[C---:B---3--:R-:W-:Y:S08]  /*cf50*/  HMMA.16816.F32 R92, R136.reuse, R12, R92 ;  /* 0x0000000c885c723c */ /* 0x048ff0000000185c */
[----:B------:R-:W-:Y:S01]  /*cf60*/  HMMA.16816.F32 R96, R136, R14, R96 ;  /* 0x0000000e8860723c */ /* 0x000fe20000001860 */
[----:B------:R-:W-:Y:S07]  /*cf70*/  @!UPT UIADD3 URZ, URZ, URZ, URZ ;  /* 0x0000003f3f3ff290 */ /* 0x000fee000fffe03f */
[----:B------:R-:W-:-:S11]  /*cf80*/  @!P0 BRA `(.L_x_2703) ;  /* 0x000004f000008947 */ /* 0x000fd60003800000 */
[----:B------:R-:W-:Y:S01]  /*cf90*/  IMAD R2, R172, 0x40, R211 ;  /* 0x00000040ac027824 */ /* 0x000fe200078e02d3 */
[----:B------:R-:W-:Y:S01]  /*cfa0*/  SHF.R.S32.HI R183, RZ, 0x1f, R202 ;  /* 0x0000001fffb77819 */ /* 0x000fe200000114ca */
[----:B------:R-:W-:Y:S01]  /*cfb0*/  IMAD.MOV.U32 R173, RZ, RZ, RZ ;  /* 0x000000ffffad7224 */ /* 0x000fe200078e00ff */
[----:B------:R-:W-:Y:S01]  /*cfc0*/  SHF.R.S32.HI R184, RZ, 0x1f, R201 ;  /* 0x0000001fffb87819 */ /* 0x000fe200000114c9 */
[----:B------:R-:W-:Y:S01]  /*cfd0*/  IMAD.SHL.U32 R18, R202, 0x2, RZ ;  /* 0x00000002ca127824 */ /* 0x000fe200078e00ff */
        /* <DEDUP_REMOVED lines=32> */
.L_x_2793:
        /* <DEDUP_REMOVED lines=21> */
.L_x_2794:
[----:B--23--:R-:W-:Y:S02]  /*d330*/  IADD3 R3, -R5, 0x10, RZ ;  /* 0x0000001005037810 */ /* 0x00cfe40007ffe1ff */
[----:B------:R-:W-:Y:S02]  /*d340*/  IADD3 R6, -R10, 0x10, RZ ;  /* 0x000000100a067810 */ /* 0x000fe40007ffe1ff */
[----:B------:R-:W-:Y:S02]  /*d350*/  LOP3.LUT R3, R3, 0xf, RZ, 0xc0, !PT ;  /* 0x0000000f03037812 */ /* 0x000fe400078ec0ff */
[----:B------:R-:W-:Y:S02]  /*d360*/  IADD3 R9, -R7, 0x10, RZ ;  /* 0x0000001007097810 */ /* 0x000fe40007ffe1ff */
[----:B------:R-:W-:Y:S02]  /*d370*/  IADD3 R8, P5, P4, R3, R2, R16 ;  /* 0x0000000203087210 */ /* 0x000fe40007cbe010 */
[----:B------:R-:W-:Y:S02]  /*d380*/  ISETP.NE.U32.AND P6, PT, R5, RZ, PT ;  /* 0x000000ff0500720c */ /* 0x000fe40003fc5070 */
[----:B------:R-:W-:Y:S02]  /*d390*/  LOP3.LUT R6, R6, 0xf, RZ, 0xc0, !PT ;  /* 0x0000000f06067812 */ /* 0x000fe400078ec0ff */
[----:B------:R-:W-:Y:S02]  /*d3a0*/  LOP3.LUT R3, R9, 0xf, RZ, 0xc0, !PT ;  /* 0x0000000f09037812 */ /* 0x000fe400078ec0ff */
[----:B------:R-:W-:Y:S02]  /*d3b0*/  IADD3.X R9, RZ, R4, R13, P5, P4 ;  /* 0x00000004ff097210 */ /* 0x000fe40002fe840d */
[----:B------:R-:W-:Y:S02]  /*d3c0*/  ISETP.NE.U32.AND P5, PT, R10, RZ, PT ;  /* 0x000000ff0a00720c */ /* 0x000fe40003fa5070 */
[----:B------:R-:W-:Y:S02]  /*d3d0*/  IADD3 R6, P1, P0, R6, R2, R17 ;  /* 0x0000000206067210 */ /* 0x000fe4000783e011 */
[----:B------:R-:W-:Y:S01]  /*d3e0*/  ISETP.NE.U32.AND P4, PT, R7, RZ, PT ;  /* 0x000000ff0700720c */ /* 0x000fe20003f85070 */
[----:B------:R-:W-:Y:S01]  /*d3f0*/  @!PT LDS RZ, [RZ] ;  /* 0x00000000fffff984 */ /* 0x000fe20000000800 */
[----:B------:R-:W-:Y:S01]  /*d400*/  @!PT LDS RZ, [RZ] ;  /* 0x00000000fffff984 */ /* 0x000fe20000000800 */
[----:B------:R-:W-:Y:S01]  /*d410*/  @!PT LDS RZ, [RZ] ;  /* 0x00000000fffff984 */ /* 0x000fe20000000800 */
[----:B------:R1:W-:Y:S01]  /*d420*/  LDGSTS.E.BYPASS.LTC128B.128.ZFILL [R0+0x1000], [R8.64], P6 ;  /* 0x0100000008007fae */ /* 0x0003e2000b141d48 */
[----:B------:R-:W-:Y:S02]  /*d430*/  IADD3.X R7, RZ, R4, R14, P1, P0 ;  /* 0x00000004ff077210 */ /* 0x000fe40000fe040e */
[----:B------:R-:W-:Y:S04]  /*d440*/  IADD3 R2, P1, P0, R3, R2, R18 ;  /* 0x0000000203027210 */ /* 0x000fe8000783e012 */
[----:B------:R-:W-:Y:S01]  /*d450*/  IADD3.X R3, RZ, R4, R15, P1, P0 ;  /* 0x00000004ff037210 */ /* 0x000fe20000fe040f */
[----:B------:R1:W-:Y:S04]  /*d460*/  LDGSTS.E.BYPASS.LTC128B.128.ZFILL [R0+0x3000], [R6.64], P5 ;  /* 0x0300000006007fae */ /* 0x0003e8000a941d48 */
[----:B------:R1:W-:Y:S04]  /*d470*/  LDGSTS.E.BYPASS.LTC128B.128.ZFILL [R0+0x5000], [R2.64], P4 ;  /* 0x0500000002007fae */ /* 0x0003e8000a141d48 */
.L_x_2703:
[----:B------:R-:W-:Y:S05]  /*d480*/  BSYNC B0 ;  /* 0x0000000000007941 */ /* 0x000fea0003800000 */
.L_x_2702:
        /* <DEDUP_REMOVED lines=10> */
.L_x_2696:
[----:B------:R-:W-:Y:S05]  /*d530*/  BRA.DIV ~URZ, `(.L_x_2707) ;  /* 0x000069b27f007947 */ /* 0x000fea000b800000 */
[----:B------:R1:W2:Y:S02]  /*d540*/  SHFL.BFLY PT, R0, R204, 0x2, 0x1f ;  /* 0x0c401f00cc007f89 */ /* 0x0002a400000e0000 */
.L_x_2795:
[----:B--2---:R-:W-:Y:S01]  /*d550*/  FADD.FTZ R0, R0, R204 ;  /* 0x000000cc00007221 */ /* 0x004fe20000010000 */
[----:B------:R-:W-:Y:S05]  /*d560*/  BRA.DIV ~URZ, `(.L_x_2708) ;  /* 0x000069e27f007947 */ /* 0x000fea000b800000 */
[----:B------:R-:W2:Y:S04]  /*d570*/  SHFL.BFLY PT, R2, R203, 0x2, 0x1f ;  /* 0x0c401f00cb027f89 */ /* 0x000ea800000e0000 */
[----:B------:R-:W3:Y:S01]  /*d580*/  SHFL.BFLY PT, R5, R0, 0x1, 0x1f ;  /* 0x0c201f0000057f89 */ /* 0x000ee200000e0000 */
[----:B--2---:R-:W-:-:S02]  /*d590*/  FADD.FTZ R4, R2, R203 ;  /* 0x000000cb02047221 */ /* 0x004fc40000010000 */
[----:B---3--:R-:W-:-:S03]  /*d5a0*/  FADD.FTZ R0, R0, R5 ;  /* 0x0000000500007221 */ /* 0x008fc60000010000 */
[----:B------:R2:W3:Y:S04]  /*d5b0*/  SHFL.BFLY PT, R3, R4, 0x1, 0x1f ;  /* 0x0c201f0004037f89 */ /* 0x0004e800000e0000 */
.L_x_2796:
        /* <DEDUP_REMOVED lines=74> */
[C---:B------:R-:W-:Y:S02]  /*da60*/  FMUL.FTZ R123, R0.reuse, R127 ;  /* 0x0000007f007b7220 */ /* 0x040fe40000410000 */
[C---:B------:R-:W-:Y:S02]  /*da70*/  FMUL.FTZ R110, R0.reuse, R130 ;  /* 0x00000082006e7220 */ /* 0x040fe40000410000 */
[----:B------:R-:W-:Y:S02]  /*da80*/  FMUL.FTZ R111, R0, R131 ;  /* 0x00000083006f7220 */ /* 0x000fe40000410000 */
[----:B-----5:R-:W-:Y:S02]  /*da90*/  @P0 FMUL.FTZ R2, R2, 0.69314718246459960938 ;  /* 0x3f31721802020820 */ /* 0x020fe40000410000 */
        /* <DEDUP_REMOVED lines=39> */
.L_x_2661:
        /* <DEDUP_REMOVED lines=17> */
.L_x_2710:
[----:B------:R-:W-:Y:S05]  /*de20*/  BSYNC B0 ;  /* 0x0000000000007941 */ /* 0x000fea0003800000 */
.L_x_2709:
        /* <DEDUP_REMOVED lines=110> */
[----:B------:R2:W-:Y:S01]  /*e510*/  STS [R7+0x8400], R2 ;  /* 0x0084000207007388 */ /* 0x0005e20000000800 */
[----:B-1----:R-:W-:-:S05]  /*e520*/  F2FP.PACK_AB R0, R25, R24 ;  /* 0x000000181900723e */ /* 0x002fca00000000ff */
[----:B------:R-:W-:Y:S04]  /*e530*/  STS [R6+0x8000], R0 ;  /* 0x0080000006007388 */ /* 0x000fe80000000800 */
[----:B------:R1:W-:Y:S04]  /*e540*/  STS [R6+0x8400], R3 ;  /* 0x0084000306007388 */ /* 0x0003e80000000800 */
[----:B------:R-:W-:Y:S01]  /*e550*/  BAR.SYNC.DEFER_BLOCKING 0x1, 0x100 ;  /* 0x0044000000007b1d */ /* 0x000fe20000010000 */
[----:B--2---:R-:W-:Y:S01]  /*e560*/  IADD3 R2, P1, R233, c[0x0][0x500], RZ ;  /* 0x00014000e9027a10 */ /* 0x004fe20007f3e0ff */
[----:B-1----:R-:W-:-:S03]  /*e570*/  IMAD.MOV.U32 R6, RZ, RZ, RZ ;  /* 0x000000ffff067224 */ /* 0x002fc600078e00ff */
[----:B------:R-:W-:Y:S02]  /*e580*/  IADD3.X R3, R234, c[0x0][0x504], RZ, P1, !PT ;  /* 0x00014100ea037a10 */ /* 0x000fe40000ffe4ff */
        /* <DEDUP_REMOVED lines=9> */
.L_x_2713:
[----:B--2---:R-:W2:Y:S01]  /*e620*/  LDL R2, [R1+0x14] ;  /* 0x0000140001027983 */ /* 0x004ea20000100800 */
[----:B------:R-:W-:Y:S01]  /*e630*/  IMAD.MOV.U32 R9, RZ, RZ, 0x368 ;  /* 0x00000368ff097424 */ /* 0x000fe200078e00ff */
[----:B------:R-:W-:Y:S01]  /*e640*/  ISETP.GT.AND P3, PT, R4, 0x1, PT ;  /* 0x000000010400780c */ /* 0x000fe20003f64270 */
[----:B------:R-:W-:Y:S01]  /*e650*/  IMAD.MOV.U32 R0, RZ, RZ, c[0x0][0x4e8] ;  /* 0x00013a00ff007624 */ /* 0x000fe200078e00ff */
[----:B------:R-:W3:Y:S01]  /*e660*/  LDL R29, [R1+0x18] ;  /* 0x00001800011d7983 */ /* 0x000ee20000100800 */
[----:B------:R-:W-:-:S02]  /*e670*/  ISETP.NE.U32.AND P0, PT, RZ, c[0x0][0x500], PT ;  /* 0x00014000ff007a0c */ /* 0x000fc40003f05070 */
[----:B------:R-:W-:Y:S02]  /*e680*/  SEL R9, R9, 0x328, P3 ;  /* 0x0000032809097807 */ /* 0x000fe40001800000 */
[----:B------:R-:W-:Y:S02]  /*e690*/  ISETP.NE.AND P2, PT, R0, 0x1, PT ;  /* 0x000000010000780c */ /* 0x000fe40003f45270 */
[----:B------:R-:W1:Y:S01]  /*e6a0*/  LDC.64 R4, c[0x0][R9+0x170] ;  /* 0x00005c0009047b82 */ /* 0x000e620000000a00 */
[----:B------:R-:W-:-:S04]  /*e6b0*/  ISETP.NE.AND.EX P0, PT, RZ, c[0x0][0x504], PT, P0 ;  /* 0x00014100ff007a0c */ /* 0x000fc80003f05300 */
[----:B------:R-:W-:-:S03]  /*e6c0*/  SEL R7, R227, RZ, !P0 ;  /* 0x000000ffe3077207 */ /* 0x000fc60004000000 */
[----:B------:R-:W4:Y:S08]  /*e6d0*/  LDC.64 R14, c[0x0][R9+0x168] ;  /* 0x00005a00090e7b82 */ /* 0x000f300000000a00 */
[----:B------:R4:W2:Y:S08]  /*e6e0*/  LDC.64 R18, c[0x0][R9+0x178] ;  /* 0x00005e0009127b82 */ /* 0x0008b00000000a00 */
[----:B------:R4:W2:Y:S01]  /*e6f0*/  LDC.64 R20, c[0x0][R9+0x160] ;  /* 0x0000580009147b82 */ /* 0x0008a20000000a00 */
[----:B------:R-:W-:Y:S01]  /*e700*/  LOP3.LUT R11, R230, 0xffff, RZ, 0xc0, !PT ;  /* 0x0000ffffe60b7812 */ /* 0x000fe200078ec0ff */
[----:B------:R-:W4:Y:S01]  /*e710*/  S2R R30, SR_TID.X ;  /* 0x00000000001e7919 */ /* 0x000f220000002100 */
[----:B-1----:R-:W-:-:S03]  /*e720*/  IMAD R0, R5, R7, RZ ;  /* 0x0000000705007224 */ /* 0x002fc600078e02ff */
[----:B----4-:R-:W-:Y:S01]  /*e730*/  IMAD R9, R15, R11, RZ ;  /* 0x0000000b0f097224 */ /* 0x010fe200078e02ff */
[----:B------:R-:W-:-:S04]  /*e740*/  SHF.R.S32.HI R23, RZ, 0x1f, R30 ;  /* 0x0000001fff177819 */ /* 0x000fc8000001141e */
[----:B------:R-:W-:-:S04]  /*e750*/  LEA.HI R23, R23, R30, RZ, 0x5 ;  /* 0x0000001e17177211 */ /* 0x000fc800078f28ff */
[----:B------:R-:W-:-:S05]  /*e760*/  LOP3.LUT R23, R23, 0xffffffe0, RZ, 0xc0, !PT ;  /* 0xffffffe017177812 */ /* 0x000fca00078ec0ff */
[----:B------:R-:W-:Y:S02]  /*e770*/  IMAD.IADD R23, R30, 0x1, -R23 ;  /* 0x000000011e177824 */ /* 0x000fe400078e0a17 */
[----:B--2---:R-:W-:Y:S01]  /*e780*/  IMAD.IADD R13, R2, 0x1, R229 ;  /* 0x00000001020d7824 */ /* 0x004fe200078e02e5 */
[----:B------:R-:W-:-:S03]  /*e790*/  SEL R2, R238, RZ, !P0 ;  /* 0x000000ffee027207 */ /* 0x000fc60004000000 */
[----:B------:R-:W-:-:S04]  /*e7a0*/  @P2 IMAD.HI.U32 R8, R13, c[0x0][0x4ec], RZ ;  /* 0x00013b000d082a27 */ /* 0x000fc800078e00ff */
[C---:B------:R-:W-:Y:S02]  /*e7b0*/  IMAD R10, R4.reuse, R2, R0 ;  /* 0x00000002040a7224 */ /* 0x040fe400078e0200 */
[----:B------:R-:W-:-:S04]  /*e7c0*/  IMAD.WIDE.U32 R2, R4, R7, RZ ;  /* 0x0000000704027225 */ /* 0x000fc800078e00ff */
[----:B------:R-:W-:-:S04]  /*e7d0*/  IMAD.WIDE.U32 R4, R14, R11, RZ ;  /* 0x0000000b0e047225 */ /* 0x000fc800078e00ff */
[----:B------:R-:W-:Y:S01]  /*e7e0*/  IMAD.MOV.U32 R0, RZ, RZ, R13 ;  /* 0x000000ffff007224 */ /* 0x000fe200078e000d */
[----:B------:R-:W-:Y:S02]  /*e7f0*/  @P2 SHF.R.U32.HI R0, RZ, c[0x0][0x4f0], R8 ;  /* 0x00013c00ff002a19 */ /* 0x000fe40000011608 */
[----:B------:R-:W-:Y:S01]  /*e800*/  SEL R8, R237, RZ, P3 ;  /* 0x000000ffed087207 */ /* 0x000fe20001800000 */
[----:B------:R-:W-:Y:S01]  /*e810*/  IMAD.IADD R12, R3, 0x1, R10 ;  /* 0x00000001030c7824 */ /* 0x000fe200078e020a */
[--C-:B-----5:R-:W-:Y:S01]  /*e820*/  IADD3 R14, P1, P0, R2, R4, R6.reuse ;  /* 0x00000004020e7210 */ /* 0x120fe2000783e006 */
[----:B------:R-:W-:Y:S01]  /*e830*/  IMAD.IADD R2, R5, 0x1, R9 ;  /* 0x0000000105027824 */ /* 0x000fe200078e0209 */
[----:B------:R-:W-:Y:S01]  /*e840*/  SHF.R.S32.HI R9, RZ, 0x1f, R6 ;  /* 0x0000001fff097819 */ /* 0x000fe20000011406 */
[----:B------:R-:W-:Y:S02]  /*e850*/  IMAD R10, R19, R8, RZ ;  /* 0x00000008130a7224 */ /* 0x000fe400078e02ff */
[----:B------:R-:W-:-:S02]  /*e860*/  IMAD.MOV R3, RZ, RZ, -R0 ;  /* 0x000000ffff037224 */ /* 0x000fc400078e0a00 */
        /* <DEDUP_REMOVED lines=15> */
[----:B------:R-:W-:Y:S02]  /*e960*/  LEA R0, P0, R2, R4, 0x2 ;  /* 0x0000000402007211 */ /* 0x000fe400078010ff */
[----:B------:R-:W-:-:S04]  /*e970*/  SEL R5, R5, c[0x0][0x454], P3 ;  /* 0x0001150005057a07 */ /* 0x000fc80001800000 */
[----:B------:R-:W-:Y:S01]  /*e980*/  LEA.HI.X R3, R2, R5, R3, 0x2, P0 ;  /* 0x0000000502037211 */ /* 0x000fe200000f1403 */
[----:B------:R-:W-:Y:S04]  /*e990*/  SHFL.IDX PT, R4, R0, RZ, 0x1c1f ;  /* 0x001c1fff00047589 */ /* 0x000fe800000e0000 */
[----:B------:R-:W1:Y:S04]  /*e9a0*/  SHFL.IDX PT, R5, R3, RZ, 0x1c1f ;  /* 0x001c1fff03057589 */ /* 0x000e6800000e0000 */
[----:B------:R3:W-:Y:S04]  /*e9b0*/  SHFL.IDX PT, R2, R0, 0x1, 0x1c1f ;  /* 0x003c1f0000027f89 */ /* 0x0007e800000e0000 */
[----:B------:R-:W2:Y:S01]  /*e9c0*/  SHFL.IDX PT, R3, R3, 0x1, 0x1c1f ;  /* 0x003c1f0003037f89 */ /* 0x000ea200000e0000 */
[----:B------:R-:W-:Y:S01]  /*e9d0*/  IMAD R12, R16, c[0x0][0x4e8], RZ ;  /* 0x00013a00100c7a24 */ /* 0x000fe200078e02ff */
[----:B------:R-:W-:Y:S01]  /*e9e0*/  LOP3.LUT P0, RZ, R23, 0x3, RZ, 0xc0, !PT ;  /* 0x0000000317ff7812 */ /* 0x000fe2000780c0ff */
        /* <DEDUP_REMOVED lines=9> */
[----:B------:R-:W-:Y:S01]  /*ea80*/  IMAD R0, R9, c[0x0][0x3a0], RZ ;  /* 0x0000e80009007a24 */ /* 0x000fe200078e02ff */
[----:B-1----:R-:W-:Y:S01]  /*ea90*/  IADD3 R4, R208, R229, RZ ;  /* 0x000000e5d0047210 */ /* 0x002fe20007ffe0ff */
[C---:B------:R-:W-:Y:S01]  /*eaa0*/  IMAD.WIDE.U32 R2, R6.reuse, c[0x0][0x3a0], RZ ;  /* 0x0000e80006027a25 */ /* 0x040fe200078e00ff */
[----:B------:R-:W-:Y:S01]  /*eab0*/  SHF.R.S32.HI R5, RZ, 0x1f, R7 ;  /* 0x0000001fff057819 */ /* 0x000fe20000011407 */
[----:B------:R1:W2:Y:S02]  /*eac0*/  LDS.128 R24, [R210+0x80] ;  /* 0x00008000d2187984 */ /* 0x0002a40000000c00 */
[----:B------:R-:W-:Y:S01]  /*ead0*/  IMAD R6, R6, c[0x0][0x3a4], R0 ;  /* 0x0000e90006067a24 */ /* 0x000fe200078e0200 */
[----:B------:R-:W-:Y:S01]  /*eae0*/  MOV R0, R4 ;  /* 0x0000000400007202 */ /* 0x000fe20000000f00 */
[----:B------:R1:W3:Y:S01]  /*eaf0*/  LDS.128 R40, [R210+0x1080] ;  /* 0x00108000d2287984 */ /* 0x0002e20000000c00 */
[----:B------:R-:W-:-:S02]  /*eb00*/  IMAD R5, R5, c[0x0][0x3f0], RZ ;  /* 0x0000fc0005057a24 */ /* 0x000fc400078e02ff */
[----:B------:R-:W-:Y:S01]  /*eb10*/  IADD3 R3, R3, R6, RZ ;  /* 0x0000000603037210 */ /* 0x000fe20007ffe0ff */
[----:B------:R-:W-:Y:S01]  /*eb20*/  @P2 IMAD.HI.U32 R6, R4, c[0x0][0x4ec], RZ ;  /* 0x00013b0004062a27 */ /* 0x000fe200078e00ff */
[----:B------:R1:W4:Y:S03]  /*eb30*/  LDS.128 R52, [R210+0x2080] ;  /* 0x00208000d2347984 */ /* 0x0003260000000c00 */
        /* <DEDUP_REMOVED lines=31> */
.L_x_2797:
[----:B------:R-:W-:Y:S05]  /*ed30*/  BRA.DIV ~URZ, `(.L_x_2716) ;  /* 0x000053727f007947 */ /* 0x000fea000b800000 */
[----:B------:R4:W2:Y:S02]  /*ed40*/  SHFL.IDX PT, R0, R11, RZ, 0x181f ;  /* 0x00181fff0b007589 */ /* 0x0008a400000e0000 */
.L_x_2798:
        /* <DEDUP_REMOVED lines=19> */
.L_x_2718:
[----:B------:R-:W-:Y:S05]  /*ee80*/  BSYNC B0 ;  /* 0x0000000000007941 */ /* 0x000fea0003800000 */
.L_x_2717:
[----:B------:R-:W-:Y:S05]  /*ee90*/  BRA.DIV ~URZ, `(.L_x_2719) ;  /* 0x000052827f007947 */ /* 0x000fea000b800000 */
[----:B---3--:R3:W4:Y:S04]  /*eea0*/  SHFL.IDX PT, R8, R9, 0x1, 0x181f ;  /* 0x00381f0009087f89 */ /* 0x00872800000e0000 */
[----:B--2---:R3:W2:Y:S02]  /*eeb0*/  SHFL.IDX PT, R0, R11, 0x1, 0x181f ;  /* 0x00381f000b007f89 */ /* 0x0046a400000e0000 */
.L_x_2799:
        /* <DEDUP_REMOVED lines=19> */
.L_x_2721:
[----:B------:R-:W-:Y:S05]  /*eff0*/  BSYNC B0 ;  /* 0x0000000000007941 */ /* 0x000fea0003800000 */
.L_x_2720:
[----:B------:R-:W-:Y:S05]  /*f000*/  BRA.DIV ~URZ, `(.L_x_2722) ;  /* 0x000051e27f007947 */ /* 0x000fea000b800000 */
[----:B----4-:R4:W3:Y:S02]  /*f010*/  SHFL.IDX PT, R8, R9, 0x2, 0x181f ;  /* 0x00581f0009087f89 */ /* 0x0108e400000e0000 */
.L_x_2800:
[----:B------:R-:W-:Y:S05]  /*f020*/  BRA.DIV ~URZ, `(.L_x_2723) ;  /* 0x000052327f007947 */ /* 0x000fea000b800000 */
[----:B--2---:R2:W4:Y:S02]  /*f030*/  SHFL.IDX PT, R0, R11, 0x2, 0x181f ;  /* 0x00581f000b007f89 */ /* 0x00452400000e0000 */
.L_x_2801:
        /* <DEDUP_REMOVED lines=19> */
.L_x_2725:
[----:B------:R-:W-:Y:S05]  /*f170*/  BSYNC B0 ;  /* 0x0000000000007941 */ /* 0x000fea0003800000 */
.L_x_2724:
[----:B------:R-:W-:Y:S05]  /*f180*/  BRA.DIV ~URZ, `(.L_x_2726) ;  /* 0x000051427f007947 */ /* 0x000fea000b800000 */
[----:B---3--:R3:W2:Y:S04]  /*f190*/  SHFL.IDX PT, R6, R9, 0x3, 0x181f ;  /* 0x00781f0009067f89 */ /* 0x0086a800000e0000 */
[----:B----4-:R3:W4:Y:S02]  /*f1a0*/  SHFL.IDX PT, R0, R11, 0x3, 0x181f ;  /* 0x00781f000b007f89 */ /* 0x01072400000e0000 */
.L_x_2802:
        /* <DEDUP_REMOVED lines=20> */
.L_x_2714:
        /* <DEDUP_REMOVED lines=32> */
.L_x_2803:
[----:B------:R-:W-:Y:S05]  /*f4f0*/  BRA.DIV ~URZ, `(.L_x_2729) ;  /* 0x00004f127f007947 */ /* 0x000fea000b800000 */
[----:B------:R3:W4:Y:S02]  /*f500*/  SHFL.IDX PT, R0, R12, RZ, 0x1c1f ;  /* 0x001c1fff0c007589 */ /* 0x00072400000e0000 */
.L_x_2804:
        /* <DEDUP_REMOVED lines=8> */
[----:B------:R-:W-:Y:S02]  /*f590*/  IADD3 R11, R225, 0x8, RZ ;  /* 0x00000008e10b7810 */ /* 0x000fe40007ffe0ff */
[----:B------:R-:W-:Y:S01]  /*f5a0*/  ISETP.GE.AND P1, PT, R9, c[0x0][0x3c8], PT ;  /* 0x0000f20009007a0c */ /* 0x000fe20003f26270 */
[----:B----4-:R-:W-:Y:S01]  /*f5b0*/  @!P4 IMAD.MOV.U32 R6, RZ, RZ, R0 ;  /* 0x000000ffff06c224 */ /* 0x010fe200078e0000 */
[----:B------:R-:W-:Y:S01]  /*f5c0*/  SHF.R.S32.HI R11, RZ, 0x1f, R11 ;  /* 0x0000001fff0b7819 */ /* 0x000fe2000001140b */
[----:B--2---:R-:W-:Y:S01]  /*f5d0*/  @!P4 IMAD.MOV.U32 R7, RZ, RZ, R4 ;  /* 0x000000ffff07c224 */ /* 0x004fe200078e0004 */
[----:B------:R-:W-:Y:S02]  /*f5e0*/  @!P2 LEA R2, P3, R8, R0, 0x2 ;  /* 0x000000000802a211 */ /* 0x000fe400078610ff */
[C---:B------:R-:W-:Y:S01]  /*f5f0*/  IADD3 R10, R225.reuse, 0x20, RZ ;  /* 0x00000020e10a7810 */ /* 0x040fe20007ffe0ff */
[C---:B------:R-:W-:Y:S01]  /*f600*/  @!P4 IMAD.WIDE R6, R225.reuse, 0x4, R6 ;  /* 0x00000004e106c825 */ /* 0x040fe200078e0206 */
[----:B------:R-:W-:-:S02]  /*f610*/  IADD3 R14, R225, 0x10, RZ ;  /* 0x00000010e10e7810 */ /* 0x000fc40007ffe0ff */
[----:B------:R-:W-:Y:S02]  /*f620*/  @!P2 LEA.HI.X R3, R8, R4, R11, 0x2, P3 ;  /* 0x000000040803a211 */ /* 0x000fe400018f140b */
[----:B------:R2:W-:Y:S01]  /*f630*/  @!P4 ST.E.64 [R6.64], R136 ;  /* 0x000000880600c985 */ /* 0x0005e2000c101b08 */
[C---:B------:R-:W-:Y:S02]  /*f640*/  IADD3 R8, R225.reuse, 0x28, RZ ;  /* 0x00000028e1087810 */ /* 0x040fe40007ffe0ff */
[----:B------:R-:W-:Y:S01]  /*f650*/  ISETP.GE.AND P6, PT, R10, c[0x0][0x3c8], PT ;  /* 0x0000f2000a007a0c */ /* 0x000fe20003fc6270 */
[----:B------:R4:W-:Y:S01]  /*f660*/  @!P2 ST.E.64 [R2.64], R32 ;  /* 0x000000200200a985 */ /* 0x0009e2000c101b08 */
[----:B------:R-:W-:Y:S02]  /*f670*/  IADD3 R11, R225, 0x18, RZ ;  /* 0x00000018e10b7810 */ /* 0x000fe40007ffe0ff */
[----:B------:R-:W-:Y:S02]  /*f680*/  SHF.R.S32.HI R14, RZ, 0x1f, R14 ;  /* 0x0000001fff0e7819 */ /* 0x000fe4000001140e */
[----:B------:R-:W-:-:S02]  /*f690*/  ISETP.GE.AND P2, PT, R8, c[0x0][0x3c8], PT ;  /* 0x0000f20008007a0c */ /* 0x000fc40003f46270 */
[----:B------:R-:W-:Y:S02]  /*f6a0*/  SHF.R.S32.HI R11, RZ, 0x1f, R11 ;  /* 0x0000001fff0b7819 */ /* 0x000fe4000001140b */
[----:B------:R-:W-:Y:S02]  /*f6b0*/  SHF.R.S32.HI R15, RZ, 0x1f, R245 ;  /* 0x0000001fff0f7819 */ /* 0x000fe400000114f5 */
[-C--:B--2---:R-:W-:Y:S02]  /*f6c0*/  @!P5 LEA R6, P4, R13, R0.reuse, 0x2 ;  /* 0x000000000d06d211 */ /* 0x084fe400078810ff */
[----:B----4-:R-:W-:Y:S02]  /*f6d0*/  @!P1 LEA R2, P3, R9, R0, 0x2 ;  /* 0x0000000009029211 */ /* 0x010fe400078610ff */
        /* <DEDUP_REMOVED lines=12> */
[-C--:B--2---:R-:W-:Y:S02]  /*f7a0*/  @!P6 LEA R6, P4, R10, R0.reuse, 0x2 ;  /* 0x000000000a06e211 */ /* 0x084fe400078810ff */
[----:B----4-:R-:W-:Y:S02]  /*f7b0*/  @!P2 LEA R2, P3, R8, R0, 0x2 ;  /* 0x000000000802a211 */ /* 0x010fe400078610ff */
[----:B------:R-:W-:Y:S02]  /*f7c0*/  @!P6 LEA.HI.X R7, R10, R4, R14, 0x2, P4 ;  /* 0x000000040a07e211 */ /* 0x000fe400020f140e */
[----:B------:R-:W-:-:S02]  /*f7d0*/  IADD3 R10, R225, 0x40, RZ ;  /* 0x00000040e10a7810 */ /* 0x000fc40007ffe0ff */
[C---:B------:R-:W-:Y:S01]  /*f7e0*/  IADD3 R14, R225.reuse, 0x30, RZ ;  /* 0x00000030e10e7810 */ /* 0x040fe20007ffe0ff */
[----:B------:R2:W-:Y:S01]  /*f7f0*/  @!P6 ST.E.64 [R6.64], R104 ;  /* 0x000000680600e985 */ /* 0x0005e2000c101b08 */
[----:B------:R-:W-:Y:S02]  /*f800*/  @!P2 LEA.HI.X R3, R8, R4, R11, 0x2, P3 ;  /* 0x000000040803a211 */ /* 0x000fe400018f140b */
[C---:B------:R-:W-:Y:S02]  /*f810*/  IADD3 R8, R225.reuse, 0x48, RZ ;  /* 0x00000048e1087810 */ /* 0x040fe40007ffe0ff */
[----:B------:R-:W-:Y:S01]  /*f820*/  ISETP.GE.AND P6, PT, R10, c[0x0][0x3c8], PT ;  /* 0x0000f2000a007a0c */ /* 0x000fe20003fc6270 */
[----:B------:R4:W-:Y:S01]  /*f830*/  @!P2 ST.E.64 [R2.64], R108 ;  /* 0x0000006c0200a985 */ /* 0x0009e2000c101b08 */
[----:B------:R-:W-:Y:S02]  /*f840*/  IADD3 R11, R225, 0x38, RZ ;  /* 0x00000038e10b7810 */ /* 0x000fe40007ffe0ff */
[----:B------:R-:W-:-:S02]  /*f850*/  SHF.R.S32.HI R14, RZ, 0x1f, R14 ;  /* 0x0000001fff0e7819 */ /* 0x000fc4000001140e */
[----:B------:R-:W-:Y:S02]  /*f860*/  ISETP.GE.AND P2, PT, R8, c[0x0][0x3c8], PT ;  /* 0x0000f20008007a0c */ /* 0x000fe40003f46270 */
[----:B------:R-:W-:Y:S02]  /*f870*/  SHF.R.S32.HI R11, RZ, 0x1f, R11 ;  /* 0x0000001fff0b7819 */ /* 0x000fe4000001140b */
[----:B--2---:R-:W-:-:S04]  /*f880*/  @!P5 LEA R6, P4, R13, R0, 0x2 ;  /* 0x000000000d06d211 */ /* 0x004fc800078810ff */
[----:B------:R-:W-:Y:S02]  /*f890*/  @!P5 LEA.HI.X R7, R13, R4, R14, 0x2, P4 ;  /* 0x000000040d07d211 */ /* 0x000fe400020f140e */
[----:B----4-:R-:W-:Y:S02]  /*f8a0*/  @!P1 LEA R2, P3, R9, R0, 0x2 ;  /* 0x0000000009029211 */ /* 0x010fe400078610ff */
[----:B------:R-:W-:Y:S01]  /*f8b0*/  IADD3 R13, R225, 0x50, RZ ;  /* 0x00000050e10d7810 */ /* 0x000fe20007ffe0ff */
        /* <DEDUP_REMOVED lines=10> */
[----:B--2---:R-:W-:-:S04]  /*f960*/  @!P6 LEA R6, P4, R10, R0, 0x2 ;  /* 0x000000000a06e211 */ /* 0x004fc800078810ff */
[----:B------:R-:W-:Y:S02]  /*f970*/  @!P6 LEA.HI.X R7, R10, R4, R14, 0x2, P4 ;  /* 0x000000040a07e211 */ /* 0x000fe400020f140e */
[C---:B----4-:R-:W-:Y:S02]  /*f980*/  @!P2 LEA R2, P3, R8.reuse, R0, 0x2 ;  /* 0x000000000802a211 */ /* 0x050fe400078610ff */
[C---:B------:R-:W-:Y:S01]  /*f990*/  IADD3 R10, R225.reuse, 0x60, RZ ;  /* 0x00000060e10a7810 */ /* 0x040fe20007ffe0ff */
[----:B------:R2:W-:Y:S01]  /*f9a0*/  @!P6 ST.E.64 [R6.64], R36 ;  /* 0x000000240600e985 */ /* 0x0005e2000c101b08 */
[C---:B------:R-:W-:Y:S02]  /*f9b0*/  IADD3 R14, R225.reuse, 0x50, RZ ;  /* 0x00000050e10e7810 */ /* 0x040fe40007ffe0ff */
[----:B------:R-:W-:Y:S02]  /*f9c0*/  @!P2 LEA.HI.X R3, R8, R4, R11, 0x2, P3 ;  /* 0x000000040803a211 */ /* 0x000fe400018f140b */
[----:B------:R-:W-:-:S02]  /*f9d0*/  IADD3 R8, R225, 0x68, RZ ;  /* 0x00000068e1087810 */ /* 0x000fc40007ffe0ff */
[----:B------:R-:W-:Y:S01]  /*f9e0*/  ISETP.GE.AND P6, PT, R10, c[0x0][0x3c8], PT ;  /* 0x0000f2000a007a0c */ /* 0x000fe20003fc6270 */
[----:B------:R4:W-:Y:S01]  /*f9f0*/  @!P2 ST.E.64 [R2.64], R40 ;  /* 0x000000280200a985 */ /* 0x0009e2000c101b08 */
[----:B------:R-:W-:Y:S02]  /*fa00*/  IADD3 R11, R225, 0x58, RZ ;  /* 0x00000058e10b7810 */ /* 0x000fe40007ffe0ff */
[----:B------:R-:W-:Y:S02]  /*fa10*/  SHF.R.S32.HI R14, RZ, 0x1f, R14 ;  /* 0x0000001fff0e7819 */ /* 0x000fe4000001140e */
[----:B------:R-:W-:Y:S02]  /*fa20*/  SHF.R.S32.HI R11, RZ, 0x1f, R11 ;  /* 0x0000001fff0b7819 */ /* 0x000fe4000001140b */
[----:B------:R-:W-:Y:S02]  /*fa30*/  ISETP.GE.AND P2, PT, R8, c[0x0][0x3c8], PT ;  /* 0x0000f20008007a0c */ /* 0x000fe40003f46270 */
[----:B--2---:R-:W-:-:S04]  /*fa40*/  @!P5 LEA R6, P4, R13, R0, 0x2 ;  /* 0x000000000d06d211 */ /* 0x004fc800078810ff */
[----:B------:R-:W-:Y:S02]  /*fa50*/  @!P5 LEA.HI.X R7, R13, R4, R14, 0x2, P4 ;  /* 0x000000040d07d211 */ /* 0x000fe400020f140e */
[----:B------:R-:W-:Y:S02]  /*fa60*/  SHF.R.S32.HI R13, RZ, 0x1f, R246 ;  /* 0x0000001fff0d7819 */ /* 0x000fe400000114f6 */
[C---:B----4-:R-:W-:Y:S01]  /*fa70*/  @!P1 LEA R2, P3, R9.reuse, R0, 0x2 ;  /* 0x0000000009029211 */ /* 0x050fe200078610ff */
[----:B------:R2:W-:Y:S01]  /*fa80*/  @!P5 ST.E.64 [R6.64], R44 ;  /* 0x0000002c0600d985 */ /* 0x0005e2000c101b08 */
[----:B------:R-:W-:Y:S02]  /*fa90*/  ISETP.GE.AND P5, PT, R252, c[0x0][0x3c8], PT ;  /* 0x0000f200fc007a0c */ /* 0x000fe40003fa6270 */
[----:B------:R-:W-:Y:S02]  /*faa0*/  @!P1 LEA.HI.X R3, R9, R4, R11, 0x2, P3 ;  /* 0x0000000409039211 */ /* 0x000fe400018f140b */
[----:B------:R-:W-:-:S02]  /*fab0*/  IADD3 R11, R225, 0x60, RZ ;  /* 0x00000060e10b7810 */ /* 0x000fc40007ffe0ff */
[----:B------:R-:W-:Y:S01]  /*fac0*/  IADD3 R9, R225, 0x68, RZ ;  /* 0x00000068e1097810 */ /* 0x000fe20007ffe0ff */
[----:B------:R4:W-:Y:S01]  /*fad0*/  @!P1 ST.E.64 [R2.64], R48 ;  /* 0x0000003002009985 */ /* 0x0009e2000c101b08 */
[----:B------:R-:W-:Y:S02]  /*fae0*/  SHF.R.S32.HI R11, RZ, 0x1f, R11 ;  /* 0x0000001fff0b7819 */ /* 0x000fe4000001140b */
[----:B------:R-:W-:Y:S02]  /*faf0*/  ISETP.GE.AND P1, PT, R251, c[0x0][0x3c8], PT ;  /* 0x0000f200fb007a0c */ /* 0x000fe40003f26270 */
[----:B------:R-:W-:Y:S02]  /*fb00*/  SHF.R.S32.HI R9, RZ, 0x1f, R9 ;  /* 0x0000001fff097819 */ /* 0x000fe40000011409 */
[----:B------:R-:W-:Y:S02]  /*fb10*/  SHF.R.S32.HI R14, RZ, 0x1f, R244 ;  /* 0x0000001fff0e7819 */ /* 0x000fe400000114f4 */
[----:B--2---:R-:W-:-:S04]  /*fb20*/  @!P6 LEA R6, P4, R10, R0, 0x2 ;  /* 0x000000000a06e211 */ /* 0x004fc800078810ff */
[----:B------:R-:W-:Y:S02]  /*fb30*/  @!P6 LEA.HI.X R7, R10, R4, R11, 0x2, P4 ;  /* 0x000000040a07e211 */ /* 0x000fe400020f140b */
[----:B------:R-:W-:Y:S02]  /*fb40*/  ISETP.GE.AND P4, PT, R249, c[0x0][0x3c8], PT ;  /* 0x0000f200f9007a0c */ /* 0x000fe40003f86270 */
[----:B----4-:R-:W-:Y:S01]  /*fb50*/  @!P2 LEA R2, P3, R8, R0, 0x2 ;  /* 0x000000000802a211 */ /* 0x010fe200078610ff */
[----:B------:R2:W-:Y:S01]  /*fb60*/  @!P6 ST.E.64 [R6.64], R52 ;  /* 0x000000340600e985 */ /* 0x0005e2000c101b08 */
[----:B------:R-:W-:Y:S02]  /*fb70*/  ISETP.GE.AND P6, PT, R250, c[0x0][0x3c8], PT ;  /* 0x0000f200fa007a0c */ /* 0x000fe40003fc6270 */
[----:B------:R-:W-:Y:S02]  /*fb80*/  @!P2 LEA.HI.X R3, R8, R4, R9, 0x2, P3 ;  /* 0x000000040803a211 */ /* 0x000fe400018f1409 */
[----:B------:R-:W-:-:S02]  /*fb90*/  SHF.R.S32.HI R9, RZ, 0x1f, R252 ;  /* 0x0000001fff097819 */ /* 0x000fc400000114fc */
[----:B------:R-:W-:Y:S01]  /*fba0*/  SHF.R.S32.HI R8, RZ, 0x1f, R251 ;  /* 0x0000001fff087819 */ /* 0x000fe200000114fb */
[----:B------:R4:W-:Y:S01]  /*fbb0*/  @!P2 ST.E.64 [R2.64], R56 ;  /* 0x000000380200a985 */ /* 0x0009e2000c101b08 */
[----:B------:R-:W-:Y:S02]  /*fbc0*/  SHF.R.S32.HI R10, RZ, 0x1f, R250 ;  /* 0x0000001fff0a7819 */ /* 0x000fe400000114fa */
[----:B------:R-:W-:Y:S02]  /*fbd0*/  SHF.R.S32.HI R11, RZ, 0x1f, R249 ;  /* 0x0000001fff0b7819 */ /* 0x000fe400000114f9 */
[----:B--2---:R-:W-:-:S04]  /*fbe0*/  @!P5 LEA R6, P3, R252, R0, 0x2 ;  /* 0x00000000fc06d211 */ /* 0x004fc800078610ff */
[----:B------:R-:W-:Y:S02]  /*fbf0*/  @!P5 LEA.HI.X R7, R252, R4, R9, 0x2, P3 ;  /* 0x00000004fc07d211 */ /* 0x000fe400018f1409 */
[----:B------:R-:W-:Y:S02]  /*fc00*/  ISETP.GE.AND P3, PT, R248, c[0x0][0x3c8], PT ;  /* 0x0000f200f8007a0c */ /* 0x000fe40003f66270 */
[C---:B----4-:R-:W-:Y:S01]  /*fc10*/  @!P1 LEA R2, P2, R251.reuse, R0, 0x2 ;  /* 0x00000000fb029211 */ /* 0x050fe200078410ff */
[----:B------:R2:W-:Y:S03]  /*fc20*/  @!P5 ST.E.64 [R6.64], R60 ;  /* 0x0000003c0600d985 */ /* 0x0005e6000c101b08 */
[----:B------:R-:W-:Y:S02]  /*fc30*/  @!P1 LEA.HI.X R3, R251, R4, R8, 0x2, P2 ;  /* 0x00000004fb039211 */ /* 0x000fe400010f1408 */
[----:B------:R-:W-:-:S03]  /*fc40*/  @!P6 LEA R8, P2, R250, R0, 0x2 ;  /* 0x00000000fa08e211 */ /* 0x000fc600078410ff */
[----:B------:R4:W-:Y:S01]  /*fc50*/  @!P1 ST.E.64 [R2.64], R64 ;  /* 0x0000004002009985 */ /* 0x0009e2000c101b08 */
[----:B------:R-:W-:Y:S02]  /*fc60*/  ISETP.GE.AND P1, PT, R247, c[0x0][0x3c8], PT ;  /* 0x0000f200f7007a0c */ /* 0x000fe40003f26270 */
[----:B------:R-:W-:Y:S02]  /*fc70*/  @!P6 LEA.HI.X R9, R250, R4, R10, 0x2, P2 ;  /* 0x00000004fa09e211 */ /* 0x000fe400010f140a */
[----:B------:R-:W-:-:S03]  /*fc80*/  SHF.R.S32.HI R10, RZ, 0x1f, R248 ;  /* 0x0000001fff0a7819 */ /* 0x000fc600000114f8 */
[----:B------:R-:W-:Y:S01]  /*fc90*/  @!P6 ST.E.64 [R8.64], R120 ;  /* 0x000000780800e985 */ /* 0x000fe2000c101b08 */
[----:B------:R-:W-:Y:S02]  /*fca0*/  ISETP.GE.AND P6, PT, R246, c[0x0][0x3c8], PT ;  /* 0x0000f200f6007a0c */ /* 0x000fe40003fc6270 */
[----:B--2---:R-:W-:-:S04]  /*fcb0*/  @!P3 LEA R6, P2, R248, R0, 0x2 ;  /* 0x00000000f806b211 */ /* 0x004fc800078410ff */
[----:B------:R-:W-:Y:S02]  /*fcc0*/  @!P3 LEA.HI.X R7, R248, R4, R10, 0x2, P2 ;  /* 0x00000004f807b211 */ /* 0x000fe400010f140a */
[----:B------:R-:W-:Y:S02]  /*fcd0*/  SHF.R.S32.HI R10, RZ, 0x1f, R247 ;  /* 0x0000001fff0a7819 */ /* 0x000fe400000114f7 */
[----:B----4-:R-:W-:-:S04]  /*fce0*/  @!P4 LEA R2, P5, R249, R0, 0x2 ;  /* 0x00000000f902c211 */ /* 0x010fc800078a10ff */
[----:B------:R-:W-:Y:S02]  /*fcf0*/  @!P4 LEA.HI.X R3, R249, R4, R11, 0x2, P5 ;  /* 0x00000004f903c211 */ /* 0x000fe400028f140b */
[----:B------:R-:W-:-:S03]  /*fd00*/  ISETP.GE.AND P5, PT, R245, c[0x0][0x3c8], PT ;  /* 0x0000f200f5007a0c */ /* 0x000fc60003fa6270 */
        /* <DEDUP_REMOVED lines=20> */
.L_x_2731:
[----:B------:R-:W-:Y:S05]  /*fe50*/  BSYNC B0 ;  /* 0x0000000000007941 */ /* 0x000fea0003800000 */
.L_x_2730:
[----:B------:R-:W-:Y:S05]  /*fe60*/  BRA.DIV ~URZ, `(.L_x_2732) ;  /* 0x000046127f007947 */ /* 0x000fea000b800000 */
[----:B--2---:R2:W1:Y:S04]  /*fe70*/  SHFL.IDX PT, R4, R5, 0x1, 0x1c1f ;  /* 0x003c1f0005047f89 */ /* 0x00446800000e0000 */
[----:B----4-:R2:W4:Y:S02]  /*fe80*/  SHFL.IDX PT, R0, R12, 0x1, 0x1c1f ;  /* 0x003c1f000c007f89 */ /* 0x01052400000e0000 */
.L_x_2805:
[----:B------:R-:W-:Y:S05]  /*fe90*/  @P0 BRA `(.L_x_2727) ;  /* 0x000015c000000947 */ /* 0x000fea0003800000 */
[C---:B-12---:R-:W-:Y:S02]  /*fea0*/  IADD3 R5, R225.reuse, 0x8, RZ ;  /* 0x00000008e1057810 */ /* 0x046fe40007ffe0ff */
[----:B------:R-:W-:Y:S02]  /*feb0*/  IADD3 R13, R225, 0x10, RZ ;  /* 0x00000010e10d7810 */ /* 0x000fe40007ffe0ff */
[----:B------:R-:W-:Y:S02]  /*fec0*/  ISETP.GE.AND P3, PT, R5, c[0x0][0x3c8], PT ;  /* 0x0000f20005007a0c */ /* 0x000fe40003f66270 */
[----:B------:R-:W-:-:S02]  /*fed0*/  ISETP.GE.AND P4, PT, R225, c[0x0][0x3c8], PT ;  /* 0x0000f200e1007a0c */ /* 0x000fc40003f86270 */
[----:B------:R-:W-:Y:S02]  /*fee0*/  ISETP.GE.AND P2, PT, R13, c[0x0][0x3c8], PT ;  /* 0x0000f2000d007a0c */ /* 0x000fe40003f46270 */
[C---:B------:R-:W-:Y:S02]  /*fef0*/  IADD3 R8, R225.reuse, 0x8, RZ ;  /* 0x00000008e1087810 */ /* 0x040fe40007ffe0ff */
[----:B------:R-:W-:Y:S02]  /*ff00*/  IADD3 R14, R225, 0x18, RZ ;  /* 0x00000018e10e7810 */ /* 0x000fe40007ffe0ff */
[----:B------:R-:W-:Y:S02]  /*ff10*/  SHF.R.S32.HI R8, RZ, 0x1f, R8 ;  /* 0x0000001fff087819 */ /* 0x000fe40000011408 */
[----:B------:R-:W-:Y:S02]  /*ff20*/  ISETP.GE.AND P1, PT, R14, c[0x0][0x3c8], PT ;  /* 0x0000f2000e007a0c */ /* 0x000fe40003f26270 */
[----:B----4-:R-:W-:Y:S01]  /*ff30*/  @!P3 LEA R2, P5, R5, R0, 0x2 ;  /* 0x000000000502b211 */ /* 0x010fe200078a10ff */
[----:B------:R-:W-:Y:S01]  /*ff40*/  @!P4 IMAD.MOV.U32 R6, RZ, RZ, R0 ;  /* 0x000000ffff06c224 */ /* 0x000fe200078e0000 */
[C---:B------:R-:W-:Y:S01]  /*ff50*/  IADD3 R15, R225.reuse, 0x10, RZ ;  /* 0x00000010e10f7810 */ /* 0x040fe20007ffe0ff */
[----:B------:R-:W-:Y:S01]  /*ff60*/  @!P4 IMAD.MOV.U32 R7, RZ, RZ, R4 ;  /* 0x000000ffff07c224 */ /* 0x000fe200078e0004 */
[----:B---3--:R-:W-:-:S02]  /*ff70*/  IADD3 R12, R225, 0x20, RZ ;  /* 0x00000020e10c7810 */ /* 0x008fc40007ffe0ff */
[----:B------:R-:W-:Y:S01]  /*ff80*/  @!P3 LEA.HI.X R3, R5, R4, R8, 0x2, P5 ;  /* 0x000000040503b211 */ /* 0x000fe200028f1408 */
[----:B------:R-:W-:Y:S01]  /*ff90*/  @!P4 IMAD.WIDE R6, R225, 0x4, R6 ;  /* 0x00000004e106c825 */ /* 0x000fe200078e0206 */
[----:B------:R-:W-:Y:S02]  /*ffa0*/  @!P2 LEA R8, P6, R13, R0, 0x2 ;  /* 0x000000000d08a211 */ /* 0x000fe400078c10ff */
[----:B------:R-:W-:Y:S02]  /*ffb0*/  SHF.R.S32.HI R15, RZ, 0x1f, R15 ;  /* 0x0000001fff0f7819 */ /* 0x000fe4000001140f */
[----:B------:R-:W-:Y:S01]  /*ffc0*/  ISETP.GE.AND P0, PT, R12, c[0x0][0x3c8], PT ;  /* 0x0000f2000c007a0c */ /* 0x000fe20003f06270 */
[----:B------:R1:W-:Y:S01]  /*ffd0*/  @!P4 ST.E.64 [R6.64], R96 ;  /* 0x000000600600c985 */ /* 0x0003e2000c101b08 */
[----:B------:R-:W-:Y:S02]  /*ffe0*/  IADD3 R10, R225, 0x28, RZ ;  /* 0x00000028e10a7810 */ /* 0x000fe40007ffe0ff */
[----:B------:R-:W-:Y:S01]  /*fff0*/  @!P2 LEA.HI.X R9, R13, R4, R15, 0x2, P6 ;  /* 0x000000040d09a211 */ /* 0x000fe200030f140f */
[----:B------:R2:W-:Y:S01]  /*10000*/  @!P3 ST.E.64 [R2.64], R84 ;  /* 0x000000540200b985 */ /* 0x0005e2000c101b08 */
[----:B------:R-:W-:-:S02]  /*10010*/  IADD3 R15, R225, 0x18, RZ ;  /* 0x00000018e10f7810 */ /* 0x000fc40007ffe0ff */
[----:B------:R-:W-:Y:S01]  /*10020*/  ISETP.GE.AND P5, PT, R10, c[0x0][0x3c8], PT ;  /* 0x0000f2000a007a0c */ /* 0x000fe20003fa6270 */
[----:B------:R3:W-:Y:S01]  /*10030*/  @!P2 ST.E.64 [R8.64], R132 ;  /* 0x000000840800a985 */ /* 0x0007e2000c101b08 */
[----:B------:R-:W-:Y:S02]  /*10040*/  SHF.R.S32.HI R15, RZ, 0x1f, R15 ;  /* 0x0000001fff0f7819 */ /* 0x000fe4000001140f */
[C---:B------:R-:W-:Y:S02]  /*10050*/  IADD3 R11, R225.reuse, 0x30, RZ ;  /* 0x00000030e10b7810 */ /* 0x040fe40007ffe0ff */
[----:B------:R-:W-:Y:S02]  /*10060*/  IADD3 R13, R225, 0x20, RZ ;  /* 0x00000020e10d7810 */ /* 0x000fe40007ffe0ff */
[----:B------:R-:W-:Y:S02]  /*10070*/  ISETP.GE.AND P4, PT, R11, c[0x0][0x3c8], PT ;  /* 0x0000f2000b007a0c */ /* 0x000fe40003f86270 */
[----:B------:R-:W-:-:S02]  /*10080*/  IADD3 R5, R225, 0x38, RZ ;  /* 0x00000038e1057810 */ /* 0x000fc40007ffe0ff */
[----:B------:R-:W-:Y:S02]  /*10090*/  SHF.R.S32.HI R13, RZ, 0x1f, R13 ;  /* 0x0000001fff0d7819 */ /* 0x000fe4000001140d */
[----:B-1----:R-:W-:-:S04]  /*100a0*/  @!P1 LEA R6, P3, R14, R0, 0x2 ;  /* 0x000000000e069211 */ /* 0x002fc800078610ff */
[----:B------:R-:W-:Y:S02]  /*100b0*/  @!P1 LEA.HI.X R7, R14, R4, R15, 0x2, P3 ;  /* 0x000000040e079211 */ /* 0x000fe400018f140f */
[C---:B--2---:R-:W-:Y:S02]  /*100c0*/  @!P0 LEA R2, P6, R12.reuse, R0, 0x2 ;  /* 0x000000000c028211 */ /* 0x044fe400078c10ff */
[----:B------:R-:W-:Y:S01]  /*100d0*/  IADD3 R15, R225, 0x28, RZ ;  /* 0x00000028e10f7810 */ /* 0x000fe20007ffe0ff */
[----:B------:R1:W-:Y:S01]  /*100e0*/  @!P1 ST.E.64 [R6.64], R106 ;  /* 0x0000006a06009985 */ /* 0x0003e2000c101b08 */
[----:B------:R-:W-:Y:S02]  /*100f0*/  ISETP.GE.AND P3, PT, R5, c[0x0][0x3c8], PT ;  /* 0x0000f20005007a0c */ /* 0x000fe40003f66270 */
[----:B------:R-:W-:Y:S02]  /*10100*/  @!P0 LEA.HI.X R3, R12, R4, R13, 0x2, P6 ;  /* 0x000000040c038211 */ /* 0x000fe400030f140d */
[----:B---3--:R-:W-:-:S02]  /*10110*/  @!P5 LEA R8, P1, R10, R0, 0x2 ;  /* 0x000000000a08d211 */ /* 0x008fc400078210ff */
[----:B------:R-:W-:Y:S01]  /*10120*/  SHF.R.S32.HI R15, RZ, 0x1f, R15 ;  /* 0x0000001fff0f7819 */ /* 0x000fe2000001140f */
[----:B------:R2:W-:Y:S01]  /*10130*/  @!P0 ST.E.64 [R2.64], R88 ;  /* 0x0000005802008985 */ /* 0x0005e2000c101b08 */
[----:B------:R-:W-:Y:S02]  /*10140*/  IADD3 R13, R225, 0x40, RZ ;  /* 0x00000040e10d7810 */ /* 0x000fe40007ffe0ff */
[----:B------:R-:W-:Y:S02]  /*10150*/  @!P5 LEA.HI.X R9, R10, R4, R15, 0x2, P1 ;  /* 0x000000040a09d211 */ /* 0x000fe400008f140f */
[----:B------:R-:W-:Y:S02]  /*10160*/  ISETP.GE.AND P2, PT, R13, c[0x0][0x3c8], PT ;  /* 0x0000f2000d007a0c */ /* 0x000fe40003f46270 */
[C---:B------:R-:W-:Y:S01]  /*10170*/  IADD3 R15, R225.reuse, 0x30, RZ ;  /* 0x00000030e10f7810 */ /* 0x040fe20007ffe0ff */
[----:B------:R3:W-:Y:S01]  /*10180*/  @!P5 ST.E.64 [R8.64], R122 ;  /* 0x0000007a0800d985 */ /* 0x0007e2000c101b08 */
[----:B------:R-:W-:-:S02]  /*10190*/  IADD3 R10, R225, 0x38, RZ ;  /* 0x00000038e10a7810 */ /* 0x000fc40007ffe0ff */
[----:B------:R-:W-:Y:S02]  /*101a0*/  SHF.R.S32.HI R15, RZ, 0x1f, R15 ;  /* 0x0000001fff0f7819 */ /* 0x000fe4000001140f */
[C---:B------:R-:W-:Y:S02]  /*101b0*/  IADD3 R12, R225.reuse, 0x50, RZ ;  /* 0x00000050e10c7810 */ /* 0x040fe40007ffe0ff */
[----:B------:R-:W-:Y:S02]  /*101c0*/  SHF.R.S32.HI R10, RZ, 0x1f, R10 ;  /* 0x0000001fff0a7819 */ /* 0x000fe4000001140a */
[----:B------:R-:W-:Y:S02]  /*101d0*/  IADD3 R14, R225, 0x48, RZ ;  /* 0x00000048e10e7810 */ /* 0x000fe40007ffe0ff */
[----:B-1----:R-:W-:Y:S02]  /*101e0*/  @!P4 LEA R6, P0, R11, R0, 0x2 ;  /* 0x000000000b06c211 */ /* 0x002fe400078010ff */
[----:B------:R-:W-:-:S02]  /*101f0*/  ISETP.GE.AND P1, PT, R14, c[0x0][0x3c8], PT ;  /* 0x0000f2000e007a0c */ /* 0x000fc40003f26270 */
[----:B------:R-:W-:Y:S02]  /*10200*/  @!P4 LEA.HI.X R7, R11, R4, R15, 0x2, P0 ;  /* 0x000000040b07c211 */ /* 0x000fe400000f140f */
[----:B------:R-:W-:Y:S02]  /*10210*/  ISETP.GE.AND P0, PT, R12, c[0x0][0x3c8], PT ;  /* 0x0000f2000c007a0c */ /* 0x000fe40003f06270 */
[----:B--2---:R-:W-:Y:S01]  /*10220*/  @!P3 LEA R2, P6, R5, R0, 0x2 ;  /* 0x000000000502b211 */ /* 0x004fe200078c10ff */
[----:B------:R1:W-:Y:S01]  /*10230*/  @!P4 ST.E.64 [R6.64], R110 ;  /* 0x0000006e0600c985 */ /* 0x0003e2000c101b08 */
[----:B------:R-:W-:Y:S02]  /*10240*/  IADD3 R15, R225, 0x40, RZ ;  /* 0x00000040e10f7810 */ /* 0x000fe40007ffe0ff */
[----:B------:R-:W-:Y:S02]  /*10250*/  @!P3 LEA.HI.X R3, R5, R4, R10, 0x2, P6 ;  /* 0x000000040503b211 */ /* 0x000fe400030f140a */
[----:B------:R-:W-:-:S02]  /*10260*/  SHF.R.S32.HI R15, RZ, 0x1f, R15 ;  /* 0x0000001fff0f7819 */ /* 0x000fc4000001140f */
[----:B---3--:R-:W-:Y:S01]  /*10270*/  @!P2 LEA R8, P6, R13, R0, 0x2 ;  /* 0x000000000d08a211 */ /* 0x008fe200078c10ff */
        /* <DEDUP_REMOVED lines=8> */
[----:B------:R-:W-:Y:S02]  /*10300*/  IADD3 R15, R225, 0x48, RZ ;  /* 0x00000048e10f7810 */ /* 0x000fe40007ffe0ff */
[----:B------:R-:W-:Y:S02]  /*10310*/  ISETP.GE.AND P4, PT, R11, c[0x0][0x3c8], PT ;  /* 0x0000f2000b007a0c */ /* 0x000fe40003f86270 */
[----:B------:R-:W-:Y:S02]  /*10320*/  SHF.R.S32.HI R15, RZ, 0x1f, R15 ;  /* 0x0000001fff0f7819 */ /* 0x000fe4000001140f */
[----:B------:R-:W-:Y:S02]  /*10330*/  IADD3 R5, R225, 0x68, RZ ;  /* 0x00000068e1057810 */ /* 0x000fe40007ffe0ff */
[----:B-1----:R-:W-:-:S02]  /*10340*/  @!P1 LEA R6, P3, R14, R0, 0x2 ;  /* 0x000000000e069211 */ /* 0x002fc400078610ff */
[----:B------:R-:W-:Y:S02]  /*10350*/  ISETP.GE.AND P2, PT, R252, c[0x0][0x3c8], PT ;  /* 0x0000f200fc007a0c */ /* 0x000fe40003f46270 */
[----:B------:R-:W-:Y:S02]  /*10360*/  @!P1 LEA.HI.X R7, R14, R4, R15, 0x2, P3 ;  /* 0x000000040e079211 */ /* 0x000fe400018f140f */
[----:B------:R-:W-:Y:S02]  /*10370*/  ISETP.GE.AND P3, PT, R5, c[0x0][0x3c8], PT ;  /* 0x0000f20005007a0c */ /* 0x000fe40003f66270 */
[C---:B--2---:R-:W-:Y:S01]  /*10380*/  @!P0 LEA R2, P6, R12.reuse, R0, 0x2 ;  /* 0x000000000c028211 */ /* 0x044fe200078c10ff */
[----:B------:R1:W-:Y:S01]  /*10390*/  @!P1 ST.E.64 [R6.64], R114 ;  /* 0x0000007206009985 */ /* 0x0003e2000c101b08 */
[----:B------:R-:W-:Y:S02]  /*103a0*/  ISETP.GE.AND P1, PT, R251, c[0x0][0x3c8], PT ;  /* 0x0000f200fb007a0c */ /* 0x000fe40003f26270 */
[----:B------:R-:W-:-:S02]  /*103b0*/  @!P0 LEA.HI.X R3, R12, R4, R13, 0x2, P6 ;  /* 0x000000040c038211 */ /* 0x000fc400030f140d */
[C---:B------:R-:W-:Y:S02]  /*103c0*/  IADD3 R12, R225.reuse, 0x58, RZ ;  /* 0x00000058e10c7810 */ /* 0x040fe40007ffe0ff */
[C---:B---3--:R-:W-:Y:S01]  /*103d0*/  @!P5 LEA R8, P6, R10.reuse, R0, 0x2 ;  /* 0x000000000a08d211 */ /* 0x048fe200078c10ff */
[----:B------:R2:W-:Y:S01]  /*103e0*/  @!P0 ST.E.64 [R2.64], R46 ;  /* 0x0000002e02008985 */ /* 0x0005e2000c101b08 */
[----:B------:R-:W-:Y:S02]  /*103f0*/  SHF.R.S32.HI R12, RZ, 0x1f, R12 ;  /* 0x0000001fff0c7819 */ /* 0x000fe4000001140c */
[----:B------:R-:W-:Y:S02]  /*10400*/  SHF.R.S32.HI R13, RZ, 0x1f, R246 ;  /* 0x0000001fff0d7819 */ /* 0x000fe400000114f6 */
[----:B------:R-:W-:Y:S02]  /*10410*/  @!P5 LEA.HI.X R9, R10, R4, R12, 0x2, P6 ;  /* 0x000000040a09d211 */ /* 0x000fe400030f140c */
[----:B------:R-:W-:-:S02]  /*10420*/  IADD3 R12, R225, 0x60, RZ ;  /* 0x00000060e10c7810 */ /* 0x000fc40007ffe0ff */
[----:B------:R-:W-:Y:S01]  /*10430*/  IADD3 R10, R225, 0x68, RZ ;  /* 0x00000068e10a7810 */ /* 0x000fe20007ffe0ff */
[----:B------:R3:W-:Y:S01]  /*10440*/  @!P5 ST.E.64 [R8.64], R130 ;  /* 0x000000820800d985 */ /* 0x0007e2000c101b08 */
[----:B------:R-:W-:Y:S02]  /*10450*/  SHF.R.S32.HI R12, RZ, 0x1f, R12 ;  /* 0x0000001fff0c7819 */ /* 0x000fe4000001140c */
[----:B------:R-:W-:Y:S02]  /*10460*/  SHF.R.S32.HI R10, RZ, 0x1f, R10 ;  /* 0x0000001fff0a7819 */ /* 0x000fe4000001140a */
        /* <DEDUP_REMOVED lines=8> */
[----:B------:R-:W-:Y:S01]  /*104f0*/  SHF.R.S32.HI R10, RZ, 0x1f, R251 ;  /* 0x0000001fff0a7819 */ /* 0x000fe200000114fb */
[----:B------:R2:W-:Y:S01]  /*10500*/  @!P3 ST.E.64 [R2.64], R50 ;  /* 0x000000320200b985 */ /* 0x0005e2000c101b08 */
[C---:B---3--:R-:W-:Y:S02]  /*10510*/  @!P2 LEA R8, P5, R252.reuse, R0, 0x2 ;  /* 0x00000000fc08a211 */ /* 0x048fe400078a10ff */
[----:B------:R-:W-:Y:S02]  /*10520*/  SHF.R.S32.HI R5, RZ, 0x1f, R250 ;  /* 0x0000001fff057819 */ /* 0x000fe400000114fa */
[----:B------:R-:W-:Y:S02]  /*10530*/  @!P2 LEA.HI.X R9, R252, R4, R11, 0x2, P5 ;  /* 0x00000004fc09a211 */ /* 0x000fe400028f140b */
[----:B------:R-:W-:Y:S02]  /*10540*/  ISETP.GE.AND P5, PT, R248, c[0x0][0x3c8], PT ;  /* 0x0000f200f8007a0c */ /* 0x000fe40003fa6270 */
[----:B------:R-:W-:Y:S01]  /*10550*/  SHF.R.S32.HI R12, RZ, 0x1f, R245 ;  /* 0x0000001fff0c7819 */ /* 0x000fe200000114f5 */
[----:B------:R-:W-:Y:S01]  /*10560*/  @!P2 ST.E.64 [R8.64], R134 ;  /* 0x000000860800a985 */ /* 0x000fe2000c101b08 */
[----:B------:R-:W-:-:S02]  /*10570*/  ISETP.GE.AND P2, PT, R246, c[0x0][0x3c8], PT ;  /* 0x0000f200f6007a0c */ /* 0x000fc40003f46270 */
        /* <DEDUP_REMOVED lines=38> */
.L_x_2712:
        /* <DEDUP_REMOVED lines=19> */
.L_x_2733:
        /* <DEDUP_REMOVED lines=55> */
.L_x_2735:
[----:B------:R-:W-:Y:S05]  /*10c80*/  BSYNC B0 ;  /* 0x0000000000007941 */ /* 0x000fea0003800000 */
.L_x_2734:
        /* <DEDUP_REMOVED lines=34> */
.L_x_2806:
[----:B------:R-:W-:Y:S05]  /*10eb0*/  BRA.DIV ~URZ, `(.L_x_2737) ;  /* 0x000037027f007947 */ /* 0x000fea000b800000 */
[----:B------:R3:W4:Y:S02]  /*10ec0*/  SHFL.IDX PT, R0, R12, RZ, 0x181f ;  /* 0x00181fff0c007589 */ /* 0x00072400000e0000 */
.L_x_2807:
        /* <DEDUP_REMOVED lines=20> */
.L_x_2739:
[----:B------:R-:W-:Y:S05]  /*11010*/  BSYNC B0 ;  /* 0x0000000000007941 */ /* 0x000fea0003800000 */
.L_x_2738:
[----:B------:R-:W-:Y:S05]  /*11020*/  BRA.DIV ~URZ, `(.L_x_2740) ;  /* 0x000036027f007947 */ /* 0x000fea000b800000 */
[----:B--2---:R2:W1:Y:S04]  /*11030*/  SHFL.IDX PT, R8, R9, 0x1, 0x181f ;  /* 0x00381f0009087f89 */ /* 0x00446800000e0000 */
[----:B----4-:R2:W4:Y:S02]  /*11040*/  SHFL.IDX PT, R0, R12, 0x1, 0x181f ;  /* 0x00381f000c007f89 */ /* 0x01052400000e0000 */
.L_x_2808:
        /* <DEDUP_REMOVED lines=19> */
.L_x_2742:
[----:B------:R-:W-:Y:S05]  /*11180*/  BSYNC B0 ;  /* 0x0000000000007941 */ /* 0x000fea0003800000 */
.L_x_2741:
[----:B------:R-:W-:Y:S05]  /*11190*/  BRA.DIV ~URZ, `(.L_x_2743) ;  /* 0x000035627f007947 */ /* 0x000fea000b800000 */
[----:B-1----:R1:W2:Y:S02]  /*111a0*/  SHFL.IDX PT, R8, R9, 0x2, 0x181f ;  /* 0x00581f0009087f89 */ /* 0x0022a400000e0000 */
.L_x_2809:
[----:B------:R-:W-:Y:S05]  /*111b0*/  BRA.DIV ~URZ, `(.L_x_2744) ;  /* 0x000035b27f007947 */ /* 0x000fea000b800000 */
[----:B----4-:R4:W1:Y:S02]  /*111c0*/  SHFL.IDX PT, R0, R12, 0x2, 0x181f ;  /* 0x00581f000c007f89 */ /* 0x01086400000e0000 */
.L_x_2810:
        /* <DEDUP_REMOVED lines=19> */
.L_x_2746:
[----:B------:R-:W-:Y:S05]  /*11300*/  BSYNC B0 ;  /* 0x0000000000007941 */ /* 0x000fea0003800000 */
.L_x_2745:
[----:B------:R-:W-:Y:S05]  /*11310*/  BRA.DIV ~URZ, `(.L_x_2747) ;  /* 0x000034c27f007947 */ /* 0x000fea000b800000 */
[----:B--2---:R2:W3:Y:S04]  /*11320*/  SHFL.IDX PT, R8, R9, 0x3, 0x181f ;  /* 0x00781f0009087f89 */ /* 0x0044e800000e0000 */
[----:B-1----:R2:W1:Y:S02]  /*11330*/  SHFL.IDX PT, R0, R12, 0x3, 0x181f ;  /* 0x00781f000c007f89 */ /* 0x00246400000e0000 */
.L_x_2811:
        /* <DEDUP_REMOVED lines=18> */
.L_x_2727:
[----:B------:R-:W-:Y:S05]  /*11460*/  BSYNC B1 ;  /* 0x0000000000017941 */ /* 0x000fea0003800000 */
.L_x_2711:
[----:B------:R-:W-:-:S13]  /*11470*/  ISETP.NE.AND P0, PT, RZ, UR6, PT ;  /* 0x00000006ff007c0c */ /* 0x000fda000bf05270 */
[----:B------:R-:W-:Y:S01]  /*11480*/  @P0 WARPSYNC 0xffffffff ;  /* 0xffffffff00000948 */ /* 0x000fe20003800000 */
[----:B------:R-:W-:Y:S06]  /*11490*/  @P0 BAR.SYNC.DEFER_BLOCKING 0x5, 0x100 ;  /* 0x0144000000000b1d */ /* 0x000fec0000010000 */
[----:B------:R-:W4:Y:S04]  /*114a0*/  @P0 LDS.128 R228, [0x24100] ;  /* 0x02410000ffe40984 */ /* 0x000f280000000c00 */
[----:B------:R-:W-:Y:S06]  /*114b0*/  @P0 BAR.ARV 0x4, 0x100 ;  /* 0x0104000000000b1d */ /* 0x000fec0000002000 */
[----:B------:R-:W-:Y:S05]  /*114c0*/  @P0 BRA `(.L_x_2748) ;  /* 0x00000f7000000947 */ /* 0x000fea0003800000 */
[----:B-1--4-:R-:W1:Y:S01]  /*114d0*/  S2R R0, SR_TID.X ;  /* 0x0000000000007919 */ /* 0x012e620000002100 */
[----:B---3--:R-:W-:Y:S01]  /*114e0*/  IMAD.MOV.U32 R7, RZ, RZ, RZ ;  /* 0x000000ffff077224 */ /* 0x008fe200078e00ff */
[----:B-1----:R-:W-:-:S04]  /*114f0*/  LOP3.LUT R13, R0, 0x1f, RZ, 0xc0, !PT ;  /* 0x0000001f000d7812 */ /* 0x002fc800078ec0ff */
[----:B------:R-:W-:Y:S01]  /*11500*/  ISETP.NE.AND P5, PT, R13, 0x1f, PT ;  /* 0x0000001f0d00780c */ /* 0x000fe20003fa5270 */
[----:B------:R-:W-:Y:S10]  /*11510*/  BRA.DIV ~URZ, `(.L_x_2749) ;  /* 0x000033927f007947 */ /* 0x000ff4000b800000 */
[----:B--2---:R1:W2:Y:S02]  /*11520*/  SHFL.IDX PT, R9, R28, RZ, 0x1f ;  /* 0x00001fff1c097589 */ /* 0x0042a400000e0000 */
.L_x_2812:
[----:B------:R-:W-:Y:S05]  /*11530*/  BRA.DIV ~URZ, `(.L_x_2750) ;  /* 0x000033e27f007947 */ /* 0x000fea000b800000 */
[----:B------:R3:W4:Y:S02]  /*11540*/  SHFL.IDX PT, R8, R28, 0x1, 0x1f ;  /* 0x00201f001c087f89 */ /* 0x00072400000e0000 */
.L_x_2813:
        /* <DEDUP_REMOVED lines=18> */
.L_x_2814:
        /* <DEDUP_REMOVED lines=16> */
.L_x_2815:
[----:B---3--:R-:W-:Y:S01]  /*11770*/  IMAD R0, R0, c[0x0][0x538], RZ ;  /* 0x00014e0000007a24 */ /* 0x008fe200078e02ff */
[----:B------:R-:W-:Y:S04]  /*11780*/  BSSY B1, `(.L_x_2753) ;  /* 0x00000c6000017945 */ /* 0x000fe80003800000 */
[----:B----4-:R-:W-:-:S04]  /*11790*/  IADD3 R8, R0, R8, RZ ;  /* 0x0000000800087210 */ /* 0x010fc80007ffe0ff */
[----:B--2---:R-:W-:-:S13]  /*117a0*/  ISETP.GT.AND P6, PT, R8, R9, PT ;  /* 0x000000090800720c */ /* 0x004fda0003fc4270 */
[----:B------:R-:W-:Y:S05]  /*117b0*/  @P6 BRA `(.L_x_2754) ;  /* 0x0000024000006947 */ /* 0x000fea0003800000 */
.L_x_2758:
        /* <DEDUP_REMOVED lines=16> */
.L_x_2816:
        /* <DEDUP_REMOVED lines=16> */
.L_x_2817:
[----:B--2---:R-:W-:-:S05]  /*119c0*/  IMAD R0, R0, c[0x0][0x538], RZ ;  /* 0x00014e0000007a24 */ /* 0x004fca00078e02ff */
[----:B------:R-:W-:-:S04]  /*119d0*/  IADD3 R8, R0, R8, RZ ;  /* 0x0000000800087210 */ /* 0x000fc80007ffe0ff */
[----:B------:R-:W-:-:S13]  /*119e0*/  ISETP.GT.AND P6, PT, R8, R9, PT ;  /* 0x000000090800720c */ /* 0x000fda0003fc4270 */
[----:B-1----:R-:W-:Y:S05]  /*119f0*/  @!P6 BRA `(.L_x_2758) ;  /* 0xfffffdc00000e947 */ /* 0x002fea000383ffff */
.L_x_2754:
[----:B------:R-:W-:-:S05]  /*11a00*/  IADD3 R8, -R0, R8, RZ ;  /* 0x0000000800087210 */ /* 0x000fca0007ffe1ff */
[----:B------:R-:W-:-:S05]  /*11a10*/  IMAD R0, R4, c[0x0][0x538], R8 ;  /* 0x00014e0004007a24 */ /* 0x000fca00078e0208 */
[----:B------:R-:W-:Y:S01]  /*11a20*/  ISETP.GT.AND P0, PT, R0, R9, PT ;  /* 0x000000090000720c */ /* 0x000fe20003f04270 */
[----:B------:R-:W-:-:S12]  /*11a30*/  BRA.DIV ~URZ, `(.L_x_2759) ;  /* 0x000033427f007947 */ /* 0x000fd8000b800000 */
[----:B------:R-:W-:-:S04]  /*11a40*/  VOTE.ANY R5, PT, !P0 ;  /* 0x0000000000057806 */ /* 0x000fc800040e0100 */
.L_x_2818:
[----:B------:R-:W2:Y:S02]  /*11a50*/  POPC R0, R5 ;  /* 0x0000000500007309 */ /* 0x000ea40000000000 */
[----:B--2---:R-:W-:Y:S01]  /*11a60*/  IADD3 R231, R0, R231, RZ ;  /* 0x000000e700e77210 */ /* 0x004fe20007ffe0ff */
[----:B------:R-:W-:Y:S05]  /*11a70*/  BRA.DIV ~URZ, `(.L_x_2760) ;  /* 0x000033527f007947 */ /* 0x000fea000b800000 */
[----:B------:R2:W3:Y:S04]  /*11a80*/  SHFL.IDX PT, R11, R6, R0, 0x1f ;  /* 0x00001f00060b7589 */ /* 0x0004e800000e0000 */
[----:B------:R2:W4:Y:S02]  /*11a90*/  SHFL.IDX PT, R7, R7, R0, 0x1f ;  /* 0x00001f0007077589 */ /* 0x00052400000e0000 */
.L_x_2819:
[----:B------:R-:W-:Y:S01]  /*11aa0*/  ISETP.NE.AND P0, PT, R5, RZ, PT ;  /* 0x000000ff0500720c */ /* 0x000fe20003f05270 */
[----:B------:R-:W-:-:S12]  /*11ab0*/  BSSY B0, `(.L_x_2761) ;  /* 0x0000005000007945 */ /* 0x000fd80003800000 */
[----:B------:R-:W-:Y:S05]  /*11ac0*/  @!P0 BRA `(.L_x_2762) ;  /* 0x0000003000008947 */ /* 0x000fea0003800000 */
[----:B--2---:R-:W-:Y:S01]  /*11ad0*/  IADD3 R0, R0, -0x1, RZ ;  /* 0xffffffff00007810 */ /* 0x004fe20007ffe0ff */
[----:B------:R-:W-:Y:S05]  /*11ae0*/  BRA.DIV ~URZ, `(.L_x_2763) ;  /* 0x000033b27f007947 */ /* 0x000fea000b800000 */
[----:B------:R2:W1:Y:S02]  /*11af0*/  SHFL.IDX PT, R10, R4, R0, 0x1f ;  /* 0x00001f00040a7589 */ /* 0x00046400000e0000 */
.L_x_2762:
[----:B------:R-:W-:Y:S05]  /*11b00*/  BSYNC B0 ;  /* 0x0000000000007941 */ /* 0x000fea0003800000 */
.L_x_2761:
        /* <DEDUP_REMOVED lines=67> */
.L_x_2765:
        /* <DEDUP_REMOVED lines=66> */
.L_x_2766:
[----:B------:R-:W-:Y:S05]  /*12360*/  BSYNC B0 ;  /* 0x0000000000007941 */ /* 0x000fea0003800000 */
.L_x_2764:
[----:B------:R-:W-:-:S04]  /*12370*/  LOP3.LUT R0, RZ, R0, RZ, 0x33, !PT ;  /* 0x00000000ff007212 */ /* 0x000fc800078e33ff */
[----:B------:R-:W-:Y:S01]  /*12380*/  IADD3 R229, R0, R11, RZ ;  /* 0x0000000b00e57210 */ /* 0x000fe20007ffe0ff */
[----:B------:R-:W-:Y:S05]  /*12390*/  BRA `(.L_x_2767) ;  /* 0x0000004000007947 */ /* 0x000fea0003800000 */
.L_x_2755:
[----:B------:R-:W-:Y:S01]  /*123a0*/  IMAD.MOV.U32 R228, RZ, RZ, R9 ;  /* 0x000000ffffe47224 */ /* 0x000fe200078e0009 */
[----:B------:R-:W-:Y:S01]  /*123b0*/  MOV R230, RZ ;  /* 0x000000ff00e67202 */ /* 0x000fe20000000f00 */
[----:B------:R-:W-:Y:S01]  /*123c0*/  IMAD.MOV.U32 R229, RZ, RZ, RZ ;  /* 0x000000ffffe57224 */ /* 0x000fe200078e00ff */
[----:B------:R-:W-:Y:S02]  /*123d0*/  MOV R231, c[0x0][0x53c] ;  /* 0x00014f0000e77a02 */ /* 0x000fe40000000f00 */
.L_x_2767:
[----:B------:R-:W-:Y:S05]  /*123e0*/  BSYNC B1 ;  /* 0x0000000000017941 */ /* 0x000fea0003800000 */
.L_x_2753:
[----:B------:R-:W-:Y:S01]  /*123f0*/  WARPSYNC 0xffffffff ;  /* 0xffffffff00007948 */ /* 0x000fe20003800000 */
[----:B------:R-:W-:Y:S01]  /*12400*/  BAR.SYNC.DEFER_BLOCKING 0x4, 0x100 ;  /* 0x0104000000007b1d */ /* 0x000fe20000010000 */
[----:B------:R-:W-:-:S13]  /*12410*/  ISETP.NE.AND P0, PT, R13, RZ, PT ;  /* 0x000000ff0d00720c */ /* 0x000fda0003f05270 */
[----:B------:R2:W-:Y:S04]  /*12420*/  @!P0 STS.128 [0x24100], R228 ;  /* 0x024100e4ff008388 */ /* 0x0005e80000000c00 */
[----:B------:R-:W-:Y:S06]  /*12430*/  BAR.ARV 0x5, 0x100 ;  /* 0x0144000000007b1d */ /* 0x000fec0000002000 */
.L_x_2748:
[----:B----4-:R-:W-:-:S13]  /*12440*/  ISETP.GE.AND P0, PT, R231, c[0x0][0x53c], PT ;  /* 0x00014f00e7007a0c */ /* 0x010fda0003f06270 */
[----:B-123--:R-:W-:Y:S01]  /*12450*/  @P0 CALL.REL.NOINC `(.L_x_2768) ;  /* 0x0000001000000944 */ /* 0x00efe20003c00000 */
[----:B------:R-:W-:Y:S05]  /*12460*/  BRA `(.L_x_2769) ;  /* 0xfffef62000007947 */ /* 0x000fea000383ffff */
.L_x_2768:
[----:B------:R-:W-:Y:S05]  /*12470*/  EXIT ;  /* 0x000000000000794d */ /* 0x000fea0003800000 */
.L_x_2644:
[----:B------:R-:W-:Y:S01]  /*12480*/  IMAD.MOV.U32 R0, RZ, RZ, R5 ;  /* 0x000000ffff007224 */ /* 0x000fe200078e0005 */
[----:B------:R-:W-:Y:S02]  /*12490*/  MOV R2, 0x1 ;  /* 0x0000000100027802 */ /* 0x000fe40000000f00 */
[----:B------:R-:W-:Y:S02]  /*124a0*/  MOV R3, 0x124c0 ;  /* 0x000124c000037802 */ /* 0x000fe40000000f00 */
[----:B-1----:R-:W-:Y:S05]  /*124b0*/  CALL.REL.NOINC `($__internal_46_$__cuda_sm70_shflsync_up_p) ;  /* 0x00002af000007944 */ /* 0x002fea0003c00000 */
[----:B------:R-:W-:Y:S01]  /*124c0*/  MOV R0, R4 ;  /* 0x0000000400007202 */ /* 0x000fe20000000f00 */
[----:B------:R-:W-:Y:S05]  /*124d0*/  BRA `(.L_x_2770) ;  /* 0xfffedf6000007947 */ /* 0x000fea000383ffff */
.L_x_2645:
[----:B------:R-:W-:Y:S01]  /*124e0*/  IMAD.MOV.U32 R0, RZ, RZ, R5 ;  /* 0x000000ffff007224 */ /* 0x000fe200078e0005 */
[----:B------:R-:W-:Y:S02]  /*124f0*/  MOV R2, 0x2 ;  /* 0x0000000200027802 */ /* 0x000fe40000000f00 */
[----:B------:R-:W-:Y:S02]  /*12500*/  MOV R3, 0x12520 ;  /* 0x0001252000037802 */ /* 0x000fe40000000f00 */
[----:B-1----:R-:W-:Y:S05]  /*12510*/  CALL.REL.NOINC `($__internal_46_$__cuda_sm70_shflsync_up_p) ;  /* 0x00002a9000007944 */ /* 0x002fea0003c00000 */
[----:B------:R-:W-:Y:S01]  /*12520*/  SEL R0, R4, RZ, P4 ;  /* 0x000000ff04007207 */ /* 0x000fe20002000000 */
[----:B------:R-:W-:Y:S01]  /*12530*/  IMAD.MOV.U32 R2, RZ, RZ, 0x4 ;  /* 0x00000004ff027424 */ /* 0x000fe200078e00ff */
[----:B------:R-:W-:-:S03]  /*12540*/  MOV R3, 0x12570 ;  /* 0x0001257000037802 */ /* 0x000fc60000000f00 */
[----:B------:R-:W-:Y:S02]  /*12550*/  IMAD.IADD R0, R5, 0x1, R0 ;  /* 0x0000000105007824 */ /* 0x000fe400078e0200 */
[----:B------:R-:W-:Y:S05]  /*12560*/  CALL.REL.NOINC `($__internal_46_$__cuda_sm70_shflsync_up_p) ;  /* 0x00002a4000007944 */ /* 0x000fea0003c00000 */
        /* <DEDUP_REMOVED lines=12> */
[----:B------:R-:W-:Y:S02]  /*12630*/  MOV R29, 0x1f ;  /* 0x0000001f001d7802 */ /* 0x000fe40000000f00 */
[----:B------:R-:W-:Y:S01]  /*12640*/  MOV R3, 0x12680 ;  /* 0x0001268000037802 */ /* 0x000fe20000000f00 */
[----:B------:R-:W-:-:S04]  /*12650*/  IMAD.IADD R4, R0, 0x1, R4 ;  /* 0x0000000100047824 */ /* 0x000fc800078e0204 */
[----:B------:R-:W-:Y:S02]  /*12660*/  IMAD.MOV.U32 R30, RZ, RZ, R4 ;  /* 0x000000ffff1e7224 */ /* 0x000fe400078e0004 */
[----:B------:R-:W-:Y:S05]  /*12670*/  CALL.REL.NOINC `($__internal_45_$__cuda_sm70_shflsync_idx_p) ;  /* 0x000028d000007944 */ /* 0x000fea0003c00000 */
[----:B------:R-:W-:Y:S01]  /*12680*/  MOV R0, R29 ;  /* 0x0000001d00007202 */ /* 0x000fe20000000f00 */
[----:B------:R-:W-:Y:S05]  /*12690*/  BRA `(.L_x_2771) ;  /* 0xfffedea000007947 */ /* 0x000fea000383ffff */
.L_x_2647:
[----:B------:R-:W-:Y:S02]  /*126a0*/  SEL R0, RZ, 0x1, P0 ;  /* 0x00000001ff007807 */ /* 0x000fe40000000000 */
[----:B------:R-:W-:Y:S02]  /*126b0*/  MOV R2, 0x126d0 ;  /* 0x000126d000027802 */ /* 0x000fe40000000f00 */
[----:B-1----:R-:W-:Y:S05]  /*126c0*/  CALL.REL.NOINC `($__internal_47_$__cuda_sm70_votesync_ballot) ;  /* 0x0000295000007944 */ /* 0x002fea0003c00000 */
[----:B------:R-:W-:Y:S01]  /*126d0*/  MOV R6, R0 ;  /* 0x0000000000067202 */ /* 0x000fe20000000f00 */
[----:B------:R-:W-:Y:S05]  /*126e0*/  BRA `(.L_x_2772) ;  /* 0xfffedee000007947 */ /* 0x000fea000383ffff */
.L_x_2648:
[----:B------:R-:W-:Y:S01]  /*126f0*/  IMAD.MOV.U32 R30, RZ, RZ, R9 ;  /* 0x000000ffff1e7224 */ /* 0x000fe200078e0009 */
[----:B------:R-:W-:Y:S01]  /*12700*/  MOV R2, R0 ;  /* 0x0000000000027202 */ /* 0x000fe20000000f00 */
[----:B------:R-:W-:Y:S01]  /*12710*/  IMAD.MOV.U32 R29, RZ, RZ, 0x1f ;  /* 0x0000001fff1d7424 */ /* 0x000fe200078e00ff */
[----:B------:R-:W-:Y:S02]  /*12720*/  MOV R3, 0x12740 ;  /* 0x0001274000037802 */ /* 0x000fe40000000f00 */
[----:B------:R-:W-:Y:S05]  /*12730*/  CALL.REL.NOINC `($__internal_45_$__cuda_sm70_shflsync_idx_p) ;  /* 0x0000281000007944 */ /* 0x000fea0003c00000 */
[----:B------:R-:W-:Y:S01]  /*12740*/  IMAD.MOV.U32 R229, RZ, RZ, R29 ;  /* 0x000000ffffe57224 */ /* 0x000fe200078e001d */
[----:B------:R-:W-:Y:S01]  /*12750*/  MOV R30, R8 ;  /* 0x00000008001e7202 */ /* 0x000fe20000000f00 */
[----:B------:R-:W-:Y:S01]  /*12760*/  IMAD.MOV.U32 R5, RZ, RZ, RZ ;  /* 0x000000ffff057224 */ /* 0x000fe200078e00ff */
[----:B------:R-:W-:Y:S01]  /*12770*/  MOV R2, R0 ;  /* 0x0000000000027202 */ /* 0x000fe20000000f00 */
[----:B------:R-:W-:Y:S01]  /*12780*/  IMAD.MOV.U32 R29, RZ, RZ, 0x1f ;  /* 0x0000001fff1d7424 */ /* 0x000fe200078e00ff */
[----:B------:R-:W-:-:S02]  /*12790*/  MOV R3, 0x127b0 ;  /* 0x000127b000037802 */ /* 0x000fc40000000f00 */
[----:B------:R-:W-:Y:S05]  /*127a0*/  CALL.REL.NOINC `($__internal_45_$__cuda_sm70_shflsync_idx_p) ;  /* 0x000027a000007944 */ /* 0x000fea0003c00000 */
[----:B------:R-:W-:Y:S01]  /*127b0*/  MOV R9, R29 ;  /* 0x0000001d00097202 */ /* 0x000fe20000000f00 */
[----:B------:R-:W-:Y:S05]  /*127c0*/  BRA `(.L_x_2773) ;  /* 0xfffede6000007947 */ /* 0x000fea000383ffff */
.L_x_2651:
[----:B------:R-:W-:Y:S01]  /*127d0*/  IMAD.MOV.U32 R30, RZ, RZ, R4 ;  /* 0x000000ffff1e7224 */ /* 0x000fe200078e0004 */
[----:B------:R-:W-:-:S02]  /*127e0*/  MOV R29, 0x1f ;  /* 0x0000001f001d7802 */ /* 0x000fc40000000f00 */
[----:B------:R-:W-:Y:S02]  /*127f0*/  MOV R3, 0x12810 ;  /* 0x0001281000037802 */ /* 0x000fe40000000f00 */
[----:B-123--:R-:W-:Y:S05]  /*12800*/  CALL.REL.NOINC `($__internal_45_$__cuda_sm70_shflsync_idx_p) ;  /* 0x0000274000007944 */ /* 0x00efea0003c00000 */
[----:B------:R-:W-:Y:S01]  /*12810*/  MOV R5, R29 ;  /* 0x0000001d00057202 */ /* 0x000fe20000000f00 */
[----:B------:R-:W-:Y:S05]  /*12820*/  BRA `(.L_x_2650) ;  /* 0xfffede6000007947 */ /* 0x000fea000383ffff */
.L_x_2662:
[----:B------:R-:W-:Y:S01]  /*12830*/  IMAD.MOV.U32 R30, RZ, RZ, R9 ;  /* 0x000000ffff1e7224 */ /* 0x000fe200078e0009 */
[----:B------:R-:W-:Y:S01]  /*12840*/  MOV R2, RZ ;  /* 0x000000ff00027202 */ /* 0x000fe20000000f00 */
[----:B------:R-:W-:Y:S01]  /*12850*/  IMAD.MOV.U32 R29, RZ, RZ, 0x181f ;  /* 0x0000181fff1d7424 */ /* 0x000fe200078e00ff */
[----:B------:R-:W-:Y:S02]  /*12860*/  MOV R3, 0x12880 ;  /* 0x0001288000037802 */ /* 0x000fe40000000f00 */
[----:B-----5:R-:W-:Y:S05]  /*12870*/  CALL.REL.NOINC `($__internal_45_$__cuda_sm70_shflsync_idx_p) ;  /* 0x000026d000007944 */ /* 0x020fea0003c00000 */
[----:B------:R-:W-:Y:S01]  /*12880*/  MOV R8, R29 ;  /* 0x0000001d00087202 */ /* 0x000fe20000000f00 */
[----:B------:R-:W-:Y:S05]  /*12890*/  BRA `(.L_x_2774) ;  /* 0xfffefeb000007947 */ /* 0x000fea000383ffff */
.L_x_2663:
[----:B------:R-:W-:Y:S01]  /*128a0*/  IMAD.MOV.U32 R30, RZ, RZ, R12 ;  /* 0x000000ffff1e7224 */ /* 0x000fe200078e000c */
[----:B------:R-:W-:Y:S01]  /*128b0*/  MOV R2, RZ ;  /* 0x000000ff00027202 */ /* 0x000fe20000000f00 */
[----:B------:R-:W-:Y:S01]  /*128c0*/  IMAD.MOV.U32 R29, RZ, RZ, 0x181f ;  /* 0x0000181fff1d7424 */ /* 0x000fe200078e00ff */
[----:B------:R-:W-:Y:S02]  /*128d0*/  MOV R3, 0x128f0 ;  /* 0x000128f000037802 */ /* 0x000fe40000000f00 */
[----:B-12--5:R-:W-:Y:S05]  /*128e0*/  CALL.REL.NOINC `($__internal_45_$__cuda_sm70_shflsync_idx_p) ;  /* 0x0000266000007944 */ /* 0x026fea0003c00000 */
[----:B------:R-:W-:Y:S01]  /*128f0*/  MOV R0, R29 ;  /* 0x0000001d00007202 */ /* 0x000fe20000000f00 */
[----:B------:R-:W-:Y:S05]  /*12900*/  BRA `(.L_x_2775) ;  /* 0xfffefe6000007947 */ /* 0x000fea000383ffff */
.L_x_2666:
[----:B------:R-:W-:Y:S01]  /*12910*/  IMAD.MOV.U32 R30, RZ, RZ, R9 ;  /* 0x000000ffff1e7224 */ /* 0x000fe200078e0009 */
[----:B--2---:R-:W-:Y:S01]  /*12920*/  MOV R2, 0x1 ;  /* 0x0000000100027802 */ /* 0x004fe20000000f00 */
[----:B------:R-:W-:Y:S01]  /*12930*/  IMAD.MOV.U32 R29, RZ, RZ, 0x181f ;  /* 0x0000181fff1d7424 */ /* 0x000fe200078e00ff */
[----:B------:R-:W-:-:S02]  /*12940*/  MOV R3, 0x12960 ;  /* 0x0001296000037802 */ /* 0x000fc40000000f00 */
[----:B-1-345:R-:W-:Y:S05]  /*12950*/  CALL.REL.NOINC `($__internal_45_$__cuda_sm70_shflsync_idx_p) ;  /* 0x000025f000007944 */ /* 0x03afea0003c00000 */
[----:B------:R-:W-:Y:S01]  /*12960*/  IMAD.MOV.U32 R8, RZ, RZ, R29 ;  /* 0x000000ffff087224 */ /* 0x000fe200078e001d */
[----:B------:R-:W-:Y:S01]  /*12970*/  MOV R2, 0x1 ;  /* 0x0000000100027802 */ /* 0x000fe20000000f00 */
[----:B------:R-:W-:Y:S01]  /*12980*/  IMAD.MOV.U32 R30, RZ, RZ, R12 ;  /* 0x000000ffff1e7224 */ /* 0x000fe200078e000c */
[----:B------:R-:W-:-:S02]  /*12990*/  MOV R29, 0x181f ;  /* 0x0000181f001d7802 */ /* 0x000fc40000000f00 */
[----:B------:R-:W-:Y:S02]  /*129a0*/  MOV R3, 0x129c0 ;  /* 0x000129c000037802 */ /* 0x000fe40000000f00 */
[----:B------:R-:W-:Y:S05]  /*129b0*/  CALL.REL.NOINC `($__internal_45_$__cuda_sm70_shflsync_idx_p) ;  /* 0x0000259000007944 */ /* 0x000fea0003c00000 */
[----:B------:R-:W-:Y:S01]  /*129c0*/  MOV R0, R29 ;  /* 0x0000001d00007202 */ /* 0x000fe20000000f00 */
[----:B------:R-:W-:Y:S05]  /*129d0*/  BRA `(.L_x_2776) ;  /* 0xfffeff1000007947 */ /* 0x000fea000383ffff */
.L_x_2669:
[----:B------:R-:W-:Y:S01]  /*129e0*/  IMAD.MOV.U32 R30, RZ, RZ, R9 ;  /* 0x000000ffff1e7224 */ /* 0x000fe200078e0009 */
[----:B-1----:R-:W-:Y:S01]  /*129f0*/  MOV R2, 0x2 ;  /* 0x0000000200027802 */ /* 0x002fe20000000f00 */
[----:B------:R-:W-:Y:S01]  /*12a00*/  IMAD.MOV.U32 R29, RZ, RZ, 0x181f ;  /* 0x0000181fff1d7424 */ /* 0x000fe200078e00ff */
[----:B------:R-:W-:Y:S02]  /*12a10*/  MOV R3, 0x12a30 ;  /* 0x00012a3000037802 */ /* 0x000fe40000000f00 */
[----:B--2345:R-:W-:Y:S05]  /*12a20*/  CALL.REL.NOINC `($__internal_45_$__cuda_sm70_shflsync_idx_p) ;  /* 0x0000252000007944 */ /* 0x03cfea0003c00000 */
[----:B------:R-:W-:Y:S01]  /*12a30*/  MOV R8, R29 ;  /* 0x0000001d00087202 */ /* 0x000fe20000000f00 */
[----:B------:R-:W-:Y:S05]  /*12a40*/  BRA `(.L_x_2777) ;  /* 0xffff000000007947 */ /* 0x000fea000383ffff */
.L_x_2670:
[----:B------:R-:W-:Y:S01]  /*12a50*/  IMAD.MOV.U32 R30, RZ, RZ, R12 ;  /* 0x000000ffff1e7224 */ /* 0x000fe200078e000c */
[----:B------:R-:W-:Y:S01]  /*12a60*/  MOV R2, 0x2 ;  /* 0x0000000200027802 */ /* 0x000fe20000000f00 */
[----:B------:R-:W-:Y:S01]  /*12a70*/  IMAD.MOV.U32 R29, RZ, RZ, 0x181f ;  /* 0x0000181fff1d7424 */ /* 0x000fe200078e00ff */
[----:B------:R-:W-:Y:S02]  /*12a80*/  MOV R3, 0x12aa0 ;  /* 0x00012aa000037802 */ /* 0x000fe40000000f00 */
[----:B-12345:R-:W-:Y:S05]  /*12a90*/  CALL.REL.NOINC `($__internal_45_$__cuda_sm70_shflsync_idx_p) ;  /* 0x000024b000007944 */ /* 0x03efea0003c00000 */
[----:B------:R-:W-:Y:S01]  /*12aa0*/  MOV R0, R29 ;  /* 0x0000001d00007202 */ /* 0x000fe20000000f00 */
[----:B------:R-:W-:Y:S05]  /*12ab0*/  BRA `(.L_x_2778) ;  /* 0xfffeffb000007947 */ /* 0x000fea000383ffff */
.L_x_2673:
[----:B------:R-:W-:Y:S01]  /*12ac0*/  IMAD.MOV.U32 R30, RZ, RZ, R9 ;  /* 0x000000ffff1e7224 */ /* 0x000fe200078e0009 */
[----:B-1----:R-:W-:Y:S01]  /*12ad0*/  MOV R2, 0x3 ;  /* 0x0000000300027802 */ /* 0x002fe20000000f00 */
[----:B------:R-:W-:Y:S01]  /*12ae0*/  IMAD.MOV.U32 R29, RZ, RZ, 0x181f ;  /* 0x0000181fff1d7424 */ /* 0x000fe200078e00ff */
[----:B------:R-:W-:-:S02]  /*12af0*/  MOV R3, 0x12b10 ;  /* 0x00012b1000037802 */ /* 0x000fc40000000f00 */
[----:B--2345:R-:W-:Y:S05]  /*12b00*/  CALL.REL.NOINC `($__internal_45_$__cuda_sm70_shflsync_idx_p) ;  /* 0x0000244000007944 */ /* 0x03cfea0003c00000 */
        /* <DEDUP_REMOVED lines=8> */
.L_x_2676:
[----:B------:R-:W-:Y:S01]  /*12b90*/  IMAD.MOV.U32 R30, RZ, RZ, R9 ;  /* 0x000000ffff1e7224 */ /* 0x000fe200078e0009 */
[----:B------:R-:W-:Y:S01]  /*12ba0*/  MOV R2, RZ ;  /* 0x000000ff00027202 */ /* 0x000fe20000000f00 */
[----:B------:R-:W-:Y:S01]  /*12bb0*/  IMAD.MOV.U32 R29, RZ, RZ, 0x181f ;  /* 0x0000181fff1d7424 */ /* 0x000fe200078e00ff */
[----:B------:R-:W-:Y:S02]  /*12bc0*/  MOV R3, 0x12be0 ;  /* 0x00012be000037802 */ /* 0x000fe40000000f00 */
[----:B------:R-:W-:Y:S05]  /*12bd0*/  CALL.REL.NOINC `($__internal_45_$__cuda_sm70_shflsync_idx_p) ;  /* 0x0000237000007944 */ /* 0x000fea0003c00000 */
[----:B------:R-:W-:Y:S01]  /*12be0*/  MOV R8, R29 ;  /* 0x0000001d00087202 */ /* 0x000fe20000000f00 */
[----:B------:R-:W-:Y:S05]  /*12bf0*/  BRA `(.L_x_2780) ;  /* 0xffff0ab000007947 */ /* 0x000fea000383ffff */
.L_x_2677:
[----:B------:R-:W-:Y:S01]  /*12c00*/  IMAD.MOV.U32 R30, RZ, RZ, R12 ;  /* 0x000000ffff1e7224 */ /* 0x000fe200078e000c */
[----:B------:R-:W-:Y:S01]  /*12c10*/  MOV R2, RZ ;  /* 0x000000ff00027202 */ /* 0x000fe20000000f00 */
[----:B------:R-:W-:Y:S01]  /*12c20*/  IMAD.MOV.U32 R29, RZ, RZ, 0x181f ;  /* 0x0000181fff1d7424 */ /* 0x000fe200078e00ff */
[----:B------:R-:W-:Y:S02]  /*12c30*/  MOV R3, 0x12c50 ;  /* 0x00012c5000037802 */ /* 0x000fe40000000f00 */
[----:B-12---:R-:W-:Y:S05]  /*12c40*/  CALL.REL.NOINC `($__internal_45_$__cuda_sm70_shflsync_idx_p) ;  /* 0x0000230000007944 */ /* 0x006fea0003c00000 */
[C---:B------:R-:W-:Y:S01]  /*12c50*/  IADD3 R6, P6, R29.reuse, R17, RZ ;  /* 0x000000111d067210 */ /* 0x040fe20007fde0ff */
[----:B------:R-:W-:Y:S01]  /*12c60*/  IMAD.MOV.U32 R30, RZ, RZ, R9 ;  /* 0x000000ffff1e7224 */ /* 0x000fe200078e0009 */
[----:B------:R-:W-:-:S02]  /*12c70*/  IADD3 R4, P5, R29, R18, RZ ;  /* 0x000000121d047210 */ /* 0x000fc40007fbe0ff */
[----:B------:R-:W-:Y:S01]  /*12c80*/  IADD3 R2, P0, R29, R19, RZ ;  /* 0x000000131d027210 */ /* 0x000fe20007f1e0ff */
[C---:B------:R-:W-:Y:S01]  /*12c90*/  IMAD.X R7, R8.reuse, 0x1, R14, P6 ;  /* 0x0000000108077824 */ /* 0x040fe200030e060e */
[----:B------:R-:W-:Y:S01]  /*12ca0*/  ISETP.GE.AND P6, PT, R193, c[0x0][0x1d4], PT ;  /* 0x00007500c1007a0c */ /* 0x000fe20003fc6270 */
[C---:B------:R-:W-:Y:S01]  /*12cb0*/  IMAD.X R5, R8.reuse, 0x1, R16, P5 ;  /* 0x0000000108057824 */ /* 0x040fe200028e0610 */
        /* <DEDUP_REMOVED lines=15> */
[----:B-1----:R-:W-:Y:S05]  /*12db0*/  CALL.REL.NOINC `($__internal_45_$__cuda_sm70_shflsync_idx_p) ;  /* 0x0000219000007944 */ /* 0x002fea0003c00000 */
        /* <DEDUP_REMOVED lines=8> */
.L_x_2680:
[----:B------:R-:W-:Y:S01]  /*12e40*/  IMAD.MOV.U32 R30, RZ, RZ, R13 ;  /* 0x000000ffff1e7224 */ /* 0x000fe200078e000d */
[----:B------:R-:W-:Y:S01]  /*12e50*/  MOV R2, RZ ;  /* 0x000000ff00027202 */ /* 0x000fe20000000f00 */
[----:B------:R-:W-:Y:S01]  /*12e60*/  IMAD.MOV.U32 R29, RZ, RZ, 0x181f ;  /* 0x0000181fff1d7424 */ /* 0x000fe200078e00ff */
[----:B------:R-:W-:Y:S02]  /*12e70*/  MOV R3, 0x12e90 ;  /* 0x00012e9000037802 */ /* 0x000fe40000000f00 */
[----:B-1234-:R-:W-:Y:S05]  /*12e80*/  CALL.REL.NOINC `($__internal_45_$__cuda_sm70_shflsync_idx_p) ;  /* 0x000020c000007944 */ /* 0x01efea0003c00000 */
[----:B------:R-:W-:Y:S01]  /*12e90*/  MOV R12, R29 ;  /* 0x0000001d000c7202 */ /* 0x000fe20000000f00 */
[----:B------:R-:W-:Y:S05]  /*12ea0*/  BRA `(.L_x_2782) ;  /* 0xffff0d7000007947 */ /* 0x000fea000383ffff */
.L_x_2681:
[----:B------:R-:W-:Y:S01]  /*12eb0*/  IMAD.MOV.U32 R30, RZ, RZ, R20 ;  /* 0x000000ffff1e7224 */ /* 0x000fe200078e0014 */
[----:B------:R-:W-:Y:S01]  /*12ec0*/  MOV R2, RZ ;  /* 0x000000ff00027202 */ /* 0x000fe20000000f00 */
[----:B------:R-:W-:Y:S01]  /*12ed0*/  IMAD.MOV.U32 R29, RZ, RZ, 0x181f ;  /* 0x0000181fff1d7424 */ /* 0x000fe200078e00ff */
[----:B------:R-:W-:Y:S02]  /*12ee0*/  MOV R3, 0x12f00 ;  /* 0x00012f0000037802 */ /* 0x000fe40000000f00 */
[----:B-1234-:R-:W-:Y:S05]  /*12ef0*/  CALL.REL.NOINC `($__internal_45_$__cuda_sm70_shflsync_idx_p) ;  /* 0x0000205000007944 */ /* 0x01efea0003c00000 */
[C---:B------:R-:W-:Y:S01]  /*12f00*/  IADD3 R16, P0, R29.reuse, R24, RZ ;  /* 0x000000181d107210 */ /* 0x040fe20007f1e0ff */
[----:B------:R-:W-:Y:S01]  /*12f10*/  IMAD.MOV.U32 R30, RZ, RZ, R13 ;  /* 0x000000ffff1e7224 */ /* 0x000fe200078e000d */
[----:B------:R-:W-:-:S02]  /*12f20*/  IADD3 R14, P1, R29, R25, RZ ;  /* 0x000000191d0e7210 */ /* 0x000fc40007f3e0ff */
[----:B------:R-:W-:Y:S01]  /*12f30*/  ISETP.GE.AND P6, PT, R193, c[0x0][0x1d4], PT ;  /* 0x00007500c1007a0c */ /* 0x000fe20003fc6270 */
[C---:B------:R-:W-:Y:S01]  /*12f40*/  IMAD.X R17, R12.reuse, 0x1, R21, P0 ;  /* 0x000000010c117824 */ /* 0x040fe200000e0615 */
        /* <DEDUP_REMOVED lines=26> */
.L_x_2684:
[----:B------:R-:W-:Y:S01]  /*130f0*/  IMAD.MOV.U32 R30, RZ, RZ, R5 ;  /* 0x000000ffff1e7224 */ /* 0x000fe200078e0005 */
[----:B------:R-:W-:Y:S01]  /*13100*/  MOV R2, RZ ;  /* 0x000000ff00027202 */ /* 0x000fe20000000f00 */
[----:B------:R-:W-:Y:S01]  /*13110*/  IMAD.MOV.U32 R29, RZ, RZ, 0x181f ;  /* 0x0000181fff1d7424 */ /* 0x000fe200078e00ff */
[----:B------:R-:W-:Y:S02]  /*13120*/  MOV R3, 0x13140 ;  /* 0x0001314000037802 */ /* 0x000fe40000000f00 */
[----:B------:R-:W-:Y:S05]  /*13130*/  CALL.REL.NOINC `($__internal_45_$__cuda_sm70_shflsync_idx_p) ;  /* 0x00001e1000007944 */ /* 0x000fea0003c00000 */
[----:B------:R-:W-:Y:S01]  /*13140*/  MOV R4, R29 ;  /* 0x0000001d00047202 */ /* 0x000fe20000000f00 */
[----:B------:R-:W-:Y:S05]  /*13150*/  BRA `(.L_x_2784) ;  /* 0xffff35b000007947 */ /* 0x000fea000383ffff */
.L_x_2685:
[----:B------:R-:W-:Y:S01]  /*13160*/  IMAD.MOV.U32 R30, RZ, RZ, R12 ;  /* 0x000000ffff1e7224 */ /* 0x000fe200078e000c */
[----:B------:R-:W-:Y:S01]  /*13170*/  MOV R2, RZ ;  /* 0x000000ff00027202 */ /* 0x000fe20000000f00 */
[----:B------:R-:W-:Y:S01]  /*13180*/  IMAD.MOV.U32 R29, RZ, RZ, 0x181f ;  /* 0x0000181fff1d7424 */ /* 0x000fe200078e00ff */
[----:B------:R-:W-:Y:S02]  /*13190*/  MOV R3, 0x131b0 ;  /* 0x000131b000037802 */ /* 0x000fe40000000f00 */
[----:B-12---:R-:W-:Y:S05]  /*131a0*/  CALL.REL.NOINC `($__internal_45_$__cuda_sm70_shflsync_idx_p) ;  /* 0x00001da000007944 */ /* 0x006fea0003c00000 */
        /* <DEDUP_REMOVED lines=22> */
[----:B-1----:R-:W-:Y:S05]  /*13310*/  CALL.REL.NOINC `($__internal_45_$__cuda_sm70_shflsync_idx_p) ;  /* 0x00001c3000007944 */ /* 0x002fea0003c00000 */
[----:B------:R-:W-:Y:S01]  /*13320*/  IMAD.MOV.U32 R4, RZ, RZ, R29 ;  /* 0x000000ffff047224 */ /* 0x000fe200078e001d */
[----:B------:R-:W-:Y:S01]  /*13330*/  MOV R2, 0x1 ;  /* 0x0000000100027802 */ /* 0x000fe20000000f00 */
[----:B------:R-:W-:Y:S01]  /*13340*/  IMAD.MOV.U32 R30, RZ, RZ, R12 ;  /* 0x000000ffff1e7224 */ /* 0x000fe200078e000c */
[----:B------:R-:W-:Y:S02]  /*13350*/  MOV R29, 0x181f ;  /* 0x0000181f001d7802 */ /* 0x000fe40000000f00 */
[----:B------:R-:W-:Y:S02]  /*13360*/  MOV R3, 0x13380 ;  /* 0x0001338000037802 */ /* 0x000fe40000000f00 */
[----:B------:R-:W-:Y:S05]  /*13370*/  CALL.REL.NOINC `($__internal_45_$__cuda_sm70_shflsync_idx_p) ;  /* 0x00001bd000007944 */ /* 0x000fea0003c00000 */
[----:B------:R-:W-:Y:S01]  /*13380*/  MOV R0, R29 ;  /* 0x0000001d00007202 */ /* 0x000fe20000000f00 */
[----:B------:R-:W-:Y:S05]  /*13390*/  BRA `(.L_x_2785) ;  /* 0xffff34c000007947 */ /* 0x000fea000383ffff */
.L_x_2689:
[----:B------:R-:W-:Y:S01]  /*133a0*/  MOV R2, RZ ;  /* 0x000000ff00027202 */ /* 0x000fe20000000f00 */
[----:B------:R-:W-:Y:S01]  /*133b0*/  IMAD.MOV.U32 R30, RZ, RZ, R12 ;  /* 0x000000ffff1e7224 */ /* 0x000fe200078e000c */
[----:B------:R-:W-:Y:S01]  /*133c0*/  MOV R3, 0x133f0 ;  /* 0x000133f000037802 */ /* 0x000fe20000000f00 */
[----:B------:R-:W-:Y:S02]  /*133d0*/  IMAD.MOV.U32 R29, RZ, RZ, 0x181f ;  /* 0x0000181fff1d7424 */ /* 0x000fe400078e00ff */
[----:B-1234-:R-:W-:Y:S05]  /*133e0*/  CALL.REL.NOINC `($__internal_45_$__cuda_sm70_shflsync_idx_p) ;  /* 0x00001b6000007944 */ /* 0x01efea0003c00000 */
[----:B------:R-:W-:Y:S01]  /*133f0*/  MOV R5, R29 ;  /* 0x0000001d00057202 */ /* 0x000fe20000000f00 */
[----:B------:R-:W-:-:S05]  /*13400*/  BRA `(.L_x_2786) ;  /* 0xffff398000007947 */ /* 0x000fca000383ffff */
.L_x_2690:
[----:B------:R-:W-:Y:S01]  /*13410*/  MOV R2, RZ ;  /* 0x000000ff00027202 */ /* 0x000fe20000000f00 */
[----:B------:R-:W-:Y:S01]  /*13420*/  IMAD.MOV.U32 R30, RZ, RZ, R14 ;  /* 0x000000ffff1e7224 */ /* 0x000fe200078e000e */
[----:B------:R-:W-:Y:S01]  /*13430*/  MOV R3, 0x13460 ;  /* 0x0001346000037802 */ /* 0x000fe20000000f00 */
[----:B------:R-:W-:Y:S02]  /*13440*/  IMAD.MOV.U32 R29, RZ, RZ, 0x181f ;  /* 0x0000181fff1d7424 */ /* 0x000fe400078e00ff */
[----:B-1234-:R-:W-:Y:S05]  /*13450*/  CALL.REL.NOINC `($__internal_45_$__cuda_sm70_shflsync_idx_p) ;  /* 0x00001af000007944 */ /* 0x01efea0003c00000 */
[----:B------:R-:W-:Y:S01]  /*13460*/  ISETP.GE.AND P6, PT, R193, c[0x0][0x1d4], PT ;  /* 0x00007500c1007a0c */ /* 0x000fe20003fc6270 */
[----:B------:R-:W-:Y:S01]  /*13470*/  IMAD R4, R199, 0x6000, R223 ;  /* 0x00006000c7047824 */ /* 0x000fe200078e02df */
[----:B------:R-:W-:Y:S01]  /*13480*/  IADD3 R2, P0, R29, R22, RZ ;  /* 0x000000161d027210 */ /* 0x000fe20007f1e0ff */
[----:B------:R-:W-:Y:S01]  /*13490*/  IMAD.MOV.U32 R30, RZ, RZ, R12 ;  /* 0x000000ffff1e7224 */ /* 0x000fe200078e000c */
[----:B------:R-:W-:Y:S02]  /*134a0*/  ISETP.GE.AND P5, PT, R201, c[0x0][0x1d4], PT ;  /* 0x00007500c9007a0c */ /* 0x000fe40003fa6270 */
[----:B------:R-:W-:Y:S01]  /*134b0*/  IADD3 R6, P1, R29, R23, RZ ;  /* 0x000000171d067210 */ /* 0x000fe20007f3e0ff */
[C---:B------:R-:W-:Y:S01]  /*134c0*/  IMAD.X R3, R5.reuse, 0x1, R15, P0 ;  /* 0x0000000105037824 */ /* 0x040fe200000e060f */
        /* <DEDUP_REMOVED lines=16> */
[----:B------:R-:W-:Y:S05]  /*135d0*/  CALL.REL.NOINC `($__internal_45_$__cuda_sm70_shflsync_idx_p) ;  /* 0x0000197000007944 */ /* 0x000fea0003c00000 */
[----:B------:R-:W-:Y:S01]  /*135e0*/  MOV R2, 0x1 ;  /* 0x0000000100027802 */ /* 0x000fe20000000f00 */
[----:B------:R-:W-:Y:S01]  /*135f0*/  IMAD.MOV.U32 R5, RZ, RZ, R29 ;  /* 0x000000ffff057224 */ /* 0x000fe200078e001d */
[----:B------:R-:W-:Y:S01]  /*13600*/  MOV R29, 0x181f ;  /* 0x0000181f001d7802 */ /* 0x000fe20000000f00 */
[----:B------:R-:W-:Y:S01]  /*13610*/  IMAD.MOV.U32 R30, RZ, RZ, R14 ;  /* 0x000000ffff1e7224 */ /* 0x000fe200078e000e */
[----:B------:R-:W-:Y:S02]  /*13620*/  MOV R3, 0x13640 ;  /* 0x0001364000037802 */ /* 0x000fe40000000f00 */
[----:B------:R-:W-:Y:S05]  /*13630*/  CALL.REL.NOINC `($__internal_45_$__cuda_sm70_shflsync_idx_p) ;  /* 0x0000191000007944 */ /* 0x000fea0003c00000 */
[----:B------:R-:W-:Y:S01]  /*13640*/  MOV R2, R29 ;  /* 0x0000001d00027202 */ /* 0x000fe20000000f00 */
[----:B------:R-:W-:-:S05]  /*13650*/  BRA `(.L_x_2787) ;  /* 0xffff389000007947 */ /* 0x000fca000383ffff */
.L_x_2693:
[----:B------:R-:W-:Y:S01]  /*13660*/  MOV R2, RZ ;  /* 0x000000ff00027202 */ /* 0x000fe20000000f00 */
[----:B------:R-:W-:Y:S01]  /*13670*/  IMAD.MOV.U32 R30, RZ, RZ, R5 ;  /* 0x000000ffff1e7224 */ /* 0x000fe200078e0005 */
[----:B------:R-:W-:Y:S01]  /*13680*/  MOV R3, 0x136b0 ;  /* 0x000136b000037802 */ /* 0x000fe20000000f00 */
[----:B------:R-:W-:Y:S02]  /*13690*/  IMAD.MOV.U32 R29, RZ, RZ, 0x181f ;  /* 0x0000181fff1d7424 */ /* 0x000fe400078e00ff */
[----:B------:R-:W-:Y:S05]  /*136a0*/  CALL.REL.NOINC `($__internal_45_$__cuda_sm70_shflsync_idx_p) ;  /* 0x000018a000007944 */ /* 0x000fea0003c00000 */
[----:B------:R-:W-:Y:S01]  /*136b0*/  MOV R4, R29 ;  /* 0x0000001d00047202 */ /* 0x000fe20000000f00 */
[----:B------:R-:W-:-:S05]  /*136c0*/  BRA `(.L_x_2788) ;  /* 0xffff683000007947 */ /* 0x000fca000383ffff */
.L_x_2694:
[----:B------:R-:W-:Y:S01]  /*136d0*/  MOV R2, RZ ;  /* 0x000000ff00027202 */ /* 0x000fe20000000f00 */
[----:B------:R-:W-:Y:S01]  /*136e0*/  IMAD.MOV.U32 R30, RZ, RZ, R12 ;  /* 0x000000ffff1e7224 */ /* 0x000fe200078e000c */
[----:B------:R-:W-:Y:S01]  /*136f0*/  MOV R3, 0x13720 ;  /* 0x0001372000037802 */ /* 0x000fe20000000f00 */
[----:B------:R-:W-:Y:S02]  /*13700*/  IMAD.MOV.U32 R29, RZ, RZ, 0x181f ;  /* 0x0000181fff1d7424 */ /* 0x000fe400078e00ff */
[----:B-12---:R-:W-:Y:S05]  /*13710*/  CALL.REL.NOINC `($__internal_45_$__cuda_sm70_shflsync_idx_p) ;  /* 0x0000183000007944 */ /* 0x006fea0003c00000 */
[----:B------:R-:W-:Y:S01]  /*13720*/  ISETP.GE.AND P6, PT, R193, c[0x0][0x1d4], PT ;  /* 0x00007500c1007a0c */ /* 0x000fe20003fc6270 */
[----:B------:R-:W-:Y:S01]  /*13730*/  IMAD R0, R199, 0x6000, R224 ;  /* 0x00006000c7007824 */ /* 0x000fe200078e02e0 */
[----:B------:R-:W-:Y:S01]  /*13740*/  IADD3 R2, P0, R29, R16, RZ ;  /* 0x000000101d027210 */ /* 0x000fe20007f1e0ff */
[----:B------:R-:W-:Y:S01]  /*13750*/  IMAD.MOV.U32 R30, RZ, RZ, R5 ;  /* 0x000000ffff1e7224 */ /* 0x000fe200078e0005 */
[----:B------:R-:W-:Y:S02]  /*13760*/  ISETP.GE.AND P5, PT, R201, c[0x0][0x1d4], PT ;  /* 0x00007500c9007a0c */ /* 0x000fe40003fa6270 */
[C---:B------:R-:W-:Y:S01]  /*13770*/  IADD3 R6, P1, R29.reuse, R17, RZ ;  /* 0x000000111d067210 */ /* 0x040fe20007f3e0ff */
[----:B------:R-:W-:Y:S01]  /*13780*/  IMAD.X R3, R4, 0x1, R13, P0 ;  /* 0x0000000104037824 */ /* 0x000fe200000e060d */
        /* <DEDUP_REMOVED lines=16> */
[----:B--2---:R-:W-:Y:S05]  /*13890*/  CALL.REL.NOINC `($__internal_45_$__cuda_sm70_shflsync_idx_p) ;  /* 0x000016b000007944 */ /* 0x004fea0003c00000 */
        /* <DEDUP_REMOVED lines=8> */
.L_x_2699:
[----:B------:R-:W-:Y:S01]  /*13920*/  MOV R2, RZ ;  /* 0x000000ff00027202 */ /* 0x000fe20000000f00 */
[----:B------:R-:W-:Y:S01]  /*13930*/  IMAD.MOV.U32 R30, RZ, RZ, R12 ;  /* 0x000000ffff1e7224 */ /* 0x000fe200078e000c */
[----:B------:R-:W-:Y:S01]  /*13940*/  MOV R3, 0x13970 ;  /* 0x0001397000037802 */ /* 0x000fe20000000f00 */
[----:B------:R-:W-:Y:S02]  /*13950*/  IMAD.MOV.U32 R29, RZ, RZ, 0x181f ;  /* 0x0000181fff1d7424 */ /* 0x000fe400078e00ff */
[----:B-1234-:R-:W-:Y:S05]  /*13960*/  CALL.REL.NOINC `($__internal_45_$__cuda_sm70_shflsync_idx_p) ;  /* 0x000015e000007944 */ /* 0x01efea0003c00000 */
[----:B------:R-:W-:Y:S01]  /*13970*/  MOV R5, R29 ;  /* 0x0000001d00057202 */ /* 0x000fe20000000f00 */
[----:B------:R-:W-:-:S05]  /*13980*/  BRA `(.L_x_2790) ;  /* 0xffff6bd000007947 */ /* 0x000fca000383ffff */
.L_x_2700:
        /* <DEDUP_REMOVED lines=37> */
.L_x_2701:
[----:B------:R-:W-:Y:S02]  /*13be0*/  MOV R3, 0x2 ;  /* 0x0000000200037802 */ /* 0x000fe40000000f00 */
[----:B------:R-:W-:Y:S02]  /*13bf0*/  MOV R2, 0x13c10 ;  /* 0x00013c1000027802 */ /* 0x000fe40000000f00 */
[----:B------:R-:W-:Y:S05]  /*13c00*/  CALL.REL.NOINC `($__internal_44_$__cuda_sm70_shflsync_bfly_p) ;  /* 0x0000130000007944 */ /* 0x000fea0003c00000 */
[----:B------:R-:W-:Y:S01]  /*13c10*/  MOV R2, R16 ;  /* 0x0000001000027202 */ /* 0x000fe20000000f00 */
[----:B------:R-:W-:-:S05]  /*13c20*/  BRA `(.L_x_2792) ;  /* 0xffff7bc000007947 */ /* 0x000fca000383ffff */
.L_x_2704:
[----:B------:R-:W-:Y:S01]  /*13c30*/  MOV R2, RZ ;  /* 0x000000ff00027202 */ /* 0x000fe20000000f00 */
[----:B------:R-:W-:Y:S01]  /*13c40*/  IMAD.MOV.U32 R30, RZ, RZ, R5 ;  /* 0x000000ffff1e7224 */ /* 0x000fe200078e0005 */
[----:B------:R-:W-:Y:S01]  /*13c50*/  MOV R3, 0x13c80 ;  /* 0x00013c8000037802 */ /* 0x000fe20000000f00 */
[----:B------:R-:W-:Y:S02]  /*13c60*/  IMAD.MOV.U32 R29, RZ, RZ, 0x181f ;  /* 0x0000181fff1d7424 */ /* 0x000fe400078e00ff */
[----:B------:R-:W-:Y:S05]  /*13c70*/  CALL.REL.NOINC `($__internal_45_$__cuda_sm70_shflsync_idx_p) ;  /* 0x000012d000007944 */ /* 0x000fea0003c00000 */
[----:B------:R-:W-:Y:S01]  /*13c80*/  MOV R4, R29 ;  /* 0x0000001d00047202 */ /* 0x000fe20000000f00 */
[----:B------:R-:W-:-:S05]  /*13c90*/  BRA `(.L_x_2793) ;  /* 0xffff954000007947 */ /* 0x000fca000383ffff */
.L_x_2705:
        /* <DEDUP_REMOVED lines=37> */
.L_x_2707:
[----:B------:R-:W-:Y:S01]  /*13ef0*/  IMAD.MOV.U32 R4, RZ, RZ, R204 ;  /* 0x000000ffff047224 */ /* 0x000fe200078e00cc */
[----:B------:R-:W-:-:S02]  /*13f00*/  MOV R3, 0x2 ;  /* 0x0000000200037802 */ /* 0x000fc40000000f00 */
[----:B------:R-:W-:Y:S02]  /*13f10*/  MOV R2, 0x13f30 ;  /* 0x00013f3000027802 */ /* 0x000fe40000000f00 */
[----:B------:R-:W-:Y:S05]  /*13f20*/  CALL.REL.NOINC `($__internal_44_$__cuda_sm70_shflsync_bfly_p) ;  /* 0x00000fe000007944 */ /* 0x000fea0003c00000 */
[----:B------:R-:W-:Y:S01]  /*13f30*/  MOV R0, R16 ;  /* 0x0000001000007202 */ /* 0x000fe20000000f00 */
[----:B------:R-:W-:Y:S05]  /*13f40*/  BRA `(.L_x_2795) ;  /* 0xffff960000007947 */ /* 0x000fea000383ffff */
.L_x_2708:
[----:B------:R-:W-:Y:S01]  /*13f50*/  IMAD.MOV.U32 R4, RZ, RZ, R0 ;  /* 0x000000ffff047224 */ /* 0x000fe200078e0000 */
[----:B------:R-:W-:Y:S02]  /*13f60*/  MOV R3, 0x1 ;  /* 0x0000000100037802 */ /* 0x000fe40000000f00 */
[----:B------:R-:W-:Y:S02]  /*13f70*/  MOV R2, 0x13f90 ;  /* 0x00013f9000027802 */ /* 0x000fe40000000f00 */
[----:B-1----:R-:W-:Y:S05]  /*13f80*/  CALL.REL.NOINC `($__internal_44_$__cuda_sm70_shflsync_bfly_p) ;  /* 0x00000f8000007944 */ /* 0x002fea0003c00000 */
[----:B------:R-:W-:Y:S01]  /*13f90*/  FADD.FTZ R0, R0, R16 ;  /* 0x0000001000007221 */ /* 0x000fe20000010000 */
[----:B------:R-:W-:Y:S02]  /*13fa0*/  MOV R4, R203 ;  /* 0x000000cb00047202 */ /* 0x000fe40000000f00 */
[----:B------:R-:W-:Y:S02]  /*13fb0*/  MOV R3, 0x2 ;  /* 0x0000000200037802 */ /* 0x000fe40000000f00 */
[----:B------:R-:W-:Y:S02]  /*13fc0*/  MOV R2, 0x13fe0 ;  /* 0x00013fe000027802 */ /* 0x000fe40000000f00 */
[----:B------:R-:W-:Y:S05]  /*13fd0*/  CALL.REL.NOINC `($__internal_44_$__cuda_sm70_shflsync_bfly_p) ;  /* 0x00000f3000007944 */ /* 0x000fea0003c00000 */
[----:B------:R-:W-:Y:S01]  /*13fe0*/  FADD.FTZ R4, R203, R16 ;  /* 0x00000010cb047221 */ /* 0x000fe20000010000 */
[----:B------:R-:W-:-:S02]  /*13ff0*/  MOV R3, 0x1 ;  /* 0x0000000100037802 */ /* 0x000fc40000000f00 */
[----:B------:R-:W-:Y:S02]  /*14000*/  MOV R2, 0x14020 ;  /* 0x0001402000027802 */ /* 0x000fe40000000f00 */
[----:B------:R-:W-:Y:S05]  /*14010*/  CALL.REL.NOINC `($__internal_44_$__cuda_sm70_shflsync_bfly_p) ;  /* 0x00000ef000007944 */ /* 0x000fea0003c00000 */
[----:B------:R-:W-:Y:S01]  /*14020*/  MOV R3, R16 ;  /* 0x0000001000037202 */ /* 0x000fe20000000f00 */
[----:B------:R-:W-:Y:S05]  /*14030*/  BRA `(.L_x_2796) ;  /* 0xffff958000007947 */ /* 0x000fea000383ffff */
.L_x_2715:
[----:B--234-:R-:W-:Y:S01]  /*14040*/  IMAD.MOV.U32 R30, RZ, RZ, R9 ;  /* 0x000000ffff1e7224 */ /* 0x01cfe200078e0009 */
[----:B------:R-:W-:Y:S01]  /*14050*/  MOV R2, RZ ;  /* 0x000000ff00027202 */ /* 0x000fe20000000f00 */
[----:B------:R-:W-:Y:S01]  /*14060*/  IMAD.MOV.U32 R29, RZ, RZ, 0x181f ;  /* 0x0000181fff1d7424 */ /* 0x000fe200078e00ff */
[----:B------:R-:W-:Y:S02]  /*14070*/  MOV R3, 0x14090 ;  /* 0x0001409000037802 */ /* 0x000fe40000000f00 */
[----:B-1----:R-:W-:Y:S05]  /*14080*/  CALL.REL.NOINC `($__internal_45_$__cuda_sm70_shflsync_idx_p) ;  /* 0x00000ec000007944 */ /* 0x002fea0003c00000 */
[----:B------:R-:W-:Y:S01]  /*14090*/  MOV R8, R29 ;  /* 0x0000001d00087202 */ /* 0x000fe20000000f00 */
[----:B------:R-:W-:Y:S05]  /*140a0*/  BRA `(.L_x_2797) ;  /* 0xffffac8000007947 */ /* 0x000fea000383ffff */
.L_x_2716:
[----:B------:R-:W-:Y:S01]  /*140b0*/  IMAD.MOV.U32 R30, RZ, RZ, R11 ;  /* 0x000000ffff1e7224 */ /* 0x000fe200078e000b */
[----:B------:R-:W-:Y:S01]  /*140c0*/  MOV R2, RZ ;  /* 0x000000ff00027202 */ /* 0x000fe20000000f00 */
[----:B------:R-:W-:Y:S01]  /*140d0*/  IMAD.MOV.U32 R29, RZ, RZ, 0x181f ;  /* 0x0000181fff1d7424 */ /* 0x000fe200078e00ff */
[----:B------:R-:W-:Y:S02]  /*140e0*/  MOV R3, 0x14100 ;  /* 0x0001410000037802 */ /* 0x000fe40000000f00 */
[----:B-123--:R-:W-:Y:S05]  /*140f0*/  CALL.REL.NOINC `($__internal_45_$__cuda_sm70_shflsync_idx_p) ;  /* 0x00000e5000007944 */ /* 0x00efea0003c00000 */
[----:B------:R-:W-:Y:S01]  /*14100*/  MOV R0, R29 ;  /* 0x0000001d00007202 */ /* 0x000fe20000000f00 */
[----:B------:R-:W-:Y:S05]  /*14110*/  BRA `(.L_x_2798) ;  /* 0xffffac3000007947 */ /* 0x000fea000383ffff */
.L_x_2719:
[----:B------:R-:W-:Y:S01]  /*14120*/  IMAD.MOV.U32 R30, RZ, RZ, R9 ;  /* 0x000000ffff1e7224 */ /* 0x000fe200078e0009 */
[----:B--2---:R-:W-:Y:S01]  /*14130*/  MOV R2, 0x1 ;  /* 0x0000000100027802 */ /* 0x004fe20000000f00 */
[----:B------:R-:W-:Y:S01]  /*14140*/  IMAD.MOV.U32 R29, RZ, RZ, 0x181f ;  /* 0x0000181fff1d7424 */ /* 0x000fe200078e00ff */
[----:B------:R-:W-:-:S02]  /*14150*/  MOV R3, 0x14170 ;  /* 0x0001417000037802 */ /* 0x000fc40000000f00 */
[----:B-1-34-:R-:W-:Y:S05]  /*14160*/  CALL.REL.NOINC `($__internal_45_$__cuda_sm70_shflsync_idx_p) ;  /* 0x00000de000007944 */ /* 0x01afea0003c00000 */
        /* <DEDUP_REMOVED lines=8> */
.L_x_2722:
[----:B------:R-:W-:Y:S01]  /*141f0*/  IMAD.MOV.U32 R30, RZ, RZ, R9 ;  /* 0x000000ffff1e7224 */ /* 0x000fe200078e0009 */
[----:B--2---:R-:W-:Y:S01]  /*14200*/  MOV R2, 0x2 ;  /* 0x0000000200027802 */ /* 0x004fe20000000f00 */
[----:B------:R-:W-:Y:S01]  /*14210*/  IMAD.MOV.U32 R29, RZ, RZ, 0x181f ;  /* 0x0000181fff1d7424 */ /* 0x000fe200078e00ff */
[----:B------:R-:W-:Y:S02]  /*14220*/  MOV R3, 0x14240 ;  /* 0x0001424000037802 */ /* 0x000fe40000000f00 */
[----:B-1-34-:R-:W-:Y:S05]  /*14230*/  CALL.REL.NOINC `($__internal_45_$__cuda_sm70_shflsync_idx_p) ;  /* 0x00000d1000007944 */ /* 0x01afea0003c00000 */
[----:B------:R-:W-:Y:S01]  /*14240*/  MOV R8, R29 ;  /* 0x0000001d00087202 */ /* 0x000fe20000000f00 */
[----:B------:R-:W-:Y:S05]  /*14250*/  BRA `(.L_x_2800) ;  /* 0xffffadc000007947 */ /* 0x000fea000383ffff */
.L_x_2723:
[----:B------:R-:W-:Y:S01]  /*14260*/  IMAD.MOV.U32 R30, RZ, RZ, R11 ;  /* 0x000000ffff1e7224 */ /* 0x000fe200078e000b */
[----:B--2---:R-:W-:Y:S01]  /*14270*/  MOV R2, 0x2 ;  /* 0x0000000200027802 */ /* 0x004fe20000000f00 */
[----:B------:R-:W-:Y:S01]  /*14280*/  IMAD.MOV.U32 R29, RZ, RZ, 0x181f ;  /* 0x0000181fff1d7424 */ /* 0x000fe200078e00ff */
[----:B------:R-:W-:Y:S02]  /*14290*/  MOV R3, 0x142b0 ;  /* 0x000142b000037802 */ /* 0x000fe40000000f00 */
[----:B-1-34-:R-:W-:Y:S05]  /*142a0*/  CALL.REL.NOINC `($__internal_45_$__cuda_sm70_shflsync_idx_p) ;  /* 0x00000ca000007944 */ /* 0x01afea0003c00000 */
[----:B------:R-:W-:Y:S01]  /*142b0*/  MOV R0, R29 ;  /* 0x0000001d00007202 */ /* 0x000fe20000000f00 */
[----:B------:R-:W-:Y:S05]  /*142c0*/  BRA `(.L_x_2801) ;  /* 0xffffad7000007947 */ /* 0x000fea000383ffff */
.L_x_2726:
[----:B------:R-:W-:Y:S01]  /*142d0*/  IMAD.MOV.U32 R30, RZ, RZ, R9 ;  /* 0x000000ffff1e7224 */ /* 0x000fe200078e0009 */
[----:B---3--:R-:W-:Y:S01]  /*142e0*/  MOV R2, 0x3 ;  /* 0x0000000300027802 */ /* 0x008fe20000000f00 */
        /* <DEDUP_REMOVED lines=11> */
.L_x_2728:
[----:B------:R-:W-:Y:S01]  /*143a0*/  IMAD.MOV.U32 R30, RZ, RZ, R5 ;  /* 0x000000ffff1e7224 */ /* 0x000fe200078e0005 */
[----:B------:R-:W-:Y:S01]  /*143b0*/  MOV R2, RZ ;  /* 0x000000ff00027202 */ /* 0x000fe20000000f00 */
[----:B------:R-:W-:Y:S01]  /*143c0*/  IMAD.MOV.U32 R29, RZ, RZ, 0x1c1f ;  /* 0x00001c1fff1d7424 */ /* 0x000fe200078e00ff */
[----:B------:R-:W-:Y:S02]  /*143d0*/  MOV R3, 0x143f0 ;  /* 0x000143f000037802 */ /* 0x000fe40000000f00 */
[----:B------:R-:W-:Y:S05]  /*143e0*/  CALL.REL.NOINC `($__internal_45_$__cuda_sm70_shflsync_idx_p) ;  /* 0x00000b6000007944 */ /* 0x000fea0003c00000 */
[----:B------:R-:W-:Y:S01]  /*143f0*/  MOV R4, R29 ;  /* 0x0000001d00047202 */ /* 0x000fe20000000f00 */
[----:B------:R-:W-:Y:S05]  /*14400*/  BRA `(.L_x_2803) ;  /* 0xffffb0e000007947 */ /* 0x000fea000383ffff */
.L_x_2729:
[----:B------:R-:W-:Y:S01]  /*14410*/  IMAD.MOV.U32 R30, RZ, RZ, R12 ;  /* 0x000000ffff1e7224 */ /* 0x000fe200078e000c */
[----:B------:R-:W-:Y:S01]  /*14420*/  MOV R2, RZ ;  /* 0x000000ff00027202 */ /* 0x000fe20000000f00 */
[----:B------:R-:W-:Y:S01]  /*14430*/  IMAD.MOV.U32 R29, RZ, RZ, 0x1c1f ;  /* 0x00001c1fff1d7424 */ /* 0x000fe200078e00ff */
[----:B------:R-:W-:Y:S02]  /*14440*/  MOV R3, 0x14460 ;  /* 0x0001446000037802 */ /* 0x000fe40000000f00 */
[----:B-12---:R-:W-:Y:S05]  /*14450*/  CALL.REL.NOINC `($__internal_45_$__cuda_sm70_shflsync_idx_p) ;  /* 0x00000af000007944 */ /* 0x006fea0003c00000 */
[----:B------:R-:W-:Y:S01]  /*14460*/  MOV R0, R29 ;  /* 0x0000001d00007202 */ /* 0x000fe20000000f00 */
[----:B------:R-:W-:Y:S05]  /*14470*/  BRA `(.L_x_2804) ;  /* 0xffffb09000007947 */ /* 0x000fea000383ffff */
.L_x_2732:
[----:B------:R-:W-:Y:S01]  /*14480*/  IMAD.MOV.U32 R30, RZ, RZ, R5 ;  /* 0x000000ffff1e7224 */ /* 0x000fe200078e0005 */
[----:B----4-:R-:W-:Y:S01]  /*14490*/  MOV R2, 0x1 ;  /* 0x0000000100027802 */ /* 0x010fe20000000f00 */
[----:B------:R-:W-:Y:S01]  /*144a0*/  IMAD.MOV.U32 R29, RZ, RZ, 0x1c1f ;  /* 0x00001c1fff1d7424 */ /* 0x000fe200078e00ff */
[----:B------:R-:W-:-:S02]  /*144b0*/  MOV R3, 0x144d0 ;  /* 0x000144d000037802 */ /* 0x000fc40000000f00 */
[----:B-123--:R-:W-:Y:S05]  /*144c0*/  CALL.REL.NOINC `($__internal_45_$__cuda_sm70_shflsync_idx_p) ;  /* 0x00000a8000007944 */ /* 0x00efea0003c00000 */
        /* <DEDUP_REMOVED lines=8> */
.L_x_2736:
[----:B------:R-:W-:Y:S01]  /*14550*/  IMAD.MOV.U32 R30, RZ, RZ, R9 ;  /* 0x000000ffff1e7224 */ /* 0x000fe200078e0009 */
[----:B------:R-:W-:Y:S01]  /*14560*/  MOV R2, RZ ;  /* 0x000000ff00027202 */ /* 0x000fe20000000f00 */
[----:B------:R-:W-:Y:S01]  /*14570*/  IMAD.MOV.U32 R29, RZ, RZ, 0x181f ;  /* 0x0000181fff1d7424 */ /* 0x000fe200078e00ff */
[----:B------:R-:W-:Y:S02]  /*14580*/  MOV R3, 0x145a0 ;  /* 0x000145a000037802 */ /* 0x000fe40000000f00 */
[----:B------:R-:W-:Y:S05]  /*14590*/  CALL.REL.NOINC `($__internal_45_$__cuda_sm70_shflsync_idx_p) ;  /* 0x000009b000007944 */ /* 0x000fea0003c00000 */
[----:B------:R-:W-:Y:S01]  /*145a0*/  MOV R8, R29 ;  /* 0x0000001d00087202 */ /* 0x000fe20000000f00 */
[----:B------:R-:W-:Y:S05]  /*145b0*/  BRA `(.L_x_2806) ;  /* 0xffffc8f000007947 */ /* 0x000fea000383ffff */
.L_x_2737:
[----:B------:R-:W-:Y:S01]  /*145c0*/  IMAD.MOV.U32 R30, RZ, RZ, R12 ;  /* 0x000000ffff1e7224 */ /* 0x000fe200078e000c */
[----:B------:R-:W-:Y:S01]  /*145d0*/  MOV R2, RZ ;  /* 0x000000ff00027202 */ /* 0x000fe20000000f00 */
[----:B------:R-:W-:Y:S01]  /*145e0*/  IMAD.MOV.U32 R29, RZ, RZ, 0x181f ;  /* 0x0000181fff1d7424 */ /* 0x000fe200078e00ff */
[----:B------:R-:W-:Y:S02]  /*145f0*/  MOV R3, 0x14610 ;  /* 0x0001461000037802 */ /* 0x000fe40000000f00 */
[----:B-12---:R-:W-:Y:S05]  /*14600*/  CALL.REL.NOINC `($__internal_45_$__cuda_sm70_shflsync_idx_p) ;  /* 0x0000094000007944 */ /* 0x006fea0003c00000 */
[----:B------:R-:W-:Y:S01]  /*14610*/  MOV R0, R29 ;  /* 0x0000001d00007202 */ /* 0x000fe20000000f00 */
[----:B------:R-:W-:Y:S05]  /*14620*/  BRA `(.L_x_2807) ;  /* 0xffffc8a000007947 */ /* 0x000fea000383ffff */
.L_x_2740:
        /* <DEDUP_REMOVED lines=13> */
.L_x_2743:
[----:B------:R-:W-:Y:S01]  /*14700*/  IMAD.MOV.U32 R30, RZ, RZ, R9 ;  /* 0x000000ffff1e7224 */ /* 0x000fe200078e0009 */
[----:B-1----:R-:W-:Y:S01]  /*14710*/  MOV R2, 0x2 ;  /* 0x0000000200027802 */ /* 0x002fe20000000f00 */
[----:B------:R-:W-:Y:S01]  /*14720*/  IMAD.MOV.U32 R29, RZ, RZ, 0x181f ;  /* 0x0000181fff1d7424 */ /* 0x000fe200078e00ff */
[----:B------:R-:W-:Y:S02]  /*14730*/  MOV R3, 0x14750 ;  /* 0x0001475000037802 */ /* 0x000fe40000000f00 */
[----:B--234-:R-:W-:Y:S05]  /*14740*/  CALL.REL.NOINC `($__internal_45_$__cuda_sm70_shflsync_idx_p) ;  /* 0x0000080000007944 */ /* 0x01cfea0003c00000 */
[----:B------:R-:W-:Y:S01]  /*14750*/  MOV R8, R29 ;  /* 0x0000001d00087202 */ /* 0x000fe20000000f00 */
[----:B------:R-:W-:Y:S05]  /*14760*/  BRA `(.L_x_2809) ;  /* 0xffffca4000007947 */ /* 0x000fea000383ffff */
.L_x_2744:
[----:B------:R-:W-:Y:S01]  /*14770*/  IMAD.MOV.U32 R30, RZ, RZ, R12 ;  /* 0x000000ffff1e7224 */ /* 0x000fe200078e000c */
[----:B------:R-:W-:Y:S01]  /*14780*/  MOV R2, 0x2 ;  /* 0x0000000200027802 */ /* 0x000fe20000000f00 */
[----:B------:R-:W-:Y:S01]  /*14790*/  IMAD.MOV.U32 R29, RZ, RZ, 0x181f ;  /* 0x0000181fff1d7424 */ /* 0x000fe200078e00ff */
[----:B------:R-:W-:Y:S02]  /*147a0*/  MOV R3, 0x147c0 ;  /* 0x000147c000037802 */ /* 0x000fe40000000f00 */
[----:B-1234-:R-:W-:Y:S05]  /*147b0*/  CALL.REL.NOINC `($__internal_45_$__cuda_sm70_shflsync_idx_p) ;  /* 0x0000079000007944 */ /* 0x01efea0003c00000 */
[----:B------:R-:W-:Y:S01]  /*147c0*/  MOV R0, R29 ;  /* 0x0000001d00007202 */ /* 0x000fe20000000f00 */
[----:B------:R-:W-:Y:S05]  /*147d0*/  BRA `(.L_x_2810) ;  /* 0xffffc9f000007947 */ /* 0x000fea000383ffff */
.L_x_2747:
[----:B------:R-:W-:Y:S01]  /*147e0*/  IMAD.MOV.U32 R30, RZ, RZ, R9 ;  /* 0x000000ffff1e7224 */ /* 0x000fe200078e0009 */
[----:B-1----:R-:W-:Y:S01]  /*147f0*/  MOV R2, 0x3 ;  /* 0x0000000300027802 */ /* 0x002fe20000000f00 */
[----:B------:R-:W-:Y:S01]  /*14800*/  IMAD.MOV.U32 R29, RZ, RZ, 0x181f ;  /* 0x0000181fff1d7424 */ /* 0x000fe200078e00ff */
[----:B------:R-:W-:-:S02]  /*14810*/  MOV R3, 0x14830 ;  /* 0x0001483000037802 */ /* 0x000fc40000000f00 */
[----:B--234-:R-:W-:Y:S05]  /*14820*/  CALL.REL.NOINC `($__internal_45_$__cuda_sm70_shflsync_idx_p) ;  /* 0x0000072000007944 */ /* 0x01cfea0003c00000 */
        /* <DEDUP_REMOVED lines=8> */
.L_x_2749:
[----:B------:R-:W-:Y:S01]  /*148b0*/  IMAD.MOV.U32 R30, RZ, RZ, R28 ;  /* 0x000000ffff1e7224 */ /* 0x000fe200078e001c */
[----:B------:R-:W-:Y:S01]  /*148c0*/  MOV R2, RZ ;  /* 0x000000ff00027202 */ /* 0x000fe20000000f00 */
[----:B------:R-:W-:Y:S01]  /*148d0*/  IMAD.MOV.U32 R29, RZ, RZ, 0x1f ;  /* 0x0000001fff1d7424 */ /* 0x000fe200078e00ff */
[----:B------:R-:W-:Y:S02]  /*148e0*/  MOV R3, 0x14900 ;  /* 0x0001490000037802 */ /* 0x000fe40000000f00 */
[----:B--2---:R-:W-:Y:S05]  /*148f0*/  CALL.REL.NOINC `($__internal_45_$__cuda_sm70_shflsync_idx_p) ;  /* 0x0000065000007944 */ /* 0x004fea0003c00000 */
[----:B------:R-:W-:Y:S01]  /*14900*/  MOV R9, R29 ;  /* 0x0000001d00097202 */ /* 0x000fe20000000f00 */
[----:B------:R-:W-:Y:S05]  /*14910*/  BRA `(.L_x_2812) ;  /* 0xffffcc1000007947 */ /* 0x000fea000383ffff */
.L_x_2750:
[----:B------:R-:W-:Y:S01]  /*14920*/  IMAD.MOV.U32 R30, RZ, RZ, R28 ;  /* 0x000000ffff1e7224 */ /* 0x000fe200078e001c */
[----:B------:R-:W-:Y:S01]  /*14930*/  MOV R2, 0x1 ;  /* 0x0000000100027802 */ /* 0x000fe20000000f00 */
[----:B------:R-:W-:Y:S01]  /*14940*/  IMAD.MOV.U32 R29, RZ, RZ, 0x1f ;  /* 0x0000001fff1d7424 */ /* 0x000fe200078e00ff */
[----:B------:R-:W-:Y:S02]  /*14950*/  MOV R3, 0x14970 ;  /* 0x0001497000037802 */ /* 0x000fe40000000f00 */
[----:B-12---:R-:W-:Y:S05]  /*14960*/  CALL.REL.NOINC `($__internal_45_$__cuda_sm70_shflsync_idx_p) ;  /* 0x000005e000007944 */ /* 0x006fea0003c00000 */
[----:B------:R-:W-:Y:S01]  /*14970*/  MOV R8, R29 ;  /* 0x0000001d00087202 */ /* 0x000fe20000000f00 */
[----:B------:R-:W-:Y:S05]  /*14980*/  BRA `(.L_x_2813) ;  /* 0xffffcbc000007947 */ /* 0x000fea000383ffff */
.L_x_2751:
[----:B------:R-:W-:Y:S02]  /*14990*/  MOV R2, 0x1 ;  /* 0x0000000100027802 */ /* 0x000fe40000000f00 */
[----:B------:R-:W-:-:S02]  /*149a0*/  MOV R3, 0x149c0 ;  /* 0x000149c000037802 */ /* 0x000fc40000000f00 */
[----:B-1234-:R-:W-:Y:S05]  /*149b0*/  CALL.REL.NOINC `($__internal_46_$__cuda_sm70_shflsync_up_p) ;  /* 0x000005f000007944 */ /* 0x01efea0003c00000 */
[----:B------:R-:W-:Y:S05]  /*149c0*/  BRA `(.L_x_2814) ;  /* 0xffffcca000007947 */ /* 0x000fea000383ffff */
.L_x_2752:
[----:B------:R-:W-:Y:S02]  /*149d0*/  MOV R2, 0x2 ;  /* 0x0000000200027802 */ /* 0x000fe40000000f00 */
[----:B------:R-:W-:-:S02]  /*149e0*/  MOV R3, 0x14a00 ;  /* 0x00014a0000037802 */ /* 0x000fc40000000f00 */
[----:B--2-4-:R-:W-:Y:S05]  /*149f0*/  CALL.REL.NOINC `($__internal_46_$__cuda_sm70_shflsync_up_p) ;  /* 0x000005b000007944 */ /* 0x014fea0003c00000 */
        /* <DEDUP_REMOVED lines=24> */
.L_x_2756:
[----:B------:R-:W-:Y:S02]  /*14b80*/  MOV R2, 0x1 ;  /* 0x0000000100027802 */ /* 0x000fe40000000f00 */
[----:B------:R-:W-:Y:S02]  /*14b90*/  MOV R3, 0x14bb0 ;  /* 0x00014bb000037802 */ /* 0x000fe40000000f00 */
[----:B------:R-:W-:Y:S05]  /*14ba0*/  CALL.REL.NOINC `($__internal_46_$__cuda_sm70_shflsync_up_p) ;  /* 0x0000040000007944 */ /* 0x000fea0003c00000 */
[----:B------:R-:W-:Y:S01]  /*14bb0*/  MOV R2, R4 ;  /* 0x0000000400027202 */ /* 0x000fe20000000f00 */
[----:B------:R-:W-:Y:S05]  /*14bc0*/  BRA `(.L_x_2816) ;  /* 0xffffccf000007947 */ /* 0x000fea000383ffff */
.L_x_2757:
[----:B------:R-:W-:Y:S02]  /*14bd0*/  MOV R2, 0x2 ;  /* 0x0000000200027802 */ /* 0x000fe40000000f00 */
[----:B------:R-:W-:Y:S02]  /*14be0*/  MOV R3, 0x14c00 ;  /* 0x00014c0000037802 */ /* 0x000fe40000000f00 */
        /* <DEDUP_REMOVED lines=25> */
.L_x_2759:
[----:B------:R-:W-:Y:S02]  /*14d80*/  SEL R0, RZ, 0x1, P0 ;  /* 0x00000001ff007807 */ /* 0x000fe40000000000 */
[----:B------:R-:W-:Y:S02]  /*14d90*/  MOV R2, 0x14db0 ;  /* 0x00014db000027802 */ /* 0x000fe40000000f00 */
[----:B-1----:R-:W-:Y:S05]  /*14da0*/  CALL.REL.NOINC `($__internal_47_$__cuda_sm70_votesync_ballot) ;  /* 0x0000027000007944 */ /* 0x002fea0003c00000 */
[----:B------:R-:W-:Y:S01]  /*14db0*/  MOV R5, R0 ;  /* 0x0000000000057202 */ /* 0x000fe20000000f00 */
[----:B------:R-:W-:Y:S05]  /*14dc0*/  BRA `(.L_x_2818) ;  /* 0xffffcc8000007947 */ /* 0x000fea000383ffff */
.L_x_2760:
[----:B------:R-:W-:Y:S01]  /*14dd0*/  IMAD.MOV.U32 R30, RZ, RZ, R6 ;  /* 0x000000ffff1e7224 */ /* 0x000fe200078e0006 */
[----:B------:R-:W-:Y:S01]  /*14de0*/  MOV R2, R0 ;  /* 0x0000000000027202 */ /* 0x000fe20000000f00 */
[----:B------:R-:W-:Y:S01]  /*14df0*/  IMAD.MOV.U32 R29, RZ, RZ, 0x1f ;  /* 0x0000001fff1d7424 */ /* 0x000fe200078e00ff */
[----:B------:R-:W-:Y:S02]  /*14e00*/  MOV R3, 0x14e20 ;  /* 0x00014e2000037802 */ /* 0x000fe40000000f00 */
[----:B-1----:R-:W-:Y:S05]  /*14e10*/  CALL.REL.NOINC `($__internal_45_$__cuda_sm70_shflsync_idx_p) ;  /* 0x0000013000007944 */ /* 0x002fea0003c00000 */
[----:B------:R-:W-:Y:S01]  /*14e20*/  IMAD.MOV.U32 R11, RZ, RZ, R29 ;  /* 0x000000ffff0b7224 */ /* 0x000fe200078e001d */
[----:B------:R-:W-:Y:S01]  /*14e30*/  MOV R2, R0 ;  /* 0x0000000000027202 */ /* 0x000fe20000000f00 */
[----:B------:R-:W-:Y:S01]  /*14e40*/  IMAD.MOV.U32 R30, RZ, RZ, R7 ;  /* 0x000000ffff1e7224 */ /* 0x000fe200078e0007 */
[----:B------:R-:W-:-:S02]  /*14e50*/  MOV R29, 0x1f ;  /* 0x0000001f001d7802 */ /* 0x000fc40000000f00 */
[----:B------:R-:W-:Y:S02]  /*14e60*/  MOV R3, 0x14e80 ;  /* 0x00014e8000037802 */ /* 0x000fe40000000f00 */
[----:B------:R-:W-:Y:S05]  /*14e70*/  CALL.REL.NOINC `($__internal_45_$__cuda_sm70_shflsync_idx_p) ;  /* 0x000000d000007944 */ /* 0x000fea0003c00000 */
[----:B------:R-:W-:Y:S01]  /*14e80*/  MOV R7, R29 ;  /* 0x0000001d00077202 */ /* 0x000fe20000000f00 */
[----:B------:R-:W-:Y:S05]  /*14e90*/  BRA `(.L_x_2819) ;  /* 0xffffcc0000007947 */ /* 0x000fea000383ffff */
.L_x_2763:
[----:B------:R-:W-:Y:S01]  /*14ea0*/  IMAD.MOV.U32 R30, RZ, RZ, R4 ;  /* 0x000000ffff1e7224 */ /* 0x000fe200078e0004 */
[----:B------:R-:W-:Y:S01]  /*14eb0*/  MOV R2, R0 ;  /* 0x0000000000027202 */ /* 0x000fe20000000f00 */
[----:B------:R-:W-:Y:S01]  /*14ec0*/  IMAD.MOV.U32 R29, RZ, RZ, 0x1f ;  /* 0x0000001fff1d7424 */ /* 0x000fe200078e00ff */
[----:B------:R-:W-:Y:S02]  /*14ed0*/  MOV R3, 0x14ef0 ;  /* 0x00014ef000037802 */ /* 0x000fe40000000f00 */
[----:B-1-34-:R-:W-:Y:S05]  /*14ee0*/  CALL.REL.NOINC `($__internal_45_$__cuda_sm70_shflsync_idx_p) ;  /* 0x0000006000007944 */ /* 0x01afea0003c00000 */
[----:B------:R-:W-:Y:S01]  /*14ef0*/  MOV R10, R29 ;  /* 0x0000001d000a7202 */ /* 0x000fe20000000f00 */
[----:B------:R-:W-:Y:S05]  /*14f00*/  BRA `(.L_x_2762) ;  /* 0xffffcbf000007947 */ /* 0x000fea000383ffff */
        .weak           $__internal_44_$__cuda_sm70_shflsync_bfly_p
        .type           $__internal_44_$__cuda_sm70_shflsync_bfly_p,@function
        .size           $__internal_44_$__cuda_sm70_shflsync_bfly_p,($__internal_45_$__cuda_sm70_shflsync_idx_p - $__internal_44_$__cuda_sm70_shflsync_bfly_p)
$__internal_44_$__cuda_sm70_shflsync_bfly_p:
[----:B------:R-:W-:Y:S04]  /*14f10*/  WARPSYNC R180 ;  /* 0x000000b400007348 */ /* 0x000fe80003800000 */
[----:B------:R1:W2:Y:S02]  /*14f20*/  SHFL.BFLY PT, R16, R4, R3, R182 ;  /* 0x0c00000304107389 */ /* 0x0002a400000e00b6 */
[----:B-1----:R-:W-:-:S04]  /*14f30*/  MOV R3, 0x0 ;  /* 0x0000000000037802 */ /* 0x002fc80000000f00 */
[----:B--2---:R-:W-:Y:S05]  /*14f40*/  RET.REL.NODEC R2 `(_ZN7cutlass13device_kernelIN5flash19enable_sm80_to_sm89INS1_16FlashAttnFwdSm80INS1_25CollectiveMainloopFwdSm80ILi8ELi2ELb0EN4cute5tupleIJNS5_1CILi128EEENS7_ILi64EEENS7_ILi192EEEEEELi192ENS_6half_tEfNS_4arch4Sm80ELb1ELb0ELb1ELb1ELb1ELb0ELb1ELb1EEENS1_21CollectiveEpilogueFwdINS6_IJS8_SA_S9_EEENS6_IJNS7_ILi1EEESI_SI_EEESC_SE_Li256ELb1ELb1ELb1ELb0EEENS1_36VarlenDynamicPersistentTileSchedulerILi128ELi64ELi256ELi256ELb1ELb1ELb0ELb1ELb1ELb1EEEEEEEEEvNT_6ParamsE) ;  /* 0xfffeb0b002007950 */ /* 0x004fea0003c3ffff */
        .weak           $__internal_45_$__cuda_sm70_shflsync_idx_p
        .type           $__internal_45_$__cuda_sm70_shflsync_idx_p,@function
        .size           $__internal_45_$__cuda_sm70_shflsync_idx_p,($__internal_46_$__cuda_sm70_shflsync_up_p - $__internal_45_$__cuda_sm70_shflsync_idx_p)
$__internal_45_$__cuda_sm70_shflsync_idx_p:
[----:B------:R-:W-:-:S04]  /*14f50*/  MOV R31, 0xffffffff ;  /* 0xffffffff001f7802 */ /* 0x000fc80000000f00 */
[----:B------:R-:W-:Y:S04]  /*14f60*/  WARPSYNC R31 ;  /* 0x0000001f00007348 */ /* 0x000fe80003800000 */
[----:B------:R1:W2:Y:S02]  /*14f70*/  SHFL.IDX PT, R29, R30, R2, R29 ;  /* 0x000000021e1d7389 */ /* 0x0002a400000e001d */
[----:B-1----:R-:W-:Y:S02]  /*14f80*/  MOV R2, R3 ;  /* 0x0000000300027202 */ /* 0x002fe40000000f00 */
[----:B------:R-:W-:-:S04]  /*14f90*/  MOV R3, 0x0 ;  /* 0x0000000000037802 */ /* 0x000fc80000000f00 */
[----:B--2---:R-:W-:Y:S05]  /*14fa0*/  RET.REL.NODEC R2 `(_ZN7cutlass13device_kernelIN5flash19enable_sm80_to_sm89INS1_16FlashAttnFwdSm80INS1_25CollectiveMainloopFwdSm80ILi8ELi2ELb0EN4cute5tupleIJNS5_1CILi128EEENS7_ILi64EEENS7_ILi192EEEEEELi192ENS_6half_tEfNS_4arch4Sm80ELb1ELb0ELb1ELb1ELb1ELb0ELb1ELb1EEENS1_21CollectiveEpilogueFwdINS6_IJS8_SA_S9_EEENS6_IJNS7_ILi1EEESI_SI_EEESC_SE_Li256ELb1ELb1ELb1ELb0EEENS1_36VarlenDynamicPersistentTileSchedulerILi128ELi64ELi256ELi256ELb1ELb1ELb0ELb1ELb1ELb1EEEEEEEEEvNT_6ParamsE) ;  /* 0xfffeb05002007950 */ /* 0x004fea0003c3ffff */
        .weak           $__internal_46_$__cuda_sm70_shflsync_up_p
        .type           $__internal_46_$__cuda_sm70_shflsync_up_p,@function
        .size           $__internal_46_$__cuda_sm70_shflsync_up_p,($__internal_47_$__cuda_sm70_votesync_ballot - $__internal_46_$__cuda_sm70_shflsync_up_p)
$__internal_46_$__cuda_sm70_shflsync_up_p:
[----:B------:R-:W-:Y:S02]  /*14fb0*/  IMAD.MOV.U32 R4, RZ, RZ, RZ ;  /* 0x000000ffff047224 */ /* 0x000fe400078e00ff */
[----:B------:R-:W-:-:S04]  /*14fc0*/  IMAD.MOV.U32 R11, RZ, RZ, -0x1 ;  /* 0xffffffffff0b7424 */ /* 0x000fc800078e00ff */
[----:B------:R-:W-:Y:S04]  /*14fd0*/  WARPSYNC R11 ;  /* 0x0000000b00007348 */ /* 0x000fe80003800000 */
[----:B------:R1:W2:Y:S02]  /*14fe0*/  SHFL.UP PT, R4, R0, R2, R4 ;  /* 0x0400000200047389 */ /* 0x0002a400000e0004 */
[----:B-1----:R-:W-:Y:S02]  /*14ff0*/  MOV R2, R3 ;  /* 0x0000000300027202 */ /* 0x002fe40000000f00 */
[----:B------:R-:W-:-:S04]  /*15000*/  MOV R3, 0x0 ;  /* 0x0000000000037802 */ /* 0x000fc80000000f00 */
[----:B--2---:R-:W-:Y:S05]  /*15010*/  RET.REL.NODEC R2 `(_ZN7cutlass13device_kernelIN5flash19enable_sm80_to_sm89INS1_16FlashAttnFwdSm80INS1_25CollectiveMainloopFwdSm80ILi8ELi2ELb0EN4cute5tupleIJNS5_1CILi128EEENS7_ILi64EEENS7_ILi192EEEEEELi192ENS_6half_tEfNS_4arch4Sm80ELb1ELb0ELb1ELb1ELb1ELb0ELb1ELb1EEENS1_21CollectiveEpilogueFwdINS6_IJS8_SA_S9_EEENS6_IJNS7_ILi1EEESI_SI_EEESC_SE_Li256ELb1ELb1ELb1ELb0EEENS1_36VarlenDynamicPersistentTileSchedulerILi128ELi64ELi256ELi256ELb1ELb1ELb0ELb1ELb1ELb1EEEEEEEEEvNT_6ParamsE) ;  /* 0xfffeafe002007950 */ /* 0x004fea0003c3ffff */
        .weak           $__internal_47_$__cuda_sm70_votesync_ballot
        .type           $__internal_47_$__cuda_sm70_votesync_ballot,@function
        .size           $__internal_47_$__cuda_sm70_votesync_ballot,(.L_x_6230 - $__internal_47_$__cuda_sm70_votesync_ballot)
$__internal_47_$__cuda_sm70_votesync_ballot:
[----:B------:R-:W-:Y:S01]  /*15020*/  ISETP.NE.U32.AND P0, PT, R0, 0x1, PT ;  /* 0x000000010000780c */ /* 0x000fe20003f05070 */
[----:B------:R-:W-:-:S04]  /*15030*/  IMAD.MOV.U32 R3, RZ, RZ, -0x1 ;  /* 0xffffffffff037424 */ /* 0x000fc800078e00ff */
[----:B------:R-:W-:Y:S08]  /*15040*/  WARPSYNC R3 ;  /* 0x0000000300007348 */ /* 0x000ff00003800000 */
[----:B------:R-:W-:-:S04]  /*15050*/  VOTE.ANY R0, PT, !P0 ;  /* 0x0000000000007806 */ /* 0x000fc800040e0100 */
[----:B------:R-:W-:Y:S01]  /*15060*/  LOP3.LUT R0, R0, R3, RZ, 0xc0, !PT ;  /* 0x0000000300007212 */ /* 0x000fe200078ec0ff */
[----:B------:R-:W-:-:S04]  /*15070*/  IMAD.MOV.U32 R3, RZ, RZ, 0x0 ;  /* 0x00000000ff037424 */ /* 0x000fc800078e00ff */
[----:B------:R-:W-:Y:S05]  /*15080*/  RET.REL.NODEC R2 `(_ZN7cutlass13device_kernelIN5flash19enable_sm80_to_sm89INS1_16FlashAttnFwdSm80INS1_25CollectiveMainloopFwdSm80ILi8ELi2ELb0EN4cute5tupleIJNS5_1CILi128EEENS7_ILi64EEENS7_ILi192EEEEEELi192ENS_6half_tEfNS_4arch4Sm80ELb1ELb0ELb1ELb1ELb1ELb0ELb1ELb1EEENS1_21CollectiveEpilogueFwdINS6_IJS8_SA_S9_EEENS6_IJNS7_ILi1EEESI_SI_EEESC_SE_Li256ELb1ELb1ELb1ELb0EEENS1_36VarlenDynamicPersistentTileSchedulerILi128ELi64ELi256ELi256ELb1ELb1ELb0ELb1ELb1ELb1EEEEEEEEEvNT_6ParamsE) ;  /* 0xfffeaf7002007950 */ /* 0x000fea0003c3ffff */
.L_x_2820:
        /* <DEDUP_REMOVED lines=15> */
.L_x_6230:


//--------------------- .text._ZN7cutlass13device_kernelIN5flash19enable_sm80_to_sm89INS1_16FlashAttnFwdSm80INS1_25CollectiveMainloopFwdSm80ILi8ELi2ELb0EN4cute5tupleIJNS5_1CILi128EEENS7_ILi64EEENS7_ILi192EEEEEELi192ENS_6half_tEfNS_4arch4Sm80ELb1ELb0ELb1ELb1ELb1ELb1ELb1ELb1EEENS1_21CollectiveEpilogueFwdINS6_IJS8_SA_S9_EEENS6_IJNS7_ILi1EEESI_SI_EEESC_SE_Li256ELb1ELb1ELb1ELb0EEENS1_36VarlenDynamicPersistentTileSchedulerILi128ELi64ELi256ELi256ELb1ELb1ELb0ELb1ELb1ELb1EEEEEEEEEvNT_6ParamsE --------------------------
	.section	.text._ZN7cutlass13device_kernelIN5flash19enable_sm80_to_sm89INS1_16FlashAttnFwdSm80INS1_25CollectiveMainloopFwdSm80ILi8ELi2ELb0EN4cute5tupleIJNS5_1CILi128EEENS7_ILi64EEENS7_ILi192EEEEEELi192ENS_6half_tEfNS_4arch4Sm80ELb1ELb0ELb1ELb1ELb1ELb1ELb1ELb1EEENS1_21CollectiveEpilogueFwdINS6_IJS8_SA_S9_EEENS6_IJNS7_ILi1EEESI_SI_EEESC_SE_Li256ELb1ELb1ELb1ELb0EEENS1_36VarlenDynamicPersistentTileSchedulerILi128ELi64ELi256ELi256ELb1ELb1ELb0ELb1ELb1ELb1EEEEEEEEEvNT_6ParamsE,"ax",@progbits
	.sectioninfo	@"SHI_REGISTERS=255"
	.align	128
.text._ZN7cutlass13device_kernelIN5flash19enable_sm80_to_sm89INS1_16FlashAttnFwdSm80INS1_25CollectiveMainloopFwdSm80ILi8ELi2ELb0EN4cute5tupleIJNS5_1CILi128EEENS7_ILi64EEENS7_ILi192EEEEEELi192ENS_6half_tEfNS_4arch4Sm80ELb1ELb0ELb1ELb1ELb1ELb1ELb1ELb1EEENS1_21CollectiveEpilogueFwdINS6_IJS8_SA_S9_EEENS6_IJNS7_ILi1EEESI_SI_EEESC_SE_Li256ELb1ELb1ELb1ELb0EEENS1_36VarlenDynamicPersistentTileSchedulerILi128ELi64ELi256ELi256ELb1ELb1ELb0ELb1ELb1ELb1EEEEEEEEEvNT_6ParamsE:
        .type           _ZN7cutlass13device_kernelIN5flash19enable_sm80_to_sm89INS1_16FlashAttnFwdSm80INS1_25CollectiveMainloopFwdSm80ILi8ELi2ELb0EN4cute5tupleIJNS5_1CILi128EEENS7_ILi64EEENS7_ILi192EEEEEELi192ENS_6half_tEfNS_4arch4Sm80ELb1ELb0ELb1ELb1ELb1ELb1ELb1ELb1EEENS1_21CollectiveEpilogueFwdINS6_IJS8_SA_S9_EEENS6_IJNS7_ILi1EEESI_SI_EEESC_SE_Li256ELb1ELb1ELb1ELb0EEENS1_36VarlenDynamicPersistentTileSchedulerILi128ELi64ELi256ELi256ELb1ELb1ELb0ELb1ELb1ELb1EEEEEEEEEvNT_6ParamsE,@function
        .size           _ZN7cutlass13device_kernelIN5flash19enable_sm80_to_sm89INS1_16FlashAttnFwdSm80INS1_25CollectiveMainloopFwdSm80ILi8ELi2ELb0EN4cute5tupleIJNS5_1CILi128EEENS7_ILi64EEENS7_ILi192EEEEEELi192ENS_6half_tEfNS_4arch4Sm80ELb1ELb0ELb1ELb1ELb1ELb1ELb1ELb1EEENS1_21CollectiveEpilogueFwdINS6_IJS8_SA_S9_EEENS6_IJNS7_ILi1EEESI_SI_EEESC_SE_Li256ELb1ELb1ELb1ELb0EEENS1_36VarlenDynamicPersistentTileSchedulerILi128ELi64ELi256ELi256ELb1ELb1ELb0ELb1ELb1ELb1EEEEEEEEEvNT_6ParamsE,(.L_x_6235 - _ZN7cutlass13device_kernelIN5flash19enable_sm80_to_sm89INS1_16FlashAttnFwdSm80INS1_25CollectiveMainloopFwdSm80ILi8ELi2ELb0EN4cute5tupleIJNS5_1CILi128EEENS7_ILi64EEENS7_ILi192EEEEEELi192ENS_6half_tEfNS_4arch4Sm80ELb1ELb0ELb1ELb1ELb1ELb1ELb1ELb1EEENS1_21CollectiveEpilogueFwdINS6_IJS8_SA_S9_EEENS6_IJNS7_ILi1EEESI_SI_EEESC_SE_Li256ELb1ELb1ELb1ELb0EEENS1_36VarlenDynamicPersistentTileSchedulerILi128ELi64ELi256ELi256ELb1ELb1ELb0ELb1ELb1ELb1EEEEEEEEEvNT_6ParamsE)
        .other          _ZN7cutlass13device_kernelIN5flash19enable_sm80_to_sm89INS1_16FlashAttnFwdSm80INS1_25CollectiveMainloopFwdSm80ILi8ELi2ELb0EN4cute5tupleIJNS5_1CILi128EEENS7_ILi64EEENS7_ILi192EEEEEELi192ENS_6half_tEfNS_4arch4Sm80ELb1ELb0ELb1ELb1ELb1ELb1ELb1ELb1EEENS1_21CollectiveEpilogueFwdINS6_IJS8_SA_S9_EEENS6_IJNS7_ILi1EEESI_SI_EEESC_SE_Li256ELb1ELb1ELb1ELb0EEENS1_36VarlenDynamicPersistentTileSchedulerILi128ELi64ELi256ELi256ELb1ELb1ELb0ELb1ELb1ELb1EEEEEEEEEvNT_6ParamsE,@"STO_CUDA_ENTRY STV_DEFAULT"
_ZN7cutlass13device_kernelIN5flash19enable_sm80_to_sm89INS1_16FlashAttnFwdSm80INS1_25CollectiveMainloopFwdSm80ILi8ELi2ELb0EN4cute5tupleIJNS5_1CILi128EEENS7_ILi64EEENS7_ILi192EEEEEELi192ENS_6half_tEfNS_4arch4Sm80ELb1ELb0ELb1ELb1ELb1ELb1ELb1ELb1EEENS1_21CollectiveEpilogueFwdINS6_IJS8_SA_S9_EEENS6_IJNS7_ILi1EEESI_SI_EEESC_SE_Li256ELb1ELb1ELb1ELb0EEENS1_36VarlenDynamicPersistentTileSchedulerILi128ELi64ELi256ELi256ELb1ELb1ELb0ELb1ELb1ELb1EEEEEEEEEvNT_6ParamsE:
[----:B------:R-:W-:-:S03]  /*0000*/  MOV R1, c[0x0][0x28] ;  /* 0x00000a0000017a02 */ /* 0x000fc60000000f00 */
[----:B------:R-:W1:Y:S01]  /*0010*/  S2R R2, SR_TID.X ;  /* 0x0000000000027919 */ /* 0x000e620000002100 */
[----:B------:R-:W-:Y:S01]  /*0020*/  IADD3 R1, R1, -0x70, RZ ;  /* 0xffffff9001017810 */ /* 0x000fe20007ffe0ff */
[----:B------:R-:W-:Y:S01]  /*0030*/  ULDC.64 UR8, c[0x0][0x118] ;  /* 0x0000460000087ab9 */ /* 0x000fe20000000a00 */
[----:B-1----:R-:W-:-:S05]  /*0040*/  SHF.R.U32.HI R0, RZ, 0x5, R2 ;  /* 0x00000005ff007819 */ /* 0x002fca0000011602 */
[----:B------:R-:W1:Y:S02]  /*0050*/  SHFL.IDX PT, R3, R0, RZ, 0x1f ;  /* 0x00001fff00037589 */ /* 0x000e6400000e0000 */
[----:B-1----:R-:W-:Y:S02]  /*0060*/  ISETP.NE.AND P0, PT, R3, RZ, PT ;  /* 0x000000ff0300720c */ /* 0x002fe40003f05270 */
[----:B------:R-:W-:Y:S11]  /*0070*/  STL [R1+0x68], R3 ;  /* 0x0000680301007387 */ /* 0x000ff60000100800 */
[----:B------:R-:W-:Y:S06]  /*0080*/  @P0 BAR.SYNC.DEFER_BLOCKING 0x5, 0x100 ;  /* 0x0144000000000b1d */ /* 0x000fec0000010000 */
[----:B------:R-:W1:Y:S04]  /*0090*/  @P0 LDS.128 R4, [0x24100] ;  /* 0x02410000ff040984 */ /* 0x000e680000000c00 */
[----:B-1----:R1:W-:Y:S04]  /*00a0*/  @P0 STL.64 [R1], R4 ;  /* 0x0000000401000387 */ /* 0x0023e80000100a00 */
[----:B------:R1:W-:Y:S04]  /*00b0*/  @P0 STL.64 [R1+0x8], R6 ;  /* 0x0000080601000387 */ /* 0x0003e80000100a00 */
[----:B------:R-:W-:Y:S06]  /*00c0*/  @P0 BAR.ARV 0x4, 0x100 ;  /* 0x0104000000000b1d */ /* 0x000fec0000002000 */
[----:B------:R-:W-:Y:S05]  /*00d0*/  @P0 BRA `(.L_x_2821) ;  /* 0x00000fd000000947 */ /* 0x000fea0003800000 */
[----:B------:R-:W-:Y:S01]  /*00e0*/  LOP3.LUT R13, R2, 0x1f, RZ, 0xc0, !PT ;  /* 0x0000001f020d7812 */ /* 0x000fe200078ec0ff */
[----:B------:R-:W-:-:S03]  /*00f0*/  CS2R R8, SRZ ;  /* 0x0000000000087805 */ /* 0x000fc6000001ff00 */
[----:B------:R-:W-:-:S04]  /*0100*/  ISETP.NE.AND P6, PT, R13, 0x1f, PT ;  /* 0x0000001f0d00780c */ /* 0x000fc80003fc5270 */
[----:B------:R-:W-:-:S13]  /*0110*/  ISETP.GE.OR P0, PT, R13, c[0x0][0x53c], !P6 ;  /* 0x00014f000d007a0c */ /* 0x000fda0007706670 */
[----:B-1----:R-:W-:Y:S02]  /*0120*/  @!P0 IMAD.MOV.U32 R4, RZ, RZ, 0x4 ;  /* 0x00000004ff048424 */ /* 0x002fe400078e00ff */
[----:B------:R-:W-:Y:S02]  /*0130*/  @!P0 IMAD.MOV.U32 R2, RZ, RZ, 0x4 ;  /* 0x00000004ff028424 */ /* 0x000fe400078e00ff */
[----:B------:R-:W-:-:S04]  /*0140*/  @!P0 IMAD.WIDE.U32 R4, R13, R4, c[0x0][0x580] ;  /* 0x000160000d048625 */ /* 0x000fc800078e0004 */
[C---:B------:R-:W-:Y:S01]  /*0150*/  @!P0 IMAD.WIDE.U32 R2, R13.reuse, R2, c[0x0][0x578] ;  /* 0x00015e000d028625 */ /* 0x040fe200078e0002 */
[----:B------:R-:W2:Y:S04]  /*0160*/  @!P0 LDG.E R9, [R4.64] ;  /* 0x0000000804098981 */ /* 0x000ea8000c1e1900 */
[----:B------:R-:W2:Y:S01]  /*0170*/  @!P0 LDG.E R8, [R2.64] ;  /* 0x0000000802088981 */ /* 0x000ea2000c1e1900 */
[C---:B------:R-:W-:Y:S01]  /*0180*/  ISETP.NE.AND P5, PT, R13.reuse, RZ, PT ;  /* 0x000000ff0d00720c */ /* 0x040fe20003fa5270 */
[----:B------:R-:W1:Y:S01]  /*0190*/  S2UR UR4, SR_CTAID.X ;  /* 0x00000000000479c3 */ /* 0x000e620000002500 */
        /* <DEDUP_REMOVED lines=24> */
[----:B-1----:R-:W-:-:S13]  /*0320*/  ISETP.GT.AND P0, PT, R6, UR4, PT ;  /* 0x0000000406007c0c */ /* 0x002fda000bf04270 */
[----:B------:R-:W-:Y:S05]  /*0330*/  @P0 BRA `(.L_x_2822) ;  /* 0x0000026000000947 */ /* 0x000fea0003800000 */
[----:B------:R-:W-:Y:S02]  /*0340*/  MOV R6, R0 ;  /* 0x0000000000067202 */ /* 0x000fe40000000f00 */
[----:B------:R-:W-:-:S04]  /*0350*/  MOV R7, RZ ;  /* 0x000000ff00077202 */ /* 0x000fc80000000f00 */
.L_x_2826:
        /* <DEDUP_REMOVED lines=15> */
[----:B------:R1:W2:Y:S02]  /*0450*/  SHFL.UP PT, R0, R5, 0x1, RZ ;  /* 0x0420000005007989 */ /* 0x0002a400000e00ff */
.L_x_3028:
        /* <DEDUP_REMOVED lines=16> */
.L_x_3029:
[----:B--2---:R-:W-:-:S05]  /*0560*/  IMAD R0, R0, c[0x0][0x538], RZ ;  /* 0x00014e0000007a24 */ /* 0x004fca00078e02ff */
[----:B------:R-:W-:-:S04]  /*0570*/  IADD3 R6, R0, R6, RZ ;  /* 0x0000000600067210 */ /* 0x000fc80007ffe0ff */
[----:B------:R-:W-:-:S13]  /*0580*/  ISETP.GT.AND P0, PT, R6, UR4, PT ;  /* 0x0000000406007c0c */ /* 0x000fda000bf04270 */
[----:B-1----:R-:W-:Y:S05]  /*0590*/  @!P0 BRA `(.L_x_2826) ;  /* 0xfffffdc000008947 */ /* 0x002fea000383ffff */
.L_x_2822:
[----:B------:R-:W-:-:S05]  /*05a0*/  IADD3 R10, -R0, R6, RZ ;  /* 0x00000006000a7210 */ /* 0x000fca0007ffe1ff */
[----:B------:R-:W-:-:S05]  /*05b0*/  IMAD R0, R4, c[0x0][0x538], R10 ;  /* 0x00014e0004007a24 */ /* 0x000fca00078e020a */
[----:B------:R-:W-:Y:S01]  /*05c0*/  ISETP.GT.AND P0, PT, R0, UR4, PT ;  /* 0x0000000400007c0c */ /* 0x000fe2000bf04270 */
[----:B------:R-:W-:-:S12]  /*05d0*/  BRA.DIV ~URZ, `(.L_x_2827) ;  /* 0x0001f3727f007947 */ /* 0x000fd8000b800000 */
[----:B------:R-:W-:-:S04]  /*05e0*/  VOTE.ANY R6, PT, !P0 ;  /* 0x0000000000067806 */ /* 0x000fc800040e0100 */
.L_x_3030:
[----:B------:R-:W1:Y:S02]  /*05f0*/  POPC R0, R6 ;  /* 0x0000000600007309 */ /* 0x000e640000000000 */
[----:B-1----:R-:W-:-:S05]  /*0600*/  IADD3 R2, R0, R7, RZ ;  /* 0x0000000700027210 */ /* 0x002fca0007ffe0ff */
[----:B------:R1:W-:Y:S01]  /*0610*/  STL [R1+0xc], R2 ;  /* 0x00000c0201007387 */ /* 0x0003e20000100800 */
[----:B------:R-:W-:Y:S05]  /*0620*/  BRA.DIV ~URZ, `(.L_x_2828) ;  /* 0x0001f3727f007947 */ /* 0x000fea000b800000 */
[----:B------:R2:W3:Y:S01]  /*0630*/  SHFL.IDX PT, R12, R9, R0, 0x1f ;  /* 0x00001f00090c7589 */ /* 0x0004e200000e0000 */
[----:B------:R-:W-:-:S03]  /*0640*/  MOV R5, RZ ;  /* 0x000000ff00057202 */ /* 0x000fc60000000f00 */
[----:B------:R2:W4:Y:S04]  /*0650*/  SHFL.IDX PT, R9, R8, R0, 0x1f ;  /* 0x00001f0008097589 */ /* 0x00052800000e0000 */
.L_x_3031:
[----:B------:R-:W-:Y:S01]  /*0660*/  ISETP.NE.AND P0, PT, R6, RZ, PT ;  /* 0x000000ff0600720c */ /* 0x000fe20003f05270 */
[----:B------:R-:W-:-:S12]  /*0670*/  BSSY B0, `(.L_x_2829) ;  /* 0x0000005000007945 */ /* 0x000fd80003800000 */
[----:B------:R-:W-:Y:S05]  /*0680*/  @!P0 BRA `(.L_x_2830) ;  /* 0x0000003000008947 */ /* 0x000fea0003800000 */
[----:B-1----:R-:W-:Y:S01]  /*0690*/  IADD3 R2, R0, -0x1, RZ ;  /* 0xffffffff00027810 */ /* 0x002fe20007ffe0ff */
[----:B------:R-:W-:Y:S05]  /*06a0*/  BRA.DIV ~URZ, `(.L_x_2831) ;  /* 0x0001f3d27f007947 */ /* 0x000fea000b800000 */
[----:B------:R1:W2:Y:S02]  /*06b0*/  SHFL.IDX PT, R5, R4, R2, 0x1f ;  /* 0x00001f0204057589 */ /* 0x0002a400000e0000 */
.L_x_2830:
[----:B------:R-:W-:Y:S05]  /*06c0*/  BSYNC B0 ;  /* 0x0000000000007941 */ /* 0x000fea0003800000 */
.L_x_2829:
[----:B--2---:R-:W-:Y:S01]  /*06d0*/  IMAD R0, R5, c[0x0][0x538], R10 ;  /* 0x00014e0005007a24 */ /* 0x004fe200078e020a */
[----:B----4-:R-:W-:Y:S01]  /*06e0*/  ISETP.NE.AND P0, PT, R9, 0x1, PT ;  /* 0x000000010900780c */ /* 0x010fe20003f05270 */
[----:B------:R-:W-:Y:S03]  /*06f0*/  BSSY B0, `(.L_x_2832) ;  /* 0x0000089000007945 */ /* 0x000fe60003800000 */
[----:B------:R2:W-:Y:S01]  /*0700*/  STL [R1], R0 ;  /* 0x0000000001007387 */ /* 0x0005e20000100800 */
[----:B------:R-:W-:-:S08]  /*0710*/  IADD3 R11, -R0, UR4, RZ ;  /* 0x00000004000b7c10 */ /* 0x000fd0000fffe1ff */
[----:B------:R-:W-:Y:S05]  /*0720*/  @!P0 BRA `(.L_x_2833) ;  /* 0x000003f000008947 */ /* 0x000fea0003800000 */
[-C--:B--23--:R-:W-:Y:S02]  /*0730*/  IABS R0, R12.reuse ;  /* 0x0000000c00007213 */ /* 0x08cfe40000000000 */
[----:B------:R-:W-:-:S03]  /*0740*/  IABS R6, R12 ;  /* 0x0000000c00067213 */ /* 0x000fc60000000000 */
[----:B------:R-:W-:Y:S01]  /*0750*/  IMAD.MOV.U32 R5, RZ, RZ, R0 ;  /* 0x000000ffff057224 */ /* 0x000fe200078e0000 */
[----:B------:R-:W-:-:S03]  /*0760*/  IABS R0, R9 ;  /* 0x0000000900007213 */ /* 0x000fc60000000000 */
[----:B-1----:R-:W1:Y:S02]  /*0770*/  I2F.RP R2, R5 ;  /* 0x0000000500027306 */ /* 0x002e640000209400 */
        /* <DEDUP_REMOVED lines=55> */
[----:B------:R-:W-:-:S05]  /*0af0*/  IMAD R2, R3, 0x10000, R2 ;  /* 0x0001000003027824 */ /* 0x000fca00078e0202 */
[----:B------:R1:W-:Y:S01]  /*0b00*/  STL [R1+0x8], R2 ;  /* 0x0000080201007387 */ /* 0x0003e20000100800 */
[----:B------:R-:W-:Y:S05]  /*0b10*/  BRA `(.L_x_2834) ;  /* 0x0000046000007947 */ /* 0x000fea0003800000 */
.L_x_2833:
[----:B------:R-:W4:Y:S01]  /*0b20*/  LDL R3, [R1+0xc] ;  /* 0x00000c0001037983 */ /* 0x000f220000100800 */
[----:B-1----:R-:W-:-:S04]  /*0b30*/  IMAD.MOV.U32 R2, RZ, RZ, 0x4 ;  /* 0x00000004ff027424 */ /* 0x002fc800078e00ff */
[----:B----4-:R-:W-:-:S05]  /*0b40*/  IMAD.WIDE R2, R3, R2, c[0x0][0x590] ;  /* 0x0001640003027625 */ /* 0x010fca00078e0202 */
[----:B------:R-:W4:Y:S02]  /*0b50*/  LDG.E R7, [R2.64] ;  /* 0x0000000802077981 */ /* 0x000f24000c1e1900 */
[----:B---34-:R-:W-:-:S05]  /*0b60*/  IMAD R9, R7, R12, RZ ;  /* 0x0000000c07097224 */ /* 0x018fca00078e02ff */
[-C--:B--2---:R-:W-:Y:S02]  /*0b70*/  IABS R0, R9.reuse ;  /* 0x0000000900007213 */ /* 0x084fe40000000000 */
        /* <DEDUP_REMOVED lines=62> */
[----:B------:R-:W-:-:S05]  /*0f60*/  IMAD R2, R0, R2, R3 ;  /* 0x0000000200027224 */ /* 0x000fca00078e0203 */
[----:B------:R1:W-:Y:S02]  /*0f70*/  STL [R1+0x8], R2 ;  /* 0x0000080201007387 */ /* 0x0003e40000100800 */
.L_x_2834:
[----:B------:R-:W-:Y:S05]  /*0f80*/  BSYNC B0 ;  /* 0x0000000000007941 */ /* 0x000fea0003800000 */
.L_x_2832:
[----:B------:R-:W-:-:S04]  /*0f90*/  LOP3.LUT R0, RZ, R0, RZ, 0x33, !PT ;  /* 0x00000000ff007212 */ /* 0x000fc800078e33ff */
[----:B------:R-:W-:-:S05]  /*0fa0*/  IADD3 R0, R0, R12, RZ ;  /* 0x0000000c00007210 */ /* 0x000fca0007ffe0ff */
[----:B------:R2:W-:Y:S01]  /*0fb0*/  STL [R1+0x4], R0 ;  /* 0x0000040001007387 */ /* 0x0005e20000100800 */
[----:B------:R-:W-:Y:S05]  /*0fc0*/  BRA `(.L_x_2835) ;  /* 0x0000006000007947 */ /* 0x000fea0003800000 */
.L_x_2823:
[----:B------:R-:W-:Y:S01]  /*0fd0*/  MOV R0, UR4 ;  /* 0x0000000400007c02 */ /* 0x000fe20008000f00 */
[----:B------:R-:W-:Y:S04]  /*0fe0*/  STL [R1+0x4], RZ ;  /* 0x000004ff01007387 */ /* 0x000fe80000100800 */
[----:B------:R1:W-:Y:S04]  /*0ff0*/  STL [R1], R0 ;  /* 0x0000000001007387 */ /* 0x0003e80000100800 */
[----:B------:R2:W-:Y:S01]  /*1000*/  STL [R1+0x8], RZ ;  /* 0x000008ff01007387 */ /* 0x0005e20000100800 */
[----:B-1----:R-:W-:-:S05]  /*1010*/  MOV R0, c[0x0][0x53c] ;  /* 0x00014f0000007a02 */ /* 0x002fca0000000f00 */
[----:B------:R2:W-:Y:S02]  /*1020*/  STL [R1+0xc], R0 ;  /* 0x00000c0001007387 */ /* 0x0005e40000100800 */
.L_x_2835:
[----:B------:R-:W3:Y:S04]  /*1030*/  LDL R4, [R1] ;  /* 0x0000000001047983 */ /* 0x000ee80000100800 */
[----:B------:R-:W3:Y:S04]  /*1040*/  LDL R5, [R1+0x4] ;  /* 0x0000040001057983 */ /* 0x000ee80000100800 */
[----:B------:R-:W3:Y:S04]  /*1050*/  LDL R6, [R1+0x8] ;  /* 0x0000080001067983 */ /* 0x000ee80000100800 */
[----:B------:R-:W3:Y:S01]  /*1060*/  LDL R7, [R1+0xc] ;  /* 0x00000c0001077983 */ /* 0x000ee20000100800 */
[----:B------:R-:W-:Y:S01]  /*1070*/  ISETP.NE.AND P0, PT, R13, RZ, PT ;  /* 0x000000ff0d00720c */ /* 0x000fe20003f05270 */
[----:B------:R-:W-:-:S12]  /*1080*/  WARPSYNC 0xffffffff ;  /* 0xffffffff00007948 */ /* 0x000fd80003800000 */
[----:B---3--:R3:W-:Y:S04]  /*1090*/  @!P0 STS.128 [0x24100], R4 ;  /* 0x02410004ff008388 */ /* 0x0087e80000000c00 */
[----:B------:R-:W-:Y:S06]  /*10a0*/  BAR.ARV 0x5, 0x100 ;  /* 0x0144000000007b1d */ /* 0x000fec0000002000 */
.L_x_2821:
[----:B--2---:R-:W2:Y:S02]  /*10b0*/  LDL R0, [R1+0xc] ;  /* 0x00000c0001007983 */ /* 0x004ea40000100800 */
[----:B--2---:R-:W-:-:S13]  /*10c0*/  ISETP.GE.AND P0, PT, R0, c[0x0][0x53c], PT ;  /* 0x00014f0000007a0c */ /* 0x004fda0003f06270 */
[----:B------:R-:W-:Y:S05]  /*10d0*/  @P0 EXIT ;  /* 0x000000000000094d */ /* 0x000fea0003800000 */
[----:B------:R-:W2:Y:S01]  /*10e0*/  S2R R14, SR_TID.X ;  /* 0x00000000000e7919 */ /* 0x000ea20000002100 */
[----:B------:R-:W-:Y:S02]  /*10f0*/  ULDC UR4, c[0x0][0x2ac] ;  /* 0x0000ab0000047ab9 */ /* 0x000fe40000000800 */
[----:B------:R-:W-:Y:S02]  /*1100*/  ULDC UR6, c[0x0][0x1d0] ;  /* 0x0000740000067ab9 */ /* 0x000fe40000000800 */
[----:B------:R-:W-:Y:S01]  /*1110*/  UIMAD UR6, UR4, UR6, URZ ;  /* 0x00000006040672a4 */ /* 0x000fe2000f8e023f */
[----:B--2---:R-:W-:-:S04]  /*1120*/  SHF.R.S32.HI R12, RZ, 0x1f, R14 ;  /* 0x0000001fff0c7819 */ /* 0x004fc8000001140e */
[CC--:B-1----:R-:W-:Y:S02]  /*1130*/  LEA.HI R2, R12.reuse, R14.reuse, RZ, 0x4 ;  /* 0x0000000e0c027211 */ /* 0x0c2fe400078f20ff */
[-C--:B------:R-:W-:Y:S02]  /*1140*/  LEA.HI R11, R12, R14.reuse, RZ, 0x3 ;  /* 0x0000000e0c0b7211 */ /* 0x080fe400078f18ff */
[----:B------:R-:W-:Y:S02]  /*1150*/  LOP3.LUT R0, R2, 0xfffffff0, RZ, 0xc0, !PT ;  /* 0xfffffff002007812 */ /* 0x000fe400078ec0ff */
[----:B------:R-:W-:Y:S02]  /*1160*/  SHF.R.S32.HI R251, RZ, 0x3, R11 ;  /* 0x00000003fffb7819 */ /* 0x000fe4000001140b */
[----:B---3--:R-:W-:Y:S01]  /*1170*/  LOP3.LUT R4, R11, 0xfffffff8, RZ, 0xc0, !PT ;  /* 0xfffffff80b047812 */ /* 0x008fe200078ec0ff */
        /* <DEDUP_REMOVED lines=8> */
[----:B------:R-:W-:Y:S01]  /*1200*/  LEA.HI R13, R6, R0, RZ, 0x3 ;  /* 0x00000000060d7211 */ /* 0x000fe200078f18ff */
[----:B------:R-:W-:Y:S01]  /*1210*/  IMAD R231, R22, 0x20, R251 ;  /* 0x0000002016e77824 */ /* 0x000fe200078e02fb */
        /* <DEDUP_REMOVED lines=33> */
[--C-:B------:R-:W-:Y:S01]  /*1430*/  SHF.R.S32.HI R227, RZ, 0x2, R7.reuse ;  /* 0x00000002ffe37819 */ /* 0x100fe20000011407 */
[----:B------:R-:W-:Y:S01]  /*1440*/  IMAD.SHL.U32 R144, R144, 0x2, RZ ;  /* 0x0000000290907824 */ /* 0x000fe200078e00ff */
[----:B------:R-:W-:Y:S01]  /*1450*/  SHF.R.S32.HI R3, RZ, 0x1f, R7 ;  /* 0x0000001fff037819 */ /* 0x000fe20000011407 */
[----:B------:R-:W-:Y:S01]  /*1460*/  IMAD.IADD R21, R14, 0x1, -R2 ;  /* 0x000000010e157824 */ /* 0x000fe200078e0a02 */
[----:B------:R-:W-:Y:S01]  /*1470*/  LOP3.LUT R0, R0, 0x1c0, RZ, 0xc0, !PT ;  /* 0x000001c000007812 */ /* 0x000fe200078ec0ff */
[----:B------:R-:W-:Y:S01]  /*1480*/  STL [R1+0x6c], R18 ;  /* 0x00006c1201007387 */ /* 0x000fe20000100800 */
[----:B------:R-:W-:Y:S01]  /*1490*/  LEA.HI R3, R3, R227, RZ, 0x3 ;  /* 0x000000e303037211 */ /* 0x000fe200078f18ff */
[C---:B------:R-:W-:Y:S01]  /*14a0*/  IMAD.SHL.U32 R110, R21.reuse, 0x4, RZ ;  /* 0x00000004156e7824 */ /* 0x040fe200078e00ff */
[----:B------:R-:W-:Y:S01]  /*14b0*/  LOP3.LUT R5, R0, 0x8, R4, 0xf8, !PT ;  /* 0x0000000800057812 */ /* 0x000fe200078ef804 */
[----:B------:R-:W-:Y:S01]  /*14c0*/  IMAD.SHL.U32 R104, R21, 0x8, RZ ;  /* 0x0000000815687824 */ /* 0x000fe200078e00ff */
[----:B------:R-:W-:-:S02]  /*14d0*/  R2P PR, R6, 0x6 ;  /* 0x0000000606007804 */ /* 0x000fc40000000000 */
[----:B------:R-:W-:Y:S01]  /*14e0*/  SHF.R.U32.HI R4, RZ, 0x3, R0 ;  /* 0x00000003ff047819 */ /* 0x000fe20000011600 */
[----:B------:R-:W-:Y:S01]  /*14f0*/  IMAD R0, R9, 0x200, R8 ;  /* 0x0000020009007824 */ /* 0x000fe200078e0208 */
[----:B------:R-:W-:Y:S02]  /*1500*/  IADD3 R6, R227, 0x40, RZ ;  /* 0x00000040e3067810 */ /* 0x000fe40007ffe0ff */
[----:B------:R-:W-:Y:S02]  /*1510*/  LOP3.LUT R3, R3, 0xfffffff8, RZ, 0xc0, !PT ;  /* 0xfffffff803037812 */ /* 0x000fe400078ec0ff */
[----:B------:R-:W-:Y:S01]  /*1520*/  IADD3 R146, R110, 0x20, RZ ;  /* 0x000000206e927810 */ /* 0x000fe20007ffe0ff */
[----:B------:R-:W-:Y:S01]  /*1530*/  IMAD.SHL.U32 R2, R6, 0x40, RZ ;  /* 0x0000004006027824 */ /* 0x000fe200078e00ff */
[----:B------:R-:W-:Y:S01]  /*1540*/  LOP3.LUT R9, R5, R4, RZ, 0x3c, !PT ;  /* 0x0000000405097212 */ /* 0x000fe200078e3cff */
[----:B------:R-:W-:Y:S01]  /*1550*/  IMAD.IADD R5, R227, 0x1, -R3 ;  /* 0x00000001e3057824 */ /* 0x000fe200078e0a03 */
[----:B------:R-:W-:Y:S01]  /*1560*/  SHF.R.S32.HI R4, RZ, 0x1f, R6 ;  /* 0x0000001fff047819 */ /* 0x000fe20000011406 */
[----:B------:R-:W-:Y:S01]  /*1570*/  IMAD.IADD R109, R110, 0x1, R146 ;  /* 0x000000016e6d7824 */ /* 0x000fe200078e0292 */
[----:B------:R-:W-:-:S02]  /*1580*/  LOP3.LUT R20, R2, 0x1c0, RZ, 0xc0, !PT ;  /* 0x000001c002147812 */ /* 0x000fc400078ec0ff */
[----:B------:R-:W-:Y:S01]  /*1590*/  LEA.HI R3, R4, R6, RZ, 0x3 ;  /* 0x0000000604037211 */ /* 0x000fe200078f18ff */
[----:B------:R-:W-:Y:S01]  /*15a0*/  IMAD.SHL.U32 R4, R5, 0x40, RZ ;  /* 0x0000004005047824 */ /* 0x000fe200078e00ff */
[----:B------:R-:W-:Y:S01]  /*15b0*/  IADD3 R145, R110, 0x40, RZ ;  /* 0x000000406e917810 */ /* 0x000fe20007ffe0ff */
[----:B------:R1:W-:Y:S01]  /*15c0*/  STL [R1+0x10], R5 ;  /* 0x0000100501007387 */ /* 0x0003e20000100800 */
[----:B------:R-:W-:Y:S01]  /*15d0*/  SHF.R.S32.HI R2, RZ, 0x1f, R109 ;  /* 0x0000001fff027819 */ /* 0x000fe2000001146d */
[----:B------:R-:W-:Y:S01]  /*15e0*/  IMAD.SHL.U32 R3, R3, 0x40, RZ ;  /* 0x0000004003037824 */ /* 0x000fe200078e00ff */
[----:B------:R-:W-:Y:S01]  /*15f0*/  LOP3.LUT R233, R4, 0x1c0, RZ, 0xc0, !PT ;  /* 0x000001c004e97812 */ /* 0x000fe200078ec0ff */
[----:B------:R-:W-:Y:S01]  /*1600*/  IMAD.IADD R108, R110, 0x1, R145 ;  /* 0x000000016e6c7824 */ /* 0x000fe200078e0291 */
[CC--:B------:R-:W-:Y:S02]  /*1610*/  LEA.HI R4, R2.reuse, R109.reuse, RZ, 0x6 ;  /* 0x0000006d02047211 */ /* 0x0c0fe400078f30ff */
[----:B------:R-:W-:-:S02]  /*1620*/  LEA.HI R8, R2, R109, RZ, 0x3 ;  /* 0x0000006d02087211 */ /* 0x000fc400078f18ff */
[----:B------:R-:W-:Y:S01]  /*1630*/  LOP3.LUT R16, R3, 0xfffffe00, RZ, 0xc0, !PT ;  /* 0xfffffe0003107812 */ /* 0x000fe200078ec0ff */
[----:B------:R-:W-:Y:S01]  /*1640*/  IMAD.SHL.U32 R2, R4, 0x80, RZ ;  /* 0x0000008004027824 */ /* 0x000fe200078e00ff */
[----:B------:R-:W-:Y:S02]  /*1650*/  SHF.R.U32.HI R150, RZ, 0x3, R233 ;  /* 0x00000003ff967819 */ /* 0x000fe400000116e9 */
[----:B------:R-:W-:Y:S01]  /*1660*/  SHF.R.U32.HI R17, RZ, 0x3, R20 ;  /* 0x00000003ff117819 */ /* 0x000fe20000011614 */
[----:B------:R-:W-:Y:S01]  /*1670*/  STL [R1+0x34], R16 ;  /* 0x0000341001007387 */ /* 0x000fe20000100800 */
[----:B------:R-:W-:Y:S02]  /*1680*/  LOP3.LUT R4, R20, 0x38, R8, 0xf8, !PT ;  /* 0x0000003814047812 */ /* 0x000fe400078ef808 */
[----:B------:R-:W-:Y:S02]  /*1690*/  SHF.R.S32.HI R3, RZ, 0x1f, R108 ;  /* 0x0000001fff037819 */ /* 0x000fe4000001146c */
[----:B------:R-:W-:-:S02]  /*16a0*/  LOP3.LUT R2, R2, 0xffffe000, RZ, 0xc0, !PT ;  /* 0xffffe00002027812 */ /* 0x000fc400078ec0ff */
[----:B------:R-:W-:Y:S02]  /*16b0*/  LOP3.LUT R4, R4, R17, RZ, 0x3c, !PT ;  /* 0x0000001104047212 */ /* 0x000fe400078e3cff */
[----:B------:R-:W-:Y:S02]  /*16c0*/  LEA.HI R7, R3, R108, RZ, 0x3 ;  /* 0x0000006c03077211 */ /* 0x000fe400078f18ff */
[----:B-1----:R-:W-:Y:S02]  /*16d0*/  LOP3.LUT R5, R233, 0x38, R8, 0xf8, !PT ;  /* 0x00000038e9057812 */ /* 0x002fe400078ef808 */
[----:B------:R-:W-:Y:S02]  /*16e0*/  IADD3 R14, R4, R2, R16 ;  /* 0x00000002040e7210 */ /* 0x000fe40007ffe010 */
[----:B------:R-:W-:Y:S02]  /*16f0*/  LOP3.LUT R6, R5, R150, RZ, 0x3c, !PT ;  /* 0x0000009605067212 */ /* 0x000fe400078e3cff */
[----:B------:R-:W-:-:S02]  /*1700*/  LEA.HI R5, R3, R108, RZ, 0x6 ;  /* 0x0000006c03057211 */ /* 0x000fc400078f30ff */
[----:B------:R-:W-:Y:S01]  /*1710*/  IADD3 R15, R6, R2, R151 ;  /* 0x00000002060f7210 */ /* 0x000fe20007ffe097 */
[----:B------:R-:W-:Y:S01]  /*1720*/  IMAD.SHL.U32 R6, R13, 0x40, RZ ;  /* 0x000000400d067824 */ /* 0x000fe200078e00ff */
[--C-:B------:R-:W-:Y:S01]  /*1730*/  LOP3.LUT R4, R233, 0x38, R7.reuse, 0xf8, !PT ;  /* 0x00000038e9047812 */ /* 0x100fe200078ef807 */
[----:B------:R-:W-:Y:S01]  /*1740*/  IMAD.SHL.U32 R2, R5, 0x80, RZ ;  /* 0x0000008005027824 */ /* 0x000fe200078e00ff */
[----:B------:R-:W-:Y:S02]  /*1750*/  LOP3.LUT R3, R20, 0x38, R7, 0xf8, !PT ;  /* 0x0000003814037812 */ /* 0x000fe400078ef807 */
[----:B------:R-:W-:Y:S02]  /*1760*/  LOP3.LUT R5, R4, R150, RZ, 0x3c, !PT ;  /* 0x0000009604057212 */ /* 0x000fe400078e3cff */
[----:B------:R-:W-:Y:S02]  /*1770*/  LOP3.LUT R2, R2, 0xffffe000, RZ, 0xc0, !PT ;  /* 0xffffe00002027812 */ /* 0x000fe400078ec0ff */
[----:B------:R-:W-:-:S02]  /*1780*/  LOP3.LUT R4, R3, R17, RZ, 0x3c, !PT ;  /* 0x0000001103047212 */ /* 0x000fc400078e3cff */
[-C--:B------:R-:W-:Y:S02]  /*1790*/  IADD3 R13, R5, R2.reuse, R151 ;  /* 0x00000002050d7210 */ /* 0x080fe40007ffe097 */
[----:B------:R-:W-:Y:S02]  /*17a0*/  LEA.HI R5, R21, R21, RZ, 0x1 ;  /* 0x0000001515057211 */ /* 0x000fe400078f08ff */
[----:B------:R-:W-:Y:S02]  /*17b0*/  LOP3.LUT R3, R6, 0xfffffe00, RZ, 0xc0, !PT ;  /* 0xfffffe0006037812 */ /* 0x000fe400078ec0ff */
[----:B------:R-:W-:Y:S02]  /*17c0*/  LOP3.LUT R5, R5, 0x1ffffffe, RZ, 0xc0, !PT ;  /* 0x1ffffffe05057812 */ /* 0x000fe400078ec0ff */
[----:B------:R-:W-:Y:S01]  /*17d0*/  IADD3 R12, R4, R2, R16 ;  /* 0x00000002040c7210 */ /* 0x000fe20007ffe010 */
[----:B------:R-:W-:Y:S01]  /*17e0*/  IMAD.MOV.U32 R4, RZ, RZ, 0x20 ;  /* 0x00000020ff047424 */ /* 0x000fe200078e00ff */
[----:B------:R-:W-:Y:S01]  /*17f0*/  IADD3 R2, R9, R3, R10 ;  /* 0x0000000309027210 */ /* 0x000fe20007ffe00a */
[----:B------:R-:W-:Y:S01]  /*1800*/  IMAD.MOV.U32 R10, RZ, RZ, 0x40 ;  /* 0x00000040ff0a7424 */ /* 0x000fe200078e00ff */
[----:B------:R-:W-:-:S02]  /*1810*/  IADD3 R149, R110, 0x10, RZ ;  /* 0x000000106e957810 */ /* 0x000fc40007ffe0ff */
[----:B------:R-:W-:Y:S01]  /*1820*/  LOP3.LUT R3, R9, R3, RZ, 0xfc, !PT ;  /* 0x0000000309037212 */ /* 0x000fe200078efcff */
[----:B------:R-:W-:Y:S01]  /*1830*/  IMAD.IADD R9, R21, 0x1, -R5 ;  /* 0x0000000115097824 */ /* 0x000fe200078e0a05 */
[----:B------:R-:W-:Y:S02]  /*1840*/  LOP3.LUT R6, R11, 0x7ffffffc, RZ, 0xc0, !PT ;  /* 0x7ffffffc0b067812 */ /* 0x000fe400078ec0ff */
[----:B------:R-:W-:Y:S02]  /*1850*/  LOP3.LUT R5, R20, 0x38, R104, 0xf8, !PT ;  /* 0x0000003814057812 */ /* 0x000fe400078ef868 */
[----:B------:R-:W-:Y:S01]  /*1860*/  SHF.R.S32.HI R20, RZ, 0x1f, R149 ;  /* 0x0000001fff147819 */ /* 0x000fe20000011495 */
[----:B------:R-:W-:Y:S01]  /*1870*/  IMAD.IADD R6, R19, 0x1, -R6 ;  /* 0x0000000113067824 */ /* 0x000fe200078e0a06 */
[C---:B------:R-:W-:Y:S02]  /*1880*/  IADD3 R148, R110.reuse, 0x30, RZ ;  /* 0x000000306e947810 */ /* 0x040fe40007ffe0ff */
[----:B------:R-:W-:Y:S01]  /*1890*/  SHF.R.S32.HI R11, RZ, 0x1f, R146 ;  /* 0x0000001fff0b7819 */ /* 0x000fe20000011492 */
[----:B------:R1:W-:Y:S01]  /*18a0*/  STL [R1+0x48], R20 ;  /* 0x0000481401007387 */ /* 0x0003e20000100800 */
[----:B------:R-:W-:Y:S01]  /*18b0*/  IADD3 R147, R110, 0x50, RZ ;  /* 0x000000506e937810 */ /* 0x000fe20007ffe0ff */
[----:B------:R-:W-:Y:S01]  /*18c0*/  IMAD.SHL.U32 R252, R6, 0x2, RZ ;  /* 0x0000000206fc7824 */ /* 0x000fe200078e00ff */
[----:B------:R-:W-:Y:S01]  /*18d0*/  SHF.R.S32.HI R21, RZ, 0x1f, R148 ;  /* 0x0000001fff157819 */ /* 0x000fe20000011494 */
[----:B------:R2:W-:Y:S01]  /*18e0*/  STL [R1+0x44], R11 ;  /* 0x0000440b01007387 */ /* 0x0005e20000100800 */
[----:B------:R-:W-:Y:S01]  /*18f0*/  LOP3.LUT R5, R16, R5, R17, 0xf6, !PT ;  /* 0x0000000510057212 */ /* 0x000fe200078ef611 */
[----:B------:R-:W-:Y:S01]  /*1900*/  IMAD R6, R9, 0x8, R18 ;  /* 0x0000000809067824 */ /* 0x000fe200078e0212 */
[----:B------:R-:W-:Y:S01]  /*1910*/  IADD3 R34, R252, 0x8, RZ ;  /* 0x00000008fc227810 */ /* 0x000fe20007ffe0ff */
[----:B------:R-:W-:Y:S01]  /*1920*/  STL [R1+0x40], R21 ;  /* 0x0000401501007387 */ /* 0x000fe20000100800 */
[----:B------:R-:W-:-:S02]  /*1930*/  LEA R5, R5, 0x18100, 0x1 ;  /* 0x0001810005057811 */ /* 0x000fc400078e08ff */
[C---:B------:R-:W-:Y:S02]  /*1940*/  IADD3 R33, R252.reuse, 0x10, RZ ;  /* 0x00000010fc217810 */ /* 0x040fe40007ffe0ff */
[C---:B------:R-:W-:Y:S02]  /*1950*/  IADD3 R32, R252.reuse, 0x18, RZ ;  /* 0x00000018fc207810 */ /* 0x040fe40007ffe0ff */
[C---:B------:R-:W-:Y:S02]  /*1960*/  IADD3 R31, R252.reuse, 0x20, RZ ;  /* 0x00000020fc1f7810 */ /* 0x040fe40007ffe0ff */
[C---:B------:R-:W-:Y:S02]  /*1970*/  IADD3 R29, R252.reuse, 0x30, RZ ;  /* 0x00000030fc1d7810 */ /* 0x040fe40007ffe0ff */
[C---:B------:R-:W-:Y:S02]  /*1980*/  IADD3 R28, R252.reuse, 0x38, RZ ;  /* 0x00000038fc1c7810 */ /* 0x040fe40007ffe0ff */
[----:B------:R-:W-:-:S02]  /*1990*/  IADD3 R26, R252, 0x48, RZ ;  /* 0x00000048fc1a7810 */ /* 0x000fc40007ffe0ff */
[----:B------:R-:W-:Y:S02]  /*19a0*/  SEL R184, R4, 0xffffffe0, !P1 ;  /* 0xffffffe004b87807 */ /* 0x000fe40004800000 */
[----:B-1----:R-:W-:Y:S02]  /*19b0*/  SHF.R.S32.HI R20, RZ, 0x1f, R145 ;  /* 0x0000001fff147819 */ /* 0x002fe40000011491 */
[C---:B------:R-:W-:Y:S02]  /*19c0*/  IADD3 R25, R252.reuse, 0x50, RZ ;  /* 0x00000050fc197810 */ /* 0x040fe40007ffe0ff */
[----:B--2---:R-:W-:Y:S01]  /*19d0*/  SHF.R.S32.HI R11, RZ, 0x1f, R147 ;  /* 0x0000001fff0b7819 */ /* 0x004fe20000011493 */
[----:B------:R1:W-:Y:S01]  /*19e0*/  STL [R1+0x3c], R20 ;  /* 0x00003c1401007387 */ /* 0x0003e20000100800 */
[C---:B------:R-:W-:Y:S02]  /*19f0*/  IADD3 R23, R252.reuse, 0x60, RZ ;  /* 0x00000060fc177810 */ /* 0x040fe40007ffe0ff */
[----:B------:R-:W-:Y:S01]  /*1a00*/  IADD3 R22, R252, 0x68, RZ ;  /* 0x00000068fc167810 */ /* 0x000fe20007ffe0ff */
[----:B------:R-:W-:Y:S01]  /*1a10*/  STL [R1+0x38], R11 ;  /* 0x0000380b01007387 */ /* 0x000fe20000100800 */
[----:B------:R-:W-:-:S02]  /*1a20*/  SHF.R.S32.HI R4, RZ, 0x1f, R33 ;  /* 0x0000001fff047819 */ /* 0x000fc40000011421 */
[----:B------:R-:W-:Y:S01]  /*1a30*/  SHF.R.S32.HI R235, RZ, 0x3, R8 ;  /* 0x00000003ffeb7819 */ /* 0x000fe20000011408 */
[----:B------:R-:W-:Y:S01]  /*1a40*/  STL [R1+0x64], R6 ;  /* 0x0000640601007387 */ /* 0x000fe20000100800 */
[C---:B------:R-:W-:Y:S02]  /*1a50*/  IADD3 R19, R252.reuse, 0x80, RZ ;  /* 0x00000080fc137810 */ /* 0x040fe40007ffe0ff */
[C---:B------:R-:W-:Y:S01]  /*1a60*/  IADD3 R17, R252.reuse, 0x90, RZ ;  /* 0x00000090fc117810 */ /* 0x040fe20007ffe0ff */
[----:B------:R2:W-:Y:S01]  /*1a70*/  STL [R1+0x60], R5 ;  /* 0x0000600501007387 */ /* 0x0005e20000100800 */
[----:B------:R-:W-:Y:S02]  /*1a80*/  SHF.R.S32.HI R4, RZ, 0x1f, R31 ;  /* 0x0000001fff047819 */ /* 0x000fe4000001141f */
[----:B------:R-:W-:Y:S02]  /*1a90*/  SHF.R.S32.HI R234, RZ, 0x3, R7 ;  /* 0x00000003ffea7819 */ /* 0x000fe40000011407 */
[----:B------:R-:W-:-:S02]  /*1aa0*/  IADD3 R16, R252, 0x98, RZ ;  /* 0x00000098fc107810 */ /* 0x000fc40007ffe0ff */
[C---:B------:R-:W-:Y:S02]  /*1ab0*/  IADD3 R8, R252.reuse, 0xa8, RZ ;  /* 0x000000a8fc087810 */ /* 0x040fe40007ffe0ff */
[----:B------:R-:W-:Y:S02]  /*1ac0*/  SHF.R.S32.HI R4, RZ, 0x1f, R28 ;  /* 0x0000001fff047819 */ /* 0x000fe4000001141c */
[C---:B------:R-:W-:Y:S02]  /*1ad0*/  IADD3 R7, R252.reuse, 0xb0, RZ ;  /* 0x000000b0fc077810 */ /* 0x040fe40007ffe0ff */
[----:B-1----:R-:W-:Y:S02]  /*1ae0*/  IADD3 R20, R252, 0x78, RZ ;  /* 0x00000078fc147810 */ /* 0x002fe40007ffe0ff */
[----:B------:R-:W-:Y:S02]  /*1af0*/  SHF.R.S32.HI R4, RZ, 0x1f, R25 ;  /* 0x0000001fff047819 */ /* 0x000fe40000011419 */
[----:B------:R-:W-:-:S02]  /*1b00*/  SHF.R.S32.HI R4, RZ, 0x1f, R22 ;  /* 0x0000001fff047819 */ /* 0x000fc40000011416 */
[----:B------:R-:W-:Y:S02]  /*1b10*/  SHF.R.S32.HI R4, RZ, 0x1f, R19 ;  /* 0x0000001fff047819 */ /* 0x000fe40000011413 */
[----:B------:R-:W-:Y:S02]  /*1b20*/  SHF.R.S32.HI R4, RZ, 0x1f, R16 ;  /* 0x0000001fff047819 */ /* 0x000fe40000011410 */
[----:B------:R-:W-:Y:S02]  /*1b30*/  SHF.R.S32.HI R4, RZ, 0x1f, R7 ;  /* 0x0000001fff047819 */ /* 0x000fe40000011407 */
[----:B--2---:R-:W-:Y:S02]  /*1b40*/  SHF.R.S32.HI R5, RZ, 0x1f, R34 ;  /* 0x0000001fff057819 */ /* 0x004fe40000011422 */
        /* <DEDUP_REMOVED lines=8> */
[----:B------:R-:W-:Y:S02]  /*1bd0*/  LEA R4, R14, 0x18100, 0x1 ;  /* 0x000181000e047811 */ /* 0x000fe400078e08ff */
[----:B------:R-:W-:Y:S01]  /*1be0*/  LEA R180, R2, 0x18100, 0x1 ;  /* 0x0001810002b47811 */ /* 0x000fe200078e08ff */
[----:B------:R-:W-:Y:S01]  /*1bf0*/  STL [R1+0x5c], R5 ;  /* 0x00005c0501007387 */ /* 0x000fe20000100800 */
[----:B------:R-:W-:Y:S02]  /*1c00*/  LEA R2, R13, 0x18100, 0x1 ;  /* 0x000181000d027811 */ /* 0x000fe400078e08ff */
[----:B------:R-:W-:Y:S01]  /*1c10*/  LEA R186, R3, 0x100, 0x1 ;  /* 0x0000010003ba7811 */ /* 0x000fe200078e08ff */
[----:B------:R-:W-:Y:S01]  /*1c20*/  STL [R1+0x58], R4 ;  /* 0x0000580401007387 */ /* 0x000fe20000100800 */
[----:B------:R-:W-:Y:S01]  /*1c30*/  LEA R185, R0, 0xc100, 0x1 ;  /* 0x0000c10000b97811 */ /* 0x000fe200078e08ff */
[----:B------:R-:W-:Y:S01]  /*1c40*/  IMAD.IADD R181, R180, 0x1, R184 ;  /* 0x00000001b4b57824 */ /* 0x000fe200078e02b8 */
[----:B------:R-:W-:Y:S01]  /*1c50*/  SEL R0, R10, 0xffffffc0, !P2 ;  /* 0xffffffc00a007807 */ /* 0x000fe20005000000 */
[----:B------:R1:W-:Y:S01]  /*1c60*/  STL [R1+0x54], R2 ;  /* 0x0000540201007387 */ /* 0x0003e20000100800 */
[----:B------:R-:W-:-:S02]  /*1c70*/  LEA R3, R12, 0x18100, 0x1 ;  /* 0x000181000c037811 */ /* 0x000fc400078e08ff */
[----:B------:R-:W-:Y:S01]  /*1c80*/  IADD3 R218, R216, 0x40, RZ ;  /* 0x00000040d8da7810 */ /* 0x000fe20007ffe0ff */
[----:B------:R-:W-:Y:S01]  /*1c90*/  IMAD.IADD R187, R0, 0x1, R186 ;  /* 0x0000000100bb7824 */ /* 0x000fe200078e02ba */
[----:B------:R-:W-:Y:S01]  /*1ca0*/  IADD3 R219, R216, 0x80, RZ ;  /* 0x00000080d8db7810 */ /* 0x000fe20007ffe0ff */
[----:B------:R-:W-:Y:S01]  /*1cb0*/  STL [R1+0x50], R3 ;  /* 0x0000500301007387 */ /* 0x000fe20000100800 */
[--C-:B------:R-:W-:Y:S01]  /*1cc0*/  IMAD.IADD R183, R180, 0x1, R0.reuse ;  /* 0x00000001b4b77824 */ /* 0x100fe200078e0200 */
[C---:B------:R-:W-:Y:S01]  /*1cd0*/  IADD3 R224, R104.reuse, 0x60, RZ ;  /* 0x0000006068e07810 */ /* 0x040fe20007ffe0ff */
[----:B------:R-:W-:Y:S01]  /*1ce0*/  IMAD.IADD R182, R181, 0x1, R0 ;  /* 0x00000001b5b67824 */ /* 0x000fe200078e0200 */
[C---:B------:R-:W-:Y:S02]  /*1cf0*/  IADD3 R223, R104.reuse, 0x80, RZ ;  /* 0x0000008068df7810 */ /* 0x040fe40007ffe0ff */
[----:B------:R-:W-:Y:S02]  /*1d00*/  IADD3 R222, R104, 0xa0, RZ ;  /* 0x000000a068de7810 */ /* 0x000fe40007ffe0ff */
[----:B------:R-:W-:-:S02]  /*1d10*/  IADD3 R30, R252, 0x28, RZ ;  /* 0x00000028fc1e7810 */ /* 0x000fc40007ffe0ff */
[C---:B------:R-:W-:Y:S02]  /*1d20*/  IADD3 R27, R252.reuse, 0x40, RZ ;  /* 0x00000040fc1b7810 */ /* 0x040fe40007ffe0ff */
[C---:B------:R-:W-:Y:S02]  /*1d30*/  IADD3 R24, R252.reuse, 0x58, RZ ;  /* 0x00000058fc187810 */ /* 0x040fe40007ffe0ff */
[C---:B------:R-:W-:Y:S02]  /*1d40*/  IADD3 R21, R252.reuse, 0x70, RZ ;  /* 0x00000070fc157810 */ /* 0x040fe40007ffe0ff */
[C---:B------:R-:W-:Y:S02]  /*1d50*/  IADD3 R18, R252.reuse, 0x88, RZ ;  /* 0x00000088fc127810 */ /* 0x040fe40007ffe0ff */
[----:B------:R-:W-:Y:S01]  /*1d60*/  IADD3 R9, R252, 0xa0, RZ ;  /* 0x000000a0fc097810 */ /* 0x000fe20007ffe0ff */
[----:B-1----:R-:W-:Y:S01]  /*1d70*/  IMAD.IADD R2, R184, 0x1, R186 ;  /* 0x00000001b8027824 */ /* 0x002fe200078e02ba */
[----:B------:R-:W-:-:S02]  /*1d80*/  IADD3 R6, R252, 0xb8, RZ ;  /* 0x000000b8fc067810 */ /* 0x000fc40007ffe0ff */
[----:B------:R-:W-:Y:S02]  /*1d90*/  SHF.R.S32.HI R217, RZ, 0x1f, R216 ;  /* 0x0000001fffd97819 */ /* 0x000fe400000114d8 */
        /* <DEDUP_REMOVED lines=9> */
[----:B------:R-:W-:Y:S02]  /*1e30*/  SHF.R.S32.HI R30, RZ, 0x1f, R30 ;  /* 0x0000001fff1e7819 */ /* 0x000fe4000001141e */
[----:B------:R-:W-:Y:S02]  /*1e40*/  SHF.R.S32.HI R27, RZ, 0x1f, R27 ;  /* 0x0000001fff1b7819 */ /* 0x000fe4000001141b */
[----:B------:R-:W-:-:S02]  /*1e50*/  SHF.R.S32.HI R24, RZ, 0x1f, R24 ;  /* 0x0000001fff187819 */ /* 0x000fc40000011418 */
[----:B------:R-:W-:Y:S01]  /*1e60*/  SHF.R.S32.HI R21, RZ, 0x1f, R21 ;  /* 0x0000001fff157819 */ /* 0x000fe20000011415 */
[----:B-1----:R-:W-:Y:S01]  /*1e70*/  IMAD.IADD R2, R0, 0x1, R2 ;  /* 0x0000000100027824 */ /* 0x002fe200078e0202 */
[----:B------:R-:W-:Y:S01]  /*1e80*/  SHF.R.S32.HI R18, RZ, 0x1f, R18 ;  /* 0x0000001fff127819 */ /* 0x000fe20000011412 */
[----:B------:R-:W-:Y:S01]  /*1e90*/  IMAD.IADD R0, R184, 0x1, R187 ;  /* 0x00000001b8007824 */ /* 0x000fe200078e02bb */
[----:B------:R-:W-:Y:S02]  /*1ea0*/  SHF.R.S32.HI R9, RZ, 0x1f, R9 ;  /* 0x0000001fff097819 */ /* 0x000fe40000011409 */
[----:B------:R-:W-:Y:S02]  /*1eb0*/  SHF.R.S32.HI R6, RZ, 0x1f, R6 ;  /* 0x0000001fff067819 */ /* 0x000fe40000011406 */
[----:B------:R1:W-:Y:S04]  /*1ec0*/  STL [R1+0x24], R0 ;  /* 0x0000240001007387 */ /* 0x0003e80000100800 */
[----:B------:R1:W-:Y:S02]  /*1ed0*/  STL [R1+0x4c], R2 ;  /* 0x00004c0201007387 */ /* 0x0003e40000100800 */
.L_x_3027:
[----:B-1----:R-:W2:Y:S01]  /*1ee0*/  LDL R0, [R1+0xc] ;  /* 0x00000c0001007983 */ /* 0x002ea20000100800 */
[----:B------:R-:W-:Y:S01]  /*1ef0*/  IMAD.MOV.U32 R2, RZ, RZ, 0x4 ;  /* 0x00000004ff027424 */ /* 0x000fe200078e00ff */
[----:B------:R-:W-:-:S02]  /*1f00*/  ISETP.NE.U32.AND P0, PT, RZ, c[0x0][0x370], PT ;  /* 0x0000dc00ff007a0c */ /* 0x000fc40003f05070 */
[----:B------:R-:W-:Y:S02]  /*1f10*/  ISETP.NE.U32.AND P4, PT, RZ, c[0x0][0x360], PT ;  /* 0x0000d800ff007a0c */ /* 0x000fe40003f85070 */
[----:B------:R-:W-:Y:S01]  /*1f20*/  ISETP.NE.AND.EX P1, PT, RZ, c[0x0][0x374], PT, P0 ;  /* 0x0000dd00ff007a0c */ /* 0x000fe20003f25300 */
[----:B--2---:R-:W-:-:S05]  /*1f30*/  IMAD.WIDE R2, R0, R2, c[0x0][0x588] ;  /* 0x0001620000027625 */ /* 0x004fca00078e0202 */
[----:B------:R-:W2:Y:S01]  /*1f40*/  LDG.E R24, [R2.64] ;  /* 0x0000000802187981 */ /* 0x000ea2000c1e1900 */
[----:B------:R-:W-:Y:S01]  /*1f50*/  ISETP.NE.AND.EX P4, PT, RZ, c[0x0][0x364], PT, P4 ;  /* 0x0000d900ff007a0c */ /* 0x000fe20003f85340 */
[----:B------:R-:W-:Y:S01]  /*1f60*/  IMAD.MOV.U32 R248, RZ, RZ, RZ ;  /* 0x000000fffff87224 */ /* 0x000fe200078e00ff */
[----:B------:R-:W-:Y:S02]  /*1f70*/  ISETP.NE.U32.AND P3, PT, RZ, c[0x0][0x348], PT ;  /* 0x0000d200ff007a0c */ /* 0x000fe40003f65070 */
[----:B------:R-:W-:Y:S02]  /*1f80*/  ISETP.NE.U32.AND P5, PT, RZ, c[0x0][0x350], PT ;  /* 0x0000d400ff007a0c */ /* 0x000fe40003fa5070 */
[----:B------:R-:W-:Y:S02]  /*1f90*/  ISETP.NE.U32.AND P6, PT, RZ, c[0x0][0x358], PT ;  /* 0x0000d600ff007a0c */ /* 0x000fe40003fc5070 */
[----:B------:R-:W-:Y:S02]  /*1fa0*/  ISETP.NE.AND.EX P3, PT, RZ, c[0x0][0x34c], PT, P3 ;  /* 0x0000d300ff007a0c */ /* 0x000fe40003f65330 */
[----:B------:R-:W-:-:S02]  /*1fb0*/  ISETP.NE.AND.EX P5, PT, RZ, c[0x0][0x354], PT, P5 ;  /* 0x0000d500ff007a0c */ /* 0x000fc40003fa5350 */
[----:B------:R-:W-:Y:S01]  /*1fc0*/  ISETP.NE.AND.EX P6, PT, RZ, c[0x0][0x35c], PT, P6 ;  /* 0x0000d700ff007a0c */ /* 0x000fe20003fc5360 */
[----:B------:R-:W-:Y:S02]  /*1fd0*/  IMAD.MOV.U32 R139, RZ, RZ, RZ ;  /* 0x000000ffff8b7224 */ /* 0x000fe400078e00ff */
[----:B------:R-:W-:Y:S02]  /*1fe0*/  IMAD.MOV.U32 R20, RZ, RZ, RZ ;  /* 0x000000ffff147224 */ /* 0x000fe400078e00ff */
[----:B------:R-:W-:Y:S01]  /*1ff0*/  IMAD.MOV.U32 R13, RZ, RZ, RZ ;  /* 0x000000ffff0d7224 */ /* 0x000fe200078e00ff */
[----:B--2---:R-:W-:Y:S01]  /*2000*/  SHF.R.S32.HI R21, RZ, 0x1f, R24 ;  /* 0x0000001fff157819 */ /* 0x004fe20000011418 */
[C---:B------:R-:W-:Y:S01]  /*2010*/  IMAD.SHL.U32 R22, R24.reuse, 0x4, RZ ;  /* 0x0000000418167824 */ /* 0x040fe200078e00ff */
[C---:B------:R-:W-:Y:S01]  /*2020*/  @P1 LEA R4, P0, R24.reuse, c[0x0][0x370], 0x2 ;  /* 0x0000dc0018041a11 */ /* 0x040fe200078010ff */
[----:B------:R1:W-:Y:S01]  /*2030*/  STL [R1+0x1c], R24 ;  /* 0x00001c1801007387 */ /* 0x0003e20000100800 */
[----:B------:R-:W-:-:S02]  /*2040*/  SHF.L.U64.HI R16, R24, 0x2, R21 ;  /* 0x0000000218107819 */ /* 0x000fc40000010215 */
[----:B------:R-:W-:Y:S01]  /*2050*/  @P1 LEA.HI.X R5, R24, c[0x0][0x374], R21, 0x2, P0 ;  /* 0x0000dd0018051a11 */ /* 0x000fe200000f1415 */
[----:B------:R1:W-:Y:S01]  /*2060*/  STL [R1+0x28], R21 ;  /* 0x0000281501007387 */ /* 0x0003e20000100800 */
[C---:B------:R-:W-:Y:S02]  /*2070*/  @P4 IADD3 R2, P0, R22.reuse, c[0x0][0x360], RZ ;  /* 0x0000d80016024a10 */ /* 0x040fe40007f1e0ff */
[----:B------:R-:W-:Y:S01]  /*2080*/  IADD3 R6, P2, R22, c[0x0][0x348], RZ ;  /* 0x0000d20016067a10 */ /* 0x000fe20007f5e0ff */
[----:B------:R2:W5:Y:S01]  /*2090*/  @P1 LDG.E R248, [R4.64] ;  /* 0x0000000804f81981 */ /* 0x000562000c1e1900 */
[----:B------:R-:W-:-:S03]  /*20a0*/  @P4 IADD3.X R3, R16, c[0x0][0x364], RZ, P0, !PT ;  /* 0x0000d90010034a10 */ /* 0x000fc600007fe4ff */
[----:B------:R1:W-:Y:S04]  /*20b0*/  STL [R1+0x14], R22 ;  /* 0x0000141601007387 */ /* 0x0003e80000100800 */
[----:B------:R3:W5:Y:S01]  /*20c0*/  @P4 LDG.E R250, [R2.64] ;  /* 0x0000000802fa4981 */ /* 0x000762000c1e1900 */
[----:B------:R-:W-:-:S03]  /*20d0*/  IADD3.X R7, R16, c[0x0][0x34c], RZ, P2, !PT ;  /* 0x0000d30010077a10 */ /* 0x000fc600017fe4ff */
[----:B------:R1:W-:Y:S04]  /*20e0*/  STL [R1+0x18], R16 ;  /* 0x0000181001007387 */ /* 0x0003e80000100800 */
[----:B------:R1:W5:Y:S01]  /*20f0*/  @P3 LDG.E R139, [R6.64] ;  /* 0x00000008068b3981 */ /* 0x000362000c1e1900 */
[----:B--2---:R-:W-:-:S04]  /*2100*/  IADD3 R4, P1, R22, c[0x0][0x350], RZ ;  /* 0x0000d40016047a10 */ /* 0x004fc80007f3e0ff */
[----:B------:R-:W-:Y:S02]  /*2110*/  IADD3.X R5, R16, c[0x0][0x354], RZ, P1, !PT ;  /* 0x0000d50010057a10 */ /* 0x000fe40000ffe4ff */
[----:B---3--:R-:W-:-:S03]  /*2120*/  IADD3 R2, P0, R22, c[0x0][0x358], RZ ;  /* 0x0000d60016027a10 */ /* 0x008fc60007f1e0ff */
[----:B------:R1:W5:Y:S01]  /*2130*/  @P5 LDG.E R20, [R4.64] ;  /* 0x0000000804145981 */ /* 0x000362000c1e1900 */
[----:B------:R-:W-:-:S05]  /*2140*/  IADD3.X R3, R16, c[0x0][0x35c], RZ, P0, !PT ;  /* 0x0000d70010037a10 */ /* 0x000fca00007fe4ff */
[----:B------:R1:W5:Y:S01]  /*2150*/  @P6 LDG.E R13, [R2.64] ;  /* 0x00000008020d6981 */ /* 0x000362000c1e1900 */
[----:B------:R-:W-:Y:S01]  /*2160*/  YIELD ;  /* 0x0000000000007946 */ /* 0x000fe20003800000 */
[----:B------:R-:W-:Y:S05]  /*2170*/  @P4 BRA `(.L_x_2836) ;  /* 0x0000005000004947 */ /* 0x000fea0003800000 */
[----:B-----5:R-:W-:Y:S01]  /*2180*/  MOV R250, c[0x0][0x168] ;  /* 0x00005a0000fa7a02 */ /* 0x020fe20000000f00 */
[----:B------:R-:W-:Y:S05]  /*2190*/  @!P3 BRA `(.L_x_2836) ;  /* 0x000000300000b947 */ /* 0x000fea0003800000 */
[----:B------:R-:W2:Y:S04]  /*21a0*/  LDG.E R8, [R6.64] ;  /* 0x0000000806087981 */ /* 0x000ea8000c1e1900 */
[----:B------:R-:W2:Y:S02]  /*21b0*/  LDG.E R0, [R6.64+0x4] ;  /* 0x0000040806007981 */ /* 0x000ea4000c1e1900 */
[----:B--2---:R-:W-:Y:S02]  /*21c0*/  IADD3 R250, -R8, R0, RZ ;  /* 0x0000000008fa7210 */ /* 0x004fe40007ffe1ff */
.L_x_2836:
[----:B------:R-:W-:-:S04]  /*21d0*/  ISETP.NE.U32.AND P0, PT, RZ, c[0x0][0x368], PT ;  /* 0x0000da00ff007a0c */ /* 0x000fc80003f05070 */
[----:B------:R-:W-:-:S13]  /*21e0*/  ISETP.NE.AND.EX P0, PT, RZ, c[0x0][0x36c], PT, P0 ;  /* 0x0000db00ff007a0c */ /* 0x000fda0003f05300 */
[----:B------:R-:W-:Y:S05]  /*21f0*/  @!P0 BRA `(.L_x_2837) ;  /* 0x0000004000008947 */ /* 0x000fea0003800000 */
[----:B-1----:R-:W-:-:S04]  /*2200*/  IADD3 R4, P0, R22, c[0x0][0x368], RZ ;  /* 0x0000da0016047a10 */ /* 0x002fc80007f1e0ff */
[----:B------:R-:W-:-:S05]  /*2210*/  IADD3.X R5, R16, c[0x0][0x36c], RZ, P0, !PT ;  /* 0x0000db0010057a10 */ /* 0x000fca00007fe4ff */
[----:B------:R1:W5:Y:S01]  /*2220*/  LDG.E R15, [R4.64] ;  /* 0x00000008040f7981 */ /* 0x000362000c1e1900 */
[----:B------:R-:W-:Y:S05]  /*2230*/  BRA `(.L_x_2838) ;  /* 0x0000005000007947 */ /* 0x000fea0003800000 */
.L_x_2837:
[----:B------:R-:W-:Y:S01]  /*2240*/  MOV R15, UR6 ;  /* 0x00000006000f7c02 */ /* 0x000fe20008000f00 */
[----:B------:R-:W-:Y:S05]  /*2250*/  @!P5 BRA `(.L_x_2838) ;  /* 0x000000300000d947 */ /* 0x000fea0003800000 */
[----:B-1----:R-:W2:Y:S04]  /*2260*/  LDG.E R6, [R4.64] ;  /* 0x0000000804067981 */ /* 0x002ea8000c1e1900 */
[----:B------:R-:W2:Y:S02]  /*2270*/  LDG.E R0, [R4.64+0x4] ;  /* 0x0000040804007981 */ /* 0x000ea4000c1e1900 */
[----:B--2---:R-:W-:Y:S02]  /*2280*/  IADD3 R15, -R6, R0, RZ ;  /* 0x00000000060f7210 */ /* 0x004fe40007ffe1ff */
.L_x_2838:
[----:B------:R-:W2:Y:S04]  /*2290*/  LDL.LU R0, [R1+0x4] ;  /* 0x0000040001007983 */ /* 0x000ea80000300800 */
[----:B-1----:R1:W3:Y:S04]  /*22a0*/  @P6 LDG.E R5, [R2.64] ;  /* 0x0000000802056981 */ /* 0x0022e8000c1e1900 */
[----:B------:R1:W3:Y:S04]  /*22b0*/  @P6 LDG.E R4, [R2.64+0x4] ;  /* 0x0000040802046981 */ /* 0x0002e8000c1e1900 */
[----:B------:R-:W4:Y:S01]  /*22c0*/  LDL R14, [R1+0x8] ;  /* 0x00000800010e7983 */ /* 0x000f220000100800 */
[----:B------:R-:W-:-:S04]  /*22d0*/  ISETP.NE.U32.AND P0, PT, RZ, c[0x0][0x378], PT ;  /* 0x0000de00ff007a0c */ /* 0x000fc80003f05070 */
[----:B------:R-:W-:Y:S01]  /*22e0*/  ISETP.NE.AND.EX P1, PT, RZ, c[0x0][0x37c], PT, P0 ;  /* 0x0000df00ff007a0c */ /* 0x000fe20003f25300 */
[----:B------:R-:W-:-:S05]  /*22f0*/  IMAD.MOV.U32 R6, RZ, RZ, c[0x0][0x2c4] ;  /* 0x0000b100ff067624 */ /* 0x000fca00078e00ff */
[----:B------:R-:W-:Y:S01]  /*2300*/  ISETP.NE.AND P2, PT, R6, 0x1, PT ;  /* 0x000000010600780c */ /* 0x000fe20003f45270 */
[----:B-----5:R-:W-:Y:S02]  /*2310*/  IMAD.MOV.U32 R138, RZ, RZ, R15 ;  /* 0x000000ffff8a7224 */ /* 0x020fe400078e000f */
[----:B------:R-:W-:-:S04]  /*2320*/  IMAD.MOV.U32 R76, RZ, RZ, c[0x0][0x228] ;  /* 0x00008a00ff4c7624 */ /* 0x000fc800078e00ff */
[----:B-1----:R-:W-:Y:S01]  /*2330*/  @P1 IADD3 R2, P0, R22, c[0x0][0x378], RZ ;  /* 0x0000de0016021a10 */ /* 0x002fe20007f1e0ff */
[----:B------:R-:W-:-:S03]  /*2340*/  IMAD.IADD R7, R15, 0x1, -R248 ;  /* 0x000000010f077824 */ /* 0x000fc600078e0af8 */
[----:B------:R-:W-:-:S05]  /*2350*/  @P1 IADD3.X R3, R16, c[0x0][0x37c], RZ, P0, !PT ;  /* 0x0000df0010031a10 */ /* 0x000fca00007fe4ff */
[----:B------:R4:W5:Y:S01]  /*2360*/  @P1 LDG.E R138, [R2.64] ;  /* 0x00000008028a1981 */ /* 0x000962000c1e1900 */
[----:B------:R-:W-:Y:S01]  /*2370*/  LOP3.LUT R232, R232, 0xffffffbf, RZ, 0xc0, !PT ;  /* 0xffffffbfe8e87812 */ /* 0x000fe200078ec0ff */
[----:B------:R-:W-:Y:S03]  /*2380*/  BSSY B0, `(.L_x_2839) ;  /* 0x000003c000007945 */ /* 0x000fe60003800000 */
[----:B------:R-:W-:Y:S01]  /*2390*/  @P2 LOP3.LUT R232, R232, 0x40, RZ, 0xfc, !PT ;  /* 0x00000040e8e82812 */ /* 0x000fe200078efcff */
[----:B--2---:R-:W-:-:S05]  /*23a0*/  IMAD.SHL.U32 R0, R0, 0x80, RZ ;  /* 0x0000008000007824 */ /* 0x004fca00078e00ff */
[----:B------:R1:W-:Y:S01]  /*23b0*/  STL [R1+0x4], R0 ;  /* 0x0000040001007387 */ /* 0x0003e20000100800 */
[----:B---3--:R-:W-:-:S04]  /*23c0*/  @P6 IMAD.IADD R76, R4, 0x1, -R5 ;  /* 0x00000001044c6824 */ /* 0x008fc800078e0a05 */
[----:B------:R-:W-:Y:S01]  /*23d0*/  IMAD.IADD R249, R7, 0x1, R76 ;  /* 0x0000000107f97824 */ /* 0x000fe200078e024c */
[----:B----4-:R-:W-:-:S04]  /*23e0*/  LOP3.LUT R3, R14, 0xff000000, RZ, 0xc0, !PT ;  /* 0xff0000000e037812 */ /* 0x010fc800078ec0ff */
[----:B------:R-:W-:Y:S02]  /*23f0*/  IADD3 R128, R249, 0x40, -R250 ;  /* 0x00000040f9807810 */ /* 0x000fe40007ffe8fa */
[----:B-1----:R-:W-:-:S05]  /*2400*/  IADD3 R0, R0, 0x7f, RZ ;  /* 0x0000007f00007810 */ /* 0x002fca0007ffe0ff */
[----:B------:R-:W-:-:S05]  /*2410*/  @P2 IMAD.HI.U32 R2, R0, c[0x0][0x2c8], RZ ;  /* 0x0000b20000022a27 */ /* 0x000fca00078e00ff */
[----:B------:R-:W-:Y:S02]  /*2420*/  @P2 SHF.R.U32.HI R0, RZ, c[0x0][0x2cc], R2 ;  /* 0x0000b300ff002a19 */ /* 0x000fe40000011602 */
[----:B------:R-:W-:-:S03]  /*2430*/  IADD3 R2, R249, 0x3f, RZ ;  /* 0x0000003ff9027810 */ /* 0x000fc60007ffe0ff */
[----:B------:R-:W-:Y:S01]  /*2440*/  IMAD.IADD R0, R128, 0x1, R0 ;  /* 0x0000000180007824 */ /* 0x000fe200078e0200 */
[----:B------:R-:W-:Y:S02]  /*2450*/  SHF.R.S32.HI R4, RZ, 0x1f, R2 ;  /* 0x0000001fff047819 */ /* 0x000fe40000011402 */
[----:B------:R-:W-:Y:S02]  /*2460*/  LOP3.LUT R8, R14, 0xff0000, RZ, 0xc0, !PT ;  /* 0x00ff00000e087812 */ /* 0x000fe400078ec0ff */
[----:B------:R-:W-:Y:S02]  /*2470*/  SHF.R.U32.HI R6, RZ, 0x8, R3 ;  /* 0x00000008ff067819 */ /* 0x000fe40000011603 */
[----:B------:R-:W-:Y:S02]  /*2480*/  SHF.R.S32.HI R5, RZ, 0x1f, R0 ;  /* 0x0000001fff057819 */ /* 0x000fe40000011400 */
[----:B------:R-:W-:Y:S02]  /*2490*/  LEA.HI R3, R4, R2, RZ, 0x6 ;  /* 0x0000000204037211 */ /* 0x000fe400078f30ff */
[----:B------:R-:W-:-:S02]  /*24a0*/  LEA.HI R2, R8, R6, RZ, 0x10 ;  /* 0x0000000608027211 */ /* 0x000fc400078f80ff */
[----:B------:R-:W-:Y:S02]  /*24b0*/  LEA.HI R0, R5, R0, RZ, 0x6 ;  /* 0x0000000005007211 */ /* 0x000fe400078f30ff */
[----:B------:R-:W-:Y:S02]  /*24c0*/  SHF.R.U32.HI R9, RZ, 0x10, R2 ;  /* 0x00000010ff097819 */ /* 0x000fe40000011602 */
[----:B------:R-:W-:Y:S02]  /*24d0*/  LOP3.LUT R17, R2, 0xff, RZ, 0xc0, !PT ;  /* 0x000000ff02117812 */ /* 0x000fe400078ec0ff */
[----:B------:R-:W-:Y:S02]  /*24e0*/  SHF.R.S32.HI R127, RZ, 0x6, R3 ;  /* 0x00000006ff7f7819 */ /* 0x000fe40000011403 */
[----:B------:R-:W-:Y:S01]  /*24f0*/  SHF.R.S32.HI R0, RZ, 0x6, R0 ;  /* 0x00000006ff007819 */ /* 0x000fe20000011400 */
[----:B------:R1:W-:Y:S03]  /*2500*/  STL [R1+0x2c], R9 ;  /* 0x00002c0901007387 */ /* 0x0003e60000100800 */
[----:B------:R-:W-:Y:S01]  /*2510*/  IMNMX R6, R127, R0, PT ;  /* 0x000000007f067217 */ /* 0x000fe20003800200 */
[----:B------:R1:W-:Y:S03]  /*2520*/  STL [R1+0x30], R17 ;  /* 0x0000301101007387 */ /* 0x0003e60000100800 */
[----:B------:R-:W-:-:S02]  /*2530*/  ISETP.GE.AND P0, PT, R6, 0x1, PT ;  /* 0x000000010600780c */ /* 0x000fc40003f06270 */
[----:B------:R-:W-:Y:S01]  /*2540*/  ISETP.NE.AND P1, PT, R9, RZ, PT ;  /* 0x000000ff0900720c */ /* 0x000fe20003f25270 */
[----:B------:R-:W-:-:S03]  /*2550*/  IMAD.MOV.U32 R0, RZ, RZ, RZ ;  /* 0x000000ffff007224 */ /* 0x000fc600078e00ff */
[----:B------:R-:W-:-:S07]  /*2560*/  SEL R125, R9, c[0x0][0x338], P1 ;  /* 0x0000ce00097d7a07 */ /* 0x000fce0000800000 */
        /* <DEDUP_REMOVED lines=13> */
[----:B-1----:R-:W-:Y:S02]  /*2640*/  IMAD.MOV R9, RZ, RZ, -R0 ;  /* 0x000000ffff097224 */ /* 0x002fe400078e0a00 */
        /* <DEDUP_REMOVED lines=15> */
.L_x_2840:
[----:B------:R-:W-:Y:S05]  /*2740*/  BSYNC B0 ;  /* 0x0000000000007941 */ /* 0x000fea0003800000 */
.L_x_2839:
[----:B------:R-:W-:-:S04]  /*2750*/  IMAD R2, R17, R0, RZ ;  /* 0x0000000011027224 */ /* 0x000fc800078e02ff */
        /* <DEDUP_REMOVED lines=15> */
[----:B------:R-:W-:Y:S02]  /*2850*/  SHF.R.S32.HI R2, RZ, 0x1f, R13 ;  /* 0x0000001fff027819 */ /* 0x000fe4000001140d */
[C---:B------:R-:W-:Y:S01]  /*2860*/  IADD3 R0, P0, R251.reuse, R13, RZ ;  /* 0x0000000dfb007210 */ /* 0x040fe20007f1e0ff */
[----:B------:R-:W-:Y:S01]  /*2870*/  IMAD.MOV.U32 R13, RZ, RZ, c[0x0][0x238] ;  /* 0x00008e00ff0d7624 */ /* 0x000fe200078e00ff */
[----:B------:R-:W-:Y:S02]  /*2880*/  LOP3.LUT R23, R14, 0xffff, RZ, 0xc0, !PT ;  /* 0x0000ffff0e177812 */ /* 0x000fe400078ec0ff */
[----:B-1----:R-:W-:Y:S01]  /*2890*/  LEA.HI.X.SX32 R17, R251, R2, 0x1, P0 ;  /* 0x00000002fb117211 */ /* 0x002fe200000f0eff */
[----:B------:R-:W-:Y:S01]  /*28a0*/  IMAD.WIDE.U32 R2, R0, c[0x0][0x238], R216 ;  /* 0x00008e0000027a25 */ /* 0x000fe200078e00d8 */
[----:B------:R-:W-:Y:S02]  /*28b0*/  SEL R12, R21, RZ, !P6 ;  /* 0x000000ff150c7207 */ /* 0x000fe40007000000 */
[----:B------:R-:W-:Y:S01]  /*28c0*/  IADD3 R18, R8, -0x1, RZ ;  /* 0xffffffff08127810 */ /* 0x000fe20007ffe0ff */
[----:B------:R-:W-:Y:S01]  /*28d0*/  IMAD R4, R17, c[0x0][0x238], RZ ;  /* 0x00008e0011047a24 */ /* 0x000fe200078e02ff */
[----:B------:R-:W-:Y:S01]  /*28e0*/  SEL R9, R24, RZ, !P6 ;  /* 0x000000ff18097207 */ /* 0x000fe20007000000 */
[----:B------:R-:W-:Y:S01]  /*28f0*/  IMAD R5, R12, c[0x0][0x248], RZ ;  /* 0x000092000c057a24 */ /* 0x000fe200078e02ff */
[----:B------:R-:W-:Y:S01]  /*2900*/  MOV R130, 0x6 ;  /* 0x0000000600827802 */ /* 0x000fe20000000f00 */
[----:B------:R-:W-:Y:S01]  /*2910*/  IMAD R4, R0, c[0x0][0x23c], R4 ;  /* 0x00008f0000047a24 */ /* 0x000fe200078e0204 */
[----:B------:R-:W-:Y:S01]  /*2920*/  SHF.R.S32.HI R19, RZ, 0x1f, R18 ;  /* 0x0000001fff137819 */ /* 0x000fe20000011412 */
[----:B------:R-:W-:Y:S01]  /*2930*/  IMAD R5, R9, c[0x0][0x24c], R5 ;  /* 0x0000930009057a24 */ /* 0x000fe200078e0205 */
        /* <DEDUP_REMOVED lines=8> */
[----:B------:R-:W-:Y:S01]  /*29c0*/  IMAD R3, R23, c[0x0][0x244], R3 ;  /* 0x0000910017037a24 */ /* 0x000fe200078e0203 */
[----:B------:R-:W-:Y:S01]  /*29d0*/  P2R R14, PR, RZ, 0x10 ;  /* 0x00000010ff0e7803 */ /* 0x000fe20000000000 */
[----:B------:R-:W-:Y:S01]  /*29e0*/  IMAD R4, R18, -0x40, R4 ;  /* 0xffffffc012047824 */ /* 0x000fe200078e0204 */
[----:B------:R-:W-:Y:S01]  /*29f0*/  ISETP.GE.AND P6, PT, R216, c[0x0][0x1d4], PT ;  /* 0x00007500d8007a0c */ /* 0x000fe20003fc6270 */
[----:B------:R-:W-:Y:S01]  /*2a00*/  IMAD.WIDE.U32 R88, R9, c[0x0][0x248], R2 ;  /* 0x0000920009587a25 */ /* 0x000fe200078e0002 */
[----:B------:R-:W-:Y:S02]  /*2a10*/  ISETP.GE.AND P5, PT, R218, c[0x0][0x1d4], PT ;  /* 0x00007500da007a0c */ /* 0x000fe40003fa6270 */
[C---:B------:R-:W-:Y:S01]  /*2a20*/  ISETP.GE.AND P1, PT, R4.reuse, 0x21, PT ;  /* 0x000000210400780c */ /* 0x040fe20003f26270 */
[----:B------:R-:W-:Y:S01]  /*2a30*/  IMAD.SHL.U32 R135, R13, 0x40, RZ ;  /* 0x000000400d877824 */ /* 0x000fe200078e00ff */
[----:B------:R-:W-:Y:S01]  /*2a40*/  ISETP.GE.AND P2, PT, R4, 0x1, PT ;  /* 0x000000010400780c */ /* 0x000fe20003f46270 */
[----:B------:R-:W-:-:S02]  /*2a50*/  IMAD R3, R134, R18, RZ ;  /* 0x0000001286037224 */ /* 0x000fc400078e02ff */
[----:B------:R-:W-:Y:S02]  /*2a60*/  IMAD.IADD R85, R89, 0x1, R5 ;  /* 0x0000000159557824 */ /* 0x000fe400078e0205 */
[----:B------:R-:W-:Y:S02]  /*2a70*/  IMAD.MOV.U32 R84, RZ, RZ, R88 ;  /* 0x000000ffff547224 */ /* 0x000fe400078e0058 */
[-C--:B------:R-:W-:Y:S02]  /*2a80*/  IMAD R3, R19, R135.reuse, R3 ;  /* 0x0000008713037224 */ /* 0x080fe400078e0203 */
[----:B------:R-:W-:-:S04]  /*2a90*/  IMAD.WIDE.U32 R6, R18, R135, R84 ;  /* 0x0000008712067225 */ /* 0x000fc800078e0054 */
[----:B------:R-:W-:Y:S01]  /*2aa0*/  IMAD.SHL.U32 R136, R13, 0x20, RZ ;  /* 0x000000200d887824 */ /* 0x000fe200078e00ff */
[----:B------:R-:W-:Y:S02]  /*2ab0*/  IADD3 R3, R7, R3, RZ ;  /* 0x0000000307037210 */ /* 0x000fe40007ffe0ff */
[----:B------:R-:W-:Y:S02]  /*2ac0*/  @P2 LEA R4, P3, R6, c[0x0][0x220], 0x1 ;  /* 0x0000880006042a11 */ /* 0x000fe400078608ff */
[----:B------:R-:W-:Y:S02]  /*2ad0*/  @P1 IADD3 R7, P0, R136, R6, RZ ;  /* 0x0000000688071210 */ /* 0x000fe40007f1e0ff */
[----:B------:R-:W-:Y:S02]  /*2ae0*/  @P2 LEA.HI.X R5, R6, c[0x0][0x224], R3, 0x1, P3 ;  /* 0x0000890006052a11 */ /* 0x000fe400018f0c03 */
[----:B------:R-:W-:Y:S01]  /*2af0*/  @P4 IADD3 R6, P3, R22, c[0x0][0x340], RZ ;  /* 0x0000d00016064a10 */ /* 0x000fe20007f7e0ff */
[----:B------:R-:W-:Y:S01]  /*2b00*/  @P1 IMAD.X R13, R3, 0x1, R131, P0 ;  /* 0x00000001030d1824 */ /* 0x000fe200000e0683 */
[----:B------:R-:W-:Y:S01]  /*2b10*/  @P1 LEA R2, P0, R7, c[0x0][0x220], 0x1 ;  /* 0x0000880007021a11 */ /* 0x000fe200078008ff */
[----:B------:R-:W-:Y:S01]  /*2b20*/  @!PT LDS RZ, [RZ] ;  /* 0x00000000fffff984 */ /* 0x000fe20000000800 */
[----:B------:R-:W-:Y:S01]  /*2b30*/  @!PT LDS RZ, [RZ] ;  /* 0x00000000fffff984 */ /* 0x000fe20000000800 */
[----:B------:R-:W-:Y:S01]  /*2b40*/  @!PT LDS RZ, [RZ] ;  /* 0x00000000fffff984 */ /* 0x000fe20000000800 */
[----:B------:R1:W-:Y:S01]  /*2b50*/  @P2 LDGSTS.E.BYPASS.LTC128B.128 [R144+0xc100], [R4.64], !P6 ;  /* 0x0c10000004902fae */ /* 0x0003e2000f101d48 */
[----:B------:R-:W-:-:S02]  /*2b60*/  ISETP.GE.AND P4, PT, R219, c[0x0][0x1d4], PT ;  /* 0x00007500db007a0c */ /* 0x000fc40003f86270 */
[----:B------:R-:W-:Y:S01]  /*2b70*/  @P1 LEA.HI.X R3, R7, c[0x0][0x224], R13, 0x1, P0 ;  /* 0x0000890007031a11 */ /* 0x000fe200000f0c0d */
[----:B------:R1:W-:Y:S01]  /*2b80*/  @P2 LDGSTS.E.BYPASS.LTC128B.128 [R144+0xe100], [R4.64+0x80], !P5 ;  /* 0x0e10008004902fae */ /* 0x0003e2000e901d48 */
[----:B------:R-:W-:-:S09]  /*2b90*/  ISETP.NE.AND P0, PT, R14, RZ, PT ;  /* 0x000000ff0e00720c */ /* 0x000fd20003f05270 */
[----:B------:R1:W-:Y:S04]  /*2ba0*/  @P2 LDGSTS.E.BYPASS.LTC128B.128 [R144+0x10100], [R4.64+0x100], !P4 ;  /* 0x1010010004902fae */ /* 0x0003e8000e101d48 */
[----:B------:R-:W-:Y:S01]  /*2bb0*/  @P0 IADD3.X R7, R16, c[0x0][0x344], RZ, P3, !PT ;  /* 0x0000d10010070a10 */ /* 0x000fe20001ffe4ff */
[----:B------:R2:W-:Y:S04]  /*2bc0*/  @P1 LDGSTS.E.BYPASS.LTC128B.128 [R144+0xd100], [R2.64], !P6 ;  /* 0x0d10000002901fae */ /* 0x0005e8000f101d48 */
        /* <DEDUP_REMOVED lines=9> */
[C---:B------:R-:W-:Y:S01]  /*2c60*/  SHF.L.U64.HI R133, R142.reuse, R130, c[0x0][0x25c] ;  /* 0x000097008e857619 */ /* 0x040fe20000010282 */
[----:B-1----:R-:W-:Y:S01]  /*2c70*/  IMAD R4, R17, c[0x0][0x258], RZ ;  /* 0x0000960011047a24 */ /* 0x002fe200078e02ff */
[----:B------:R-:W-:Y:S01]  /*2c80*/  SHF.R.S32.HI R111, RZ, 0x1f, R110 ;  /* 0x0000001fff6f7819 */ /* 0x000fe2000001146e */
[C---:B------:R-:W-:Y:S01]  /*2c90*/  IMAD.SHL.U32 R141, R142.reuse, 0x40, RZ ;  /* 0x000000408e8d7824 */ /* 0x040fe200078e00ff */
[----:B------:R-:W-:Y:S01]  /*2ca0*/  SHF.L.U32 R142, R142, 0x5, RZ ;  /* 0x000000058e8e7819 */ /* 0x000fe200000006ff */
[----:B------:R-:W-:Y:S02]  /*2cb0*/  IMAD.SHL.U32 R126, R126, 0x2, RZ ;  /* 0x000000027e7e7824 */ /* 0x000fe400078e00ff */
[----:B------:R-:W-:Y:S02]  /*2cc0*/  IMAD.MOV.U32 R28, RZ, RZ, R18 ;  /* 0x000000ffff1c7224 */ /* 0x000fe400078e0012 */
[----:B------:R-:W-:Y:S02]  /*2cd0*/  IMAD R82, R23, c[0x0][0x1ec], R79 ;  /* 0x00007b0017527a24 */ /* 0x000fe400078e024f */
[----:B--2---:R-:W-:-:S04]  /*2ce0*/  IMAD.WIDE.U32 R2, R0, c[0x0][0x258], R216 ;  /* 0x0000960000027a25 */ /* 0x004fc800078e00d8 */
[----:B------:R-:W-:-:S04]  /*2cf0*/  IMAD R0, R0, c[0x0][0x25c], R4 ;  /* 0x0000970000007a24 */ /* 0x000fc800078e0204 */
[----:B------:R-:W-:Y:S02]  /*2d00*/  IMAD.IADD R3, R3, 0x1, R0 ;  /* 0x0000000103037824 */ /* 0x000fe400078e0200 */
[----:B------:R-:W-:Y:S01]  /*2d10*/  IMAD R0, R12, c[0x0][0x268], RZ ;  /* 0x00009a000c007a24 */ /* 0x000fe200078e02ff */
[----:B------:R-:W-:Y:S01]  /*2d20*/  SHF.R.S32.HI R12, RZ, 0x1f, R227 ;  /* 0x0000001fff0c7819 */ /* 0x000fe200000114e3 */
        /* <DEDUP_REMOVED lines=8> */
[----:B------:R-:W-:Y:S01]  /*2db0*/  IMAD R0, R133, R18, RZ ;  /* 0x0000001285007224 */ /* 0x000fe200078e02ff */
[----:B------:R-:W-:Y:S01]  /*2dc0*/  BAR.SYNC.DEFER_BLOCKING 0x0 ;  /* 0x0000000000007b1d */ /* 0x000fe20000010000 */
[----:B------:R-:W-:Y:S01]  /*2dd0*/  IMAD.MOV.U32 R2, RZ, RZ, R86 ;  /* 0x000000ffff027224 */ /* 0x000fe200078e0056 */
[----:B------:R-:W-:Y:S01]  /*2de0*/  ISETP.GE.AND P3, PT, R109, c[0x0][0x27c], PT ;  /* 0x00009f006d007a0c */ /* 0x000fe20003f66270 */
[----:B------:R-:W-:Y:S01]  /*2df0*/  IMAD.MOV.U32 R3, RZ, RZ, R83 ;  /* 0x000000ffff037224 */ /* 0x000fe200078e0053 */
[----:B------:R-:W-:Y:S01]  /*2e00*/  LOP3.LUT R232, R232, 0xfffffffd, RZ, 0xc0, !PT ;  /* 0xfffffffde8e87812 */ /* 0x000fe200078ec0ff */
[-C--:B------:R-:W-:Y:S01]  /*2e10*/  IMAD R0, R19, R141.reuse, R0 ;  /* 0x0000008d13007224 */ /* 0x080fe200078e0200 */
[----:B------:R-:W1:Y:S01]  /*2e20*/  S2R R25, SR_TID.X ;  /* 0x0000000000197919 */ /* 0x000e620000002100 */
[----:B------:R-:W-:Y:S01]  /*2e30*/  IMAD.WIDE.U32 R2, R18, R141, R2 ;  /* 0x0000008d12027225 */ /* 0x000fe200078e0002 */
[----:B------:R-:W-:-:S03]  /*2e40*/  ULDC.U8 UR5, c[0x0][0x298] ;  /* 0x0000a60000057ab9 */ /* 0x000fc60000000000 */
[----:B------:R-:W-:Y:S01]  /*2e50*/  IMAD.IADD R0, R3, 0x1, R0 ;  /* 0x0000000103007824 */ /* 0x000fe200078e0200 */
[----:B------:R-:W-:Y:S01]  /*2e60*/  @P2 LEA R6, P0, R2, c[0x0][0x250], 0x1 ;  /* 0x0000940002062a11 */ /* 0x000fe200078008ff */
[----:B------:R-:W-:Y:S02]  /*2e70*/  IMAD.IADD R123, R15, 0x1, R20 ;  /* 0x000000010f7b7824 */ /* 0x000fe400078e0214 */
[----:B------:R-:W-:Y:S01]  /*2e80*/  IMAD.WIDE.U32 R100, R16, c[0x0][0x2b0], RZ ;  /* 0x0000ac0010647a25 */ /* 0x000fe200078e00ff */
[----:B------:R-:W-:Y:S02]  /*2e90*/  @P2 LEA.HI.X R7, R2, c[0x0][0x254], R0, 0x1, P0 ;  /* 0x0000950002072a11 */ /* 0x000fe400000f0c00 */
[----:B------:R-:W-:Y:S01]  /*2ea0*/  @P1 IADD3 R2, P0, R142, R2, RZ ;  /* 0x000000028e021210 */ /* 0x000fe20007f1e0ff */
[----:B------:R-:W-:Y:S02]  /*2eb0*/  IMAD.MOV.U32 R140, RZ, RZ, c[0x0][0x290] ;  /* 0x0000a400ff8c7624 */ /* 0x000fe400078e00ff */
[----:B------:R-:W-:-:S02]  /*2ec0*/  IMAD.MOV.U32 R137, RZ, RZ, c[0x0][0x280] ;  /* 0x0000a000ff897624 */ /* 0x000fc400078e00ff */
[----:B------:R-:W-:Y:S01]  /*2ed0*/  @P1 IMAD.X R0, R0, 0x1, R132, P0 ;  /* 0x0000000100001824 */ /* 0x000fe200000e0684 */
[C---:B------:R-:W-:Y:S01]  /*2ee0*/  @P1 LEA R4, P0, R2.reuse, c[0x0][0x250], 0x1 ;  /* 0x0000940002041a11 */ /* 0x040fe200078008ff */
[----:B------:R-:W-:Y:S01]  /*2ef0*/  @!PT LDS RZ, [RZ] ;  /* 0x00000000fffff984 */ /* 0x000fe20000000800 */
[----:B------:R-:W-:Y:S01]  /*2f00*/  @!PT LDS RZ, [RZ] ;  /* 0x00000000fffff984 */ /* 0x000fe20000000800 */
[----:B------:R-:W-:Y:S01]  /*2f10*/  @!PT LDS RZ, [RZ] ;  /* 0x00000000fffff984 */ /* 0x000fe20000000800 */
[----:B------:R2:W-:Y:S03]  /*2f20*/  @P2 LDGSTS.E.BYPASS.LTC128B.128 [R144+0x100], [R6.64], !P6 ;  /* 0x0010000006902fae */ /* 0x0005e6000f101d48 */
[----:B------:R-:W-:Y:S01]  /*2f30*/  @P1 LEA.HI.X R5, R2, c[0x0][0x254], R0, 0x1, P0 ;  /* 0x0000950002051a11 */ /* 0x000fe200000f0c00 */
[----:B------:R2:W-:Y:S01]  /*2f40*/  @P2 LDGSTS.E.BYPASS.LTC128B.128 [R144+0x2100], [R6.64+0x80], !P5 ;  /* 0x0210008006902fae */ /* 0x0005e2000e901d48 */
[----:B------:R-:W-:Y:S01]  /*2f50*/  ISETP.GT.AND P0, PT, R28, R33, PT ;  /* 0x000000211c00720c */ /* 0x000fe20003f04270 */
[----:B------:R-:W-:Y:S01]  /*2f60*/  IMAD.MOV.U32 R152, RZ, RZ, 0x1 ;  /* 0x00000001ff987424 */ /* 0x000fe200078e00ff */
[----:B-1----:R-:W-:Y:S01]  /*2f70*/  SHF.R.S32.HI R24, RZ, 0x1f, R25 ;  /* 0x0000001fff187819 */ /* 0x002fe20000011419 */
[----:B------:R2:W-:Y:S03]  /*2f80*/  @P2 LDGSTS.E.BYPASS.LTC128B.128 [R144+0x4100], [R6.64+0x100], !P4 ;  /* 0x0410010006902fae */ /* 0x0005e6000e101d48 */
[----:B------:R-:W-:Y:S01]  /*2f90*/  LEA.HI R24, R24, R25, RZ, 0x2 ;  /* 0x0000001918187211 */ /* 0x000fe200078f10ff */
[----:B------:R1:W-:Y:S03]  /*2fa0*/  @P1 LDGSTS.E.BYPASS.LTC128B.128 [R144+0x1100], [R4.64], !P6 ;  /* 0x0110000004901fae */ /* 0x0003e6000f101d48 */
[----:B------:R-:W-:Y:S01]  /*2fb0*/  LOP3.LUT R24, R24, 0xfffffffc, RZ, 0xc0, !PT ;  /* 0xfffffffc18187812 */ /* 0x000fe200078ec0ff */
[----:B------:R1:W-:Y:S02]  /*2fc0*/  @P1 LDGSTS.E.BYPASS.LTC128B.128 [R144+0x3100], [R4.64+0x80], !P5 ;  /* 0x0310008004901fae */ /* 0x0003e4000e901d48 */
[----:B------:R-:W-:-:S02]  /*2fd0*/  @P0 IADD3 R0, R8, -0x2, RZ ;  /* 0xfffffffe08000810 */ /* 0x000fc40007ffe0ff */
[----:B------:R1:W-:Y:S01]  /*2fe0*/  @P1 LDGSTS.E.BYPASS.LTC128B.128 [R144+0x5100], [R4.64+0x100], !P4 ;  /* 0x0510010004901fae */ /* 0x0003e2000e101d48 */
[----:B------:R-:W-:Y:S01]  /*2ff0*/  IMAD.IADD R24, R25, 0x1, -R24 ;  /* 0x0000000119187824 */ /* 0x000fe200078e0a18 */
[----:B------:R-:W-:Y:S01]  /*3000*/  @P0 SHF.R.S32.HI R3, RZ, 0x1f, R0 ;  /* 0x0000001fff030819 */ /* 0x000fe20000011400 */
[----:B------:R-:W-:Y:S01]  /*3010*/  @P0 IMAD R2, R134, R0, RZ ;  /* 0x0000000086020224 */ /* 0x000fe200078e02ff */
[----:B------:R-:W0:Y:S01]  /*3020*/  LDGDEPBAR ;  /* 0x00000000000079af */ /* 0x000e220000000000 */
[----:B------:R-:W-:-:S04]  /*3030*/  @P0 IMAD.WIDE.U32 R8, R0, R135, R84 ;  /* 0x0000008700080225 */ /* 0x000fc800078e0054 */
[----:B------:R-:W-:Y:S01]  /*3040*/  @P0 IMAD R3, R3, R135, R2 ;  /* 0x0000008703030224 */ /* 0x000fe200078e0202 */
[----:B------:R-:W-:Y:S01]  /*3050*/  @P0 LEA R2, P2, R8, c[0x0][0x220], 0x1 ;  /* 0x0000880008020a11 */ /* 0x000fe200078408ff */
[----:B------:R-:W-:Y:S02]  /*3060*/  IMAD R0, R12, c[0x0][0x290], RZ ;  /* 0x0000a4000c007a24 */ /* 0x000fe400078e02ff */
[----:B------:R-:W-:Y:S02]  /*3070*/  @P0 IMAD.IADD R3, R9, 0x1, R3 ;  /* 0x0000000109030824 */ /* 0x000fe400078e0203 */
[----:B--2---:R-:W-:-:S03]  /*3080*/  IMAD.WIDE.U32 R6, R227, c[0x0][0x290], R104 ;  /* 0x0000a400e3067a25 */ /* 0x004fc600078e0068 */
[----:B------:R-:W-:Y:S01]  /*3090*/  @P0 LEA.HI.X R3, R8, c[0x0][0x224], R3, 0x1, P2 ;  /* 0x0000890008030a11 */ /* 0x000fe200010f0c03 */
[----:B------:R-:W-:Y:S01]  /*30a0*/  IMAD.MOV.U32 R8, RZ, RZ, R6 ;  /* 0x000000ffff087224 */ /* 0x000fe200078e0006 */
[----:B------:R-:W-:Y:S01]  /*30b0*/  ISETP.GE.AND P2, PT, R104, c[0x0][0x27c], PT ;  /* 0x00009f0068007a0c */ /* 0x000fe20003f46270 */
[----:B------:R-:W-:Y:S01]  /*30c0*/  IMAD R6, R12, c[0x0][0x280], RZ ;  /* 0x0000a0000c067a24 */ /* 0x000fe200078e02ff */
[----:B------:R-:W-:Y:S01]  /*30d0*/  SEL R12, RZ, c[0x0][0x27c], !P3 ;  /* 0x00009f00ff0c7a07 */ /* 0x000fe20005800000 */
[----:B------:R2:W-:Y:S01]  /*30e0*/  @P0 LDGSTS.E.BYPASS.LTC128B.128 [R144+0x12100], [R2.64], !P6 ;  /* 0x1210000002900fae */ /* 0x0005e2000f101d48 */
[C---:B------:R-:W-:Y:S02]  /*30f0*/  IMAD R0, R227.reuse, c[0x0][0x294], R0 ;  /* 0x0000a500e3007a24 */ /* 0x040fe400078e0200 */
[----:B------:R-:W-:Y:S01]  /*3100*/  IMAD R15, R227, c[0x0][0x284], R6 ;  /* 0x0000a100e30f7a24 */ /* 0x000fe200078e0206 */
[C---:B-1----:R-:W-:Y:S01]  /*3110*/  @P0 LEA R4, P1, R136.reuse, R2, 0x1 ;  /* 0x0000000288040211 */ /* 0x042fe200078208ff */
[----:B------:R2:W-:Y:S01]  /*3120*/  @P0 LDGSTS.E.BYPASS.LTC128B.128 [R144+0x14100], [R2.64+0x80], !P5 ;  /* 0x1410008002900fae */ /* 0x0005e2000e901d48 */
[----:B------:R-:W-:Y:S01]  /*3130*/  SEL R6, RZ, c[0x0][0x27c], !P2 ;  /* 0x00009f00ff067a07 */ /* 0x000fe20005000000 */
[----:B------:R-:W-:Y:S01]  /*3140*/  IMAD.IADD R9, R7, 0x1, R0 ;  /* 0x0000000107097824 */ /* 0x000fe200078e0200 */
[----:B------:R-:W-:Y:S01]  /*3150*/  @P0 LEA.HI.X R5, R136, R3, R131, 0x1, P1 ;  /* 0x0000000388050211 */ /* 0x000fe200008f0c83 */
[----:B------:R2:W-:Y:S01]  /*3160*/  @P0 LDGSTS.E.BYPASS.LTC128B.128 [R144+0x16100], [R2.64+0x100], !P4 ;  /* 0x1610010002900fae */ /* 0x0005e2000e101d48 */
[----:B------:R-:W-:Y:S01]  /*3170*/  IMAD.IADD R12, R109, 0x1, R12 ;  /* 0x000000016d0c7824 */ /* 0x000fe200078e020c */
[----:B------:R-:W-:Y:S01]  /*3180*/  @P2 LOP3.LUT R232, R232, 0x2, RZ, 0xfc, !PT ;  /* 0x00000002e8e82812 */ /* 0x000fe200078efcff */
[----:B------:R-:W-:Y:S01]  /*3190*/  IMAD.WIDE.U32 R98, R23, c[0x0][0x210], RZ ;  /* 0x0000840017627a25 */ /* 0x000fe200078e00ff */
[----:B------:R1:W-:Y:S02]  /*31a0*/  @P0 LDGSTS.E.BYPASS.LTC128B.128 [R144+0x13100], [R4.64], !P6 ;  /* 0x1310000004900fae */ /* 0x0003e4000f101d48 */
[----:B------:R-:W-:Y:S01]  /*31b0*/  SHF.R.S32.HI R18, RZ, 0x1f, R12 ;  /* 0x0000001fff127819 */ /* 0x000fe2000001140c */
[----:B------:R-:W-:Y:S01]  /*31c0*/  IMAD R143, R24, 0x40, R227 ;  /* 0x00000040188f7824 */ /* 0x000fe200078e02e3 */
[----:B------:R1:W-:Y:S01]  /*31d0*/  @P0 LDGSTS.E.BYPASS.LTC128B.128 [R144+0x15100], [R4.64+0x80], !P5 ;  /* 0x1510008004900fae */ /* 0x0003e2000e901d48 */
[----:B------:R-:W-:-:S02]  /*31e0*/  LOP3.LUT R232, R232, 0xfffffffe, RZ, 0xc0, !PT ;  /* 0xfffffffee8e87812 */ /* 0x000fc400078ec0ff */
[-C--:B------:R-:W-:Y:S01]  /*31f0*/  LEA.HI R13, R18, R12.reuse, RZ, 0x3 ;  /* 0x0000000c120d7211 */ /* 0x080fe200078f18ff */
[----:B------:R1:W-:Y:S01]  /*3200*/  @P0 LDGSTS.E.BYPASS.LTC128B.128 [R144+0x17100], [R4.64+0x100], !P4 ;  /* 0x1710010004900fae */ /* 0x0003e2000e101d48 */
[----:B------:R-:W-:Y:S02]  /*3210*/  ISETP.GE.AND P0, PT, R108, c[0x0][0x27c], PT ;  /* 0x00009f006c007a0c */ /* 0x000fe40003f06270 */
[----:B------:R-:W-:Y:S01]  /*3220*/  LEA.HI R18, R18, R12, RZ, 0x6 ;  /* 0x0000000c12127211 */ /* 0x000fe200078f30ff */
[----:B------:R-:W0:Y:S01]  /*3230*/  LDGDEPBAR ;  /* 0x00000000000079af */ /* 0x000e220000000000 */
[----:B------:R-:W-:-:S03]  /*3240*/  @P3 LOP3.LUT R232, R232, 0x1, RZ, 0xfc, !PT ;  /* 0x00000001e8e83812 */ /* 0x000fc600078efcff */
[----:B------:R-:W-:Y:S01]  /*3250*/  IMAD.SHL.U32 R18, R18, 0x40, RZ ;  /* 0x0000004012127824 */ /* 0x000fe200078e00ff */
[----:B------:R-:W-:-:S04]  /*3260*/  LOP3.LUT R232, R232, 0xfffffffb, RZ, 0xc0, !PT ;  /* 0xfffffffbe8e87812 */ /* 0x000fc800078ec0ff */
[----:B------:R-:W-:Y:S01]  /*3270*/  LOP3.LUT R18, R18, 0xfffff000, RZ, 0xc0, !PT ;  /* 0xfffff00012127812 */ /* 0x000fe200078ec0ff */
[----:B--2---:R-:W-:Y:S01]  /*3280*/  IMAD.WIDE.U32 R2, R227, c[0x0][0x280], R104 ;  /* 0x0000a000e3027a25 */ /* 0x004fe200078e0068 */
[----:B------:R-:W-:-:S03]  /*3290*/  @P0 LOP3.LUT R232, R232, 0x4, RZ, 0xfc, !PT ;  /* 0x00000004e8e80812 */ /* 0x000fc600078efcff */
[----:B------:R-:W-:Y:S02]  /*32a0*/  IMAD.IADD R7, R3, 0x1, R15 ;  /* 0x0000000103077824 */ /* 0x000fe400078e020f */
[----:B------:R-:W-:Y:S02]  /*32b0*/  IMAD.IADD R3, R104, 0x1, R6 ;  /* 0x0000000168037824 */ /* 0x000fe400078e0206 */
[----:B------:R-:W-:-:S03]  /*32c0*/  IMAD.MOV.U32 R6, RZ, RZ, R2 ;  /* 0x000000ffff067224 */ /* 0x000fc600078e0002 */
[----:B------:R-:W-:Y:S01]  /*32d0*/  SHF.R.S32.HI R2, RZ, 0x1f, R3 ;  /* 0x0000001fff027819 */ /* 0x000fe20000011403 */
[----:B-1----:R-:W-:-:S03]  /*32e0*/  IMAD.WIDE.U32 R4, R227, c[0x0][0x290], R110 ;  /* 0x0000a400e3047a25 */ /* 0x002fc600078e006e */
[-C--:B------:R-:W-:Y:S01]  /*32f0*/  LEA.HI R19, R2, R3.reuse, RZ, 0x6 ;  /* 0x0000000302137211 */ /* 0x080fe200078f30ff */
[----:B------:R-:W-:Y:S01]  /*3300*/  IMAD.IADD R5, R0, 0x1, R5 ;  /* 0x0000000100057824 */ /* 0x000fe200078e0205 */
[----:B------:R-:W-:Y:S02]  /*3310*/  SEL R0, RZ, c[0x0][0x27c], !P0 ;  /* 0x00009f00ff007a07 */ /* 0x000fe40004000000 */
[----:B------:R-:W-:Y:S01]  /*3320*/  LEA.HI R14, R2, R3, RZ, 0x3 ;  /* 0x00000003020e7211 */ /* 0x000fe200078f18ff */
[----:B------:R-:W-:-:S04]  /*3330*/  IMAD.WIDE.U32 R2, R227, c[0x0][0x280], R110 ;  /* 0x0000a000e3027a25 */ /* 0x000fc800078e006e */
[----:B------:R-:W-:Y:S02]  /*3340*/  IMAD.IADD R0, R108, 0x1, R0 ;  /* 0x000000016c007824 */ /* 0x000fe400078e0200 */
[----:B------:R-:W-:Y:S02]  /*3350*/  IMAD.SHL.U32 R19, R19, 0x40, RZ ;  /* 0x0000004013137824 */ /* 0x000fe400078e00ff */
[----:B------:R-:W-:Y:S01]  /*3360*/  IMAD.IADD R3, R15, 0x1, R3 ;  /* 0x000000010f037824 */ /* 0x000fe200078e0203 */
[----:B------:R-:W-:Y:S02]  /*3370*/  SHF.R.S32.HI R17, RZ, 0x1f, R0 ;  /* 0x0000001fff117819 */ /* 0x000fe40000011400 */
[----:B------:R-:W-:Y:S02]  /*3380*/  LOP3.LUT R15, R233, 0x38, R13, 0xf8, !PT ;  /* 0x00000038e90f7812 */ /* 0x000fe400078ef80d */
[CC--:B------:R-:W-:Y:S02]  /*3390*/  LEA.HI R12, R17.reuse, R0.reuse, RZ, 0x3 ;  /* 0x00000000110c7211 */ /* 0x0c0fe400078f18ff */
[----:B------:R-:W-:-:S02]  /*33a0*/  LEA.HI R0, R17, R0, RZ, 0x6 ;  /* 0x0000000011007211 */ /* 0x000fc400078f30ff */
[----:B------:R-:W-:Y:S02]  /*33b0*/  LOP3.LUT R17, R233, 0x38, R14, 0xf8, !PT ;  /* 0x00000038e9117812 */ /* 0x000fe400078ef80e */
[----:B------:R-:W-:Y:S01]  /*33c0*/  LOP3.LUT R21, R19, 0xfffff000, RZ, 0xc0, !PT ;  /* 0xfffff00013157812 */ /* 0x000fe200078ec0ff */
[----:B------:R-:W-:Y:S01]  /*33d0*/  IMAD.SHL.U32 R0, R0, 0x40, RZ ;  /* 0x0000004000007824 */ /* 0x000fe200078e00ff */
[-C--:B------:R-:W-:Y:S02]  /*33e0*/  LOP3.LUT R19, R17, R150.reuse, RZ, 0x3c, !PT ;  /* 0x0000009611137212 */ /* 0x080fe400078e3cff */
[----:B------:R-:W-:Y:S02]  /*33f0*/  LOP3.LUT R17, R15, R150, RZ, 0x3c, !PT ;  /* 0x000000960f117212 */ /* 0x000fe400078e3cff */
[----:B------:R-:W-:Y:S02]  /*3400*/  LOP3.LUT R20, R233, 0x38, R12, 0xf8, !PT ;  /* 0x00000038e9147812 */ /* 0x000fe400078ef80c */
[----:B------:R-:W-:-:S02]  /*3410*/  IADD3 R121, R17, R18, R151 ;  /* 0x0000001211797210 */ /* 0x000fc40007ffe097 */
[----:B------:R-:W2:Y:S01]  /*3420*/  LDL R18, [R1+0x10] ;  /* 0x0000100001127983 */ /* 0x000ea20000100800 */
[----:B------:R-:W-:Y:S02]  /*3430*/  LOP3.LUT R15, R0, 0xfffff000, RZ, 0xc0, !PT ;  /* 0xfffff000000f7812 */ /* 0x000fe400078ec0ff */
[----:B------:R-:W-:Y:S02]  /*3440*/  LOP3.LUT R232, R232, 0xfffffff7, RZ, 0xc0, !PT ;  /* 0xfffffff7e8e87812 */ /* 0x000fe400078ec0ff */
[----:B------:R-:W-:Y:S02]  /*3450*/  LOP3.LUT R0, R20, R150, RZ, 0x3c, !PT ;  /* 0x0000009614007212 */ /* 0x000fe400078e3cff */
[----:B------:R-:W-:Y:S02]  /*3460*/  ISETP.NE.AND P1, PT, R152, c[0x0][0x2b8], PT ;  /* 0x0000ae0098007a0c */ /* 0x000fe40003f25270 */
[----:B------:R-:W-:Y:S01]  /*3470*/  IADD3 R120, R0, R15, R151 ;  /* 0x0000000f00787210 */ /* 0x000fe20007ffe097 */
[----:B------:R-:W-:Y:S01]  /*3480*/  IMAD R0, R22, c[0x0][0x2b0], RZ ;  /* 0x0000ac0016007a24 */ /* 0x000fe200078e02ff */
[----:B-----5:R-:W-:Y:S01]  /*3490*/  SHF.R.S32.HI R15, RZ, 0x1f, R138 ;  /* 0x0000001fff0f7819 */ /* 0x020fe2000001148a */
[----:B------:R-:W-:Y:S01]  /*34a0*/  IMAD.WIDE.U32 R96, R138, c[0x0][0x290], R8 ;  /* 0x0000a4008a607a25 */ /* 0x000fe200078e0008 */
[----:B------:R-:W-:-:S02]  /*34b0*/  LOP3.LUT R81, R14, 0xfffffff8, RZ, 0xc0, !PT ;  /* 0xfffffff80e517812 */ /* 0x000fc400078ec0ff */
[----:B------:R-:W-:Y:S01]  /*34c0*/  LOP3.LUT R80, R13, 0xfffffff8, RZ, 0xc0, !PT ;  /* 0xfffffff80d507812 */ /* 0x000fe200078ec0ff */
[----:B------:R-:W-:Y:S01]  /*34d0*/  IMAD R17, R16, c[0x0][0x2b4], R0 ;  /* 0x0000ad0010117a24 */ /* 0x000fe200078e0200 */
[----:B------:R-:W-:Y:S01]  /*34e0*/  LOP3.LUT R0, R233, 0x18, R104, 0xf8, !PT ;  /* 0x00000018e9007812 */ /* 0x000fe200078ef868 */
[C---:B------:R-:W-:Y:S01]  /*34f0*/  IMAD R16, R15.reuse, c[0x0][0x290], RZ ;  /* 0x0000a4000f107a24 */ /* 0x040fe200078e02ff */
[----:B------:R-:W-:Y:S01]  /*3500*/  LOP3.LUT R77, R12, 0xfffffff8, RZ, 0xc0, !PT ;  /* 0xfffffff80c4d7812 */ /* 0x000fe200078ec0ff */
[----:B------:R-:W-:Y:S01]  /*3510*/  IMAD R15, R15, c[0x0][0x280], RZ ;  /* 0x0000a0000f0f7a24 */ /* 0x000fe200078e02ff */
[-C--:B------:R-:W-:Y:S01]  /*3520*/  SHF.L.U64.HI R129, R140, R130.reuse, c[0x0][0x294] ;  /* 0x0000a5008c817619 */ /* 0x080fe20000010282 */
[C---:B------:R-:W-:Y:S01]  /*3530*/  IMAD R16, R138.reuse, c[0x0][0x294], R16 ;  /* 0x0000a5008a107a24 */ /* 0x040fe200078e0210 */
[----:B------:R-:W-:Y:S01]  /*3540*/  IADD3 R122, R19, R21, R151 ;  /* 0x00000015137a7210 */ /* 0x000fe20007ffe097 */
[C---:B------:R-:W-:Y:S02]  /*3550*/  IMAD R15, R138.reuse, c[0x0][0x284], R15 ;  /* 0x0000a1008a0f7a24 */ /* 0x040fe400078e020f */
[----:B------:R-:W-:Y:S01]  /*3560*/  IMAD.WIDE.U32 R94, R138, c[0x0][0x280], R6 ;  /* 0x0000a0008a5e7a25 */ /* 0x000fe200078e0006 */
[----:B------:R-:W-:-:S03]  /*3570*/  SHF.L.U64.HI R130, R137, R130, c[0x0][0x284] ;  /* 0x0000a10089827619 */ /* 0x000fc60000010282 */
[----:B------:R-:W-:-:S04]  /*3580*/  IMAD.WIDE.U32 R92, R138, c[0x0][0x290], R4 ;  /* 0x0000a4008a5c7a25 */ /* 0x000fc800078e0004 */
[----:B------:R-:W-:Y:S01]  /*3590*/  IMAD.WIDE.U32 R90, R138, c[0x0][0x280], R2 ;  /* 0x0000a0008a5a7a25 */ /* 0x000fe200078e0002 */
[----:B------:R-:W-:Y:S02]  /*35a0*/  LOP3.LUT R0, R151, R0, R150, 0xf6, !PT ;  /* 0x0000000097007212 */ /* 0x000fe400078ef696 */
[----:B------:R-:W-:Y:S01]  /*35b0*/  SHF.R.S32.HI R117, RZ, 0x3, R14 ;  /* 0x00000003ff757819 */ /* 0x000fe2000001140e */
[----:B------:R-:W-:Y:S01]  /*35c0*/  IMAD.MOV.U32 R34, RZ, RZ, RZ ;  /* 0x000000ffff227224 */ /* 0x000fe200078e00ff */
[----:B------:R-:W-:Y:S01]  /*35d0*/  SHF.R.S32.HI R116, RZ, 0x3, R13 ;  /* 0x00000003ff747819 */ /* 0x000fe2000001140d */
[----:B------:R-:W-:Y:S01]  /*35e0*/  IMAD.MOV.U32 R38, RZ, RZ, 0x1 ;  /* 0x00000001ff267424 */ /* 0x000fe200078e00ff */
[----:B------:R-:W-:Y:S01]  /*35f0*/  SHF.R.S32.HI R115, RZ, 0x3, R12 ;  /* 0x00000003ff737819 */ /* 0x000fe2000001140c */
[----:B------:R-:W-:Y:S01]  /*3600*/  IMAD.SHL.U32 R140, R140, 0x40, RZ ;  /* 0x000000408c8c7824 */ /* 0x000fe200078e00ff */
[----:B------:R-:W-:Y:S01]  /*3610*/  SHF.R.S32.HI R107, RZ, 0x1f, R81 ;  /* 0x0000001fff6b7819 */ /* 0x000fe20000011451 */
[----:B------:R-:W-:Y:S01]  /*3620*/  IMAD.SHL.U32 R137, R137, 0x40, RZ ;  /* 0x0000004089897824 */ /* 0x000fe200078e00ff */
[----:B------:R-:W-:Y:S01]  /*3630*/  SHF.R.S32.HI R106, RZ, 0x1f, R80 ;  /* 0x0000001fff6a7819 */ /* 0x000fe20000011450 */
[----:B------:R-:W-:Y:S01]  /*3640*/  IMAD R119, R23, c[0x0][0x214], R99 ;  /* 0x0000850017777a24 */ /* 0x000fe200078e0263 */
[----:B------:R-:W-:Y:S01]  /*3650*/  SHF.R.S32.HI R103, RZ, 0x1f, R77 ;  /* 0x0000001fff677819 */ /* 0x000fe2000001144d */
[----:B------:R-:W-:-:S02]  /*3660*/  IMAD.IADD R118, R101, 0x1, R17 ;  /* 0x0000000165767824 */ /* 0x000fc400078e0211 */
[----:B------:R-:W-:Y:S02]  /*3670*/  IMAD.IADD R114, R97, 0x1, R16 ;  /* 0x0000000161727824 */ /* 0x000fe400078e0210 */
[----:B------:R-:W-:Y:S02]  /*3680*/  IMAD.IADD R112, R16, 0x1, R93 ;  /* 0x0000000110707824 */ /* 0x000fe400078e025d */
[----:B------:R-:W-:Y:S02]  /*3690*/  IMAD.IADD R113, R95, 0x1, R15 ;  /* 0x000000015f717824 */ /* 0x000fe400078e020f */
[----:B------:R-:W-:Y:S01]  /*36a0*/  IMAD.IADD R102, R15, 0x1, R91 ;  /* 0x000000010f667824 */ /* 0x000fe200078e025b */
[----:B--2---:R-:W-:-:S13]  /*36b0*/  LOP3.LUT P0, RZ, R18, 0x4, RZ, 0xc0, !PT ;  /* 0x0000000412ff7812 */ /* 0x004fda000780c0ff */
[----:B------:R-:W-:Y:S02]  /*36c0*/  @P0 LOP3.LUT R232, R232, 0x8, RZ, 0xfc, !PT ;  /* 0x00000008e8e80812 */ /* 0x000fe400078efcff */
[----:B------:R-:W-:Y:S02]  /*36d0*/  ISETP.LE.AND P0, PT, R152, c[0x0][0x27c], PT ;  /* 0x00009f0098007a0c */ /* 0x000fe40003f03270 */
[----:B------:R-:W-:-:S04]  /*36e0*/  LOP3.LUT R232, R232, 0xffffffdf, RZ, 0xc0, !PT ;  /* 0xffffffdfe8e87812 */ /* 0x000fc800078ec0ff */
[----:B------:R-:W-:-:S04]  /*36f0*/  LOP3.LUT R232, R232, 0xffffffef, RZ, 0xc0, !PT ;  /* 0xffffffefe8e87812 */ /* 0x000fc800078ec0ff */
[----:B------:R-:W-:-:S04]  /*3700*/  @P1 LOP3.LUT R232, R232, 0x10, RZ, 0xfc, !PT ;  /* 0x00000010e8e81812 */ /* 0x000fc800078efcff */
[----:B------:R-:W-:Y:S02]  /*3710*/  @P0 LOP3.LUT R232, R232, 0x20, RZ, 0xfc, !PT ;  /* 0x00000020e8e80812 */ /* 0x000fe400078efcff */
.L_x_2866:
[----:B------:R-:W-:Y:S01]  /*3720*/  ISETP.NE.AND P1, PT, R152, c[0x0][0x2b8], PT ;  /* 0x0000ae0098007a0c */ /* 0x000fe20003f25270 */
[----:B------:R-:W-:Y:S01]  /*3730*/  IMAD.SHL.U32 R8, R28, 0x40, RZ ;  /* 0x000000401c087824 */ /* 0x000fe200078e00ff */
[----:B------:R-:W2:Y:S01]  /*3740*/  LDL R9, [R1+0x10] ;  /* 0x0000100001097983 */ /* 0x000ea20000100800 */
        /* <DEDUP_REMOVED lines=20> */
[C---:B------:R-:W-:Y:S01]  /*3890*/  LEA R70, R2.reuse, 0x100, 0x1 ;  /* 0x0000010002467811 */ /* 0x040fe200078e08ff */
[----:B------:R-:W-:Y:S01]  /*38a0*/  BAR.SYNC.DEFER_BLOCKING 0x0 ;  /* 0x0000000000007b1d */ /* 0x000fe20000010000 */
[----:B--2---:R-:W-:Y:S11]  /*38b0*/  LOP3.LUT P2, RZ, R9, 0x4, RZ, 0xc0, !PT ;  /* 0x0000000409ff7812 */ /* 0x004ff6000784c0ff */
[----:B------:R-:W-:Y:S02]  /*38c0*/  @!UPT UIADD3 URZ, URZ, URZ, URZ ;  /* 0x0000003f3f3ff290 */ /* 0x000fe4000fffe03f */
[----:B------:R-:W-:Y:S02]  /*38d0*/  @P2 IADD3 R5, R2, -0x20, RZ ;  /* 0xffffffe002052810 */ /* 0x000fe40007ffe0ff */
[----:B------:R-:W-:Y:S02]  /*38e0*/  ISETP.LE.AND P2, PT, R152, c[0x0][0x27c], PT ;  /* 0x00009f0098007a0c */ /* 0x000fe40003f43270 */
[----:B------:R-:W-:Y:S11]  /*38f0*/  LEA R71, R5, 0x100, 0x1 ;  /* 0x0000010005477811 */ /* 0x000ff600078e08ff */
[----:B----4-:R-:W-:-:S05]  /*3900*/  @!P2 BRA `(.L_x_2843) ;  /* 0x00003b100000a947 */ /* 0x010fca0003800000 */
[----:B-1----:R-:W-:Y:S01]  /*3910*/  IMAD.WIDE.U32 R2, R72, c[0x0][0x1e0], RZ ;  /* 0x0000780048027a25 */ /* 0x002fe200078e00ff */
        /* <DEDUP_REMOVED lines=84> */
.L_x_2846:
[----:B------:R-:W-:Y:S05]  /*3e60*/  BSYNC B0 ;  /* 0x0000000000007941 */ /* 0x000fea0003800000 */
.L_x_2845:
        /* <DEDUP_REMOVED lines=42> */
[----:B------:R-:W-:Y:S01]  /*4110*/  @!P0 SHF.R.U64 R8, R4, 0x10, R5 ;  /* 0x0000001004088819 */ /* 0x000fe20000001205 */
[----:B-1----:R-:W-:Y:S01]  /*4120*/  @!P0 IMAD.MOV.U32 R4, RZ, RZ, R13 ;  /* 0x000000ffff048224 */ /* 0x002fe200078e000d */
[----:B------:R-:W-:Y:S05]  /*4130*/  @!P0 MOV R3, R12 ;  /* 0x0000000c00038202 */ /* 0x000fea0000000f00 */
[--C-:B------:R-:W-:Y:S02]  /*4140*/  @!P0 HADD2.F32 R9, -RZ, R3.reuse.H1_H1 ;  /* 0x30000003ff098230 */ /* 0x100fe40000004100 */
[----:B------:R-:W-:Y:S03]  /*4150*/  @!P0 HADD2.F32 R3, -RZ, R3.H0_H0 ;  /* 0x20000003ff038230 */ /* 0x000fe60000004100 */
[-C--:B------:R-:W-:Y:S02]  /*4160*/  @!P0 FMUL.FTZ R32, R9, R2.reuse ;  /* 0x0000000209208220 */ /* 0x080fe40000410000 */
[C---:B------:R-:W-:Y:S02]  /*4170*/  @!P0 FMUL.FTZ R2, R3.reuse, R2 ;  /* 0x0000000203028220 */ /* 0x040fe40000410000 */
[-C--:B------:R-:W-:Y:S01]  /*4180*/  @!P0 FFMA.FTZ R56, R3, R30.reuse, -R32 ;  /* 0x0000001e03388223 */ /* 0x080fe20000010820 */
[----:B------:R-:W-:Y:S01]  /*4190*/  @!P0 HADD2.F32 R3, -RZ, R8.H0_H0 ;  /* 0x20000008ff038230 */ /* 0x000fe20000004100 */
[----:B------:R-:W-:Y:S01]  /*41a0*/  @!P0 FFMA.FTZ R2, R9, R30, R2 ;  /* 0x0000001e09028223 */ /* 0x000fe20000010002 */
[----:B------:R-:W-:Y:S01]  /*41b0*/  @!P0 SHF.R.U64 R9, R36, 0x10, R37 ;  /* 0x0000001024098819 */ /* 0x000fe20000001225 */
[--C-:B------:R-:W-:Y:S02]  /*41c0*/  @!P0 HADD2.F32 R8, -RZ, R4.reuse.H1_H1 ;  /* 0x30000004ff088230 */ /* 0x100fe40000004100 */
[----:B------:R-:W-:Y:S02]  /*41d0*/  @!P0 HADD2.F32 R4, -RZ, R4.H0_H0 ;  /* 0x20000004ff048230 */ /* 0x000fe40000004100 */
[----:B------:R-:W-:Y:S01]  /*41e0*/  @!P0 HADD2.F32 R9, -RZ, R9.H0_H0 ;  /* 0x20000009ff098230 */ /* 0x000fe20000004100 */
[-C--:B------:R-:W-:Y:S02]  /*41f0*/  @!P0 FMUL.FTZ R30, R8, R3.reuse ;  /* 0x00000003081e8220 */ /* 0x080fe40000410000 */
[C---:B------:R-:W-:Y:S02]  /*4200*/  @!P0 FMUL.FTZ R3, R4.reuse, R3 ;  /* 0x0000000304038220 */ /* 0x040fe40000410000 */
[-C--:B------:R-:W-:Y:S01]  /*4210*/  @!P0 FFMA.FTZ R53, R4, R9.reuse, -R30 ;  /* 0x0000000904358223 */ /* 0x080fe2000001081e */
[----:B------:R-:W-:Y:S01]  /*4220*/  @!P0 MOV R4, R14 ;  /* 0x0000000e00048202 */ /* 0x000fe20000000f00 */
[----:B------:R-:W-:Y:S01]  /*4230*/  @!P0 FFMA.FTZ R3, R8, R9, R3 ;  /* 0x0000000908038223 */ /* 0x000fe20000010003 */
[----:B------:R-:W-:Y:S01]  /*4240*/  MOV R8, R5 ;  /* 0x0000000500087202 */ /* 0x000fe20000000f00 */
[----:B------:R-:W-:Y:S01]  /*4250*/  IMAD.MOV.U32 R30, RZ, RZ, R37 ;  /* 0x000000ffff1e7224 */ /* 0x000fe200078e0025 */
[----:B------:R-:W-:Y:S03]  /*4260*/  @!P0 SHF.R.U32.HI R9, RZ, 0x10, R5 ;  /* 0x00000010ff098819 */ /* 0x000fe60000011605 */
[----:B------:R-:W-:Y:S02]  /*4270*/  @!P0 HADD2.F32 R5, -RZ, R8.H0_H0 ;  /* 0x20000008ff058230 */ /* 0x000fe40000004100 */
[----:B------:R-:W-:Y:S02]  /*4280*/  @!P0 HADD2.F32 R8, -RZ, R4.H1_H1 ;  /* 0x30000004ff088230 */ /* 0x000fe40000004100 */
[----:B------:R-:W-:Y:S02]  /*4290*/  @!P0 HADD2.F32 R30, -RZ, R30.H0_H0 ;  /* 0x2000001eff1e8230 */ /* 0x000fe40000004100 */
[----:B------:R-:W-:Y:S01]  /*42a0*/  @!P0 HADD2.F32 R4, -RZ, R4.H0_H0 ;  /* 0x20000004ff048230 */ /* 0x000fe20000004100 */
[-C--:B------:R-:W-:Y:S01]  /*42b0*/  @!P0 FMUL.FTZ R32, R8, R5.reuse ;  /* 0x0000000508208220 */ /* 0x080fe20000410000 */
[----:B------:R-:W-:Y:S03]  /*42c0*/  @!P0 HADD2.F32 R9, -RZ, R9.H0_H0 ;  /* 0x20000009ff098230 */ /* 0x000fe60000004100 */
[CC--:B------:R-:W-:Y:S02]  /*42d0*/  @!P0 FFMA.FTZ R36, R4.reuse, R30.reuse, -R32 ;  /* 0x0000001e04248223 */ /* 0x0c0fe40000010820 */
[----:B------:R-:W-:Y:S01]  /*42e0*/  @!P0 FMUL.FTZ R4, R4, R5 ;  /* 0x0000000504048220 */ /* 0x000fe20000410000 */
[----:B------:R-:W-:Y:S03]  /*42f0*/  @!P0 MOV R5, R15 ;  /* 0x0000000f00058202 */ /* 0x000fe60000000f00 */
[----:B------:R-:W-:Y:S01]  /*4300*/  @!P0 FFMA.FTZ R4, R8, R30, R4 ;  /* 0x0000001e08048223 */ /* 0x000fe20000010004 */
[----:B------:R-:W-:Y:S01]  /*4310*/  @!P0 SHF.R.U32.HI R30, RZ, 0x10, R37 ;  /* 0x00000010ff1e8819 */ /* 0x000fe20000011625 */
[--C-:B------:R-:W-:Y:S02]  /*4320*/  @!P0 HADD2.F32 R8, -RZ, R5.reuse.H1_H1 ;  /* 0x30000005ff088230 */ /* 0x100fe40000004100 */
[----:B------:R-:W-:Y:S02]  /*4330*/  @!P0 HADD2.F32 R5, -RZ, R5.H0_H0 ;  /* 0x20000005ff058230 */ /* 0x000fe40000004100 */
[----:B------:R-:W-:Y:S01]  /*4340*/  @!P0 HADD2.F32 R30, -RZ, R30.H0_H0 ;  /* 0x2000001eff1e8230 */ /* 0x000fe20000004100 */
[-C--:B------:R-:W-:Y:S04]  /*4350*/  @!P0 FMUL.FTZ R32, R8, R9.reuse ;  /* 0x0000000908208220 */ /* 0x080fe80000410000 */
[C---:B------:R-:W-:Y:S01]  /*4360*/  @!P0 FFMA.FTZ R35, R5.reuse, R30, -R32 ;  /* 0x0000001e05238223 */ /* 0x040fe20000010820 */
[----:B------:R-:W-:Y:S01]  /*4370*/  @!P0 F2FP.PACK_AB R32, R2, R56 ;  /* 0x000000380220823e */ /* 0x000fe200000000ff */
[----:B------:R-:W-:Y:S03]  /*4380*/  @!P0 FMUL.FTZ R5, R5, R9 ;  /* 0x0000000905058220 */ /* 0x000fe60000410000 */
[----:B------:R-:W-:Y:S01]  /*4390*/  @!P0 MOV R12, R32 ;  /* 0x00000020000c8202 */ /* 0x000fe20000000f00 */
[----:B------:R-:W-:Y:S01]  /*43a0*/  @!P0 FFMA.FTZ R5, R8, R30, R5 ;  /* 0x0000001e08058223 */ /* 0x000fe20000010005 */
[----:B------:R-:W-:Y:S02]  /*43b0*/  @!P0 F2FP.PACK_AB R30, R3, R53 ;  /* 0x00000035031e823e */ /* 0x000fe400000000ff */
[----:B----4-:R-:W-:Y:S02]  /*43c0*/  LEA R8, P1, R104, R54, 0x1 ;  /* 0x0000003668087211 */ /* 0x010fe400078208ff */
[----:B------:R-:W-:Y:S01]  /*43d0*/  @!P0 F2FP.PACK_AB R3, R4, R36 ;  /* 0x000000240403823e */ /* 0x000fe200000000ff */
[----:B------:R-:W-:Y:S01]  /*43e0*/  @!P0 IMAD.MOV.U32 R13, RZ, RZ, R30 ;  /* 0x000000ffff0d8224 */ /* 0x000fe200078e001e */
[----:B------:R-:W-:Y:S02]  /*43f0*/  @!P0 F2FP.PACK_AB R2, R5, R35 ;  /* 0x000000230502823e */ /* 0x000fe400000000ff */
[----:B---3--:R-:W-:Y:S02]  /*4400*/  LEA.HI.X R9, R104, R55, R105, 0x1, P1 ;  /* 0x0000003768097211 */ /* 0x008fe400008f0c69 */
[----:B------:R-:W-:Y:S02]  /*4410*/  @!P0 MOV R14, R3 ;  /* 0x00000003000e8202 */ /* 0x000fe40000000f00 */
[----:B------:R-:W-:Y:S05]  /*4420*/  @!P0 MOV R15, R2 ;  /* 0x00000002000f8202 */ /* 0x000fea0000000f00 */
[----:B------:R1:W-:Y:S02]  /*4430*/  ST.E.128 [R8.64], R12 ;  /* 0x0000000c08007985 */ /* 0x0003e4000c101d08 */
.L_x_2849:
[----:B------:R-:W-:Y:S05]  /*4440*/  BSYNC B0 ;  /* 0x0000000000007941 */ /* 0x000fea0003800000 */
.L_x_2848:
[----:B------:R-:W-:Y:S01]  /*4450*/  ISETP.GE.AND P0, PT, R109, c[0x0][0x1d4], PT ;  /* 0x000075006d007a0c */ /* 0x000fe20003f06270 */
[----:B------:R-:W-:Y:S01]  /*4460*/  @!UPT UIADD3 URZ, URZ, URZ, URZ ;  /* 0x0000003f3f3ff290 */ /* 0x000fe2000fffe03f */
[----:B------:R-:W-:Y:S11]  /*4470*/  BSSY B0, `(.L_x_2850) ;  /* 0x0000039000007945 */ /* 0x000ff60003800000 */
[----:B------:R-:W-:-:S05]  /*4480*/  @P0 BRA `(.L_x_2851) ;  /* 0x0000037000000947 */ /* 0x000fca0003800000 */
[----:B-1----:R-:W1:Y:S01]  /*4490*/  LDS.128 R12, [R71+0xc000] ;  /* 0x00c00000470c7984 */ /* 0x002e620000000c00 */
        /* <DEDUP_REMOVED lines=27> */
[----:B------:R-:W-:Y:S01]  /*4650*/  @!P0 HADD2.F32 R7, -RZ, R6.H0_H0 ;  /* 0x20000006ff078230 */ /* 0x000fe20000004100 */
[-C--:B------:R-:W-:Y:S01]  /*4660*/  @!P0 FFMA.FTZ R40, R4, R30.reuse, -R32 ;  /* 0x0000001e04288223 */ /* 0x080fe20000010820 */
[----:B------:R-:W-:Y:S01]  /*4670*/  @!P0 HADD2.F32 R4, -RZ, R24.H1_H1 ;  /* 0x30000018ff048230 */ /* 0x000fe20000004100 */
[----:B------:R-:W-:Y:S01]  /*4680*/  @!P0 FFMA.FTZ R3, R9, R30, R3 ;  /* 0x0000001e09038223 */ /* 0x000fe20000010003 */
[----:B------:R-:W-:Y:S01]  /*4690*/  @!P0 F2FP.PACK_AB R9, R2, R41 ;  /* 0x000000290209823e */ /* 0x000fe200000000ff */
[----:B------:R-:W-:Y:S02]  /*46a0*/  @!P0 HADD2.F32 R24, -RZ, R6.H1_H1 ;  /* 0x30000006ff188230 */ /* 0x000fe40000004100 */
[--C-:B------:R-:W-:Y:S01]  /*46b0*/  @!P0 HADD2.F32 R6, -RZ, R5.reuse.H0_H0 ;  /* 0x20000005ff068230 */ /* 0x100fe20000004100 */
[----:B------:R-:W-:Y:S01]  /*46c0*/  @!P0 MOV R12, R9 ;  /* 0x00000009000c8202 */ /* 0x000fe20000000f00 */
[----:B------:R-:W-:Y:S01]  /*46d0*/  @!P0 HADD2.F32 R32, -RZ, R5.H1_H1 ;  /* 0x30000005ff208230 */ /* 0x000fe20000004100 */
[-C--:B------:R-:W-:Y:S02]  /*46e0*/  @!P0 FMUL.FTZ R37, R24, R4.reuse ;  /* 0x0000000418258220 */ /* 0x080fe40000410000 */
[----:B------:R-:W-:Y:S02]  /*46f0*/  @!P0 FMUL.FTZ R4, R7, R4 ;  /* 0x0000000407048220 */ /* 0x000fe40000410000 */
[-C--:B------:R-:W-:Y:S02]  /*4700*/  @!P0 FMUL.FTZ R5, R6, R8.reuse ;  /* 0x0000000806058220 */ /* 0x080fe40000410000 */
[----:B------:R-:W-:Y:S01]  /*4710*/  @!P0 FMUL.FTZ R36, R32, R8 ;  /* 0x0000000820248220 */ /* 0x000fe20000410000 */
[----:B------:R-:W-:Y:S01]  /*4720*/  @!P0 F2FP.PACK_AB R8, R3, R40 ;  /* 0x000000280308823e */ /* 0x000fe200000000ff */
[----:B------:R-:W-:Y:S02]  /*4730*/  @!P0 FFMA.FTZ R4, R24, R31, R4 ;  /* 0x0000001f18048223 */ /* 0x000fe40000010004 */
[----:B------:R-:W-:Y:S02]  /*4740*/  @!P0 FFMA.FTZ R36, R6, R35, -R36 ;  /* 0x0000002306248223 */ /* 0x000fe40000010824 */
[----:B------:R-:W-:Y:S01]  /*4750*/  @!P0 FFMA.FTZ R37, R7, R31, -R37 ;  /* 0x0000001f07258223 */ /* 0x000fe20000010825 */
[----:B------:R-:W-:Y:S01]  /*4760*/  SHF.L.U32 R7, R235, 0x3, RZ ;  /* 0x00000003eb077819 */ /* 0x000fe200000006ff */
[----:B------:R-:W-:Y:S02]  /*4770*/  @!P0 FFMA.FTZ R5, R32, R35, R5 ;  /* 0x0000002320058223 */ /* 0x000fe40000010005 */
[----:B------:R-:W-:Y:S01]  /*4780*/  @!P0 IMAD.MOV.U32 R13, RZ, RZ, R8 ;  /* 0x000000ffff0d8224 */ /* 0x000fe200078e0008 */
[----:B----4-:R-:W-:Y:S02]  /*4790*/  LEA R6, P1, R7, R54, 0x1 ;  /* 0x0000003607067211 */ /* 0x010fe400078208ff */
[----:B------:R-:W-:Y:S02]  /*47a0*/  @!P0 F2FP.PACK_AB R3, R4, R37 ;  /* 0x000000250403823e */ /* 0x000fe400000000ff */
[----:B------:R-:W-:Y:S02]  /*47b0*/  @!P0 F2FP.PACK_AB R2, R5, R36 ;  /* 0x000000240502823e */ /* 0x000fe400000000ff */
[----:B---3--:R-:W-:Y:S02]  /*47c0*/  LEA.HI.X.SX32 R7, R7, R55, 0x1, P1 ;  /* 0x0000003707077211 */ /* 0x008fe400008f0eff */
[----:B------:R-:W-:Y:S02]  /*47d0*/  @!P0 MOV R14, R3 ;  /* 0x00000003000e8202 */ /* 0x000fe40000000f00 */
[----:B------:R-:W-:Y:S05]  /*47e0*/  @!P0 MOV R15, R2 ;  /* 0x00000002000f8202 */ /* 0x000fea0000000f00 */
[----:B------:R1:W-:Y:S02]  /*47f0*/  ST.E.128 [R6.64], R12 ;  /* 0x0000000c06007985 */ /* 0x0003e4000c101d08 */
.L_x_2851:
[----:B------:R-:W-:Y:S05]  /*4800*/  BSYNC B0 ;  /* 0x0000000000007941 */ /* 0x000fea0003800000 */
.L_x_2850:
        /* <DEDUP_REMOVED lines=61> */
.L_x_2853:
[----:B------:R-:W-:Y:S05]  /*4be0*/  BSYNC B0 ;  /* 0x0000000000007941 */ /* 0x000fea0003800000 */
.L_x_2852:
        /* <DEDUP_REMOVED lines=58> */
.L_x_2855:
[----:B------:R-:W-:Y:S05]  /*4f90*/  BSYNC B0 ;  /* 0x0000000000007941 */ /* 0x000fea0003800000 */
.L_x_2854:
        /* <DEDUP_REMOVED lines=58> */
.L_x_2857:
[----:B------:R-:W-:Y:S05]  /*5340*/  BSYNC B0 ;  /* 0x0000000000007941 */ /* 0x000fea0003800000 */
.L_x_2856:
        /* <DEDUP_REMOVED lines=58> */
.L_x_2844:
        /* <DEDUP_REMOVED lines=47> */
.L_x_2859:
[----:B------:R-:W-:Y:S05]  /*59e0*/  BSYNC B0 ;  /* 0x0000000000007941 */ /* 0x000fea0003800000 */
.L_x_2858:
        /* <DEDUP_REMOVED lines=162> */
.L_x_2861:
[----:B------:R-:W-:Y:S05]  /*6410*/  BSYNC B0 ;  /* 0x0000000000007941 */ /* 0x000fea0003800000 */
.L_x_2860:
        /* <DEDUP_REMOVED lines=54> */
[-C--:B------:R-:W-:Y:S01]  /*6780*/  @!P0 FMUL.FTZ R5, R18, R8.reuse ;  /* 0x0000000812058220 */ /* 0x080fe20000410000 */
[----:B------:R-:W-:Y:S03]  /*6790*/  @!P0 SHF.R.U32.HI R35, RZ, 0x10, R47 ;  /* 0x00000010ff238819 */ /* 0x000fe6000001162f */
[C---:B------:R-:W-:Y:S02]  /*67a0*/  @!P0 FFMA.FTZ R20, R3.reuse, R19, -R5 ;  /* 0x0000001303148223 */ /* 0x040fe40000010805 */
[----:B------:R-:W-:Y:S01]  /*67b0*/  @!P0 FMUL.FTZ R5, R3, R8 ;  /* 0x0000000803058220 */ /* 0x000fe20000410000 */
[----:B------:R-:W-:Y:S01]  /*67c0*/  @!P0 HADD2.F32 R8, -RZ, R36.H0_H0 ;  /* 0x20000024ff088230 */ /* 0x000fe20000004100 */
[----:B------:R-:W-:Y:S01]  /*67d0*/  @!P0 SHF.R.U64 R36, R46, 0x10, R47 ;  /* 0x000000102e248819 */ /* 0x000fe2000000122f */
[----:B------:R-:W-:Y:S01]  /*67e0*/  @!P0 HADD2.F32 R3, -RZ, R6.H1_H1 ;  /* 0x30000006ff038230 */ /* 0x000fe20000004100 */
[----:B------:R-:W-:Y:S01]  /*67f0*/  @!P0 FMUL.FTZ R6, R9, R7 ;  /* 0x0000000709068220 */ /* 0x000fe20000410000 */
[----:B------:R-:W-:Y:S01]  /*6800*/  @!P0 F2FP.PACK_AB R44, R20, R21 ;  /* 0x00000015142c823e */ /* 0x000fe200000000ff */
[----:B------:R-:W-:Y:S02]  /*6810*/  @!P0 HADD2.F32 R21, -RZ, R57.H1_H1 ;  /* 0x30000039ff158230 */ /* 0x000fe40000004100 */
[CC--:B------:R-:W-:Y:S01]  /*6820*/  @!P0 FFMA.FTZ R20, R3.reuse, R8.reuse, -R6 ;  /* 0x0000000803148223 */ /* 0x0c0fe20000010806 */
[----:B------:R-:W-:Y:S01]  /*6830*/  @!P0 HADD2.F32 R6, -RZ, R30.H0_H0 ;  /* 0x2000001eff068230 */ /* 0x000fe20000004100 */
[----:B------:R-:W-:Y:S02]  /*6840*/  @!P0 FMUL.FTZ R3, R3, R7 ;  /* 0x0000000703038220 */ /* 0x000fe40000410000 */
        /* <DEDUP_REMOVED lines=9> */
[--C-:B------:R-:W-:Y:S01]  /*68e0*/  @!P0 SHF.R.U64 R18, R22, 0x10, R23.reuse ;  /* 0x0000001016128819 */ /* 0x100fe20000001217 */
[CC--:B------:R-:W-:Y:S01]  /*68f0*/  @!P0 FMUL.FTZ R19, R8.reuse, R6.reuse ;  /* 0x0000000608138220 */ /* 0x0c0fe20000410000 */
[----:B------:R-:W-:Y:S01]  /*6900*/  @!P0 HADD2.F32 R7, -RZ, R16.H0_H0 ;  /* 0x20000010ff078230 */ /* 0x000fe20000004100 */
[----:B------:R-:W-:Y:S02]  /*6910*/  @!P0 MOV R22, R43 ;  /* 0x0000002b00168202 */ /* 0x000fe40000000f00 */
[----:B------:R-:W-:Y:S02]  /*6920*/  @!P0 SHF.R.U32.HI R17, RZ, 0x10, R23 ;  /* 0x00000010ff118819 */ /* 0x000fe40000011617 */
[C---:B------:R-:W-:Y:S01]  /*6930*/  @!P0 FMUL.FTZ R6, R7.reuse, R6 ;  /* 0x0000000607068220 */ /* 0x040fe20000410000 */
[----:B------:R-:W-:Y:S01]  /*6940*/  @!P0 HADD2.F32 R20, -RZ, R22.H0_H0 ;  /* 0x20000016ff148230 */ /* 0x000fe20000004100 */
[-C--:B------:R-:W-:Y:S01]  /*6950*/  @!P0 FFMA.FTZ R45, R7, R9.reuse, -R19 ;  /* 0x00000009072d8223 */ /* 0x080fe20000010813 */
[----:B------:R-:W-:Y:S01]  /*6960*/  @!P0 HADD2.F32 R7, -RZ, R30.H1_H1 ;  /* 0x3000001eff078230 */ /* 0x000fe20000004100 */
[----:B------:R-:W-:Y:S01]  /*6970*/  @!P0 FFMA.FTZ R6, R8, R9, R6 ;  /* 0x0000000908068223 */ /* 0x000fe20000010006 */
[----:B------:R-:W-:Y:S01]  /*6980*/  @!P0 HADD2.F32 R19, -RZ, R17.H0_H0 ;  /* 0x20000011ff138230 */ /* 0x000fe20000004100 */
[----:B------:R-:W-:Y:S01]  /*6990*/  @!P0 IMAD.MOV.U32 R9, RZ, RZ, R15 ;  /* 0x000000ffff098224 */ /* 0x000fe200078e000f */
[----:B------:R-:W-:Y:S01]  /*69a0*/  @!P0 HADD2.F32 R22, -RZ, R22.H1_H1 ;  /* 0x30000016ff168230 */ /* 0x000fe20000004100 */
[----:B------:R-:W-:Y:S01]  /*69b0*/  @!P0 FMUL.FTZ R23, R20, R7 ;  /* 0x0000000714178220 */ /* 0x000fe20000410000 */
[----:B------:R-:W-:Y:S01]  /*69c0*/  @!P0 HADD2.F32 R17, -RZ, R18.H0_H0 ;  /* 0x20000012ff118230 */ /* 0x000fe20000004100 */
[----:B------:R-:W-:Y:S01]  /*69d0*/  @!P0 F2FP.PACK_AB R4, R5, R4 ;  /* 0x000000040504823e */ /* 0x000fe200000000ff */
[----:B------:R-:W-:Y:S02]  /*69e0*/  @!P0 HADD2.F32 R8, -RZ, R9.H0_H0 ;  /* 0x20000009ff088230 */ /* 0x000fe40000004100 */
[----:B------:R-:W-:Y:S02]  /*69f0*/  @!P0 HADD2.F32 R18, -RZ, R29.H1_H1 ;  /* 0x3000001dff128230 */ /* 0x000fe40000004100 */
[----:B------:R-:W-:Y:S02]  /*6a00*/  @!P0 IMAD.MOV.U32 R41, RZ, RZ, R4 ;  /* 0x000000ffff298224 */ /* 0x000fe400078e0004 */
[C---:B------:R-:W-:Y:S01]  /*6a10*/  @!P0 FFMA.FTZ R39, R8.reuse, R21, -R23 ;  /* 0x0000001508278223 */ /* 0x040fe20000010817 */
[----:B------:R-:W-:Y:S01]  /*6a20*/  @!P0 HADD2.F32 R23, -RZ, R35.H0_H0 ;  /* 0x20000023ff178230 */ /* 0x000fe20000004100 */
        /* <DEDUP_REMOVED lines=29> */
.L_x_2863:
[----:B------:R-:W-:Y:S05]  /*6c00*/  BSYNC B0 ;  /* 0x0000000000007941 */ /* 0x000fea0003800000 */
.L_x_2862:
        /* <DEDUP_REMOVED lines=129> */
.L_x_2843:
[----:B-1----:R-:W-:Y:S01]  /*7420*/  IMAD.WIDE.U32 R2, R72, c[0x0][0x1e0], RZ ;  /* 0x0000780048027a25 */ /* 0x002fe200078e00ff */
        /* <DEDUP_REMOVED lines=12> */
[----:B------:R-:W1:Y:S08]  /*74f0*/  SHFL.IDX PT, R2, R3, RZ, 0x1c1f ;  /* 0x001c1fff03027589 */ /* 0x000e7000000e0000 */
[----:B------:R2:W3:Y:S02]  /*7500*/  SHFL.IDX PT, R3, R4, RZ, 0x1c1f ;  /* 0x001c1fff04037589 */ /* 0x0004e400000e0000 */
[----:B--2---:R-:W-:Y:S05]  /*7510*/  IMAD.IADD R4, R76, 0x1, -R8 ;  /* 0x000000014c047824 */ /* 0x004fea00078e0a08 */
[----:B------:R-:W-:Y:S04]  /*7520*/  IMNMX R73, R4, 0x40, PT ;  /* 0x0000004004497817 */ /* 0x000fe80003800200 */
[----:B------:R-:W-:Y:S11]  /*7530*/  ISETP.GT.AND P0, PT, R73, R227, PT ;  /* 0x000000e34900720c */ /* 0x000ff60003f04270 */
[----:B------:R-:W-:Y:S02]  /*7540*/  @!UPT UIADD3 URZ, URZ, URZ, URZ ;  /* 0x0000003f3f3ff290 */ /* 0x000fe4000fffe03f */
[----:B------:R-:W-:-:S05]  /*7550*/  @!P0 BRA `(.L_x_2847) ;  /* 0x0000020000008947 */ /* 0x000fca0003800000 */
[----:B-1-3--:R-:W-:Y:S02]  /*7560*/  ISETP.GE.AND P1, PT, R104, c[0x0][0x1d4], PT ;  /* 0x0000750068007a0c */ /* 0x00afe40003f26270 */
[----:B------:R-:W-:Y:S02]  /*7570*/  ISETP.GE.AND P3, PT, R224, c[0x0][0x1d4], PT ;  /* 0x00007500e0007a0c */ /* 0x000fe40003f66270 */
[C---:B------:R-:W-:Y:S09]  /*7580*/  ISETP.GE.AND P2, PT, R223.reuse, c[0x0][0x1d4], PT ;  /* 0x00007500df007a0c */ /* 0x040ff20003f46270 */
[----:B------:R-:W1:Y:S01]  /*7590*/  @!P1 LDS.128 R12, [R70+0xc000] ;  /* 0x00c00000460c9984 */ /* 0x000e620000000c00 */
        /* <DEDUP_REMOVED lines=28> */
.L_x_2847:
[----:B-1-3--:R-:W-:Y:S05]  /*7760*/  BSYNC B1 ;  /* 0x0000000000017941 */ /* 0x00afea0003800000 */
.L_x_2842:
[----:B------:R-:W-:Y:S01]  /*7770*/  ISETP.GT.AND P0, PT, R28, R33, PT ;  /* 0x000000211c00720c */ /* 0x000fe20003f04270 */
[----:B------:R-:W-:Y:S01]  /*7780*/  IMAD R8, R75, c[0x0][0x218], RZ ;  /* 0x000086004b087a24 */ /* 0x000fe200078e02ff */
[C---:B------:R-:W-:Y:S01]  /*7790*/  ISETP.GE.AND P1, PT, R38.reuse, 0x1, PT ;  /* 0x000000012600780c */ /* 0x040fe20003f26270 */
[----:B------:R-:W-:Y:S01]  /*77a0*/  BSSY B0, `(.L_x_2864) ;  /* 0x000004a000007945 */ /* 0x000fe20003800000 */
[C---:B--2---:R-:W-:Y:S01]  /*77b0*/  IADD3 R3, R38.reuse, 0x1, RZ ;  /* 0x0000000126037810 */ /* 0x044fe20007ffe0ff */
        /* <DEDUP_REMOVED lines=36> */
[----:B------:R2:W3:Y:S01]  /*7a00*/  SHFL.IDX PT, R5, R3, RZ, 0x1c1f ;  /* 0x001c1fff03057589 */ /* 0x0004e200000e0000 */
[----:B------:R-:W-:Y:S04]  /*7a10*/  DEPBAR.LE SB0, 0x2 ;  /* 0x000080800000791a */ /* 0x000fe80000000000 */
[----:B------:R-:W-:Y:S06]  /*7a20*/  BAR.SYNC.DEFER_BLOCKING 0x0 ;  /* 0x0000000000007b1d */ /* 0x000fec0000010000 */
[----:B------:R-:W-:-:S05]  /*7a30*/  @!P0 BRA `(.L_x_2865) ;  /* 0x0000020000008947 */ /* 0x000fca0003800000 */
[----:B-123--:R-:W-:Y:S02]  /*7a40*/  ISETP.GE.AND P1, PT, R104, c[0x0][0x1d4], PT ;  /* 0x0000750068007a0c */ /* 0x00efe40003f26270 */
        /* <DEDUP_REMOVED lines=31> */
.L_x_2865:
[----:B-123--:R-:W-:Y:S05]  /*7c40*/  BSYNC B0 ;  /* 0x0000000000007941 */ /* 0x00efea0003800000 */
.L_x_2864:
        /* <DEDUP_REMOVED lines=33> */
.L_x_2841:
[----:B------:R-:W2:Y:S01]  /*7e60*/  LDL R16, [R1+0x4] ;  /* 0x0000040001107983 */ /* 0x000ea20000100800 */
[----:B------:R-:W-:-:S05]  /*7e70*/  IMAD.MOV.U32 R0, RZ, RZ, c[0x0][0x2c4] ;  /* 0x0000b100ff007624 */ /* 0x000fca00078e00ff */
[----:B------:R-:W-:Y:S01]  /*7e80*/  ISETP.NE.AND P3, PT, R0, 0x1, PT ;  /* 0x000000010000780c */ /* 0x000fe20003f65270 */
[----:B------:R-:W-:Y:S01]  /*7e90*/  BSSY B0, `(.L_x_2867) ;  /* 0x0000028000007945 */ /* 0x000fe20003800000 */
[----:B--2---:R-:W-:-:S11]  /*7ea0*/  IADD3 R0, R16, 0x7f, RZ ;  /* 0x0000007f10007810 */ /* 0x004fd60007ffe0ff */
[----:B-1----:R-:W-:-:S05]  /*7eb0*/  @P3 IMAD.HI.U32 R2, R0, c[0x0][0x2c8], RZ ;  /* 0x0000b20000023a27 */ /* 0x002fca00078e00ff */
[----:B------:R-:W-:-:S05]  /*7ec0*/  @P3 SHF.R.U32.HI R0, RZ, c[0x0][0x2cc], R2 ;  /* 0x0000b300ff003a19 */ /* 0x000fca0000011602 */
[----:B------:R-:W-:-:S05]  /*7ed0*/  IMAD.IADD R0, R128, 0x1, R0 ;  /* 0x0000000180007824 */ /* 0x000fca00078e0200 */
[----:B------:R-:W-:-:S04]  /*7ee0*/  SHF.R.S32.HI R2, RZ, 0x1f, R0 ;  /* 0x0000001fff027819 */ /* 0x000fc80000011400 */
[----:B------:R-:W-:-:S04]  /*7ef0*/  LEA.HI R0, R2, R0, RZ, 0x6 ;  /* 0x0000000002007211 */ /* 0x000fc800078f30ff */
[----:B------:R-:W-:-:S04]  /*7f00*/  SHF.R.S32.HI R0, RZ, 0x6, R0 ;  /* 0x00000006ff007819 */ /* 0x000fc80000011400 */
[----:B------:R-:W-:-:S04]  /*7f10*/  IMNMX R6, R127, R0, PT ;  /* 0x000000007f067217 */ /* 0x000fc80003800200 */
[----:B------:R-:W-:Y:S01]  /*7f20*/  ISETP.GE.AND P0, PT, R6, 0x1, PT ;  /* 0x000000010600780c */ /* 0x000fe20003f06270 */
[----:B------:R-:W-:-:S12]  /*7f30*/  IMAD.MOV.U32 R0, RZ, RZ, RZ ;  /* 0x000000ffff007224 */ /* 0x000fd800078e00ff */
        /* <DEDUP_REMOVED lines=29> */
.L_x_2868:
[----:B------:R-:W-:Y:S05]  /*8110*/  BSYNC B0 ;  /* 0x0000000000007941 */ /* 0x000fea0003800000 */
.L_x_2867:
[----:B------:R-:W2:Y:S01]  /*8120*/  LDL R2, [R1+0x30] ;  /* 0x0000300001027983 */ /* 0x000ea20000100800 */
[----:B------:R-:W-:Y:S01]  /*8130*/  MOV R17, RZ ;  /* 0x000000ff00117202 */ /* 0x000fe20000000f00 */
[----:B------:R-:W-:Y:S01]  /*8140*/  IMAD.MOV.U32 R22, RZ, RZ, RZ ;  /* 0x000000ffff167224 */ /* 0x000fe200078e00ff */
        /* <DEDUP_REMOVED lines=54> */
[----:B------:R-:W2:Y:S04]  /*84b0*/  LDL R3, [R1+0x14] ;  /* 0x0000140001037983 */ /* 0x000ea80000100800 */
[----:B------:R-:W3:Y:S04]  /*84c0*/  LDL R7, [R1+0x18] ;  /* 0x0000180001077983 */ /* 0x000ee80000100800 */
[----:B------:R-:W4:Y:S04]  /*84d0*/  LDL R4, [R1+0x8] ;  /* 0x0000080001047983 */ /* 0x000f280000100800 */
[----:B------:R-:W4:Y:S04]  /*84e0*/  LDL R5, [R1+0x28] ;  /* 0x0000280001057983 */ /* 0x000f280000100800 */
[----:B------:R-:W4:Y:S01]  /*84f0*/  LDL R8, [R1+0x1c] ;  /* 0x00001c0001087983 */ /* 0x000f220000100800 */
[----:B------:R-:W-:-:S04]  /*8500*/  ISETP.NE.U32.AND P0, PT, RZ, c[0x0][0x340], PT ;  /* 0x0000d000ff007a0c */ /* 0x000fc80003f05070 */
[----:B------:R-:W-:Y:S02]  /*8510*/  ISETP.NE.AND.EX P1, PT, RZ, c[0x0][0x344], PT, P0 ;  /* 0x0000d100ff007a0c */ /* 0x000fe40003f25300 */
[----:B------:R-:W-:-:S05]  /*8520*/  SHF.R.S32.HI R0, RZ, 0x1f, R139 ;  /* 0x0000001fff007819 */ /* 0x000fca000001148b */
[----:B------:R-:W-:-:S04]  /*8530*/  IMAD R0, R0, c[0x0][0x178], RZ ;  /* 0x00005e0000007a24 */ /* 0x000fc800078e02ff */
[----:B------:R-:W-:Y:S02]  /*8540*/  IMAD R0, R139, c[0x0][0x17c], R0 ;  /* 0x00005f008b007a24 */ /* 0x000fe400078e0200 */
[----:B--2---:R-:W-:-:S04]  /*8550*/  @P1 IADD3 R2, P0, R3, c[0x0][0x340], RZ ;  /* 0x0000d00003021a10 */ /* 0x004fc80007f1e0ff */
[----:B---3--:R-:W-:-:S05]  /*8560*/  @P1 IADD3.X R3, R7, c[0x0][0x344], RZ, P0, !PT ;  /* 0x0000d10007031a10 */ /* 0x008fca00007fe4ff */
[----:B------:R1:W5:Y:S01]  /*8570*/  @P1 LDG.E R14, [R2.64] ;  /* 0x00000008020e1981 */ /* 0x000362000c1e1900 */
[----:B------:R-:W-:Y:S02]  /*8580*/  ISETP.NE.U32.AND P0, PT, RZ, c[0x0][0x348], PT ;  /* 0x0000d200ff007a0c */ /* 0x000fe40003f05070 */
[----:B----4-:R-:W-:Y:S01]  /*8590*/  LOP3.LUT R15, R4, 0xffff, RZ, 0xc0, !PT ;  /* 0x0000ffff040f7812 */ /* 0x010fe200078ec0ff */
[----:B------:R-:W-:Y:S01]  /*85a0*/  IMAD.IADD R4, R231, 0x1, R16 ;  /* 0x00000001e7047824 */ /* 0x000fe200078e0210 */
[----:B------:R-:W-:Y:S02]  /*85b0*/  ISETP.NE.AND.EX P0, PT, RZ, c[0x0][0x34c], PT, P0 ;  /* 0x0000d300ff007a0c */ /* 0x000fe40003f05300 */
[----:B------:R-:W-:Y:S01]  /*85c0*/  ISETP.GE.AND P5, PT, R216, c[0x0][0x198], PT ;  /* 0x00006600d8007a0c */ /* 0x000fe20003fa6270 */
[----:B------:R-:W-:Y:S01]  /*85d0*/  @P3 IMAD.HI.U32 R7, R4, c[0x0][0x2c8], RZ ;  /* 0x0000b20004073a27 */ /* 0x000fe200078e00ff */
[----:B------:R-:W-:Y:S02]  /*85e0*/  SEL R6, R5, RZ, !P0 ;  /* 0x000000ff05067207 */ /* 0x000fe40004000000 */
[----:B------:R-:W-:-:S02]  /*85f0*/  SEL R5, R8, RZ, !P0 ;  /* 0x000000ff08057207 */ /* 0x000fc40004000000 */
        /* <DEDUP_REMOVED lines=8> */
[----:B------:R-:W-:Y:S01]  /*8680*/  IMAD.WIDE.U32 R2, R15, c[0x0][0x1b8], R2 ;  /* 0x00006e000f027a25 */ /* 0x000fe200078e0002 */
[----:B------:R-:W-:Y:S02]  /*8690*/  ISETP.GE.AND P3, PT, R219, c[0x0][0x198], PT ;  /* 0x00006600db007a0c */ /* 0x000fe40003f66270 */
        /* <DEDUP_REMOVED lines=21> */
.L_x_3032:
[----:B------:R-:W-:Y:S05]  /*87f0*/  BRA.DIV ~URZ, `(.L_x_2871) ;  /* 0x000173527f007947 */ /* 0x000fea000b800000 */
[----:B------:R3:W4:Y:S02]  /*8800*/  SHFL.IDX PT, R0, R13, RZ, 0x181f ;  /* 0x00181fff0d007589 */ /* 0x00072400000e0000 */
.L_x_3033:
        /* <DEDUP_REMOVED lines=16> */
.L_x_2873:
[----:B------:R-:W-:Y:S05]  /*8910*/  BSYNC B0 ;  /* 0x0000000000007941 */ /* 0x000fea0003800000 */
.L_x_2872:
[----:B------:R-:W-:Y:S05]  /*8920*/  BRA.DIV ~URZ, `(.L_x_2874) ;  /* 0x000172927f007947 */ /* 0x000fea000b800000 */
[----:B--2---:R2:W1:Y:S04]  /*8930*/  SHFL.IDX PT, R4, R12, 0x1, 0x181f ;  /* 0x00381f000c047f89 */ /* 0x00446800000e0000 */
[----:B----4-:R2:W4:Y:S02]  /*8940*/  SHFL.IDX PT, R0, R13, 0x1, 0x181f ;  /* 0x00381f000d007f89 */ /* 0x01052400000e0000 */
.L_x_3034:
        /* <DEDUP_REMOVED lines=16> */
.L_x_2876:
[----:B------:R-:W-:Y:S05]  /*8a50*/  BSYNC B0 ;  /* 0x0000000000007941 */ /* 0x000fea0003800000 */
.L_x_2875:
[----:B------:R-:W-:Y:S05]  /*8a60*/  BRA.DIV ~URZ, `(.L_x_2877) ;  /* 0x000172227f007947 */ /* 0x000fea000b800000 */
[----:B-1----:R1:W2:Y:S02]  /*8a70*/  SHFL.IDX PT, R4, R12, 0x2, 0x181f ;  /* 0x00581f000c047f89 */ /* 0x0022a400000e0000 */
.L_x_3035:
[----:B------:R-:W-:Y:S05]  /*8a80*/  BRA.DIV ~URZ, `(.L_x_2878) ;  /* 0x000172727f007947 */ /* 0x000fea000b800000 */
[----:B----4-:R4:W1:Y:S02]  /*8a90*/  SHFL.IDX PT, R0, R13, 0x2, 0x181f ;  /* 0x00581f000d007f89 */ /* 0x01086400000e0000 */
.L_x_3036:
        /* <DEDUP_REMOVED lines=16> */
.L_x_2880:
[----:B------:R-:W-:Y:S05]  /*8ba0*/  BSYNC B0 ;  /* 0x0000000000007941 */ /* 0x000fea0003800000 */
.L_x_2879:
[----:B------:R-:W-:Y:S05]  /*8bb0*/  BRA.DIV ~URZ, `(.L_x_2881) ;  /* 0x000171b27f007947 */ /* 0x000fea000b800000 */
[----:B--2---:R2:W3:Y:S04]  /*8bc0*/  SHFL.IDX PT, R4, R12, 0x3, 0x181f ;  /* 0x00781f000c047f89 */ /* 0x0044e800000e0000 */
[----:B-1----:R2:W1:Y:S02]  /*8bd0*/  SHFL.IDX PT, R0, R13, 0x3, 0x181f ;  /* 0x00781f000d007f89 */ /* 0x00246400000e0000 */
.L_x_3037:
[----:B------:R-:W-:Y:S01]  /*8be0*/  IADD3 R2, R5, 0x60, RZ ;  /* 0x0000006005027810 */ /* 0x000fe20007ffe0ff */
[----:B-----5:R-:W-:-:S03]  /*8bf0*/  IMAD.WIDE.U32 R238, R14, c[0x0][0x2b0], RZ ;  /* 0x0000ac000eee7a25 */ /* 0x020fc600078e00ff */
[----:B------:R-:W-:-:S13]  /*8c00*/  ISETP.GE.AND P0, PT, R2, R48, PT ;  /* 0x000000300200720c */ /* 0x000fda0003f06270 */
        /* <DEDUP_REMOVED lines=41> */
[----:B------:R-:W-:Y:S01]  /*8ea0*/  SHF.L.U64.HI R18, R219, 0x1, R229 ;  /* 0x00000001db127819 */ /* 0x000fe200000102e5 */
[----:B------:R-:W-:Y:S02]  /*8eb0*/  IMAD R208, R0, c[0x0][0x2b8], R2 ;  /* 0x0000ae0000d07a24 */ /* 0x000fe400078e0202 */
[----:B------:R-:W-:Y:S02]  /*8ec0*/  IMAD R242, R15, c[0x0][0x1ec], R237 ;  /* 0x00007b000ff27a24 */ /* 0x000fe400078e02ed */
[----:B------:R-:W-:-:S04]  /*8ed0*/  IMAD.WIDE.U32 R2, R208, c[0x0][0x1e0], RZ ;  /* 0x00007800d0027a25 */ /* 0x000fc800078e00ff */
[----:B------:R-:W-:Y:S02]  /*8ee0*/  IMAD R107, R106, -0x40, R249 ;  /* 0xffffffc06a6b7824 */ /* 0x000fe400078e02f9 */
        /* <DEDUP_REMOVED lines=8> */
[----:B------:R-:W-:-:S04]  /*8f70*/  IMAD R0, R208, c[0x0][0x1e4], R0 ;  /* 0x00007900d0007a24 */ /* 0x000fc800078e0200 */
[----:B------:R-:W-:Y:S02]  /*8f80*/  IMAD.IADD R3, R3, 0x1, R0 ;  /* 0x0000000103037824 */ /* 0x000fe400078e0200 */
        /* <DEDUP_REMOVED lines=8> */
[----:B--2-4-:R-:W-:-:S03]  /*9010*/  IMAD R13, R195, c[0x0][0x21c], R7 ;  /* 0x00008700c30d7a24 */ /* 0x014fc600078e0207 */
[----:B------:R-:W-:Y:S01]  /*9020*/  IADD3.X R2, R242, R3, R5, P0, !PT ;  /* 0x00000003f2027210 */ /* 0x000fe200007fe405 */
[----:B------:R-:W-:Y:S01]  /*9030*/  IMAD R5, R208, c[0x0][0x20c], R4 ;  /* 0x00008300d0057a24 */ /* 0x000fe200078e0204 */
[----:B------:R-:W-:-:S04]  /*9040*/  LEA R6, P0, R0, c[0x0][0x1c8], 0x1 ;  /* 0x0000720000067a11 */ /* 0x000fc800078008ff */
[----:B------:R-:W-:Y:S01]  /*9050*/  LEA.HI.X R12, R0, c[0x0][0x1cc], R2, 0x1, P0 ;  /* 0x00007300000c7a11 */ /* 0x000fe200000f0c02 */
[----:B------:R-:W-:Y:S01]  /*9060*/  IMAD.WIDE.U32 R2, R208, c[0x0][0x208], RZ ;  /* 0x00008200d0027a25 */ /* 0x000fe200078e00ff */
[----:B------:R-:W1:Y:S01]  /*9070*/  SHFL.IDX PT, R0, R6, RZ, 0x181f ;  /* 0x00181fff06007589 */ /* 0x000e6200000e0000 */
[C---:B------:R-:W-:Y:S02]  /*9080*/  @P1 ISETP.GE.AND P0, PT, R216.reuse, c[0x0][0x1d4], PT ;  /* 0x00007500d8001a0c */ /* 0x040fe40003f06270 */
[----:B------:R-:W-:Y:S01]  /*9090*/  IMAD.IADD R3, R3, 0x1, R5 ;  /* 0x0000000103037824 */ /* 0x000fe200078e0205 */
[----:B------:R-:W2:Y:S03]  /*90a0*/  SHFL.IDX PT, R8, R12, RZ, 0x181f ;  /* 0x00181fff0c087589 */ /* 0x000ea600000e0000 */
[----:B------:R-:W-:Y:S01]  /*90b0*/  IMAD.WIDE.U32 R2, R195, c[0x0][0x218], R2 ;  /* 0x00008600c3027a25 */ /* 0x000fe200078e0002 */
[----:B------:R3:W4:Y:S04]  /*90c0*/  SHFL.IDX PT, R9, R6, 0x1, 0x181f ;  /* 0x00381f0006097f89 */ /* 0x00072800000e0000 */
[----:B------:R-:W5:Y:S01]  /*90d0*/  SHFL.IDX PT, R12, R12, 0x1, 0x181f ;  /* 0x00381f000c0c7f89 */ /* 0x000f6200000e0000 */
[----:B-1----:R-:W-:-:S04]  /*90e0*/  @P1 LEA R4, P2, R216, R0, 0x1 ;  /* 0x00000000d8041211 */ /* 0x002fc800078408ff */
[----:B--2---:R-:W-:-:S05]  /*90f0*/  @P1 LEA.HI.X R5, R216, R8, R217, 0x1, P2 ;  /* 0x00000008d8051211 */ /* 0x004fca00010f0cd9 */
[----:B------:R1:W-:Y:S01]  /*9100*/  @P1 LDGSTS.E.BYPASS.LTC128B.128 [R144+0xc100], [R4.64], !P0 ;  /* 0x0c10000004901fae */ /* 0x0003e2000c101d48 */
[----:B---3--:R-:W-:-:S04]  /*9110*/  @P1 LEA R6, P0, R218, R0, 0x1 ;  /* 0x00000000da061211 */ /* 0x008fc800078008ff */
[----:B------:R-:W-:Y:S02]  /*9120*/  @P1 LEA.HI.X R7, R218, R8, R230, 0x1, P0 ;  /* 0x00000008da071211 */ /* 0x000fe400000f0ce6 */
[----:B------:R-:W-:-:S03]  /*9130*/  ISETP.GE.AND P0, PT, R14, 0x21, PT ;  /* 0x000000210e00780c */ /* 0x000fc60003f06270 */
[----:B------:R4:W-:Y:S01]  /*9140*/  @P1 LDGSTS.E.BYPASS.LTC128B.128 [R144+0xe100], [R6.64], !P5 ;  /* 0x0e10000006901fae */ /* 0x0009e2000e901d48 */
[C---:B-1----:R-:W-:Y:S02]  /*9150*/  @P1 LEA R4, P3, R219.reuse, R0, 0x1 ;  /* 0x00000000db041211 */ /* 0x042fe400078608ff */
[----:B------:R-:W-:Y:S02]  /*9160*/  IADD3 R0, P2, R2, R240, RZ ;  /* 0x000000f002007210 */ /* 0x000fe40007f5e0ff */
[----:B------:R-:W-:Y:S02]  /*9170*/  @P1 LEA.HI.X R5, R219, R8, R229, 0x1, P3 ;  /* 0x00000008db051211 */ /* 0x000fe400018f0ce5 */
[----:B------:R-:W-:Y:S02]  /*9180*/  IADD3.X R2, R247, R3, R13, P2, !PT ;  /* 0x00000003f7027210 */ /* 0x000fe400017fe40d */
[----:B------:R-:W-:Y:S01]  /*9190*/  LEA R15, P2, R0, c[0x0][0x1f8], 0x1 ;  /* 0x00007e00000f7a11 */ /* 0x000fe200078408ff */
[----:B------:R1:W-:Y:S01]  /*91a0*/  @P1 LDGSTS.E.BYPASS.LTC128B.128 [R144+0x10100], [R4.64], !P4 ;  /* 0x1010000004901fae */ /* 0x0003e2000e101d48 */
[----:B----4-:R-:W-:-:S02]  /*91b0*/  @P0 LEA R6, P1, R216, R9, 0x1 ;  /* 0x00000009d8060211 */ /* 0x010fc400078208ff */
[----:B------:R-:W-:Y:S01]  /*91c0*/  LEA.HI.X R17, R0, c[0x0][0x1fc], R2, 0x1, P2 ;  /* 0x00007f0000117a11 */ /* 0x000fe200010f0c02 */
[----:B------:R-:W2:Y:S01]  /*91d0*/  SHFL.IDX PT, R8, R15, RZ, 0x181f ;  /* 0x00181fff0f087589 */ /* 0x000ea200000e0000 */
[----:B------:R-:W-:Y:S02]  /*91e0*/  @P0 ISETP.GE.AND P4, PT, R216, c[0x0][0x1d4], PT ;  /* 0x00007500d8000a0c */ /* 0x000fe40003f86270 */
[----:B------:R-:W-:Y:S01]  /*91f0*/  @P0 ISETP.GE.AND P3, PT, R218, c[0x0][0x1d4], PT ;  /* 0x00007500da000a0c */ /* 0x000fe20003f66270 */
[----:B------:R-:W3:Y:S01]  /*9200*/  SHFL.IDX PT, R13, R17, RZ, 0x181f ;  /* 0x00181fff110d7589 */ /* 0x000ee200000e0000 */
[----:B-----5:R-:W-:Y:S02]  /*9210*/  @P0 LEA.HI.X R7, R216, R12, R217, 0x1, P1 ;  /* 0x0000000cd8070211 */ /* 0x020fe400008f0cd9 */
[----:B------:R-:W-:Y:S01]  /*9220*/  @P0 ISETP.GE.AND P2, PT, R219, c[0x0][0x1d4], PT ;  /* 0x00007500db000a0c */ /* 0x000fe20003f46270 */
[----:B------:R4:W5:Y:S06]  /*9230*/  SHFL.IDX PT, R0, R15, 0x1, 0x181f ;  /* 0x00381f000f007f89 */ /* 0x00096c00000e0000 */
[----:B------:R5:W-:Y:S01]  /*9240*/  @P0 LDGSTS.E.BYPASS.LTC128B.128 [R144+0xd100], [R6.64], !P4 ;  /* 0x0d10000006900fae */ /* 0x000be2000e101d48 */
[----:B------:R-:W-:-:S02]  /*9250*/  ISETP.GE.AND P4, PT, R218, c[0x0][0x1d4], PT ;  /* 0x00007500da007a0c */ /* 0x000fc40003f86270 */
[----:B-1----:R-:W-:-:S04]  /*9260*/  @P0 LEA R4, P1, R218, R9, 0x1 ;  /* 0x00000009da040211 */ /* 0x002fc800078208ff */
[-C--:B------:R-:W-:Y:S02]  /*9270*/  @P0 LEA.HI.X R5, R218, R12.reuse, R230, 0x1, P1 ;  /* 0x0000000cda050211 */ /* 0x080fe400008f0ce6 */
[C---:B------:R-:W-:Y:S01]  /*9280*/  @P0 LEA R2, P1, R219.reuse, R9, 0x1 ;  /* 0x00000009db020211 */ /* 0x040fe200078208ff */
[C---:B----4-:R-:W-:Y:S02]  /*9290*/  IMAD.SHL.U32 R15, R216.reuse, 0x2, RZ ;  /* 0x00000002d80f7824 */ /* 0x050fe400078e00ff */
        /* <DEDUP_REMOVED lines=10> */
[----:B------:R-:W-:Y:S02]  /*9340*/  ISETP.GT.AND P4, PT, R106, R226, PT ;  /* 0x000000e26a00720c */ /* 0x000fe40003f84270 */
[----:B--2---:R-:W-:Y:S01]  /*9350*/  IADD3 R4, P0, R8, R15, RZ ;  /* 0x0000000f08047210 */ /* 0x004fe20007f1e0ff */
[----:B-1----:R-:W-:-:S04]  /*9360*/  IMAD.SHL.U32 R17, R218, 0x2, RZ ;  /* 0x00000002da117824 */ /* 0x002fc800078e00ff */
[----:B---3--:R-:W-:Y:S01]  /*9370*/  IMAD.X R5, R13, 0x1, R16, P0 ;  /* 0x000000010d057824 */ /* 0x008fe200000e0610 */
[----:B----4-:R-:W-:-:S04]  /*9380*/  IADD3 R2, P0, R8, R17, RZ ;  /* 0x0000001108027210 */ /* 0x010fc80007f1e0ff */
[----:B------:R1:W-:Y:S01]  /*9390*/  LDGSTS.E.BYPASS.LTC128B.128 [R144+0x100], [R4.64], !P2 ;  /* 0x0010000004907fae */ /* 0x0003e2000d101d48 */
[----:B------:R-:W-:Y:S01]  /*93a0*/  ISETP.GE.AND P2, PT, R219, c[0x0][0x1d4], PT ;  /* 0x00007500db007a0c */ /* 0x000fe20003f46270 */
[----:B------:R-:W-:Y:S01]  /*93b0*/  IMAD.X R3, R13, 0x1, R20, P0 ;  /* 0x000000010d037824 */ /* 0x000fe200000e0614 */
[----:B-----5:R-:W-:Y:S02]  /*93c0*/  IADD3 R6, P0, R0, R15, RZ ;  /* 0x0000000f00067210 */ /* 0x020fe40007f1e0ff */
[----:B------:R-:W-:Y:S02]  /*93d0*/  ISETP.LT.OR P5, PT, R14, 0x1, P2 ;  /* 0x000000010e00780c */ /* 0x000fe400017a1670 */
[----:B------:R2:W-:Y:S01]  /*93e0*/  LDGSTS.E.BYPASS.LTC128B.128 [R144+0x2100], [R2.64], !P1 ;  /* 0x0210000002907fae */ /* 0x0005e2000c901d48 */
[----:B------:R-:W-:Y:S01]  /*93f0*/  IADD3 R8, P1, R8, R19, RZ ;  /* 0x0000001308087210 */ /* 0x000fe20007f3e0ff */
[----:B------:R-:W-:-:S04]  /*9400*/  IMAD.X R7, R12, 0x1, R16, P0 ;  /* 0x000000010c077824 */ /* 0x000fc800000e0610 */
[----:B------:R-:W-:Y:S01]  /*9410*/  IMAD.X R9, R13, 0x1, R18, P1 ;  /* 0x000000010d097824 */ /* 0x000fe200008e0612 */
[----:B------:R-:W-:-:S04]  /*9420*/  ISETP.LT.OR P1, PT, R14, 0x21, P2 ;  /* 0x000000210e00780c */ /* 0x000fc80001721670 */
[----:B------:R3:W-:Y:S04]  /*9430*/  LDGSTS.E.BYPASS.LTC128B.128 [R144+0x4100], [R8.64], !P5 ;  /* 0x0410000008907fae */ /* 0x0007e8000e901d48 */
[----:B------:R3:W-:Y:S01]  /*9440*/  LDGSTS.E.BYPASS.LTC128B.128 [R144+0x1100], [R6.64], !P6 ;  /* 0x0110000006907fae */ /* 0x0007e2000f101d48 */
[----:B------:R-:W-:Y:S02]  /*9450*/  ISETP.GT.AND P6, PT, R231, 0x3f, PT ;  /* 0x0000003fe700780c */ /* 0x000fe40003fc4270 */
[----:B-1----:R-:W-:-:S05]  /*9460*/  IADD3 R4, P0, R0, R17, RZ ;  /* 0x0000001100047210 */ /* 0x002fca0007f1e0ff */
[----:B------:R-:W-:Y:S01]  /*9470*/  IMAD.X R5, R12, 0x1, R20, P0 ;  /* 0x000000010c057824 */ /* 0x000fe200000e0614 */
[----:B--2---:R-:W-:-:S04]  /*9480*/  IADD3 R2, P0, R0, R19, RZ ;  /* 0x0000001300027210 */ /* 0x004fc80007f1e0ff */
[----:B------:R3:W-:Y:S01]  /*9490*/  LDGSTS.E.BYPASS.LTC128B.128 [R144+0x3100], [R4.64], !P3 ;  /* 0x0310000004907fae */ /* 0x0007e2000d901d48 */
[----:B------:R-:W-:-:S05]  /*94a0*/  IMAD.X R3, R12, 0x1, R18, P0 ;  /* 0x000000010c037824 */ /* 0x000fca00000e0612 */
[----:B------:R3:W-:Y:S04]  /*94b0*/  LDGSTS.E.BYPASS.LTC128B.128 [R144+0x5100], [R2.64], !P1 ;  /* 0x0510000002907fae */ /* 0x0007e8000c901d48 */
[----:B------:R-:W0:Y:S01]  /*94c0*/  LDGDEPBAR ;  /* 0x00000000000079af */ /* 0x000e220000000000 */
[----:B------:R-:W-:Y:S05]  /*94d0*/  @!P4 BRA `(.L_x_2883) ;  /* 0x000004600000c947 */ /* 0x000fea0003800000 */
[----:B------:R-:W-:Y:S01]  /*94e0*/  ISETP.NE.AND P2, PT, R21, 0x1, PT ;  /* 0x000000011500780c */ /* 0x000fe20003f45270 */
[----:B---3--:R-:W-:Y:S02]  /*94f0*/  IMAD R2, R106, 0x40, R248 ;  /* 0x000000406a027824 */ /* 0x008fe400078e02f8 */
        /* <DEDUP_REMOVED lines=27> */
.L_x_3038:
        /* <DEDUP_REMOVED lines=20> */
.L_x_3039:
        /* <DEDUP_REMOVED lines=21> */
.L_x_2883:
[----:B------:R-:W-:Y:S05]  /*9940*/  BSYNC B0 ;  /* 0x0000000000007941 */ /* 0x000fea0003800000 */
.L_x_2882:
[----:B------:R-:W-:Y:S01]  /*9950*/  ISETP.LT.AND P0, PT, RZ, c[0x0][0x27c], PT ;  /* 0x00009f00ff007a0c */ /* 0x000fe20003f01270 */
[----:B------:R-:W0:Y:S01]  /*9960*/  LDGDEPBAR ;  /* 0x00000000000079af */ /* 0x000e220000000000 */
[----:B------:R-:W-:Y:S11]  /*9970*/  BSSY B2, `(.L_x_2886) ;  /* 0x00006c2000027945 */ /* 0x000ff60003800000 */
[----:B------:R-:W-:Y:S05]  /*9980*/  @P0 BRA `(.L_x_2887) ;  /* 0x0000002000000947 */ /* 0x000fea0003800000 */
[----:B------:R-:W-:-:S04]  /*9990*/  DEPBAR.LE SB0, 0x3 ;  /* 0x000080c00000791a */ /* 0x000fc80000000000 */
[----:B------:R-:W-:Y:S05]  /*99a0*/  BRA `(.L_x_2888) ;  /* 0x00006be000007947 */ /* 0x000fea0003800000 */
.L_x_2887:
[----:B-1-3--:R-:W2:Y:S01]  /*99b0*/  LDL R2, [R1+0x4] ;  /* 0x0000040001027983 */ /* 0x00aea20000100800 */
[----:B------:R-:W-:Y:S01]  /*99c0*/  ULDC.U8 UR4, c[0x0][0x298] ;  /* 0x0000a60000047ab9 */ /* 0x000fe20000000000 */
[----:B------:R-:W-:Y:S01]  /*99d0*/  SHF.R.S32.HI R0, RZ, 0x1f, R138 ;  /* 0x0000001fff007819 */ /* 0x000fe2000001148a */
[----:B------:R-:W-:Y:S01]  /*99e0*/  IMAD.WIDE.U32 R4, R138, c[0x0][0x280], RZ ;  /* 0x0000a0008a047a25 */ /* 0x000fe200078e00ff */
[----:B------:R-:W1:Y:S01]  /*99f0*/  S2R R3, SR_TID.X ;  /* 0x0000000000037919 */ /* 0x000e620000002100 */
[----:B------:R-:W-:Y:S02]  /*9a00*/  ISETP.NE.AND P0, PT, RZ, UR4, PT ;  /* 0x00000004ff007c0c */ /* 0x000fe4000bf05270 */
[----:B-1----:R-:W-:-:S04]  /*9a10*/  SHF.R.S32.HI R8, RZ, 0x1f, R3 ;  /* 0x0000001fff087819 */ /* 0x002fc80000011403 */
[----:B------:R-:W-:-:S04]  /*9a20*/  LEA.HI R8, R8, R3, RZ, 0x2 ;  /* 0x0000000308087211 */ /* 0x000fc800078f10ff */
[----:B------:R-:W-:-:S04]  /*9a30*/  LOP3.LUT R8, R8, 0xfffffffc, RZ, 0xc0, !PT ;  /* 0xfffffffc08087812 */ /* 0x000fc800078ec0ff */
[----:B------:R-:W-:Y:S02]  /*9a40*/  IADD3 R8, -R8, R3, RZ ;  /* 0x0000000308087210 */ /* 0x000fe40007ffe1ff */
[----:B--2---:R-:W-:Y:S01]  /*9a50*/  IADD3 R35, R227, R2, RZ ;  /* 0x00000002e3237210 */ /* 0x004fe20007ffe0ff */
[C---:B------:R-:W-:Y:S02]  /*9a60*/  IMAD R2, R0.reuse, c[0x0][0x280], RZ ;  /* 0x0000a00000027a24 */ /* 0x040fe400078e02ff */
[----:B------:R-:W-:Y:S02]  /*9a70*/  IMAD R0, R0, c[0x0][0x290], RZ ;  /* 0x0000a40000007a24 */ /* 0x000fe400078e02ff */
[C---:B------:R-:W-:Y:S02]  /*9a80*/  IMAD R7, R138.reuse, c[0x0][0x284], R2 ;  /* 0x0000a1008a077a24 */ /* 0x040fe400078e0202 */
[C---:B------:R-:W-:Y:S02]  /*9a90*/  IMAD R6, R138.reuse, c[0x0][0x294], R0 ;  /* 0x0000a5008a067a24 */ /* 0x040fe400078e0200 */
[----:B------:R-:W-:Y:S01]  /*9aa0*/  IMAD.WIDE.U32 R2, R138, c[0x0][0x290], RZ ;  /* 0x0000a4008a027a25 */ /* 0x000fe200078e00ff */
[----:B------:R-:W-:-:S03]  /*9ab0*/  IADD3 R7, R7, R5, RZ ;  /* 0x0000000507077210 */ /* 0x000fc60007ffe0ff */
[----:B------:R-:W-:Y:S02]  /*9ac0*/  IMAD R0, R8, 0x40, R35 ;  /* 0x0000004008007824 */ /* 0x000fe400078e0223 */
[----:B------:R-:W-:Y:S01]  /*9ad0*/  IMAD.IADD R6, R6, 0x1, R3 ;  /* 0x0000000106067824 */ /* 0x000fe200078e0203 */
        /* <DEDUP_REMOVED lines=23> */
.L_x_3040:
[----:B------:R-:W-:Y:S05]  /*9c50*/  BRA.DIV ~URZ, `(.L_x_2891) ;  /* 0x000165027f007947 */ /* 0x000fea000b800000 */
[----:B------:R3:W4:Y:S04]  /*9c60*/  SHFL.IDX PT, R4, R43, RZ, 0x1c1f ;  /* 0x001c1fff2b047589 */ /* 0x00072800000e0000 */
[----:B------:R3:W1:Y:S04]  /*9c70*/  SHFL.IDX PT, R12, R13, RZ, 0x1c1f ;  /* 0x001c1fff0d0c7589 */ /* 0x00066800000e0000 */
[----:B------:R3:W2:Y:S02]  /*9c80*/  SHFL.IDX PT, R0, R44, RZ, 0x1c1f ;  /* 0x001c1fff2c007589 */ /* 0x0006a400000e0000 */
.L_x_3041:
        /* <DEDUP_REMOVED lines=19> */
[----:B------:R-:W-:-:S02]  /*9dc0*/  ISETP.GE.AND P0, PT, R149, c[0x0][0x27c], PT ;  /* 0x00009f0095007a0c */ /* 0x000fc40003f06270 */
[----:B------:R-:W-:Y:S01]  /*9dd0*/  ISETP.GE.AND P1, PT, R146, c[0x0][0x27c], PT ;  /* 0x00009f0092007a0c */ /* 0x000fe20003f26270 */
[----:B------:R-:W2:Y:S04]  /*9de0*/  LDL R9, [R1+0x3c] ;  /* 0x00003c0001097983 */ /* 0x000ea80000100800 */
[----:B------:R-:W2:Y:S06]  /*9df0*/  LDL R32, [R1+0x38] ;  /* 0x0000380001207983 */ /* 0x000eac0000100800 */
[----:B------:R-:W-:-:S05]  /*9e00*/  @!P0 IMAD.SHL.U32 R2, R149, 0x2, RZ ;  /* 0x0000000295028824 */ /* 0x000fca00078e00ff */
[----:B------:R-:W-:Y:S01]  /*9e10*/  @!P0 IADD3 R6, P2, R4, R2, RZ ;  /* 0x0000000204068210 */ /* 0x000fe20007f5e0ff */
[----:B------:R-:W-:Y:S01]  /*9e20*/  CS2R R24, SRZ ;  /* 0x0000000000187805 */ /* 0x000fe2000001ff00 */
[----:B------:R-:W-:Y:S01]  /*9e30*/  CS2R R22, SRZ ;  /* 0x0000000000167805 */ /* 0x000fe2000001ff00 */
[----:B------:R-:W-:Y:S01]  /*9e40*/  @!P1 IMAD.SHL.U32 R8, R146, 0x2, RZ ;  /* 0x0000000292089824 */ /* 0x000fe200078e00ff */
        /* <DEDUP_REMOVED lines=12> */
[----:B-1----:R-:W-:-:S05]  /*9f10*/  @!P0 IMAD.X R3, R12, 0x1, R3, P2 ;  /* 0x000000010c038824 */ /* 0x002fca00010e0603 */
[----:B------:R4:W5:Y:S01]  /*9f20*/  @!P0 LD.E.64 R22, [R2.64] ;  /* 0x0000000802168980 */ /* 0x000962000c101b00 */
[----:B------:R-:W-:Y:S02]  /*9f30*/  ISETP.GE.AND P0, PT, R148, c[0x0][0x27c], PT ;  /* 0x00009f0094007a0c */ /* 0x000fe40003f06270 */
[----:B---3--:R-:W-:Y:S02]  /*9f40*/  @!P1 IADD3 R6, P2, R4, R8, RZ ;  /* 0x0000000804069210 */ /* 0x008fe40007f5e0ff */
[----:B----4-:R-:W-:-:S05]  /*9f50*/  @!P1 SHF.L.U64.HI R3, R146, 0x1, R15 ;  /* 0x0000000192039819 */ /* 0x010fca000001020f */
[----:B------:R-:W-:Y:S01]  /*9f60*/  @!P1 IMAD.X R7, R5, 0x1, R3, P2 ;  /* 0x0000000105079824 */ /* 0x000fe200010e0603 */
[----:B------:R-:W-:-:S03]  /*9f70*/  @!P1 IADD3 R2, P2, R0, R8, RZ ;  /* 0x0000000800029210 */ /* 0x000fc60007f5e0ff */
[----:B------:R-:W-:Y:S01]  /*9f80*/  @!P0 IMAD.SHL.U32 R8, R148, 0x2, RZ ;  /* 0x0000000294088824 */ /* 0x000fe200078e00ff */
[----:B------:R1:W5:Y:S01]  /*9f90*/  @!P1 LD.E.64 R26, [R6.64] ;  /* 0x00000008061a9980 */ /* 0x000362000c101b00 */
[----:B------:R-:W-:Y:S01]  /*9fa0*/  @!P1 IMAD.X R3, R12, 0x1, R3, P2 ;  /* 0x000000010c039824 */ /* 0x000fe200010e0603 */
[----:B------:R-:W-:-:S04]  /*9fb0*/  ISETP.GE.AND P2, PT, R145, c[0x0][0x27c], PT ;  /* 0x00009f0091007a0c */ /* 0x000fc80003f46270 */
[----:B------:R2:W5:Y:S01]  /*9fc0*/  @!P1 LD.E.64 R28, [R2.64] ;  /* 0x00000008021c9980 */ /* 0x000562000c101b00 */
[----:B-1----:R-:W-:Y:S02]  /*9fd0*/  @!P0 IADD3 R6, P1, R4, R8, RZ ;  /* 0x0000000804068210 */ /* 0x002fe40007f3e0ff */
[----:B--2---:R-:W-:-:S05]  /*9fe0*/  @!P0 SHF.L.U64.HI R3, R148, 0x1, R14 ;  /* 0x0000000194038819 */ /* 0x004fca000001020e */
[----:B------:R-:W-:Y:S01]  /*9ff0*/  @!P0 IMAD.X R7, R5, 0x1, R3, P1 ;  /* 0x0000000105078824 */ /* 0x000fe200008e0603 */
[----:B------:R-:W-:Y:S01]  /*a000*/  @!P0 IADD3 R2, P1, R0, R8, RZ ;  /* 0x0000000800028210 */ /* 0x000fe20007f3e0ff */
[----:B------:R-:W-:-:S03]  /*a010*/  @!P2 IMAD.SHL.U32 R8, R145, 0x2, RZ ;  /* 0x000000029108a824 */ /* 0x000fc600078e00ff */
[----:B------:R1:W5:Y:S01]  /*a020*/  @!P0 LD.E.64 R30, [R6.64] ;  /* 0x00000008061e8980 */ /* 0x000362000c101b00 */
[----:B------:R-:W-:Y:S01]  /*a030*/  @!P0 IMAD.X R3, R12, 0x1, R3, P1 ;  /* 0x000000010c038824 */ /* 0x000fe200008e0603 */
[----:B------:R-:W-:-:S04]  /*a040*/  ISETP.GE.AND P1, PT, R110, c[0x0][0x27c], PT ;  /* 0x00009f006e007a0c */ /* 0x000fc80003f26270 */
[----:B------:R2:W5:Y:S01]  /*a050*/  @!P0 LD.E.64 R36, [R2.64] ;  /* 0x0000000802248980 */ /* 0x000562000c101b00 */
[-C--:B------:R-:W-:Y:S02]  /*a060*/  @!P2 IADD3 R14, P0, R0, R8.reuse, RZ ;  /* 0x00000008000ea210 */ /* 0x080fe40007f1e0ff */
[----:B------:R-:W-:Y:S02]  /*a070*/  @!P2 IADD3 R16, P3, R4, R8, RZ ;  /* 0x000000080410a210 */ /* 0x000fe40007f7e0ff */
[----:B-1----:R-:W-:-:S05]  /*a080*/  @!P2 SHF.L.U64.HI R6, R145, 0x1, R9 ;  /* 0x000000019106a819 */ /* 0x002fca0000010209 */
[----:B------:R-:W-:Y:S01]  /*a090*/  @!P2 IMAD.X R15, R12, 0x1, R6, P0 ;  /* 0x000000010c0fa824 */ /* 0x000fe200000e0606 */
[----:B------:R-:W-:Y:S01]  /*a0a0*/  ISETP.GE.AND P0, PT, R147, c[0x0][0x27c], PT ;  /* 0x00009f0093007a0c */ /* 0x000fe20003f06270 */
[----:B--2---:R-:W-:Y:S02]  /*a0b0*/  @!P1 IMAD.MOV.U32 R2, RZ, RZ, R4 ;  /* 0x000000ffff029224 */ /* 0x004fe400078e0004 */
[----:B------:R-:W-:Y:S02]  /*a0c0*/  @!P1 IMAD.MOV.U32 R3, RZ, RZ, R5 ;  /* 0x000000ffff039224 */ /* 0x000fe400078e0005 */
[----:B------:R-:W-:Y:S02]  /*a0d0*/  @!P1 IMAD.MOV.U32 R18, RZ, RZ, R0 ;  /* 0x000000ffff129224 */ /* 0x000fe400078e0000 */
[----:B------:R-:W-:Y:S01]  /*a0e0*/  @!P1 IMAD.MOV.U32 R19, RZ, RZ, R12 ;  /* 0x000000ffff139224 */ /* 0x000fe200078e000c */
[----:B------:R-:W-:Y:S01]  /*a0f0*/  CS2R R8, SRZ ;  /* 0x0000000000087805 */ /* 0x000fe2000001ff00 */
[----:B------:R-:W-:Y:S01]  /*a100*/  @!P2 IMAD.X R17, R5, 0x1, R6, P3 ;  /* 0x000000010511a824 */ /* 0x000fe200018e0606 */
[----:B------:R1:W5:Y:S01]  /*a110*/  @!P2 LD.E.64 R40, [R14.64] ;  /* 0x000000080e28a980 */ /* 0x000362000c101b00 */
[----:B------:R-:W-:Y:S01]  /*a120*/  CS2R R6, SRZ ;  /* 0x0000000000067805 */ /* 0x000fe2000001ff00 */
[----:B------:R-:W-:-:S02]  /*a130*/  @!P1 IMAD.WIDE R20, R110, 0x2, R2 ;  /* 0x000000026e149825 */ /* 0x000fc400078e0202 */
[----:B------:R1:W5:Y:S02]  /*a140*/  @!P2 LD.E.64 R38, [R16.64] ;  /* 0x000000081026a980 */ /* 0x000364000c101b00 */
[----:B------:R-:W-:Y:S01]  /*a150*/  @!P1 IMAD.WIDE R18, R110, 0x2, R18 ;  /* 0x000000026e129825 */ /* 0x000fe200078e0212 */
[C---:B------:R-:W-:Y:S01]  /*a160*/  @!P0 SHF.L.U64.HI R3, R147.reuse, 0x1, R32 ;  /* 0x0000000193038819 */ /* 0x040fe20000010220 */
[----:B------:R1:W5:Y:S02]  /*a170*/  @!P1 LD.E.64 R8, [R20.64] ;  /* 0x0000000814089980 */ /* 0x000364000c101b00 */
[----:B------:R-:W-:Y:S02]  /*a180*/  @!P0 IMAD.SHL.U32 R2, R147, 0x2, RZ ;  /* 0x0000000293028824 */ /* 0x000fe400078e00ff */
[----:B------:R1:W5:Y:S03]  /*a190*/  @!P1 LD.E.64 R6, [R18.64] ;  /* 0x0000000812069980 */ /* 0x000366000c101b00 */
[----:B------:R-:W-:-:S05]  /*a1a0*/  @!P0 IADD3 R4, P1, R4, R2, RZ ;  /* 0x0000000204048210 */ /* 0x000fca0007f3e0ff */
[----:B------:R-:W-:Y:S01]  /*a1b0*/  @!P0 IMAD.X R5, R5, 0x1, R3, P1 ;  /* 0x0000000105058824 */ /* 0x000fe200008e0603 */
[----:B------:R-:W-:-:S04]  /*a1c0*/  @!P0 IADD3 R2, P1, R0, R2, RZ ;  /* 0x0000000200028210 */ /* 0x000fc80007f3e0ff */
[----:B------:R1:W5:Y:S01]  /*a1d0*/  @!P0 LD.E.64 R46, [R4.64] ;  /* 0x00000008042e8980 */ /* 0x000362000c101b00 */
[----:B------:R-:W-:-:S05]  /*a1e0*/  @!P0 IMAD.X R3, R12, 0x1, R3, P1 ;  /* 0x000000010c038824 */ /* 0x000fca00008e0603 */
[----:B------:R1:W5:Y:S03]  /*a1f0*/  @!P0 LD.E.64 R50, [R2.64] ;  /* 0x0000000802328980 */ /* 0x000366000c101b00 */
.L_x_2893:
[----:B------:R-:W-:Y:S05]  /*a200*/  BSYNC B0 ;  /* 0x0000000000007941 */ /* 0x000fea0003800000 */
.L_x_2892:
        /* <DEDUP_REMOVED lines=30> */
[----:B------:R-:W-:-:S02]  /*a3f0*/  PRMT R80, R80, 0x5410, R3 ;  /* 0x0000541050507816 */ /* 0x000fc40000000003 */
        /* <DEDUP_REMOVED lines=14> */
.L_x_3042:
[----:B------:R-:W-:Y:S01]  /*a4e0*/  IADD3 R2, R35, 0x40, RZ ;  /* 0x0000004023027810 */ /* 0x000fe20007ffe0ff */
[----:B------:R-:W-:Y:S01]  /*a4f0*/  BSSY B0, `(.L_x_2895) ;  /* 0x0000055000007945 */ /* 0x000fe20003800000 */
[----:B------:R-:W-:Y:S01]  /*a500*/  CS2R R62, SRZ ;  /* 0x00000000003e7805 */ /* 0x000fe2000001ff00 */
[----:B------:R-:W-:Y:S01]  /*a510*/  CS2R R56, SRZ ;  /* 0x0000000000387805 */ /* 0x000fe2000001ff00 */
[----:B------:R-:W-:Y:S01]  /*a520*/  ISETP.GE.AND P0, PT, R2, R48, PT ;  /* 0x000000300200720c */ /* 0x000fe20003f06270 */
[----:B------:R-:W-:Y:S01]  /*a530*/  CS2R R52, SRZ ;  /* 0x0000000000347805 */ /* 0x000fe2000001ff00 */
[----:B-1-3--:R-:W-:Y:S01]  /*a540*/  CS2R R42, SRZ ;  /* 0x00000000002a7805 */ /* 0x00afe2000001ff00 */
        /* <DEDUP_REMOVED lines=8> */
[----:B------:R-:W3:Y:S04]  /*a5d0*/  LDL R3, [R1+0x48] ;  /* 0x0000480001037983 */ /* 0x000ee80000100800 */
[----:B----4-:R-:W4:Y:S04]  /*a5e0*/  LDL R18, [R1+0x44] ;  /* 0x0000440001127983 */ /* 0x010f280000100800 */
[----:B--2---:R-:W2:Y:S01]  /*a5f0*/  LDL R17, [R1+0x40] ;  /* 0x0000400001117983 */ /* 0x004ea20000100800 */
[C---:B------:R-:W-:Y:S02]  /*a600*/  ISETP.GE.AND P0, PT, R149.reuse, c[0x0][0x27c], PT ;  /* 0x00009f0095007a0c */ /* 0x040fe40003f06270 */
        /* <DEDUP_REMOVED lines=21> */
[----:B------:R-:W-:-:S05]  /*a760*/  @!P0 IMAD.X R3, R12, 0x1, R3, P2 ;  /* 0x000000010c038824 */ /* 0x000fca00010e0603 */
[----:B------:R4:W5:Y:S01]  /*a770*/  @!P0 LD.E.64 R44, [R2.64] ;  /* 0x00000008022c8980 */ /* 0x000962000c101b00 */
[----:B------:R-:W-:Y:S02]  /*a780*/  ISETP.GE.AND P0, PT, R148, c[0x0][0x27c], PT ;  /* 0x00009f0094007a0c */ /* 0x000fe40003f06270 */
[----:B-1----:R-:W-:Y:S02]  /*a790*/  @!P1 IADD3 R14, P2, R4, R13, RZ ;  /* 0x0000000d040e9210 */ /* 0x002fe40007f5e0ff */
        /* <DEDUP_REMOVED lines=15> */
[----:B------:R-:W-:Y:S02]  /*a890*/  @!P2 SHF.L.U64.HI R13, R145, 0x1, R16 ;  /* 0x00000001910da819 */ /* 0x000fe40000010210 */
[----:B------:R-:W-:Y:S02]  /*a8a0*/  ISETP.GE.AND P1, PT, R110, c[0x0][0x27c], PT ;  /* 0x00009f006e007a0c */ /* 0x000fe40003f26270 */
[----:B------:R2:W5:Y:S01]  /*a8b0*/  @!P0 LD.E.64 R58, [R2.64] ;  /* 0x00000008023a8980 */ /* 0x000562000c101b00 */
[-C--:B------:R-:W-:Y:S02]  /*a8c0*/  @!P2 IADD3 R16, P3, R4, R18.reuse, RZ ;  /* 0x000000120410a210 */ /* 0x080fe40007f7e0ff */
[----:B-1----:R-:W-:-:S05]  /*a8d0*/  @!P2 IADD3 R14, P0, R0, R18, RZ ;  /* 0x00000012000ea210 */ /* 0x002fca0007f1e0ff */
[----:B------:R-:W-:Y:S01]  /*a8e0*/  @!P2 IMAD.X R15, R12, 0x1, R13, P0 ;  /* 0x000000010c0fa824 */ /* 0x000fe200000e060d */
[----:B------:R-:W-:Y:S02]  /*a8f0*/  ISETP.GE.AND P0, PT, R147, c[0x0][0x27c], PT ;  /* 0x00009f0093007a0c */ /* 0x000fe40003f06270 */
[----:B--2---:R-:W-:Y:S02]  /*a900*/  @!P1 IMAD.MOV.U32 R2, RZ, RZ, R4 ;  /* 0x000000ffff029224 */ /* 0x004fe400078e0004 */
[----:B------:R-:W-:Y:S02]  /*a910*/  @!P1 IMAD.MOV.U32 R3, RZ, RZ, R5 ;  /* 0x000000ffff039224 */ /* 0x000fe400078e0005 */
[----:B------:R-:W-:Y:S02]  /*a920*/  @!P1 IMAD.MOV.U32 R18, RZ, RZ, R0 ;  /* 0x000000ffff129224 */ /* 0x000fe400078e0000 */
[----:B------:R-:W-:Y:S02]  /*a930*/  @!P1 IMAD.MOV.U32 R19, RZ, RZ, R12 ;  /* 0x000000ffff139224 */ /* 0x000fe400078e000c */
[----:B------:R-:W-:-:S04]  /*a940*/  @!P1 IMAD.WIDE R20, R110, 0x2, R2 ;  /* 0x000000026e149825 */ /* 0x000fc800078e0202 */
[----:B------:R-:W-:Y:S01]  /*a950*/  @!P1 IMAD.WIDE R18, R110, 0x2, R18 ;  /* 0x000000026e129825 */ /* 0x000fe200078e0212 */
[----:B------:R1:W5:Y:S03]  /*a960*/  @!P1 LD.E.64 R32, [R20.64] ;  /* 0x0000000814209980 */ /* 0x000366000c101b00 */
[C---:B------:R-:W-:Y:S01]  /*a970*/  @!P0 IMAD.SHL.U32 R2, R147.reuse, 0x2, RZ ;  /* 0x0000000293028824 */ /* 0x040fe200078e00ff */
[----:B------:R1:W5:Y:S01]  /*a980*/  @!P1 LD.E.64 R34, [R18.64] ;  /* 0x0000000812229980 */ /* 0x000362000c101b00 */
[----:B------:R-:W-:-:S03]  /*a990*/  @!P0 SHF.L.U64.HI R3, R147, 0x1, R60 ;  /* 0x0000000193038819 */ /* 0x000fc6000001023c */
[----:B------:R-:W-:Y:S01]  /*a9a0*/  @!P0 IADD3 R4, P1, R4, R2, RZ ;  /* 0x0000000204048210 */ /* 0x000fe20007f3e0ff */
[----:B------:R-:W-:-:S04]  /*a9b0*/  @!P2 IMAD.X R17, R5, 0x1, R13, P3 ;  /* 0x000000010511a824 */ /* 0x000fc800018e060d */
[--C-:B------:R-:W-:Y:S01]  /*a9c0*/  @!P0 IMAD.X R5, R5, 0x1, R3.reuse, P1 ;  /* 0x0000000105058824 */ /* 0x100fe200008e0603 */
[----:B------:R-:W-:Y:S01]  /*a9d0*/  @!P0 IADD3 R2, P1, R0, R2, RZ ;  /* 0x0000000200028210 */ /* 0x000fe20007f3e0ff */
[----:B------:R-:W-:Y:S01]  /*a9e0*/  CS2R R60, SRZ ;  /* 0x00000000003c7805 */ /* 0x000fe2000001ff00 */
[----:B------:R1:W5:Y:S03]  /*a9f0*/  @!P2 LD.E.64 R62, [R16.64] ;  /* 0x00000008103ea980 */ /* 0x000366000c101b00 */
[----:B------:R-:W-:Y:S01]  /*aa00*/  @!P0 IMAD.X R3, R12, 0x1, R3, P1 ;  /* 0x000000010c038824 */ /* 0x000fe200008e0603 */
[----:B------:R1:W5:Y:S04]  /*aa10*/  @!P0 LD.E.64 R66, [R4.64] ;  /* 0x0000000804428980 */ /* 0x000368000c101b00 */
[----:B------:R1:W5:Y:S04]  /*aa20*/  @!P2 LD.E.64 R60, [R14.64] ;  /* 0x000000080e3ca980 */ /* 0x000368000c101b00 */
[----:B------:R1:W5:Y:S02]  /*aa30*/  @!P0 LD.E.64 R64, [R2.64] ;  /* 0x0000000802408980 */ /* 0x000364000c101b00 */
.L_x_2896:
[----:B------:R-:W-:Y:S05]  /*aa40*/  BSYNC B0 ;  /* 0x0000000000007941 */ /* 0x000fea0003800000 */
.L_x_2895:
[----:B------:R-:W3:Y:S04]  /*aa50*/  LDL R12, [R1+0x4] ;  /* 0x00000400010c7983 */ /* 0x000ee80000100800 */
[----:B-12---:R-:W2:Y:S01]  /*aa60*/  LDL R5, [R1+0x10] ;  /* 0x0000100001057983 */ /* 0x006ea20000100800 */
[----:B----45:R-:W-:Y:S01]  /*aa70*/  IMAD.MOV.U32 R4, RZ, RZ, R66 ;  /* 0x000000ffff047224 */ /* 0x030fe200078e0042 */
[----:B------:R-:W-:-:S04]  /*aa80*/  DEPBAR.LE SB0, 0x3 ;  /* 0x000080c00000791a */ /* 0x000fc80000000000 */
        /* <DEDUP_REMOVED lines=9> */
[----:B------:R-:W-:-:S02]  /*ab20*/  IMAD.MOV.U32 R2, RZ, RZ, R52 ;  /* 0x000000ffff027224 */ /* 0x000fc400078e0034 */
        /* <DEDUP_REMOVED lines=19> */
[----:B------:R-:W-:Y:S02]  /*ac60*/  IMAD.MOV.U32 R2, RZ, RZ, R54 ;  /* 0x000000ffff027224 */ /* 0x000fe400078e0036 */
[----:B------:R-:W-:Y:S01]  /*ac70*/  IMAD.MOV.U32 R0, RZ, RZ, R55 ;  /* 0x000000ffff007224 */ /* 0x000fe200078e0037 */
[----:B------:R-:W-:Y:S01]  /*ac80*/  PRMT R85, R4, 0x5410, R3 ;  /* 0x0000541004557816 */ /* 0x000fe20000000003 */
[----:B------:R-:W-:-:S03]  /*ac90*/  IMAD.MOV.U32 R4, RZ, RZ, R45 ;  /* 0x000000ffff047224 */ /* 0x000fc600078e002d */
[----:B------:R-:W-:Y:S02]  /*aca0*/  PRMT R83, R2, 0x5410, R0 ;  /* 0x0000541002537816 */ /* 0x000fe40000000000 */
[----:B------:R-:W-:Y:S02]  /*acb0*/  LOP3.LUT R0, R233, 0x18, R104, 0xf8, !PT ;  /* 0x00000018e9007812 */ /* 0x000fe400078ef868 */
[----:B------:R-:W-:Y:S02]  /*acc0*/  MOV R2, R44 ;  /* 0x0000002c00027202 */ /* 0x000fe40000000f00 */
[----:B------:R-:W-:Y:S02]  /*acd0*/  LOP3.LUT R0, R151, R0, R150, 0xf6, !PT ;  /* 0x0000000097007212 */ /* 0x000fe400078ef696 */
[----:B------:R-:W-:Y:S01]  /*ace0*/  PRMT R79, R2, 0x7610, R79 ;  /* 0x00007610024f7816 */ /* 0x000fe2000000004f */
[----:B------:R-:W-:Y:S01]  /*acf0*/  IMAD.MOV.U32 R2, RZ, RZ, R34 ;  /* 0x000000ffff027224 */ /* 0x000fe200078e0022 */
[----:B------:R-:W-:Y:S01]  /*ad00*/  PRMT R80, R4, 0x7610, R80 ;  /* 0x0000761004507816 */ /* 0x000fe20000000050 */
[----:B------:R-:W-:-:S02]  /*ad10*/  IMAD.SHL.U32 R18, R0, 0x2, RZ ;  /* 0x0000000200127824 */ /* 0x000fc400078e00ff */
[----:B------:R-:W-:Y:S01]  /*ad20*/  IMAD.MOV.U32 R0, RZ, RZ, R35 ;  /* 0x000000ffff007224 */ /* 0x000fe200078e0023 */
[----:B------:R-:W-:Y:S02]  /*ad30*/  PRMT R75, R2, 0x7610, R75 ;  /* 0x00007610024b7816 */ /* 0x000fe4000000004b */
[----:B------:R-:W-:Y:S02]  /*ad40*/  IADD3 R20, R18, 0x18140, RZ ;  /* 0x0001814012147810 */ /* 0x000fe40007ffe0ff */
[----:B------:R-:W-:Y:S01]  /*ad50*/  PRMT R76, R0, 0x7610, R76 ;  /* 0x00007610004c7816 */ /* 0x000fe2000000004c */
[----:B------:R-:W-:Y:S01]  /*ad60*/  BAR.SYNC.DEFER_BLOCKING 0x0 ;  /* 0x0000000000007b1d */ /* 0x000fe20000010000 */
[----:B---3--:R-:W-:Y:S01]  /*ad70*/  IMAD.IADD R3, R48, 0x1, -R12 ;  /* 0x0000000130037824 */ /* 0x008fe200078e0a0c */
[----:B--2---:R-:W-:-:S04]  /*ad80*/  LOP3.LUT P0, RZ, R5, 0x4, RZ, 0xc0, !PT ;  /* 0x0000000405ff7812 */ /* 0x004fc8000780c0ff */
[----:B------:R-:W-:Y:S02]  /*ad90*/  IMNMX R48, R3, 0x80, PT ;  /* 0x0000008003307817 */ /* 0x000fe40003800200 */
[----:B------:R-:W-:Y:S02]  /*ada0*/  IADD3 R3, R18, 0x18100, RZ ;  /* 0x0001810012037810 */ /* 0x000fe40007ffe0ff */
[----:B------:R-:W-:-:S05]  /*adb0*/  ISETP.GE.AND P1, PT, R227, R48, PT ;  /* 0x00000030e300720c */ /* 0x000fca0003f26270 */
[----:B------:R-:W-:-:S08]  /*adc0*/  @P0 IADD3 R20, R3, -0x40, RZ ;  /* 0xffffffc003140810 */ /* 0x000fd00007ffe0ff */
        /* <DEDUP_REMOVED lines=8> */
[----:B------:R-:W-:Y:S01]  /*ae50*/  SHF.R.U32.HI R3, RZ, 0x10, R9 ;  /* 0x00000010ff037819 */ /* 0x000fe20000011609 */
[----:B------:R-:W-:-:S04]  /*ae60*/  HADD2.F32 R19, -RZ, R19.H0_H0 ;  /* 0x20000013ff137230 */ /* 0x000fc80000004100 */
        /* <DEDUP_REMOVED lines=10> */
[----:B------:R-:W-:Y:S01]  /*af10*/  HADD2.F32 R5, -RZ, R13.H1_H1 ;  /* 0x3000000dff057230 */ /* 0x000fe20000004100 */
        /* <DEDUP_REMOVED lines=11> */
[----:B------:R-:W-:-:S02]  /*afd0*/  FFMA.FTZ R15, R8, R3, -R15 ;  /* 0x00000003080f7223 */ /* 0x000fc4000001080f */
[-C--:B------:R-:W-:Y:S02]  /*afe0*/  FMUL.FTZ R3, R4, R0.reuse ;  /* 0x0000000004037220 */ /* 0x080fe40000410000 */
        /* <DEDUP_REMOVED lines=12> */
.L_x_2900:
[----:B------:R-:W-:Y:S05]  /*b0b0*/  BSYNC B0 ;  /* 0x0000000000007941 */ /* 0x000fea0003800000 */
.L_x_2899:
[----:B------:R-:W-:Y:S01]  /*b0c0*/  ISETP.GE.AND P0, PT, R149, c[0x0][0x27c], PT ;  /* 0x00009f0095007a0c */ /* 0x000fe20003f06270 */
[----:B------:R-:W-:-:S12]  /*b0d0*/  BSSY B0, `(.L_x_2901) ;  /* 0x000002c000007945 */ /* 0x000fd80003800000 */
[----:B------:R-:W-:Y:S05]  /*b0e0*/  @P0 BRA `(.L_x_2902) ;  /* 0x000002a000000947 */ /* 0x000fea0003800000 */
[----:B-1----:R-:W1:Y:S01]  /*b0f0*/  LDS.128 R4, [R20] ;  /* 0x0000000014047984 */ /* 0x002e620000000c00 */
        /* <DEDUP_REMOVED lines=19> */
[-C--:B------:R-:W-:Y:S02]  /*b230*/  FMUL.FTZ R15, R8, R0.reuse ;  /* 0x00000000080f7220 */ /* 0x080fe40000410000 */
        /* <DEDUP_REMOVED lines=21> */
.L_x_2902:
[----:B------:R-:W-:Y:S05]  /*b390*/  BSYNC B0 ;  /* 0x0000000000007941 */ /* 0x000fea0003800000 */
.L_x_2901:
        /* <DEDUP_REMOVED lines=45> */
.L_x_2904:
[----:B------:R-:W-:Y:S05]  /*b670*/  BSYNC B0 ;  /* 0x0000000000007941 */ /* 0x000fea0003800000 */
.L_x_2903:
        /* <DEDUP_REMOVED lines=45> */
.L_x_2906:
[----:B------:R-:W-:Y:S05]  /*b950*/  BSYNC B0 ;  /* 0x0000000000007941 */ /* 0x000fea0003800000 */
.L_x_2905:
        /* <DEDUP_REMOVED lines=45> */
.L_x_2908:
[----:B------:R-:W-:Y:S05]  /*bc30*/  BSYNC B0 ;  /* 0x0000000000007941 */ /* 0x000fea0003800000 */
.L_x_2907:
        /* <DEDUP_REMOVED lines=44> */
.L_x_2898:
[----:B------:R-:W-:Y:S05]  /*bf00*/  BSYNC B1 ;  /* 0x0000000000017941 */ /* 0x000fea0003800000 */
.L_x_2897:
        /* <DEDUP_REMOVED lines=48> */
.L_x_2910:
[----:B------:R-:W-:Y:S05]  /*c210*/  BSYNC B0 ;  /* 0x0000000000007941 */ /* 0x000fea0003800000 */
.L_x_2909:
        /* <DEDUP_REMOVED lines=45> */
.L_x_2912:
[----:B------:R-:W-:Y:S05]  /*c4f0*/  BSYNC B0 ;  /* 0x0000000000007941 */ /* 0x000fea0003800000 */
.L_x_2911:
        /* <DEDUP_REMOVED lines=45> */
.L_x_2914:
[----:B------:R-:W-:Y:S05]  /*c7d0*/  BSYNC B0 ;  /* 0x0000000000007941 */ /* 0x000fea0003800000 */
.L_x_2913:
        /* <DEDUP_REMOVED lines=45> */
.L_x_2916:
[----:B------:R-:W-:Y:S05]  /*cab0*/  BSYNC B0 ;  /* 0x0000000000007941 */ /* 0x000fea0003800000 */
.L_x_2915:
        /* <DEDUP_REMOVED lines=45> */
.L_x_2918:
[----:B------:R-:W-:Y:S05]  /*cd90*/  BSYNC B0 ;  /* 0x0000000000007941 */ /* 0x000fea0003800000 */
.L_x_2917:
        /* <DEDUP_REMOVED lines=45> */
.L_x_2889:
        /* <DEDUP_REMOVED lines=22> */
.L_x_3043:
[----:B------:R-:W-:Y:S05]  /*d1d0*/  BRA.DIV ~URZ, `(.L_x_2920) ;  /* 0x000132b27f007947 */ /* 0x000fea000b800000 */
[----:B------:R3:W4:Y:S01]  /*d1e0*/  SHFL.IDX PT, R8, R23, RZ, 0x1c1f ;  /* 0x001c1fff17087589 */ /* 0x00072200000e0000 */
[----:B--2---:R-:W-:-:S03]  /*d1f0*/  MOV R9, R0 ;  /* 0x0000000000097202 */ /* 0x004fc60000000f00 */
[----:B------:R3:W2:Y:S04]  /*d200*/  SHFL.IDX PT, R20, R21, RZ, 0x1c1f ;  /* 0x001c1fff15147589 */ /* 0x0006a800000e0000 */
[----:B------:R3:W1:Y:S02]  /*d210*/  SHFL.IDX PT, R3, R24, RZ, 0x1c1f ;  /* 0x001c1fff18037589 */ /* 0x00066400000e0000 */
.L_x_3044:
        /* <DEDUP_REMOVED lines=29> */
[----:B------:R-:W-:Y:S01]  /*d3f0*/  @!P2 IMAD.WIDE R12, R4, 0x2, R8 ;  /* 0x00000002040ca825 */ /* 0x000fe200078e0208 */
[----:B------:R-:W-:Y:S02]  /*d400*/  @!P0 IADD3.X R19, R9, R0, RZ, P1, !PT ;  /* 0x0000000009138210 */ /* 0x000fe40000ffe4ff */
[----:B------:R-:W-:Y:S01]  /*d410*/  ISETP.GE.AND P1, PT, R108, c[0x0][0x27c], PT ;  /* 0x00009f006c007a0c */ /* 0x000fe20003f26270 */
[----:B--2---:R-:W-:Y:S01]  /*d420*/  @!P0 IMAD.X R17, R20, 0x1, R0, P3 ;  /* 0x0000000114118824 */ /* 0x004fe200018e0600 */
[----:B------:R-:W-:Y:S01]  /*d430*/  MOV R2, R3 ;  /* 0x0000000300027202 */ /* 0x000fe20000000f00 */
[----:B------:R-:W-:Y:S01]  /*d440*/  IMAD.MOV.U32 R3, RZ, RZ, R20 ;  /* 0x000000ffff037224 */ /* 0x000fe200078e0014 */
[----:B------:R1:W5:Y:S03]  /*d450*/  @!P2 LD.E.128 R36, [R12.64] ;  /* 0x000000080c24a980 */ /* 0x000366000c101d00 */
[----:B------:R-:W-:Y:S01]  /*d460*/  @!P2 IMAD.WIDE R6, R4, 0x2, R2 ;  /* 0x000000020406a825 */ /* 0x000fe200078e0202 */
[----:B------:R-:W-:Y:S01]  /*d470*/  CS2R R42, SRZ ;  /* 0x00000000002a7805 */ /* 0x000fe2000001ff00 */
[----:B------:R-:W-:Y:S01]  /*d480*/  CS2R R40, SRZ ;  /* 0x0000000000287805 */ /* 0x000fe2000001ff00 */
[----:B------:R-:W-:-:S02]  /*d490*/  CS2R R14, SRZ ;  /* 0x00000000000e7805 */ /* 0x000fc4000001ff00 */
[----:B------:R2:W5:Y:S01]  /*d4a0*/  @!P2 LD.E.128 R28, [R6.64] ;  /* 0x00000008061ca980 */ /* 0x000562000c101d00 */
[----:B------:R-:W-:-:S04]  /*d4b0*/  @!P1 IMAD.SHL.U32 R0, R234, 0x8, RZ ;  /* 0x00000008ea009824 */ /* 0x000fc800078e00ff */
[----:B------:R-:W-:-:S04]  /*d4c0*/  @!P1 IMAD.WIDE R4, R0, 0x2, R8 ;  /* 0x0000000200049825 */ /* 0x000fc800078e0208 */
[----:B------:R-:W-:Y:S01]  /*d4d0*/  @!P1 IMAD.WIDE R2, R0, 0x2, R2 ;  /* 0x0000000200029825 */ /* 0x000fe200078e0202 */
[----:B------:R4:W5:Y:S04]  /*d4e0*/  @!P1 LD.E.128 R44, [R4.64] ;  /* 0x00000008042c9980 */ /* 0x000968000c101d00 */
[----:B------:R3:W5:Y:S01]  /*d4f0*/  @!P1 LD.E.128 R40, [R2.64] ;  /* 0x0000000802289980 */ /* 0x000762000c101d00 */
[----:B-1----:R-:W-:-:S06]  /*d500*/  CS2R R12, SRZ ;  /* 0x00000000000c7805 */ /* 0x002fcc000001ff00 */
[----:B------:R3:W5:Y:S01]  /*d510*/  @!P0 LD.E.128 R12, [R18.64] ;  /* 0x00000008120c8980 */ /* 0x000762000c101d00 */
[----:B--2---:R-:W-:Y:S01]  /*d520*/  CS2R R6, SRZ ;  /* 0x0000000000067805 */ /* 0x004fe2000001ff00 */
[----:B----4-:R-:W-:-:S06]  /*d530*/  CS2R R4, SRZ ;  /* 0x0000000000047805 */ /* 0x010fcc000001ff00 */
[----:B------:R3:W5:Y:S02]  /*d540*/  @!P0 LD.E.128 R4, [R16.64] ;  /* 0x0000000810048980 */ /* 0x000764000c101d00 */
.L_x_2922:
[----:B------:R-:W-:Y:S05]  /*d550*/  BSYNC B0 ;  /* 0x0000000000007941 */ /* 0x000fea0003800000 */
.L_x_2921:
[----:B----45:R-:W-:Y:S02]  /*d560*/  IMAD.MOV.U32 R8, RZ, RZ, R46 ;  /* 0x000000ffff087224 */ /* 0x030fe400078e002e */
[----:B-1-3--:R-:W-:Y:S02]  /*d570*/  IMAD.MOV.U32 R3, RZ, RZ, R47 ;  /* 0x000000ffff037224 */ /* 0x00afe400078e002f */
        /* <DEDUP_REMOVED lines=38> */
[----:B------:R-:W-:Y:S02]  /*d7e0*/  PRMT R76, R76, 0x5410, R3 ;  /* 0x000054104c4c7816 */ /* 0x000fe40000000003 */
[----:B------:R-:W-:Y:S01]  /*d7f0*/  PRMT R49, R0, 0x7610, R49 ;  /* 0x0000761000317816 */ /* 0x000fe20000000031 */
[----:B------:R-:W-:Y:S05]  /*d800*/  BRA.DIV ~URZ, `(.L_x_2923) ;  /* 0x00012dc27f007947 */ /* 0x000fea000b800000 */
[----:B------:R1:W3:Y:S04]  /*d810*/  SHFL.IDX PT, R9, R22, 0x1, 0x1c1f ;  /* 0x003c1f0016097f89 */ /* 0x0002e800000e0000 */
[----:B------:R1:W4:Y:S04]  /*d820*/  SHFL.IDX PT, R8, R23, 0x1, 0x1c1f ;  /* 0x003c1f0017087f89 */ /* 0x00032800000e0000 */
[----:B--2---:R1:W2:Y:S04]  /*d830*/  SHFL.IDX PT, R20, R21, 0x1, 0x1c1f ;  /* 0x003c1f0015147f89 */ /* 0x0042a800000e0000 */
[----:B------:R1:W1:Y:S02]  /*d840*/  SHFL.IDX PT, R2, R24, 0x1, 0x1c1f ;  /* 0x003c1f0018027f89 */ /* 0x00026400000e0000 */
.L_x_3045:
        /* <DEDUP_REMOVED lines=25> */
[-C--:B----4-:R-:W-:Y:S02]  /*d9e0*/  @!P0 IADD3 R18, P1, R8, R0.reuse, RZ ;  /* 0x0000000008128210 */ /* 0x090fe40007f3e0ff */
[----:B-1----:R-:W-:-:S03]  /*d9f0*/  @!P0 IADD3 R16, P3, R2, R0, RZ ;  /* 0x0000000002108210 */ /* 0x002fc60007f7e0ff */
[----:B---3--:R-:W-:Y:S01]  /*da00*/  @!P0 IMAD.X R19, R9, 0x1, R3, P1 ;  /* 0x0000000109138824 */ /* 0x008fe200008e0603 */
[----:B------:R-:W-:Y:S02]  /*da10*/  ISETP.GE.AND P1, PT, R108, c[0x0][0x27c], PT ;  /* 0x00009f006c007a0c */ /* 0x000fe40003f26270 */
[----:B--2---:R-:W-:Y:S01]  /*da20*/  @!P0 IADD3.X R17, R20, R3, RZ, P3, !PT ;  /* 0x0000000314118210 */ /* 0x004fe20001ffe4ff */
[----:B------:R-:W-:Y:S01]  /*da30*/  IMAD.MOV.U32 R3, RZ, RZ, R20 ;  /* 0x000000ffff037224 */ /* 0x000fe200078e0014 */
[----:B------:R-:W-:Y:S01]  /*da40*/  @!P2 SHF.L.U32 R20, R235, 0x3, RZ ;  /* 0x00000003eb14a819 */ /* 0x000fe200000006ff */
[----:B------:R-:W-:Y:S01]  /*da50*/  CS2R R70, SRZ ;  /* 0x0000000000467805 */ /* 0x000fe2000001ff00 */
[----:B------:R-:W-:Y:S01]  /*da60*/  CS2R R68, SRZ ;  /* 0x0000000000447805 */ /* 0x000fe2000001ff00 */
[----:B------:R-:W-:Y:S01]  /*da70*/  CS2R R54, SRZ ;  /* 0x0000000000367805 */ /* 0x000fe2000001ff00 */
[----:B------:R-:W-:Y:S01]  /*da80*/  CS2R R52, SRZ ;  /* 0x0000000000347805 */ /* 0x000fe2000001ff00 */
[----:B------:R-:W-:Y:S01]  /*da90*/  @!P2 IMAD.WIDE R22, R20, 0x2, R8 ;  /* 0x000000021416a825 */ /* 0x000fe200078e0208 */
[----:B------:R-:W-:-:S03]  /*daa0*/  CS2R R58, SRZ ;  /* 0x00000000003a7805 */ /* 0x000fc6000001ff00 */
[----:B------:R-:W-:Y:S01]  /*dab0*/  @!P1 IMAD.SHL.U32 R0, R234, 0x8, RZ ;  /* 0x00000008ea009824 */ /* 0x000fe200078e00ff */
[----:B------:R-:W-:Y:S01]  /*dac0*/  CS2R R56, SRZ ;  /* 0x0000000000387805 */ /* 0x000fe2000001ff00 */
[----:B------:R-:W-:Y:S01]  /*dad0*/  @!P2 IMAD.WIDE R20, R20, 0x2, R2 ;  /* 0x000000021414a825 */ /* 0x000fe200078e0202 */
[----:B------:R1:W5:Y:S03]  /*dae0*/  @!P2 LD.E.128 R60, [R22.64] ;  /* 0x00000008163ca980 */ /* 0x000366000c101d00 */
[C---:B------:R-:W-:Y:S01]  /*daf0*/  @!P1 IMAD.WIDE R8, R0.reuse, 0x2, R8 ;  /* 0x0000000200089825 */ /* 0x040fe200078e0208 */
[----:B------:R1:W5:Y:S03]  /*db00*/  @!P2 LD.E.128 R64, [R20.64] ;  /* 0x000000081440a980 */ /* 0x000366000c101d00 */
[----:B------:R-:W-:Y:S01]  /*db10*/  @!P1 IMAD.WIDE R2, R0, 0x2, R2 ;  /* 0x0000000200029825 */ /* 0x000fe200078e0202 */
[----:B------:R1:W5:Y:S04]  /*db20*/  @!P1 LD.E.128 R72, [R8.64] ;  /* 0x0000000808489980 */ /* 0x000368000c101d00 */
[----:B------:R1:W5:Y:S04]  /*db30*/  @!P1 LD.E.128 R68, [R2.64] ;  /* 0x0000000802449980 */ /* 0x000368000c101d00 */
[----:B------:R1:W5:Y:S04]  /*db40*/  @!P0 LD.E.128 R52, [R18.64] ;  /* 0x0000000812348980 */ /* 0x000368000c101d00 */
[----:B------:R1:W5:Y:S02]  /*db50*/  @!P0 LD.E.128 R56, [R16.64] ;  /* 0x0000000810388980 */ /* 0x000364000c101d00 */
.L_x_2925:
[----:B------:R-:W-:Y:S05]  /*db60*/  BSYNC B0 ;  /* 0x0000000000007941 */ /* 0x000fea0003800000 */
.L_x_2924:
[----:B-1-3--:R-:W3:Y:S01]  /*db70*/  LDL R9, [R1+0x4] ;  /* 0x0000040001097983 */ /* 0x00aee20000100800 */
[----:B-----5:R-:W-:Y:S01]  /*db80*/  IMAD.MOV.U32 R0, RZ, RZ, R74 ;  /* 0x000000ffff007224 */ /* 0x020fe200078e004a */
[----:B------:R-:W-:-:S04]  /*db90*/  DEPBAR.LE SB0, 0x3 ;  /* 0x000080c00000791a */ /* 0x000fc80000000000 */
[----:B----4-:R-:W-:Y:S01]  /*dba0*/  IMAD.MOV.U32 R8, RZ, RZ, R75 ;  /* 0x000000ffff087224 */ /* 0x010fe200078e004b */
        /* <DEDUP_REMOVED lines=33> */
[----:B------:R-:W-:Y:S02]  /*ddc0*/  IMAD.MOV.U32 R2, RZ, RZ, R64 ;  /* 0x000000ffff027224 */ /* 0x000fe400078e0040 */
        /* <DEDUP_REMOVED lines=9> */
[----:B------:R-:W-:Y:S01]  /*de60*/  BAR.SYNC.DEFER_BLOCKING 0x0 ;  /* 0x0000000000007b1d */ /* 0x000fe20000010000 */
[----:B---3--:R-:W-:-:S04]  /*de70*/  IADD3 R8, -R9, R48, RZ ;  /* 0x0000003009087210 */ /* 0x008fc80007ffe1ff */
[----:B------:R-:W-:Y:S01]  /*de80*/  IMNMX R78, R8, 0x80, PT ;  /* 0x00000080084e7817 */ /* 0x000fe20003800200 */
[----:B------:R-:W-:-:S03]  /*de90*/  IMAD.MOV.U32 R8, RZ, RZ, R58 ;  /* 0x000000ffff087224 */ /* 0x000fc600078e003a */
[----:B------:R-:W-:Y:S02]  /*dea0*/  ISETP.GE.AND P0, PT, R227, R78, PT ;  /* 0x0000004ee300720c */ /* 0x000fe40003f06270 */
[----:B------:R-:W-:-:S11]  /*deb0*/  PRMT R88, R88, 0x5410, R8 ;  /* 0x0000541058587816 */ /* 0x000fd60000000008 */
[----:B------:R-:W-:Y:S05]  /*dec0*/  @P0 BRA `(.L_x_2927) ;  /* 0x0000131000000947 */ /* 0x000fea0003800000 */
[----:B------:R-:W-:Y:S01]  /*ded0*/  ISETP.GE.AND P0, PT, R104, c[0x0][0x27c], PT ;  /* 0x00009f0068007a0c */ /* 0x000fe20003f06270 */
[----:B------:R-:W-:-:S12]  /*dee0*/  BSSY B0, `(.L_x_2928) ;  /* 0x0000069000007945 */ /* 0x000fd80003800000 */
[----:B------:R-:W-:Y:S05]  /*def0*/  @P0 BRA `(.L_x_2929) ;  /* 0x0000067000000947 */ /* 0x000fea0003800000 */
[----:B------:R-:W1:Y:S01]  /*df00*/  S2R R16, SR_TID.X ;  /* 0x0000000000107919 */ /* 0x000e620000002100 */
[----:B------:R-:W-:Y:S02]  /*df10*/  MOV R0, c[0x0][0x27c] ;  /* 0x00009f0000007a02 */ /* 0x000fe40000000f00 */
[----:B-1----:R-:W-:-:S04]  /*df20*/  SHF.R.S32.HI R9, RZ, 0x1f, R16 ;  /* 0x0000001fff097819 */ /* 0x002fc80000011410 */
[----:B------:R-:W-:-:S04]  /*df30*/  LEA.HI R9, R9, R16, RZ, 0x2 ;  /* 0x0000001009097211 */ /* 0x000fc800078f10ff */
[----:B------:R-:W-:-:S04]  /*df40*/  LOP3.LUT R9, R9, 0xfffffffc, RZ, 0xc0, !PT ;  /* 0xfffffffc09097812 */ /* 0x000fc800078ec0ff */
[----:B------:R-:W-:-:S04]  /*df50*/  IADD3 R9, -R9, R16, RZ ;  /* 0x0000001009097210 */ /* 0x000fc80007ffe1ff */
[----:B------:R-:W-:Y:S01]  /*df60*/  LEA.HI R0, R0, R9, RZ, 0x1d ;  /* 0x0000000900007211 */ /* 0x000fe200078fe8ff */
[----:B------:R-:W-:-:S03]  /*df70*/  HADD2.F32 R9, -RZ, R49.H1_H1 ;  /* 0x30000031ff097230 */ /* 0x000fc60000004100 */
[----:B------:R-:W-:Y:S02]  /*df80*/  SHF.R.S32.HI R3, RZ, 0x1f, R0 ;  /* 0x0000001fff037819 */ /* 0x000fe40000011400 */
[----:B------:R-:W-:Y:S02]  /*df90*/  SHF.L.U32 R2, R0, 0x3, RZ ;  /* 0x0000000300027819 */ /* 0x000fe400000006ff */
[----:B------:R-:W-:Y:S02]  /*dfa0*/  LEA.HI R0, R3, R0, RZ, 0x3 ;  /* 0x0000000003007211 */ /* 0x000fe400078f18ff */
[C---:B------:R-:W-:Y:S02]  /*dfb0*/  LOP3.LUT R2, R233.reuse, 0x38, R2, 0xf8, !PT ;  /* 0x00000038e9027812 */ /* 0x040fe400078ef802 */
[----:B------:R-:W-:Y:S02]  /*dfc0*/  SHF.L.U32 R0, R0, 0xa, RZ ;  /* 0x0000000a00007819 */ /* 0x000fe400000006ff */
[----:B------:R-:W-:-:S02]  /*dfd0*/  LOP3.LUT R3, R233, 0x38, R104, 0xf8, !PT ;  /* 0x00000038e9037812 */ /* 0x000fc400078ef868 */
[----:B------:R-:W-:Y:S02]  /*dfe0*/  LOP3.LUT R2, R2, R150, RZ, 0x3c, !PT ;  /* 0x0000009602027212 */ /* 0x000fe400078e3cff */
[----:B------:R-:W-:Y:S02]  /*dff0*/  LOP3.LUT R0, R0, 0x7fffe000, RZ, 0xc0, !PT ;  /* 0x7fffe00000007812 */ /* 0x000fe400078ec0ff */
[----:B------:R-:W-:Y:S02]  /*e000*/  LOP3.LUT R3, R151, R3, R150, 0xf6, !PT ;  /* 0x0000000397037212 */ /* 0x000fe400078ef696 */
[----:B------:R-:W-:Y:S02]  /*e010*/  IADD3 R0, R2, R0, R151 ;  /* 0x0000000002007210 */ /* 0x000fe40007ffe097 */
[----:B------:R-:W-:Y:S02]  /*e020*/  SHF.L.U32 R19, R3, 0x1, RZ ;  /* 0x0000000103137819 */ /* 0x000fe400000006ff */
[----:B------:R-:W-:Y:S01]  /*e030*/  SHF.L.U32 R18, R0, 0x1, RZ ;  /* 0x0000000100127819 */ /* 0x000fe200000006ff */
[----:B------:R-:W-:Y:S01]  /*e040*/  HADD2.F32 R0, -RZ, R49.H0_H0 ;  /* 0x20000031ff007230 */ /* 0x000fe20000004100 */
[----:B------:R-:W-:Y:S01]  /*e050*/  SHF.R.U32.HI R3, RZ, 0x10, R5 ;  /* 0x00000010ff037819 */ /* 0x000fe20000011605 */
[----:B--2---:R-:W1:Y:S04]  /*e060*/  LDS.128 R20, [R19+0x18100] ;  /* 0x0181000013147984 */ /* 0x004e680000000c00 */
[----:B------:R-:W2:Y:S01]  /*e070*/  LDS.128 R24, [R18+0x18100] ;  /* 0x0181000012187984 */ /* 0x000ea20000000c00 */
[----:B-1----:R-:W-:-:S02]  /*e080*/  HADD2.F32 R16, -RZ, R21.H0_H0 ;  /* 0x20000015ff107230 */ /* 0x002fc40000004100 */
[----:B--2---:R-:W-:-:S03]  /*e090*/  HADD2.F32 R2, -RZ, R25.H0_H0 ;  /* 0x20000019ff027230 */ /* 0x004fc60000004100 */
[-C--:B------:R-:W-:Y:S02]  /*e0a0*/  FMUL.FTZ R8, R16, R0.reuse ;  /* 0x0000000010087220 */ /* 0x080fe40000410000 */
[C---:B------:R-:W-:Y:S01]  /*e0b0*/  FMUL.FTZ R17, R2.reuse, R0 ;  /* 0x0000000002117220 */ /* 0x040fe20000410000 */
[----:B------:R-:W-:Y:S01]  /*e0c0*/  HADD2.F32 R0, -RZ, R3.H0_H0 ;  /* 0x20000003ff007230 */ /* 0x000fe20000004100 */
[-C--:B------:R-:W-:Y:S01]  /*e0d0*/  FFMA.FTZ R50, R2, R9.reuse, R8 ;  /* 0x0000000902327223 */ /* 0x080fe20000010008 */
[----:B------:R-:W-:Y:S01]  /*e0e0*/  SHF.R.U32.HI R2, RZ, 0x10, R13 ;  /* 0x00000010ff027819 */ /* 0x000fe2000001160d */
[----:B------:R-:W-:Y:S01]  /*e0f0*/  HADD2.F32 R8, -RZ, R21.H1_H1 ;  /* 0x30000015ff087230 */ /* 0x000fe20000004100 */
[----:B------:R-:W-:Y:S01]  /*e100*/  FFMA.FTZ R49, R16, R9, -R17 ;  /* 0x0000000910317223 */ /* 0x000fe20000010811 */
[----:B------:R-:W-:Y:S01]  /*e110*/  HADD2.F32 R3, -RZ, R25.H1_H1 ;  /* 0x30000019ff037230 */ /* 0x000fe20000004100 */
[----:B------:R-:W-:Y:S01]  /*e120*/  SHF.R.U64 R21, R12, 0x10, R13 ;  /* 0x000000100c157819 */ /* 0x000fe2000000120d */
[----:B------:R-:W-:Y:S01]  /*e130*/  HADD2.F32 R2, -RZ, R2.H0_H0 ;  /* 0x20000002ff027230 */ /* 0x000fe20000004100 */
[-C--:B------:R-:W-:Y:S01]  /*e140*/  FMUL.FTZ R9, R8, R0.reuse ;  /* 0x0000000008097220 */ /* 0x080fe20000410000 */
[----:B------:R-:W-:Y:S01]  /*e150*/  SHF.R.U64 R12, R4, 0x10, R5 ;  /* 0x00000010040c7819 */ /* 0x000fe20000001205 */
[C---:B------:R-:W-:Y:S01]  /*e160*/  FMUL.FTZ R0, R3.reuse, R0 ;  /* 0x0000000003007220 */ /* 0x040fe20000410000 */
[----:B------:R-:W-:Y:S01]  /*e170*/  SHF.R.U32.HI R5, RZ, 0x10, R7 ;  /* 0x00000010ff057819 */ /* 0x000fe20000011607 */
[-C--:B------:R-:W-:Y:S01]  /*e180*/  FFMA.FTZ R35, R3, R2.reuse, R9 ;  /* 0x0000000203237223 */ /* 0x080fe20000010009 */
[----:B------:R-:W-:Y:S01]  /*e190*/  HADD2.F32 R3, -RZ, R24.H0_H0 ;  /* 0x20000018ff037230 */ /* 0x000fe20000004100 */
[----:B------:R-:W-:Y:S01]  /*e1a0*/  FFMA.FTZ R48, R8, R2, -R0 ;  /* 0x0000000208307223 */ /* 0x000fe20000010800 */
[----:B------:R-:W-:Y:S01]  /*e1b0*/  HADD2.F32 R0, -RZ, R51.H0_H0 ;  /* 0x20000033ff007230 */ /* 0x000fe20000004100 */
[----:B------:R-:W-:Y:S01]  /*e1c0*/  SHF.R.U64 R7, R6, 0x10, R7 ;  /* 0x0000001006077819 */ /* 0x000fe20000001207 */
[----:B------:R-:W-:Y:S01]  /*e1d0*/  HADD2.F32 R8, -RZ, R20.H0_H0 ;  /* 0x20000014ff087230 */ /* 0x000fe20000004100 */
[----:B------:R-:W-:Y:S01]  /*e1e0*/  SHF.R.U64 R16, R14, 0x10, R15 ;  /* 0x000000100e107819 */ /* 0x000fe2000000120f */
[----:B------:R-:W-:-:S02]  /*e1f0*/  HADD2.F32 R2, -RZ, R76.H0_H0 ;  /* 0x2000004cff027230 */ /* 0x000fc40000004100 */
[----:B------:R-:W-:Y:S01]  /*e200*/  HADD2.F32 R6, -RZ, R5.H0_H0 ;  /* 0x20000005ff067230 */ /* 0x000fe20000004100 */
[CC--:B------:R-:W-:Y:S01]  /*e210*/  FMUL.FTZ R9, R8.reuse, R0.reuse ;  /* 0x0000000008097220 */ /* 0x0c0fe20000410000 */
[----:B------:R-:W-:Y:S01]  /*e220*/  HADD2.F32 R5, -RZ, R23.H1_H1 ;  /* 0x30000017ff057230 */ /* 0x000fe20000004100 */
[C---:B------:R-:W-:Y:S01]  /*e230*/  FMUL.FTZ R0, R3.reuse, R0 ;  /* 0x0000000003007220 */ /* 0x040fe20000410000 */
[----:B------:R-:W-:Y:S01]  /*e240*/  HADD2.F32 R21, -RZ, R21.H0_H0 ;  /* 0x20000015ff157230 */ /* 0x000fe20000004100 */
[-C--:B------:R-:W-:Y:S01]  /*e250*/  FFMA.FTZ R33, R3, R2.reuse, R9 ;  /* 0x0000000203217223 */ /* 0x080fe20000010009 */
[----:B------:R-:W-:Y:S01]  /*e260*/  HADD2.F32 R3, -RZ, R26.H0_H0 ;  /* 0x2000001aff037230 */ /* 0x000fe20000004100 */
[----:B------:R-:W-:Y:S01]  /*e270*/  FFMA.FTZ R34, R8, R2, -R0 ;  /* 0x0000000208227223 */ /* 0x000fe20000010800 */
[----:B------:R-:W-:Y:S01]  /*e280*/  HADD2.F32 R2, -RZ, R51.H1_H1 ;  /* 0x30000033ff027230 */ /* 0x000fe20000004100 */
[----:B------:R-:W-:Y:S01]  /*e290*/  SHF.R.U32.HI R9, RZ, 0x10, R15 ;  /* 0x00000010ff097819 */ /* 0x000fe2000001160f */
[----:B------:R-:W-:-:S02]  /*e2a0*/  HADD2.F32 R8, -RZ, R22.H0_H0 ;  /* 0x20000016ff087230 */ /* 0x000fc40000004100 */
[----:B------:R-:W-:Y:S02]  /*e2b0*/  HADD2.F32 R0, -RZ, R77.H0_H0 ;  /* 0x2000004dff007230 */ /* 0x000fe40000004100 */
[----:B------:R-:W-:Y:S01]  /*e2c0*/  HADD2.F32 R7, -RZ, R7.H0_H0 ;  /* 0x20000007ff077230 */ /* 0x000fe20000004100 */
[CC--:B------:R-:W-:Y:S02]  /*e2d0*/  FMUL.FTZ R4, R8.reuse, R2.reuse ;  /* 0x0000000208047220 */ /* 0x0c0fe40000410000 */
[C---:B------:R-:W-:Y:S02]  /*e2e0*/  FMUL.FTZ R2, R3.reuse, R2 ;  /* 0x0000000203027220 */ /* 0x040fe40000410000 */
[-C--:B------:R-:W-:Y:S01]  /*e2f0*/  FFMA.FTZ R32, R3, R0.reuse, R4 ;  /* 0x0000000003207223 */ /* 0x080fe20000010004 */
[----:B------:R-:W-:Y:S01]  /*e300*/  HADD2.F32 R4, -RZ, R77.H1_H1 ;  /* 0x3000004dff047230 */ /* 0x000fe20000004100 */
[----:B------:R-:W-:Y:S01]  /*e310*/  FFMA.FTZ R25, R8, R0, -R2 ;  /* 0x0000000008197223 */ /* 0x000fe20000010802 */
[----:B------:R-:W-:-:S02]  /*e320*/  HADD2.F32 R2, -RZ, R76.H1_H1 ;  /* 0x3000004cff027230 */ /* 0x000fc40000004100 */
[----:B------:R-:W-:Y:S02]  /*e330*/  HADD2.F32 R8, -RZ, R23.H0_H0 ;  /* 0x20000017ff087230 */ /* 0x000fe40000004100 */
[----:B------:R-:W-:Y:S02]  /*e340*/  HADD2.F32 R0, -RZ, R27.H0_H0 ;  /* 0x2000001bff007230 */ /* 0x000fe40000004100 */
[----:B------:R-:W-:Y:S01]  /*e350*/  HADD2.F32 R23, -RZ, R9.H0_H0 ;  /* 0x20000009ff177230 */ /* 0x000fe20000004100 */
[-C--:B------:R-:W-:Y:S01]  /*e360*/  FMUL.FTZ R3, R8, R2.reuse ;  /* 0x0000000208037220 */ /* 0x080fe20000410000 */
[----:B------:R-:W-:Y:S01]  /*e370*/  HADD2.F32 R9, -RZ, R12.H0_H0 ;  /* 0x2000000cff097230 */ /* 0x000fe20000004100 */
[C---:B------:R-:W-:Y:S02]  /*e380*/  FMUL.FTZ R15, R0.reuse, R2 ;  /* 0x00000002000f7220 */ /* 0x040fe40000410000 */
[----:B------:R-:W-:Y:S01]  /*e390*/  FFMA.FTZ R17, R0, R4, R3 ;  /* 0x0000000400117223 */ /* 0x000fe20000010003 */
[----:B------:R-:W-:Y:S01]  /*e3a0*/  HADD2.F32 R0, -RZ, R27.H1_H1 ;  /* 0x3000001bff007230 */ /* 0x000fe20000004100 */
[----:B------:R-:W-:Y:S01]  /*e3b0*/  FMUL.FTZ R2, R5, R6 ;  /* 0x0000000605027220 */ /* 0x000fe20000410000 */
[----:B------:R-:W-:-:S02]  /*e3c0*/  HADD2.F32 R3, -RZ, R20.H1_H1 ;  /* 0x30000014ff037230 */ /* 0x000fc40000004100 */
[----:B------:R-:W-:Y:S01]  /*e3d0*/  HADD2.F32 R20, -RZ, R16.H0_H0 ;  /* 0x20000010ff147230 */ /* 0x000fe20000004100 */
[C---:B------:R-:W-:Y:S02]  /*e3e0*/  FMUL.FTZ R13, R0.reuse, R6 ;  /* 0x00000006000d7220 */ /* 0x040fe40000410000 */
[----:B------:R-:W-:Y:S01]  /*e3f0*/  FFMA.FTZ R14, R0, R23, R2 ;  /* 0x00000017000e7223 */ /* 0x000fe20000010002 */
[----:B------:R-:W-:Y:S01]  /*e400*/  HADD2.F32 R0, -RZ, R24.H1_H1 ;  /* 0x30000018ff007230 */ /* 0x000fe20000004100 */
[----:B------:R-:W-:Y:S01]  /*e410*/  FMUL.FTZ R6, R3, R9 ;  /* 0x0000000903067220 */ /* 0x000fe20000410000 */
[----:B------:R-:W-:-:S03]  /*e420*/  HADD2.F32 R2, -RZ, R22.H1_H1 ;  /* 0x30000016ff027230 */ /* 0x000fc60000004100 */
[C---:B------:R-:W-:Y:S02]  /*e430*/  FMUL.FTZ R9, R0.reuse, R9 ;  /* 0x0000000900097220 */ /* 0x040fe40000410000 */
[----:B------:R-:W-:Y:S01]  /*e440*/  FFMA.FTZ R12, R0, R21, R6 ;  /* 0x00000015000c7223 */ /* 0x000fe20000010006 */
[----:B------:R-:W-:Y:S01]  /*e450*/  HADD2.F32 R0, -RZ, R26.H1_H1 ;  /* 0x3000001aff007230 */ /* 0x000fe20000004100 */
[----:B------:R-:W-:Y:S02]  /*e460*/  FMUL.FTZ R6, R2, R7 ;  /* 0x0000000702067220 */ /* 0x000fe40000410000 */
[----:B------:R-:W-:Y:S02]  /*e470*/  FFMA.FTZ R3, R3, R21, -R9 ;  /* 0x0000001503037223 */ /* 0x000fe40000010809 */
[C---:B------:R-:W-:Y:S02]  /*e480*/  FMUL.FTZ R7, R0.reuse, R7 ;  /* 0x0000000700077220 */ /* 0x040fe40000410000 */
[----:B------:R-:W-:-:S02]  /*e490*/  FFMA.FTZ R16, R0, R20, R6 ;  /* 0x0000001400107223 */ /* 0x000fc40000010006 */
[----:B------:R-:W-:Y:S01]  /*e4a0*/  FFMA.FTZ R6, R8, R4, -R15 ;  /* 0x0000000408067223 */ /* 0x000fe2000001080f */
[----:B------:R-:W-:Y:S01]  /*e4b0*/  F2FP.PACK_AB R4, R12, R33 ;  /* 0x000000210c04723e */ /* 0x000fe200000000ff */
[----:B------:R-:W-:Y:S01]  /*e4c0*/  FFMA.FTZ R0, R5, R23, -R13 ;  /* 0x0000001705007223 */ /* 0x000fe2000001080d */
[----:B------:R-:W-:Y:S01]  /*e4d0*/  F2FP.PACK_AB R13, R48, R49 ;  /* 0x00000031300d723e */ /* 0x000fe200000000ff */
[----:B------:R-:W-:Y:S01]  /*e4e0*/  FFMA.FTZ R2, R2, R20, -R7 ;  /* 0x0000001402027223 */ /* 0x000fe20000010807 */
[----:B------:R-:W-:Y:S02]  /*e4f0*/  F2FP.PACK_AB R7, R14, R17 ;  /* 0x000000110e07723e */ /* 0x000fe400000000ff */
[----:B------:R-:W-:Y:S02]  /*e500*/  F2FP.PACK_AB R15, R0, R6 ;  /* 0x00000006000f723e */ /* 0x000fe400000000ff */
[----:B------:R-:W-:Y:S02]  /*e510*/  F2FP.PACK_AB R12, R3, R34 ;  /* 0x00000022030c723e */ /* 0x000fe400000000ff */
[----:B------:R-:W-:-:S02]  /*e520*/  F2FP.PACK_AB R14, R2, R25 ;  /* 0x00000019020e723e */ /* 0x000fc400000000ff */
[----:B------:R-:W-:Y:S02]  /*e530*/  F2FP.PACK_AB R5, R35, R50 ;  /* 0x000000322305723e */ /* 0x000fe400000000ff */
[----:B------:R-:W-:Y:S01]  /*e540*/  F2FP.PACK_AB R6, R16, R32 ;  /* 0x000000201006723e */ /* 0x000fe200000000ff */
[----:B------:R1:W-:Y:S04]  /*e550*/  STS.128 [R19+0x18100], R12 ;  /* 0x0181000c13007388 */ /* 0x0003e80000000c00 */
[----:B------:R1:W-:Y:S02]  /*e560*/  STS.128 [R18+0x18100], R4 ;  /* 0x0181000412007388 */ /* 0x0003e40000000c00 */
.L_x_2929:
[----:B------:R-:W-:Y:S05]  /*e570*/  BSYNC B0 ;  /* 0x0000000000007941 */ /* 0x000fea0003800000 */
.L_x_2928:
[----:B------:R-:W-:Y:S01]  /*e580*/  ISETP.GE.AND P0, PT, R109, c[0x0][0x27c], PT ;  /* 0x00009f006d007a0c */ /* 0x000fe20003f06270 */
[----:B------:R-:W-:-:S12]  /*e590*/  BSSY B0, `(.L_x_2930) ;  /* 0x0000062000007945 */ /* 0x000fd80003800000 */
[----:B------:R-:W-:Y:S05]  /*e5a0*/  @P0 BRA `(.L_x_2931) ;  /* 0x0000060000000947 */ /* 0x000fea0003800000 */
[----:B------:R-:W3:Y:S01]  /*e5b0*/  LDL R77, [R1+0x5c] ;  /* 0x00005c00014d7983 */ /* 0x000ee20000100800 */
        /* <DEDUP_REMOVED lines=12> */
[----:B------:R-:W-:Y:S02]  /*e680*/  SHF.R.U64 R49, R38, 0x10, R39 ;  /* 0x0000001026317819 */ /* 0x000fe40000001227 */
[----:B------:R-:W-:-:S02]  /*e690*/  IADD3 R0, R2, R0, R151 ;  /* 0x0000000002007210 */ /* 0x000fc40007ffe097 */
[----:B------:R-:W-:Y:S02]  /*e6a0*/  SHF.R.U64 R50, R36, 0x10, R37 ;  /* 0x0000001024327819 */ /* 0x000fe40000001225 */
[----:B------:R-:W-:Y:S01]  /*e6b0*/  SHF.L.U32 R32, R0, 0x1, RZ ;  /* 0x0000000100207819 */ /* 0x000fe200000006ff */
[----:B------:R-:W-:Y:S01]  /*e6c0*/  HADD2.F32 R0, -RZ, R79.H0_H0 ;  /* 0x2000004fff007230 */ /* 0x000fe20000004100 */
[--C-:B------:R-:W-:Y:S01]  /*e6d0*/  SHF.R.U32.HI R26, RZ, 0x10, R31.reuse ;  /* 0x00000010ff1a7819 */ /* 0x100fe2000001161f */
[----:B------:R-:W-:Y:S01]  /*e6e0*/  HADD2.F32 R50, -RZ, R50.H0_H0 ;  /* 0x20000032ff327230 */ /* 0x000fe20000004100 */
[----:B------:R-:W-:Y:S01]  /*e6f0*/  SHF.R.U64 R30, R30, 0x10, R31 ;  /* 0x000000101e1e7819 */ /* 0x000fe2000000121f */
[----:B-1----:R-:W1:Y:S01]  /*e700*/  LDS.128 R12, [R32+0x18100] ;  /* 0x01810000200c7984 */ /* 0x002e620000000c00 */
[----:B------:R-:W-:Y:S02]  /*e710*/  SHF.R.U64 R48, R28, 0x10, R29 ;  /* 0x000000101c307819 */ /* 0x000fe4000000121d */
[----:B------:R-:W-:Y:S01]  /*e720*/  SHF.R.U32.HI R27, RZ, 0x10, R39 ;  /* 0x00000010ff1b7819 */ /* 0x000fe20000011627 */
[----:B------:R-:W-:-:S04]  /*e730*/  HADD2.F32 R39, -RZ, R49.H0_H0 ;  /* 0x20000031ff277230 */ /* 0x000fc80000004100 */
[----:B------:R-:W-:Y:S02]  /*e740*/  HADD2.F32 R51, -RZ, R27.H0_H0 ;  /* 0x2000001bff337230 */ /* 0x000fe40000004100 */
[----:B-1----:R-:W-:Y:S02]  /*e750*/  HADD2.F32 R3, -RZ, R13.H0_H0 ;  /* 0x2000000dff037230 */ /* 0x002fe40000004100 */
[----:B------:R-:W-:Y:S02]  /*e760*/  HADD2.F32 R9, -RZ, R15.H0_H0 ;  /* 0x2000000fff097230 */ /* 0x000fe40000004100 */
        /* <DEDUP_REMOVED lines=39> */
[-C--:B------:R-:W-:Y:S02]  /*e9e0*/  FMUL.FTZ R15, R18, R2.reuse ;  /* 0x00000002120f7220 */ /* 0x080fe40000410000 */
        /* <DEDUP_REMOVED lines=28> */
.L_x_2931:
[----:B------:R-:W-:Y:S05]  /*ebb0*/  BSYNC B0 ;  /* 0x0000000000007941 */ /* 0x000fea0003800000 */
.L_x_2930:
        /* <DEDUP_REMOVED lines=28> */
[----:B------:R-:W-:Y:S02]  /*ed80*/  HADD2.F32 R9, -RZ, R15.H0_H0 ;  /* 0x2000000fff097230 */ /* 0x000fe40000004100 */
        /* <DEDUP_REMOVED lines=69> */
.L_x_2927:
[----:B------:R-:W-:Y:S05]  /*f1e0*/  BSYNC B1 ;  /* 0x0000000000017941 */ /* 0x000fea0003800000 */
.L_x_2926:
        /* <DEDUP_REMOVED lines=14> */
[----:B------:R-:W4:Y:S04]  /*f2d0*/  LDL R44, [R1+0x60] ;  /* 0x00006000012c7983 */ /* 0x000f280000100800 */
[----:B------:R-:W1:Y:S02]  /*f2e0*/  S2R R0, SR_TID.X ;  /* 0x0000000000007919 */ /* 0x000e640000002100 */
[----:B-1----:R-:W-:-:S04]  /*f2f0*/  SHF.R.S32.HI R2, RZ, 0x1f, R0 ;  /* 0x0000001fff027819 */ /* 0x002fc80000011400 */
[----:B------:R-:W-:-:S04]  /*f300*/  LEA.HI R2, R2, R0, RZ, 0x2 ;  /* 0x0000000002027211 */ /* 0x000fc800078f10ff */
[----:B------:R-:W-:-:S04]  /*f310*/  LOP3.LUT R2, R2, 0xfffffffc, RZ, 0xc0, !PT ;  /* 0xfffffffc02027812 */ /* 0x000fc800078ec0ff */
[----:B------:R-:W-:Y:S02]  /*f320*/  IADD3 R2, -R2, R0, RZ ;  /* 0x0000000002027210 */ /* 0x000fe40007ffe1ff */
        /* <DEDUP_REMOVED lines=9> */
[----:B-----5:R-:W-:-:S04]  /*f3c0*/  IADD3 R0, R2, R0, R45 ;  /* 0x0000000002007210 */ /* 0x020fc80007ffe02d */
[----:B------:R-:W-:-:S05]  /*f3d0*/  SHF.L.U32 R29, R0, 0x1, RZ ;  /* 0x00000001001d7819 */ /* 0x000fca00000006ff */
[----:B------:R-:W1:Y:S01]  /*f3e0*/  LDS.128 R12, [R29+0x18100] ;  /* 0x018100001d0c7984 */ /* 0x000e620000000c00 */
[----:B------:R-:W-:Y:S01]  /*f3f0*/  SHF.R.U32.HI R24, RZ, 0x10, R57 ;  /* 0x00000010ff187819 */ /* 0x000fe20000011639 */
[----:B------:R-:W-:Y:S01]  /*f400*/  HADD2.F32 R0, -RZ, R85.H1_H1 ;  /* 0x30000055ff007230 */ /* 0x000fe20000004100 */
[----:B------:R-:W-:-:S05]  /*f410*/  SHF.R.U32.HI R25, RZ, 0x10, R53 ;  /* 0x00000010ff197819 */ /* 0x000fca0000011635 */
[----:B------:R-:W-:Y:S01]  /*f420*/  HADD2.F32 R43, -RZ, R25.H0_H0 ;  /* 0x20000019ff2b7230 */ /* 0x000fe20000004100 */
[----:B------:R-:W-:Y:S02]  /*f430*/  SHF.R.U32.HI R26, RZ, 0x10, R59 ;  /* 0x00000010ff1a7819 */ /* 0x000fe4000001163b */
[----:B------:R-:W-:Y:S02]  /*f440*/  SHF.R.U64 R31, R56, 0x10, R57 ;  /* 0x00000010381f7819 */ /* 0x000fe40000001239 */
[----:B------:R-:W-:Y:S02]  /*f450*/  SHF.R.U32.HI R27, RZ, 0x10, R55 ;  /* 0x00000010ff1b7819 */ /* 0x000fe40000011637 */
[----:B------:R-:W-:Y:S02]  /*f460*/  SHF.R.U64 R35, R58, 0x10, R59 ;  /* 0x000000103a237819 */ /* 0x000fe4000000123b */
[----:B------:R-:W-:Y:S01]  /*f470*/  SHF.R.U64 R38, R52, 0x10, R53 ;  /* 0x0000001034267819 */ /* 0x000fe20000001235 */
[----:B------:R-:W-:Y:S01]  /*f480*/  HADD2.F32 R42, -RZ, R27.H0_H0 ;  /* 0x2000001bff2a7230 */ /* 0x000fe20000004100 */
[----:B------:R-:W-:Y:S01]  /*f490*/  SHF.R.U64 R40, R54, 0x10, R55 ;  /* 0x0000001036287819 */ /* 0x000fe20000001237 */
[----:B-1----:R-:W-:-:S02]  /*f4a0*/  HADD2.F32 R3, -RZ, R13.H0_H0 ;  /* 0x2000000dff037230 */ /* 0x002fc40000004100 */
[----:B------:R-:W-:Y:S02]  /*f4b0*/  HADD2.F32 R9, -RZ, R15.H0_H0 ;  /* 0x2000000fff097230 */ /* 0x000fe40000004100 */
[----:B------:R-:W-:Y:S01]  /*f4c0*/  HADD2.F32 R2, -RZ, R13.H1_H1 ;  /* 0x3000000dff027230 */ /* 0x000fe20000004100 */
[----:B------:R-:W-:Y:S01]  /*f4d0*/  FMUL.FTZ R34, R3, R0 ;  /* 0x0000000003227220 */ /* 0x000fe20000410000 */
[--C-:B------:R-:W-:Y:S02]  /*f4e0*/  HADD2.F32 R8, -RZ, R12.reuse.H0_H0 ;  /* 0x2000000cff087230 */ /* 0x100fe40000004100 */
[----:B------:R-:W-:Y:S02]  /*f4f0*/  HADD2.F32 R13, -RZ, R12.H1_H1 ;  /* 0x3000000cff0d7230 */ /* 0x000fe40000004100 */
[--C-:B------:R-:W-:Y:S02]  /*f500*/  HADD2.F32 R12, -RZ, R14.reuse.H0_H0 ;  /* 0x2000000eff0c7230 */ /* 0x100fe40000004100 */
[----:B------:R-:W-:-:S02]  /*f510*/  HADD2.F32 R14, -RZ, R14.H1_H1 ;  /* 0x3000000eff0e7230 */ /* 0x000fc40000004100 */
[----:B------:R-:W-:Y:S01]  /*f520*/  HADD2.F32 R38, -RZ, R38.H0_H0 ;  /* 0x20000026ff267230 */ /* 0x000fe20000004100 */
[----:B----4-:R-:W1:Y:S02]  /*f530*/  LDS.128 R4, [R44] ;  /* 0x000000002c047984 */ /* 0x010e640000000c00 */
[----:B-1----:R-:W-:Y:S02]  /*f540*/  HADD2.F32 R22, -RZ, R5.H0_H0 ;  /* 0x20000005ff167230 */ /* 0x002fe40000004100 */
[--C-:B------:R-:W-:Y:S02]  /*f550*/  HADD2.F32 R17, -RZ, R7.reuse.H0_H0 ;  /* 0x20000007ff117230 */ /* 0x100fe40000004100 */
[----:B------:R-:W-:Y:S02]  /*f560*/  HADD2.F32 R16, -RZ, R7.H1_H1 ;  /* 0x30000007ff107230 */ /* 0x000fe40000004100 */
[----:B------:R-:W-:Y:S02]  /*f570*/  HADD2.F32 R7, -RZ, R15.H1_H1 ;  /* 0x3000000fff077230 */ /* 0x000fe40000004100 */
[----:B------:R-:W-:-:S02]  /*f580*/  HADD2.F32 R19, -RZ, R5.H1_H1 ;  /* 0x30000005ff137230 */ /* 0x000fc40000004100 */
[----:B------:R-:W-:Y:S02]  /*f590*/  HADD2.F32 R15, -RZ, R24.H0_H0 ;  /* 0x20000018ff0f7230 */ /* 0x000fe40000004100 */
[--C-:B------:R-:W-:Y:S02]  /*f5a0*/  HADD2.F32 R18, -RZ, R6.reuse.H0_H0 ;  /* 0x20000006ff127230 */ /* 0x100fe40000004100 */
[----:B------:R-:W-:Y:S01]  /*f5b0*/  HADD2.F32 R21, -RZ, R6.H1_H1 ;  /* 0x30000006ff157230 */ /* 0x000fe20000004100 */
[----:B------:R-:W-:Y:S01]  /*f5c0*/  FMUL.FTZ R5, R22, R0 ;  /* 0x0000000016057220 */ /* 0x000fe20000410000 */
[----:B------:R-:W-:Y:S02]  /*f5d0*/  HADD2.F32 R6, -RZ, R88.H0_H0 ;  /* 0x20000058ff067230 */ /* 0x000fe40000004100 */
[--C-:B--2---:R-:W-:Y:S02]  /*f5e0*/  HADD2.F32 R20, -RZ, R4.reuse.H0_H0 ;  /* 0x20000004ff147230 */ /* 0x104fe40000004100 */
[----:B------:R-:W-:Y:S01]  /*f5f0*/  HADD2.F32 R23, -RZ, R4.H1_H1 ;  /* 0x30000004ff177230 */ /* 0x000fe20000004100 */
[----:B------:R-:W-:Y:S01]  /*f600*/  FMUL.FTZ R0, R19, R15 ;  /* 0x0000000f13007220 */ /* 0x000fe20000410000 */
[----:B------:R-:W-:Y:S01]  /*f610*/  HADD2.F32 R4, -RZ, R86.H1_H1 ;  /* 0x30000056ff047230 */ /* 0x000fe20000004100 */
[----:B------:R-:W-:Y:S01]  /*f620*/  FFMA.FTZ R41, R3, R6, R5 ;  /* 0x0000000603297223 */ /* 0x000fe20000010005 */
[--C-:B------:R-:W-:Y:S01]  /*f630*/  HADD2.F32 R5, -RZ, R89.reuse.H1_H1 ;  /* 0x30000059ff057230 */ /* 0x100fe20000004100 */
[----:B------:R-:W-:Y:S01]  /*f640*/  FFMA.FTZ R39, R2, R43, R0 ;  /* 0x0000002b02277223 */ /* 0x000fe20000010000 */
[----:B------:R-:W-:Y:S01]  /*f650*/  HADD2.F32 R0, -RZ, R89.H0_H0 ;  /* 0x20000059ff007230 */ /* 0x000fe20000004100 */
[----:B------:R-:W-:-:S02]  /*f660*/  FMUL.FTZ R3, R20, R4 ;  /* 0x0000000414037220 */ /* 0x000fc40000410000 */
[C---:B------:R-:W-:Y:S02]  /*f670*/  FMUL.FTZ R32, R8.reuse, R4 ;  /* 0x0000000408207220 */ /* 0x040fe40000410000 */
[----:B------:R-:W-:Y:S01]  /*f680*/  FFMA.FTZ R36, R8, R5, R3 ;  /* 0x0000000508247223 */ /* 0x000fe20000010003 */
[----:B------:R-:W-:Y:S01]  /*f690*/  HADD2.F32 R3, -RZ, R90.H0_H0 ;  /* 0x2000005aff037230 */ /* 0x000fe20000004100 */
[-C--:B------:R-:W-:Y:S01]  /*f6a0*/  FMUL.FTZ R8, R17, R0.reuse ;  /* 0x0000000011087220 */ /* 0x080fe20000410000 */
[----:B------:R-:W-:Y:S01]  /*f6b0*/  HADD2.F32 R24, -RZ, R26.H0_H0 ;  /* 0x2000001aff187230 */ /* 0x000fe20000004100 */
[----:B------:R-:W-:Y:S01]  /*f6c0*/  FMUL.FTZ R33, R2, R15 ;  /* 0x0000000f02217220 */ /* 0x000fe20000410000 */
[----:B------:R-:W-:Y:S01]  /*f6d0*/  HADD2.F32 R2, -RZ, R88.H1_H1 ;  /* 0x30000058ff027230 */ /* 0x000fe20000004100 */
[C---:B------:R-:W-:Y:S01]  /*f6e0*/  FFMA.FTZ R28, R9.reuse, R3, R8 ;  /* 0x00000003091c7223 */ /* 0x040fe20000010008 */
[----:B------:R-:W-:Y:S01]  /*f6f0*/  HADD2.F32 R8, -RZ, R31.H0_H0 ;  /* 0x2000001fff087230 */ /* 0x000fe20000004100 */
[----:B------:R-:W-:Y:S01]  /*f700*/  FMUL.FTZ R26, R9, R0 ;  /* 0x00000000091a7220 */ /* 0x000fe20000410000 */
[----:B------:R-:W-:Y:S01]  /*f710*/  HADD2.F32 R4, -RZ, R90.H1_H1 ;  /* 0x3000005aff047230 */ /* 0x000fe20000004100 */
[----:B------:R-:W-:Y:S01]  /*f720*/  FMUL.FTZ R0, R16, R24 ;  /* 0x0000001810007220 */ /* 0x000fe20000410000 */
[----:B------:R-:W-:Y:S01]  /*f730*/  HADD2.F32 R9, -RZ, R35.H0_H0 ;  /* 0x20000023ff097230 */ /* 0x000fe20000004100 */
[-C--:B------:R-:W-:Y:S01]  /*f740*/  FMUL.FTZ R15, R18, R2.reuse ;  /* 0x00000002120f7220 */ /* 0x080fe20000410000 */
[----:B------:R-:W-:Y:S01]  /*f750*/  HADD2.F32 R35, -RZ, R40.H0_H0 ;  /* 0x20000028ff237230 */ /* 0x000fe20000004100 */
[----:B------:R-:W-:-:S02]  /*f760*/  FMUL.FTZ R30, R12, R2 ;  /* 0x000000020c1e7220 */ /* 0x000fc40000410000 */
[----:B------:R-:W-:Y:S02]  /*f770*/  FFMA.FTZ R25, R7, R42, R0 ;  /* 0x0000002a07197223 */ /* 0x000fe40000010000 */
[----:B------:R-:W-:Y:S02]  /*f780*/  FMUL.FTZ R2, R23, R8 ;  /* 0x0000000817027220 */ /* 0x000fe40000410000 */
[----:B------:R-:W-:Y:S02]  /*f790*/  FFMA.FTZ R37, R12, R4, R15 ;  /* 0x000000040c257223 */ /* 0x000fe4000001000f */
        /* <DEDUP_REMOVED lines=9> */
[----:B------:R-:W-:Y:S02]  /*f830*/  FFMA.FTZ R8, R18, R4, -R30 ;  /* 0x0000000412087223 */ /* 0x000fe4000001081e */
[----:B------:R-:W-:Y:S02]  /*f840*/  FFMA.FTZ R3, R17, R3, -R26 ;  /* 0x0000000311037223 */ /* 0x000fe4000001081a */
[----:B------:R-:W-:Y:S02]  /*f850*/  FFMA.FTZ R0, R16, R42, -R24 ;  /* 0x0000002a10007223 */ /* 0x000fe40000010818 */
[----:B------:R-:W-:Y:S02]  /*f860*/  FFMA.FTZ R2, R23, R38, -R15 ;  /* 0x0000002617027223 */ /* 0x000fe4000001080f */
[----:B------:R-:W-:Y:S01]  /*f870*/  FFMA.FTZ R6, R21, R35, -R7 ;  /* 0x0000002315067223 */ /* 0x000fe20000010807 */
[----:B------:R-:W-:Y:S02]  /*f880*/  F2FP.PACK_AB R13, R13, R12 ;  /* 0x0000000c0d0d723e */ /* 0x000fe400000000ff */
[----:B------:R-:W-:-:S02]  /*f890*/  F2FP.PACK_AB R15, R0, R3 ;  /* 0x00000003000f723e */ /* 0x000fc400000000ff */
[----:B------:R-:W-:Y:S02]  /*f8a0*/  F2FP.PACK_AB R12, R2, R9 ;  /* 0x00000009020c723e */ /* 0x000fe400000000ff */
[----:B------:R-:W-:Y:S02]  /*f8b0*/  F2FP.PACK_AB R14, R6, R8 ;  /* 0x00000008060e723e */ /* 0x000fe400000000ff */
[----:B------:R-:W-:Y:S02]  /*f8c0*/  F2FP.PACK_AB R7, R25, R28 ;  /* 0x0000001c1907723e */ /* 0x000fe400000000ff */
[----:B------:R-:W-:Y:S02]  /*f8d0*/  F2FP.PACK_AB R5, R39, R41 ;  /* 0x000000292705723e */ /* 0x000fe400000000ff */
[----:B------:R-:W-:Y:S02]  /*f8e0*/  F2FP.PACK_AB R4, R27, R36 ;  /* 0x000000241b04723e */ /* 0x000fe400000000ff */
[----:B------:R-:W-:Y:S01]  /*f8f0*/  F2FP.PACK_AB R6, R31, R37 ;  /* 0x000000251f06723e */ /* 0x000fe200000000ff */
[----:B------:R1:W-:Y:S04]  /*f900*/  STS.128 [R44], R12 ;  /* 0x0000000c2c007388 */ /* 0x0003e80000000c00 */
[----:B------:R1:W-:Y:S02]  /*f910*/  STS.128 [R29+0x18100], R4 ;  /* 0x018100041d007388 */ /* 0x0003e40000000c00 */
.L_x_2933:
[----:B------:R-:W-:Y:S05]  /*f920*/  BSYNC B0 ;  /* 0x0000000000007941 */ /* 0x000fea0003800000 */
.L_x_2932:
[----:B------:R-:W-:Y:S01]  /*f930*/  ISETP.GE.AND P0, PT, R109, c[0x0][0x27c], PT ;  /* 0x00009f006d007a0c */ /* 0x000fe20003f06270 */
[----:B------:R-:W-:-:S12]  /*f940*/  BSSY B0, `(.L_x_2934) ;  /* 0x0000062000007945 */ /* 0x000fd80003800000 */
[----:B------:R-:W-:Y:S05]  /*f950*/  @P0 BRA `(.L_x_2935) ;  /* 0x0000060000000947 */ /* 0x000fea0003800000 */
[----:B-1----:R-:W4:Y:S01]  /*f960*/  LDL R44, [R1+0x58] ;  /* 0x00005800012c7983 */ /* 0x002f220000100800 */
        /* <DEDUP_REMOVED lines=32> */
[----:B----4-:R-:W1:Y:S02]  /*fb70*/  LDS.128 R4, [R44] ;  /* 0x000000002c047984 */ /* 0x010e640000000c00 */
        /* <DEDUP_REMOVED lines=62> */
.L_x_2935:
[----:B------:R-:W-:Y:S05]  /*ff60*/  BSYNC B0 ;  /* 0x0000000000007941 */ /* 0x000fea0003800000 */
.L_x_2934:
[----:B------:R-:W-:-:S13]  /*ff70*/  ISETP.GE.AND P0, PT, R108, c[0x0][0x27c], PT ;  /* 0x00009f006c007a0c */ /* 0x000fda0003f06270 */
        /* <DEDUP_REMOVED lines=97> */
.L_x_2888:
[----:B------:R-:W-:Y:S05]  /*10590*/  BSYNC B2 ;  /* 0x0000000000027941 */ /* 0x000fea0003800000 */
.L_x_2886:
[----:B-1-3--:R-:W1:Y:S01]  /*105a0*/  S2R R2, SR_TID.X ;  /* 0x0000000000027919 */ /* 0x00ae620000002100 */
[----:B------:R-:W-:-:S04]  /*105b0*/  DEPBAR.LE SB0, 0x2 ;  /* 0x000080800000791a */ /* 0x000fc80000000000 */
[----:B------:R-:W-:Y:S01]  /*105c0*/  WARPSYNC 0xffffffff ;  /* 0xffffffff00007948 */ /* 0x000fe20003800000 */
[----:B------:R-:W-:Y:S06]  /*105d0*/  BAR.SYNC.DEFER_BLOCKING 0x0 ;  /* 0x0000000000007b1d */ /* 0x000fec0000010000 */
[----:B------:R-:W-:Y:S01]  /*105e0*/  BSSY B0, `(.L_x_2936) ;  /* 0x0000053000007945 */ /* 0x000fe20003800000 */
[----:B-1----:R-:W-:-:S04]  /*105f0*/  SHF.R.S32.HI R0, RZ, 0x1f, R2 ;  /* 0x0000001fff007819 */ /* 0x002fc80000011402 */
[----:B------:R-:W-:Y:S01]  /*10600*/  LEA.HI R0, R0, R2, RZ, 0x3 ;  /* 0x0000000200007211 */ /* 0x000fe200078f18ff */
[----:B--2---:R1:W2:Y:S03]  /*10610*/  LDSM.16.M88.4 R20, [R180] ;  /* 0x00000000b414783b */ /* 0x0042a60000000200 */
[----:B------:R-:W-:Y:S01]  /*10620*/  LOP3.LUT R0, R0, 0xfffffff8, RZ, 0xc0, !PT ;  /* 0xfffffff800007812 */ /* 0x000fe200078ec0ff */
[----:B------:R1:W3:Y:S04]  /*10630*/  LDSM.16.M88.4 R36, [R185] ;  /* 0x00000000b924783b */ /* 0x0002e80000000200 */
[----:B------:R-:W-:Y:S01]  /*10640*/  IMAD.IADD R0, R2, 0x1, -R0 ;  /* 0x0000000102007824 */ /* 0x000fe200078e0a00 */
[----:B------:R1:W4:Y:S04]  /*10650*/  LDSM.16.M88.4 R48, [R185+0x800] ;  /* 0x00080000b930783b */ /* 0x0003280000000200 */
[----:B------:R-:W-:Y:S01]  /*10660*/  LOP3.LUT P0, RZ, R0, 0x2, RZ, 0xc0, !PT ;  /* 0x0000000200ff7812 */ /* 0x000fe2000780c0ff */
[----:B------:R-:W-:Y:S01]  /*10670*/  IMAD.MOV.U32 R0, RZ, RZ, 0x20 ;  /* 0x00000020ff007424 */ /* 0x000fe200078e00ff */
[----:B------:R1:W1:Y:S04]  /*10680*/  LDSM.16.M88.4 R72, [R185+0x1000] ;  /* 0x00100000b948783b */ /* 0x0002680000000200 */
[----:B------:R-:W-:Y:S01]  /*10690*/  SEL R179, R0, 0xffffffe0, !P0 ;  /* 0xffffffe000b37807 */ /* 0x000fe20004000000 */
[----:B------:R1:W1:Y:S04]  /*106a0*/  LDSM.16.M88.4 R60, [R185+0x1800] ;  /* 0x00180000b93c783b */ /* 0x0002680000000200 */
[----:B------:R-:W-:Y:S01]  /*106b0*/  IMAD.IADD R4, R185, 0x1, R179 ;  /* 0x00000001b9047824 */ /* 0x000fe200078e02b3 */
[----:B------:R1:W1:Y:S04]  /*106c0*/  LDSM.16.M88.4 R16, [R181] ;  /* 0x00000000b510783b */ /* 0x0002680000000200 */
[----:B------:R1:W1:Y:S04]  /*106d0*/  LDSM.16.M88.4 R40, [R4] ;  /* 0x000000000428783b */ /* 0x0002680000000200 */
[----:B------:R1:W1:Y:S04]  /*106e0*/  LDSM.16.M88.4 R80, [R4+0x800] ;  /* 0x000800000450783b */ /* 0x0002680000000200 */
[----:B------:R1:W1:Y:S04]  /*106f0*/  LDSM.16.M88.4 R96, [R4+0x1000] ;  /* 0x001000000460783b */ /* 0x0002680000000200 */
[----:B------:R1:W1:Y:S01]  /*10700*/  LDSM.16.M88.4 R120, [R4+0x1800] ;  /* 0x001800000478783b */ /* 0x0002620000000200 */
[----:B------:R-:W-:Y:S05]  /*10710*/  @!P4 BRA `(.L_x_2937) ;  /* 0x000003f00000c947 */ /* 0x000fea0003800000 */
[----:B--2---:R-:W-:Y:S01]  /*10720*/  SHF.R.S32.HI R0, RZ, 0x1f, R208 ;  /* 0x0000001fff007819 */ /* 0x004fe200000114d0 */
        /* <DEDUP_REMOVED lines=19> */
[----:B------:R2:W4:Y:S02]  /*10860*/  SHFL.IDX PT, R5, R12, RZ, 0x181f ;  /* 0x00181fff0c057589 */ /* 0x00052400000e0000 */
.L_x_3046:
[----:B------:R-:W-:Y:S05]  /*10870*/  BRA.DIV ~URZ, `(.L_x_2939) ;  /* 0x0000ff627f007947 */ /* 0x000fea000b800000 */
[----:B------:R-:W2:Y:S01]  /*10880*/  SHFL.IDX PT, R0, R15, RZ, 0x181f ;  /* 0x00181fff0f007589 */ /* 0x000ea200000e0000 */
[----:B------:R-:W-:Y:S02]  /*10890*/  ISETP.GE.AND P2, PT, R216, c[0x0][0x1d4], PT ;  /* 0x00007500d8007a0c */ /* 0x000fe40003f46270 */
[----:B------:R-:W-:Y:S02]  /*108a0*/  ISETP.GE.AND P1, PT, R218, c[0x0][0x1d4], PT ;  /* 0x00007500da007a0c */ /* 0x000fe40003f26270 */
[----:B------:R-:W-:Y:S02]  /*108b0*/  SEL R14, RZ, 0x10, P2 ;  /* 0x00000010ff0e7807 */ /* 0x000fe40001000000 */
[----:B------:R-:W-:Y:S02]  /*108c0*/  SEL R13, RZ, 0x10, P1 ;  /* 0x00000010ff0d7807 */ /* 0x000fe40000800000 */
[----:B--2---:R-:W-:-:S02]  /*108d0*/  IADD3 R6, P0, R0, R24, RZ ;  /* 0x0000001800067210 */ /* 0x004fc40007f1e0ff */
[----:B------:R-:W-:-:S03]  /*108e0*/  IADD3 R2, P3, R0, R25, RZ ;  /* 0x0000001900027210 */ /* 0x000fc60007f7e0ff */
[----:B----4-:R-:W-:Y:S01]  /*108f0*/  IMAD.X R7, R5, 0x1, R26, P0 ;  /* 0x0000000105077824 */ /* 0x010fe200000e061a */
[----:B------:R-:W-:Y:S01]  /*10900*/  ISETP.GE.AND P0, PT, R219, c[0x0][0x1d4], PT ;  /* 0x00007500db007a0c */ /* 0x000fe20003f06270 */
[C---:B------:R-:W-:Y:S01]  /*10910*/  IMAD.X R3, R5.reuse, 0x1, R27, P3 ;  /* 0x0000000105037824 */ /* 0x040fe200018e061b */
[----:B------:R-:W-:Y:S02]  /*10920*/  IADD3 R8, P3, R0, R28, RZ ;  /* 0x0000001c00087210 */ /* 0x000fe40007f7e0ff */
[----:B------:R-:W-:Y:S01]  /*10930*/  @!PT LDS RZ, [RZ] ;  /* 0x00000000fffff984 */ /* 0x000fe20000000800 */
[----:B------:R-:W-:Y:S01]  /*10940*/  @!PT LDS RZ, [RZ] ;  /* 0x00000000fffff984 */ /* 0x000fe20000000800 */
[----:B------:R2:W-:Y:S03]  /*10950*/  LDGSTS.E.BYPASS.LTC128B.128 [R144+0x6100], [R6.64], !P2 ;  /* 0x0610000006907fae */ /* 0x0005e6000d101d48 */
[----:B------:R-:W-:Y:S01]  /*10960*/  IMAD.X R9, R5, 0x1, R29, P3 ;  /* 0x0000000105097824 */ /* 0x000fe200018e061d */
[----:B------:R2:W-:Y:S04]  /*10970*/  LDGSTS.E.BYPASS.LTC128B.128 [R144+0x8100], [R2.64], !P1 ;  /* 0x0810000002907fae */ /* 0x0005e8000c901d48 */
[----:B------:R-:W4:Y:S04]  /*10980*/  SHFL.IDX PT, R0, R15, 0x1, 0x181f ;  /* 0x00381f000f007f89 */ /* 0x000f2800000e0000 */
[----:B------:R2:W-:Y:S04]  /*10990*/  LDGSTS.E.BYPASS.LTC128B.128 [R144+0xa100], [R8.64], !P0 ;  /* 0x0a10000008907fae */ /* 0x0005e8000c101d48 */
[----:B------:R3:W1:Y:S02]  /*109a0*/  SHFL.IDX PT, R5, R12, 0x1, 0x181f ;  /* 0x00381f000c057f89 */ /* 0x00066400000e0000 */
[----:B---3--:R-:W-:-:S02]  /*109b0*/  SEL R12, RZ, 0x10, P0 ;  /* 0x00000010ff0c7807 */ /* 0x008fc40000000000 */
.L_x_3047:
[----:B--2-4-:R-:W-:Y:S02]  /*109c0*/  IADD3 R2, -R14, 0x10, RZ ;  /* 0x000000100e027810 */ /* 0x014fe40007ffe1ff */
[----:B------:R-:W-:-:S02]  /*109d0*/  IADD3 R3, -R13, 0x10, RZ ;  /* 0x000000100d037810 */ /* 0x000fc40007ffe1ff */
[----:B------:R-:W-:Y:S02]  /*109e0*/  LOP3.LUT R2, R2, 0xf, RZ, 0xc0, !PT ;  /* 0x0000000f02027812 */ /* 0x000fe400078ec0ff */
[----:B------:R-:W-:Y:S02]  /*109f0*/  IADD3 R6, -R12, 0x10, RZ ;  /* 0x000000100c067810 */ /* 0x000fe40007ffe1ff */
[----:B------:R-:W-:Y:S02]  /*10a00*/  LOP3.LUT R3, R3, 0xf, RZ, 0xc0, !PT ;  /* 0x0000000f03037812 */ /* 0x000fe400078ec0ff */
[-C--:B------:R-:W-:Y:S02]  /*10a10*/  IADD3 R8, P1, P0, R2, R0.reuse, R24 ;  /* 0x0000000002087210 */ /* 0x080fe4000783e018 */
[----:B------:R-:W-:Y:S02]  /*10a20*/  LOP3.LUT R2, R6, 0xf, RZ, 0xc0, !PT ;  /* 0x0000000f06027812 */ /* 0x000fe400078ec0ff */
[----:B------:R-:W-:-:S02]  /*10a30*/  IADD3 R6, P3, P2, R3, R0, R25 ;  /* 0x0000000003067210 */ /* 0x000fc40007a7e019 */
[-C--:B-1----:R-:W-:Y:S02]  /*10a40*/  IADD3.X R9, RZ, R5.reuse, R26, P1, P0 ;  /* 0x00000005ff097210 */ /* 0x082fe40000fe041a */
        /* <DEDUP_REMOVED lines=12> */
.L_x_2937:
[----:B--2---:R-:W-:Y:S05]  /*10b10*/  BSYNC B0 ;  /* 0x0000000000007941 */ /* 0x004fea0003800000 */
.L_x_2936:
[----:B-1----:R-:W1:Y:S04]  /*10b20*/  S2R R2, SR_TID.X ;  /* 0x0000000000027919 */ /* 0x002e680000002100 */
[----:B------:R-:W0:Y:S04]  /*10b30*/  LDGDEPBAR ;  /* 0x00000000000079af */ /* 0x000e280000000000 */
[----:B------:R-:W2:Y:S04]  /*10b40*/  LDL R9, [R1+0x4] ;  /* 0x0000040001097983 */ /* 0x000ea80000100800 */
[----:B------:R-:W2:Y:S04]  /*10b50*/  LDL R8, [R1+0x64] ;  /* 0x0000640001087983 */ /* 0x000ea80000100800 */
[----:B----4-:R-:W4:Y:S04]  /*10b60*/  LDL R177, [R1+0x20] ;  /* 0x0000200001b17983 */ /* 0x010f280000100800 */
[----:B---3--:R-:W3:Y:S01]  /*10b70*/  LDL R189, [R1+0x4c] ;  /* 0x00004c0001bd7983 */ /* 0x008ee20000100800 */
[----:B-1----:R-:W-:Y:S01]  /*10b80*/  SHF.R.S32.HI R0, RZ, 0x1f, R2 ;  /* 0x0000001fff007819 */ /* 0x002fe20000011402 */
[----:B------:R-:W-:-:S02]  /*10b90*/  IMAD.MOV.U32 R136, RZ, RZ, c[0x0][0x2c4] ;  /* 0x0000b100ff887624 */ /* 0x000fc400078e00ff */
[----:B------:R-:W2:Y:S01]  /*10ba0*/  LDL R176, [R1+0x24] ;  /* 0x0000240001b07983 */ /* 0x000ea20000100800 */
[----:B------:R-:W-:-:S04]  /*10bb0*/  LEA.HI R0, R0, R2, RZ, 0x3 ;  /* 0x0000000200007211 */ /* 0x000fc800078f18ff */
[----:B------:R-:W-:-:S05]  /*10bc0*/  LOP3.LUT R0, R0, 0xfffffff8, RZ, 0xc0, !PT ;  /* 0xfffffff800007812 */ /* 0x000fca00078ec0ff */
[----:B------:R-:W-:-:S05]  /*10bd0*/  IMAD.IADD R0, R2, 0x1, -R0 ;  /* 0x0000000102007824 */ /* 0x000fca00078e0a00 */
[----:B------:R-:W-:Y:S01]  /*10be0*/  LOP3.LUT P0, RZ, R0, 0x4, RZ, 0xc0, !PT ;  /* 0x0000000400ff7812 */ /* 0x000fe2000780c0ff */
[----:B------:R-:W-:Y:S01]  /*10bf0*/  IMAD.MOV.U32 R0, RZ, RZ, 0x40 ;  /* 0x00000040ff007424 */ /* 0x000fe200078e00ff */
[----:B------:R-:W-:Y:S01]  /*10c00*/  WARPSYNC 0xffffffff ;  /* 0xffffffff00007948 */ /* 0x000fe20003800000 */
[C---:B------:R-:W-:Y:S01]  /*10c10*/  HMMA.16816.F32 R24, R20.reuse, R36, RZ ;  /* 0x000000241418723c */ /* 0x040fe200000018ff */
[----:B------:R-:W-:Y:S02]  /*10c20*/  LDSM.16.M88.4 R12, [R183] ;  /* 0x00000000b70c783b */ /* 0x000fe40000000200 */
[----:B------:R-:W-:Y:S02]  /*10c30*/  SEL R178, R0, 0xffffffc0, !P0 ;  /* 0xffffffc000b27807 */ /* 0x000fe40004000000 */
[----:B------:R-:W-:Y:S03]  /*10c40*/  LDSM.16.M88.4 R84, [R185+0x2000] ;  /* 0x00200000b954783b */ /* 0x000fe60000000200 */
[----:B------:R-:W-:Y:S01]  /*10c50*/  IMAD.IADD R2, R185, 0x1, R178 ;  /* 0x00000001b9027824 */ /* 0x000fe200078e02b2 */
[----:B------:R-:W-:Y:S01]  /*10c60*/  HMMA.16816.F32 R68, R20, R60, RZ ;  /* 0x0000003c1444723c */ /* 0x000fe200000018ff */
[----:B------:R-:W-:Y:S04]  /*10c70*/  LDSM.16.M88.4 R112, [R4+0x2000] ;  /* 0x002000000470783b */ /* 0x000fe80000000200 */
[----:B-----5:R-:W1:Y:S01]  /*10c80*/  LDSM.16.M88.4 R44, [R2] ;  /* 0x00000000022c783b */ /* 0x020e620000000200 */
[----:B------:R-:W-:-:S02]  /*10c90*/  IADD3 R0, R178, R185, R179 ;  /* 0x000000b9b2007210 */ /* 0x000fc40007ffe0b3 */
[----:B------:R-:W-:Y:S01]  /*10ca0*/  HMMA.16816.F32 R32, R20, R38, RZ ;  /* 0x000000261420723c */ /* 0x000fe200000018ff */
[----:B------:R-:W-:Y:S04]  /*10cb0*/  LDSM.16.M88.4 R76, [R2+0x800] ;  /* 0x00080000024c783b */ /* 0x000fe80000000200 */
[----:B------:R-:W-:Y:S03]  /*10cc0*/  LDSM.16.M88.4 R64, [R0] ;  /* 0x000000000040783b */ /* 0x000fe60000000200 */
[----:B------:R-:W-:Y:S01]  /*10cd0*/  HMMA.16816.F32 R28, R16, R40, R24 ;  /* 0x00000028101c723c */ /* 0x000fe20000001818 */
[----:B------:R-:W1:Y:S04]  /*10ce0*/  LDSM.16.M88.4 R24, [R182] ;  /* 0x00000000b618783b */ /* 0x000e680000000200 */
[----:B------:R-:W-:Y:S03]  /*10cf0*/  LDSM.16.M88.4 R88, [R2+0x1000] ;  /* 0x001000000258783b */ /* 0x000fe60000000200 */
[C---:B------:R-:W-:Y:S01]  /*10d00*/  HMMA.16816.F32 R36, R20.reuse, R48, RZ ;  /* 0x000000301424723c */ /* 0x040fe200000018ff */
[----:B------:R-:W-:Y:S04]  /*10d10*/  LDSM.16.M88.4 R92, [R0+0x800] ;  /* 0x00080000005c783b */ /* 0x000fe80000000200 */
[----:B------:R-:W-:Y:S03]  /*10d20*/  LDSM.16.M88.4 R100, [R0+0x1000] ;  /* 0x001000000064783b */ /* 0x000fe60000000200 */
[----:B------:R-:W-:Y:S01]  /*10d30*/  HMMA.16816.F32 R60, R20, R62, RZ ;  /* 0x0000003e143c723c */ /* 0x000fe200000018ff */
[----:B------:R-:W-:Y:S04]  /*10d40*/  LDSM.16.M88.4 R116, [R185+0x2800] ;  /* 0x00280000b974783b */ /* 0x000fe80000000200 */
[----:B------:R-:W-:Y:S04]  /*10d50*/  LDSM.16.M88.4 R124, [R2+0x2000] ;  /* 0x00200000027c783b */ /* 0x000fe80000000200 */
[----:B------:R-:W-:Y:S01]  /*10d60*/  LDSM.16.M88.4 R132, [R0+0x2000] ;  /* 0x002000000084783b */ /* 0x000fe20000000200 */
[----:B-1----:R-:W-:Y:S03]  /*10d70*/  HMMA.16816.F32 R28, R12, R44, R28 ;  /* 0x0000002c0c1c723c */ /* 0x002fe6000000181c */
[----:B------:R-:W-:Y:S05]  /*10d80*/  LDSM.16.M88.4 R128, [R185+0x4000] ;  /* 0x00400000b980783b */ /* 0x000fea0000000200 */
[C---:B------:R-:W-:Y:S01]  /*10d90*/  HMMA.16816.F32 R40, R16.reuse, R42, R32 ;  /* 0x0000002a1028723c */ /* 0x040fe20000001820 */
[----:B------:R-:W1:Y:S07]  /*10da0*/  LDSM.16.M88.4 R32, [R180+0x4000] ;  /* 0x00400000b420783b */ /* 0x000e6e0000000200 */
[----:B------:R-:W-:Y:S08]  /*10db0*/  HMMA.16816.F32 R56, R16, R80, R36 ;  /* 0x000000501038723c */ /* 0x000ff00000001824 */
[----:B------:R-:W-:Y:S08]  /*10dc0*/  HMMA.16816.F32 R36, R20, R50, RZ ;  /* 0x000000321424723c */ /* 0x000ff000000018ff */
[----:B------:R-:W-:Y:S08]  /*10dd0*/  HMMA.16816.F32 R52, R24, R64, R28 ;  /* 0x000000401834723c */ /* 0x000ff0000000181c */
[----:B------:R-:W-:Y:S08]  /*10de0*/  HMMA.16816.F32 R28, R20, R72, RZ ;  /* 0x00000048141c723c */ /* 0x000ff000000018ff */
[----:B------:R-:W-:Y:S01]  /*10df0*/  HMMA.16816.F32 R44, R12, R46, R40 ;  /* 0x0000002e0c2c723c */ /* 0x000fe20000001828 */
[----:B------:R-:W1:Y:S07]  /*10e00*/  LDSM.16.M88.4 R40, [R181+0x4000] ;  /* 0x00400000b528783b */ /* 0x000e6e0000000200 */
[----:B------:R-:W-:Y:S08]  /*10e10*/  HMMA.16816.F32 R72, R20, R74, RZ ;  /* 0x0000004a1448723c */ /* 0x000ff000000018ff */
[C---:B------:R-:W-:Y:S01]  /*10e20*/  HMMA.16816.F32 R48, R16.reuse, R82, R36 ;  /* 0x000000521030723c */ /* 0x040fe20000001824 */
[----:B------:R-:W1:Y:S04]  /*10e30*/  LDSM.16.M88.4 R80, [R2+0x1800] ;  /* 0x001800000250783b */ /* 0x000e680000000200 */
[----:B------:R-:W4:Y:S03]  /*10e40*/  LDSM.16.M88.4 R36, [R183+0x4000] ;  /* 0x00400000b724783b */ /* 0x000f260000000200 */
[----:B------:R-:W-:Y:S08]  /*10e50*/  HMMA.16816.F32 R28, R16, R96, R28 ;  /* 0x00000060101c723c */ /* 0x000ff0000000181c */
[----:B------:R-:W-:Y:S08]  /*10e60*/  HMMA.16816.F32 R56, R12, R76, R56 ;  /* 0x0000004c0c38723c */ /* 0x000ff00000001838 */
[----:B------:R-:W-:Y:S08]  /*10e70*/  HMMA.16816.F32 R44, R24, R66, R44 ;  /* 0x00000042182c723c */ /* 0x000ff0000000182c */
[----:B-1----:R-:W-:Y:S08]  /*10e80*/  HMMA.16816.F32 R20, R32, R84, R52 ;  /* 0x000000542014723c */ /* 0x002ff00000001834 */
[C---:B------:R-:W-:Y:S01]  /*10e90*/  HMMA.16816.F32 R72, R16.reuse, R98, R72 ;  /* 0x000000621048723c */ /* 0x040fe20000001848 */
[----:B------:R-:W-:Y:S07]  /*10ea0*/  LDSM.16.M88.4 R96, [R185+0x3000] ;  /* 0x00300000b960783b */ /* 0x000fee0000000200 */
[C---:B------:R-:W-:Y:S01]  /*10eb0*/  HMMA.16816.F32 R64, R16.reuse, R120, R68 ;  /* 0x000000781040723c */ /* 0x040fe20000001844 */
[----:B------:R-:W-:Y:S07]  /*10ec0*/  LDSM.16.M88.4 R68, [R185+0x3800] ;  /* 0x00380000b944783b */ /* 0x000fee0000000200 */
[----:B------:R-:W-:Y:S01]  /*10ed0*/  HMMA.16816.F32 R60, R16, R122, R60 ;  /* 0x0000007a103c723c */ /* 0x000fe2000000183c */
[----:B------:R-:W-:Y:S07]  /*10ee0*/  LDSM.16.M88.4 R120, [R4+0x2800] ;  /* 0x002800000478783b */ /* 0x000fee0000000200 */
[C---:B------:R-:W-:Y:S01]  /*10ef0*/  HMMA.16816.F32 R52, R12.reuse, R78, R48 ;  /* 0x0000004e0c34723c */ /* 0x040fe20000001830 */
[----:B------:R-:W1:Y:S07]  /*10f00*/  LDSM.16.M88.4 R76, [R0+0x1800] ;  /* 0x00180000004c783b */ /* 0x000e6e0000000200 */
[----:B------:R-:W-:Y:S01]  /*10f10*/  HMMA.16816.F32 R48, R12, R88, R28 ;  /* 0x000000580c30723c */ /* 0x000fe2000000181c */
[----:B------:R-:W1:Y:S07]  /*10f20*/  LDSM.16.M88.4 R28, [R182+0x4000] ;  /* 0x00400000b61c783b */ /* 0x000e6e0000000200 */
[----:B------:R-:W-:Y:S08]  /*10f30*/  HMMA.16816.F32 R56, R24, R92, R56 ;  /* 0x0000005c1838723c */ /* 0x000ff00000001838 */
[----:B------:R-:W-:Y:S08]  /*10f40*/  HMMA.16816.F32 R16, R40, R112, R20 ;  /* 0x000000702810723c */ /* 0x000ff00000001814 */
[C---:B------:R-:W-:Y:S01]  /*10f50*/  HMMA.16816.F32 R72, R12.reuse, R90, R72 ;  /* 0x0000005a0c48723c */ /* 0x040fe20000001848 */
[----:B------:R-:W-:Y:S07]  /*10f60*/  LDSM.16.M88.4 R88, [R2+0x2800] ;  /* 0x002800000258783b */ /* 0x000fee0000000200 */
[----:B------:R-:W-:Y:S08]  /*10f70*/  HMMA.16816.F32 R64, R12, R80, R64 ;  /* 0x000000500c40723c */ /* 0x000ff00000001840 */
[----:B------:R-:W-:Y:S01]  /*10f80*/  HMMA.16816.F32 R20, R32, R86, R44 ;  /* 0x000000562014723c */ /* 0x000fe2000000182c */
[----:B------:R-:W1:Y:S07]  /*10f90*/  LDSM.16.M88.4 R84, [R4+0x3000] ;  /* 0x003000000454783b */ /* 0x000e6e0000000200 */
[----:B------:R-:W-:Y:S01]  /*10fa0*/  HMMA.16816.F32 R60, R12, R82, R60 ;  /* 0x000000520c3c723c */ /* 0x000fe2000000183c */
[----:B------:R-:W-:Y:S07]  /*10fb0*/  LDSM.16.M88.4 R80, [R2+0x3800] ;  /* 0x003800000250783b */ /* 0x000fee0000000200 */
[C---:B------:R-:W-:Y:S01]  /*10fc0*/  HMMA.16816.F32 R52, R24.reuse, R94, R52 ;  /* 0x0000005e1834723c */ /* 0x040fe20000001834 */
[----:B------:R-:W-:Y:S07]  /*10fd0*/  LDSM.16.M88.4 R92, [R0+0x3000] ;  /* 0x00300000005c783b */ /* 0x000fee0000000200 */
[----:B------:R-:W-:Y:S08]  /*10fe0*/  HMMA.16816.F32 R44, R24, R100, R48 ;  /* 0x00000064182c723c */ /* 0x000ff00000001830 */
[----:B------:R-:W-:Y:S08]  /*10ff0*/  HMMA.16816.F32 R56, R32, R116, R56 ;  /* 0x000000742038723c */ /* 0x000ff00000001838 */
[----:B----4-:R-:W-:Y:S08]  /*11000*/  HMMA.16816.F32 R12, R36, R124, R16 ;  /* 0x0000007c240c723c */ /* 0x010ff00000001810 */
[C---:B------:R-:W-:Y:S01]  /*11010*/  HMMA.16816.F32 R72, R24.reuse, R102, R72 ;  /* 0x000000661848723c */ /* 0x040fe20000001848 */
[----:B------:R-:W-:Y:S07]  /*11020*/  LDSM.16.M88.4 R100, [R2+0x3000] ;  /* 0x003000000264783b */ /* 0x000fee0000000200 */
[----:B-1----:R-:W-:Y:S08]  /*11030*/  HMMA.16816.F32 R64, R24, R76, R64 ;  /* 0x0000004c1840723c */ /* 0x002ff00000001840 */
[----:B------:R-:W-:Y:S01]  /*11040*/  HMMA.16816.F32 R16, R40, R114, R20 ;  /* 0x000000722810723c */ /* 0x000fe20000001814 */
[----:B------:R-:W-:Y:S04]  /*11050*/  LDSM.16.M88.4 R20, [R180+0x8000] ;  /* 0x00800000b414783b */ /* 0x000fe80000000200 */
[----:B------:R-:W-:Y:S03]  /*11060*/  LDSM.16.M88.4 R112, [R185+0x4800] ;  /* 0x00480000b970783b */ /* 0x000fe60000000200 */
[----:B------:R-:W-:Y:S01]  /*11070*/  HMMA.16816.F32 R60, R24, R78, R60 ;  /* 0x0000004e183c723c */ /* 0x000fe2000000183c */
[----:B------:R-:W1:Y:S07]  /*11080*/  LDSM.16.M88.4 R76, [R4+0x3800] ;  /* 0x00380000044c783b */ /* 0x000e6e0000000200 */
[C---:B------:R-:W-:Y:S01]  /*11090*/  HMMA.16816.F32 R48, R32.reuse, R118, R52 ;  /* 0x000000762030723c */ /* 0x040fe20000001834 */
[----:B------:R-:W4:Y:S07]  /*110a0*/  LDSM.16.M88.4 R116, [R0+0x2800] ;  /* 0x002800000074783b */ /* 0x000f2e0000000200 */
[----:B------:R-:W-:Y:S08]  /*110b0*/  HMMA.16816.F32 R44, R32, R96, R44 ;  /* 0x00000060202c723c */ /* 0x000ff0000000182c */
[----:B------:R-:W-:Y:S08]  /*110c0*/  HMMA.16816.F32 R56, R40, R120, R56 ;  /* 0x000000782838723c */ /* 0x000ff00000001838 */
[----:B------:R-:W-:Y:S08]  /*110d0*/  HMMA.16816.F32 R24, R28, R132, R12 ;  /* 0x000000841c18723c */ /* 0x000ff0000000180c */
[C---:B------:R-:W-:Y:S01]  /*110e0*/  HMMA.16816.F32 R72, R32.reuse, R98, R72 ;  /* 0x000000622048723c */ /* 0x040fe20000001848 */
[----:B------:R-:W-:Y:S07]  /*110f0*/  LDSM.16.M88.4 R96, [R0+0x4000] ;  /* 0x004000000060783b */ /* 0x000fee0000000200 */
[----:B------:R-:W-:Y:S08]  /*11100*/  HMMA.16816.F32 R64, R32, R68, R64 ;  /* 0x000000442040723c */ /* 0x000ff00000001840 */
[----:B------:R-:W-:Y:S01]  /*11110*/  HMMA.16816.F32 R12, R36, R126, R16 ;  /* 0x0000007e240c723c */ /* 0x000fe20000001810 */
[----:B------:R-:W-:Y:S04]  /*11120*/  LDSM.16.M88.4 R16, [R181+0x8000] ;  /* 0x00800000b510783b */ /* 0x000fe80000000200 */
[----:B------:R-:W1:Y:S03]  /*11130*/  LDSM.16.M88.4 R124, [R4+0x4000] ;  /* 0x00400000047c783b */ /* 0x000e660000000200 */
[----:B------:R-:W-:Y:S08]  /*11140*/  HMMA.16816.F32 R60, R32, R70, R60 ;  /* 0x00000046203c723c */ /* 0x000ff0000000183c */
[C---:B------:R-:W-:Y:S01]  /*11150*/  HMMA.16816.F32 R52, R40.reuse, R122, R48 ;  /* 0x0000007a2834723c */ /* 0x040fe20000001830 */
[----:B------:R-:W-:Y:S07]  /*11160*/  LDSM.16.M88.4 R120, [R2+0x4000] ;  /* 0x004000000278783b */ /* 0x000fee0000000200 */
[----:B------:R-:W-:Y:S08]  /*11170*/  HMMA.16816.F32 R48, R40, R84, R44 ;  /* 0x000000542830723c */ /* 0x000ff0000000182c */
[----:B------:R-:W-:Y:S08]  /*11180*/  HMMA.16816.F32 R44, R36, R88, R56 ;  /* 0x00000058242c723c */ /* 0x000ff00000001838 */
[C---:B------:R-:W-:Y:S01]  /*11190*/  HMMA.16816.F32 R72, R40.reuse, R86, R72 ;  /* 0x000000562848723c */ /* 0x040fe20000001848 */
[----:B------:R-:W-:Y:S07]  /*111a0*/  LDSM.16.M88.4 R84, [R185+0x5000] ;  /* 0x00500000b954783b */ /* 0x000fee0000000200 */
[----:B-1----:R-:W-:Y:S08]  /*111b0*/  HMMA.16816.F32 R68, R40, R76, R64 ;  /* 0x0000004c2844723c */ /* 0x002ff00000001840 */
[----:B------:R-:W-:Y:S08]  /*111c0*/  HMMA.16816.F32 R24, R20, R128, R24 ;  /* 0x000000801418723c */ /* 0x000ff00000001818 */
[----:B------:R-:W-:Y:S01]  /*111d0*/  HMMA.16816.F32 R32, R28, R134, R12 ;  /* 0x000000861c20723c */ /* 0x000fe2000000180c */
[----:B------:R-:W1:Y:S07]  /*111e0*/  LDSM.16.M88.4 R12, [R183+0x8000] ;  /* 0x00800000b70c783b */ /* 0x000e6e0000000200 */
[----:B------:R-:W-:Y:S01]  /*111f0*/  HMMA.16816.F32 R60, R40, R78, R60 ;  /* 0x0000004e283c723c */ /* 0x000fe2000000183c */
[----:B------:R-:W1:Y:S07]  /*11200*/  LDSM.16.M88.4 R76, [R0+0x3800] ;  /* 0x00380000004c783b */ /* 0x000e6e0000000200 */
[C---:B------:R-:W-:Y:S01]  /*11210*/  HMMA.16816.F32 R56, R36.reuse, R90, R52 ;  /* 0x0000005a2438723c */ /* 0x040fe20000001834 */
[----:B------:R-:W1:Y:S07]  /*11220*/  LDSM.16.M88.4 R88, [R4+0x4800] ;  /* 0x004800000458783b */ /* 0x000e6e0000000200 */
[----:B------:R-:W-:Y:S08]  /*11230*/  HMMA.16816.F32 R52, R36, R100, R48 ;  /* 0x000000642434723c */ /* 0x000ff00000001830 */
[----:B----4-:R-:W-:Y:S08]  /*11240*/  HMMA.16816.F32 R48, R28, R116, R44 ;  /* 0x000000741c30723c */ /* 0x010ff0000000182c */
[C---:B------:R-:W-:Y:S01]  /*11250*/  HMMA.16816.F32 R64, R36.reuse, R102, R72 ;  /* 0x000000662440723c */ /* 0x040fe20000001848 */
[----:B------:R-:W-:Y:S07]  /*11260*/  LDSM.16.M88.4 R72, [R2+0x4800] ;  /* 0x004800000248783b */ /* 0x000fee0000000200 */
[----:B------:R-:W-:Y:S08]  /*11270*/  HMMA.16816.F32 R68, R36, R80, R68 ;  /* 0x000000502444723c */ /* 0x000ff00000001844 */
[----:B------:R-:W-:Y:S01]  /*11280*/  HMMA.16816.F32 R44, R16, R124, R24 ;  /* 0x0000007c102c723c */ /* 0x000fe20000001818 */
[----:B------:R-:W4:Y:S07]  /*11290*/  LDSM.16.M88.4 R24, [R182+0x8000] ;  /* 0x00800000b618783b */ /* 0x000f2e0000000200 */
[----:B------:R-:W-:Y:S08]  /*112a0*/  HMMA.16816.F32 R40, R20, R130, R32 ;  /* 0x000000821428723c */ /* 0x000ff00000001820 */
[----:B------:R-:W-:Y:S01]  /*112b0*/  HMMA.16816.F32 R36, R36, R82, R60 ;  /* 0x000000522424723c */ /* 0x000fe2000000183c */
[----:B------:R-:W2:Y:S07]  /*112c0*/  LDSM.16.M88.4 R80, [R185+0x5800] ;  /* 0x00580000b950783b */ /* 0x000eae0000000200 */
[C---:B------:R-:W-:Y:S08]  /*112d0*/  HMMA.16816.F32 R32, R28.reuse, R118, R56 ;  /* 0x000000761c20723c */ /* 0x040ff00000001838 */
[----:B------:R-:W-:Y:S08]  /*112e0*/  HMMA.16816.F32 R52, R28, R92, R52 ;  /* 0x0000005c1c34723c */ /* 0x000ff00000001834 */
[----:B------:R-:W-:Y:S08]  /*112f0*/  HMMA.16816.F32 R48, R20, R112, R48 ;  /* 0x000000701430723c */ /* 0x000ff00000001830 */
[----:B------:R-:W-:Y:S08]  /*11300*/  HMMA.16816.F32 R56, R28, R94, R64 ;  /* 0x0000005e1c38723c */ /* 0x000ff00000001840 */
[----:B-1----:R-:W-:Y:S08]  /*11310*/  HMMA.16816.F32 R44, R12, R120, R44 ;  /* 0x000000780c2c723c */ /* 0x002ff0000000182c */
[----:B------:R-:W-:Y:S08]  /*11320*/  HMMA.16816.F32 R92, R28, R78, R36 ;  /* 0x0000004e1c5c723c */ /* 0x000ff00000001824 */
[----:B------:R-:W-:Y:S08]  /*11330*/  HMMA.16816.F32 R36, R20, R114, R32 ;  /* 0x000000721424723c */ /* 0x000ff00000001820 */
[----:B------:R-:W-:Y:S08]  /*11340*/  HMMA.16816.F32 R40, R16, R126, R40 ;  /* 0x0000007e1028723c */ /* 0x000ff00000001828 */
[----:B------:R-:W-:Y:S01]  /*11350*/  HMMA.16816.F32 R60, R20, R84, R52 ;  /* 0x00000054143c723c */ /* 0x000fe20000001834 */
[----:B------:R-:W1:Y:S07]  /*11360*/  LDSM.16.M88.4 R52, [R4+0x5000] ;  /* 0x005000000434783b */ /* 0x000e6e0000000200 */
[----:B------:R-:W-:Y:S08]  /*11370*/  HMMA.16816.F32 R32, R16, R88, R48 ;  /* 0x000000581020723c */ /* 0x000ff00000001830 */
[----:B------:R-:W-:Y:S01]  /*11380*/  HMMA.16816.F32 R64, R28, R76, R68 ;  /* 0x0000004c1c40723c */ /* 0x000fe20000001844 */
[----:B------:R-:W1:Y:S07]  /*11390*/  LDSM.16.M88.4 R68, [R0+0x4800] ;  /* 0x004800000044783b */ /* 0x000e6e0000000200 */
[----:B----4-:R-:W-:Y:S08]  /*113a0*/  HMMA.16816.F32 R48, R24, R96, R44 ;  /* 0x000000601830723c */ /* 0x010ff0000000182c */
[----:B------:R-:W-:Y:S08]  /*113b0*/  HMMA.16816.F32 R44, R16, R90, R36 ;  /* 0x0000005a102c723c */ /* 0x000ff00000001824 */
[C---:B------:R-:W-:Y:S08]  /*113c0*/  HMMA.16816.F32 R28, R12.reuse, R122, R40 ;  /* 0x0000007a0c1c723c */ /* 0x040ff00000001828 */
[----:B------:R-:W-:Y:S08]  /*113d0*/  HMMA.16816.F32 R40, R12, R72, R32 ;  /* 0x000000480c28723c */ /* 0x000ff00000001820 */
[C---:B------:R-:W-:Y:S08]  /*113e0*/  HMMA.16816.F32 R56, R20.reuse, R86, R56 ;  /* 0x000000561438723c */ /* 0x040ff00000001838 */
[----:B--2---:R-:W-:Y:S01]  /*113f0*/  HMMA.16816.F32 R76, R20, R80, R64 ;  /* 0x00000050144c723c */ /* 0x004fe20000001840 */
[----:B------:R-:W2:Y:S07]  /*11400*/  LDSM.16.M88.4 R64, [R2+0x5000] ;  /* 0x005000000240783b */ /* 0x000eae0000000200 */
[----:B-1----:R-:W-:Y:S01]  /*11410*/  HMMA.16816.F32 R36, R16, R52, R60 ;  /* 0x000000341024723c */ /* 0x002fe2000000183c */
[----:B------:R-:W1:Y:S01]  /*11420*/  LDSM.16.M88.4 R60, [R4+0x5800] ;  /* 0x00580000043c783b */ /* 0x000e620000000200 */
[----:B------:R-:W-:-:S06]  /*11430*/  FMUL.FTZ R3, R48, c[0x0][0x320] ;  /* 0x0000c80030037a20 */ /* 0x000fcc0000410000 */
[----:B------:R-:W-:Y:S01]  /*11440*/  HMMA.16816.F32 R32, R12, R74, R44 ;  /* 0x0000004a0c20723c */ /* 0x000fe2000000182c */
[----:B------:R4:W1:Y:S07]  /*11450*/  MUFU.TANH R73, R3 ;  /* 0x0000000300497308 */ /* 0x00086e0000002400 */
[C---:B------:R-:W-:Y:S08]  /*11460*/  HMMA.16816.F32 R40, R24.reuse, R68, R40 ;  /* 0x000000441828723c */ /* 0x040ff00000001828 */
[----:B------:R-:W-:Y:S01]  /*11470*/  HMMA.16816.F32 R28, R24, R98, R28 ;  /* 0x00000062181c723c */ /* 0x000fe2000000181c */
[----:B----4-:R-:W-:-:S07]  /*11480*/  FMUL.FTZ R3, R49, c[0x0][0x320] ;  /* 0x0000c80031037a20 */ /* 0x010fce0000410000 */
[----:B------:R-:W-:Y:S01]  /*11490*/  HMMA.16816.F32 R44, R16, R54, R56 ;  /* 0x00000036102c723c */ /* 0x000fe20000001838 */
[----:B------:R-:W4:Y:S01]  /*114a0*/  LDSM.16.M88.4 R52, [R0+0x5000] ;  /* 0x005000000034783b */ /* 0x000f220000000200 */
[----:B------:R1:W1:Y:S06]  /*114b0*/  MUFU.TANH R72, R3 ;  /* 0x0000000300487308 */ /* 0x00026c0000002400 */
[----:B------:R-:W-:Y:S01]  /*114c0*/  HMMA.16816.F32 R20, R20, R82, R92 ;  /* 0x000000521414723c */ /* 0x000fe2000000185c */
[----:B-1----:R-:W-:-:S04]  /*114d0*/  FMUL.FTZ R3, R50, c[0x0][0x320] ;  /* 0x0000c80032037a20 */ /* 0x002fc80000410000 */
[----:B------:R1:W-:Y:S03]  /*114e0*/  MUFU.TANH R80, R3 ;  /* 0x0000000300507308 */ /* 0x0003e60000002400 */
[----:B------:R-:W-:Y:S08]  /*114f0*/  HMMA.16816.F32 R32, R24, R70, R32 ;  /* 0x000000461820723c */ /* 0x000ff00000001820 */
[----:B--2---:R-:W-:Y:S01]  /*11500*/  HMMA.16816.F32 R36, R12, R64, R36 ;  /* 0x000000400c24723c */ /* 0x004fe20000001824 */
[----:B-1----:R-:W-:-:S02]  /*11510*/  FMUL.FTZ R3, R51, c[0x0][0x320] ;  /* 0x0000c80033037a20 */ /* 0x002fc40000410000 */
[----:B------:R1:W2:Y:S02]  /*11520*/  LDSM.16.M88.4 R48, [R2+0x5800] ;  /* 0x005800000230783b */ /* 0x0002a40000000200 */
[----:B------:R3:W-:Y:S03]  /*11530*/  MUFU.TANH R74, R3 ;  /* 0x00000003004a7308 */ /* 0x0007e60000002400 */
[----:B------:R-:W-:Y:S01]  /*11540*/  HMMA.16816.F32 R4, R16, R60, R76 ;  /* 0x0000003c1004723c */ /* 0x000fe2000000184c */
[----:B---3--:R-:W-:Y:S02]  /*11550*/  FMUL.FTZ R3, R28, c[0x0][0x320] ;  /* 0x0000c8001c037a20 */ /* 0x008fe40000410000 */
[----:B-1----:R-:W-:Y:S02]  /*11560*/  FMUL.FTZ R2, R40, c[0x0][0x320] ;  /* 0x0000c80028027a20 */ /* 0x002fe40000410000 */
[----:B------:R1:W3:Y:S08]  /*11570*/  MUFU.TANH R68, R3 ;  /* 0x0000000300447308 */ /* 0x0002f00000002400 */
[----:B------:R2:W-:Y:S01]  /*11580*/  MUFU.TANH R57, R2 ;  /* 0x0000000200397308 */ /* 0x0005e20000002400 */
[----:B-1----:R-:W-:-:S02]  /*11590*/  FMUL.FTZ R3, R29, c[0x0][0x320] ;  /* 0x0000c8001d037a20 */ /* 0x002fc40000410000 */
[----:B--2---:R-:W-:-:S05]  /*115a0*/  FMUL.FTZ R2, R41, c[0x0][0x320] ;  /* 0x0000c80029027a20 */ /* 0x004fca0000410000 */
[----:B------:R1:W2:Y:S01]  /*115b0*/  MUFU.TANH R58, R3 ;  /* 0x00000003003a7308 */ /* 0x0002a20000002400 */
[----:B------:R-:W-:Y:S01]  /*115c0*/  HMMA.16816.F32 R16, R16, R62, R20 ;  /* 0x0000003e1010723c */ /* 0x000fe20000001814 */
[----:B------:R2:W3:Y:S01]  /*115d0*/  LDSM.16.M88.4 R20, [R0+0x5800] ;  /* 0x005800000014783b */ /* 0x0004e20000000200 */
[----:B------:R-:W-:Y:S01]  /*115e0*/  ISETP.NE.AND P1, PT, R136, 0x1, PT ;  /* 0x000000018800780c */ /* 0x000fe20003f25270 */
[----:B------:R-:W-:Y:S01]  /*115f0*/  IMAD.IADD R225, R8, 0x1, R9 ;  /* 0x0000000108e17824 */ /* 0x000fe200078e0209 */
[----:B------:R-:W-:-:S04]  /*11600*/  DEPBAR.LE SB0, 0x2 ;  /* 0x000080800000791a */ /* 0x000fc80000000000 */
[----:B------:R2:W2:Y:S01]  /*11610*/  MUFU.TANH R56, R2 ;  /* 0x0000000200387308 */ /* 0x0004a20000002400 */
[----:B-1----:R-:W-:Y:S01]  /*11620*/  FMUL.FTZ R3, R30, c[0x0][0x320] ;  /* 0x0000c8001e037a20 */ /* 0x002fe20000410000 */
[----:B----4-:R-:W-:Y:S01]  /*11630*/  HMMA.16816.F32 R36, R24, R52, R36 ;  /* 0x000000341824723c */ /* 0x010fe20000001824 */
[----:B--2---:R-:W-:-:S07]  /*11640*/  FMUL.FTZ R0, R34, c[0x0][0x320] ;  /* 0x0000c80022007a20 */ /* 0x004fce0000410000 */
[----:B------:R-:W-:Y:S01]  /*11650*/  HMMA.16816.F32 R4, R12, R48, R4 ;  /* 0x000000300c04723c */ /* 0x000fe20000001804 */
[----:B------:R-:W-:Y:S01]  /*11660*/  FMUL.FTZ R2, R42, c[0x0][0x320] ;  /* 0x0000c8002a027a20 */ /* 0x000fe20000410000 */
[----:B------:R1:W-:Y:S01]  /*11670*/  MUFU.TANH R69, R3 ;  /* 0x0000000300457308 */ /* 0x0003e20000002400 */
[----:B------:R-:W-:Y:S01]  /*11680*/  IMAD.MOV.U32 R9, RZ, RZ, 0x1 ;  /* 0x00000001ff097424 */ /* 0x000fe200078e00ff */
[----:B------:R-:W-:Y:S06]  /*11690*/  BAR.SYNC.DEFER_BLOCKING 0x0 ;  /* 0x0000000000007b1d */ /* 0x000fec0000010000 */
[----:B------:R2:W-:Y:S01]  /*116a0*/  MUFU.TANH R59, R2 ;  /* 0x00000002003b7308 */ /* 0x0005e20000002400 */
[----:B-1----:R-:W-:-:S02]  /*116b0*/  FMUL.FTZ R3, R31, c[0x0][0x320] ;  /* 0x0000c8001f037a20 */ /* 0x002fc40000410000 */
[----:B------:R-:W-:Y:S01]  /*116c0*/  HMMA.16816.F32 R28, R12, R66, R44 ;  /* 0x000000420c1c723c */ /* 0x000fe2000000182c */
[----:B--2---:R-:W-:-:S07]  /*116d0*/  FMUL.FTZ R2, R43, c[0x0][0x320] ;  /* 0x0000c8002b027a20 */ /* 0x004fce0000410000 */
[----:B------:R-:W-:Y:S01]  /*116e0*/  HMMA.16816.F32 R16, R12, R50, R16 ;  /* 0x000000320c10723c */ /* 0x000fe20000001810 */
[----:B------:R-:W-:Y:S01]  /*116f0*/  LDSM.16.MT88.4 R60, [R176+0x800] ;  /* 0x00080000b03c783b */ /* 0x000fe20000004200 */
[----:B------:R1:W-:Y:S03]  /*11700*/  MUFU.TANH R44, R2 ;  /* 0x00000002002c7308 */ /* 0x0003e60000002400 */
[----:B------:R-:W-:Y:S01]  /*11710*/  LDSM.16.MT88.4 R76, [R186+0x2800] ;  /* 0x00280000ba4c783b */ /* 0x000fe20000004200 */
[----:B-1----:R-:W-:-:S04]  /*11720*/  FMUL.FTZ R2, R32, c[0x0][0x320] ;  /* 0x0000c80020027a20 */ /* 0x002fc80000410000 */
[----:B------:R1:W2:Y:S08]  /*11730*/  MUFU.TANH R41, R2 ;  /* 0x0000000200297308 */ /* 0x0002b00000002400 */
[----:B------:R4:W-:Y:S01]  /*11740*/  MUFU.TANH R43, R0 ;  /* 0x00000000002b7308 */ /* 0x0009e20000002400 */
[----:B-1----:R-:W-:-:S07]  /*11750*/  FMUL.FTZ R2, R33, c[0x0][0x320] ;  /* 0x0000c80021027a20 */ /* 0x002fce0000410000 */
[----:B------:R1:W-:Y:S01]  /*11760*/  MUFU.TANH R40, R2 ;  /* 0x0000000200287308 */ /* 0x0003e20000002400 */
[----:B----4-:R-:W-:Y:S02]  /*11770*/  IMAD.MOV.U32 R0, RZ, RZ, R225 ;  /* 0x000000ffff007224 */ /* 0x010fe400078e00e1 */
[----:B-1----:R-:W-:-:S05]  /*11780*/  @P1 IMAD.HI.U32 R2, R225, c[0x0][0x2c8], RZ ;  /* 0x0000b200e1021a27 */ /* 0x002fca00078e00ff */
[----:B------:R-:W-:-:S05]  /*11790*/  @P1 SHF.R.U32.HI R0, RZ, c[0x0][0x2cc], R2 ;  /* 0x0000b300ff001a19 */ /* 0x000fca0000011602 */
[----:B------:R-:W1:Y:S04]  /*117a0*/  SHFL.IDX PT, R2, R0, RZ, 0x1c1f ;  /* 0x001c1fff00027589 */ /* 0x000e6800000e0000 */
[----:B------:R4:W1:Y:S01]  /*117b0*/  SHFL.IDX PT, R8, R0, 0x1, 0x1c1f ;  /* 0x003c1f0000087f89 */ /* 0x00086200000e0000 */
[C---:B------:R-:W-:Y:S01]  /*117c0*/  HMMA.16816.F32 R28, R24.reuse, R54, R28 ;  /* 0x00000036181c723c */ /* 0x040fe2000000181c */
[----:B------:R2:W-:Y:S02]  /*117d0*/  MUFU.TANH R64, R3 ;  /* 0x0000000300407308 */ /* 0x0005e40000002400 */
[----:B------:R-:W-:Y:S05]  /*117e0*/  LDSM.16.MT88.4 R52, [R187] ;  /* 0x00000000bb34783b */ /* 0x000fea0000004200 */
[----:B---3--:R-:W-:Y:S01]  /*117f0*/  HMMA.16816.F32 R4, R24, R20, R4 ;  /* 0x000000141804723c */ /* 0x008fe20000001804 */
[----:B--2---:R-:W-:-:S02]  /*11800*/  FMUL.FTZ R3, R35, c[0x0][0x320] ;  /* 0x0000c80023037a20 */ /* 0x004fc40000410000 */
[----:B----4-:R-:W-:-:S04]  /*11810*/  FMUL.FTZ R0, R36, c[0x0][0x320] ;  /* 0x0000c80024007a20 */ /* 0x010fc80000410000 */
[----:B------:R2:W3:Y:S08]  /*11820*/  MUFU.TANH R33, R0 ;  /* 0x0000000000217308 */ /* 0x0004f00000002400 */
[----:B------:R4:W-:Y:S01]  /*11830*/  MUFU.TANH R42, R3 ;  /* 0x00000003002a7308 */ /* 0x0009e20000002400 */
[----:B--2---:R-:W-:-:S05]  /*11840*/  IMAD R0, R106, -0x40, R9 ;  /* 0xffffffc06a007824 */ /* 0x004fca00078e0209 */
[----:B------:R-:W-:Y:S01]  /*11850*/  IADD3 R0, -R252, R0, R249 ;  /* 0x00000000fc007210 */ /* 0x000fe20007ffe1f9 */
[----:B----4-:R-:W-:-:S04]  /*11860*/  FMUL.FTZ R3, R37, c[0x0][0x320] ;  /* 0x0000c80025037a20 */ /* 0x010fc80000410000 */
[----:B------:R-:W-:Y:S01]  /*11870*/  IMAD.IADD R0, R0, 0x1, -R250 ;  /* 0x0000000100007824 */ /* 0x000fe200078e0afa */
[----:B------:R2:W4:Y:S03]  /*11880*/  MUFU.TANH R32, R3 ;  /* 0x0000000300207308 */ /* 0x0005260000002400 */
[C---:B-1----:R-:W-:Y:S02]  /*11890*/  IMAD.IADD R2, R0.reuse, 0x1, R2 ;  /* 0x0000000100027824 */ /* 0x042fe400078e0202 */
[----:B------:R-:W-:Y:S01]  /*118a0*/  IMAD.IADD R0, R0, 0x1, R8 ;  /* 0x0000000100007824 */ /* 0x000fe200078e0208 */
[----:B------:R-:W-:Y:S01]  /*118b0*/  HMMA.16816.F32 R24, R24, R22, R16 ;  /* 0x000000161818723c */ /* 0x000fe20000001810 */
[----:B--2---:R-:W-:-:S04]  /*118c0*/  FMUL.FTZ R3, R38, c[0x0][0x320] ;  /* 0x0000c80026037a20 */ /* 0x004fc80000410000 */
[----:B------:R1:W-:Y:S02]  /*118d0*/  MUFU.TANH R35, R3 ;  /* 0x0000000300237308 */ /* 0x0003e40000002400 */
[----:B-1----:R-:W-:-:S05]  /*118e0*/  IMAD.IADD R3, R107, 0x1, -R252 ;  /* 0x000000016b037824 */ /* 0x002fca00078e0afc */
[C---:B------:R-:W-:Y:S02]  /*118f0*/  IMNMX R2, R3.reuse, R2, PT ;  /* 0x0000000203027217 */ /* 0x040fe40003800200 */
[----:B------:R-:W-:Y:S01]  /*11900*/  IMNMX R0, R3, R0, PT ;  /* 0x0000000003007217 */ /* 0x000fe20003800200 */
[----:B------:R-:W-:-:S04]  /*11910*/  FMUL.FTZ R3, R28, c[0x0][0x320] ;  /* 0x0000c8001c037a20 */ /* 0x000fc80000410000 */
[----:B------:R1:W2:Y:S01]  /*11920*/  MUFU.TANH R19, R3 ;  /* 0x0000000300137308 */ /* 0x0002a20000002400 */
[----:B------:R-:W-:Y:S01]  /*11930*/  FMUL.FTZ R9, R39, c[0x0][0x320] ;  /* 0x0000c80027097a20 */ /* 0x000fe20000410000 */
[C---:B------:R-:W-:Y:S02]  /*11940*/  ISETP.GT.AND P0, PT, R2.reuse, RZ, PT ;  /* 0x000000ff0200720c */ /* 0x040fe40003f04270 */
[----:B------:R-:W-:Y:S01]  /*11950*/  ISETP.GT.AND P1, PT, R2, 0x1, PT ;  /* 0x000000010200780c */ /* 0x000fe20003f24270 */
[----:B-1----:R-:W-:-:S04]  /*11960*/  FMUL.FTZ R3, R29, c[0x0][0x320] ;  /* 0x0000c8001d037a20 */ /* 0x002fc80000410000 */
[----:B------:R1:W-:Y:S01]  /*11970*/  MUFU.TANH R16, R3 ;  /* 0x0000000300107308 */ /* 0x0003e20000002400 */
[----:B------:R-:W-:Y:S02]  /*11980*/  ISETP.GT.AND P2, PT, R2, 0x8, PT ;  /* 0x000000080200780c */ /* 0x000fe40003f44270 */
[----:B------:R-:W-:Y:S02]  /*11990*/  FSEL R8, R73, -INF , P0 ;  /* 0xff80000049087808 */ /* 0x000fe40000000000 */
[----:B------:R-:W-:-:S03]  /*119a0*/  FSEL R12, R72, -INF , P1 ;  /* 0xff800000480c7808 */ /* 0x000fc60000800000 */
[----:B------:R-:W-:Y:S01]  /*119b0*/  MUFU.TANH R34, R9 ;  /* 0x0000000900227308 */ /* 0x000fe20000002400 */
[----:B-1----:R-:W-:-:S07]  /*119c0*/  FMUL.FTZ R3, R4, c[0x0][0x320] ;  /* 0x0000c80004037a20 */ /* 0x002fce0000410000 */
[----:B------:R1:W1:Y:S01]  /*119d0*/  MUFU.TANH R20, R3 ;  /* 0x0000000300147308 */ /* 0x0002620000002400 */
[----:B------:R-:W-:Y:S02]  /*119e0*/  ISETP.GT.AND P3, PT, R2, 0x9, PT ;  /* 0x000000090200780c */ /* 0x000fe40003f64270 */
[----:B------:R-:W-:Y:S01]  /*119f0*/  FSEL R13, R68, -INF , P2 ;  /* 0xff800000440d7808 */ /* 0x000fe20001000000 */
[----:B-1----:R-:W-:-:S04]  /*11a00*/  FMUL.FTZ R3, R5, c[0x0][0x320] ;  /* 0x0000c80005037a20 */ /* 0x002fc80000410000 */
[----:B------:R1:W1:Y:S01]  /*11a10*/  MUFU.TANH R9, R3 ;  /* 0x0000000300097308 */ /* 0x0002620000002400 */
[C---:B------:R-:W-:Y:S02]  /*11a20*/  ISETP.GT.AND P0, PT, R2.reuse, 0x10, PT ;  /* 0x000000100200780c */ /* 0x040fe40003f04270 */
[----:B------:R-:W-:Y:S02]  /*11a30*/  ISETP.GT.AND P1, PT, R2, 0x11, PT ;  /* 0x000000110200780c */ /* 0x000fe40003f24270 */
[----:B------:R-:W-:Y:S01]  /*11a40*/  FSEL R14, R58, -INF , P3 ;  /* 0xff8000003a0e7808 */ /* 0x000fe20001800000 */
[----:B-1----:R-:W-:-:S04]  /*11a50*/  FMUL.FTZ R3, R24, c[0x0][0x320] ;  /* 0x0000c80018037a20 */ /* 0x002fc80000410000 */
[----:B------:R1:W1:Y:S01]  /*11a60*/  MUFU.TANH R5, R3 ;  /* 0x0000000300057308 */ /* 0x0002620000002400 */
[----:B------:R-:W-:Y:S02]  /*11a70*/  ISETP.GT.AND P2, PT, R2, 0x18, PT ;  /* 0x000000180200780c */ /* 0x000fe40003f44270 */
[----:B------:R-:W-:Y:S02]  /*11a80*/  FSEL R15, R57, -INF , P0 ;  /* 0xff800000390f7808 */ /* 0x000fe40000000000 */
[----:B------:R-:W-:Y:S02]  /*11a90*/  FSEL R18, R56, -INF , P1 ;  /* 0xff80000038127808 */ /* 0x000fe40000800000 */
[C---:B------:R-:W-:Y:S02]  /*11aa0*/  ISETP.GT.AND P0, PT, R2.reuse, 0x20, PT ;  /* 0x000000200200780c */ /* 0x040fe40003f04270 */
[----:B------:R-:W-:Y:S02]  /*11ab0*/  ISETP.GT.AND P1, PT, R2, 0x21, PT ;  /* 0x000000210200780c */ /* 0x000fe40003f24270 */
[----:B-1----:R-:W-:-:S04]  /*11ac0*/  FMNMX.FTZ R3, R8, R12, !PT ;  /* 0x0000000c08037209 */ /* 0x002fc80007810000 */
[----:B------:R-:W-:Y:S02]  /*11ad0*/  FMNMX.FTZ R3, R13, R3, !PT ;  /* 0x000000030d037209 */ /* 0x000fe40007810000 */
[----:B------:R-:W-:Y:S02]  /*11ae0*/  ISETP.GT.AND P3, PT, R2, 0x19, PT ;  /* 0x000000190200780c */ /* 0x000fe40003f64270 */
[----:B------:R-:W-:Y:S02]  /*11af0*/  FMNMX.FTZ R3, R14, R3, !PT ;  /* 0x000000030e037209 */ /* 0x000fe40007810000 */
[----:B------:R-:W-:Y:S02]  /*11b00*/  FSEL R17, R41, -INF , P2 ;  /* 0xff80000029117808 */ /* 0x000fe40001000000 */
[----:B------:R-:W-:Y:S02]  /*11b10*/  ISETP.GT.AND P2, PT, R2, 0x28, PT ;  /* 0x000000280200780c */ /* 0x000fe40003f44270 */
[----:B---3--:R-:W-:-:S02]  /*11b20*/  FSEL R103, R33, -INF , P0 ;  /* 0xff80000021677808 */ /* 0x008fc40000000000 */
[----:B----4-:R-:W-:Y:S02]  /*11b30*/  FSEL R102, R32, -INF , P1 ;  /* 0xff80000020667808 */ /* 0x010fe40000800000 */
[C---:B------:R-:W-:Y:S02]  /*11b40*/  ISETP.GT.AND P0, PT, R2.reuse, 0x30, PT ;  /* 0x000000300200780c */ /* 0x040fe40003f04270 */
[----:B------:R-:W-:Y:S02]  /*11b50*/  ISETP.GT.AND P1, PT, R2, 0x31, PT ;  /* 0x000000310200780c */ /* 0x000fe40003f24270 */
[----:B------:R-:W-:Y:S02]  /*11b60*/  FMNMX.FTZ R3, R15, R3, !PT ;  /* 0x000000030f037209 */ /* 0x000fe40007810000 */
[----:B------:R-:W-:Y:S02]  /*11b70*/  FSEL R23, R40, -INF , P3 ;  /* 0xff80000028177808 */ /* 0x000fe40001800000 */
[----:B------:R-:W-:-:S02]  /*11b80*/  ISETP.GT.AND P3, PT, R2, 0x29, PT ;  /* 0x000000290200780c */ /* 0x000fc40003f64270 */
[----:B--2---:R-:W-:Y:S02]  /*11b90*/  FSEL R101, R19, -INF , P2 ;  /* 0xff80000013657808 */ /* 0x004fe40001000000 */
[----:B------:R-:W-:Y:S02]  /*11ba0*/  ISETP.GT.AND P2, PT, R2, 0x38, PT ;  /* 0x000000380200780c */ /* 0x000fe40003f44270 */
[----:B------:R-:W-:Y:S02]  /*11bb0*/  FSEL R94, R20, -INF , P0 ;  /* 0xff800000145e7808 */ /* 0x000fe40000000000 */
[----:B------:R-:W-:Y:S02]  /*11bc0*/  FSEL R92, R9, -INF , P1 ;  /* 0xff800000095c7808 */ /* 0x000fe40000800000 */
[----:B------:R-:W-:Y:S02]  /*11bd0*/  FMNMX.FTZ R3, R18, R3, !PT ;  /* 0x0000000312037209 */ /* 0x000fe40007810000 */
[----:B------:R-:W-:-:S02]  /*11be0*/  ISETP.GT.AND P0, PT, R0, RZ, PT ;  /* 0x000000ff0000720c */ /* 0x000fc40003f04270 */
[----:B------:R-:W-:Y:S02]  /*11bf0*/  ISETP.GT.AND P1, PT, R0, 0x1, PT ;  /* 0x000000010000780c */ /* 0x000fe40003f24270 */
[----:B------:R-:W-:Y:S01]  /*11c00*/  FSEL R100, R16, -INF , P3 ;  /* 0xff80000010647808 */ /* 0x000fe20001800000 */
[----:B------:R-:W-:Y:S01]  /*11c10*/  FMUL.FTZ R6, R6, c[0x0][0x320] ;  /* 0x0000c80006067a20 */ /* 0x000fe20000410000 */
[----:B------:R-:W-:Y:S01]  /*11c20*/  ISETP.GT.AND P3, PT, R2, 0x39, PT ;  /* 0x000000390200780c */ /* 0x000fe20003f64270 */
[----:B------:R-:W-:Y:S01]  /*11c30*/  FMUL.FTZ R2, R30, c[0x0][0x320] ;  /* 0x0000c8001e027a20 */ /* 0x000fe20000410000 */
[----:B------:R-:W-:Y:S01]  /*11c40*/  FSEL R89, R5, -INF , P2 ;  /* 0xff80000005597808 */ /* 0x000fe20001000000 */
[----:B------:R-:W-:Y:S01]  /*11c50*/  FMUL.FTZ R22, R7, c[0x0][0x320] ;  /* 0x0000c80007167a20 */ /* 0x000fe20000410000 */
[----:B------:R-:W-:Y:S02]  /*11c60*/  FMNMX.FTZ R3, R17, R3, !PT ;  /* 0x0000000311037209 */ /* 0x000fe40007810000 */
[----:B------:R-:W-:-:S02]  /*11c70*/  ISETP.GT.AND P2, PT, R0, 0x8, PT ;  /* 0x000000080000780c */ /* 0x000fc40003f44270 */
[----:B------:R-:W-:Y:S02]  /*11c80*/  FSEL R5, R80, -INF , P0 ;  /* 0xff80000050057808 */ /* 0x000fe40000000000 */
[----:B------:R-:W-:Y:S01]  /*11c90*/  FSEL R7, R74, -INF , P1 ;  /* 0xff8000004a077808 */ /* 0x000fe20000800000 */
[----:B------:R-:W-:Y:S01]  /*11ca0*/  FMUL.FTZ R19, R25, c[0x0][0x320] ;  /* 0x0000c80019137a20 */ /* 0x000fe20000410000 */
[----:B------:R1:W-:Y:S01]  /*11cb0*/  MUFU.TANH R28, R2 ;  /* 0x00000002001c7308 */ /* 0x0003e20000002400 */
[----:B------:R-:W-:Y:S02]  /*11cc0*/  FMNMX.FTZ R3, R23, R3, !PT ;  /* 0x0000000317037209 */ /* 0x000fe40007810000 */
[----:B------:R-:W-:-:S05]  /*11cd0*/  ISETP.GT.AND P0, PT, R0, 0x9, PT ;  /* 0x000000090000780c */ /* 0x000fca0003f04270 */
[----:B------:R2:W-:Y:S01]  /*11ce0*/  MUFU.TANH R25, R6 ;  /* 0x0000000600197308 */ /* 0x0005e20000002400 */
[----:B------:R-:W-:Y:S01]  /*11cf0*/  FMNMX.FTZ R3, R103, R3, !PT ;  /* 0x0000000367037209 */ /* 0x000fe20007810000 */
[----:B------:R-:W-:Y:S01]  /*11d00*/  FMUL.FTZ R4, R31, c[0x0][0x320] ;  /* 0x0000c8001f047a20 */ /* 0x000fe20000410000 */
[----:B------:R-:W-:Y:S02]  /*11d10*/  ISETP.GT.AND P1, PT, R0, 0x10, PT ;  /* 0x000000100000780c */ /* 0x000fe40003f24270 */
[----:B-1----:R-:W-:Y:S02]  /*11d20*/  FMNMX.FTZ R2, R5, R7, !PT ;  /* 0x0000000705027209 */ /* 0x002fe40007810000 */
[----:B------:R-:W-:Y:S02]  /*11d30*/  FSEL R16, R64, -INF , P0 ;  /* 0xff80000040107808 */ /* 0x000fe40000000000 */
[----:B--2---:R-:W-:Y:S01]  /*11d40*/  FSEL R6, R69, -INF , P2 ;  /* 0xff80000045067808 */ /* 0x004fe20001000000 */
[----:B------:R-:W-:Y:S01]  /*11d50*/  FMUL.FTZ R29, R26, c[0x0][0x320] ;  /* 0x0000c8001a1d7a20 */ /* 0x000fe20000410000 */
[----:B------:R-:W-:Y:S01]  /*11d60*/  FMNMX.FTZ R3, R102, R3, !PT ;  /* 0x0000000366037209 */ /* 0x000fe20007810000 */
[----:B------:R1:W-:Y:S01]  /*11d70*/  MUFU.TANH R24, R22 ;  /* 0x0000001600187308 */ /* 0x0003e20000002400 */
[----:B------:R-:W-:Y:S01]  /*11d80*/  FMNMX.FTZ R2, R6, R2, !PT ;  /* 0x0000000206027209 */ /* 0x000fe20007810000 */
[----:B------:R-:W-:Y:S01]  /*11d90*/  FMUL.FTZ R27, R27, c[0x0][0x320] ;  /* 0x0000c8001b1b7a20 */ /* 0x000fe20000410000 */
[----:B------:R-:W-:Y:S01]  /*11da0*/  ISETP.GT.AND P2, PT, R0, 0x11, PT ;  /* 0x000000110000780c */ /* 0x000fe20003f44270 */
[----:B------:R-:W-:Y:S01]  /*11db0*/  LDSM.16.MT88.4 R64, [R186+0x2000] ;  /* 0x00200000ba40783b */ /* 0x000fe20000004200 */
[----:B------:R-:W-:-:S02]  /*11dc0*/  FSEL R21, R59, -INF , P1 ;  /* 0xff8000003b157808 */ /* 0x000fc40000800000 */
[----:B------:R-:W-:Y:S01]  /*11dd0*/  FMNMX.FTZ R2, R16, R2, !PT ;  /* 0x0000000210027209 */ /* 0x000fe20007810000 */
[----:B------:R-:W-:Y:S01]  /*11de0*/  MUFU.TANH R26, R4 ;  /* 0x00000004001a7308 */ /* 0x000fe20000002400 */
[----:B------:R-:W-:Y:S01]  /*11df0*/  FMNMX.FTZ R3, R101, R3, !PT ;  /* 0x0000000365037209 */ /* 0x000fe20007810000 */
[----:B------:R-:W-:Y:S01]  /*11e00*/  LDSM.16.MT88.4 R56, [R187+0x800] ;  /* 0x00080000bb38783b */ /* 0x000fe20000004200 */
[----:B------:R-:W-:Y:S02]  /*11e10*/  ISETP.GT.AND P0, PT, R0, 0x18, PT ;  /* 0x000000180000780c */ /* 0x000fe40003f04270 */
[----:B------:R-:W-:Y:S02]  /*11e20*/  FSEL R20, R44, -INF , P2 ;  /* 0xff8000002c147808 */ /* 0x000fe40001000000 */
[----:B------:R-:W-:Y:S01]  /*11e30*/  FMNMX.FTZ R2, R21, R2, !PT ;  /* 0x0000000215027209 */ /* 0x000fe20007810000 */
[----:B------:R-:W2:Y:S01]  /*11e40*/  MUFU.TANH R4, R19 ;  /* 0x0000001300047308 */ /* 0x000ea20000002400 */
[----:B------:R-:W-:-:S02]  /*11e50*/  FMNMX.FTZ R3, R100, R3, !PT ;  /* 0x0000000364037209 */ /* 0x000fc40007810000 */
[----:B------:R-:W-:Y:S02]  /*11e60*/  ISETP.GT.AND P1, PT, R0, 0x19, PT ;  /* 0x000000190000780c */ /* 0x000fe40003f24270 */
[----:B-1----:R-:W-:Y:S02]  /*11e70*/  FSEL R22, R43, -INF , P0 ;  /* 0xff8000002b167808 */ /* 0x002fe40000000000 */
[----:B------:R-:W-:Y:S02]  /*11e80*/  FMNMX.FTZ R2, R20, R2, !PT ;  /* 0x0000000214027209 */ /* 0x000fe40007810000 */
[----:B------:R-:W-:Y:S02]  /*11e90*/  FMNMX.FTZ R3, R94, R3, !PT ;  /* 0x000000035e037209 */ /* 0x000fe40007810000 */
[----:B------:R-:W-:Y:S02]  /*11ea0*/  ISETP.GT.AND P2, PT, R0, 0x20, PT ;  /* 0x000000200000780c */ /* 0x000fe40003f44270 */
[----:B------:R-:W-:-:S02]  /*11eb0*/  FSEL R44, R42, -INF , P1 ;  /* 0xff8000002a2c7808 */ /* 0x000fc40000800000 */
[----:B------:R-:W-:Y:S01]  /*11ec0*/  FMNMX.FTZ R2, R22, R2, !PT ;  /* 0x0000000216027209 */ /* 0x000fe20007810000 */
[----:B------:R1:W3:Y:S01]  /*11ed0*/  MUFU.TANH R19, R29 ;  /* 0x0000001d00137308 */ /* 0x0002e20000002400 */
[----:B------:R-:W-:Y:S01]  /*11ee0*/  FMNMX.FTZ R3, R92, R3, !PT ;  /* 0x000000035c037209 */ /* 0x000fe20007810000 */
[----:B------:R-:W-:Y:S01]  /*11ef0*/  LDSM.16.MT88.4 R40, [R189] ;  /* 0x00000000bd28783b */ /* 0x000fe20000004200 */
[----:B------:R-:W-:Y:S02]  /*11f00*/  ISETP.GT.AND P0, PT, R0, 0x21, PT ;  /* 0x000000210000780c */ /* 0x000fe40003f04270 */
[----:B------:R-:W-:Y:S02]  /*11f10*/  FSEL R97, R35, -INF , P2 ;  /* 0xff80000023617808 */ /* 0x000fe40001000000 */
[----:B------:R-:W-:Y:S02]  /*11f20*/  FMNMX.FTZ R2, R44, R2, !PT ;  /* 0x000000022c027209 */ /* 0x000fe40007810000 */
[----:B--2---:R-:W-:-:S02]  /*11f30*/  FSEL R88, R4, -INF , P3 ;  /* 0xff80000004587808 */ /* 0x004fc40001800000 */
[----:B------:R-:W-:Y:S02]  /*11f40*/  FMNMX.FTZ R3, R89, R3, !PT ;  /* 0x0000000359037209 */ /* 0x000fe40007810000 */
[----:B------:R-:W-:Y:S02]  /*11f50*/  ISETP.GT.AND P1, PT, R0, 0x28, PT ;  /* 0x000000280000780c */ /* 0x000fe40003f24270 */
[----:B------:R-:W-:Y:S02]  /*11f60*/  FSEL R99, R34, -INF , P0 ;  /* 0xff80000022637808 */ /* 0x000fe40000000000 */
[----:B------:R-:W-:Y:S01]  /*11f70*/  FMNMX.FTZ R2, R97, R2, !PT ;  /* 0x0000000261027209 */ /* 0x000fe20007810000 */
[----:B------:R-:W2:Y:S01]  /*11f80*/  MUFU.TANH R9, R27 ;  /* 0x0000001b00097308 */ /* 0x000ea20000002400 */
[----:B------:R-:W-:Y:S01]  /*11f90*/  FMNMX.FTZ R3, R88, R3, !PT ;  /* 0x0000000358037209 */ /* 0x000fe20007810000 */
[----:B------:R-:W-:Y:S01]  /*11fa0*/  LDSM.16.MT88.4 R32, [R186+0x800] ;  /* 0x00080000ba20783b */ /* 0x000fe20000004200 */
[----:B------:R-:W-:-:S02]  /*11fb0*/  ISETP.GT.AND P0, PT, R0, 0x29, PT ;  /* 0x000000290000780c */ /* 0x000fc40003f04270 */
[----:B------:R-:W-:Y:S02]  /*11fc0*/  FSEL R93, R28, -INF , P1 ;  /* 0xff8000001c5d7808 */ /* 0x000fe40000800000 */
[----:B------:R-:W-:Y:S01]  /*11fd0*/  FMNMX.FTZ R2, R99, R2, !PT ;  /* 0x0000000263027209 */ /* 0x000fe20007810000 */
[----:B------:R-:W4:Y:S01]  /*11fe0*/  SHFL.BFLY PT, R4, R3, 0x2, 0x1f ;  /* 0x0c401f0003047f89 */ /* 0x000f2200000e0000 */
[----:B------:R-:W-:Y:S02]  /*11ff0*/  ISETP.GT.AND P1, PT, R0, 0x30, PT ;  /* 0x000000300000780c */ /* 0x000fe40003f24270 */
[----:B------:R-:W-:Y:S01]  /*12000*/  FSEL R98, R26, -INF , P0 ;  /* 0xff8000001a627808 */ /* 0x000fe20000000000 */
[----:B-1----:R-:W-:Y:S01]  /*12010*/  LDSM.16.MT88.4 R28, [R177+0x800] ;  /* 0x00080000b11c783b */ /* 0x002fe20000004200 */
        /* <DEDUP_REMOVED lines=8> */
[----:B---3--:R-:W-:Y:S02]  /*120a0*/  FSEL R91, R19, -INF , P1 ;  /* 0xff800000135b7808 */ /* 0x008fe40000800000 */
[----:B------:R-:W-:Y:S02]  /*120b0*/  FMNMX.FTZ R2, R95, R2, !PT ;  /* 0x000000025f027209 */ /* 0x000fe40007810000 */
[----:B--2---:R-:W-:Y:S02]  /*120c0*/  FSEL R90, R9, -INF , P0 ;  /* 0xff800000095a7808 */ /* 0x004fe40000000000 */
[----:B------:R-:W-:-:S04]  /*120d0*/  FMNMX.FTZ R2, R91, R2, !PT ;  /* 0x000000025b027209 */ /* 0x000fc80007810000 */
[----:B------:R-:W-:Y:S02]  /*120e0*/  FMNMX.FTZ R2, R90, R2, !PT ;  /* 0x000000025a027209 */ /* 0x000fe40007810000 */
[----:B----4-:R-:W-:-:S03]  /*120f0*/  FMNMX.FTZ R0, R3, R4, !PT ;  /* 0x0000000403007209 */ /* 0x010fc60007810000 */
        /* <DEDUP_REMOVED lines=11> */
[----:B--2---:R-:W-:-:S06]  /*121b0*/  FFMA.FTZ R0, R12, c[0x0][0x2d0], -R2 ;  /* 0x0000b4000c007a23 */ /* 0x004fcc0000010802 */
[----:B------:R1:W2:Y:S01]  /*121c0*/  MUFU.EX2 R70, R0 ;  /* 0x0000000000467308 */ /* 0x0002a20000000800 */
[--C-:B------:R-:W-:Y:S01]  /*121d0*/  FFMA.FTZ R3, R14, c[0x0][0x2d0], -R2.reuse ;  /* 0x0000b4000e037a23 */ /* 0x100fe20000010802 */
[----:B------:R-:W-:Y:S01]  /*121e0*/  FSETP.NEU.FTZ.AND P0, PT, R8, -INF , PT ;  /* 0xff8000000800780b */ /* 0x000fe20003f1d000 */
[----:B-1----:R-:W-:-:S05]  /*121f0*/  FFMA.FTZ R0, R13, c[0x0][0x2d0], -R2 ;  /* 0x0000b4000d007a23 */ /* 0x002fca0000010802 */
[----:B------:R1:W-:Y:S08]  /*12200*/  MUFU.EX2 R74, R0 ;  /* 0x00000000004a7308 */ /* 0x0003f00000000800 */
[----:B------:R3:W4:Y:S01]  /*12210*/  MUFU.EX2 R81, R3 ;  /* 0x0000000300517308 */ /* 0x0007220000000800 */
[----:B-1----:R-:W-:-:S05]  /*12220*/  FMUL.FTZ R0, R8, c[0x0][0x2d0] ;  /* 0x0000b40008007a20 */ /* 0x002fca0000410000 */
[----:B------:R-:W-:Y:S01]  /*12230*/  FSEL R0, R0, RZ, P0 ;  /* 0x000000ff00007208 */ /* 0x000fe20000000000 */
[----:B---3--:R-:W-:Y:S02]  /*12240*/  FFMA.FTZ R3, R15, c[0x0][0x2d0], -R2 ;  /* 0x0000b4000f037a23 */ /* 0x008fe40000010802 */
[----:B------:R-:W-:Y:S02]  /*12250*/  LDSM.16.MT88.4 R12, [R186] ;  /* 0x00000000ba0c783b */ /* 0x000fe40000004200 */
[----:B------:R1:W-:Y:S02]  /*12260*/  MUFU.EX2 R82, R3 ;  /* 0x0000000300527308 */ /* 0x0003e40000000800 */
[----:B-1----:R-:W-:-:S06]  /*12270*/  FFMA.FTZ R3, R5, c[0x0][0x2d0], -R0 ;  /* 0x0000b40005037a23 */ /* 0x002fcc0000010800 */
[----:B------:R1:W-:Y:S02]  /*12280*/  MUFU.EX2 R69, R3 ;  /* 0x0000000300457308 */ /* 0x0003e40000000800 */
[----:B-1----:R-:W-:-:S06]  /*12290*/  FFMA.FTZ R3, R7, c[0x0][0x2d0], -R0 ;  /* 0x0000b40007037a23 */ /* 0x002fcc0000010800 */
[----:B------:R1:W3:Y:S02]  /*122a0*/  MUFU.EX2 R68, R3 ;  /* 0x0000000300447308 */ /* 0x0002e40000000800 */
[--C-:B-1----:R-:W-:Y:S02]  /*122b0*/  FFMA.FTZ R3, R6, c[0x0][0x2d0], -R0.reuse ;  /* 0x0000b40006037a23 */ /* 0x102fe40000010800 */
[----:B------:R-:W1:Y:S04]  /*122c0*/  LDSM.16.MT88.4 R4, [R177] ;  /* 0x00000000b104783b */ /* 0x000e680000004200 */
[----:B------:R2:W-:Y:S02]  /*122d0*/  MUFU.EX2 R73, R3 ;  /* 0x0000000300497308 */ /* 0x0005e40000000800 */
[----:B--2---:R-:W-:-:S06]  /*122e0*/  FFMA.FTZ R3, R16, c[0x0][0x2d0], -R0 ;  /* 0x0000b40010037a23 */ /* 0x004fcc0000010800 */
[----:B------:R2:W1:Y:S02]  /*122f0*/  MUFU.EX2 R75, R3 ;  /* 0x00000003004b7308 */ /* 0x0004640000000800 */
[----:B--2---:R-:W-:-:S06]  /*12300*/  FFMA.FTZ R3, R18, c[0x0][0x2d0], -R2 ;  /* 0x0000b40012037a23 */ /* 0x004fcc0000010802 */
[----:B------:R2:W1:Y:S02]  /*12310*/  MUFU.EX2 R83, R3 ;  /* 0x0000000300537308 */ /* 0x0004640000000800 */
[----:B--2---:R-:W-:-:S06]  /*12320*/  FFMA.FTZ R3, R17, c[0x0][0x2d0], -R2 ;  /* 0x0000b40011037a23 */ /* 0x004fcc0000010802 */
[----:B------:R2:W-:Y:S02]  /*12330*/  MUFU.EX2 R86, R3 ;  /* 0x0000000300567308 */ /* 0x0005e40000000800 */
[----:B--2---:R-:W-:-:S06]  /*12340*/  FFMA.FTZ R3, R23, c[0x0][0x2d0], -R2 ;  /* 0x0000b40017037a23 */ /* 0x004fcc0000010802 */
[----:B------:R2:W-:Y:S01]  /*12350*/  MUFU.EX2 R87, R3 ;  /* 0x0000000300577308 */ /* 0x0005e20000000800 */
[----:B------:R-:W-:Y:S02]  /*12360*/  F2FP.PACK_AB R16, R70, R71 ;  /* 0x000000474610723e */ /* 0x000fe400000000ff */
[----:B----4-:R-:W-:Y:S02]  /*12370*/  F2FP.PACK_AB R18, R81, R74 ;  /* 0x0000004a5112723e */ /* 0x010fe400000000ff */
[----:B---3--:R-:W-:Y:S01]  /*12380*/  F2FP.PACK_AB R17, R68, R69 ;  /* 0x000000454411723e */ /* 0x008fe200000000ff */
[----:B--2---:R-:W-:-:S04]  /*12390*/  FFMA.FTZ R3, R21, c[0x0][0x2d0], -R0 ;  /* 0x0000b40015037a23 */ /* 0x004fc80000010800 */
[----:B------:R2:W-:Y:S01]  /*123a0*/  MUFU.EX2 R72, R3 ;  /* 0x0000000300487308 */ /* 0x0005e20000000800 */
[----:B-1----:R-:W-:Y:S01]  /*123b0*/  F2FP.PACK_AB R19, R75, R73 ;  /* 0x000000494b13723e */ /* 0x002fe200000000ff */
[----:B--2---:R-:W-:-:S06]  /*123c0*/  FFMA.FTZ R3, R20, c[0x0][0x2d0], -R0 ;  /* 0x0000b40014037a23 */ /* 0x004fcc0000010800 */
[----:B------:R1:W2:Y:S01]  /*123d0*/  MUFU.EX2 R80, R3 ;  /* 0x0000000300507308 */ /* 0x0002a20000000800 */
[----:B------:R-:W-:Y:S01]  /*123e0*/  HMMA.16816.F32 R24, R16, R4, RZ ;  /* 0x000000041018723c */ /* 0x000fe200000018ff */
[----:B-1----:R-:W-:-:S06]  /*123f0*/  FFMA.FTZ R3, R22, c[0x0][0x2d0], -R0 ;  /* 0x0000b40016037a23 */ /* 0x002fcc0000010800 */
[----:B------:R1:W-:Y:S01]  /*12400*/  MUFU.EX2 R85, R3 ;  /* 0x0000000300557308 */ /* 0x0003e20000000800 */
[----:B------:R-:W-:Y:S01]  /*12410*/  HMMA.16816.F32 R20, R16, R6, RZ ;  /* 0x000000061014723c */ /* 0x000fe200000018ff */
[----:B-1----:R-:W-:-:S07]  /*12420*/  FFMA.FTZ R3, R44, c[0x0][0x2d0], -R0 ;  /* 0x0000b4002c037a23 */ /* 0x002fce0000010800 */
[C---:B------:R-:W-:Y:S01]  /*12430*/  HMMA.16816.F32 R48, R16.reuse, R12, RZ ;  /* 0x0000000c1030723c */ /* 0x040fe200000018ff */
[----:B------:R-:W-:Y:S01]  /*12440*/  LDSM.16.MT88.4 R44, [R187+0x2000] ;  /* 0x00200000bb2c783b */ /* 0x000fe20000004200 */
[----:B------:R-:W1:Y:S05]  /*12450*/  MUFU.EX2 R84, R3 ;  /* 0x0000000300547308 */ /* 0x000e6a0000000800 */
[----:B------:R-:W-:Y:S01]  /*12460*/  F2FP.PACK_AB R12, R83, R82 ;  /* 0x00000052530c723e */ /* 0x000fe200000000ff */
[----:B------:R-:W-:Y:S01]  /*12470*/  HMMA.16816.F32 R36, R16, R14, RZ ;  /* 0x0000000e1024723c */ /* 0x000fe200000018ff */
[----:B--2---:R-:W-:-:S06]  /*12480*/  F2FP.PACK_AB R13, R80, R72 ;  /* 0x00000048500d723e */ /* 0x004fcc00000000ff */
[----:B------:R-:W-:Y:S02]  /*12490*/  F2FP.PACK_AB R14, R87, R86 ;  /* 0x00000056570e723e */ /* 0x000fe400000000ff */
[----:B-1----:R-:W-:-:S07]  /*124a0*/  F2FP.PACK_AB R15, R84, R85 ;  /* 0x00000055540f723e */ /* 0x002fce00000000ff */
[C---:B------:R-:W-:Y:S08]  /*124b0*/  HMMA.16816.F32 R172, R12.reuse, R28, R24 ;  /* 0x0000001c0cac723c */ /* 0x040ff00000001818 */
[----:B------:R-:W-:Y:S08]  /*124c0*/  HMMA.16816.F32 R128, R12, R30, R20 ;  /* 0x0000001e0c80723c */ /* 0x000ff00000001814 */
[C---:B------:R-:W-:Y:S08]  /*124d0*/  HMMA.16816.F32 R24, R16.reuse, R40, RZ ;  /* 0x000000281018723c */ /* 0x040ff000000018ff */
[C---:B------:R-:W-:Y:S01]  /*124e0*/  HMMA.16816.F32 R20, R16.reuse, R42, RZ ;  /* 0x0000002a1014723c */ /* 0x040fe200000018ff */
[----:B------:R-:W1:Y:S07]  /*124f0*/  LDSM.16.MT88.4 R40, [R177+0x2000] ;  /* 0x00200000b128783b */ /* 0x000e6e0000004200 */
[----:B------:R-:W-:Y:S08]  /*12500*/  HMMA.16816.F32 R4, R16, R52, RZ ;  /* 0x000000341004723c */ /* 0x000ff000000018ff */
[C---:B------:R-:W-:Y:S08]  /*12510*/  HMMA.16816.F32 R112, R12.reuse, R32, R48 ;  /* 0x000000200c70723c */ /* 0x040ff00000001830 */
[C---:B------:R-:W-:Y:S01]  /*12520*/  HMMA.16816.F32 R120, R12.reuse, R34, R36 ;  /* 0x000000220c78723c */ /* 0x040fe20000001824 */
[----:B------:R-:W2:Y:S04]  /*12530*/  LDSM.16.MT88.4 R32, [R177+0x2800] ;  /* 0x00280000b120783b */ /* 0x000ea80000004200 */
[----:B------:R-:W3:Y:S03]  /*12540*/  LDSM.16.MT88.4 R36, [R187+0x2800] ;  /* 0x00280000bb24783b */ /* 0x000ee60000004200 */
[----:B------:R-:W-:Y:S08]  /*12550*/  HMMA.16816.F32 R168, R12, R56, R4 ;  /* 0x000000380ca8723c */ /* 0x000ff00000001804 */
[C---:B------:R-:W-:Y:S08]  /*12560*/  HMMA.16816.F32 R4, R16.reuse, R64, RZ ;  /* 0x000000401004723c */ /* 0x040ff000000018ff */
[----:B------:R-:W-:Y:S08]  /*12570*/  HMMA.16816.F32 R28, R16, R54, RZ ;  /* 0x00000036101c723c */ /* 0x000ff000000018ff */
[C---:B------:R-:W-:Y:S08]  /*12580*/  HMMA.16816.F32 R164, R12.reuse, R60, R24 ;  /* 0x0000003c0ca4723c */ /* 0x040ff00000001818 */
[----:B------:R-:W-:Y:S08]  /*12590*/  HMMA.16816.F32 R156, R12, R62, R20 ;  /* 0x0000003e0c9c723c */ /* 0x000ff00000001814 */
[C---:B-1----:R-:W-:Y:S08]  /*125a0*/  HMMA.16816.F32 R24, R16.reuse, R40, RZ ;  /* 0x000000281018723c */ /* 0x042ff000000018ff */
[----:B------:R-:W-:Y:S01]  /*125b0*/  HMMA.16816.F32 R20, R16, R42, RZ ;  /* 0x0000002a1014723c */ /* 0x000fe200000018ff */
[----:B------:R-:W1:Y:S07]  /*125c0*/  LDSM.16.MT88.4 R40, [R176+0x2000] ;  /* 0x00200000b028783b */ /* 0x000e6e0000004200 */
[----:B------:R-:W-:Y:S08]  /*125d0*/  HMMA.16816.F32 R160, R12, R76, R4 ;  /* 0x0000004c0ca0723c */ /* 0x000ff00000001804 */
[----:B------:R-:W-:Y:S08]  /*125e0*/  HMMA.16816.F32 R4, R16, R44, RZ ;  /* 0x0000002c1004723c */ /* 0x000ff000000018ff */
[C---:B------:R-:W-:Y:S08]  /*125f0*/  HMMA.16816.F32 R136, R12.reuse, R58, R28 ;  /* 0x0000003a0c88723c */ /* 0x040ff0000000181c */
[----:B--2---:R-:W-:Y:S01]  /*12600*/  HMMA.16816.F32 R56, R12, R32, R24 ;  /* 0x000000200c38723c */ /* 0x004fe20000001818 */
[----:B------:R-:W2:Y:S07]  /*12610*/  LDSM.16.MT88.4 R24, [R176+0x2800] ;  /* 0x00280000b018783b */ /* 0x000eae0000004200 */
[----:B------:R-:W-:Y:S08]  /*12620*/  HMMA.16816.F32 R28, R16, R66, RZ ;  /* 0x00000042101c723c */ /* 0x000ff000000018ff */
[----:B---3--:R-:W-:Y:S08]  /*12630*/  HMMA.16816.F32 R64, R12, R36, R4 ;  /* 0x000000240c40723c */ /* 0x008ff00000001804 */
[----:B-1----:R-:W-:Y:S08]  /*12640*/  HMMA.16816.F32 R4, R16, R40, RZ ;  /* 0x000000281004723c */ /* 0x002ff000000018ff */
[C---:B------:R-:W-:Y:S01]  /*12650*/  HMMA.16816.F32 R48, R12.reuse, R78, R28 ;  /* 0x0000004e0c30723c */ /* 0x040fe2000000181c */
[----:B------:R-:W1:Y:S11]  /*12660*/  LDSM.16.MT88.4 R28, [R186+0x4000] ;  /* 0x00400000ba1c783b */ /* 0x000e760000004200 */
[----:B------:R-:W-:Y:S04]  /*12670*/  @!UPT UIADD3 URZ, URZ, URZ, URZ ;  /* 0x0000003f3f3ff290 */ /* 0x000fe8000fffe03f */
[----:B--2---:R-:W-:Y:S08]  /*12680*/  HMMA.16816.F32 R140, R12, R24, R4 ;  /* 0x000000180c8c723c */ /* 0x004ff00000001804 */
[----:B------:R-:W-:Y:S11]  /*12690*/  HMMA.16816.F32 R4, R16, R42, RZ ;  /* 0x0000002a1004723c */ /* 0x000ff600000018ff */
[----:B------:R-:W-:Y:S11]  /*126a0*/  @!UPT UIADD3 URZ, URZ, URZ, URZ ;  /* 0x0000003f3f3ff290 */ /* 0x000ff6000fffe03f */
[----:B------:R-:W-:Y:S02]  /*126b0*/  @!UPT UIADD3 URZ, URZ, URZ, URZ ;  /* 0x0000003f3f3ff290 */ /* 0x000fe4000fffe03f */
[----:B------:R-:W-:Y:S01]  /*126c0*/  HMMA.16816.F32 R132, R12, R26, R4 ;  /* 0x0000001a0c84723c */ /* 0x000fe20000001804 */
[----:B------:R-:W2:Y:S07]  /*126d0*/  LDSM.16.MT88.4 R24, [R186+0x4800] ;  /* 0x00480000ba18783b */ /* 0x000eae0000004200 */
[----:B-1----:R-:W-:Y:S08]  /*126e0*/  HMMA.16816.F32 R4, R16, R28, RZ ;  /* 0x0000001c1004723c */ /* 0x002ff000000018ff */
[----:B------:R-:W-:Y:S08]  /*126f0*/  HMMA.16816.F32 R60, R12, R34, R20 ;  /* 0x000000220c3c723c */ /* 0x000ff00000001814 */
[----:B------:R-:W-:Y:S01]  /*12700*/  HMMA.16816.F32 R20, R16, R46, RZ ;  /* 0x0000002e1014723c */ /* 0x000fe200000018ff */
[----:B------:R-:W-:-:S07]  /*12710*/  FADD.FTZ R3, R71, R70 ;  /* 0x0000004647037221 */ /* 0x000fce0000010000 */
[----:B--2---:R-:W-:Y:S08]  /*12720*/  HMMA.16816.F32 R124, R12, R24, R4 ;  /* 0x000000180c7c723c */ /* 0x004ff00000001804 */
[----:B------:R-:W-:Y:S01]  /*12730*/  HMMA.16816.F32 R4, R16, R30, RZ ;  /* 0x0000001e1004723c */ /* 0x000fe200000018ff */
[----:B------:R-:W-:-:S07]  /*12740*/  FADD.FTZ R3, R74, R3 ;  /* 0x000000034a037221 */ /* 0x000fce0000010000 */
[----:B------:R-:W-:Y:S07]  /*12750*/  HMMA.16816.F32 R76, R12, R38, R20 ;  /* 0x000000260c4c723c */ /* 0x000fee0000001814 */
[----:B------:R-:W-:Y:S02]  /*12760*/  FADD.FTZ R21, R69, R68 ;  /* 0x0000004445157221 */ /* 0x000fe40000010000 */
[----:B------:R-:W-:Y:S02]  /*12770*/  FADD.FTZ R20, R81, R3 ;  /* 0x0000000351147221 */ /* 0x000fe40000010000 */
[----:B------:R-:W-:-:S04]  /*12780*/  FADD.FTZ R21, R73, R21 ;  /* 0x0000001549157221 */ /* 0x000fc80000010000 */
[----:B------:R-:W-:Y:S01]  /*12790*/  FADD.FTZ R3, R75, R21 ;  /* 0x000000154b037221 */ /* 0x000fe20000010000 */
[----:B------:R-:W-:Y:S01]  /*127a0*/  HMMA.16816.F32 R116, R12, R26, R4 ;  /* 0x0000001a0c74723c */ /* 0x000fe20000001804 */
[----:B------:R-:W-:Y:S06]  /*127b0*/  LDSM.16.MT88.4 R24, [R177+0x4800] ;  /* 0x00480000b118783b */ /* 0x000fec0000004200 */
[----:B------:R-:W-:Y:S02]  /*127c0*/  FADD.FTZ R4, R82, R20 ;  /* 0x0000001452047221 */ /* 0x000fe40000010000 */
[----:B------:R-:W1:Y:S02]  /*127d0*/  LDSM.16.MT88.4 R20, [R177+0x4000] ;  /* 0x00400000b114783b */ /* 0x000e640000004200 */
[----:B------:R-:W-:-:S02]  /*127e0*/  FADD.FTZ R29, R83, R4 ;  /* 0x00000004531d7221 */ /* 0x000fc40000010000 */
[----:B-1----:R-:W-:Y:S01]  /*127f0*/  HMMA.16816.F32 R4, R16, R20, RZ ;  /* 0x000000141004723c */ /* 0x002fe200000018ff */
[----:B------:R-:W-:Y:S02]  /*12800*/  FADD.FTZ R3, R72, R3 ;  /* 0x0000000348037221 */ /* 0x000fe40000010000 */
[--C-:B------:R-:W-:Y:S11]  /*12810*/  FFMA.FTZ R28, R103, c[0x0][0x2d0], -R2.reuse ;  /* 0x0000b400671c7a23 */ /* 0x100ff60000010802 */
[----:B------:R-:W-:Y:S10]  /*12820*/  @!UPT UIADD3 URZ, URZ, URZ, URZ ;  /* 0x0000003f3f3ff290 */ /* 0x000ff4000fffe03f */
[----:B------:R-:W-:Y:S08]  /*12830*/  HMMA.16816.F32 R68, R12, R24, R4 ;  /* 0x000000180c44723c */ /* 0x000ff00000001804 */
[----:B------:R-:W-:Y:S01]  /*12840*/  HMMA.16816.F32 R4, R16, R22, RZ ;  /* 0x000000161004723c */ /* 0x000fe200000018ff */
[----:B------:R-:W-:Y:S02]  /*12850*/  FFMA.FTZ R30, R102, c[0x0][0x2d0], -R2 ;  /* 0x0000b400661e7a23 */ /* 0x000fe40000010802 */
[----:B------:R-:W-:-:S02]  /*12860*/  FADD.FTZ R31, R80, R3 ;  /* 0x00000003501f7221 */ /* 0x000fc40000010000 */
[--C-:B------:R-:W-:Y:S01]  /*12870*/  FFMA.FTZ R32, R101, c[0x0][0x2d0], -R2.reuse ;  /* 0x0000b40065207a23 */ /* 0x100fe20000010802 */
[----:B------:R-:W1:Y:S01]  /*12880*/  MUFU.EX2 R3, R28 ;  /* 0x0000001c00037308 */ /* 0x000e620000000800 */
[--C-:B------:R-:W-:Y:S02]  /*12890*/  FFMA.FTZ R33, R100, c[0x0][0x2d0], -R2.reuse ;  /* 0x0000b40064217a23 */ /* 0x100fe40000010802 */
[--C-:B------:R-:W-:Y:S02]  /*128a0*/  FFMA.FTZ R40, R94, c[0x0][0x2d0], -R2.reuse ;  /* 0x0000b4005e287a23 */ /* 0x100fe40000010802 */
[--C-:B------:R-:W-:Y:S02]  /*128b0*/  FFMA.FTZ R41, R92, c[0x0][0x2d0], -R2.reuse ;  /* 0x0000b4005c297a23 */ /* 0x100fe40000010802 */
[--C-:B------:R-:W-:Y:S02]  /*128c0*/  FFMA.FTZ R42, R89, c[0x0][0x2d0], -R2.reuse ;  /* 0x0000b400592a7a23 */ /* 0x100fe40000010802 */
[----:B------:R-:W-:-:S02]  /*128d0*/  FFMA.FTZ R43, R88, c[0x0][0x2d0], -R2 ;  /* 0x0000b400582b7a23 */ /* 0x000fc40000010802 */
[----:B------:R2:W-:Y:S07]  /*128e0*/  MUFU.EX2 R2, R30 ;  /* 0x0000001e00027308 */ /* 0x0005ee0000000800 */
[----:B------:R-:W-:Y:S01]  /*128f0*/  HMMA.16816.F32 R152, R12, R26, R4 ;  /* 0x0000001a0c98723c */ /* 0x000fe20000001804 */
[----:B------:R-:W-:Y:S01]  /*12900*/  MUFU.EX2 R20, R32 ;  /* 0x0000002000147308 */ /* 0x000fe20000000800 */
[----:B------:R-:W-:Y:S05]  /*12910*/  LDSM.16.MT88.4 R24, [R187+0x4800] ;  /* 0x00480000bb18783b */ /* 0x000fea0000004200 */
[----:B------:R-:W-:-:S02]  /*12920*/  FADD.FTZ R4, R86, R29 ;  /* 0x0000001d56047221 */ /* 0x000fc40000010000 */
[----:B------:R-:W-:Y:S02]  /*12930*/  FADD.FTZ R5, R85, R31 ;  /* 0x0000001f55057221 */ /* 0x000fe40000010000 */
[----:B--2---:R-:W2:Y:S01]  /*12940*/  LDSM.16.MT88.4 R28, [R187+0x4000] ;  /* 0x00400000bb1c783b */ /* 0x004ea20000004200 */
[--C-:B------:R-:W-:Y:S02]  /*12950*/  FFMA.FTZ R6, R97, c[0x0][0x2d0], -R0.reuse ;  /* 0x0000b40061067a23 */ /* 0x100fe40000010800 */
[----:B------:R-:W-:Y:S02]  /*12960*/  FADD.FTZ R22, R84, R5 ;  /* 0x0000000554167221 */ /* 0x000fe40000010000 */
[----:B------:R-:W-:Y:S02]  /*12970*/  FFMA.FTZ R5, R99, c[0x0][0x2d0], -R0 ;  /* 0x0000b40063057a23 */ /* 0x000fe40000010800 */
[----:B------:R-:W3:Y:S01]  /*12980*/  MUFU.EX2 R6, R6 ;  /* 0x0000000600067308 */ /* 0x000ee20000000800 */
[----:B------:R-:W-:-:S02]  /*12990*/  FADD.FTZ R4, R87, R4 ;  /* 0x0000000457047221 */ /* 0x000fc40000010000 */
[----:B------:R-:W-:Y:S01]  /*129a0*/  FFMA.FTZ R35, R93, c[0x0][0x2d0], -R0 ;  /* 0x0000b4005d237a23 */ /* 0x000fe20000010800 */
[----:B------:R-:W-:Y:S04]  /*129b0*/  LDSM.16.MT88.4 R84, [R177+0x5800] ;  /* 0x00580000b154783b */ /* 0x000fe80000004200 */
[----:B------:R-:W4:Y:S08]  /*129c0*/  MUFU.EX2 R5, R5 ;  /* 0x0000000500057308 */ /* 0x000f300000000800 */
[----:B------:R4:W2:Y:S01]  /*129d0*/  MUFU.EX2 R7, R33 ;  /* 0x0000002100077308 */ /* 0x0008a20000000800 */
[----:B-1----:R-:W-:-:S02]  /*129e0*/  FADD.FTZ R4, R3, R4 ;  /* 0x0000000403047221 */ /* 0x002fc40000010000 */
[--C-:B------:R-:W-:Y:S02]  /*129f0*/  FFMA.FTZ R34, R98, c[0x0][0x2d0], -R0.reuse ;  /* 0x0000b40062227a23 */ /* 0x100fe40000010800 */
[--C-:B------:R-:W-:Y:S02]  /*12a00*/  FFMA.FTZ R37, R96, c[0x0][0x2d0], -R0.reuse ;  /* 0x0000b40060257a23 */ /* 0x100fe40000010800 */
[--C-:B------:R-:W-:Y:S02]  /*12a10*/  FFMA.FTZ R36, R95, c[0x0][0x2d0], -R0.reuse ;  /* 0x0000b4005f247a23 */ /* 0x100fe40000010800 */
[--C-:B------:R-:W-:Y:S02]  /*12a20*/  FFMA.FTZ R39, R91, c[0x0][0x2d0], -R0.reuse ;  /* 0x0000b4005b277a23 */ /* 0x100fe40000010800 */
[----:B------:R-:W-:Y:S02]  /*12a30*/  FFMA.FTZ R38, R90, c[0x0][0x2d0], -R0 ;  /* 0x0000b4005a267a23 */ /* 0x000fe40000010800 */
[----:B---3--:R-:W-:-:S02]  /*12a40*/  FADD.FTZ R0, R6, R22 ;  /* 0x0000001606007221 */ /* 0x008fc40000010000 */
[C---:B------:R-:W-:Y:S01]  /*12a50*/  FADD.FTZ R21, R2.reuse, R4 ;  /* 0x0000000402157221 */ /* 0x040fe20000010000 */
[----:B------:R-:W-:Y:S01]  /*12a60*/  F2FP.PACK_AB R4, R2, R3 ;  /* 0x000000030204723e */ /* 0x000fe200000000ff */
[C---:B----4-:R-:W-:Y:S01]  /*12a70*/  FADD.FTZ R33, R5.reuse, R0 ;  /* 0x0000000005217221 */ /* 0x050fe20000010000 */
[----:B------:R-:W-:Y:S01]  /*12a80*/  F2FP.PACK_AB R5, R5, R6 ;  /* 0x000000060505723e */ /* 0x000fe200000000ff */
[----:B------:R-:W-:Y:S01]  /*12a90*/  FADD.FTZ R2, R20, R21 ;  /* 0x0000001514027221 */ /* 0x000fe20000010000 */
[C---:B--2---:R-:W-:Y:S02]  /*12aa0*/  F2FP.PACK_AB R6, R7.reuse, R20 ;  /* 0x000000140706723e */ /* 0x044fe400000000ff */
[C---:B------:R-:W-:Y:S01]  /*12ab0*/  HMMA.16816.F32 R20, R16.reuse, R28, RZ ;  /* 0x0000001c1014723c */ /* 0x040fe200000018ff */
[----:B------:R-:W-:Y:S02]  /*12ac0*/  FADD.FTZ R32, R7, R2 ;  /* 0x0000000207207221 */ /* 0x000fe40000010000 */
[----:B------:R-:W1:Y:S05]  /*12ad0*/  MUFU.EX2 R2, R35 ;  /* 0x0000002300027308 */ /* 0x000e6a0000000800 */
[----:B------:R-:W-:Y:S03]  /*12ae0*/  HMMA.16816.F32 R28, R16, R30, RZ ;  /* 0x0000001e101c723c */ /* 0x000fe600000018ff */
[----:B------:R-:W-:Y:S08]  /*12af0*/  MUFU.EX2 R0, R34 ;  /* 0x0000002200007308 */ /* 0x000ff00000000800 */
[----:B------:R-:W-:Y:S05]  /*12b00*/  MUFU.EX2 R3, R41 ;  /* 0x0000002900037308 */ /* 0x000fea0000000800 */
[----:B------:R-:W-:Y:S03]  /*12b10*/  HMMA.16816.F32 R52, R12, R24, R20 ;  /* 0x000000180c34723c */ /* 0x000fe60000001814 */
[----:B------:R-:W2:Y:S01]  /*12b20*/  MUFU.EX2 R20, R40 ;  /* 0x0000002800147308 */ /* 0x000ea20000000800 */
[----:B-1----:R-:W-:-:S07]  /*12b30*/  FADD.FTZ R7, R2, R33 ;  /* 0x0000002102077221 */ /* 0x002fce0000010000 */
[----:B------:R-:W-:Y:S08]  /*12b40*/  MUFU.EX2 R24, R42 ;  /* 0x0000002a00187308 */ /* 0x000ff00000000800 */
[----:B------:R-:W1:Y:S01]  /*12b50*/  MUFU.EX2 R22, R37 ;  /* 0x0000002500167308 */ /* 0x000e620000000800 */
[----:B--2---:R-:W-:Y:S01]  /*12b60*/  FADD.FTZ R25, R20, R32 ;  /* 0x0000002014197221 */ /* 0x004fe20000010000 */
[----:B------:R-:W-:Y:S06]  /*12b70*/  HMMA.16816.F32 R44, R12, R26, R28 ;  /* 0x0000001a0c2c723c */ /* 0x000fec000000181c */
[----:B------:R-:W2:Y:S01]  /*12b80*/  MUFU.EX2 R21, R36 ;  /* 0x0000002400157308 */ /* 0x000ea20000000800 */
[----:B------:R-:W-:-:S07]  /*12b90*/  FADD.FTZ R26, R0, R7 ;  /* 0x00000007001a7221 */ /* 0x000fce0000010000 */
[----:B------:R-:W3:Y:S01]  /*12ba0*/  MUFU.EX2 R23, R43 ;  /* 0x0000002b00177308 */ /* 0x000ee20000000800 */
[----:B------:R-:W-:Y:S01]  /*12bb0*/  F2FP.PACK_AB R7, R0, R2 ;  /* 0x000000020007723e */ /* 0x000fe200000000ff */
[C---:B------:R-:W-:Y:S02]  /*12bc0*/  FADD.FTZ R2, R3.reuse, R25 ;  /* 0x0000001903027221 */ /* 0x040fe40000010000 */
[----:B-1----:R-:W-:Y:S02]  /*12bd0*/  FADD.FTZ R0, R22, R26 ;  /* 0x0000001a16007221 */ /* 0x002fe40000010000 */
[----:B------:R-:W-:Y:S01]  /*12be0*/  FADD.FTZ R2, R24, R2 ;  /* 0x0000000218027221 */ /* 0x000fe20000010000 */
[----:B------:R-:W-:Y:S01]  /*12bf0*/  F2FP.PACK_AB R100, R3, R20 ;  /* 0x000000140364723e */ /* 0x000fe200000000ff */
[C---:B--2---:R-:W-:Y:S01]  /*12c00*/  FADD.FTZ R3, R21.reuse, R0 ;  /* 0x0000000015037221 */ /* 0x044fe20000010000 */
[----:B------:R-:W-:Y:S01]  /*12c10*/  F2FP.PACK_AB R101, R21, R22 ;  /* 0x000000161565723e */ /* 0x000fe200000000ff */
[C---:B---3--:R-:W-:Y:S01]  /*12c20*/  FADD.FTZ R221, R23.reuse, R2 ;  /* 0x0000000217dd7221 */ /* 0x048fe20000010000 */
[----:B------:R-:W-:-:S02]  /*12c30*/  F2FP.PACK_AB R102, R23, R24 ;  /* 0x000000181766723e */ /* 0x000fc400000000ff */
[----:B------:R-:W1:Y:S02]  /*12c40*/  LDSM.16.MT88.4 R20, [R189+0x4000] ;  /* 0x00400000bd14783b */ /* 0x000e640000004200 */
[C---:B-1----:R-:W-:Y:S08]  /*12c50*/  HMMA.16816.F32 R24, R16.reuse, R20, RZ ;  /* 0x000000141018723c */ /* 0x042ff000000018ff */
        /* <DEDUP_REMOVED lines=14> */
[----:B------:R-:W1:Y:S01]  /*12d40*/  LDSM.16.MT88.4 R12, [R176+0x1000] ;  /* 0x00100000b00c783b */ /* 0x000e620000004200 */
[----:B------:R-:W-:Y:S08]  /*12d50*/  MUFU.EX2 R2, R39 ;  /* 0x0000002700027308 */ /* 0x000ff00000000800 */
[----:B------:R2:W3:Y:S01]  /*12d60*/  MUFU.EX2 R0, R38 ;  /* 0x0000002600007308 */ /* 0x0004e20000000800 */
[C---:B-1----:R-:W-:Y:S08]  /*12d70*/  HMMA.16816.F32 R136, R4.reuse, R12, R164 ;  /* 0x0000000c0488723c */ /* 0x042ff000000018a4 */
[C---:B--2---:R-:W-:Y:S01]  /*12d80*/  HMMA.16816.F32 R36, R4.reuse, R14, R156 ;  /* 0x0000000e0424723c */ /* 0x044fe2000000189c */
        /* <DEDUP_REMOVED lines=11> */
[----:B---3--:R-:W-:Y:S01]  /*12e40*/  F2FP.PACK_AB R103, R0, R2 ;  /* 0x000000020067723e */ /* 0x008fe200000000ff */
[----:B------:R-:W-:Y:S06]  /*12e50*/  LDSM.16.MT88.4 R140, [R176+0x1800] ;  /* 0x00180000b08c783b */ /* 0x000fec0000004200 */
        /* <DEDUP_REMOVED lines=13> */
[----:B------:R-:W1:Y:S07]  /*12f30*/  LDSM.16.MT88.4 R44, [R186+0x3800] ;  /* 0x00380000ba2c783b */ /* 0x000e6e0000004200 */
[----:B------:R-:W-:Y:S01]  /*12f40*/  HMMA.16816.F32 R160, R4, R12, R52 ;  /* 0x0000000c04a0723c */ /* 0x000fe20000001834 */
[----:B------:R-:W2:Y:S04]  /*12f50*/  LDSM.16.MT88.4 R52, [R177+0x3800] ;  /* 0x00380000b134783b */ /* 0x000ea80000004200 */
[----:B------:R-:W-:Y:S03]  /*12f60*/  LDSM.16.MT88.4 R12, [R176+0x5000] ;  /* 0x00500000b00c783b */ /* 0x000fe60000004200 */
[C---:B-1----:R-:W-:Y:S08]  /*12f70*/  HMMA.16816.F32 R40, R100.reuse, R44, R40 ;  /* 0x0000002c6428723c */ /* 0x042ff00000001828 */
[C---:B------:R-:W-:Y:S08]  /*12f80*/  HMMA.16816.F32 R44, R100.reuse, R46, R48 ;  /* 0x0000002e642c723c */ /* 0x040ff00000001830 */
[C---:B--2---:R-:W-:Y:S08]  /*12f90*/  HMMA.16816.F32 R48, R100.reuse, R52, R56 ;  /* 0x000000346430723c */ /* 0x044ff00000001838 */
[C---:B------:R-:W-:Y:S01]  /*12fa0*/  HMMA.16816.F32 R52, R100.reuse, R54, R60 ;  /* 0x000000366434723c */ /* 0x040fe2000000183c */
[----:B------:R-:W1:Y:S07]  /*12fb0*/  LDSM.16.MT88.4 R60, [R187+0x3800] ;  /* 0x00380000bb3c783b */ /* 0x000e6e0000004200 */
[C---:B-1----:R-:W-:Y:S08]  /*12fc0*/  HMMA.16816.F32 R56, R100.reuse, R60, R64 ;  /* 0x0000003c6438723c */ /* 0x042ff00000001840 */
[C---:B------:R-:W-:Y:S01]  /*12fd0*/  HMMA.16816.F32 R64, R100.reuse, R68, R76 ;  /* 0x000000446440723c */ /* 0x040fe2000000184c */
[----:B------:R-:W1:Y:S07]  /*12fe0*/  LDSM.16.MT88.4 R76, [R186+0x5800] ;  /* 0x00580000ba4c783b */ /* 0x000e6e0000004200 */
[----:B------:R-:W-:Y:S08]  /*12ff0*/  HMMA.16816.F32 R60, R100, R62, R72 ;  /* 0x0000003e643c723c */ /* 0x000ff00000001848 */
[C---:B------:R-:W-:Y:S08]  /*13000*/  HMMA.16816.F32 R24, R4.reuse, R12, R24 ;  /* 0x0000000c0418723c */ /* 0x040ff00000001818 */
[----:B------:R-:W-:Y:S01]  /*13010*/  HMMA.16816.F32 R16, R4, R14, R16 ;  /* 0x0000000e0410723c */ /* 0x000fe20000001810 */
[----:B------:R-:W-:Y:S07]  /*13020*/  LDSM.16.MT88.4 R4, [R176+0x5800] ;  /* 0x00580000b004783b */ /* 0x000fee0000004200 */
[C---:B-1----:R-:W-:Y:S08]  /*13030*/  HMMA.16816.F32 R72, R100.reuse, R76, R88 ;  /* 0x0000004c6448723c */ /* 0x042ff00000001858 */
[----:B------:R-:W-:Y:S01]  /*13040*/  HMMA.16816.F32 R76, R100, R78, R92 ;  /* 0x0000004e644c723c */ /* 0x000fe2000000185c */
[----:B------:R-:W1:Y:S01]  /*13050*/  LDSM.16.MT88.4 R92, [R187+0x5800] ;  /* 0x00580000bb5c783b */ /* 0x000e620000004200 */
[----:B------:R-:W-:-:S04]  /*13060*/  FADD.FTZ R3, R2, R3 ;  /* 0x0000000302037221 */ /* 0x000fc80000010000 */
[----:B------:R-:W-:Y:S01]  /*13070*/  FADD.FTZ R220, R0, R3 ;  /* 0x0000000300dc7221 */ /* 0x000fe20000010000 */
[----:B------:R-:W-:-:S04]  /*13080*/  IADD3 R0, R188, -0x3, RZ ;  /* 0xfffffffdbc007810 */ /* 0x000fc80007ffe0ff */
[----:B------:R-:W-:Y:S01]  /*13090*/  ISETP.GE.AND P0, PT, R0, R226, PT ;  /* 0x000000e20000720c */ /* 0x000fe20003f06270 */
[C---:B------:R-:W-:Y:S01]  /*130a0*/  HMMA.16816.F32 R68, R100.reuse, R70, R80 ;  /* 0x000000466444723c */ /* 0x040fe20000001850 */
[----:B------:R-:W-:Y:S07]  /*130b0*/  BSSY B0, `(.L_x_2940) ;  /* 0x000005f000007945 */ /* 0x000fee0003800000 */
[C---:B------:R-:W-:Y:S08]  /*130c0*/  HMMA.16816.F32 R112, R100.reuse, R116, R112 ;  /* 0x000000746470723c */ /* 0x040ff00000001870 */
[C---:B------:R-:W-:Y:S08]  /*130d0*/  HMMA.16816.F32 R120, R100.reuse, R124, R120 ;  /* 0x0000007c6478723c */ /* 0x040ff00000001878 */
[C---:B------:R-:W-:Y:S08]  /*130e0*/  HMMA.16816.F32 R128, R100.reuse, R132, R128 ;  /* 0x000000846480723c */ /* 0x040ff00000001880 */
[C---:B------:R-:W-:Y:S08]  /*130f0*/  HMMA.16816.F32 R136, R100.reuse, R140, R136 ;  /* 0x0000008c6488723c */ /* 0x040ff00000001888 */
[C---:B------:R-:W-:Y:S08]  /*13100*/  HMMA.16816.F32 R80, R100.reuse, R84, R96 ;  /* 0x000000546450723c */ /* 0x040ff00000001860 */
[C---:B-1----:R-:W-:Y:S08]  /*13110*/  HMMA.16816.F32 R88, R100.reuse, R92, R160 ;  /* 0x0000005c6458723c */ /* 0x042ff000000018a0 */
        /* <DEDUP_REMOVED lines=14> */
[----:B------:R-:W-:-:S05]  /*13200*/  IADD3 R2, R2, -0x80, R231 ;  /* 0xffffff8002027810 */ /* 0x000fca0007ffe0e7 */
        /* <DEDUP_REMOVED lines=8> */
[----:B------:R-:W-:Y:S01]  /*13290*/  IADD3 R0, -R0, RZ, RZ ;  /* 0x000000ff00007210 */ /* 0x000fe20007ffe1ff */
[C---:B------:R-:W-:Y:S01]  /*132a0*/  IMAD.SHL.U32 R17, R219.reuse, 0x2, RZ ;  /* 0x00000002db117824 */ /* 0x040fe200078e00ff */
[----:B------:R-:W-:Y:S01]  /*132b0*/  SHF.L.U64.HI R18, R219, 0x1, R229 ;  /* 0x00000001db127819 */ /* 0x000fe200000102e5 */
[----:B------:R-:W-:Y:S01]  /*132c0*/  IMAD.SHL.U32 R13, R216, 0x2, RZ ;  /* 0x00000002d80d7824 */ /* 0x000fe200078e00ff */
[----:B------:R-:W-:Y:S01]  /*132d0*/  SHF.L.U64.HI R16, R218, 0x1, R230 ;  /* 0x00000001da107819 */ /* 0x000fe200000102e6 */
[----:B------:R-:W-:Y:S01]  /*132e0*/  IMAD R208, R0, c[0x0][0x2b8], R2 ;  /* 0x0000ae0000d07a24 */ /* 0x000fe200078e0202 */
[----:B------:R-:W-:Y:S02]  /*132f0*/  SHF.L.U32 R15, R218, 0x1, RZ ;  /* 0x00000001da0f7819 */ /* 0x000fe400000006ff */
[----:B------:R-:W-:Y:S01]  /*13300*/  SHF.L.U64.HI R14, R216, 0x1, R217 ;  /* 0x00000001d80e7819 */ /* 0x000fe200000102d9 */
        /* <DEDUP_REMOVED lines=15> */
.L_x_3048:
[----:B------:R-:W-:Y:S05]  /*13400*/  BRA.DIV ~URZ, `(.L_x_2943) ;  /* 0x0000d6827f007947 */ /* 0x000fea000b800000 */
[----:B------:R-:W3:Y:S01]  /*13410*/  SHFL.IDX PT, R0, R12, RZ, 0x181f ;  /* 0x00181fff0c007589 */ /* 0x000ee200000e0000 */
[----:B------:R-:W-:Y:S02]  /*13420*/  ISETP.GE.AND P2, PT, R216, c[0x0][0x1d4], PT ;  /* 0x00007500d8007a0c */ /* 0x000fe40003f46270 */
[----:B------:R-:W-:-:S04]  /*13430*/  ISETP.GE.AND P1, PT, R218, c[0x0][0x1d4], PT ;  /* 0x00007500da007a0c */ /* 0x000fc80003f26270 */
[----:B------:R-:W-:Y:S02]  /*13440*/  SEL R7, RZ, 0x10, P1 ;  /* 0x00000010ff077807 */ /* 0x000fe40000800000 */
[----:B---3--:R-:W-:-:S05]  /*13450*/  IADD3 R2, P0, R0, R13, RZ ;  /* 0x0000000d00027210 */ /* 0x008fca0007f1e0ff */
[----:B--2---:R-:W-:-:S05]  /*13460*/  IMAD.X R3, R4, 0x1, R14, P0 ;  /* 0x0000000104037824 */ /* 0x004fca00000e060e */
[----:B------:R-:W-:Y:S01]  /*13470*/  @!PT LDS RZ, [RZ] ;  /* 0x00000000fffff984 */ /* 0x000fe20000000800 */
[----:B------:R-:W-:Y:S01]  /*13480*/  @!PT LDS RZ, [RZ] ;  /* 0x00000000fffff984 */ /* 0x000fe20000000800 */
[----:B------:R2:W-:Y:S02]  /*13490*/  LDGSTS.E.BYPASS.LTC128B.128 [R144+0xc100], [R2.64], !P2 ;  /* 0x0c10000002907fae */ /* 0x0005e4000d101d48 */
[----:B--2---:R-:W-:-:S05]  /*134a0*/  IADD3 R2, P0, R0, R15, RZ ;  /* 0x0000000f00027210 */ /* 0x004fca0007f1e0ff */
[----:B------:R-:W-:Y:S01]  /*134b0*/  IMAD.X R3, R4, 0x1, R16, P0 ;  /* 0x0000000104037824 */ /* 0x000fe200000e0610 */
[----:B------:R-:W-:-:S04]  /*134c0*/  ISETP.GE.AND P0, PT, R219, c[0x0][0x1d4], PT ;  /* 0x00007500db007a0c */ /* 0x000fc80003f06270 */
[----:B------:R2:W-:Y:S01]  /*134d0*/  LDGSTS.E.BYPASS.LTC128B.128 [R144+0xe100], [R2.64], !P1 ;  /* 0x0e10000002907fae */ /* 0x0005e2000c901d48 */
[----:B------:R-:W-:Y:S02]  /*134e0*/  SEL R6, RZ, 0x10, P0 ;  /* 0x00000010ff067807 */ /* 0x000fe40000000000 */
[----:B--2---:R-:W-:Y:S02]  /*134f0*/  IADD3 R2, P3, R0, R17, RZ ;  /* 0x0000001100027210 */ /* 0x004fe40007f7e0ff */
[----:B------:R-:W2:Y:S03]  /*13500*/  SHFL.IDX PT, R0, R12, 0x1, 0x181f ;  /* 0x00381f000c007f89 */ /* 0x000ea600000e0000 */
[----:B------:R-:W-:Y:S02]  /*13510*/  IMAD.X R3, R4, 0x1, R18, P3 ;  /* 0x0000000104037824 */ /* 0x000fe400018e0612 */
[----:B------:R3:W4:Y:S04]  /*13520*/  SHFL.IDX PT, R4, R5, 0x1, 0x181f ;  /* 0x00381f0005047f89 */ /* 0x00072800000e0000 */
[----:B------:R1:W-:Y:S02]  /*13530*/  LDGSTS.E.BYPASS.LTC128B.128 [R144+0x10100], [R2.64], !P0 ;  /* 0x1010000002907fae */ /* 0x0003e4000c101d48 */
[----:B-1-3--:R-:W-:-:S04]  /*13540*/  SEL R5, RZ, 0x10, P2 ;  /* 0x00000010ff057807 */ /* 0x00afc80001000000 */
.L_x_3049:
[C---:B--2---:R-:W-:Y:S02]  /*13550*/  IADD3 R2, -R5.reuse, 0x10, RZ ;  /* 0x0000001005027810 */ /* 0x044fe40007ffe1ff */
[----:B------:R-:W-:-:S02]  /*13560*/  ISETP.NE.U32.AND P2, PT, R5, RZ, PT ;  /* 0x000000ff0500720c */ /* 0x000fc40003f45070 */
[----:B------:R-:W-:Y:S02]  /*13570*/  LOP3.LUT R2, R2, 0xf, RZ, 0xc0, !PT ;  /* 0x0000000f02027812 */ /* 0x000fe400078ec0ff */
[----:B------:R-:W-:Y:S02]  /*13580*/  ISETP.NE.U32.AND P3, PT, R7, RZ, PT ;  /* 0x000000ff0700720c */ /* 0x000fe40003f65070 */
[----:B------:R-:W-:-:S04]  /*13590*/  IADD3 R2, P1, P0, R2, R0, R13 ;  /* 0x0000000002027210 */ /* 0x000fc8000783e00d */
[----:B----4-:R-:W-:-:S05]  /*135a0*/  IADD3.X R3, RZ, R4, R14, P1, P0 ;  /* 0x00000004ff037210 */ /* 0x010fca0000fe040e */
[----:B------:R-:W-:Y:S01]  /*135b0*/  @!PT LDS RZ, [RZ] ;  /* 0x00000000fffff984 */ /* 0x000fe20000000800 */
[----:B------:R-:W-:Y:S01]  /*135c0*/  @!PT LDS RZ, [RZ] ;  /* 0x00000000fffff984 */ /* 0x000fe20000000800 */
[----:B------:R-:W-:Y:S01]  /*135d0*/  @!PT LDS RZ, [RZ] ;  /* 0x00000000fffff984 */ /* 0x000fe20000000800 */
[----:B------:R1:W-:Y:S01]  /*135e0*/  LDGSTS.E.BYPASS.LTC128B.128.ZFILL [R144+0xd100], [R2.64], P2 ;  /* 0x0d10000002907fae */ /* 0x0003e20009141d48 */
[----:B------:R-:W-:Y:S02]  /*135f0*/  ISETP.NE.U32.AND P2, PT, R6, RZ, PT ;  /* 0x000000ff0600720c */ /* 0x000fe40003f45070 */
[----:B-1----:R-:W-:-:S04]  /*13600*/  IADD3 R2, -R7, 0x10, RZ ;  /* 0x0000001007027810 */ /* 0x002fc80007ffe1ff */
[----:B------:R-:W-:Y:S02]  /*13610*/  LOP3.LUT R3, R2, 0xf, RZ, 0xc0, !PT ;  /* 0x0000000f02037812 */ /* 0x000fe400078ec0ff */
[----:B------:R-:W-:Y:S02]  /*13620*/  IADD3 R2, -R6, 0x10, RZ ;  /* 0x0000001006027810 */ /* 0x000fe40007ffe1ff */
[----:B------:R-:W-:Y:S02]  /*13630*/  IADD3 R6, P1, P0, R3, R0, R15 ;  /* 0x0000000003067210 */ /* 0x000fe4000783e00f */
[----:B------:R-:W-:Y:S02]  /*13640*/  LOP3.LUT R2, R2, 0xf, RZ, 0xc0, !PT ;  /* 0x0000000f02027812 */ /* 0x000fe400078ec0ff */
[----:B------:R-:W-:Y:S02]  /*13650*/  IADD3.X R7, RZ, R4, R16, P1, P0 ;  /* 0x00000004ff077210 */ /* 0x000fe40000fe0410 */
[----:B------:R-:W-:-:S03]  /*13660*/  IADD3 R2, P1, P0, R2, R0, R17 ;  /* 0x0000000002027210 */ /* 0x000fc6000783e011 */
[----:B------:R1:W-:Y:S01]  /*13670*/  LDGSTS.E.BYPASS.LTC128B.128.ZFILL [R144+0xf100], [R6.64], P3 ;  /* 0x0f10000006907fae */ /* 0x0003e20009941d48 */
[----:B------:R-:W-:-:S05]  /*13680*/  IADD3.X R3, RZ, R4, R18, P1, P0 ;  /* 0x00000004ff037210 */ /* 0x000fca0000fe0412 */
[----:B------:R1:W-:Y:S04]  /*13690*/  LDGSTS.E.BYPASS.LTC128B.128.ZFILL [R144+0x11100], [R2.64], P2 ;  /* 0x1110000002907fae */ /* 0x0003e80009141d48 */
.L_x_2941:
[----:B------:R-:W-:Y:S05]  /*136a0*/  BSYNC B0 ;  /* 0x0000000000007941 */ /* 0x000fea0003800000 */
.L_x_2940:
[----:B------:R-:W2:Y:S01]  /*136b0*/  LDL R0, [R1+0x4] ;  /* 0x0000040001007983 */ /* 0x000ea20000100800 */
[----:B-1----:R-:W-:-:S03]  /*136c0*/  IMAD.MOV.U32 R2, RZ, RZ, c[0x0][0x2c4] ;  /* 0x0000b100ff027624 */ /* 0x002fc600078e00ff */
[----:B------:R-:W0:Y:S02]  /*136d0*/  LDGDEPBAR ;  /* 0x00000000000079af */ /* 0x000e240000000000 */
[----:B------:R-:W-:Y:S02]  /*136e0*/  ISETP.NE.AND P0, PT, R2, 0x1, PT ;  /* 0x000000010200780c */ /* 0x000fe40003f05270 */
[----:B------:R-:W-:Y:S01]  /*136f0*/  IADD3 R188, R188, -0x2, RZ ;  /* 0xfffffffebcbc7810 */ /* 0x000fe20007ffe0ff */
[----:B------:R-:W-:Y:S02]  /*13700*/  IMAD.MOV.U32 R177, RZ, RZ, 0x1 ;  /* 0x00000001ffb17424 */ /* 0x000fe400078e00ff */
[----:B------:R-:W-:-:S08]  /*13710*/  IMAD.MOV.U32 R214, RZ, RZ, RZ ;  /* 0x000000ffffd67224 */ /* 0x000fd000078e00ff */
[----:B--2---:R-:W-:-:S05]  /*13720*/  @P0 IMAD.HI.U32 R2, R0, c[0x0][0x2c8], RZ ;  /* 0x0000b20000020a27 */ /* 0x004fca00078e00ff */
[----:B------:R-:W-:-:S04]  /*13730*/  @P0 SHF.R.U32.HI R0, RZ, c[0x0][0x2cc], R2 ;  /* 0x0000b300ff000a19 */ /* 0x000fc80000011602 */
        /* <DEDUP_REMOVED lines=11> */
.L_x_2953:
        /* <DEDUP_REMOVED lines=40> */
.L_x_3050:
        /* <DEDUP_REMOVED lines=22> */
.L_x_3051:
[C---:B------:R-:W-:Y:S02]  /*13bd0*/  IADD3 R3, -R6.reuse, 0x10, RZ ;  /* 0x0000001006037810 */ /* 0x040fe40007ffe1ff */
[----:B------:R-:W-:Y:S02]  /*13be0*/  ISETP.NE.U32.AND P2, PT, R6, RZ, PT ;  /* 0x000000ff0600720c */ /* 0x000fe40003f45070 */
[----:B------:R-:W-:Y:S02]  /*13bf0*/  LOP3.LUT R3, R3, 0xf, RZ, 0xc0, !PT ;  /* 0x0000000f03037812 */ /* 0x000fe400078ec0ff */
[C---:B------:R-:W-:Y:S02]  /*13c00*/  ISETP.NE.U32.AND P3, PT, R16.reuse, RZ, PT ;  /* 0x000000ff1000720c */ /* 0x040fe40003f65070 */
        /* <DEDUP_REMOVED lines=17> */
.L_x_2946:
[----:B------:R-:W-:Y:S05]  /*13d20*/  BSYNC B0 ;  /* 0x0000000000007941 */ /* 0x000fea0003800000 */
.L_x_2945:
[----:B------:R-:W0:Y:S01]  /*13d30*/  LDGDEPBAR ;  /* 0x00000000000079af */ /* 0x000e220000000000 */
[----:B------:R-:W-:Y:S01]  /*13d40*/  WARPSYNC 0xffffffff ;  /* 0xffffffff00007948 */ /* 0x000fe20003800000 */
[C---:B--23--:R-:W-:Y:S01]  /*13d50*/  HMMA.16816.F32 R4, R36.reuse, R12, RZ ;  /* 0x0000000c2404723c */ /* 0x04cfe200000018ff */
[----:B------:R-:W-:Y:S01]  /*13d60*/  MOV R189, c[0x0][0x2c4] ;  /* 0x0000b10000bd7a02 */ /* 0x000fe20000000f00 */
[----:B------:R-:W-:Y:S02]  /*13d70*/  BSSY B0, `(.L_x_2949) ;  /* 0x0000314000007945 */ /* 0x000fe40003800000 */
[-C--:B------:R-:W-:Y:S02]  /*13d80*/  IADD3 R2, R178, R0.reuse, RZ ;  /* 0x00000000b2027210 */ /* 0x080fe40007ffe0ff */
[CC--:B------:R-:W-:Y:S02]  /*13d90*/  IADD3 R8, R179.reuse, R0.reuse, RZ ;  /* 0x00000000b3087210 */ /* 0x0c0fe40007ffe0ff */
[C---:B------:R-:W-:Y:S01]  /*13da0*/  HMMA.16816.F32 R12, R36.reuse, R14, RZ ;  /* 0x0000000e240c723c */ /* 0x040fe200000018ff */
[----:B------:R-:W-:Y:S02]  /*13db0*/  IADD3 R3, R179, R0, R178 ;  /* 0x00000000b3037210 */ /* 0x000fe40007ffe0b2 */
[----:B------:R-:W-:Y:S02]  /*13dc0*/  ISETP.NE.AND P0, PT, R189, 0x1, PT ;  /* 0x00000001bd00780c */ /* 0x000fe40003f05270 */
[----:B------:R-:W-:Y:S03]  /*13dd0*/  SHF.L.U32 R215, R188, 0x6, RZ ;  /* 0x00000006bcd77819 */ /* 0x000fe600000006ff */
        /* <DEDUP_REMOVED lines=142> */
[----:B------:R2:W-:Y:S01]  /*146c0*/  MUFU.TANH R162, R2 ;  /* 0x0000000200a27308 */ /* 0x0005e20000002400 */
[----:B-1----:R-:W-:Y:S09]  /*146d0*/  FMUL.FTZ R0, R5, c[0x0][0x320] ;  /* 0x0000c80005007a20 */ /* 0x002ff20000410000 */
[----:B------:R1:W3:Y:S01]  /*146e0*/  MUFU.TANH R169, R0 ;  /* 0x0000000000a97308 */ /* 0x0002e20000002400 */
[----:B--2---:R-:W-:Y:S04]  /*146f0*/  @P0 IMAD.HI.U32 R2, R225, c[0x0][0x2c8], RZ ;  /* 0x0000b200e1020a27 */ /* 0x004fe800078e00ff */
[----:B-1----:R-:W-:Y:S05]  /*14700*/  FMUL.FTZ R0, R6, c[0x0][0x320] ;  /* 0x0000c80006007a20 */ /* 0x002fea0000410000 */
[----:B------:R1:W-:Y:S02]  /*14710*/  MUFU.TANH R168, R0 ;  /* 0x0000000000a87308 */ /* 0x0003e40000002400 */
[----:B-1----:R-:W-:Y:S02]  /*14720*/  FMUL.FTZ R0, R7, c[0x0][0x320] ;  /* 0x0000c80007007a20 */ /* 0x002fe40000410000 */
[----:B------:R-:W1:Y:S06]  /*14730*/  LDSM.16.M88.4 R4, [R3+0x5000] ;  /* 0x005000000304783b */ /* 0x000e6c0000000200 */
[----:B------:R2:W-:Y:S02]  /*14740*/  MUFU.TANH R163, R0 ;  /* 0x0000000000a37308 */ /* 0x0005e40000002400 */
[----:B--2---:R-:W-:Y:S08]  /*14750*/  FMUL.FTZ R0, R13, c[0x0][0x320] ;  /* 0x0000c8000d007a20 */ /* 0x004ff00000410000 */
[----:B------:R2:W-:Y:S01]  /*14760*/  MUFU.TANH R161, R0 ;  /* 0x0000000000a17308 */ /* 0x0005e20000002400 */
[C---:B-1----:R-:W-:Y:S08]  /*14770*/  HMMA.16816.F32 R24, R164.reuse, R4, R24 ;  /* 0x00000004a418723c */ /* 0x042ff00000001818 */
[C---:B------:R-:W-:Y:S04]  /*14780*/  HMMA.16816.F32 R28, R164.reuse, R6, R28 ;  /* 0x00000006a41c723c */ /* 0x040fe8000000181c */
[----:B--2---:R-:W-:Y:S04]  /*14790*/  FMUL.FTZ R0, R14, c[0x0][0x320] ;  /* 0x0000c8000e007a20 */ /* 0x004fe80000410000 */
[----:B------:R1:W-:Y:S11]  /*147a0*/  MUFU.TANH R160, R0 ;  /* 0x0000000000a07308 */ /* 0x0003f60000002400 */
[----:B------:R-:W-:Y:S05]  /*147b0*/  @!UPT UIADD3 URZ, URZ, URZ, URZ ;  /* 0x0000003f3f3ff290 */ /* 0x000fea000fffe03f */
[----:B------:R-:W-:Y:S02]  /*147c0*/  FMUL.FTZ R4, R29, c[0x0][0x320] ;  /* 0x0000c8001d047a20 */ /* 0x000fe40000410000 */
[----:B------:R-:W-:Y:S02]  /*147d0*/  FMUL.FTZ R6, R31, c[0x0][0x320] ;  /* 0x0000c8001f067a20 */ /* 0x000fe40000410000 */
[----:B-1----:R-:W-:Y:S02]  /*147e0*/  FMUL.FTZ R0, R15, c[0x0][0x320] ;  /* 0x0000c8000f007a20 */ /* 0x002fe40000410000 */
[----:B------:R1:W2:Y:S01]  /*147f0*/  LDSM.16.M88.4 R12, [R3+0x5800] ;  /* 0x00580000030c783b */ /* 0x0002a20000000200 */
[----:B------:R-:W-:Y:S04]  /*14800*/  DEPBAR.LE SB0, 0x2 ;  /* 0x000080800000791a */ /* 0x000fe80000000000 */
[----:B------:R4:W5:Y:S03]  /*14810*/  MUFU.TANH R158, R0 ;  /* 0x00000000009e7308 */ /* 0x0009660000002400 */
[----:B------:R-:W-:Y:S01]  /*14820*/  BAR.SYNC.DEFER_BLOCKING 0x0 ;  /* 0x0000000000007b1d */ /* 0x000fe20000010000 */
[----:B-1----:R-:W-:Y:S02]  /*14830*/  FMUL.FTZ R3, R25, c[0x0][0x320] ;  /* 0x0000c80019037a20 */ /* 0x002fe40000410000 */
[----:B----4-:R-:W-:Y:S04]  /*14840*/  FMUL.FTZ R0, R16, c[0x0][0x320] ;  /* 0x0000c80010007a20 */ /* 0x010fe80000410000 */
[----:B------:R1:W-:Y:S01]  /*14850*/  MUFU.TANH R159, R0 ;  /* 0x00000000009f7308 */ /* 0x0003e20000002400 */
[C---:B--2---:R-:W-:Y:S08]  /*14860*/  HMMA.16816.F32 R32, R164.reuse, R12, R32 ;  /* 0x0000000ca420723c */ /* 0x044ff00000001820 */
[----:B------:R-:W-:Y:S04]  /*14870*/  HMMA.16816.F32 R36, R164, R14, R36 ;  /* 0x0000000ea424723c */ /* 0x000fe80000001824 */
[----:B-1----:R-:W-:Y:S02]  /*14880*/  FMUL.FTZ R0, R17, c[0x0][0x320] ;  /* 0x0000c80011007a20 */ /* 0x002fe40000410000 */
[----:B------:R1:W-:Y:S10]  /*14890*/  MUFU.TANH R17, R3 ;  /* 0x0000000300117308 */ /* 0x0003f40000002400 */
[----:B------:R-:W-:Y:S02]  /*148a0*/  FMUL.FTZ R8, R33, c[0x0][0x320] ;  /* 0x0000c80021087a20 */ /* 0x000fe40000410000 */
[----:B------:R-:W-:Y:S01]  /*148b0*/  FMUL.FTZ R9, R34, c[0x0][0x320] ;  /* 0x0000c80022097a20 */ /* 0x000fe20000410000 */
[----:B------:R2:W-:Y:S01]  /*148c0*/  MUFU.TANH R157, R0 ;  /* 0x00000000009d7308 */ /* 0x0005e20000002400 */
[----:B-1----:R-:W-:Y:S09]  /*148d0*/  FMUL.FTZ R3, R26, c[0x0][0x320] ;  /* 0x0000c8001a037a20 */ /* 0x002ff20000410000 */
[----:B------:R-:W-:Y:S01]  /*148e0*/  MUFU.TANH R26, R3 ;  /* 0x00000003001a7308 */ /* 0x000fe20000002400 */
[----:B--2---:R-:W-:Y:S09]  /*148f0*/  FMUL.FTZ R0, R18, c[0x0][0x320] ;  /* 0x0000c80012007a20 */ /* 0x004ff20000410000 */
[----:B------:R1:W-:Y:S02]  /*14900*/  MUFU.TANH R156, R0 ;  /* 0x00000000009c7308 */ /* 0x0003e40000002400 */
[----:B-1----:R-:W-:Y:S02]  /*14910*/  FMUL.FTZ R0, R19, c[0x0][0x320] ;  /* 0x0000c80013007a20 */ /* 0x002fe40000410000 */
[----:B------:R-:W-:Y:S06]  /*14920*/  FMUL.FTZ R19, R35, c[0x0][0x320] ;  /* 0x0000c80023137a20 */ /* 0x000fec0000410000 */
[----:B------:R1:W2:Y:S10]  /*14930*/  MUFU.TANH R155, R0 ;  /* 0x00000000009b7308 */ /* 0x0002b40000002400 */
[----:B------:R-:W-:Y:S01]  /*14940*/  MUFU.TANH R19, R19 ;  /* 0x0000001300137308 */ /* 0x000fe20000002400 */
[----:B-1----:R-:W-:Y:S09]  /*14950*/  FMUL.FTZ R0, R20, c[0x0][0x320] ;  /* 0x0000c80014007a20 */ /* 0x002ff20000410000 */
[----:B------:R1:W-:Y:S10]  /*14960*/  MUFU.TANH R20, R8 ;  /* 0x0000000800147308 */ /* 0x0003f40000002400 */
[----:B------:R4:W-:Y:S01]  /*14970*/  MUFU.TANH R154, R0 ;  /* 0x00000000009a7308 */ /* 0x0009e20000002400 */
[----:B-1----:R-:W-:Y:S02]  /*14980*/  FMUL.FTZ R8, R36, c[0x0][0x320] ;  /* 0x0000c80024087a20 */ /* 0x002fe40000410000 */
[----:B----4-:R-:W-:Y:S07]  /*14990*/  FMUL.FTZ R0, R21, c[0x0][0x320] ;  /* 0x0000c80015007a20 */ /* 0x010fee0000410000 */
[----:B------:R1:W-:Y:S02]  /*149a0*/  MUFU.TANH R21, R0 ;  /* 0x0000000000157308 */ /* 0x0003e40000002400 */
[----:B-1----:R-:W-:Y:S08]  /*149b0*/  FMUL.FTZ R0, R22, c[0x0][0x320] ;  /* 0x0000c80016007a20 */ /* 0x002ff00000410000 */
[----:B------:R-:W-:Y:S10]  /*149c0*/  MUFU.TANH R22, R6 ;  /* 0x0000000600167308 */ /* 0x000ff40000002400 */
[----:B------:R1:W-:Y:S02]  /*149d0*/  MUFU.TANH R152, R0 ;  /* 0x0000000000987308 */ /* 0x0003e40000002400 */
[----:B-1----:R-:W-:Y:S08]  /*149e0*/  FMUL.FTZ R0, R23, c[0x0][0x320] ;  /* 0x0000c80017007a20 */ /* 0x002ff00000410000 */
[----:B------:R1:W-:Y:S10]  /*149f0*/  MUFU.TANH R23, R4 ;  /* 0x0000000400177308 */ /* 0x0003f40000002400 */
[----:B------:R4:W2:Y:S01]  /*14a00*/  MUFU.TANH R18, R0 ;  /* 0x0000000000127308 */ /* 0x0008a20000002400 */
[----:B-1----:R-:W-:Y:S02]  /*14a10*/  FMUL.FTZ R4, R30, c[0x0][0x320] ;  /* 0x0000c8001e047a20 */ /* 0x002fe40000410000 */
[----:B----4-:R-:W-:Y:S07]  /*14a20*/  FMUL.FTZ R0, R24, c[0x0][0x320] ;  /* 0x0000c80018007a20 */ /* 0x010fee0000410000 */
[----:B------:R-:W-:Y:S10]  /*14a30*/  MUFU.TANH R24, R4 ;  /* 0x0000000400187308 */ /* 0x000ff40000002400 */
[----:B------:R1:W4:Y:S02]  /*14a40*/  MUFU.TANH R153, R0 ;  /* 0x0000000000997308 */ /* 0x0003240000002400 */
        /* <DEDUP_REMOVED lines=13> */
[C---:B------:R-:W-:Y:S02]  /*14b20*/  ISETP.GT.AND P1, PT, R2.reuse, 0x1, PT ;  /* 0x000000010200780c */ /* 0x040fe40003f24270 */
[----:B------:R-:W-:Y:S01]  /*14b30*/  ISETP.GT.AND P2, PT, R2, RZ, PT ;  /* 0x000000ff0200720c */ /* 0x000fe20003f44270 */
[----:B------:R1:W2:Y:S01]  /*14b40*/  MUFU.TANH R16, R3 ;  /* 0x0000000300107308 */ /* 0x0002a20000002400 */
[----:B---3--:R-:W-:Y:S02]  /*14b50*/  FSEL R4, R169, -INF , P1 ;  /* 0xff800000a9047808 */ /* 0x008fe40000800000 */
[----:B------:R-:W-:Y:S02]  /*14b60*/  ISETP.GT.AND P1, PT, R0, 0x9, PT ;  /* 0x000000090000780c */ /* 0x000fe40003f24270 */
[----:B------:R-:W-:Y:S02]  /*14b70*/  FSEL R5, R170, -INF , P2 ;  /* 0xff800000aa057808 */ /* 0x000fe40001000000 */
[----:B------:R-:W-:Y:S02]  /*14b80*/  ISETP.GT.AND P0, PT, R0, RZ, PT ;  /* 0x000000ff0000720c */ /* 0x000fe40003f04270 */
[----:B------:R-:W-:Y:S02]  /*14b90*/  ISETP.GT.AND P2, PT, R2, 0x9, PT ;  /* 0x000000090200780c */ /* 0x000fe40003f44270 */
[----:B-----5:R-:W-:Y:S02]  /*14ba0*/  FSEL R15, R158, -INF , P1 ;  /* 0xff8000009e0f7808 */ /* 0x020fe40000800000 */
[----:B------:R-:W-:Y:S02]  /*14bb0*/  ISETP.GT.AND P4, PT, R2, 0x8, PT ;  /* 0x000000080200780c */ /* 0x000fe40003f84270 */
[----:B------:R-:W-:Y:S02]  /*14bc0*/  ISETP.GT.AND P1, PT, R0, 0x11, PT ;  /* 0x000000110000780c */ /* 0x000fe40003f24270 */
[----:B------:R-:W-:Y:S02]  /*14bd0*/  FSEL R14, R168, -INF , P0 ;  /* 0xff800000a80e7808 */ /* 0x000fe40000000000 */
[----:B------:R-:W-:Y:S02]  /*14be0*/  FSEL R6, R161, -INF , P2 ;  /* 0xff800000a1067808 */ /* 0x000fe40001000000 */
[----:B------:R-:W-:Y:S02]  /*14bf0*/  ISETP.GT.AND P0, PT, R0, 0x8, PT ;  /* 0x000000080000780c */ /* 0x000fe40003f04270 */
[----:B------:R-:W-:Y:S02]  /*14c00*/  ISETP.GT.AND P2, PT, R2, 0x11, PT ;  /* 0x000000110200780c */ /* 0x000fe40003f44270 */
[----:B------:R-:W-:Y:S02]  /*14c10*/  FSEL R7, R162, -INF , P4 ;  /* 0xff800000a2077808 */ /* 0x000fe40002000000 */
[----:B------:R-:W-:Y:S02]  /*14c20*/  FSEL R162, R155, -INF , P1 ;  /* 0xff8000009ba27808 */ /* 0x000fe40000800000 */
[----:B------:R-:W-:Y:S02]  /*14c30*/  ISETP.GT.AND P1, PT, R0, 0x19, PT ;  /* 0x000000190000780c */ /* 0x000fe40003f24270 */
[----:B------:R-:W-:Y:S02]  /*14c40*/  FSEL R12, R160, -INF , P0 ;  /* 0xff800000a00c7808 */ /* 0x000fe40000000000 */
[----:B------:R-:W-:Y:S02]  /*14c50*/  FSEL R160, R157, -INF , P2 ;  /* 0xff8000009da07808 */ /* 0x000fe40001000000 */
[----:B------:R-:W-:Y:S02]  /*14c60*/  ISETP.GT.AND P2, PT, R2, 0x19, PT ;  /* 0x000000190200780c */ /* 0x000fe40003f44270 */
[----:B------:R-:W-:Y:S02]  /*14c70*/  FSEL R166, R18, -INF , P1 ;  /* 0xff80000012a67808 */ /* 0x000fe40000800000 */
[----:B-1----:R-:W-:Y:S01]  /*14c80*/  FMNMX.FTZ R3, R5, R106, !PT ;  /* 0x0000006a05037209 */ /* 0x002fe20007810000 */
[----:B------:R1:W3:Y:S01]  /*14c90*/  MUFU.TANH R18, R8 ;  /* 0x0000000800127308 */ /* 0x0002e20000002400 */
[----:B------:R-:W-:Y:S02]  /*14ca0*/  FSEL R164, R21, -INF , P2 ;  /* 0xff80000015a47808 */ /* 0x000fe40001000000 */
[----:B------:R-:W-:Y:S02]  /*14cb0*/  FMNMX.FTZ R3, R4, R3, !PT ;  /* 0x0000000304037209 */ /* 0x000fe40007810000 */
[----:B------:R-:W-:Y:S02]  /*14cc0*/  ISETP.GT.AND P3, PT, R0, 0x1, PT ;  /* 0x000000010000780c */ /* 0x000fe40003f64270 */
[----:B------:R-:W-:Y:S02]  /*14cd0*/  FMNMX.FTZ R3, R7, R3, !PT ;  /* 0x0000000307037209 */ /* 0x000fe40007810000 */
[----:B------:R-:W-:Y:S01]  /*14ce0*/  FSEL R13, R163, -INF , P3 ;  /* 0xff800000a30d7808 */ /* 0x000fe20001800000 */
[----:B------:R5:W-:Y:S01]  /*14cf0*/  MUFU.TANH R21, R9 ;  /* 0x0000000900157308 */ /* 0x000be20000002400 */
[----:B------:R-:W-:Y:S02]  /*14d00*/  ISETP.GT.AND P3, PT, R2, 0x10, PT ;  /* 0x000000100200780c */ /* 0x000fe40003f64270 */
[----:B------:R-:W-:Y:S02]  /*14d10*/  FMNMX.FTZ R3, R6, R3, !PT ;  /* 0x0000000306037209 */ /* 0x000fe40007810000 */
[----:B------:R-:W-:Y:S02]  /*14d20*/  FSEL R159, R159, -INF , P3 ;  /* 0xff8000009f9f7808 */ /* 0x000fe40001800000 */
[----:B------:R-:W-:Y:S02]  /*14d30*/  ISETP.GT.AND P3, PT, R2, 0x18, PT ;  /* 0x000000180200780c */ /* 0x000fe40003f64270 */
[----:B------:R-:W-:Y:S02]  /*14d40*/  FMNMX.FTZ R3, R159, R3, !PT ;  /* 0x000000039f037209 */ /* 0x000fe40007810000 */
[----:B------:R-:W-:Y:S02]  /*14d50*/  FSEL R163, R154, -INF , P3 ;  /* 0xff8000009aa37808 */ /* 0x000fe40001800000 */
[----:B------:R-:W-:Y:S02]  /*14d60*/  FMNMX.FTZ R3, R160, R3, !PT ;  /* 0x00000003a0037209 */ /* 0x000fe40007810000 */
[----:B------:R-:W-:Y:S02]  /*14d70*/  ISETP.GT.AND P3, PT, R2, 0x20, PT ;  /* 0x000000200200780c */ /* 0x000fe40003f64270 */
[----:B------:R-:W-:Y:S02]  /*14d80*/  FMNMX.FTZ R3, R163, R3, !PT ;  /* 0x00000003a3037209 */ /* 0x000fe40007810000 */
[----:B-1----:R-:W-:Y:S02]  /*14d90*/  FMNMX.FTZ R8, R14, R107, !PT ;  /* 0x0000006b0e087209 */ /* 0x002fe40007810000 */
[----:B------:R-:W-:Y:S02]  /*14da0*/  ISETP.GT.AND P2, PT, R2, 0x21, PT ;  /* 0x000000210200780c */ /* 0x000fe40003f44270 */
[----:B----4-:R-:W-:Y:S01]  /*14db0*/  FSEL R167, R153, -INF , P3 ;  /* 0xff80000099a77808 */ /* 0x010fe20001800000 */
[----:B-----5:R-:W-:Y:S01]  /*14dc0*/  FMUL.FTZ R9, R37, c[0x0][0x320] ;  /* 0x0000c80025097a20 */ /* 0x020fe20000410000 */
[----:B------:R-:W-:Y:S02]  /*14dd0*/  FMNMX.FTZ R3, R164, R3, !PT ;  /* 0x00000003a4037209 */ /* 0x000fe40007810000 */
[----:B------:R-:W-:Y:S02]  /*14de0*/  FMNMX.FTZ R8, R13, R8, !PT ;  /* 0x000000080d087209 */ /* 0x000fe40007810000 */
[----:B------:R-:W-:Y:S02]  /*14df0*/  FSEL R169, R17, -INF , P2 ;  /* 0xff80000011a97808 */ /* 0x000fe40001000000 */
[----:B------:R1:W4:Y:S01]  /*14e00*/  MUFU.TANH R17, R9 ;  /* 0x0000000900117308 */ /* 0x0003220000002400 */
[----:B------:R-:W-:Y:S02]  /*14e10*/  ISETP.GT.AND P1, PT, R2, 0x28, PT ;  /* 0x000000280200780c */ /* 0x000fe40003f24270 */
[----:B------:R-:W-:Y:S02]  /*14e20*/  FMNMX.FTZ R3, R167, R3, !PT ;  /* 0x00000003a7037209 */ /* 0x000fe40007810000 */
[----:B------:R-:W-:Y:S02]  /*14e30*/  FMNMX.FTZ R8, R12, R8, !PT ;  /* 0x000000080c087209 */ /* 0x000fe40007810000 */
[C---:B------:R-:W-:Y:S02]  /*14e40*/  ISETP.GT.AND P4, PT, R2.reuse, 0x30, PT ;  /* 0x000000300200780c */ /* 0x040fe40003f84270 */
[----:B------:R-:W-:Y:S02]  /*14e50*/  FSEL R175, R25, -INF , P1 ;  /* 0xff80000019af7808 */ /* 0x000fe40000800000 */
[C---:B------:R-:W-:Y:S02]  /*14e60*/  ISETP.GT.AND P5, PT, R2.reuse, 0x29, PT ;  /* 0x000000290200780c */ /* 0x040fe40003fa4270 */
[----:B------:R-:W-:Y:S02]  /*14e70*/  FMNMX.FTZ R3, R169, R3, !PT ;  /* 0x00000003a9037209 */ /* 0x000fe40007810000 */
[C---:B------:R-:W-:Y:S02]  /*14e80*/  ISETP.GT.AND P2, PT, R2.reuse, 0x38, PT ;  /* 0x000000380200780c */ /* 0x040fe40003f44270 */
[C---:B------:R-:W-:Y:S02]  /*14e90*/  ISETP.GT.AND P1, PT, R2.reuse, 0x39, PT ;  /* 0x000000390200780c */ /* 0x040fe40003f24270 */
[----:B------:R-:W-:Y:S02]  /*14ea0*/  ISETP.GT.AND P3, PT, R2, 0x31, PT ;  /* 0x000000310200780c */ /* 0x000fe40003f64270 */
[----:B------:R-:W-:Y:S01]  /*14eb0*/  FMNMX.FTZ R2, R15, R8, !PT ;  /* 0x000000080f027209 */ /* 0x000fe20007810000 */
[----:B------:R-:W-:Y:S01]  /*14ec0*/  FMUL.FTZ R8, R38, c[0x0][0x320] ;  /* 0x0000c80026087a20 */ /* 0x000fe20000410000 */
[----:B--2---:R-:W-:Y:S01]  /*14ed0*/  FSEL R204, R16, -INF , P4 ;  /* 0xff80000010cc7808 */ /* 0x004fe20002000000 */
[----:B-1----:R-:W-:Y:S01]  /*14ee0*/  FMUL.FTZ R9, R39, c[0x0][0x320] ;  /* 0x0000c80027097a20 */ /* 0x002fe20000410000 */
[----:B------:R-:W-:Y:S01]  /*14ef0*/  FSEL R171, R23, -INF , P5 ;  /* 0xff80000017ab7808 */ /* 0x000fe20002800000 */
[----:B------:R1:W2:Y:S01]  /*14f00*/  MUFU.TANH R16, R8 ;  /* 0x0000000800107308 */ /* 0x0002a20000002400 */
[----:B------:R-:W-:Y:S02]  /*14f10*/  FMNMX.FTZ R3, R175, R3, !PT ;  /* 0x00000003af037209 */ /* 0x000fe40007810000 */
[----:B------:R-:W-:Y:S02]  /*14f20*/  FSEL R201, R20, -INF , P3 ;  /* 0xff80000014c97808 */ /* 0x000fe40001800000 */
[----:B------:R-:W-:Y:S02]  /*14f30*/  FMNMX.FTZ R3, R171, R3, !PT ;  /* 0x00000003ab037209 */ /* 0x000fe40007810000 */
[----:B---3--:R-:W-:Y:S02]  /*14f40*/  FSEL R200, R18, -INF , P2 ;  /* 0xff80000012c87808 */ /* 0x008fe40001000000 */
[----:B------:R-:W-:Y:S01]  /*14f50*/  FMNMX.FTZ R3, R204, R3, !PT ;  /* 0x00000003cc037209 */ /* 0x000fe20007810000 */
[----:B------:R-:W3:Y:S01]  /*14f60*/  MUFU.TANH R9, R9 ;  /* 0x0000000900097308 */ /* 0x000ee20000002400 */
[----:B----4-:R-:W-:Y:S02]  /*14f70*/  FSEL R197, R17, -INF , P1 ;  /* 0xff80000011c57808 */ /* 0x010fe40000800000 */
[----:B------:R-:W-:Y:S02]  /*14f80*/  FMNMX.FTZ R3, R201, R3, !PT ;  /* 0x00000003c9037209 */ /* 0x000fe40007810000 */
[----:B------:R-:W-:Y:S02]  /*14f90*/  ISETP.GT.AND P0, PT, R0, 0x10, PT ;  /* 0x000000100000780c */ /* 0x000fe40003f04270 */
[----:B------:R-:W-:Y:S02]  /*14fa0*/  FMNMX.FTZ R3, R200, R3, !PT ;  /* 0x00000003c8037209 */ /* 0x000fe40007810000 */
[----:B------:R-:W-:Y:S02]  /*14fb0*/  FSEL R161, R156, -INF , P0 ;  /* 0xff8000009ca17808 */ /* 0x000fe40000000000 */
[----:B------:R-:W-:Y:S02]  /*14fc0*/  FMNMX.FTZ R3, R197, R3, !PT ;  /* 0x00000003c5037209 */ /* 0x000fe40007810000 */
[C---:B------:R-:W-:Y:S02]  /*14fd0*/  ISETP.GT.AND P0, PT, R0.reuse, 0x18, PT ;  /* 0x000000180000780c */ /* 0x040fe40003f04270 */
[----:B------:R-:W-:Y:S01]  /*14fe0*/  ISETP.GT.AND P1, PT, R0, 0x30, PT ;  /* 0x000000300000780c */ /* 0x000fe20003f24270 */
[----:B-1----:R-:W1:Y:S01]  /*14ff0*/  SHFL.BFLY PT, R8, R3, 0x2, 0x1f ;  /* 0x0c401f0003087f89 */ /* 0x002e6200000e0000 */
[----:B------:R-:W-:Y:S02]  /*15000*/  FSEL R165, R152, -INF , P0 ;  /* 0xff80000098a57808 */ /* 0x000fe40000000000 */
[C---:B------:R-:W-:Y:S02]  /*15010*/  ISETP.GT.AND P0, PT, R0.reuse, 0x20, PT ;  /* 0x000000200000780c */ /* 0x040fe40003f04270 */
[----:B------:R-:W-:Y:S02]  /*15020*/  ISETP.GT.AND P3, PT, R0, 0x28, PT ;  /* 0x000000280000780c */ /* 0x000fe40003f64270 */
[----:B------:R-:W-:Y:S02]  /*15030*/  FSEL R170, R26, -INF , P0 ;  /* 0xff8000001aaa7808 */ /* 0x000fe40000000000 */
[C---:B------:R-:W-:Y:S02]  /*15040*/  ISETP.GT.AND P0, PT, R0.reuse, 0x21, PT ;  /* 0x000000210000780c */ /* 0x040fe40003f04270 */
[----:B------:R-:W-:Y:S02]  /*15050*/  FSEL R199, R21, -INF , P1 ;  /* 0xff80000015c77808 */ /* 0x000fe40000800000 */
[----:B------:R-:W-:Y:S02]  /*15060*/  FSEL R168, R27, -INF , P0 ;  /* 0xff8000001ba87808 */ /* 0x000fe40000000000 */
[C---:B------:R-:W-:Y:S02]  /*15070*/  ISETP.GT.AND P0, PT, R0.reuse, 0x29, PT ;  /* 0x000000290000780c */ /* 0x040fe40003f04270 */
[----:B------:R-:W-:Y:S02]  /*15080*/  ISETP.GT.AND P1, PT, R0, 0x38, PT ;  /* 0x000000380000780c */ /* 0x000fe40003f24270 */
[----:B------:R-:W-:Y:S02]  /*15090*/  FSEL R174, R22, -INF , P0 ;  /* 0xff80000016ae7808 */ /* 0x000fe40000000000 */
[----:B------:R-:W-:Y:S02]  /*150a0*/  ISETP.GT.AND P0, PT, R0, 0x31, PT ;  /* 0x000000310000780c */ /* 0x000fe40003f04270 */
[----:B--2---:R-:W-:Y:S02]  /*150b0*/  FSEL R202, R16, -INF , P1 ;  /* 0xff80000010ca7808 */ /* 0x004fe40000800000 */
[----:B------:R-:W-:Y:S02]  /*150c0*/  FSEL R198, R19, -INF , P0 ;  /* 0xff80000013c67808 */ /* 0x000fe40000000000 */
[----:B------:R-:W-:Y:S02]  /*150d0*/  ISETP.GT.AND P0, PT, R0, 0x39, PT ;  /* 0x000000390000780c */ /* 0x000fe40003f04270 */
[----:B-1----:R-:W-:Y:S02]  /*150e0*/  FMNMX.FTZ R0, R3, R8, !PT ;  /* 0x0000000803007209 */ /* 0x002fe40007810000 */
[----:B---3--:R-:W-:Y:S02]  /*150f0*/  FSEL R207, R9, -INF , P0 ;  /* 0xff80000009cf7808 */ /* 0x008fe40000000000 */
[----:B------:R-:W-:Y:S01]  /*15100*/  FMNMX.FTZ R2, R161, R2, !PT ;  /* 0x00000002a1027209 */ /* 0x000fe20007810000 */
[----:B------:R-:W1:Y:S01]  /*15110*/  SHFL.BFLY PT, R9, R0, 0x1, 0x1f ;  /* 0x0c201f0000097f89 */ /* 0x000e6200000e0000 */
[----:B------:R-:W-:Y:S02]  /*15120*/  FSEL R173, R24, -INF , P3 ;  /* 0xff80000018ad7808 */ /* 0x000fe40001800000 */
[----:B------:R-:W-:Y:S02]  /*15130*/  FMNMX.FTZ R2, R162, R2, !PT ;  /* 0x00000002a2027209 */ /* 0x000fe40007810000 */
[----:B------:R-:W-:Y:S02]  /*15140*/  IADD3 R156, R187, R176, RZ ;  /* 0x000000b0bb9c7210 */ /* 0x000fe40007ffe0ff */
[----:B------:R-:W-:Y:S03]  /*15150*/  FMNMX.FTZ R2, R165, R2, !PT ;  /* 0x00000002a5027209 */ /* 0x000fe60007810000 */
[----:B------:R-:W-:Y:S01]  /*15160*/  LDSM.16.MT88.4 R32, [R156] ;  /* 0x000000009c20783b */ /* 0x000fe20000004200 */
[----:B------:R-:W-:Y:S04]  /*15170*/  FMNMX.FTZ R2, R166, R2, !PT ;  /* 0x00000002a6027209 */ /* 0x000fe80007810000 */
[----:B------:R-:W-:Y:S04]  /*15180*/  FMNMX.FTZ R2, R170, R2, !PT ;  /* 0x00000002aa027209 */ /* 0x000fe80007810000 */
[----:B------:R-:W-:Y:S04]  /*15190*/  FMNMX.FTZ R2, R168, R2, !PT ;  /* 0x00000002a8027209 */ /* 0x000fe80007810000 */
[----:B------:R-:W-:Y:S02]  /*151a0*/  FMNMX.FTZ R2, R173, R2, !PT ;  /* 0x00000002ad027209 */ /* 0x000fe40007810000 */
[----:B-1----:R-:W-:Y:S02]  /*151b0*/  FMNMX.FTZ R9, R0, R9, !PT ;  /* 0x0000000900097209 */ /* 0x002fe40007810000 */
[----:B------:R-:W-:Y:S02]  /*151c0*/  FMNMX.FTZ R2, R174, R2, !PT ;  /* 0x00000002ae027209 */ /* 0x000fe40007810000 */
[C---:B------:R-:W-:Y:S01]  /*151d0*/  FSETP.NEU.FTZ.AND P1, PT, R9.reuse, -INF , PT ;  /* 0xff8000000900780b */ /* 0x040fe20003f3d000 */
[----:B------:R-:W-:Y:S01]  /*151e0*/  FMUL.FTZ R0, R9, c[0x0][0x2d0] ;  /* 0x0000b40009007a20 */ /* 0x000fe20000410000 */
[----:B------:R-:W-:Y:S04]  /*151f0*/  FMNMX.FTZ R2, R199, R2, !PT ;  /* 0x00000002c7027209 */ /* 0x000fe80007810000 */
[----:B------:R-:W-:Y:S02]  /*15200*/  FSEL R157, R0, RZ, P1 ;  /* 0x000000ff009d7208 */ /* 0x000fe40000800000 */
[----:B------:R-:W-:Y:S03]  /*15210*/  FMNMX.FTZ R2, R198, R2, !PT ;  /* 0x00000002c6027209 */ /* 0x000fe60007810000 */
[--C-:B------:R-:W-:Y:S01]  /*15220*/  FFMA.FTZ R0, R5, c[0x0][0x2d0], -R157.reuse ;  /* 0x0000b40005007a23 */ /* 0x100fe2000001089d */
[----:B------:R-:W-:Y:S03]  /*15230*/  FMNMX.FTZ R2, R202, R2, !PT ;  /* 0x00000002ca027209 */ /* 0x000fe60007810000 */
[----:B------:R1:W-:Y:S01]  /*15240*/  MUFU.EX2 R206, R0 ;  /* 0x0000000000ce7308 */ /* 0x0003e20000000800 */
[----:B------:R-:W-:Y:S05]  /*15250*/  FMNMX.FTZ R2, R207, R2, !PT ;  /* 0x00000002cf027209 */ /* 0x000fea0007810000 */
[----:B------:R-:W2:Y:S01]  /*15260*/  SHFL.BFLY PT, R3, R2, 0x2, 0x1f ;  /* 0x0c401f0002037f89 */ /* 0x000ea200000e0000 */
[--C-:B-1----:R-:W-:Y:S04]  /*15270*/  FFMA.FTZ R0, R4, c[0x0][0x2d0], -R157.reuse ;  /* 0x0000b40004007a23 */ /* 0x102fe8000001089d */
[----:B------:R1:W3:Y:S01]  /*15280*/  MUFU.EX2 R205, R0 ;  /* 0x0000000000cd7308 */ /* 0x0002e20000000800 */
[----:B--2---:R-:W-:Y:S05]  /*15290*/  FMNMX.FTZ R2, R2, R3, !PT ;  /* 0x0000000302027209 */ /* 0x004fea0007810000 */
[----:B------:R-:W2:Y:S01]  /*152a0*/  SHFL.BFLY PT, R3, R2, 0x1, 0x1f ;  /* 0x0c201f0002037f89 */ /* 0x000ea200000e0000 */
[--C-:B-1----:R-:W-:Y:S01]  /*152b0*/  FFMA.FTZ R0, R7, c[0x0][0x2d0], -R157.reuse ;  /* 0x0000b40007007a23 */ /* 0x102fe2000001089d */
[----:B---3--:R-:W-:Y:S03]  /*152c0*/  F2FP.PACK_AB R152, R205, R206 ;  /* 0x000000cecd98723e */ /* 0x008fe600000000ff */
[----:B------:R1:W-:Y:S01]  /*152d0*/  MUFU.EX2 R213, R0 ;  /* 0x0000000000d57308 */ /* 0x0003e20000000800 */
[----:B--2---:R-:W-:Y:S04]  /*152e0*/  FMNMX.FTZ R8, R2, R3, !PT ;  /* 0x0000000302087209 */ /* 0x004fe80007810000 */
[C---:B------:R-:W-:Y:S01]  /*152f0*/  FSETP.NEU.FTZ.AND P0, PT, R8.reuse, -INF , PT ;  /* 0xff8000000800780b */ /* 0x040fe20003f1d000 */
[----:B------:R-:W-:Y:S05]  /*15300*/  FMUL.FTZ R2, R8, c[0x0][0x2d0] ;  /* 0x0000b40008027a20 */ /* 0x000fea0000410000 */
[----:B------:R-:W-:Y:S02]  /*15310*/  FSEL R158, R2, RZ, P0 ;  /* 0x000000ff029e7208 */ /* 0x000fe40000000000 */
[----:B------:R-:W-:Y:S02]  /*15320*/  FSEL R2, R9, RZ, P1 ;  /* 0x000000ff09027208 */ /* 0x000fe40000800000 */
[----:B------:R-:W-:Y:S01]  /*15330*/  ISETP.GE.AND P1, PT, R214, 0x1, PT ;  /* 0x00000001d600780c */ /* 0x000fe20003f26270 */
[----:B------:R-:W-:Y:S02]  /*15340*/  FFMA.FTZ R3, R15, c[0x0][0x2d0], -R158 ;  /* 0x0000b4000f037a23 */ /* 0x000fe4000001089e */
[----:B------:R-:W-:Y:S02]  /*15350*/  FADD.FTZ R2, -R2, R106 ;  /* 0x0000006a02027221 */ /* 0x000fe40000010100 */
[----:B------:R2:W-:Y:S01]  /*15360*/  MUFU.EX2 R209, R3 ;  /* 0x0000000300d17308 */ /* 0x0005e20000000800 */
[----:B-1----:R-:W-:Y:S02]  /*15370*/  FFMA.FTZ R0, R6, c[0x0][0x2d0], -R157 ;  /* 0x0000b40006007a23 */ /* 0x002fe4000001089d */
[----:B------:R-:W-:Y:S07]  /*15380*/  FMUL.FTZ R2, R2, c[0x0][0x2d0] ;  /* 0x0000b40002027a20 */ /* 0x000fee0000410000 */
[----:B------:R1:W3:Y:S10]  /*15390*/  MUFU.EX2 R212, R0 ;  /* 0x0000000000d47308 */ /* 0x0002f40000000800 */
[----:B------:R-:W4:Y:S01]  /*153a0*/  MUFU.EX2 R2, R2 ;  /* 0x0000000200027308 */ /* 0x000f220000000800 */
[----:B--2---:R-:W-:Y:S04]  /*153b0*/  IADD3 R3, R186, R176, RZ ;  /* 0x000000b0ba037210 */ /* 0x004fe80007ffe0ff */
[----:B------:R-:W-:Y:S01]  /*153c0*/  IADD3 R106, R184, R3, RZ ;  /* 0x00000003b86a7210 */ /* 0x000fe20007ffe0ff */
[----:B------:R-:W2:Y:S01]  /*153d0*/  LDSM.16.MT88.4 R16, [R3] ;  /* 0x000000000310783b */ /* 0x000ea20000004200 */
[--C-:B-1----:R-:W-:Y:S01]  /*153e0*/  FFMA.FTZ R0, R14, c[0x0][0x2d0], -R158.reuse ;  /* 0x0000b4000e007a23 */ /* 0x102fe2000001089e */
[----:B---3--:R-:W-:Y:S06]  /*153f0*/  F2FP.PACK_AB R154, R212, R213 ;  /* 0x000000d5d49a723e */ /* 0x008fec00000000ff */
[----:B------:R-:W1:Y:S01]  /*15400*/  LDSM.16.MT88.4 R24, [R106] ;  /* 0x000000006a18783b */ /* 0x000e620000004200 */
[----:B------:R3:W-:Y:S01]  /*15410*/  MUFU.EX2 R203, R0 ;  /* 0x0000000000cb7308 */ /* 0x0007e20000000800 */
[C---:B----4-:R-:W-:Y:S02]  /*15420*/  FMUL.FTZ R4, R2.reuse, R112 ;  /* 0x0000007002047220 */ /* 0x050fe40000410000 */
        /* <DEDUP_REMOVED lines=8> */
[--C-:B---3--:R-:W-:Y:S02]  /*154b0*/  FFMA.FTZ R0, R13, c[0x0][0x2d0], -R158.reuse ;  /* 0x0000b4000d007a23 */ /* 0x108fe4000001089e */
[C---:B------:R-:W-:Y:S02]  /*154c0*/  FMUL.FTZ R13, R2.reuse, R117 ;  /* 0x00000075020d7220 */ /* 0x040fe40000410000 */
[----:B------:R-:W3:Y:S01]  /*154d0*/  MUFU.EX2 R211, R0 ;  /* 0x0000000000d37308 */ /* 0x000ee20000000800 */
        /* <DEDUP_REMOVED lines=12> */
[----:B---3--:R-:W-:Y:S01]  /*155a0*/  F2FP.PACK_AB R153, R211, R203 ;  /* 0x000000cbd399723e */ /* 0x008fe200000000ff */
[--C-:B------:R-:W-:Y:S02]  /*155b0*/  FFMA.FTZ R0, R12, c[0x0][0x2d0], -R158.reuse ;  /* 0x0000b4000c007a23 */ /* 0x100fe4000001089e */
[C---:B------:R-:W-:Y:S02]  /*155c0*/  FMUL.FTZ R12, R2.reuse, R116 ;  /* 0x00000074020c7220 */ /* 0x040fe40000410000 */
[----:B------:R3:W4:Y:S01]  /*155d0*/  MUFU.EX2 R210, R0 ;  /* 0x0000000000d27308 */ /* 0x0007220000000800 */
        /* <DEDUP_REMOVED lines=12> */
[----:B---3--:R-:W-:Y:S01]  /*156a0*/  FSEL R0, R8, RZ, P0 ;  /* 0x000000ff08007208 */ /* 0x008fe20000000000 */
[C---:B------:R-:W-:Y:S01]  /*156b0*/  FMUL.FTZ R89, R2.reuse, R89 ;  /* 0x0000005902597220 */ /* 0x040fe20000410000 */
[----:B----4-:R-:W-:Y:S01]  /*156c0*/  F2FP.PACK_AB R155, R209, R210 ;  /* 0x000000d2d19b723e */ /* 0x010fe200000000ff */
[----:B------:R-:W-:Y:S02]  /*156d0*/  FMUL.FTZ R92, R2, R92 ;  /* 0x0000005c025c7220 */ /* 0x000fe40000410000 */
[----:B------:R-:W-:Y:S01]  /*156e0*/  FADD.FTZ R0, -R0, R107 ;  /* 0x0000006b00007221 */ /* 0x000fe20000010100 */
[----:B------:R-:W-:Y:S01]  /*156f0*/  IADD3 R107, R184, R156, RZ ;  /* 0x0000009cb86b7210 */ /* 0x000fe20007ffe0ff */
[----:B------:R-:W-:Y:S02]  /*15700*/  FMUL.FTZ R93, R2, R93 ;  /* 0x0000005d025d7220 */ /* 0x000fe40000410000 */
[----:B------:R-:W-:Y:S02]  /*15710*/  FMUL.FTZ R0, R0, c[0x0][0x2d0] ;  /* 0x0000b40000007a20 */ /* 0x000fe40000410000 */
[C---:B------:R-:W-:Y:S02]  /*15720*/  FMUL.FTZ R96, R2.reuse, R96 ;  /* 0x0000006002607220 */ /* 0x040fe40000410000 */
[C---:B------:R-:W-:Y:S02]  /*15730*/  FMUL.FTZ R97, R2.reuse, R97 ;  /* 0x0000006102617220 */ /* 0x040fe40000410000 */
[----:B------:R-:W3:Y:S01]  /*15740*/  MUFU.EX2 R0, R0 ;  /* 0x0000000000007308 */ /* 0x000ee20000000800 */
[C---:B------:R-:W-:Y:S02]  /*15750*/  FMUL.FTZ R100, R2.reuse, R100 ;  /* 0x0000006402647220 */ /* 0x040fe40000410000 */
[----:B------:R-:W-:Y:S02]  /*15760*/  FMUL.FTZ R101, R2, R101 ;  /* 0x0000006502657220 */ /* 0x000fe40000410000 */
[--C-:B------:R-:W-:Y:S05]  /*15770*/  FFMA.FTZ R124, R169, c[0x0][0x2d0], -R157.reuse ;  /* 0x0000b400a97c7a23 */ /* 0x100fea000001089d */
[----:B------:R4:W-:Y:S01]  /*15780*/  MUFU.EX2 R169, R124 ;  /* 0x0000007c00a97308 */ /* 0x0009e20000000800 */
[C---:B---3--:R-:W-:Y:S02]  /*15790*/  FMUL.FTZ R6, R0.reuse, R114 ;  /* 0x0000007200067220 */ /* 0x048fe40000410000 */
[C---:B------:R-:W-:Y:S02]  /*157a0*/  FMUL.FTZ R7, R0.reuse, R115 ;  /* 0x0000007300077220 */ /* 0x040fe40000410000 */
[----:B------:R-:W3:Y:S01]  /*157b0*/  LDSM.16.MT88.4 R112, [R107] ;  /* 0x000000006b70783b */ /* 0x000ee20000004200 */
        /* <DEDUP_REMOVED lines=14> */
[C---:B-1----:R-:W-:Y:S03]  /*158a0*/  HMMA.16816.F32 R16, R152.reuse, R24, R16 ;  /* 0x000000189810723c */ /* 0x042fe60000001810 */
        /* <DEDUP_REMOVED lines=11> */
[C---:B------:R-:W-:Y:S03]  /*15960*/  HMMA.16816.F32 R24, R152.reuse, R32, R24 ;  /* 0x000000209818723c */ /* 0x040fe60000001818 */
        /* <DEDUP_REMOVED lines=11> */
[C---:B---3--:R-:W-:Y:S03]  /*15a20*/  HMMA.16816.F32 R32, R152.reuse, R112, R32 ;  /* 0x000000709820723c */ /* 0x048fe60000001820 */
        /* <DEDUP_REMOVED lines=35> */
[----:B------:R-:W5:Y:S03]  /*15c60*/  LDSM.16.MT88.4 R116, [R3+0x4000] ;  /* 0x004000000374783b */ /* 0x000f660000004200 */
[C---:B------:R-:W-:Y:S02]  /*15c70*/  FMUL.FTZ R102, R0.reuse, R102 ;  /* 0x0000006600667220 */ /* 0x040fe40000410000 */
[----:B------:R-:W-:Y:S02]  /*15c80*/  FMUL.FTZ R103, R0, R103 ;  /* 0x0000006700677220 */ /* 0x000fe40000410000 */
[----:B----4-:R-:W-:Y:S04]  /*15c90*/  FFMA.FTZ R124, R170, c[0x0][0x2d0], -R158 ;  /* 0x0000b400aa7c7a23 */ /* 0x010fe8000001089e */
[----:B------:R-:W-:Y:S02]  /*15ca0*/  FFMA.FTZ R2, R2, R221, R206 ;  /* 0x000000dd02027223 */ /* 0x000fe400000100ce */
[----:B------:R-:W-:Y:S02]  /*15cb0*/  FFMA.FTZ R0, R0, R220, R203 ;  /* 0x000000dc00007223 */ /* 0x000fe400000100cb */
[----:B------:R-:W-:Y:S02]  /*15cc0*/  FADD.FTZ R2, R205, R2 ;  /* 0x00000002cd027221 */ /* 0x000fe40000010000 */
[----:B--2---:R-:W-:Y:S02]  /*15cd0*/  FFMA.FTZ R120, R161, c[0x0][0x2d0], -R158 ;  /* 0x0000b400a1787a23 */ /* 0x004fe4000001089e */
[----:B------:R-:W-:Y:S02]  /*15ce0*/  FADD.FTZ R0, R211, R0 ;  /* 0x00000000d3007221 */ /* 0x000fe40000010000 */
[----:B------:R2:W4:Y:S01]  /*15cf0*/  MUFU.EX2 R193, R120 ;  /* 0x0000007800c17308 */ /* 0x0005220000000800 */
[----:B------:R-:W-:Y:S01]  /*15d00*/  FADD.FTZ R2, R213, R2 ;  /* 0x00000002d5027221 */ /* 0x000fe20000010000 */
[C---:B-1----:R-:W-:Y:S03]  /*15d10*/  HMMA.16816.F32 R64, R152.reuse, R112, R64 ;  /* 0x000000709840723c */ /* 0x042fe60000001840 */
[----:B------:R-:W-:Y:S02]  /*15d20*/  FADD.FTZ R0, R210, R0 ;  /* 0x00000000d2007221 */ /* 0x000fe40000010000 */
[----:B------:R-:W-:Y:S02]  /*15d30*/  FADD.FTZ R2, R212, R2 ;  /* 0x00000002d4027221 */ /* 0x000fe40000010000 */
[----:B------:R-:W-:Y:S01]  /*15d40*/  FADD.FTZ R0, R209, R0 ;  /* 0x00000000d1007221 */ /* 0x000fe20000010000 */
[C---:B------:R-:W-:Y:S01]  /*15d50*/  HMMA.16816.F32 R68, R152.reuse, R114, R68 ;  /* 0x000000729844723c */ /* 0x040fe20000001844 */
[----:B------:R-:W1:Y:S03]  /*15d60*/  LDSM.16.MT88.4 R112, [R106+0x4000] ;  /* 0x004000006a70783b */ /* 0x000e660000004200 */
[----:B---3--:R-:W-:Y:S04]  /*15d70*/  FADD.FTZ R2, R196, R2 ;  /* 0x00000002c4027221 */ /* 0x008fe80000010000 */
[C---:B-----5:R-:W-:Y:S04]  /*15d80*/  HMMA.16816.F32 R72, R152.reuse, R116, R72 ;  /* 0x000000749848723c */ /* 0x060fe80000001848 */
[----:B--2---:R-:W-:Y:S02]  /*15d90*/  FFMA.FTZ R120, R162, c[0x0][0x2d0], -R158 ;  /* 0x0000b400a2787a23 */ /* 0x004fe4000001089e */
[----:B------:R-:W-:Y:S02]  /*15da0*/  MUFU.EX2 R162, R129 ;  /* 0x0000008100a27308 */ /* 0x000fe40000000800 */
[C---:B------:R-:W-:Y:S01]  /*15db0*/  HMMA.16816.F32 R76, R152.reuse, R118, R76 ;  /* 0x00000076984c723c */ /* 0x040fe2000000184c */
[----:B------:R-:W2:Y:S03]  /*15dc0*/  LDSM.16.MT88.4 R116, [R156+0x4000] ;  /* 0x004000009c74783b */ /* 0x000ea60000004200 */
[----:B----4-:R-:W-:Y:S04]  /*15dd0*/  FADD.FTZ R0, R193, R0 ;  /* 0x00000000c1007221 */ /* 0x010fe80000010000 */
        /* <DEDUP_REMOVED lines=158> */
[----:B------:R1:W5:Y:S07]  /*167c0*/  LDSM.16.MT88.4 R4, [R3+0x5800] ;  /* 0x005800000304783b */ /* 0x00036e0000004200 */
[C---:B--2---:R-:W-:Y:S08]  /*167d0*/  HMMA.16816.F32 R48, R152.reuse, R12, R48 ;  /* 0x0000000c9830723c */ /* 0x044ff00000001830 */
[C---:B------:R-:W-:Y:S01]  /*167e0*/  HMMA.16816.F32 R52, R152.reuse, R14, R52 ;  /* 0x0000000e9834723c */ /* 0x040fe20000001834 */
[----:B------:R-:W2:Y:S07]  /*167f0*/  LDSM.16.MT88.4 R12, [R156+0x5800] ;  /* 0x005800009c0c783b */ /* 0x000eae0000004200 */
[C---:B---3--:R-:W-:Y:S04]  /*16800*/  HMMA.16816.F32 R56, R152.reuse, R16, R56 ;  /* 0x000000109838723c */ /* 0x048fe80000001838 */
[----:B-1----:R-:W-:Y:S02]  /*16810*/  FADD.FTZ R3, R165, R0 ;  /* 0x00000000a5037221 */ /* 0x002fe40000010000 */
[----:B------:R-:W-:Y:S02]  /*16820*/  FADD.FTZ R0, R160, R2 ;  /* 0x00000002a0007221 */ /* 0x000fe40000010000 */
[C---:B------:R-:W-:Y:S04]  /*16830*/  HMMA.16816.F32 R60, R152.reuse, R18, R60 ;  /* 0x00000012983c723c */ /* 0x040fe8000000183c */
[----:B------:R-:W-:Y:S02]  /*16840*/  FADD.FTZ R3, R159, R3 ;  /* 0x000000039f037221 */ /* 0x000fe40000010000 */
[----:B------:R-:W-:Y:S02]  /*16850*/  FADD.FTZ R2, R163, R0 ;  /* 0x00000000a3027221 */ /* 0x000fe40000010000 */
[C---:B----4-:R-:W-:Y:S04]  /*16860*/  HMMA.16816.F32 R64, R152.reuse, R20, R64 ;  /* 0x000000149840723c */ /* 0x050fe80000001840 */
[----:B------:R-:W-:Y:S02]  /*16870*/  FADD.FTZ R0, R161, R3 ;  /* 0x00000003a1007221 */ /* 0x000fe40000010000 */
[----:B------:R-:W-:Y:S01]  /*16880*/  FADD.FTZ R3, R162, R2 ;  /* 0x00000002a2037221 */ /* 0x000fe20000010000 */
[----:B------:R-:W-:Y:S01]  /*16890*/  IADD3 R2, R214, 0x1, RZ ;  /* 0x00000001d6027810 */ /* 0x000fe20007ffe0ff */
[C---:B------:R-:W-:Y:S04]  /*168a0*/  HMMA.16816.F32 R68, R152.reuse, R22, R68 ;  /* 0x000000169844723c */ /* 0x040fe80000001844 */
[----:B------:R-:W-:Y:S01]  /*168b0*/  FADD.FTZ R0, R157, R0 ;  /* 0x000000009d007221 */ /* 0x000fe20000010000 */
[----:B------:R-:W-:Y:S01]  /*168c0*/  SEL R214, R2, RZ, !P1 ;  /* 0x000000ff02d67207 */ /* 0x000fe20004800000 */
[----:B------:R-:W-:Y:S02]  /*168d0*/  FADD.FTZ R221, R164, R3 ;  /* 0x00000003a4dd7221 */ /* 0x000fe40000010000 */
[C---:B-----5:R-:W-:Y:S04]  /*168e0*/  HMMA.16816.F32 R72, R152.reuse, R4, R72 ;  /* 0x000000049848723c */ /* 0x060fe80000001848 */
[----:B------:R-:W-:Y:S04]  /*168f0*/  FADD.FTZ R220, R158, R0 ;  /* 0x000000009edc7221 */ /* 0x000fe80000010000 */
[C---:B------:R-:W-:Y:S01]  /*16900*/  HMMA.16816.F32 R76, R152.reuse, R6, R76 ;  /* 0x00000006984c723c */ /* 0x040fe2000000184c */
[----:B------:R-:W1:Y:S07]  /*16910*/  LDSM.16.MT88.4 R4, [R107+0x5800] ;  /* 0x005800006b04783b */ /* 0x000e6e0000004200 */
[C---:B------:R-:W-:Y:S08]  /*16920*/  HMMA.16816.F32 R80, R152.reuse, R24, R80 ;  /* 0x000000189850723c */ /* 0x040ff00000001850 */
[C---:B------:R-:W-:Y:S08]  /*16930*/  HMMA.16816.F32 R84, R152.reuse, R26, R84 ;  /* 0x0000001a9854723c */ /* 0x040ff00000001854 */
[C---:B--2---:R-:W-:Y:S08]  /*16940*/  HMMA.16816.F32 R88, R152.reuse, R12, R88 ;  /* 0x0000000c9858723c */ /* 0x044ff00000001858 */
[C---:B------:R-:W-:Y:S08]  /*16950*/  HMMA.16816.F32 R92, R152.reuse, R14, R92 ;  /* 0x0000000e985c723c */ /* 0x040ff0000000185c */
[C---:B-1----:R-:W-:Y:S07]  /*16960*/  HMMA.16816.F32 R96, R152.reuse, R4, R96 ;  /* 0x000000049860723c */ /* 0x042fee0000001860 */
[----:B------:R-:W-:Y:S01]  /*16970*/  IADD3 R4, R188, -0x2, RZ ;  /* 0xfffffffebc047810 */ /* 0x000fe20007ffe0ff */
[----:B------:R-:W-:Y:S03]  /*16980*/  HMMA.16816.F32 R100, R152, R6, R100 ;  /* 0x000000069864723c */ /* 0x000fe60000001864 */
[----:B------:R-:W-:Y:S11]  /*16990*/  ISETP.GE.AND P0, PT, R4, R226, PT ;  /* 0x000000e20400720c */ /* 0x000ff60003f06270 */
[----:B------:R-:W-:Y:S02]  /*169a0*/  @!UPT UIADD3 URZ, URZ, URZ, URZ ;  /* 0x0000003f3f3ff290 */ /* 0x000fe4000fffe03f */
[----:B------:R-:W-:-:S05]  /*169b0*/  @!P0 BRA `(.L_x_2950) ;  /* 0x000004f000008947 */ /* 0x000fca0003800000 */
[----:B------:R-:W-:Y:S01]  /*169c0*/  IMAD.MOV.U32 R175, RZ, RZ, c[0x0][0x2b8] ;  /* 0x0000ae00ffaf7624 */ /* 0x000fe200078e00ff */
[----:B------:R-:W-:Y:S01]  /*169d0*/  IADD3 R2, R231, R215, R248 ;  /* 0x000000d7e7027210 */ /* 0x000fe20007ffe0f8 */
[----:B------:R-:W-:Y:S01]  /*169e0*/  IMAD.MOV.U32 R195, RZ, RZ, RZ ;  /* 0x000000ffffc37224 */ /* 0x000fe200078e00ff */
[C---:B------:R-:W-:Y:S01]  /*169f0*/  SHF.L.U64.HI R20, R219.reuse, 0x1, R229 ;  /* 0x00000001db147819 */ /* 0x040fe200000102e5 */
[----:B------:R-:W-:Y:S01]  /*16a00*/  IMAD.SHL.U32 R19, R219, 0x2, RZ ;  /* 0x00000002db137824 */ /* 0x000fe200078e00ff */
[----:B------:R-:W-:Y:S01]  /*16a10*/  ISETP.NE.AND P5, PT, R175, 0x1, PT ;  /* 0x00000001af00780c */ /* 0x000fe20003fa5270 */
[----:B------:R-:W-:Y:S01]  /*16a20*/  IMAD.SHL.U32 R17, R218, 0x2, RZ ;  /* 0x00000002da117824 */ /* 0x000fe200078e00ff */
[----:B------:R-:W-:Y:S01]  /*16a30*/  IADD3 R2, R2, -0x80, RZ ;  /* 0xffffff8002027810 */ /* 0x000fe20007ffe0ff */
[----:B------:R-:W-:Y:S01]  /*16a40*/  IMAD.SHL.U32 R15, R216, 0x2, RZ ;  /* 0x00000002d80f7824 */ /* 0x000fe200078e00ff */
[----:B------:R-:W-:Y:S02]  /*16a50*/  SHF.L.U64.HI R18, R218, 0x1, R230 ;  /* 0x00000001da127819 */ /* 0x000fe400000102e6 */
        /* <DEDUP_REMOVED lines=26> */
.L_x_3052:
[----:B------:R-:W-:-:S05]  /*16c00*/  BRA.DIV ~URZ, `(.L_x_2952) ;  /* 0x0000a3f27f007947 */ /* 0x000fca000b800000 */
[----:B------:R-:W3:Y:S01]  /*16c10*/  SHFL.IDX PT, R2, R14, RZ, 0x181f ;  /* 0x00181fff0e027589 */ /* 0x000ee200000e0000 */
[----:B------:R-:W-:Y:S01]  /*16c20*/  ISETP.GE.AND P3, PT, R216, c[0x0][0x1d4], PT ;  /* 0x00007500d8007a0c */ /* 0x000fe20003f66270 */
[----:B------:R-:W-:Y:S01]  /*16c30*/  IMAD R0, R214, 0x6000, R11 ;  /* 0x00006000d6007824 */ /* 0x000fe200078e020b */
[----:B------:R-:W-:Y:S04]  /*16c40*/  ISETP.GE.AND P1, PT, R218, c[0x0][0x1d4], PT ;  /* 0x00007500da007a0c */ /* 0x000fe80003f26270 */
[----:B------:R-:W-:Y:S02]  /*16c50*/  SEL R13, RZ, 0x10, P1 ;  /* 0x00000010ff0d7807 */ /* 0x000fe40000800000 */
[----:B---3--:R-:W-:Y:S05]  /*16c60*/  IADD3 R6, P0, R2, R15, RZ ;  /* 0x0000000f02067210 */ /* 0x008fea0007f1e0ff */
[----:B--2---:R-:W-:Y:S01]  /*16c70*/  IMAD.X R7, R4, 0x1, R16, P0 ;  /* 0x0000000104077824 */ /* 0x004fe200000e0610 */
[----:B------:R-:W-:Y:S04]  /*16c80*/  ISETP.GE.AND P0, PT, R219, c[0x0][0x1d4], PT ;  /* 0x00007500db007a0c */ /* 0x000fe80003f06270 */
[----:B------:R-:W-:Y:S01]  /*16c90*/  @!PT LDS RZ, [RZ] ;  /* 0x00000000fffff984 */ /* 0x000fe20000000800 */
[----:B------:R-:W-:Y:S01]  /*16ca0*/  @!PT LDS RZ, [RZ] ;  /* 0x00000000fffff984 */ /* 0x000fe20000000800 */
[----:B------:R2:W-:Y:S01]  /*16cb0*/  LDGSTS.E.BYPASS.LTC128B.128 [R0], [R6.64], !P3 ;  /* 0x0000000006007fae */ /* 0x0005e2000d901d48 */
[----:B------:R-:W-:Y:S02]  /*16cc0*/  SEL R12, RZ, 0x10, P0 ;  /* 0x00000010ff0c7807 */ /* 0x000fe40000000000 */
        /* <DEDUP_REMOVED lines=9> */
.L_x_3053:
[C---:B----4-:R-:W-:Y:S02]  /*16d60*/  IADD3 R3, -R5.reuse, 0x10, RZ ;  /* 0x0000001005037810 */ /* 0x050fe40007ffe1ff */
[----:B------:R-:W-:Y:S02]  /*16d70*/  ISETP.NE.U32.AND P2, PT, R5, RZ, PT ;  /* 0x000000ff0500720c */ /* 0x000fe40003f45070 */
[----:B------:R-:W-:Y:S02]  /*16d80*/  LOP3.LUT R3, R3, 0xf, RZ, 0xc0, !PT ;  /* 0x0000000f03037812 */ /* 0x000fe400078ec0ff */
[----:B------:R-:W-:Y:S02]  /*16d90*/  ISETP.NE.U32.AND P3, PT, R13, RZ, PT ;  /* 0x000000ff0d00720c */ /* 0x000fe40003f65070 */
        /* <DEDUP_REMOVED lines=8> */
[C---:B------:R-:W-:Y:S02]  /*16e20*/  ISETP.NE.U32.AND P2, PT, R12.reuse, RZ, PT ;  /* 0x000000ff0c00720c */ /* 0x040fe40003f45070 */
[----:B-1----:R-:W-:Y:S02]  /*16e30*/  IADD3 R6, P1, P0, R3, R2, R17 ;  /* 0x0000000203067210 */ /* 0x002fe4000783e011 */
[----:B------:R-:W-:Y:S02]  /*16e40*/  IADD3 R3, -R12, 0x10, RZ ;  /* 0x000000100c037810 */ /* 0x000fe40007ffe1ff */
[----:B------:R-:W-:Y:S02]  /*16e50*/  IADD3.X R7, RZ, R4, R18, P1, P0 ;  /* 0x00000004ff077210 */ /* 0x000fe40000fe0412 */
[----:B------:R-:W-:Y:S03]  /*16e60*/  LOP3.LUT R3, R3, 0xf, RZ, 0xc0, !PT ;  /* 0x0000000f03037812 */ /* 0x000fe600078ec0ff */
[----:B------:R1:W-:Y:S01]  /*16e70*/  LDGSTS.E.BYPASS.LTC128B.128.ZFILL [R0+0x3000], [R6.64], P3 ;  /* 0x0300000006007fae */ /* 0x0003e20009941d48 */
[----:B------:R-:W-:Y:S04]  /*16e80*/  IADD3 R2, P1, P0, R3, R2, R19 ;  /* 0x0000000203027210 */ /* 0x000fe8000783e013 */
[----:B------:R-:W-:Y:S05]  /*16e90*/  IADD3.X R3, RZ, R4, R20, P1, P0 ;  /* 0x00000004ff037210 */ /* 0x000fea0000fe0414 */
[----:B------:R1:W-:Y:S04]  /*16ea0*/  LDGSTS.E.BYPASS.LTC128B.128.ZFILL [R0+0x5000], [R2.64], P2 ;  /* 0x0500000002007fae */ /* 0x0003e80009141d48 */
.L_x_2950:
[----:B------:R-:W-:Y:S05]  /*16eb0*/  BSYNC B0 ;  /* 0x0000000000007941 */ /* 0x000fea0003800000 */
.L_x_2949:
        /* <DEDUP_REMOVED lines=9> */
.L_x_2944:
[----:B------:R-:W-:Y:S01]  /*16f50*/  ISETP.GE.AND P0, PT, R188, R226, PT ;  /* 0x000000e2bc00720c */ /* 0x000fe20003f06270 */
[----:B------:R-:W-:Y:S01]  /*16f60*/  IMAD.MOV.U32 R197, RZ, RZ, 0x1f ;  /* 0x0000001fffc57424 */ /* 0x000fe200078e00ff */
[----:B------:R-:W-:-:S11]  /*16f70*/  MOV R196, 0xffffffff ;  /* 0xffffffff00c47802 */ /* 0x000fd60000000f00 */
[----:B------:R-:W-:Y:S05]  /*16f80*/  @!P0 BRA `(.L_x_2954) ;  /* 0x0000326000008947 */ /* 0x000fea0003800000 */
[----:B------:R-:W-:Y:S02]  /*16f90*/  MOV R106, R8 ;  /* 0x00000008006a7202 */ /* 0x000fe40000000f00 */
[----:B------:R-:W-:Y:S02]  /*16fa0*/  MOV R0, R9 ;  /* 0x0000000900007202 */ /* 0x000fe40000000f00 */
.L_x_2964:
        /* <DEDUP_REMOVED lines=40> */
.L_x_3054:
        /* <DEDUP_REMOVED lines=22> */
.L_x_3055:
        /* <DEDUP_REMOVED lines=12> */
[----:B------:R-:W-:Y:S02]  /*17450*/  ISETP.NE.U32.AND P2, PT, R9, RZ, PT ;  /* 0x000000ff0900720c */ /* 0x000fe40003f45070 */
        /* <DEDUP_REMOVED lines=8> */
.L_x_2956:
[----:B------:R-:W-:Y:S05]  /*174e0*/  BSYNC B0 ;  /* 0x0000000000007941 */ /* 0x000fea0003800000 */
.L_x_2955:
        /* <DEDUP_REMOVED lines=253> */
.L_x_3056:
        /* <DEDUP_REMOVED lines=42> */
[----:B------:R3:W-:Y:S01]  /*18760*/  MUFU.EX2 R19, R29 ;  /* 0x0000001d00137308 */ /* 0x0007e20000000800 */
[C---:B------:R-:W-:Y:S02]  /*18770*/  FMUL.FTZ R49, R2.reuse, R49 ;  /* 0x0000003102317220 */ /* 0x040fe40000410000 */
[C---:B------:R-:W-:Y:S01]  /*18780*/  FMUL.FTZ R52, R2.reuse, R52 ;  /* 0x0000003402347220 */ /* 0x040fe20000410000 */
[C---:B-1----:R-:W-:Y:S01]  /*18790*/  F2FP.PACK_AB R152, R3.reuse, R7 ;  /* 0x000000070398723e */ /* 0x042fe200000000ff */
[----:B------:R-:W-:Y:S02]  /*187a0*/  FADD.FTZ R6, R3, R0 ;  /* 0x0000000003067221 */ /* 0x000fe40000010000 */
[----:B------:R-:W1:Y:S01]  /*187b0*/  SHFL.BFLY PT, R0, R5, 0x2, 0x1f ;  /* 0x0c401f0005007f89 */ /* 0x000e6200000e0000 */
[C---:B------:R-:W-:Y:S02]  /*187c0*/  FMUL.FTZ R53, R2.reuse, R53 ;  /* 0x0000003502357220 */ /* 0x040fe40000410000 */
[----:B------:R-:W4:Y:S01]  /*187d0*/  MUFU.EX2 R13, R27 ;  /* 0x0000001b000d7308 */ /* 0x000f220000000800 */
[C---:B------:R-:W-:Y:S02]  /*187e0*/  FMUL.FTZ R56, R2.reuse, R56 ;  /* 0x0000003802387220 */ /* 0x040fe40000410000 */
[C---:B------:R-:W-:Y:S02]  /*187f0*/  FMUL.FTZ R57, R2.reuse, R57 ;  /* 0x0000003902397220 */ /* 0x040fe40000410000 */
[C---:B--2---:R-:W-:Y:S02]  /*18800*/  FMUL.FTZ R28, R2.reuse, R132 ;  /* 0x00000084021c7220 */ /* 0x044fe40000410000 */
        /* <DEDUP_REMOVED lines=8> */
[----:B-1----:R-:W-:Y:S01]  /*18890*/  FMNMX.FTZ R0, R5, R0, !PT ;  /* 0x0000000005007209 */ /* 0x002fe20007810000 */
[C---:B------:R-:W-:Y:S01]  /*188a0*/  FMUL.FTZ R72, R2.reuse, R72 ;  /* 0x0000004802487220 */ /* 0x040fe20000410000 */
[----:B----4-:R-:W-:Y:S01]  /*188b0*/  F2FP.PACK_AB R154, R13, R17 ;  /* 0x000000110d9a723e */ /* 0x010fe200000000ff */
[C---:B------:R-:W-:Y:S02]  /*188c0*/  FMUL.FTZ R73, R2.reuse, R73 ;  /* 0x0000004902497220 */ /* 0x040fe40000410000 */
        /* <DEDUP_REMOVED lines=41> */
[----:B------:R1:W-:Y:S01]  /*18b60*/  MUFU.EX2 R132, R7 ;  /* 0x0000000700847308 */ /* 0x0003e20000000800 */
[C---:B------:R-:W-:Y:S01]  /*18b70*/  FMUL.FTZ R12, R2.reuse, R116 ;  /* 0x00000074020c7220 */ /* 0x040fe20000410000 */
[----:B------:R-:W-:Y:S01]  /*18b80*/  F2FP.PACK_AB R116, R19, R23 ;  /* 0x000000171374723e */ /* 0x000fe200000000ff */
[----:B------:R-:W-:Y:S01]  /*18b90*/  FMUL.FTZ R16, R2, R120 ;  /* 0x0000007802107220 */ /* 0x000fe20000410000 */
[----:B--2---:R-:W-:Y:S01]  /*18ba0*/  F2FP.PACK_AB R153, R14, R15 ;  /* 0x0000000f0e99723e */ /* 0x004fe200000000ff */
[C---:B------:R-:W-:Y:S02]  /*18bb0*/  FMUL.FTZ R5, R2.reuse, R113 ;  /* 0x0000007102057220 */ /* 0x040fe40000410000 */
[C---:B------:R-:W-:Y:S02]  /*18bc0*/  FMUL.FTZ R17, R2.reuse, R121 ;  /* 0x0000007902117220 */ /* 0x040fe40000410000 */
[C---:B------:R-:W-:Y:S01]  /*18bd0*/  FMUL.FTZ R20, R2.reuse, R124 ;  /* 0x0000007c02147220 */ /* 0x040fe20000410000 */
[----:B------:R-:W2:Y:S01]  /*18be0*/  MUFU.EX2 R133, R18 ;  /* 0x0000001200857308 */ /* 0x000ea20000000800 */
[C---:B------:R-:W-:Y:S02]  /*18bf0*/  FMUL.FTZ R24, R2.reuse, R128 ;  /* 0x0000008002187220 */ /* 0x040fe40000410000 */
[----:B------:R-:W-:Y:S02]  /*18c00*/  FADD.FTZ R3, R13, R3 ;  /* 0x000000030d037221 */ /* 0x000fe40000010000 */
[----:B------:R-:W-:Y:S01]  /*18c10*/  FMUL.FTZ R13, R2, R117 ;  /* 0x00000075020d7220 */ /* 0x000fe20000410000 */
[----:B------:R-:W-:Y:S01]  /*18c20*/  IADD3 R2, R186, R176, RZ ;  /* 0x000000b0ba027210 */ /* 0x000fe20007ffe0ff */
[----:B------:R-:W-:Y:S02]  /*18c30*/  FADD.FTZ R3, R23, R3 ;  /* 0x0000000317037221 */ /* 0x000fe40000010000 */
[----:B---3--:R-:W-:Y:S01]  /*18c40*/  FFMA.FTZ R6, R0, R220, R15 ;  /* 0x000000dc00067223 */ /* 0x008fe2000001000f */
[----:B------:R-:W-:Y:S01]  /*18c50*/  MUFU.EX2 R117, R165 ;  /* 0x000000a500757308 */ /* 0x000fe20000000800 */
[----:B------:R-:W3:Y:S01]  /*18c60*/  LDSM.16.MT88.4 R156, [R2] ;  /* 0x00000000029c783b */ /* 0x000ee20000004200 */
[----:B------:R-:W-:Y:S01]  /*18c70*/  FADD.FTZ R107, R19, R3 ;  /* 0x00000003136b7221 */ /* 0x000fe20000010000 */
[----:B------:R-:W-:Y:S01]  /*18c80*/  IADD3 R3, R184, R2, RZ ;  /* 0x00000002b8037210 */ /* 0x000fe20007ffe0ff */
[----:B-1----:R-:W-:Y:S02]  /*18c90*/  FMUL.FTZ R7, R0, R115 ;  /* 0x0000007300077220 */ /* 0x002fe40000410000 */
[----:B------:R-:W-:Y:S02]  /*18ca0*/  FADD.FTZ R128, R14, R6 ;  /* 0x000000060e807221 */ /* 0x000fe40000010000 */
[C---:B------:R-:W-:Y:S02]  /*18cb0*/  FMUL.FTZ R6, R0.reuse, R114 ;  /* 0x0000007200067220 */ /* 0x040fe40000410000 */
[----:B------:R-:W1:Y:S01]  /*18cc0*/  LDSM.16.MT88.4 R112, [R3] ;  /* 0x000000000370783b */ /* 0x000e620000004200 */
[C---:B------:R-:W-:Y:S01]  /*18cd0*/  FMUL.FTZ R14, R0.reuse, R118 ;  /* 0x00000076000e7220 */ /* 0x040fe20000410000 */
[----:B------:R-:W-:Y:S01]  /*18ce0*/  MUFU.EX2 R129, R161 ;  /* 0x000000a100817308 */ /* 0x000fe20000000800 */
[C---:B------:R-:W-:Y:S01]  /*18cf0*/  FMUL.FTZ R15, R0.reuse, R119 ;  /* 0x00000077000f7220 */ /* 0x040fe20000410000 */
[----:B--2---:R-:W-:Y:S01]  /*18d00*/  F2FP.PACK_AB R155, R133, R132 ;  /* 0x00000084859b723e */ /* 0x004fe200000000ff */
[C---:B------:R-:W-:Y:S02]  /*18d10*/  FMUL.FTZ R18, R0.reuse, R122 ;  /* 0x0000007a00127220 */ /* 0x040fe40000410000 */
[C---:B------:R-:W-:Y:S02]  /*18d20*/  FMUL.FTZ R19, R0.reuse, R123 ;  /* 0x0000007b00137220 */ /* 0x040fe40000410000 */
[C---:B------:R-:W-:Y:S02]  /*18d30*/  FMUL.FTZ R30, R0.reuse, R134 ;  /* 0x00000086001e7220 */ /* 0x040fe40000410000 */
[C---:B------:R-:W-:Y:S01]  /*18d40*/  FMUL.FTZ R31, R0.reuse, R135 ;  /* 0x00000087001f7220 */ /* 0x040fe20000410000 */
[----:B------:R-:W-:Y:S01]  /*18d50*/  MUFU.EX2 R121, R174 ;  /* 0x000000ae00797308 */ /* 0x000fe20000000800 */
[C---:B------:R-:W-:Y:S02]  /*18d60*/  FMUL.FTZ R38, R0.reuse, R142 ;  /* 0x0000008e00267220 */ /* 0x040fe40000410000 */
[----:B------:R-:W-:Y:S02]  /*18d70*/  FMUL.FTZ R39, R0, R143 ;  /* 0x0000008f00277220 */ /* 0x000fe40000410000 */
[----:B------:R-:W-:Y:S02]  /*18d80*/  FADD.FTZ R128, R132, R128 ;  /* 0x0000008084807221 */ /* 0x000fe40000010000 */
[C---:B------:R-:W-:Y:S02]  /*18d90*/  FMUL.FTZ R22, R0.reuse, R126 ;  /* 0x0000007e00167220 */ /* 0x040fe40000410000 */
[C---:B------:R-:W-:Y:S01]  /*18da0*/  FMUL.FTZ R23, R0.reuse, R127 ;  /* 0x0000007f00177220 */ /* 0x040fe20000410000 */
[----:B------:R-:W-:Y:S01]  /*18db0*/  MUFU.EX2 R120, R173 ;  /* 0x000000ad00787308 */ /* 0x000fe20000000800 */
[C---:B------:R-:W-:Y:S02]  /*18dc0*/  FMUL.FTZ R26, R0.reuse, R130 ;  /* 0x00000082001a7220 */ /* 0x040fe40000410000 */
[C---:B------:R-:W-:Y:S02]  /*18dd0*/  FMUL.FTZ R27, R0.reuse, R131 ;  /* 0x00000083001b7220 */ /* 0x040fe40000410000 */
[C---:B------:R-:W-:Y:S02]  /*18de0*/  FMUL.FTZ R34, R0.reuse, R138 ;  /* 0x0000008a00227220 */ /* 0x040fe40000410000 */
[C---:B------:R-:W-:Y:S01]  /*18df0*/  FMUL.FTZ R35, R0.reuse, R139 ;  /* 0x0000008b00237220 */ /* 0x040fe20000410000 */
[C---:B---3--:R-:W-:Y:S02]  /*18e00*/  HMMA.16816.F32 R4, R152.reuse, R156, R4 ;  /* 0x0000009c9804723c */ /* 0x048fe40000001804 */
[----:B------:R-:W-:Y:S03]  /*18e10*/  MUFU.EX2 R127, R189 ;  /* 0x000000bd007f7308 */ /* 0x000fe60000000800 */
[C---:B------:R-:W-:Y:S02]  /*18e20*/  FMUL.FTZ R42, R0.reuse, R42 ;  /* 0x0000002a002a7220 */ /* 0x040fe40000410000 */
[C---:B------:R-:W-:Y:S01]  /*18e30*/  FMUL.FTZ R43, R0.reuse, R43 ;  /* 0x0000002b002b7220 */ /* 0x040fe20000410000 */
[C---:B------:R-:W-:Y:S04]  /*18e40*/  HMMA.16816.F32 R12, R152.reuse, R158, R12 ;  /* 0x0000009e980c723c */ /* 0x040fe8000000180c */
[----:B------:R-:W-:Y:S01]  /*18e50*/  MUFU.EX2 R126, R193 ;  /* 0x000000c1007e7308 */ /* 0x000fe20000000800 */
[C---:B------:R-:W-:Y:S02]  /*18e60*/  FMUL.FTZ R46, R0.reuse, R46 ;  /* 0x0000002e002e7220 */ /* 0x040fe40000410000 */
[C---:B------:R-:W-:Y:S01]  /*18e70*/  FMUL.FTZ R47, R0.reuse, R47 ;  /* 0x0000002f002f7220 */ /* 0x040fe20000410000 */
[C---:B-1----:R-:W-:Y:S04]  /*18e80*/  HMMA.16816.F32 R16, R152.reuse, R112, R16 ;  /* 0x000000709810723c */ /* 0x042fe80000001810 */
[C---:B------:R-:W-:Y:S02]  /*18e90*/  FMUL.FTZ R50, R0.reuse, R50 ;  /* 0x0000003200327220 */ /* 0x040fe40000410000 */
[----:B------:R-:W-:Y:S01]  /*18ea0*/  MUFU.EX2 R118, R164 ;  /* 0x000000a400767308 */ /* 0x000fe20000000800 */
[C---:B------:R-:W-:Y:S01]  /*18eb0*/  FMUL.FTZ R51, R0.reuse, R51 ;  /* 0x0000003300337220 */ /* 0x040fe20000410000 */
[C---:B------:R-:W-:Y:S01]  /*18ec0*/  HMMA.16816.F32 R20, R152.reuse, R114, R20 ;  /* 0x000000729814723c */ /* 0x040fe20000001814 */
[----:B------:R-:W1:Y:S03]  /*18ed0*/  LDSM.16.MT88.4 R112, [R106] ;  /* 0x000000006a70783b */ /* 0x000e660000004200 */
[C---:B------:R-:W-:Y:S02]  /*18ee0*/  FMUL.FTZ R54, R0.reuse, R54 ;  /* 0x0000003600367220 */ /* 0x040fe40000410000 */
[C---:B------:R-:W-:Y:S02]  /*18ef0*/  FMUL.FTZ R55, R0.reuse, R55 ;  /* 0x0000003700377220 */ /* 0x040fe40000410000 */
[----:B------:R-:W-:Y:S01]  /*18f00*/  MUFU.EX2 R131, R160 ;  /* 0x000000a000837308 */ /* 0x000fe20000000800 */
[C---:B------:R-:W-:Y:S03]  /*18f10*/  FMUL.FTZ R58, R0.reuse, R58 ;  /* 0x0000003a003a7220 */ /* 0x040fe60000410000 */
[C---:B------:R-:W-:Y:S02]  /*18f20*/  FMUL.FTZ R59, R0.reuse, R59 ;  /* 0x0000003b003b7220 */ /* 0x040fe40000410000 */
[C---:B------:R-:W-:Y:S02]  /*18f30*/  FMUL.FTZ R62, R0.reuse, R62 ;  /* 0x0000003e003e7220 */ /* 0x040fe40000410000 */
[C---:B------:R-:W-:Y:S02]  /*18f40*/  FMUL.FTZ R63, R0.reuse, R63 ;  /* 0x0000003f003f7220 */ /* 0x040fe40000410000 */
        /* <DEDUP_REMOVED lines=15> */
[C---:B-1----:R-:W-:Y:S03]  /*19040*/  HMMA.16816.F32 R24, R152.reuse, R112, R24 ;  /* 0x000000709818723c */ /* 0x042fe60000001818 */
[C---:B------:R-:W-:Y:S02]  /*19050*/  FMUL.FTZ R90, R0.reuse, R90 ;  /* 0x0000005a005a7220 */ /* 0x040fe40000410000 */
[C---:B------:R-:W-:Y:S01]  /*19060*/  FMUL.FTZ R91, R0.reuse, R91 ;  /* 0x0000005b005b7220 */ /* 0x040fe20000410000 */
[----:B------:R-:W-:Y:S01]  /*19070*/  MUFU.EX2 R162, R167 ;  /* 0x000000a700a27308 */ /* 0x000fe20000000800 */
[C---:B------:R-:W-:Y:S01]  /*19080*/  FMUL.FTZ R94, R0.reuse, R94 ;  /* 0x0000005e005e7220 */ /* 0x040fe20000410000 */
[C---:B------:R-:W-:Y:S04]  /*19090*/  HMMA.16816.F32 R28, R152.reuse, R114, R28 ;  /* 0x00000072981c723c */ /* 0x040fe8000000181c */
[----:B------:R-:W-:Y:S01]  /*190a0*/  FMUL.FTZ R95, R0, R95 ;  /* 0x0000005f005f7220 */ /* 0x000fe20000410000 */
[----:B--2---:R-:W-:Y:S01]  /*190b0*/  F2FP.PACK_AB R119, R164, R130 ;  /* 0x00000082a477723e */ /* 0x004fe200000000ff */
[C---:B------:R-:W-:Y:S02]  /*190c0*/  FMUL.FTZ R98, R0.reuse, R98 ;  /* 0x0000006200627220 */ /* 0x040fe40000410000 */
[C---:B------:R-:W-:Y:S01]  /*190d0*/  FMUL.FTZ R99, R0.reuse, R99 ;  /* 0x0000006300637220 */ /* 0x040fe20000410000 */
[----:B------:R-:W-:Y:S03]  /*190e0*/  MUFU.EX2 R163, R166 ;  /* 0x000000a600a37308 */ /* 0x000fe60000000800 */
[C---:B------:R-:W-:Y:S02]  /*190f0*/  FMUL.FTZ R102, R0.reuse, R102 ;  /* 0x0000006600667220 */ /* 0x040fe40000410000 */
[----:B------:R-:W-:Y:S01]  /*19100*/  FMUL.FTZ R103, R0, R103 ;  /* 0x0000006700677220 */ /* 0x000fe20000410000 */
[----:B------:R-:W-:Y:S01]  /*19110*/  IADD3 R0, R184, R106, RZ ;  /* 0x0000006ab8007210 */ /* 0x000fe20007ffe0ff */
[----:B------:R-:W-:Y:S03]  /*19120*/  FADD.FTZ R107, R117, R107 ;  /* 0x0000006b756b7221 */ /* 0x000fe60000010000 */
[----:B------:R-:W-:Y:S01]  /*19130*/  MUFU.EX2 R160, R168 ;  /* 0x000000a800a07308 */ /* 0x000fe20000000800 */
[----:B------:R-:W1:Y:S01]  /*19140*/  LDSM.16.MT88.4 R112, [R0] ;  /* 0x000000000070783b */ /* 0x000e620000004200 */
[C---:B------:R-:W-:Y:S01]  /*19150*/  FADD.FTZ R107, R118.reuse, R107 ;  /* 0x0000006b766b7221 */ /* 0x040fe20000010000 */
[----:B------:R-:W-:Y:S02]  /*19160*/  F2FP.PACK_AB R118, R118, R117 ;  /* 0x000000757676723e */ /* 0x000fe400000000ff */
[----:B------:R-:W-:Y:S01]  /*19170*/  F2FP.PACK_AB R117, R131, R129 ;  /* 0x000000818375723e */ /* 0x000fe200000000ff */
[----:B------:R-:W-:Y:S03]  /*19180*/  FADD.FTZ R107, R121, R107 ;  /* 0x0000006b796b7221 */ /* 0x000fe60000010000 */
[----:B------:R-:W-:Y:S01]  /*19190*/  LDSM.16.MT88.4 R140, [R0+0x1800] ;  /* 0x00180000008c783b */ /* 0x000fe20000004200 */
[----:B------:R-:W-:Y:S01]  /*191a0*/  FADD.FTZ R107, R120, R107 ;  /* 0x0000006b786b7221 */ /* 0x000fe20000010000 */
[----:B------:R-:W-:Y:S03]  /*191b0*/  MUFU.EX2 R161, R169 ;  /* 0x000000a900a17308 */ /* 0x000fe60000000800 */
[----:B------:R-:W-:Y:S04]  /*191c0*/  FADD.FTZ R107, R125, R107 ;  /* 0x0000006b7d6b7221 */ /* 0x000fe80000010000 */
[----:B---3--:R-:W-:Y:S03]  /*191d0*/  FADD.FTZ R107, R124, R107 ;  /* 0x0000006b7c6b7221 */ /* 0x008fe60000010000 */
[----:B------:R-:W-:Y:S01]  /*191e0*/  MUFU.EX2 R159, R170 ;  /* 0x000000aa009f7308 */ /* 0x000fe20000000800 */
[----:B------:R-:W-:Y:S09]  /*191f0*/  FADD.FTZ R107, R127, R107 ;  /* 0x0000006b7f6b7221 */ /* 0x000ff20000010000 */
[----:B------:R-:W2:Y:S01]  /*19200*/  MUFU.EX2 R158, R175 ;  /* 0x000000af009e7308 */ /* 0x000ea20000000800 */
[C---:B-1----:R-:W-:Y:S09]  /*19210*/  HMMA.16816.F32 R32, R152.reuse, R112, R32 ;  /* 0x000000709820723c */ /* 0x042ff20000001820 */
[----:B------:R-:W-:Y:S01]  /*19220*/  MUFU.EX2 R157, R190 ;  /* 0x000000be009d7308 */ /* 0x000fe20000000800 */
[C---:B------:R-:W-:Y:S01]  /*19230*/  HMMA.16816.F32 R36, R152.reuse, R114, R36 ;  /* 0x000000729824723c */ /* 0x040fe20000001824 */
[----:B------:R-:W1:Y:S08]  /*19240*/  LDSM.16.MT88.4 R112, [R2+0x2000] ;  /* 0x002000000270783b */ /* 0x000e700000004200 */
        /* <DEDUP_REMOVED lines=134> */
[----:B------:R2:W4:Y:S07]  /*19ab0*/  LDSM.16.MT88.4 R12, [R2+0x5800] ;  /* 0x00580000020c783b */ /* 0x00052e0000004200 */
[C---:B---3--:R-:W-:Y:S08]  /*19ac0*/  HMMA.16816.F32 R56, R152.reuse, R16, R56 ;  /* 0x000000109838723c */ /* 0x048ff00000001838 */
[C---:B------:R-:W-:Y:S01]  /*19ad0*/  HMMA.16816.F32 R60, R152.reuse, R18, R60 ;  /* 0x00000012983c723c */ /* 0x040fe2000000183c */
[----:B------:R3:W5:Y:S03]  /*19ae0*/  LDSM.16.MT88.4 R16, [R0+0x5800] ;  /* 0x005800000010783b */ /* 0x0007660000004200 */
[----:B--2---:R-:W-:Y:S04]  /*19af0*/  IADD3 R2, R188, -0x2, RZ ;  /* 0xfffffffebc027810 */ /* 0x004fe80007ffe0ff */
[C---:B-1----:R-:W-:Y:S03]  /*19b00*/  HMMA.16816.F32 R64, R152.reuse, R4, R64 ;  /* 0x000000049840723c */ /* 0x042fe60000001840 */
[----:B------:R-:W-:Y:S05]  /*19b10*/  ISETP.GE.AND P0, PT, R2, R226, PT ;  /* 0x000000e20200720c */ /* 0x000fea0003f06270 */
[C---:B------:R-:W-:Y:S04]  /*19b20*/  HMMA.16816.F32 R68, R152.reuse, R6, R68 ;  /* 0x000000069844723c */ /* 0x040fe80000001844 */
[----:B---3--:R-:W-:Y:S04]  /*19b30*/  FADD.FTZ R0, R164, R107 ;  /* 0x0000006ba4007221 */ /* 0x008fe80000010000 */
        /* <DEDUP_REMOVED lines=53> */
.L_x_3057:
        /* <DEDUP_REMOVED lines=22> */
.L_x_3058:
        /* <DEDUP_REMOVED lines=21> */
.L_x_2961:
[----:B------:R-:W-:Y:S05]  /*1a140*/  BSYNC B0 ;  /* 0x0000000000007941 */ /* 0x000fea0003800000 */
.L_x_2960:
        /* <DEDUP_REMOVED lines=10> */
.L_x_2954:
[----:B------:R-:W-:Y:S05]  /*1a1f0*/  BRA.DIV ~URZ, `(.L_x_2965) ;  /* 0x000076227f007947 */ /* 0x000fea000b800000 */
[----:B------:R1:W2:Y:S02]  /*1a200*/  SHFL.BFLY PT, R0, R221, 0x2, 0x1f ;  /* 0x0c401f00dd007f89 */ /* 0x0002a400000e0000 */
.L_x_3059:
[----:B--2---:R-:W-:Y:S01]  /*1a210*/  FADD.FTZ R0, R0, R221 ;  /* 0x000000dd00007221 */ /* 0x004fe20000010000 */
[----:B------:R-:W-:Y:S05]  /*1a220*/  BRA.DIV ~URZ, `(.L_x_2966) ;  /* 0x000076527f007947 */ /* 0x000fea000b800000 */
[----:B------:R-:W2:Y:S04]  /*1a230*/  SHFL.BFLY PT, R2, R220, 0x2, 0x1f ;  /* 0x0c401f00dc027f89 */ /* 0x000ea800000e0000 */
[----:B------:R-:W3:Y:S01]  /*1a240*/  SHFL.BFLY PT, R5, R0, 0x1, 0x1f ;  /* 0x0c201f0000057f89 */ /* 0x000ee200000e0000 */
[----:B--2---:R-:W-:-:S02]  /*1a250*/  FADD.FTZ R4, R2, R220 ;  /* 0x000000dc02047221 */ /* 0x004fc40000010000 */
[----:B---3--:R-:W-:-:S03]  /*1a260*/  FADD.FTZ R0, R0, R5 ;  /* 0x0000000500007221 */ /* 0x008fc60000010000 */
[----:B------:R2:W3:Y:S04]  /*1a270*/  SHFL.BFLY PT, R3, R4, 0x1, 0x1f ;  /* 0x0c201f0004037f89 */ /* 0x0004e800000e0000 */
.L_x_3060:
        /* <DEDUP_REMOVED lines=117> */
.L_x_2869:
[----:B------:R2:W5:Y:S01]  /*1a9d0*/  LDL R7, [R1] ;  /* 0x0000000001077983 */ /* 0x0005620000100800 */
[----:B------:R-:W-:Y:S03]  /*1a9e0*/  BSSY B0, `(.L_x_2967) ;  /* 0x0000012000007945 */ /* 0x000fe60003800000 */
[----:B------:R-:W3:Y:S02]  /*1a9f0*/  S2R R6, SR_TID.X ;  /* 0x0000000000067919 */ /* 0x000ee40000002100 */
[----:B---3--:R-:W-:-:S13]  /*1aa00*/  LOP3.LUT P0, RZ, R6, 0xff, RZ, 0xc0, !PT ;  /* 0x000000ff06ff7812 */ /* 0x008fda000780c0ff */
[----:B------:R-:W-:Y:S05]  /*1aa10*/  @P0 BRA `(.L_x_2968) ;  /* 0x000000e000000947 */ /* 0x000fea0003800000 */
[----:B--2---:R-:W2:Y:S01]  /*1aa20*/  S2R R4, SR_LANEID ;  /* 0x0000000000047919 */ /* 0x004ea20000000000 */
        /* <DEDUP_REMOVED lines=11> */
[----:B---3-5:R-:W-:-:S05]  /*1aae0*/  IADD3 R7, R3, c[0x0][0xc], R2 ;  /* 0x0000030003077a10 */ /* 0x028fca0007ffe002 */
[----:B------:R2:W-:Y:S02]  /*1aaf0*/  STL [R1], R7 ;  /* 0x0000000701007387 */ /* 0x0005e40000100800 */
.L_x_2968:
[----:B--2---:R-:W-:Y:S05]  /*1ab00*/  BSYNC B0 ;  /* 0x0000000000007941 */ /* 0x004fea0003800000 */
.L_x_2967:
[----:B------:R-:W-:Y:S01]  /*1ab10*/  PRMT R0, R0, 0x9910, RZ ;  /* 0x0000991000007816 */ /* 0x000fe200000000ff */
[----:B------:R-:W-:Y:S01]  /*1ab20*/  BSSY B1, `(.L_x_2969) ;  /* 0x00003ad000017945 */ /* 0x000fe20003800000 */
[----:B-----5:R-:W-:Y:S02]  /*1ab30*/  IMAD.MOV.U32 R35, RZ, RZ, R7 ;  /* 0x000000ffff237224 */ /* 0x020fe400078e0007 */
[----:B------:R-:W-:-:S13]  /*1ab40*/  ISETP.NE.AND P0, PT, R0, RZ, PT ;  /* 0x000000ff0000720c */ /* 0x000fda0003f05270 */
[----:B------:R-:W-:Y:S05]  /*1ab50*/  @!P0 BRA `(.L_x_2970) ;  /* 0x00002e4000008947 */ /* 0x000fea0003800000 */
[----:B------:R-:W2:Y:S01]  /*1ab60*/  LDL R4, [R1+0x10] ;  /* 0x0000100001047983 */ /* 0x000ea20000100800 */
[--C-:B------:R-:W-:Y:S02]  /*1ab70*/  SHF.R.S32.HI R2, RZ, 0x1f, R6.reuse ;  /* 0x0000001fff027819 */ /* 0x100fe40000011406 */
[----:B------:R-:W-:Y:S01]  /*1ab80*/  SHF.R.S32.HI R3, RZ, 0x1f, R6 ;  /* 0x0000001fff037819 */ /* 0x000fe20000011406 */
[----:B------:R-:W3:Y:S01]  /*1ab90*/  LDL.LU R15, [R1+0x14] ;  /* 0x00001400010f7983 */ /* 0x000ee20000300800 */
[-C--:B------:R-:W-:Y:S02]  /*1aba0*/  LEA.HI R2, R2, R6.reuse, RZ, 0x2 ;  /* 0x0000000602027211 */ /* 0x080fe400078f10ff */
[----:B------:R-:W-:Y:S01]  /*1abb0*/  LEA.HI R3, R3, R6, RZ, 0x5 ;  /* 0x0000000603037211 */ /* 0x000fe200078f28ff */
[----:B------:R-:W4:Y:S01]  /*1abc0*/  LDL.LU R14, [R1+0x18] ;  /* 0x00001800010e7983 */ /* 0x000f220000300800 */
[----:B------:R-:W-:Y:S02]  /*1abd0*/  LOP3.LUT R2, R2, 0xfffffffc, RZ, 0xc0, !PT ;  /* 0xfffffffc02027812 */ /* 0x000fe400078ec0ff */
[----:B------:R-:W-:Y:S01]  /*1abe0*/  SHF.R.S32.HI R3, RZ, 0x5, R3 ;  /* 0x00000005ff037819 */ /* 0x000fe20000011403 */
[----:B------:R-:W-:Y:S01]  /*1abf0*/  WARPSYNC 0xffffffff ;  /* 0xffffffff00007948 */ /* 0x000fe20003800000 */
[----:B------:R-:W-:Y:S01]  /*1ac00*/  LOP3.LUT R0, R150, R233, RZ, 0xfc, !PT ;  /* 0x000000e996007212 */ /* 0x000fe200078efcff */
[----:B------:R-:W-:-:S02]  /*1ac10*/  IMAD.IADD R2, R6, 0x1, -R2 ;  /* 0x0000000106027824 */ /* 0x000fc400078e0a02 */
[----:B------:R-:W-:Y:S01]  /*1ac20*/  IMAD.MOV.U32 R7, RZ, RZ, 0x20 ;  /* 0x00000020ff077424 */ /* 0x000fe200078e00ff */
[----:B------:R-:W-:Y:S01]  /*1ac30*/  F2FP.PACK_AB R5, R89, R88 ;  /* 0x000000585905723e */ /* 0x000fe200000000ff */
[----:B------:R-:W-:Y:S02]  /*1ac40*/  IMAD.SHL.U32 R3, R3, 0x400, RZ ;  /* 0x0000040003037824 */ /* 0x000fe400078e00ff */
[----:B------:R-:W-:Y:S01]  /*1ac50*/  IMAD.MOV.U32 R9, RZ, RZ, 0x40 ;  /* 0x00000040ff097424 */ /* 0x000fe200078e00ff */
[----:B------:R-:W-:Y:S01]  /*1ac60*/  F2FP.PACK_AB R8, R115, R114 ;  /* 0x000000727308723e */ /* 0x000fe200000000ff */
[----:B------:R-:W-:Y:S01]  /*1ac70*/  IMAD R3, R2, 0x2, R3 ;  /* 0x0000000202037824 */ /* 0x000fe200078e0203 */
[----:B------:R-:W3:Y:S03]  /*1ac80*/  LDL.LU R13, [R1+0x2c] ;  /* 0x00002c00010d7983 */ /* 0x000ee60000300800 */
[----:B------:R-:W-:-:S04]  /*1ac90*/  IMAD.IADD R0, R3, 0x1, R0 ;  /* 0x0000000103007824 */ /* 0x000fc800078e0200 */
[----:B------:R-:W-:-:S05]  /*1aca0*/  IMAD.SHL.U32 R0, R0, 0x2, RZ ;  /* 0x0000000200007824 */ /* 0x000fca00078e00ff */
[----:B------:R-:W-:Y:S02]  /*1acb0*/  IADD3 R3, R0, 0x80, RZ ;  /* 0x0000008000037810 */ /* 0x000fe40007ffe0ff */
[----:B------:R-:W-:Y:S01]  /*1acc0*/  F2FP.PACK_AB R6, R27, R26 ;  /* 0x0000001a1b06723e */ /* 0x000fe200000000ff */
[----:B------:R-:W-:Y:S01]  /*1acd0*/  IMAD.MOV.U32 R16, RZ, RZ, c[0x0][0x388] ;  /* 0x0000e200ff107624 */ /* 0x000fe200078e00ff */
[----:B------:R-:W-:Y:S01]  /*1ace0*/  BAR.SYNC.DEFER_BLOCKING 0x1, 0x100 ;  /* 0x0044000000007b1d */ /* 0x000fe20000010000 */
[----:B--2---:R-:W-:-:S04]  /*1acf0*/  LOP3.LUT R2, R4, 0x1, RZ, 0xc0, !PT ;  /* 0x0000000104027812 */ /* 0x004fc800078ec0ff */
[----:B------:R-:W-:-:S04]  /*1ad00*/  ISETP.NE.U32.AND P0, PT, R2, 0x1, PT ;  /* 0x000000010200780c */ /* 0x000fc80003f05070 */
[----:B------:R-:W-:Y:S02]  /*1ad10*/  R2P PR, R4, 0x6 ;  /* 0x0000000604007804 */ /* 0x000fe40000000000 */
[----:B------:R-:W-:Y:S02]  /*1ad20*/  F2FP.PACK_AB R4, R153, R152 ;  /* 0x000000989904723e */ /* 0x000fe400000000ff */
[----:B------:R-:W-:-:S03]  /*1ad30*/  IADD3 R2, R0, 0x70, RZ ;  /* 0x0000007000027810 */ /* 0x000fc60007ffe0ff */
[----:B------:R2:W-:Y:S02]  /*1ad40*/  STS [R0+0x80], R4 ;  /* 0x0000800400007388 */ /* 0x0005e40000000800 */
[----:B------:R-:W-:Y:S02]  /*1ad50*/  @P0 IADD3 R2, R3, 0x10, RZ ;  /* 0x0000001003020810 */ /* 0x000fe40007ffe0ff */
[----:B------:R-:W-:-:S05]  /*1ad60*/  F2FP.PACK_AB R3, R97, R96 ;  /* 0x000000606103723e */ /* 0x000fca00000000ff */
[----:B------:R1:W-:Y:S01]  /*1ad70*/  STS [R0+0x480], R3 ;  /* 0x0004800300007388 */ /* 0x0003e20000000800 */
[----:B------:R-:W-:-:S03]  /*1ad80*/  SEL R9, R9, 0xffffffc0, !P2 ;  /* 0xffffffc009097807 */ /* 0x000fc60005000000 */
[----:B------:R3:W-:Y:S04]  /*1ad90*/  STS [R2], R6 ;  /* 0x0000000602007388 */ /* 0x0007e80000000800 */
[----:B------:R4:W-:Y:S01]  /*1ada0*/  STS [R2+0x400], R5 ;  /* 0x0004000502007388 */ /* 0x0009e20000000800 */
[----:B--2---:R-:W-:Y:S02]  /*1adb0*/  SEL R4, R7, 0xffffffe0, !P1 ;  /* 0xffffffe007047807 */ /* 0x004fe40004800000 */
[----:B------:R-:W-:-:S03]  /*1adc0*/  F2FP.PACK_AB R7, R29, R28 ;  /* 0x0000001c1d07723e */ /* 0x000fc600000000ff */
[----:B-1----:R-:W-:Y:S02]  /*1add0*/  IMAD.IADD R3, R0, 0x1, R4 ;  /* 0x0000000100037824 */ /* 0x002fe400078e0204 */
[--C-:B------:R-:W-:Y:S01]  /*1ade0*/  IMAD.IADD R4, R4, 0x1, R2.reuse ;  /* 0x0000000104047824 */ /* 0x100fe200078e0202 */
[----:B---3--:R-:W-:Y:S02]  /*1adf0*/  F2FP.PACK_AB R6, R123, R122 ;  /* 0x0000007a7b06723e */ /* 0x008fe400000000ff */
[----:B----4-:R-:W-:Y:S01]  /*1ae00*/  F2FP.PACK_AB R5, R31, R30 ;  /* 0x0000001e1f05723e */ /* 0x010fe200000000ff */
[----:B------:R1:W-:Y:S04]  /*1ae10*/  STS [R3+0x80], R7 ;  /* 0x0000800703007388 */ /* 0x0003e80000000800 */
[----:B------:R2:W-:Y:S04]  /*1ae20*/  STS [R3+0x480], R6 ;  /* 0x0004800603007388 */ /* 0x0005e80000000800 */
[----:B------:R3:W-:Y:S01]  /*1ae30*/  STS [R4], R5 ;  /* 0x0000000504007388 */ /* 0x0007e20000000800 */
[----:B------:R-:W-:-:S03]  /*1ae40*/  IMAD.IADD R12, R9, 0x1, R2 ;  /* 0x00000001090c7824 */ /* 0x000fc600078e0202 */
[----:B------:R4:W-:Y:S01]  /*1ae50*/  STS [R4+0x400], R8 ;  /* 0x0004000804007388 */ /* 0x0009e20000000800 */
[----:B-1----:R-:W-:Y:S01]  /*1ae60*/  F2FP.PACK_AB R7, R37, R36 ;  /* 0x000000242507723e */ /* 0x002fe200000000ff */
[----:B--2---:R-:W-:Y:S01]  /*1ae70*/  IMAD.IADD R6, R0, 0x1, R9 ;  /* 0x0000000100067824 */ /* 0x004fe200078e0209 */
[----:B---3--:R-:W-:-:S04]  /*1ae80*/  F2FP.PACK_AB R5, R93, R92 ;  /* 0x0000005c5d05723e */ /* 0x008fc800000000ff */
[----:B------:R1:W-:Y:S04]  /*1ae90*/  STS [R6+0x80], R7 ;  /* 0x0000800706007388 */ /* 0x0003e80000000800 */
[----:B------:R2:W-:Y:S01]  /*1aea0*/  STS [R6+0x480], R5 ;  /* 0x0004800506007388 */ /* 0x0005e20000000800 */
[----:B----4-:R-:W-:Y:S02]  /*1aeb0*/  F2FP.PACK_AB R8, R107, R106 ;  /* 0x0000006a6b08723e */ /* 0x010fe400000000ff */
[----:B-1----:R-:W-:Y:S02]  /*1aec0*/  F2FP.PACK_AB R7, R39, R38 ;  /* 0x000000262707723e */ /* 0x002fe400000000ff */
[----:B--2---:R-:W-:-:S03]  /*1aed0*/  F2FP.PACK_AB R5, R129, R128 ;  /* 0x000000808105723e */ /* 0x004fc600000000ff */
[----:B------:R1:W-:Y:S04]  /*1aee0*/  STS [R12], R7 ;  /* 0x000000070c007388 */ /* 0x0003e80000000800 */
[----:B------:R2:W-:Y:S01]  /*1aef0*/  STS [R12+0x400], R5 ;  /* 0x000400050c007388 */ /* 0x0005e20000000800 */
[----:B-1----:R-:W-:Y:S01]  /*1af00*/  F2FP.PACK_AB R7, R119, R118 ;  /* 0x000000767707723e */ /* 0x002fe200000000ff */
[----:B--2---:R-:W-:-:S05]  /*1af10*/  IMAD.IADD R5, R9, 0x1, R3 ;  /* 0x0000000109057824 */ /* 0x004fca00078e0203 */
[----:B------:R1:W-:Y:S04]  /*1af20*/  STS [R5+0x480], R7 ;  /* 0x0004800705007388 */ /* 0x0003e80000000800 */
[----:B------:R2:W-:Y:S01]  /*1af30*/  STS [R5+0x80], R8 ;  /* 0x0000800805007388 */ /* 0x0005e20000000800 */
[----:B-1----:R-:W-:Y:S01]  /*1af40*/  IMAD.IADD R7, R4, 0x1, R9 ;  /* 0x0000000104077824 */ /* 0x002fe200078e0209 */
[----:B------:R-:W-:Y:S02]  /*1af50*/  F2FP.PACK_AB R9, R113, R112 ;  /* 0x000000707109723e */ /* 0x000fe400000000ff */
        /* <DEDUP_REMOVED lines=37> */
[----:B------:R-:W-:Y:S04]  /*1b1b0*/  STS [R0+0x8080], R9 ;  /* 0x0080800900007388 */ /* 0x000fe80000000800 */
[----:B------:R1:W-:Y:S02]  /*1b1c0*/  STS [R0+0x8480], R8 ;  /* 0x0084800800007388 */ /* 0x0003e40000000800 */
[----:B-1----:R-:W-:Y:S02]  /*1b1d0*/  F2FP.PACK_AB R0, R63, R62 ;  /* 0x0000003e3f00723e */ /* 0x002fe400000000ff */
[----:B------:R-:W-:-:S03]  /*1b1e0*/  F2FP.PACK_AB R8, R73, R72 ;  /* 0x000000484908723e */ /* 0x000fc600000000ff */
        /* <DEDUP_REMOVED lines=8> */
[----:B------:R1:W-:Y:S01]  /*1b270*/  STS [R4+0x8400], R0 ;  /* 0x0084000004007388 */ /* 0x0003e20000000800 */
[----:B------:R-:W-:-:S03]  /*1b280*/  F2FP.PACK_AB R3, R125, R124 ;  /* 0x0000007c7d03723e */ /* 0x000fc600000000ff */
[----:B------:R2:W-:Y:S04]  /*1b290*/  STS [R4+0x8000], R2 ;  /* 0x0080000204007388 */ /* 0x0005e80000000800 */
[----:B------:R3:W-:Y:S01]  /*1b2a0*/  STS [R6+0x8080], R3 ;  /* 0x0080800306007388 */ /* 0x0007e20000000800 */
[----:B------:R-:W-:Y:S02]  /*1b2b0*/  ISETP.NE.U32.AND P0, PT, RZ, c[0x0][0x508], PT ;  /* 0x00014200ff007a0c */ /* 0x000fe40003f05070 */
[----:B-1----:R-:W-:Y:S02]  /*1b2c0*/  F2FP.PACK_AB R0, R79, R78 ;  /* 0x0000004e4f00723e */ /* 0x002fe400000000ff */
[----:B--2---:R-:W-:-:S03]  /*1b2d0*/  F2FP.PACK_AB R2, R75, R74 ;  /* 0x0000004a4b02723e */ /* 0x004fc600000000ff */
[----:B------:R1:W-:Y:S01]  /*1b2e0*/  STS [R6+0x8480], R0 ;  /* 0x0084800006007388 */ /* 0x0003e20000000800 */
[----:B---3--:R-:W-:-:S03]  /*1b2f0*/  F2FP.PACK_AB R3, R121, R120 ;  /* 0x000000787903723e */ /* 0x008fc600000000ff */
[----:B------:R2:W-:Y:S04]  /*1b300*/  STS [R12+0x8400], R2 ;  /* 0x008400020c007388 */ /* 0x0005e80000000800 */
[----:B------:R3:W-:Y:S01]  /*1b310*/  STS [R12+0x8000], R3 ;  /* 0x008000030c007388 */ /* 0x0007e20000000800 */
[----:B------:R-:W-:Y:S02]  /*1b320*/  ISETP.NE.AND.EX P2, PT, RZ, c[0x0][0x50c], PT, P0 ;  /* 0x00014300ff007a0c */ /* 0x000fe40003f45300 */
[----:B-1----:R-:W-:Y:S02]  /*1b330*/  F2FP.PACK_AB R0, R85, R84 ;  /* 0x000000545500723e */ /* 0x002fe400000000ff */
[----:B--2---:R-:W-:-:S03]  /*1b340*/  F2FP.PACK_AB R2, R59, R58 ;  /* 0x0000003a3b02723e */ /* 0x004fc600000000ff */
[----:B------:R1:W-:Y:S01]  /*1b350*/  STS [R5+0x8080], R0 ;  /* 0x0080800005007388 */ /* 0x0003e20000000800 */
[----:B---3--:R-:W-:-:S03]  /*1b360*/  F2FP.PACK_AB R3, R55, R54 ;  /* 0x000000363703723e */ /* 0x008fc600000000ff */
[----:B------:R2:W-:Y:S04]  /*1b370*/  STS [R5+0x8480], R2 ;  /* 0x0084800205007388 */ /* 0x0005e80000000800 */
[----:B------:R-:W-:Y:S01]  /*1b380*/  STS [R7+0x8400], R3 ;  /* 0x0084000307007388 */ /* 0x000fe20000000800 */
[----:B------:R-:W-:Y:S02]  /*1b390*/  ISETP.NE.U32.AND P3, PT, RZ, c[0x0][0x500], PT ;  /* 0x00014000ff007a0c */ /* 0x000fe40003f65070 */
[----:B-1----:R-:W-:-:S05]  /*1b3a0*/  F2FP.PACK_AB R0, R25, R24 ;  /* 0x000000181900723e */ /* 0x002fca00000000ff */
[----:B------:R1:W-:Y:S04]  /*1b3b0*/  STS [R7+0x8000], R0 ;  /* 0x0080000007007388 */ /* 0x0003e80000000800 */
[----:B------:R-:W-:Y:S01]  /*1b3c0*/  BAR.SYNC.DEFER_BLOCKING 0x1, 0x100 ;  /* 0x0044000000007b1d */ /* 0x000fe20000010000 */
[----:B------:R-:W-:Y:S02]  /*1b3d0*/  ISETP.NE.AND.EX P3, PT, RZ, c[0x0][0x504], PT, P3 ;  /* 0x00014100ff007a0c */ /* 0x000fe40003f65330 */
[C---:B------:R-:W-:Y:S02]  /*1b3e0*/  @P2 IADD3 R8, P0, R15.reuse, c[0x0][0x508], RZ ;  /* 0x000142000f082a10 */ /* 0x040fe40007f1e0ff */
[----:B------:R-:W-:Y:S01]  /*1b3f0*/  IADD3 R4, P1, R15, c[0x0][0x500], RZ ;  /* 0x000140000f047a10 */ /* 0x000fe20007f3e0ff */
[----:B--2---:R-:W-:Y:S01]  /*1b400*/  IMAD.MOV.U32 R2, RZ, RZ, RZ ;  /* 0x000000ffff027224 */ /* 0x004fe200078e00ff */
[----:B------:R-:W-:-:S02]  /*1b410*/  @P2 IADD3.X R9, R14, c[0x0][0x50c], RZ, P0, !PT ;  /* 0x000143000e092a10 */ /* 0x000fc400007fe4ff */
[----:B------:R-:W-:-:S03]  /*1b420*/  IADD3.X R5, R14, c[0x0][0x504], RZ, P1, !PT ;  /* 0x000141000e057a10 */ /* 0x000fc60000ffe4ff */
[----:B------:R2:W5:Y:S04]  /*1b430*/  @P2 LDG.E R16, [R8.64] ;  /* 0x0000000808102981 */ /* 0x000568000c1e1900 */
[----:B------:R2:W5:Y:S01]  /*1b440*/  @P3 LDG.E R2, [R4.64] ;  /* 0x0000000804023981 */ /* 0x000562000c1e1900 */
[----:B------:R-:W-:-:S04]  /*1b450*/  ISETP.NE.AND P0, PT, R13, RZ, PT ;  /* 0x000000ff0d00720c */ /* 0x000fc80003f05270 */
[----:B-1----:R-:W-:Y:S01]  /*1b460*/  SEL R0, R13, c[0x0][0x3d4], P0 ;  /* 0x0000f5000d007a07 */ /* 0x002fe20000000000 */
[----:B------:R-:W-:Y:S05]  /*1b470*/  @P2 BRA `(.L_x_2971) ;  /* 0x0000004000002947 */ /* 0x000fea0003800000 */
[----:B------:R-:W-:Y:S05]  /*1b480*/  @!P3 BRA `(.L_x_2971) ;  /* 0x000000300000b947 */ /* 0x000fea0003800000 */
[----:B-----5:R1:W3:Y:S04]  /*1b490*/  LDG.E R16, [R4.64] ;  /* 0x0000000804107981 */ /* 0x0202e8000c1e1900 */
[----:B-12---:R-:W3:Y:S02]  /*1b4a0*/  LDG.E R4, [R4.64+0x4] ;  /* 0x0000040804047981 */ /* 0x006ee4000c1e1900 */
[----:B---3--:R-:W-:Y:S02]  /*1b4b0*/  IADD3 R16, -R16, R4, RZ ;  /* 0x0000000410107210 */ /* 0x008fe40007ffe1ff */
.L_x_2971:
[----:B--2---:R-:W2:Y:S04]  /*1b4c0*/  LDL.LU R5, [R1+0x1c] ;  /* 0x00001c0001057983 */ /* 0x004ea80000300800 */
[----:B------:R-:W3:Y:S04]  /*1b4d0*/  LDL.LU R4, [R1+0x8] ;  /* 0x0000080001047983 */ /* 0x000ee80000300800 */
[----:B------:R-:W4:Y:S04]  /*1b4e0*/  LDL.LU R3, [R1+0x28] ;  /* 0x0000280001037983 */ /* 0x000f280000300800 */
[----:B------:R-:W4:Y:S04]  /*1b4f0*/  LDL R13, [R1+0x64] ;  /* 0x00006400010d7983 */ /* 0x000f280000100800 */
[----:B------:R-:W4:Y:S04]  /*1b500*/  LDL R32, [R1+0x4] ;  /* 0x0000040001207983 */ /* 0x000f280000100800 */
[----:B------:R-:W4:Y:S04]  /*1b510*/  LDL R23, [R1+0x30] ;  /* 0x0000300001177983 */ /* 0x000f280000100800 */
[----:B------:R-:W4:Y:S01]  /*1b520*/  LDL R33, [R1+0x6c] ;  /* 0x00006c0001217983 */ /* 0x000f220000100800 */
[----:B------:R-:W-:Y:S01]  /*1b530*/  IMAD.MOV.U32 R12, RZ, RZ, 0x368 ;  /* 0x00000368ff0c7424 */ /* 0x000fe200078e00ff */
[----:B------:R-:W-:-:S04]  /*1b540*/  ISETP.GT.AND P2, PT, R0, 0x1, PT ;  /* 0x000000010000780c */ /* 0x000fc80003f44270 */
[----:B------:R-:W-:-:S04]  /*1b550*/  SEL R12, R12, 0x328, P2 ;  /* 0x000003280c0c7807 */ /* 0x000fc80001000000 */
[----:B------:R1:W2:Y:S08]  /*1b560*/  LDC.64 R6, c[0x0][R12+0x170] ;  /* 0x00005c000c067b82 */ /* 0x0002b00000000a00 */
[----:B------:R1:W2:Y:S08]  /*1b570*/  LDC.64 R8, c[0x0][R12+0x168] ;  /* 0x00005a000c087b82 */ /* 0x0002b00000000a00 */
[----:B------:R1:W2:Y:S01]  /*1b580*/  LDC.64 R18, c[0x0][R12+0x178] ;  /* 0x00005e000c127b82 */ /* 0x0002a20000000a00 */
[----:B------:R-:W-:-:S07]  /*1b590*/  ISETP.NE.U32.AND P0, PT, RZ, c[0x0][0x500], PT ;  /* 0x00014000ff007a0c */ /* 0x000fce0003f05070 */
[----:B------:R1:W2:Y:S01]  /*1b5a0*/  LDC.64 R20, c[0x0][R12+0x160] ;  /* 0x000058000c147b82 */ /* 0x0002a20000000a00 */
[----:B------:R-:W-:Y:S01]  /*1b5b0*/  ISETP.NE.AND.EX P0, PT, RZ, c[0x0][0x504], PT, P0 ;  /* 0x00014100ff007a0c */ /* 0x000fe20003f05300 */
[----:B-1----:R-:W-:-:S05]  /*1b5c0*/  IMAD.MOV.U32 R12, RZ, RZ, c[0x0][0x4e8] ;  /* 0x00013a00ff0c7624 */ /* 0x002fca00078e00ff */
[----:B------:R-:W-:Y:S01]  /*1b5d0*/  ISETP.NE.AND P5, PT, R12, 0x1, PT ;  /* 0x000000010c00780c */ /* 0x000fe20003fa5270 */
[----:B------:R-:W1:Y:S01]  /*1b5e0*/  S2R R86, SR_TID.X ;  /* 0x0000000000567919 */ /* 0x000e620000002100 */
[----:B--2---:R-:W-:Y:S02]  /*1b5f0*/  SEL R0, R5, RZ, !P0 ;  /* 0x000000ff05007207 */ /* 0x004fe40004000000 */
[----:B---3--:R-:W-:Y:S02]  /*1b600*/  LOP3.LUT R5, R4, 0xffff, RZ, 0xc0, !PT ;  /* 0x0000ffff04057812 */ /* 0x008fe400078ec0ff */
[----:B----4-:R-:W-:Y:S01]  /*1b610*/  SEL R4, R3, RZ, !P0 ;  /* 0x000000ff03047207 */ /* 0x010fe20004000000 */
[----:B------:R-:W-:-:S04]  /*1b620*/  IMAD R3, R7, R0, RZ ;  /* 0x0000000007037224 */ /* 0x000fc800078e02ff */
[----:B------:R-:W-:Y:S02]  /*1b630*/  IMAD R4, R6, R4, R3 ;  /* 0x0000000406047224 */ /* 0x000fe400078e0203 */
[-C--:B------:R-:W-:Y:S02]  /*1b640*/  IMAD R3, R9, R5.reuse, RZ ;  /* 0x0000000509037224 */ /* 0x080fe400078e02ff */
[----:B------:R-:W-:-:S04]  /*1b650*/  IMAD.WIDE.U32 R8, R8, R5, RZ ;  /* 0x0000000508087225 */ /* 0x000fc800078e00ff */
[----:B------:R-:W-:-:S04]  /*1b660*/  IMAD.WIDE.U32 R6, R6, R0, RZ ;  /* 0x0000000006067225 */ /* 0x000fc800078e00ff */
[----:B------:R-:W-:Y:S02]  /*1b670*/  IMAD.IADD R14, R9, 0x1, R3 ;  /* 0x00000001090e7824 */ /* 0x000fe400078e0203 */
[----:B------:R-:W-:Y:S01]  /*1b680*/  IMAD.IADD R3, R13, 0x1, R32 ;  /* 0x000000010d037824 */ /* 0x000fe200078e0220 */
[----:B-----5:R-:W-:Y:S02]  /*1b690*/  IADD3 R12, P4, P3, R6, R8, R2 ;  /* 0x00000008060c7210 */ /* 0x020fe40007b9e002 */
[----:B------:R-:W-:Y:S01]  /*1b6a0*/  SEL R6, R23, RZ, P2 ;  /* 0x000000ff17067207 */ /* 0x000fe20001000000 */
[----:B------:R-:W-:-:S04]  /*1b6b0*/  @P5 IMAD.HI.U32 R8, R3, c[0x0][0x4ec], RZ ;  /* 0x00013b0003085a27 */ /* 0x000fc800078e00ff */
[----:B------:R-:W-:Y:S02]  /*1b6c0*/  IMAD.IADD R15, R7, 0x1, R4 ;  /* 0x00000001070f7824 */ /* 0x000fe400078e0204 */
[-C--:B------:R-:W-:Y:S02]  /*1b6d0*/  IMAD R9, R19, R6.reuse, RZ ;  /* 0x0000000613097224 */ /* 0x080fe400078e02ff */
[----:B------:R-:W-:Y:S01]  /*1b6e0*/  IMAD.MOV.U32 R4, RZ, RZ, R3 ;  /* 0x000000ffff047224 */ /* 0x000fe200078e0003 */
[----:B------:R-:W-:Y:S01]  /*1b6f0*/  @P5 SHF.R.U32.HI R4, RZ, c[0x0][0x4f0], R8 ;  /* 0x00013c00ff045a19 */ /* 0x000fe20000011608 */
[----:B------:R-:W-:Y:S01]  /*1b700*/  IMAD.WIDE.U32 R6, R18, R6, RZ ;  /* 0x0000000612067225 */ /* 0x000fe200078e00ff */
[----:B------:R-:W-:-:S03]  /*1b710*/  SHF.R.S32.HI R8, RZ, 0x1f, R2 ;  /* 0x0000001fff087819 */ /* 0x000fc60000011402 */
[----:B------:R-:W-:Y:S02]  /*1b720*/  IMAD.IADD R13, R7, 0x1, R9 ;  /* 0x00000001070d7824 */ /* 0x000fe400078e0209 */
[----:B------:R-:W-:Y:S01]  /*1b730*/  IMAD.MOV R7, RZ, RZ, -R4 ;  /* 0x000000ffff077224 */ /* 0x000fe200078e0a04 */
[----:B------:R-:W-:Y:S02]  /*1b740*/  IADD3 R6, P1, P0, R4, R12, R6 ;  /* 0x0000000c04067210 */ /* 0x000fe4000783e006 */
[----:B------:R-:W-:Y:S01]  /*1b750*/  SHF.R.S32.HI R9, RZ, 0x1f, R4 ;  /* 0x0000001fff097819 */ /* 0x000fe20000011404 */
[----:B------:R-:W-:Y:S01]  /*1b760*/  IMAD R4, R7, c[0x0][0x4e8], R3 ;  /* 0x00013a0007047a24 */ /* 0x000fe200078e0203 */
[----:B------:R-:W-:-:S04]  /*1b770*/  IADD3.X R12, R15, R14, R8, P4, P3 ;  /* 0x0000000e0f0c7210 */ /* 0x000fc800027e6408 */
[----:B------:R-:W-:Y:S01]  /*1b780*/  IADD3.X R7, R9, R12, R13, P1, P0 ;  /* 0x0000000c09077210 */ /* 0x000fe20000fe040d */
[----:B------:R-:W-:Y:S01]  /*1b790*/  IMAD R9, R21, R4, RZ ;  /* 0x0000000415097224 */ /* 0x000fe200078e02ff */
[----:B------:R-:W-:-:S05]  /*1b7a0*/  SHF.R.S32.HI R12, RZ, 0x1f, R4 ;  /* 0x0000001fff0c7819 */ /* 0x000fca0000011404 */
[C---:B------:R-:W-:Y:S02]  /*1b7b0*/  IMAD R9, R20.reuse, R12, R9 ;  /* 0x0000000c14097224 */ /* 0x040fe400078e0209 */
[----:B------:R-:W-:Y:S02]  /*1b7c0*/  IMAD.MOV.U32 R12, RZ, RZ, c[0x0][0x4a8] ;  /* 0x00012a00ff0c7624 */ /* 0x000fe400078e00ff */
[----:B------:R-:W-:Y:S01]  /*1b7d0*/  IMAD.WIDE.U32 R6, R20, R4, R6 ;  /* 0x0000000414067225 */ /* 0x000fe200078e0006 */
[----:B-1----:R-:W-:Y:S02]  /*1b7e0*/  SHF.R.S32.HI R23, RZ, 0x1f, R86 ;  /* 0x0000001fff177819 */ /* 0x002fe40000011456 */
        /* <DEDUP_REMOVED lines=29> */
[-C--:B--2---:R-:W-:Y:S02]  /*1b9c0*/  IADD3 R12, R251, R32.reuse, RZ ;  /* 0x00000020fb0c7210 */ /* 0x084fe40007ffe0ff */
        /* <DEDUP_REMOVED lines=40> */
.L_x_3061:
[----:B------:R-:W-:Y:S05]  /*1bc50*/  BRA.DIV ~URZ, `(.L_x_2974) ;  /* 0x00005d827f007947 */ /* 0x000fea000b800000 */
[----:B------:R4:W2:Y:S02]  /*1bc60*/  SHFL.IDX PT, R0, R14, RZ, 0x181f ;  /* 0x00181fff0e007589 */ /* 0x0008a400000e0000 */
.L_x_3062:
        /* <DEDUP_REMOVED lines=15> */
.L_x_2976:
[----:B------:R-:W-:Y:S05]  /*1bd60*/  BSYNC B0 ;  /* 0x0000000000007941 */ /* 0x000fea0003800000 */
.L_x_2975:
[----:B------:R-:W-:Y:S05]  /*1bd70*/  BRA.DIV ~URZ, `(.L_x_2977) ;  /* 0x00005cd27f007947 */ /* 0x000fea000b800000 */
[----:B---3--:R3:W4:Y:S04]  /*1bd80*/  SHFL.IDX PT, R5, R13, 0x1, 0x181f ;  /* 0x00381f000d057f89 */ /* 0x00872800000e0000 */
[----:B--2---:R3:W2:Y:S02]  /*1bd90*/  SHFL.IDX PT, R0, R14, 0x1, 0x181f ;  /* 0x00381f000e007f89 */ /* 0x0046a400000e0000 */
.L_x_3063:
        /* <DEDUP_REMOVED lines=16> */
.L_x_2979:
[----:B------:R-:W-:Y:S05]  /*1bea0*/  BSYNC B0 ;  /* 0x0000000000007941 */ /* 0x000fea0003800000 */
.L_x_2978:
[----:B------:R-:W-:Y:S05]  /*1beb0*/  BRA.DIV ~URZ, `(.L_x_2980) ;  /* 0x00005c627f007947 */ /* 0x000fea000b800000 */
[----:B----4-:R4:W3:Y:S02]  /*1bec0*/  SHFL.IDX PT, R5, R13, 0x2, 0x181f ;  /* 0x00581f000d057f89 */ /* 0x0108e400000e0000 */
.L_x_3064:
[----:B------:R-:W-:Y:S05]  /*1bed0*/  BRA.DIV ~URZ, `(.L_x_2981) ;  /* 0x00005cb27f007947 */ /* 0x000fea000b800000 */
[----:B--2---:R2:W4:Y:S02]  /*1bee0*/  SHFL.IDX PT, R0, R14, 0x2, 0x181f ;  /* 0x00581f000e007f89 */ /* 0x00452400000e0000 */
.L_x_3065:
        /* <DEDUP_REMOVED lines=16> */
.L_x_2983:
[----:B------:R-:W-:Y:S05]  /*1bff0*/  BSYNC B0 ;  /* 0x0000000000007941 */ /* 0x000fea0003800000 */
.L_x_2982:
[----:B------:R-:W-:Y:S05]  /*1c000*/  BRA.DIV ~URZ, `(.L_x_2984) ;  /* 0x00005bf27f007947 */ /* 0x000fea000b800000 */
[----:B---3--:R3:W2:Y:S04]  /*1c010*/  SHFL.IDX PT, R6, R13, 0x3, 0x181f ;  /* 0x00781f000d067f89 */ /* 0x0086a800000e0000 */
[----:B----4-:R3:W4:Y:S02]  /*1c020*/  SHFL.IDX PT, R0, R14, 0x3, 0x181f ;  /* 0x00781f000e007f89 */ /* 0x01072400000e0000 */
.L_x_3066:
        /* <DEDUP_REMOVED lines=17> */
.L_x_2972:
[----:B------:R-:W3:Y:S01]  /*1c140*/  LDL.LU R9, [R1+0x30] ;  /* 0x0000300001097983 */ /* 0x000ee20000300800 */
        /* <DEDUP_REMOVED lines=16> */
[----:B------:R-:W-:-:S03]  /*1c250*/  IADD3 R6, -R0, RZ, RZ ;  /* 0x000000ff00067210 */ /* 0x000fc60007ffe1ff */
[----:B------:R-:W-:Y:S02]  /*1c260*/  IMAD R2, R2, c[0x0][0x430], RZ ;  /* 0x00010c0002027a24 */ /* 0x000fe400078e02ff */
[----:B------:R-:W-:Y:S02]  /*1c270*/  IMAD R6, R6, c[0x0][0x4e8], R3 ;  /* 0x00013a0006067a24 */ /* 0x000fe400078e0203 */
[----:B------:R-:W-:Y:S02]  /*1c280*/  IMAD R7, R0, c[0x0][0x434], R2 ;  /* 0x00010d0000077a24 */ /* 0x000fe400078e0202 */
[----:B---3--:R-:W-:-:S04]  /*1c290*/  IMAD.WIDE.U32 R4, R9, c[0x0][0x448], R4 ;  /* 0x0001120009047a25 */ /* 0x008fc800078e0004 */
        /* <DEDUP_REMOVED lines=12> */
.L_x_3067:
[----:B------:R-:W-:Y:S05]  /*1c360*/  BRA.DIV ~URZ, `(.L_x_2987) ;  /* 0x000059d27f007947 */ /* 0x000fea000b800000 */
[----:B------:R4:W1:Y:S02]  /*1c370*/  SHFL.IDX PT, R0, R14, RZ, 0x1c1f ;  /* 0x001c1fff0e007589 */ /* 0x00086400000e0000 */
.L_x_3068:
[----:B------:R-:W-:Y:S01]  /*1c380*/  BSSY B0, `(.L_x_2988) ;  /* 0x00000a8000007945 */ /* 0x000fe20003800000 */
[----:B------:R-:W-:Y:S05]  /*1c390*/  @P0 BRA `(.L_x_2989) ;  /* 0x00000a6000000947 */ /* 0x000fea0003800000 */
[C---:B------:R-:W-:Y:S02]  /*1c3a0*/  IADD3 R9, R252.reuse, 0x8, RZ ;  /* 0x00000008fc097810 */ /* 0x040fe40007ffe0ff */
[C---:B------:R-:W-:Y:S02]  /*1c3b0*/  ISETP.GE.AND P1, PT, R252.reuse, c[0x0][0x3c8], PT ;  /* 0x0000f200fc007a0c */ /* 0x040fe40003f26270 */
[----:B------:R-:W-:Y:S02]  /*1c3c0*/  ISETP.GE.AND P0, PT, R9, c[0x0][0x3c8], PT ;  /* 0x0000f20009007a0c */ /* 0x000fe40003f06270 */
[C---:B--2---:R-:W-:Y:S02]  /*1c3d0*/  IADD3 R12, R252.reuse, 0x10, RZ ;  /* 0x00000010fc0c7810 */ /* 0x044fe40007ffe0ff */
[----:B------:R-:W-:-:S02]  /*1c3e0*/  IADD3 R8, R252, 0x18, RZ ;  /* 0x00000018fc087810 */ /* 0x000fc40007ffe0ff */
[----:B------:R-:W-:Y:S02]  /*1c3f0*/  IADD3 R13, R252, 0x8, RZ ;  /* 0x00000008fc0d7810 */ /* 0x000fe40007ffe0ff */
[----:B------:R-:W-:Y:S02]  /*1c400*/  ISETP.GE.AND P3, PT, R12, c[0x0][0x3c8], PT ;  /* 0x0000f2000c007a0c */ /* 0x000fe40003f66270 */
        /* <DEDUP_REMOVED lines=12> */
[----:B------:R-:W-:Y:S01]  /*1c4d0*/  IADD3 R13, R252, 0x18, RZ ;  /* 0x00000018fc0d7810 */ /* 0x000fe20007ffe0ff */
[----:B------:R2:W-:Y:S01]  /*1c4e0*/  @!P0 ST.E.64 [R2.64], R26 ;  /* 0x0000001a02008985 */ /* 0x0005e2000c101b08 */
[----:B------:R-:W-:Y:S02]  /*1c4f0*/  ISETP.GE.AND P1, PT, R9, c[0x0][0x3c8], PT ;  /* 0x0000f20009007a0c */ /* 0x000fe40003f26270 */
[----:B------:R-:W-:-:S02]  /*1c500*/  SHF.R.S32.HI R17, RZ, 0x1f, R17 ;  /* 0x0000001fff117819 */ /* 0x000fc40000011411 */
[----:B------:R-:W-:Y:S02]  /*1c510*/  SHF.R.S32.HI R13, RZ, 0x1f, R13 ;  /* 0x0000001fff0d7819 */ /* 0x000fe4000001140d */
[C---:B------:R-:W-:Y:S02]  /*1c520*/  IADD3 R18, R252.reuse, 0x60, RZ ;  /* 0x00000060fc127810 */ /* 0x040fe40007ffe0ff */
[C---:B------:R-:W-:Y:S02]  /*1c530*/  IADD3 R19, R252.reuse, 0x80, RZ ;  /* 0x00000080fc137810 */ /* 0x040fe40007ffe0ff */
[----:B------:R-:W-:Y:S02]  /*1c540*/  SHF.R.S32.HI R18, RZ, 0x1f, R18 ;  /* 0x0000001fff127819 */ /* 0x000fe40000011412 */
[----:B------:R-:W-:Y:S02]  /*1c550*/  SHF.R.S32.HI R19, RZ, 0x1f, R19 ;  /* 0x0000001fff137819 */ /* 0x000fe40000011413 */
[----:B------:R-:W-:-:S02]  /*1c560*/  IADD3 R20, R252, 0xa8, RZ ;  /* 0x000000a8fc147810 */ /* 0x000fc40007ffe0ff */
[----:B------:R-:W-:-:S04]  /*1c570*/  IADD3 R21, R252, 0xa8, RZ ;  /* 0x000000a8fc157810 */ /* 0x000fc80007ffe0ff */
[----:B------:R-:W-:Y:S02]  /*1c580*/  SHF.R.S32.HI R21, RZ, 0x1f, R21 ;  /* 0x0000001fff157819 */ /* 0x000fe40000011415 */
        /* <DEDUP_REMOVED lines=11> */
[----:B------:R-:W-:Y:S02]  /*1c640*/  SHF.R.S32.HI R17, RZ, 0x1f, R17 ;  /* 0x0000001fff117819 */ /* 0x000fe40000011411 */
[----:B------:R-:W-:Y:S02]  /*1c650*/  ISETP.GE.AND P4, PT, R8, c[0x0][0x3c8], PT ;  /* 0x0000f20008007a0c */ /* 0x000fe40003f86270 */
        /* <DEDUP_REMOVED lines=11> */
[----:B------:R-:W-:Y:S02]  /*1c710*/  IADD3 R13, R252, 0x38, RZ ;  /* 0x00000038fc0d7810 */ /* 0x000fe40007ffe0ff */
[----:B------:R-:W-:Y:S02]  /*1c720*/  ISETP.GE.AND P1, PT, R9, c[0x0][0x3c8], PT ;  /* 0x0000f20009007a0c */ /* 0x000fe40003f26270 */
[----:B------:R-:W-:Y:S02]  /*1c730*/  SHF.R.S32.HI R17, RZ, 0x1f, R17 ;  /* 0x0000001fff117819 */ /* 0x000fe40000011411 */
[----:B------:R-:W-:-:S02]  /*1c740*/  SHF.R.S32.HI R13, RZ, 0x1f, R13 ;  /* 0x0000001fff0d7819 */ /* 0x000fc4000001140d */
        /* <DEDUP_REMOVED lines=40> */
[----:B------:R-:W-:Y:S02]  /*1c9d0*/  IADD3 R17, R252, 0x80, RZ ;  /* 0x00000080fc117810 */ /* 0x000fe40007ffe0ff */
[----:B-1----:R-:W-:-:S02]  /*1c9e0*/  @!P2 LEA R6, P5, R16, R0, 0x2 ;  /* 0x000000001006a211 */ /* 0x002fc400078a10ff */
[C---:B--2---:R-:W-:Y:S02]  /*1c9f0*/  @!P1 LEA R2, P0, R9.reuse, R0, 0x2 ;  /* 0x0000000009029211 */ /* 0x044fe400078010ff */
[-C--:B------:R-:W-:Y:S02]  /*1ca00*/  @!P2 LEA.HI.X R7, R16, R4.reuse, R18, 0x2, P5 ;  /* 0x000000041007a211 */ /* 0x080fe400028f1412 */
[----:B------:R-:W-:Y:S02]  /*1ca10*/  @!P1 LEA.HI.X R3, R9, R4, R13, 0x2, P0 ;  /* 0x0000000409039211 */ /* 0x000fe400000f140d */
[C---:B------:R-:W-:Y:S01]  /*1ca20*/  IADD3 R16, R252.reuse, 0x88, RZ ;  /* 0x00000088fc107810 */ /* 0x040fe20007ffe0ff */
[----:B------:R1:W-:Y:S01]  /*1ca30*/  @!P2 ST.E.64 [R6.64], R56 ;  /* 0x000000380600a985 */ /* 0x0003e2000c101b08 */
[C---:B------:R-:W-:Y:S02]  /*1ca40*/  IADD3 R18, R252.reuse, 0x70, RZ ;  /* 0x00000070fc127810 */ /* 0x040fe40007ffe0ff */
[----:B------:R-:W-:Y:S01]  /*1ca50*/  IADD3 R9, R252, 0x78, RZ ;  /* 0x00000078fc097810 */ /* 0x000fe20007ffe0ff */
[----:B------:R2:W-:Y:S01]  /*1ca60*/  @!P1 ST.E.64 [R2.64], R60 ;  /* 0x0000003c02009985 */ /* 0x0005e2000c101b08 */
[----:B------:R-:W-:-:S02]  /*1ca70*/  ISETP.GE.AND P1, PT, R16, c[0x0][0x3c8], PT ;  /* 0x0000f20010007a0c */ /* 0x000fc40003f26270 */
[----:B------:R-:W-:Y:S02]  /*1ca80*/  ISETP.GE.AND P2, PT, R17, c[0x0][0x3c8], PT ;  /* 0x0000f20011007a0c */ /* 0x000fe40003f46270 */
[----:B------:R-:W-:Y:S02]  /*1ca90*/  SHF.R.S32.HI R18, RZ, 0x1f, R18 ;  /* 0x0000001fff127819 */ /* 0x000fe40000011412 */
[----:B------:R-:W-:Y:S02]  /*1caa0*/  SHF.R.S32.HI R9, RZ, 0x1f, R9 ;  /* 0x0000001fff097819 */ /* 0x000fe40000011409 */
[----:B------:R-:W-:-:S04]  /*1cab0*/  IADD3 R13, R252, 0x90, RZ ;  /* 0x00000090fc0d7810 */ /* 0x000fc80007ffe0ff */
[----:B------:R-:W-:Y:S02]  /*1cac0*/  ISETP.GE.AND P6, PT, R13, c[0x0][0x3c8], PT ;  /* 0x0000f2000d007a0c */ /* 0x000fe40003fc6270 */
[-C--:B-1----:R-:W-:Y:S02]  /*1cad0*/  @!P3 LEA R6, P5, R12, R0.reuse, 0x2 ;  /* 0x000000000c06b211 */ /* 0x082fe400078a10ff */
[----:B--2---:R-:W-:Y:S02]  /*1cae0*/  @!P4 LEA R2, P0, R8, R0, 0x2 ;  /* 0x000000000802c211 */ /* 0x004fe400078010ff */
[-C--:B------:R-:W-:Y:S02]  /*1caf0*/  @!P3 LEA.HI.X R7, R12, R4.reuse, R18, 0x2, P5 ;  /* 0x000000040c07b211 */ /* 0x080fe400028f1412 */
[----:B------:R-:W-:Y:S02]  /*1cb00*/  @!P4 LEA.HI.X R3, R8, R4, R9, 0x2, P0 ;  /* 0x000000040803c211 */ /* 0x000fe400000f1409 */
[C---:B------:R-:W-:Y:S01]  /*1cb10*/  IADD3 R18, R252.reuse, 0x88, RZ ;  /* 0x00000088fc127810 */ /* 0x040fe20007ffe0ff */
[----:B------:R1:W-:Y:S01]  /*1cb20*/  @!P3 ST.E.64 [R6.64], R64 ;  /* 0x000000400600b985 */ /* 0x0003e2000c101b08 */
[----:B------:R-:W-:-:S02]  /*1cb30*/  IADD3 R12, R252, 0x98, RZ ;  /* 0x00000098fc0c7810 */ /* 0x000fc40007ffe0ff */
[----:B------:R-:W-:Y:S01]  /*1cb40*/  SHF.R.S32.HI R18, RZ, 0x1f, R18 ;  /* 0x0000001fff127819 */ /* 0x000fe20000011412 */
[----:B------:R2:W-:Y:S01]  /*1cb50*/  @!P4 ST.E.64 [R2.64], R68 ;  /* 0x000000440200c985 */ /* 0x0005e2000c101b08 */
[C---:B------:R-:W-:Y:S02]  /*1cb60*/  @!P2 LEA R8, P0, R17.reuse, R0, 0x2 ;  /* 0x000000001108a211 */ /* 0x040fe400078010ff */
[----:B------:R-:W-:Y:S02]  /*1cb70*/  ISETP.GE.AND P5, PT, R12, c[0x0][0x3c8], PT ;  /* 0x0000f2000c007a0c */ /* 0x000fe40003fa6270 */
[----:B------:R-:W-:Y:S02]  /*1cb80*/  @!P2 LEA.HI.X R9, R17, R4, R19, 0x2, P0 ;  /* 0x000000041109a211 */ /* 0x000fe400000f1413 */
[C---:B------:R-:W-:Y:S02]  /*1cb90*/  IADD3 R17, R252.reuse, 0xa0, RZ ;  /* 0x000000a0fc117810 */ /* 0x040fe40007ffe0ff */
[----:B------:R-:W-:Y:S01]  /*1cba0*/  IADD3 R19, R252, 0xa0, RZ ;  /* 0x000000a0fc137810 */ /* 0x000fe20007ffe0ff */
[----:B------:R-:W-:Y:S01]  /*1cbb0*/  @!P2 ST.E.64 [R8.64], R116 ;  /* 0x000000740800a985 */ /* 0x000fe2000c101b08 */
[----:B------:R-:W-:-:S02]  /*1cbc0*/  ISETP.GE.AND P4, PT, R17, c[0x0][0x3c8], PT ;  /* 0x0000f20011007a0c */ /* 0x000fc40003f86270 */
[----:B------:R-:W-:Y:S02]  /*1cbd0*/  ISETP.GE.AND P2, PT, R20, c[0x0][0x3c8], PT ;  /* 0x0000f20014007a0c */ /* 0x000fe40003f46270 */
[----:B------:R-:W-:Y:S02]  /*1cbe0*/  SHF.R.S32.HI R19, RZ, 0x1f, R19 ;  /* 0x0000001fff137819 */ /* 0x000fe40000011413 */
[-C--:B-1----:R-:W-:Y:S02]  /*1cbf0*/  @!P6 LEA R6, P0, R13, R0.reuse, 0x2 ;  /* 0x000000000d06e211 */ /* 0x082fe400078010ff */
[----:B--2---:R-:W-:-:S04]  /*1cc00*/  @!P1 LEA R2, P3, R16, R0, 0x2 ;  /* 0x0000000010029211 */ /* 0x004fc800078610ff */
        /* <DEDUP_REMOVED lines=31> */
.L_x_2989:
[----:B------:R-:W-:Y:S05]  /*1ce00*/  BSYNC B0 ;  /* 0x0000000000007941 */ /* 0x000fea0003800000 */
.L_x_2988:
[----:B------:R-:W-:Y:S05]  /*1ce10*/  BRA.DIV ~URZ, `(.L_x_2990) ;  /* 0x00004f927f007947 */ /* 0x000fea000b800000 */
[----:B---3--:R3:W2:Y:S04]  /*1ce20*/  SHFL.IDX PT, R4, R5, 0x1, 0x1c1f ;  /* 0x003c1f0005047f89 */ /* 0x0086a800000e0000 */
[----:B-1----:R3:W1:Y:S02]  /*1ce30*/  SHFL.IDX PT, R0, R14, 0x1, 0x1c1f ;  /* 0x003c1f000e007f89 */ /* 0x00266400000e0000 */
.L_x_3069:
        /* <DEDUP_REMOVED lines=182> */
.L_x_2970:
[----:B------:R-:W2:Y:S04]  /*1d9a0*/  LDL.LU R0, [R1+0x14] ;  /* 0x0000140001007983 */ /* 0x000ea80000300800 */
[----:B------:R-:W3:Y:S01]  /*1d9b0*/  LDL.LU R7, [R1+0x18] ;  /* 0x0000180001077983 */ /* 0x000ee20000300800 */
[----:B------:R-:W-:Y:S02]  /*1d9c0*/  ISETP.NE.U32.AND P0, PT, RZ, c[0x0][0x508], PT ;  /* 0x00014200ff007a0c */ /* 0x000fe40003f05070 */
[----:B------:R-:W-:Y:S01]  /*1d9d0*/  ISETP.NE.U32.AND P3, PT, RZ, c[0x0][0x500], PT ;  /* 0x00014000ff007a0c */ /* 0x000fe20003f65070 */
[----:B------:R-:W4:Y:S01]  /*1d9e0*/  LDL.LU R6, [R1+0x2c] ;  /* 0x00002c0001067983 */ /* 0x000f220000300800 */
[----:B------:R-:W-:Y:S01]  /*1d9f0*/  ISETP.NE.AND.EX P2, PT, RZ, c[0x0][0x50c], PT, P0 ;  /* 0x00014300ff007a0c */ /* 0x000fe20003f45300 */
[----:B------:R-:W-:Y:S01]  /*1da00*/  IMAD.MOV.U32 R20, RZ, RZ, c[0x0][0x388] ;  /* 0x0000e200ff147624 */ /* 0x000fe200078e00ff */
[----:B------:R-:W-:-:S02]  /*1da10*/  ISETP.NE.AND.EX P3, PT, RZ, c[0x0][0x504], PT, P3 ;  /* 0x00014100ff007a0c */ /* 0x000fc40003f65330 */
[----:B--2---:R-:W-:-:S09]  /*1da20*/  IADD3 R2, P1, R0, c[0x0][0x500], RZ ;  /* 0x0001400000027a10 */ /* 0x004fd20007f3e0ff */
[----:B------:R-:W-:Y:S01]  /*1da30*/  @P2 IADD3 R4, P0, R0, c[0x0][0x508], RZ ;  /* 0x0001420000042a10 */ /* 0x000fe20007f1e0ff */
[----:B------:R-:W-:Y:S01]  /*1da40*/  IMAD.MOV.U32 R0, RZ, RZ, RZ ;  /* 0x000000ffff007224 */ /* 0x000fe200078e00ff */
[C---:B---3--:R-:W-:Y:S02]  /*1da50*/  IADD3.X R3, R7.reuse, c[0x0][0x504], RZ, P1, !PT ;  /* 0x0001410007037a10 */ /* 0x048fe40000ffe4ff */
[----:B------:R-:W-:-:S03]  /*1da60*/  @P2 IADD3.X R5, R7, c[0x0][0x50c], RZ, P0, !PT ;  /* 0x0001430007052a10 */ /* 0x000fc600007fe4ff */
[----:B------:R2:W5:Y:S04]  /*1da70*/  @P3 LDG.E R0, [R2.64] ;  /* 0x0000000802003981 */ /* 0x000568000c1e1900 */
[----:B------:R2:W5:Y:S01]  /*1da80*/  @P2 LDG.E R20, [R4.64] ;  /* 0x0000000804142981 */ /* 0x000562000c1e1900 */
[----:B----4-:R-:W-:-:S04]  /*1da90*/  ISETP.NE.AND P0, PT, R6, RZ, PT ;  /* 0x000000ff0600720c */ /* 0x010fc80003f05270 */
[----:B------:R-:W-:Y:S01]  /*1daa0*/  SEL R21, R6, c[0x0][0x3d4], P0 ;  /* 0x0000f50006157a07 */ /* 0x000fe20000000000 */
[----:B------:R-:W-:Y:S05]  /*1dab0*/  @P2 BRA `(.L_x_2991) ;  /* 0x0000004000002947 */ /* 0x000fea0003800000 */
[----:B------:R-:W-:Y:S05]  /*1dac0*/  @!P3 BRA `(.L_x_2991) ;  /* 0x000000300000b947 */ /* 0x000fea0003800000 */
[----:B--2---:R2:W3:Y:S04]  /*1dad0*/  LDG.E R4, [R2.64] ;  /* 0x0000000802047981 */ /* 0x0044e8000c1e1900 */
[----:B--2---:R-:W3:Y:S02]  /*1dae0*/  LDG.E R2, [R2.64+0x4] ;  /* 0x0000040802027981 */ /* 0x004ee4000c1e1900 */
[----:B---3-5:R-:W-:Y:S02]  /*1daf0*/  IADD3 R20, -R4, R2, RZ ;  /* 0x0000000204147210 */ /* 0x028fe40007ffe1ff */
.L_x_2991:
[----:B--2---:R-:W2:Y:S04]  /*1db00*/  LDL.LU R5, [R1+0x8] ;  /* 0x0000080001057983 */ /* 0x004ea80000300800 */
[----:B------:R-:W3:Y:S04]  /*1db10*/  LDL.LU R3, [R1+0x1c] ;  /* 0x00001c0001037983 */ /* 0x000ee80000300800 */
[----:B------:R-:W4:Y:S01]  /*1db20*/  LDL.LU R2, [R1+0x28] ;  /* 0x0000280001027983 */ /* 0x000f220000300800 */
[----:B------:R-:W-:Y:S01]  /*1db30*/  BSSY B0, `(.L_x_2992) ;  /* 0x0000039000007945 */ /* 0x000fe20003800000 */
[----:B-----5:R-:W-:-:S02]  /*1db40*/  SHF.R.S32.HI R19, RZ, 0x1f, R0 ;  /* 0x0000001fff137819 */ /* 0x020fc40000011400 */
[----:B------:R-:W1:Y:S02]  /*1db50*/  S2R R4, SR_TID.X ;  /* 0x0000000000047919 */ /* 0x000e640000002100 */
[----:B-1----:R-:W-:Y:S02]  /*1db60*/  ISETP.GT.AND P0, PT, R4, 0x7f, PT ;  /* 0x0000007f0400780c */ /* 0x002fe40003f04270 */
[----:B--2---:R-:W-:Y:S02]  /*1db70*/  LOP3.LUT R8, R5, 0xffff, RZ, 0xc0, !PT ;  /* 0x0000ffff05087812 */ /* 0x004fe400078ec0ff */
[----:B---3--:R-:W-:Y:S02]  /*1db80*/  SEL R9, R3, RZ, !P3 ;  /* 0x000000ff03097207 */ /* 0x008fe40005800000 */
[----:B----4-:R-:W-:-:S07]  /*1db90*/  SEL R23, R2, RZ, !P3 ;  /* 0x000000ff02177207 */ /* 0x010fce0005800000 */
[----:B------:R-:W-:Y:S05]  /*1dba0*/  @P0 BRA `(.L_x_2993) ;  /* 0x0000031000000947 */ /* 0x000fea0003800000 */
[----:B------:R-:W2:Y:S01]  /*1dbb0*/  LDL R3, [R1+0x4] ;  /* 0x0000040001037983 */ /* 0x000ea20000100800 */
[----:B------:R-:W-:Y:S01]  /*1dbc0*/  IMAD R2, R20, c[0x0][0x4e8], RZ ;  /* 0x00013a0014027a24 */ /* 0x000fe200078e02ff */
[----:B--2---:R-:W-:-:S04]  /*1dbd0*/  IADD3 R18, R3, R4, RZ ;  /* 0x0000000403127210 */ /* 0x004fc80007ffe0ff */
[----:B------:R-:W-:-:S13]  /*1dbe0*/  ISETP.GE.AND P0, PT, R18, R2, PT ;  /* 0x000000021200720c */ /* 0x000fda0003f06270 */
[----:B------:R-:W-:Y:S05]  /*1dbf0*/  @P0 BRA `(.L_x_2993) ;  /* 0x000002c000000947 */ /* 0x000fea0003800000 */
[----:B------:R-:W2:Y:S01]  /*1dc00*/  LDL.LU R24, [R1+0x30] ;  /* 0x0000300001187983 */ /* 0x000ea20000300800 */
        /* <DEDUP_REMOVED lines=12> */
[----:B------:R-:W-:Y:S02]  /*1dcd0*/  IMAD R12, R12, R23, R3 ;  /* 0x000000170c0c7224 */ /* 0x000fe400078e0203 */
[-C--:B----4-:R-:W-:Y:S02]  /*1dce0*/  IMAD R13, R7, R8.reuse, RZ ;  /* 0x00000008070d7224 */ /* 0x090fe400078e02ff */
[----:B------:R-:W-:-:S04]  /*1dcf0*/  IMAD.WIDE.U32 R6, R6, R8, RZ ;  /* 0x0000000806067225 */ /* 0x000fc800078e00ff */
[----:B------:R-:W-:Y:S01]  /*1dd00*/  IMAD.IADD R13, R7, 0x1, R13 ;  /* 0x00000001070d7824 */ /* 0x000fe200078e020d */
[----:B------:R-:W-:Y:S01]  /*1dd10*/  IADD3 R7, R5, R12, RZ ;  /* 0x0000000c05077210 */ /* 0x000fe20007ffe0ff */
[----:B------:R-:W-:-:S05]  /*1dd20*/  @P0 IMAD.HI.U32 R22, R18, c[0x0][0x4ec], RZ ;  /* 0x00013b0012160a27 */ /* 0x000fca00078e00ff */
[----:B------:R-:W-:Y:S02]  /*1dd30*/  @P0 SHF.R.U32.HI R2, RZ, c[0x0][0x4f0], R22 ;  /* 0x00013c00ff020a19 */ /* 0x000fe40000011616 */
[----:B------:R-:W-:-:S03]  /*1dd40*/  IADD3 R22, P1, P0, R4, R6, R0 ;  /* 0x0000000604167210 */ /* 0x000fc6000783e000 */
[----:B------:R-:W-:Y:S01]  /*1dd50*/  IMAD.MOV R6, RZ, RZ, -R2 ;  /* 0x000000ffff067224 */ /* 0x000fe200078e0a02 */
[----:B------:R-:W-:Y:S02]  /*1dd60*/  IADD3.X R13, R7, R13, R19, P1, P0 ;  /* 0x0000000d070d7210 */ /* 0x000fe40000fe0413 */
[----:B--2---:R-:W-:-:S05]  /*1dd70*/  SEL R3, R24, RZ, P2 ;  /* 0x000000ff18037207 */ /* 0x004fca0001000000 */
[-C--:B-----5:R-:W-:Y:S02]  /*1dd80*/  IMAD R12, R17, R3.reuse, RZ ;  /* 0x00000003110c7224 */ /* 0x0a0fe400078e02ff */
[----:B------:R-:W-:-:S04]  /*1dd90*/  IMAD.WIDE.U32 R4, R16, R3, RZ ;  /* 0x0000000310047225 */ /* 0x000fc800078e00ff */
[----:B------:R-:W-:Y:S01]  /*1dda0*/  IMAD R3, R6, c[0x0][0x4e8], R18 ;  /* 0x00013a0006037a24 */ /* 0x000fe200078e0212 */
[----:B------:R-:W-:Y:S02]  /*1ddb0*/  IADD3 R7, R5, R12, RZ ;  /* 0x0000000c05077210 */ /* 0x000fe40007ffe0ff */
[----:B------:R-:W-:Y:S02]  /*1ddc0*/  IADD3 R4, P1, P0, R2, R22, R4 ;  /* 0x0000001602047210 */ /* 0x000fe4000783e004 */
[----:B------:R-:W-:Y:S01]  /*1ddd0*/  SHF.R.S32.HI R5, RZ, 0x1f, R2 ;  /* 0x0000001fff057819 */ /* 0x000fe20000011402 */
[----:B------:R-:W-:Y:S01]  /*1dde0*/  IMAD R2, R15, R3, RZ ;  /* 0x000000030f027224 */ /* 0x000fe200078e02ff */
[----:B------:R-:W-:Y:S02]  /*1ddf0*/  SHF.R.S32.HI R6, RZ, 0x1f, R3 ;  /* 0x0000001fff067819 */ /* 0x000fe40000011403 */
[----:B------:R-:W-:Y:S01]  /*1de00*/  IADD3.X R5, R5, R13, R7, P1, P0 ;  /* 0x0000000d05057210 */ /* 0x000fe20000fe0407 */
[----:B------:R-:W-:-:S02]  /*1de10*/  IMAD.MOV.U32 R7, RZ, RZ, c[0x0][0x4a8] ;  /* 0x00012a00ff077624 */ /* 0x000fc400078e00ff */
        /* <DEDUP_REMOVED lines=10> */
.L_x_2993:
[----:B------:R-:W-:Y:S05]  /*1dec0*/  BSYNC B0 ;  /* 0x0000000000007941 */ /* 0x000fea0003800000 */
.L_x_2992:
[----:B------:R-:W-:-:S13]  /*1ded0*/  ISETP.GT.AND P0, PT, R21, 0x1, PT ;  /* 0x000000011500780c */ /* 0x000fda0003f04270 */
[----:B------:R-:W-:Y:S05]  /*1dee0*/  @P0 BRA `(.L_x_2985) ;  /* 0x0000070000000947 */ /* 0x000fea0003800000 */
[----:B------:R-:W2:Y:S01]  /*1def0*/  LDL.LU R12, [R1+0x4] ;  /* 0x00000400010c7983 */ /* 0x000ea20000300800 */
[----:B-1----:R-:W-:Y:S01]  /*1df00*/  MOV R2, c[0x0][0x4e8] ;  /* 0x00013a0000027a02 */ /* 0x002fe20000000f00 */
[----:B------:R-:W-:Y:S02]  /*1df10*/  IMAD R4, R19, c[0x0][0x3a0], RZ ;  /* 0x0000e80013047a24 */ /* 0x000fe400078e02ff */
[----:B------:R-:W-:Y:S01]  /*1df20*/  IMAD R5, R23, c[0x0][0x3f0], RZ ;  /* 0x0000fc0017057a24 */ /* 0x000fe200078e02ff */
[----:B------:R-:W-:Y:S01]  /*1df30*/  ISETP.NE.AND P0, PT, R2, 0x1, PT ;  /* 0x000000010200780c */ /* 0x000fe20003f05270 */
[----:B------:R-:W-:-:S04]  /*1df40*/  IMAD.WIDE.U32 R2, R0, c[0x0][0x3a0], RZ ;  /* 0x0000e80000027a25 */ /* 0x000fc800078e00ff */
[----:B------:R-:W-:Y:S02]  /*1df50*/  IMAD R0, R0, c[0x0][0x3a4], R4 ;  /* 0x0000e90000007a24 */ /* 0x000fe400078e0204 */
[----:B------:R-:W-:-:S03]  /*1df60*/  IMAD R7, R9, c[0x0][0x3f4], R5 ;  /* 0x0000fd0009077a24 */ /* 0x000fc600078e0205 */
[----:B------:R-:W-:-:S05]  /*1df70*/  IADD3 R3, R3, R0, RZ ;  /* 0x0000000003037210 */ /* 0x000fca0007ffe0ff */
[----:B------:R-:W-:-:S04]  /*1df80*/  IMAD.WIDE.U32 R2, R8, c[0x0][0x3e8], R2 ;  /* 0x0000fa0008027a25 */ /* 0x000fc800078e0002 */
[----:B------:R-:W-:-:S04]  /*1df90*/  IMAD R3, R8, c[0x0][0x3ec], R3 ;  /* 0x0000fb0008037a24 */ /* 0x000fc800078e0203 */
[----:B------:R-:W-:-:S05]  /*1dfa0*/  IMAD.WIDE.U32 R2, R9, c[0x0][0x3f0], R2 ;  /* 0x0000fc0009027a25 */ /* 0x000fca00078e0002 */
[----:B------:R-:W-:Y:S02]  /*1dfb0*/  IADD3 R3, R3, R7, RZ ;  /* 0x0000000703037210 */ /* 0x000fe40007ffe0ff */
[-C--:B--2---:R-:W-:Y:S02]  /*1dfc0*/  IADD3 R4, R231, R12.reuse, RZ ;  /* 0x0000000ce7047210 */ /* 0x084fe40007ffe0ff */
[----:B------:R-:W-:Y:S02]  /*1dfd0*/  IADD3 R13, R251, R12, RZ ;  /* 0x0000000cfb0d7210 */ /* 0x000fe40007ffe0ff */
[----:B------:R-:W-:Y:S01]  /*1dfe0*/  MOV R0, R4 ;  /* 0x0000000400007202 */ /* 0x000fe20000000f00 */
[----:B------:R-:W-:-:S05]  /*1dff0*/  @P0 IMAD.HI.U32 R6, R4, c[0x0][0x4ec], RZ ;  /* 0x00013b0004060a27 */ /* 0x000fca00078e00ff */
[----:B------:R-:W-:-:S04]  /*1e000*/  @P0 SHF.R.U32.HI R0, RZ, c[0x0][0x4f0], R6 ;  /* 0x00013c00ff000a19 */ /* 0x000fc80000011606 */
[----:B------:R-:W-:Y:S01]  /*1e010*/  SHF.R.S32.HI R6, RZ, 0x1f, R0 ;  /* 0x0000001fff067819 */ /* 0x000fe20000011400 */
[C---:B------:R-:W-:Y:S01]  /*1e020*/  IMAD.WIDE.U32 R2, R0.reuse, c[0x0][0x3e0], R2 ;  /* 0x0000f80000027a25 */ /* 0x040fe200078e0002 */
[----:B------:R-:W-:-:S03]  /*1e030*/  IADD3 R5, -R0, RZ, RZ ;  /* 0x000000ff00057210 */ /* 0x000fc60007ffe1ff */
[----:B------:R-:W-:Y:S02]  /*1e040*/  IMAD R6, R6, c[0x0][0x3e0], RZ ;  /* 0x0000f80006067a24 */ /* 0x000fe400078e02ff */
[----:B------:R-:W-:Y:S02]  /*1e050*/  IMAD R4, R5, c[0x0][0x4e8], R4 ;  /* 0x00013a0005047a24 */ /* 0x000fe400078e0204 */
[----:B------:R-:W-:-:S03]  /*1e060*/  IMAD R6, R0, c[0x0][0x3e4], R6 ;  /* 0x0000f90000067a24 */ /* 0x000fc600078e0206 */
[----:B------:R-:W-:Y:S02]  /*1e070*/  SHF.R.S32.HI R0, RZ, 0x1f, R4 ;  /* 0x0000001fff007819 */ /* 0x000fe40000011404 */
[----:B------:R-:W-:-:S03]  /*1e080*/  IADD3 R3, R3, R6, RZ ;  /* 0x0000000603037210 */ /* 0x000fc60007ffe0ff */
[----:B------:R-:W-:Y:S02]  /*1e090*/  IMAD R0, R0, c[0x0][0x3d8], RZ ;  /* 0x0000f60000007a24 */ /* 0x000fe400078e02ff */
[----:B------:R-:W-:-:S04]  /*1e0a0*/  IMAD.WIDE.U32 R2, R4, c[0x0][0x3d8], R2 ;  /* 0x0000f60004027a25 */ /* 0x000fc800078e0002 */
[----:B------:R-:W-:Y:S01]  /*1e0b0*/  IMAD R4, R4, c[0x0][0x3dc], R0 ;  /* 0x0000f70004047a24 */ /* 0x000fe200078e0200 */
[----:B------:R-:W-:-:S04]  /*1e0c0*/  LEA R14, P0, R2, c[0x0][0x380], 0x1 ;  /* 0x0000e000020e7a11 */ /* 0x000fc800078008ff */
[----:B------:R-:W-:-:S04]  /*1e0d0*/  IADD3 R4, R3, R4, RZ ;  /* 0x0000000403047210 */ /* 0x000fc80007ffe0ff */
[----:B------:R-:W-:Y:S01]  /*1e0e0*/  LEA.HI.X R5, R2, c[0x0][0x384], R4, 0x1, P0 ;  /* 0x0000e10002057a11 */ /* 0x000fe200000f0c04 */
[----:B------:R-:W-:Y:S05]  /*1e0f0*/  BRA.DIV ~URZ, `(.L_x_2994) ;  /* 0x00003d827f007947 */ /* 0x000fea000b800000 */
[----:B------:R1:W2:Y:S02]  /*1e100*/  SHFL.IDX PT, R4, R5, RZ, 0x181f ;  /* 0x00181fff05047589 */ /* 0x0002a400000e0000 */
.L_x_3070:
[----:B------:R-:W-:Y:S05]  /*1e110*/  BRA.DIV ~URZ, `(.L_x_2995) ;  /* 0x00003dd27f007947 */ /* 0x000fea000b800000 */
[----:B------:R3:W4:Y:S02]  /*1e120*/  SHFL.IDX PT, R0, R14, RZ, 0x181f ;  /* 0x00181fff0e007589 */ /* 0x00072400000e0000 */
.L_x_3071:
        /* <DEDUP_REMOVED lines=16> */
.L_x_2997:
[----:B------:R-:W-:Y:S05]  /*1e230*/  BSYNC B0 ;  /* 0x0000000000007941 */ /* 0x000fea0003800000 */
.L_x_2996:
[----:B------:R-:W-:Y:S05]  /*1e240*/  BRA.DIV ~URZ, `(.L_x_2998) ;  /* 0x00003d127f007947 */ /* 0x000fea000b800000 */
[----:B--2---:R2:W1:Y:S04]  /*1e250*/  SHFL.IDX PT, R4, R5, 0x1, 0x181f ;  /* 0x00381f0005047f89 */ /* 0x00446800000e0000 */
[----:B----4-:R2:W4:Y:S02]  /*1e260*/  SHFL.IDX PT, R0, R14, 0x1, 0x181f ;  /* 0x00381f000e007f89 */ /* 0x01052400000e0000 */
.L_x_3072:
        /* <DEDUP_REMOVED lines=16> */
.L_x_3000:
[----:B------:R-:W-:Y:S05]  /*1e370*/  BSYNC B0 ;  /* 0x0000000000007941 */ /* 0x000fea0003800000 */
.L_x_2999:
[----:B------:R-:W-:Y:S05]  /*1e380*/  BRA.DIV ~URZ, `(.L_x_3001) ;  /* 0x00003ca27f007947 */ /* 0x000fea000b800000 */
[----:B-1----:R1:W2:Y:S02]  /*1e390*/  SHFL.IDX PT, R4, R5, 0x2, 0x181f ;  /* 0x00581f0005047f89 */ /* 0x0022a400000e0000 */
.L_x_3073:
[----:B------:R-:W-:Y:S05]  /*1e3a0*/  BRA.DIV ~URZ, `(.L_x_3002) ;  /* 0x00003cf27f007947 */ /* 0x000fea000b800000 */
[----:B----4-:R4:W1:Y:S02]  /*1e3b0*/  SHFL.IDX PT, R0, R14, 0x2, 0x181f ;  /* 0x00581f000e007f89 */ /* 0x01086400000e0000 */
.L_x_3074:
        /* <DEDUP_REMOVED lines=16> */
.L_x_3004:
[----:B------:R-:W-:Y:S05]  /*1e4c0*/  BSYNC B0 ;  /* 0x0000000000007941 */ /* 0x000fea0003800000 */
.L_x_3003:
[----:B------:R-:W-:Y:S05]  /*1e4d0*/  BRA.DIV ~URZ, `(.L_x_3005) ;  /* 0x00003c327f007947 */ /* 0x000fea000b800000 */
[----:B--2---:R2:W3:Y:S04]  /*1e4e0*/  SHFL.IDX PT, R4, R5, 0x3, 0x181f ;  /* 0x00781f0005047f89 */ /* 0x0044e800000e0000 */
[----:B-1----:R2:W1:Y:S02]  /*1e4f0*/  SHFL.IDX PT, R0, R14, 0x3, 0x181f ;  /* 0x00781f000e007f89 */ /* 0x00246400000e0000 */
.L_x_3075:
        /* <DEDUP_REMOVED lines=15> */
.L_x_2985:
[----:B------:R-:W-:Y:S05]  /*1e5f0*/  BSYNC B1 ;  /* 0x0000000000017941 */ /* 0x000fea0003800000 */
.L_x_2969:
[----:B-1--4-:R-:W4:Y:S02]  /*1e600*/  LDL R0, [R1+0x68] ;  /* 0x0000680001007983 */ /* 0x012f240000100800 */
[----:B----4-:R-:W-:-:S13]  /*1e610*/  ISETP.NE.AND P0, PT, R0, RZ, PT ;  /* 0x000000ff0000720c */ /* 0x010fda0003f05270 */
[----:B------:R-:W-:Y:S01]  /*1e620*/  @P0 WARPSYNC 0xffffffff ;  /* 0xffffffff00000948 */ /* 0x000fe20003800000 */
[----:B------:R-:W-:Y:S06]  /*1e630*/  @P0 BAR.SYNC.DEFER_BLOCKING 0x5, 0x100 ;  /* 0x0144000000000b1d */ /* 0x000fec0000010000 */
[----:B--23--:R-:W1:Y:S04]  /*1e640*/  @P0 LDS.128 R4, [0x24100] ;  /* 0x02410000ff040984 */ /* 0x00ce680000000c00 */
[----:B-1----:R1:W-:Y:S04]  /*1e650*/  @P0 STL.64 [R1], R4 ;  /* 0x0000000401000387 */ /* 0x0023e80000100a00 */
[----:B------:R1:W-:Y:S04]  /*1e660*/  @P0 STL.64 [R1+0x8], R6 ;  /* 0x0000080601000387 */ /* 0x0003e80000100a00 */
[----:B------:R-:W-:Y:S06]  /*1e670*/  @P0 BAR.ARV 0x4, 0x100 ;  /* 0x0104000000000b1d */ /* 0x000fec0000002000 */
[----:B------:R-:W-:Y:S05]  /*1e680*/  @P0 BRA `(.L_x_3006) ;  /* 0x0000105000000947 */ /* 0x000fea0003800000 */
[----:B------:R-:W2:Y:S01]  /*1e690*/  S2R R0, SR_TID.X ;  /* 0x0000000000007919 */ /* 0x000ea20000002100 */
[----:B------:R-:W-:Y:S01]  /*1e6a0*/  IMAD.MOV.U32 R8, RZ, RZ, RZ ;  /* 0x000000ffff087224 */ /* 0x000fe200078e00ff */
[----:B--2---:R-:W-:-:S04]  /*1e6b0*/  LOP3.LUT R15, R0, 0x1f, RZ, 0xc0, !PT ;  /* 0x0000001f000f7812 */ /* 0x004fc800078ec0ff */
[----:B------:R-:W-:Y:S01]  /*1e6c0*/  ISETP.NE.AND P6, PT, R15, 0x1f, PT ;  /* 0x0000001f0f00780c */ /* 0x000fe20003fc5270 */
[----:B------:R-:W-:Y:S10]  /*1e6d0*/  BRA.DIV ~URZ, `(.L_x_3007) ;  /* 0x00003b027f007947 */ /* 0x000ff4000b800000 */
[----:B------:R2:W3:Y:S02]  /*1e6e0*/  SHFL.IDX PT, R9, R35, RZ, 0x1f ;  /* 0x00001fff23097589 */ /* 0x0004e400000e0000 */
.L_x_3076:
[----:B------:R-:W-:Y:S05]  /*1e6f0*/  BRA.DIV ~URZ, `(.L_x_3008) ;  /* 0x00003b527f007947 */ /* 0x000fea000b800000 */
[----:B-1----:R1:W4:Y:S02]  /*1e700*/  SHFL.IDX PT, R6, R35, 0x1, 0x1f ;  /* 0x00201f0023067f89 */ /* 0x00232400000e0000 */
.L_x_3077:
[----:B------:R-:W5:Y:S01]  /*1e710*/  LDL R0, [R1+0xc] ;  /* 0x00000c0001007983 */ /* 0x000f620000100800 */
[----:B------:R-:W-:Y:S02]  /*1e720*/  IMAD.MOV.U32 R7, RZ, RZ, RZ ;  /* 0x000000ffff077224 */ /* 0x000fe400078e00ff */
[----:B-----5:R-:W-:-:S05]  /*1e730*/  IMAD.IADD R0, R0, 0x1, R15 ;  /* 0x0000000100007824 */ /* 0x020fca00078e020f */
[----:B------:R-:W-:-:S13]  /*1e740*/  ISETP.GE.OR P0, PT, R0, c[0x0][0x53c], !P6 ;  /* 0x00014f0000007a0c */ /* 0x000fda0007706670 */
[----:B------:R-:W-:Y:S01]  /*1e750*/  @!P0 MOV R2, 0x4 ;  /* 0x0000000400028802 */ /* 0x000fe20000000f00 */
[----:B------:R-:W-:-:S04]  /*1e760*/  @!P0 IMAD.MOV.U32 R4, RZ, RZ, 0x4 ;  /* 0x00000004ff048424 */ /* 0x000fc800078e00ff */
        /* <DEDUP_REMOVED lines=12> */
[----:B------:R1:W2:Y:S02]  /*1e830*/  SHFL.UP PT, R4, R0, 0x1, RZ ;  /* 0x0420000000047989 */ /* 0x0002a400000e00ff */
.L_x_3078:
        /* <DEDUP_REMOVED lines=16> */
.L_x_3079:
[----:B--2---:R-:W-:Y:S01]  /*1e940*/  IMAD R0, R0, c[0x0][0x538], RZ ;  /* 0x00014e0000007a24 */ /* 0x004fe200078e02ff */
[----:B------:R-:W-:Y:S04]  /*1e950*/  BSSY B1, `(.L_x_3011) ;  /* 0x00000cf000017945 */ /* 0x000fe80003800000 */
[----:B----4-:R-:W-:-:S04]  /*1e960*/  IADD3 R6, R0, R6, RZ ;  /* 0x0000000600067210 */ /* 0x010fc80007ffe0ff */
[----:B---3--:R-:W-:-:S13]  /*1e970*/  ISETP.GT.AND P0, PT, R6, R9, PT ;  /* 0x000000090600720c */ /* 0x008fda0003f04270 */
[----:B------:R-:W-:Y:S05]  /*1e980*/  @P0 BRA `(.L_x_3012) ;  /* 0x0000026000000947 */ /* 0x000fea0003800000 */
.L_x_3016:
[----:B------:R-:W2:Y:S02]  /*1e990*/  LDL.LU R0, [R1+0xc] ;  /* 0x00000c0001007983 */ /* 0x000ea40000300800 */
[----:B--2---:R-:W-:-:S04]  /*1e9a0*/  IADD3 R0, R0, 0x1f, RZ ;  /* 0x0000001f00007810 */ /* 0x004fc80007ffe0ff */
[----:B------:R-:W-:-:S13]  /*1e9b0*/  ISETP.GE.AND P0, PT, R0, c[0x0][0x53c], PT ;  /* 0x00014f0000007a0c */ /* 0x000fda0003f06270 */
[----:B------:R-:W-:Y:S05]  /*1e9c0*/  @P0 BRA `(.L_x_3013) ;  /* 0x00000c2000000947 */ /* 0x000fea0003800000 */
[----:B------:R2:W-:Y:S01]  /*1e9d0*/  STL [R1+0xc], R0 ;  /* 0x00000c0001007387 */ /* 0x0005e20000100800 */
[----:B------:R-:W-:Y:S02]  /*1e9e0*/  MOV R7, RZ ;  /* 0x000000ff00077202 */ /* 0x000fe40000000f00 */
[----:B------:R-:W-:Y:S02]  /*1e9f0*/  MOV R8, RZ ;  /* 0x000000ff00087202 */ /* 0x000fe40000000f00 */
[----:B--2---:R-:W-:-:S04]  /*1ea00*/  IADD3 R0, R0, R15, RZ ;  /* 0x0000000f00007210 */ /* 0x004fc80007ffe0ff */
[----:B------:R-:W-:-:S13]  /*1ea10*/  ISETP.GE.OR P0, PT, R0, c[0x0][0x53c], !P6 ;  /* 0x00014f0000007a0c */ /* 0x000fda0007706670 */
[----:B-1----:R-:W-:Y:S02]  /*1ea20*/  @!P0 MOV R4, 0x4 ;  /* 0x0000000400048802 */ /* 0x002fe40000000f00 */
        /* <DEDUP_REMOVED lines=8> */
.L_x_3080:
        /* <DEDUP_REMOVED lines=16> */
.L_x_3081:
[----:B--2---:R-:W-:-:S05]  /*1ebb0*/  IMAD R0, R0, c[0x0][0x538], RZ ;  /* 0x00014e0000007a24 */ /* 0x004fca00078e02ff */
[----:B------:R-:W-:-:S04]  /*1ebc0*/  IADD3 R6, R0, R6, RZ ;  /* 0x0000000600067210 */ /* 0x000fc80007ffe0ff */
[----:B------:R-:W-:-:S13]  /*1ebd0*/  ISETP.GT.AND P0, PT, R6, R9, PT ;  /* 0x000000090600720c */ /* 0x000fda0003f04270 */
[----:B-1----:R-:W-:Y:S05]  /*1ebe0*/  @!P0 BRA `(.L_x_3016) ;  /* 0xfffffda000008947 */ /* 0x002fea000383ffff */
.L_x_3012:
[----:B------:R-:W-:-:S05]  /*1ebf0*/  IADD3 R13, -R0, R6, RZ ;  /* 0x00000006000d7210 */ /* 0x000fca0007ffe1ff */
[----:B------:R-:W-:-:S05]  /*1ec00*/  IMAD R0, R4, c[0x0][0x538], R13 ;  /* 0x00014e0004007a24 */ /* 0x000fca00078e020d */
[----:B------:R-:W-:Y:S01]  /*1ec10*/  ISETP.GT.AND P0, PT, R0, R9, PT ;  /* 0x000000090000720c */ /* 0x000fe20003f04270 */
[----:B------:R-:W-:-:S12]  /*1ec20*/  BRA.DIV ~URZ, `(.L_x_3017) ;  /* 0x00003a827f007947 */ /* 0x000fd8000b800000 */
[----:B------:R-:W-:-:S03]  /*1ec30*/  VOTE.ANY R6, PT, !P0 ;  /* 0x0000000000067806 */ /* 0x000fc600040e0100 */
.L_x_3082:
[----:B------:R-:W2:Y:S01]  /*1ec40*/  LDL.LU R2, [R1+0xc] ;  /* 0x00000c0001027983 */ /* 0x000ea20000300800 */
[----:B------:R-:W2:Y:S02]  /*1ec50*/  POPC R0, R6 ;  /* 0x0000000600007309 */ /* 0x000ea40000000000 */
[----:B--2---:R-:W-:-:S05]  /*1ec60*/  IADD3 R2, R0, R2, RZ ;  /* 0x0000000200027210 */ /* 0x004fca0007ffe0ff */
[----:B------:R2:W-:Y:S01]  /*1ec70*/  STL [R1+0xc], R2 ;  /* 0x00000c0201007387 */ /* 0x0005e20000100800 */
[----:B------:R-:W-:Y:S05]  /*1ec80*/  BRA.DIV ~URZ, `(.L_x_3018) ;  /* 0x00003a727f007947 */ /* 0x000fea000b800000 */
[----:B------:R3:W4:Y:S04]  /*1ec90*/  SHFL.IDX PT, R12, R7, R0, 0x1f ;  /* 0x00001f00070c7589 */ /* 0x00072800000e0000 */
[----:B------:R3:W1:Y:S02]  /*1eca0*/  SHFL.IDX PT, R5, R8, R0, 0x1f ;  /* 0x00001f0008057589 */ /* 0x00066400000e0000 */
.L_x_3083:
[----:B------:R-:W-:Y:S01]  /*1ecb0*/  ISETP.NE.AND P0, PT, R6, RZ, PT ;  /* 0x000000ff0600720c */ /* 0x000fe20003f05270 */
[----:B------:R-:W-:-:S12]  /*1ecc0*/  BSSY B0, `(.L_x_3019) ;  /* 0x0000005000007945 */ /* 0x000fd80003800000 */
[----:B------:R-:W-:Y:S05]  /*1ecd0*/  @!P0 BRA `(.L_x_3020) ;  /* 0x0000003000008947 */ /* 0x000fea0003800000 */
[----:B---3--:R-:W-:Y:S01]  /*1ece0*/  IADD3 R0, R0, -0x1, RZ ;  /* 0xffffffff00007810 */ /* 0x008fe20007ffe0ff */
[----:B------:R-:W-:Y:S05]  /*1ecf0*/  BRA.DIV ~URZ, `(.L_x_3021) ;  /* 0x00003ad27f007947 */ /* 0x000fea000b800000 */
[----:B------:R3:W2:Y:S02]  /*1ed00*/  SHFL.IDX PT, R14, R4, R0, 0x1f ;  /* 0x00001f00040e7589 */ /* 0x0006a400000e0000 */
.L_x_3020:
[----:B------:R-:W-:Y:S05]  /*1ed10*/  BSYNC B0 ;  /* 0x0000000000007941 */ /* 0x000fea0003800000 */
.L_x_3019:
[----:B--23--:R-:W-:Y:S01]  /*1ed20*/  IMAD R0, R14, c[0x0][0x538], R13 ;  /* 0x00014e000e007a24 */ /* 0x00cfe200078e020d */
[----:B-1----:R-:W-:Y:S01]  /*1ed30*/  ISETP.NE.AND P0, PT, R5, 0x1, PT ;  /* 0x000000010500780c */ /* 0x002fe20003f05270 */
[----:B------:R-:W-:Y:S03]  /*1ed40*/  BSSY B0, `(.L_x_3022) ;  /* 0x0000086000007945 */ /* 0x000fe60003800000 */
[----:B------:R1:W-:Y:S01]  /*1ed50*/  STL [R1], R0 ;  /* 0x0000000001007387 */ /* 0x0003e20000100800 */
[----:B------:R-:W-:-:S08]  /*1ed60*/  IADD3 R8, -R0, R9, RZ ;  /* 0x0000000900087210 */ /* 0x000fd00007ffe1ff */
[----:B------:R-:W-:Y:S05]  /*1ed70*/  @!P0 BRA `(.L_x_3023) ;  /* 0x000003e000008947 */ /* 0x000fea0003800000 */
[-C--:B----4-:R-:W-:Y:S02]  /*1ed80*/  IABS R2, R12.reuse ;  /* 0x0000000c00027213 */ /* 0x090fe40000000000 */
[----:B------:R-:W-:Y:S02]  /*1ed90*/  IABS R9, R12 ;  /* 0x0000000c00097213 */ /* 0x000fe40000000000 */
[----:B-1----:R-:W1:Y:S08]  /*1eda0*/  I2F.RP R0, R2 ;  /* 0x0000000200007306 */ /* 0x002e700000209400 */
        /* <DEDUP_REMOVED lines=56> */
[----:B------:R-:W-:-:S05]  /*1f130*/  IMAD R0, R3, 0x10000, R0 ;  /* 0x0001000003007824 */ /* 0x000fca00078e0200 */
[----:B------:R1:W-:Y:S01]  /*1f140*/  STL [R1+0x8], R0 ;  /* 0x0000080001007387 */ /* 0x0003e20000100800 */
[----:B------:R-:W-:Y:S05]  /*1f150*/  BRA `(.L_x_3024) ;  /* 0x0000044000007947 */ /* 0x000fea0003800000 */
.L_x_3023:
[----:B-1----:R-:W2:Y:S01]  /*1f160*/  LDL R0, [R1+0xc] ;  /* 0x00000c0001007983 */ /* 0x002ea20000100800 */
[----:B------:R-:W-:-:S04]  /*1f170*/  IMAD.MOV.U32 R2, RZ, RZ, 0x4 ;  /* 0x00000004ff027424 */ /* 0x000fc800078e00ff */
[----:B--2---:R-:W-:-:S05]  /*1f180*/  IMAD.WIDE R2, R0, R2, c[0x0][0x590] ;  /* 0x0001640000027625 */ /* 0x004fca00078e0202 */
[----:B------:R-:W2:Y:S02]  /*1f190*/  LDG.E R4, [R2.64] ;  /* 0x0000000802047981 */ /* 0x000ea4000c1e1900 */
        /* <DEDUP_REMOVED lines=62> */
[----:B------:R-:W-:-:S05]  /*1f580*/  IMAD R0, R2, R3, R6 ;  /* 0x0000000302007224 */ /* 0x000fca00078e0206 */
[----:B------:R1:W-:Y:S02]  /*1f590*/  STL [R1+0x8], R0 ;  /* 0x0000080001007387 */ /* 0x0003e40000100800 */
.L_x_3024:
[----:B------:R-:W-:Y:S05]  /*1f5a0*/  BSYNC B0 ;  /* 0x0000000000007941 */ /* 0x000fea0003800000 */
.L_x_3022:
[----:B------:R-:W-:-:S04]  /*1f5b0*/  LOP3.LUT R2, RZ, R2, RZ, 0x33, !PT ;  /* 0x00000002ff027212 */ /* 0x000fc800078e33ff */
[----:B-1----:R-:W-:-:S05]  /*1f5c0*/  IADD3 R0, R2, R12, RZ ;  /* 0x0000000c02007210 */ /* 0x002fca0007ffe0ff */
[----:B------:R1:W-:Y:S01]  /*1f5d0*/  STL [R1+0x4], R0 ;  /* 0x0000040001007387 */ /* 0x0003e20000100800 */
[----:B------:R-:W-:Y:S05]  /*1f5e0*/  BRA `(.L_x_3025) ;  /* 0x0000005000007947 */ /* 0x000fea0003800000 */
.L_x_3013:
[----:B------:R-:W-:Y:S01]  /*1f5f0*/  MOV R0, c[0x0][0x53c] ;  /* 0x00014f0000007a02 */ /* 0x000fe20000000f00 */
[----:B------:R2:W-:Y:S04]  /*1f600*/  STL [R1], R9 ;  /* 0x0000000901007387 */ /* 0x0005e80000100800 */
[----:B------:R2:W-:Y:S04]  /*1f610*/  STL [R1+0x4], RZ ;  /* 0x000004ff01007387 */ /* 0x0005e80000100800 */
[----:B------:R2:W-:Y:S04]  /*1f620*/  STL [R1+0x8], RZ ;  /* 0x000008ff01007387 */ /* 0x0005e80000100800 */
[----:B------:R2:W-:Y:S02]  /*1f630*/  STL [R1+0xc], R0 ;  /* 0x00000c0001007387 */ /* 0x0005e40000100800 */
.L_x_3025:
[----:B------:R-:W-:Y:S05]  /*1f640*/  BSYNC B1 ;  /* 0x0000000000017941 */ /* 0x000fea0003800000 */
.L_x_3011:
[----:B-1----:R-:W3:Y:S04]  /*1f650*/  LDL R4, [R1] ;  /* 0x0000000001047983 */ /* 0x002ee80000100800 */
[----:B------:R-:W3:Y:S04]  /*1f660*/  LDL R5, [R1+0x4] ;  /* 0x0000040001057983 */ /* 0x000ee80000100800 */
[----:B------:R-:W3:Y:S04]  /*1f670*/  LDL R6, [R1+0x8] ;  /* 0x0000080001067983 */ /* 0x000ee80000100800 */
[----:B------:R-:W3:Y:S01]  /*1f680*/  LDL R7, [R1+0xc] ;  /* 0x00000c0001077983 */ /* 0x000ee20000100800 */
[----:B------:R-:W-:Y:S03]  /*1f690*/  WARPSYNC 0xffffffff ;  /* 0xffffffff00007948 */ /* 0x000fe60003800000 */
[----:B------:R-:W-:Y:S01]  /*1f6a0*/  BAR.SYNC.DEFER_BLOCKING 0x4, 0x100 ;  /* 0x0104000000007b1d */ /* 0x000fe20000010000 */
[----:B------:R-:W-:-:S13]  /*1f6b0*/  ISETP.NE.AND P0, PT, R15, RZ, PT ;  /* 0x000000ff0f00720c */ /* 0x000fda0003f05270 */
[----:B---3--:R1:W-:Y:S04]  /*1f6c0*/  @!P0 STS.128 [0x24100], R4 ;  /* 0x02410004ff008388 */ /* 0x0083e80000000c00 */
[----:B------:R-:W-:Y:S06]  /*1f6d0*/  BAR.ARV 0x5, 0x100 ;  /* 0x0144000000007b1d */ /* 0x000fec0000002000 */
.L_x_3006:
[----:B--2---:R-:W2:Y:S02]  /*1f6e0*/  LDL R0, [R1+0xc] ;  /* 0x00000c0001007983 */ /* 0x004ea40000100800 */
[----:B--2---:R-:W-:-:S13]  /*1f6f0*/  ISETP.GE.AND P0, PT, R0, c[0x0][0x53c], PT ;  /* 0x00014f0000007a0c */ /* 0x004fda0003f06270 */
[----:B-1----:R-:W-:Y:S01]  /*1f700*/  @P0 CALL.REL.NOINC `(.L_x_3026) ;  /* 0x0000001000000944 */ /* 0x002fe20003c00000 */
[----:B------:R-:W-:Y:S05]  /*1f710*/  BRA `(.L_x_3027) ;  /* 0xfffe27c000007947 */ /* 0x000fea000383ffff */
.L_x_3026:
[----:B------:R-:W-:Y:S05]  /*1f720*/  EXIT ;  /* 0x000000000000794d */ /* 0x000fea0003800000 */
.L_x_2824:
[----:B------:R-:W-:Y:S01]  /*1f730*/  IMAD.MOV.U32 R0, RZ, RZ, R5 ;  /* 0x000000ffff007224 */ /* 0x000fe200078e0005 */
[----:B------:R-:W-:Y:S02]  /*1f740*/  MOV R3, 0x1 ;  /* 0x0000000100037802 */ /* 0x000fe40000000f00 */
[----:B------:R-:W-:Y:S02]  /*1f750*/  MOV R2, 0x1f770 ;  /* 0x0001f77000027802 */ /* 0x000fe40000000f00 */
[----:B------:R-:W-:Y:S05]  /*1f760*/  CALL.REL.NOINC `($__internal_50_$__cuda_sm70_shflsync_up_p) ;  /* 0x0000317000007944 */ /* 0x000fea0003c00000 */
[----:B------:R-:W-:Y:S01]  /*1f770*/  MOV R0, R4 ;  /* 0x0000000400007202 */ /* 0x000fe20000000f00 */
[----:B------:R-:W-:Y:S05]  /*1f780*/  BRA `(.L_x_3028) ;  /* 0xfffe0cd000007947 */ /* 0x000fea000383ffff */
.L_x_2825:
[----:B------:R-:W-:Y:S01]  /*1f790*/  IMAD.MOV.U32 R0, RZ, RZ, R5 ;  /* 0x000000ffff007224 */ /* 0x000fe200078e0005 */
[----:B------:R-:W-:Y:S02]  /*1f7a0*/  MOV R3, 0x2 ;  /* 0x0000000200037802 */ /* 0x000fe40000000f00 */
[----:B------:R-:W-:Y:S02]  /*1f7b0*/  MOV R2, 0x1f7d0 ;  /* 0x0001f7d000027802 */ /* 0x000fe40000000f00 */
[----:B------:R-:W-:Y:S05]  /*1f7c0*/  CALL.REL.NOINC `($__internal_50_$__cuda_sm70_shflsync_up_p) ;  /* 0x0000311000007944 */ /* 0x000fea0003c00000 */
[----:B------:R-:W-:Y:S01]  /*1f7d0*/  SEL R4, R4, RZ, P4 ;  /* 0x000000ff04047207 */ /* 0x000fe20002000000 */
[----:B------:R-:W-:Y:S01]  /*1f7e0*/  IMAD.MOV.U32 R3, RZ, RZ, 0x4 ;  /* 0x00000004ff037424 */ /* 0x000fe200078e00ff */
[----:B------:R-:W-:-:S03]  /*1f7f0*/  MOV R2, 0x1f820 ;  /* 0x0001f82000027802 */ /* 0x000fc60000000f00 */
[----:B------:R-:W-:Y:S02]  /*1f800*/  IMAD.IADD R0, R5, 0x1, R4 ;  /* 0x0000000105007824 */ /* 0x000fe400078e0204 */
        /* <DEDUP_REMOVED lines=13> */
[----:B------:R-:W-:Y:S02]  /*1f8e0*/  MOV R32, 0x1f ;  /* 0x0000001f00207802 */ /* 0x000fe40000000f00 */
[----:B------:R-:W-:Y:S01]  /*1f8f0*/  MOV R3, 0x1f930 ;  /* 0x0001f93000037802 */ /* 0x000fe20000000f00 */
[----:B------:R-:W-:-:S04]  /*1f900*/  IMAD.IADD R4, R0, 0x1, R4 ;  /* 0x0000000100047824 */ /* 0x000fc800078e0204 */
[----:B------:R-:W-:Y:S02]  /*1f910*/  IMAD.MOV.U32 R33, RZ, RZ, R4 ;  /* 0x000000ffff217224 */ /* 0x000fe400078e0004 */
[----:B------:R-:W-:Y:S05]  /*1f920*/  CALL.REL.NOINC `($__internal_49_$__cuda_sm70_shflsync_idx_p) ;  /* 0x00002f5000007944 */ /* 0x000fea0003c00000 */
[----:B------:R-:W-:Y:S01]  /*1f930*/  MOV R0, R34 ;  /* 0x0000002200007202 */ /* 0x000fe20000000f00 */
[----:B------:R-:W-:Y:S05]  /*1f940*/  BRA `(.L_x_3029) ;  /* 0xfffe0c1000007947 */ /* 0x000fea000383ffff */
.L_x_2827:
[----:B------:R-:W-:Y:S02]  /*1f950*/  SEL R0, RZ, 0x1, P0 ;  /* 0x00000001ff007807 */ /* 0x000fe40000000000 */
[----:B------:R-:W-:Y:S02]  /*1f960*/  MOV R2, 0x1f980 ;  /* 0x0001f98000027802 */ /* 0x000fe40000000f00 */
[----:B------:R-:W-:Y:S05]  /*1f970*/  CALL.REL.NOINC `($__internal_51_$__cuda_sm70_votesync_ballot) ;  /* 0x00002fc000007944 */ /* 0x000fea0003c00000 */
[----:B------:R-:W-:Y:S01]  /*1f980*/  MOV R6, R0 ;  /* 0x0000000000067202 */ /* 0x000fe20000000f00 */
[----:B------:R-:W-:Y:S05]  /*1f990*/  BRA `(.L_x_3030) ;  /* 0xfffe0c5000007947 */ /* 0x000fea000383ffff */
.L_x_2828:
[----:B------:R-:W-:Y:S01]  /*1f9a0*/  IMAD.MOV.U32 R33, RZ, RZ, R9 ;  /* 0x000000ffff217224 */ /* 0x000fe200078e0009 */
[----:B-1----:R-:W-:Y:S01]  /*1f9b0*/  MOV R2, R0 ;  /* 0x0000000000027202 */ /* 0x002fe20000000f00 */
[----:B------:R-:W-:Y:S01]  /*1f9c0*/  IMAD.MOV.U32 R32, RZ, RZ, 0x1f ;  /* 0x0000001fff207424 */ /* 0x000fe200078e00ff */
[----:B------:R-:W-:Y:S02]  /*1f9d0*/  MOV R3, 0x1f9f0 ;  /* 0x0001f9f000037802 */ /* 0x000fe40000000f00 */
[----:B------:R-:W-:Y:S05]  /*1f9e0*/  CALL.REL.NOINC `($__internal_49_$__cuda_sm70_shflsync_idx_p) ;  /* 0x00002e9000007944 */ /* 0x000fea0003c00000 */
[----:B------:R-:W-:Y:S01]  /*1f9f0*/  IMAD.MOV.U32 R12, RZ, RZ, R34 ;  /* 0x000000ffff0c7224 */ /* 0x000fe200078e0022 */
[----:B------:R-:W-:Y:S01]  /*1fa00*/  MOV R33, R8 ;  /* 0x0000000800217202 */ /* 0x000fe20000000f00 */
[----:B------:R-:W-:Y:S01]  /*1fa10*/  IMAD.MOV.U32 R5, RZ, RZ, RZ ;  /* 0x000000ffff057224 */ /* 0x000fe200078e00ff */
[----:B------:R-:W-:Y:S01]  /*1fa20*/  MOV R2, R0 ;  /* 0x0000000000027202 */ /* 0x000fe20000000f00 */
[----:B------:R-:W-:Y:S01]  /*1fa30*/  IMAD.MOV.U32 R32, RZ, RZ, 0x1f ;  /* 0x0000001fff207424 */ /* 0x000fe200078e00ff */
[----:B------:R-:W-:-:S02]  /*1fa40*/  MOV R3, 0x1fa60 ;  /* 0x0001fa6000037802 */ /* 0x000fc40000000f00 */
[----:B------:R-:W-:Y:S05]  /*1fa50*/  CALL.REL.NOINC `($__internal_49_$__cuda_sm70_shflsync_idx_p) ;  /* 0x00002e2000007944 */ /* 0x000fea0003c00000 */
[----:B------:R-:W-:Y:S01]  /*1fa60*/  MOV R9, R34 ;  /* 0x0000002200097202 */ /* 0x000fe20000000f00 */
[----:B------:R-:W-:Y:S05]  /*1fa70*/  BRA `(.L_x_3031) ;  /* 0xfffe0be000007947 */ /* 0x000fea000383ffff */
.L_x_2831:
[----:B------:R-:W-:Y:S01]  /*1fa80*/  IMAD.MOV.U32 R33, RZ, RZ, R4 ;  /* 0x000000ffff217224 */ /* 0x000fe200078e0004 */
[----:B------:R-:W-:-:S02]  /*1fa90*/  MOV R32, 0x1f ;  /* 0x0000001f00207802 */ /* 0x000fc40000000f00 */
[----:B------:R-:W-:Y:S02]  /*1faa0*/  MOV R3, 0x1fac0 ;  /* 0x0001fac000037802 */ /* 0x000fe40000000f00 */
[----:B--234-:R-:W-:Y:S05]  /*1fab0*/  CALL.REL.NOINC `($__internal_49_$__cuda_sm70_shflsync_idx_p) ;  /* 0x00002dc000007944 */ /* 0x01cfea0003c00000 */
[----:B------:R-:W-:Y:S01]  /*1fac0*/  MOV R5, R34 ;  /* 0x0000002200057202 */ /* 0x000fe20000000f00 */
[----:B------:R-:W-:Y:S05]  /*1fad0*/  BRA `(.L_x_2830) ;  /* 0xfffe0be000007947 */ /* 0x000fea000383ffff */
.L_x_2870:
[----:B------:R-:W-:Y:S01]  /*1fae0*/  IMAD.MOV.U32 R33, RZ, RZ, R12 ;  /* 0x000000ffff217224 */ /* 0x000fe200078e000c */
[----:B------:R-:W-:Y:S01]  /*1faf0*/  MOV R2, RZ ;  /* 0x000000ff00027202 */ /* 0x000fe20000000f00 */
[----:B------:R-:W-:Y:S01]  /*1fb00*/  IMAD.MOV.U32 R32, RZ, RZ, 0x181f ;  /* 0x0000181fff207424 */ /* 0x000fe200078e00ff */
[----:B------:R-:W-:Y:S02]  /*1fb10*/  MOV R3, 0x1fb30 ;  /* 0x0001fb3000037802 */ /* 0x000fe40000000f00 */
[----:B-----5:R-:W-:Y:S05]  /*1fb20*/  CALL.REL.NOINC `($__internal_49_$__cuda_sm70_shflsync_idx_p) ;  /* 0x00002d5000007944 */ /* 0x020fea0003c00000 */
[----:B------:R-:W-:Y:S01]  /*1fb30*/  MOV R4, R34 ;  /* 0x0000002200047202 */ /* 0x000fe20000000f00 */
[----:B------:R-:W-:Y:S05]  /*1fb40*/  BRA `(.L_x_3032) ;  /* 0xfffe8ca000007947 */ /* 0x000fea000383ffff */
.L_x_2871:
[----:B------:R-:W-:Y:S01]  /*1fb50*/  IMAD.MOV.U32 R33, RZ, RZ, R13 ;  /* 0x000000ffff217224 */ /* 0x000fe200078e000d */
[----:B------:R-:W-:Y:S01]  /*1fb60*/  MOV R2, RZ ;  /* 0x000000ff00027202 */ /* 0x000fe20000000f00 */
[----:B------:R-:W-:Y:S01]  /*1fb70*/  IMAD.MOV.U32 R32, RZ, RZ, 0x181f ;  /* 0x0000181fff207424 */ /* 0x000fe200078e00ff */
[----:B------:R-:W-:Y:S02]  /*1fb80*/  MOV R3, 0x1fba0 ;  /* 0x0001fba000037802 */ /* 0x000fe40000000f00 */
[----:B-12--5:R-:W-:Y:S05]  /*1fb90*/  CALL.REL.NOINC `($__internal_49_$__cuda_sm70_shflsync_idx_p) ;  /* 0x00002ce000007944 */ /* 0x026fea0003c00000 */
[----:B------:R-:W-:Y:S01]  /*1fba0*/  MOV R0, R34 ;  /* 0x0000002200007202 */ /* 0x000fe20000000f00 */
[----:B------:R-:W-:Y:S05]  /*1fbb0*/  BRA `(.L_x_3033) ;  /* 0xfffe8c5000007947 */ /* 0x000fea000383ffff */
.L_x_2874:
[----:B------:R-:W-:Y:S01]  /*1fbc0*/  IMAD.MOV.U32 R33, RZ, RZ, R12 ;  /* 0x000000ffff217224 */ /* 0x000fe200078e000c */
[----:B--2---:R-:W-:Y:S01]  /*1fbd0*/  MOV R2, 0x1 ;  /* 0x0000000100027802 */ /* 0x004fe20000000f00 */
[----:B------:R-:W-:Y:S01]  /*1fbe0*/  IMAD.MOV.U32 R32, RZ, RZ, 0x181f ;  /* 0x0000181fff207424 */ /* 0x000fe200078e00ff */
[----:B------:R-:W-:-:S02]  /*1fbf0*/  MOV R3, 0x1fc10 ;  /* 0x0001fc1000037802 */ /* 0x000fc40000000f00 */
[----:B-1-345:R-:W-:Y:S05]  /*1fc00*/  CALL.REL.NOINC `($__internal_49_$__cuda_sm70_shflsync_idx_p) ;  /* 0x00002c7000007944 */ /* 0x03afea0003c00000 */
[----:B------:R-:W-:Y:S01]  /*1fc10*/  IMAD.MOV.U32 R4, RZ, RZ, R34 ;  /* 0x000000ffff047224 */ /* 0x000fe200078e0022 */
[----:B------:R-:W-:Y:S01]  /*1fc20*/  MOV R2, 0x1 ;  /* 0x0000000100027802 */ /* 0x000fe20000000f00 */
[----:B------:R-:W-:Y:S01]  /*1fc30*/  IMAD.MOV.U32 R33, RZ, RZ, R13 ;  /* 0x000000ffff217224 */ /* 0x000fe200078e000d */
[----:B------:R-:W-:-:S02]  /*1fc40*/  MOV R32, 0x181f ;  /* 0x0000181f00207802 */ /* 0x000fc40000000f00 */
[----:B------:R-:W-:Y:S02]  /*1fc50*/  MOV R3, 0x1fc70 ;  /* 0x0001fc7000037802 */ /* 0x000fe40000000f00 */
[----:B------:R-:W-:Y:S05]  /*1fc60*/  CALL.REL.NOINC `($__internal_49_$__cuda_sm70_shflsync_idx_p) ;  /* 0x00002c1000007944 */ /* 0x000fea0003c00000 */
[----:B------:R-:W-:Y:S01]  /*1fc70*/  MOV R0, R34 ;  /* 0x0000002200007202 */ /* 0x000fe20000000f00 */
[----:B------:R-:W-:Y:S05]  /*1fc80*/  BRA `(.L_x_3034) ;  /* 0xfffe8cc000007947 */ /* 0x000fea000383ffff */
.L_x_2877:
[----:B------:R-:W-:Y:S01]  /*1fc90*/  IMAD.MOV.U32 R33, RZ, RZ, R12 ;  /* 0x000000ffff217224 */ /* 0x000fe200078e000c */
[----:B-1----:R-:W-:Y:S01]  /*1fca0*/  MOV R2, 0x2 ;  /* 0x0000000200027802 */ /* 0x002fe20000000f00 */
[----:B------:R-:W-:Y:S01]  /*1fcb0*/  IMAD.MOV.U32 R32, RZ, RZ, 0x181f ;  /* 0x0000181fff207424 */ /* 0x000fe200078e00ff */
[----:B------:R-:W-:Y:S02]  /*1fcc0*/  MOV R3, 0x1fce0 ;  /* 0x0001fce000037802 */ /* 0x000fe40000000f00 */
[----:B--2345:R-:W-:Y:S05]  /*1fcd0*/  CALL.REL.NOINC `($__internal_49_$__cuda_sm70_shflsync_idx_p) ;  /* 0x00002ba000007944 */ /* 0x03cfea0003c00000 */
[----:B------:R-:W-:Y:S01]  /*1fce0*/  MOV R4, R34 ;  /* 0x0000002200047202 */ /* 0x000fe20000000f00 */
[----:B------:R-:W-:Y:S05]  /*1fcf0*/  BRA `(.L_x_3035) ;  /* 0xfffe8d8000007947 */ /* 0x000fea000383ffff */
.L_x_2878:
[----:B------:R-:W-:Y:S01]  /*1fd00*/  IMAD.MOV.U32 R33, RZ, RZ, R13 ;  /* 0x000000ffff217224 */ /* 0x000fe200078e000d */
[----:B------:R-:W-:Y:S01]  /*1fd10*/  MOV R2, 0x2 ;  /* 0x0000000200027802 */ /* 0x000fe20000000f00 */
[----:B------:R-:W-:Y:S01]  /*1fd20*/  IMAD.MOV.U32 R32, RZ, RZ, 0x181f ;  /* 0x0000181fff207424 */ /* 0x000fe200078e00ff */
[----:B------:R-:W-:Y:S02]  /*1fd30*/  MOV R3, 0x1fd50 ;  /* 0x0001fd5000037802 */ /* 0x000fe40000000f00 */
[----:B-12345:R-:W-:Y:S05]  /*1fd40*/  CALL.REL.NOINC `($__internal_49_$__cuda_sm70_shflsync_idx_p) ;  /* 0x00002b3000007944 */ /* 0x03efea0003c00000 */
[----:B------:R-:W-:Y:S01]  /*1fd50*/  MOV R0, R34 ;  /* 0x0000002200007202 */ /* 0x000fe20000000f00 */
[----:B------:R-:W-:Y:S05]  /*1fd60*/  BRA `(.L_x_3036) ;  /* 0xfffe8d3000007947 */ /* 0x000fea000383ffff */
.L_x_2881:
[----:B------:R-:W-:Y:S01]  /*1fd70*/  IMAD.MOV.U32 R33, RZ, RZ, R12 ;  /* 0x000000ffff217224 */ /* 0x000fe200078e000c */
[----:B-1----:R-:W-:Y:S01]  /*1fd80*/  MOV R2, 0x3 ;  /* 0x0000000300027802 */ /* 0x002fe20000000f00 */
[----:B------:R-:W-:Y:S01]  /*1fd90*/  IMAD.MOV.U32 R32, RZ, RZ, 0x181f ;  /* 0x0000181fff207424 */ /* 0x000fe200078e00ff */
[----:B------:R-:W-:-:S02]  /*1fda0*/  MOV R3, 0x1fdc0 ;  /* 0x0001fdc000037802 */ /* 0x000fc40000000f00 */
[----:B--2345:R-:W-:Y:S05]  /*1fdb0*/  CALL.REL.NOINC `($__internal_49_$__cuda_sm70_shflsync_idx_p) ;  /* 0x00002ac000007944 */ /* 0x03cfea0003c00000 */
        /* <DEDUP_REMOVED lines=8> */
.L_x_2884:
[----:B------:R-:W-:Y:S01]  /*1fe40*/  IMAD.MOV.U32 R33, RZ, RZ, R5 ;  /* 0x000000ffff217224 */ /* 0x000fe200078e0005 */
[----:B------:R-:W-:Y:S01]  /*1fe50*/  MOV R2, RZ ;  /* 0x000000ff00027202 */ /* 0x000fe20000000f00 */
[----:B------:R-:W-:Y:S01]  /*1fe60*/  IMAD.MOV.U32 R32, RZ, RZ, 0x181f ;  /* 0x0000181fff207424 */ /* 0x000fe200078e00ff */
[----:B------:R-:W-:Y:S02]  /*1fe70*/  MOV R3, 0x1fe90 ;  /* 0x0001fe9000037802 */ /* 0x000fe40000000f00 */
[----:B------:R-:W-:Y:S05]  /*1fe80*/  CALL.REL.NOINC `($__internal_49_$__cuda_sm70_shflsync_idx_p) ;  /* 0x000029f000007944 */ /* 0x000fea0003c00000 */
[----:B------:R-:W-:Y:S01]  /*1fe90*/  MOV R4, R34 ;  /* 0x0000002200047202 */ /* 0x000fe20000000f00 */
[----:B------:R-:W-:Y:S05]  /*1fea0*/  BRA `(.L_x_3038) ;  /* 0xfffe980000007947 */ /* 0x000fea000383ffff */
.L_x_2885:
[----:B------:R-:W-:Y:S01]  /*1feb0*/  IMAD.MOV.U32 R33, RZ, RZ, R14 ;  /* 0x000000ffff217224 */ /* 0x000fe200078e000e */
[----:B------:R-:W-:Y:S01]  /*1fec0*/  MOV R2, RZ ;  /* 0x000000ff00027202 */ /* 0x000fe20000000f00 */
[----:B------:R-:W-:Y:S01]  /*1fed0*/  IMAD.MOV.U32 R32, RZ, RZ, 0x181f ;  /* 0x0000181fff207424 */ /* 0x000fe200078e00ff */
[----:B------:R-:W-:Y:S02]  /*1fee0*/  MOV R3, 0x1ff00 ;  /* 0x0001ff0000037802 */ /* 0x000fe40000000f00 */
[----:B-12---:R-:W-:Y:S05]  /*1fef0*/  CALL.REL.NOINC `($__internal_49_$__cuda_sm70_shflsync_idx_p) ;  /* 0x0000298000007944 */ /* 0x006fea0003c00000 */
[C---:B------:R-:W-:Y:S01]  /*1ff00*/  IADD3 R6, P1, R34.reuse, R17, RZ ;  /* 0x0000001122067210 */ /* 0x040fe20007f3e0ff */
[----:B------:R-:W-:Y:S01]  /*1ff10*/  IMAD.MOV.U32 R33, RZ, RZ, R5 ;  /* 0x000000ffff217224 */ /* 0x000fe200078e0005 */
[----:B------:R-:W-:Y:S01]  /*1ff20*/  IADD3 R8, P0, R34, R15, RZ ;  /* 0x0000000f22087210 */ /* 0x000fe20007f1e0ff */
[----:B------:R-:W-:Y:S01]  /*1ff30*/  IMAD.MOV.U32 R32, RZ, RZ, 0x181f ;  /* 0x0000181fff207424 */ /* 0x000fe200078e00ff */
[----:B------:R-:W-:Y:S01]  /*1ff40*/  ISETP.GE.AND P2, PT, R216, c[0x0][0x1d4], PT ;  /* 0x00007500d8007a0c */ /* 0x000fe20003f46270 */
[----:B------:R-:W-:Y:S01]  /*1ff50*/  IMAD.X R7, R4, 0x1, R20, P1 ;  /* 0x0000000104077824 */ /* 0x000fe200008e0614 */
[----:B------:R-:W-:Y:S01]  /*1ff60*/  ISETP.GE.AND P1, PT, R218, c[0x0][0x1d4], PT ;  /* 0x00007500da007a0c */ /* 0x000fe20003f26270 */
[----:B------:R-:W-:Y:S01]  /*1ff70*/  IMAD.X R9, R4, 0x1, R16, P0 ;  /* 0x0000000104097824 */ /* 0x000fe200000e0610 */
[----:B------:R-:W-:-:S02]  /*1ff80*/  ISETP.GE.AND P0, PT, R219, c[0x0][0x1d4], PT ;  /* 0x00007500db007a0c */ /* 0x000fc40003f06270 */
[----:B------:R-:W-:Y:S02]  /*1ff90*/  IADD3 R2, P3, R34, R19, RZ ;  /* 0x0000001322027210 */ /* 0x000fe40007f7e0ff */
        /* <DEDUP_REMOVED lines=12> */
[----:B-1----:R-:W-:Y:S05]  /*20060*/  CALL.REL.NOINC `($__internal_49_$__cuda_sm70_shflsync_idx_p) ;  /* 0x0000281000007944 */ /* 0x002fea0003c00000 */
        /* <DEDUP_REMOVED lines=8> */
.L_x_2890:
[----:B------:R-:W-:Y:S01]  /*200f0*/  IMAD.MOV.U32 R33, RZ, RZ, R42 ;  /* 0x000000ffff217224 */ /* 0x000fe200078e002a */
[----:B------:R-:W-:Y:S01]  /*20100*/  MOV R2, RZ ;  /* 0x000000ff00027202 */ /* 0x000fe20000000f00 */
[----:B------:R-:W-:Y:S01]  /*20110*/  IMAD.MOV.U32 R32, RZ, RZ, 0x1c1f ;  /* 0x00001c1fff207424 */ /* 0x000fe200078e00ff */
[----:B------:R-:W-:Y:S02]  /*20120*/  MOV R3, 0x20140 ;  /* 0x0002014000037802 */ /* 0x000fe40000000f00 */
[----:B------:R-:W-:Y:S05]  /*20130*/  CALL.REL.NOINC `($__internal_49_$__cuda_sm70_shflsync_idx_p) ;  /* 0x0000274000007944 */ /* 0x000fea0003c00000 */
[----:B------:R-:W-:Y:S01]  /*20140*/  MOV R5, R34 ;  /* 0x0000002200057202 */ /* 0x000fe20000000f00 */
[----:B------:R-:W-:Y:S05]  /*20150*/  BRA `(.L_x_3040) ;  /* 0xfffe9af000007947 */ /* 0x000fea000383ffff */
.L_x_2891:
[----:B------:R-:W-:Y:S01]  /*20160*/  IMAD.MOV.U32 R33, RZ, RZ, R43 ;  /* 0x000000ffff217224 */ /* 0x000fe200078e002b */
[----:B------:R-:W-:Y:S01]  /*20170*/  MOV R2, RZ ;  /* 0x000000ff00027202 */ /* 0x000fe20000000f00 */
[----:B------:R-:W-:Y:S01]  /*20180*/  IMAD.MOV.U32 R32, RZ, RZ, 0x1c1f ;  /* 0x00001c1fff207424 */ /* 0x000fe200078e00ff */
[----:B------:R-:W-:Y:S02]  /*20190*/  MOV R3, 0x201b0 ;  /* 0x000201b000037802 */ /* 0x000fe40000000f00 */
[----:B-12---:R-:W-:Y:S05]  /*201a0*/  CALL.REL.NOINC `($__internal_49_$__cuda_sm70_shflsync_idx_p) ;  /* 0x000026d000007944 */ /* 0x006fea0003c00000 */
[----:B------:R-:W-:Y:S01]  /*201b0*/  IMAD.MOV.U32 R33, RZ, RZ, R13 ;  /* 0x000000ffff217224 */ /* 0x000fe200078e000d */
[----:B------:R-:W-:Y:S01]  /*201c0*/  MOV R32, 0x1c1f ;  /* 0x00001c1f00207802 */ /* 0x000fe20000000f00 */
[----:B------:R-:W-:Y:S01]  /*201d0*/  IMAD.MOV.U32 R2, RZ, RZ, RZ ;  /* 0x000000ffff027224 */ /* 0x000fe200078e00ff */
[----:B------:R-:W-:-:S02]  /*201e0*/  MOV R4, R34 ;  /* 0x0000002200047202 */ /* 0x000fc40000000f00 */
[----:B------:R-:W-:Y:S02]  /*201f0*/  MOV R3, 0x20210 ;  /* 0x0002021000037802 */ /* 0x000fe40000000f00 */
[----:B------:R-:W-:Y:S05]  /*20200*/  CALL.REL.NOINC `($__internal_49_$__cuda_sm70_shflsync_idx_p) ;  /* 0x0000267000007944 */ /* 0x000fea0003c00000 */
[----:B------:R-:W-:Y:S01]  /*20210*/  IMAD.MOV.U32 R12, RZ, RZ, R34 ;  /* 0x000000ffff0c7224 */ /* 0x000fe200078e0022 */
[----:B------:R-:W-:Y:S01]  /*20220*/  MOV R2, RZ ;  /* 0x000000ff00027202 */ /* 0x000fe20000000f00 */
[----:B------:R-:W-:Y:S01]  /*20230*/  IMAD.MOV.U32 R33, RZ, RZ, R44 ;  /* 0x000000ffff217224 */ /* 0x000fe200078e002c */
[----:B------:R-:W-:Y:S02]  /*20240*/  MOV R32, 0x1c1f ;  /* 0x00001c1f00207802 */ /* 0x000fe40000000f00 */
[----:B------:R-:W-:Y:S02]  /*20250*/  MOV R3, 0x20270 ;  /* 0x0002027000037802 */ /* 0x000fe40000000f00 */
[----:B------:R-:W-:Y:S05]  /*20260*/  CALL.REL.NOINC `($__internal_49_$__cuda_sm70_shflsync_idx_p) ;  /* 0x0000261000007944 */ /* 0x000fea0003c00000 */
[----:B------:R-:W-:Y:S01]  /*20270*/  MOV R0, R34 ;  /* 0x0000002200007202 */ /* 0x000fe20000000f00 */
[----:B------:R-:W-:Y:S05]  /*20280*/  BRA `(.L_x_3041) ;  /* 0xfffe9a0000007947 */ /* 0x000fea000383ffff */
.L_x_2894:
[----:B------:R-:W-:Y:S01]  /*20290*/  IMAD.MOV.U32 R33, RZ, RZ, R42 ;  /* 0x000000ffff217224 */ /* 0x000fe200078e002a */
[----:B------:R-:W-:Y:S01]  /*202a0*/  MOV R2, 0x1 ;  /* 0x0000000100027802 */ /* 0x000fe20000000f00 */
[----:B------:R-:W-:Y:S01]  /*202b0*/  IMAD.MOV.U32 R32, RZ, RZ, 0x1c1f ;  /* 0x00001c1fff207424 */ /* 0x000fe200078e00ff */
[----:B------:R-:W-:Y:S02]  /*202c0*/  MOV R3, 0x202e0 ;  /* 0x000202e000037802 */ /* 0x000fe40000000f00 */
[----:B---3--:R-:W-:Y:S05]  /*202d0*/  CALL.REL.NOINC `($__internal_49_$__cuda_sm70_shflsync_idx_p) ;  /* 0x000025a000007944 */ /* 0x008fea0003c00000 */
[----:B------:R-:W-:Y:S01]  /*202e0*/  IMAD.MOV.U32 R5, RZ, RZ, R34 ;  /* 0x000000ffff057224 */ /* 0x000fe200078e0022 */
[----:B------:R-:W-:Y:S01]  /*202f0*/  MOV R2, 0x1 ;  /* 0x0000000100027802 */ /* 0x000fe20000000f00 */
[----:B------:R-:W-:Y:S01]  /*20300*/  IMAD.MOV.U32 R33, RZ, RZ, R43 ;  /* 0x000000ffff217224 */ /* 0x000fe200078e002b */
[----:B------:R-:W-:-:S02]  /*20310*/  MOV R32, 0x1c1f ;  /* 0x00001c1f00207802 */ /* 0x000fc40000000f00 */
[----:B------:R-:W-:Y:S02]  /*20320*/  MOV R3, 0x20340 ;  /* 0x0002034000037802 */ /* 0x000fe40000000f00 */
[----:B------:R-:W-:Y:S05]  /*20330*/  CALL.REL.NOINC `($__internal_49_$__cuda_sm70_shflsync_idx_p) ;  /* 0x0000254000007944 */ /* 0x000fea0003c00000 */
[----:B------:R-:W-:Y:S01]  /*20340*/  IMAD.MOV.U32 R33, RZ, RZ, R13 ;  /* 0x000000ffff217224 */ /* 0x000fe200078e000d */
[----:B------:R-:W-:Y:S01]  /*20350*/  MOV R32, 0x1c1f ;  /* 0x00001c1f00207802 */ /* 0x000fe20000000f00 */
[----:B------:R-:W-:Y:S01]  /*20360*/  IMAD.MOV.U32 R2, RZ, RZ, 0x1 ;  /* 0x00000001ff027424 */ /* 0x000fe200078e00ff */
[----:B------:R-:W-:Y:S02]  /*20370*/  MOV R4, R34 ;  /* 0x0000002200047202 */ /* 0x000fe40000000f00 */
[----:B------:R-:W-:Y:S02]  /*20380*/  MOV R3, 0x203a0 ;  /* 0x000203a000037802 */ /* 0x000fe40000000f00 */
[----:B------:R-:W-:Y:S05]  /*20390*/  CALL.REL.NOINC `($__internal_49_$__cuda_sm70_shflsync_idx_p) ;  /* 0x000024e000007944 */ /* 0x000fea0003c00000 */
[----:B------:R-:W-:Y:S01]  /*203a0*/  IMAD.MOV.U32 R12, RZ, RZ, R34 ;  /* 0x000000ffff0c7224 */ /* 0x000fe200078e0022 */
[----:B------:R-:W-:Y:S01]  /*203b0*/  MOV R2, 0x1 ;  /* 0x0000000100027802 */ /* 0x000fe20000000f00 */
[----:B------:R-:W-:Y:S01]  /*203c0*/  IMAD.MOV.U32 R33, RZ, RZ, R44 ;  /* 0x000000ffff217224 */ /* 0x000fe200078e002c */
[----:B------:R-:W-:Y:S02]  /*203d0*/  MOV R32, 0x1c1f ;  /* 0x00001c1f00207802 */ /* 0x000fe40000000f00 */
[----:B------:R-:W-:-:S02]  /*203e0*/  MOV R3, 0x20400 ;  /* 0x0002040000037802 */ /* 0x000fc40000000f00 */
[----:B------:R-:W-:Y:S05]  /*203f0*/  CALL.REL.NOINC `($__internal_49_$__cuda_sm70_shflsync_idx_p) ;  /* 0x0000248000007944 */ /* 0x000fea0003c00000 */
[----:B------:R-:W-:Y:S01]  /*20400*/  MOV R0, R34 ;  /* 0x0000002200007202 */ /* 0x000fe20000000f00 */
[----:B------:R-:W-:Y:S05]  /*20410*/  BRA `(.L_x_3042) ;  /* 0xfffea0c000007947 */ /* 0x000fea000383ffff */
.L_x_2919:
[----:B------:R-:W-:Y:S01]  /*20420*/  IMAD.MOV.U32 R33, RZ, RZ, R22 ;  /* 0x000000ffff217224 */ /* 0x000fe200078e0016 */
[----:B------:R-:W-:Y:S01]  /*20430*/  MOV R2, RZ ;  /* 0x000000ff00027202 */ /* 0x000fe20000000f00 */
[----:B------:R-:W-:Y:S01]  /*20440*/  IMAD.MOV.U32 R32, RZ, RZ, 0x1c1f ;  /* 0x00001c1fff207424 */ /* 0x000fe200078e00ff */
[----:B------:R-:W-:-:S02]  /*20450*/  MOV R3, 0x20470 ;  /* 0x0002047000037802 */ /* 0x000fc40000000f00 */
[----:B------:R-:W-:Y:S05]  /*20460*/  CALL.REL.NOINC `($__internal_49_$__cuda_sm70_shflsync_idx_p) ;  /* 0x0000241000007944 */ /* 0x000fea0003c00000 */
[----:B------:R-:W-:Y:S01]  /*20470*/  MOV R0, R34 ;  /* 0x0000002200007202 */ /* 0x000fe20000000f00 */
[----:B------:R-:W-:Y:S05]  /*20480*/  BRA `(.L_x_3043) ;  /* 0xfffecd4000007947 */ /* 0x000fea000383ffff */
.L_x_2920:
[----:B------:R-:W-:Y:S01]  /*20490*/  IMAD.MOV.U32 R33, RZ, RZ, R23 ;  /* 0x000000ffff217224 */ /* 0x000fe200078e0017 */
[----:B------:R-:W-:Y:S01]  /*204a0*/  MOV R2, RZ ;  /* 0x000000ff00027202 */ /* 0x000fe20000000f00 */
[----:B------:R-:W-:Y:S01]  /*204b0*/  IMAD.MOV.U32 R32, RZ, RZ, 0x1c1f ;  /* 0x00001c1fff207424 */ /* 0x000fe200078e00ff */
[----:B------:R-:W-:-:S02]  /*204c0*/  MOV R3, 0x204e0 ;  /* 0x000204e000037802 */ /* 0x000fc40000000f00 */
[----:B-12---:R-:W-:Y:S05]  /*204d0*/  CALL.REL.NOINC `($__internal_49_$__cuda_sm70_shflsync_idx_p) ;  /* 0x000023a000007944 */ /* 0x006fea0003c00000 */
[----:B------:R-:W-:Y:S01]  /*204e0*/  IMAD.MOV.U32 R33, RZ, RZ, R21 ;  /* 0x000000ffff217224 */ /* 0x000fe200078e0015 */
[----:B------:R-:W-:Y:S01]  /*204f0*/  MOV R2, RZ ;  /* 0x000000ff00027202 */ /* 0x000fe20000000f00 */
[----:B------:R-:W-:Y:S01]  /*20500*/  IMAD.MOV.U32 R32, RZ, RZ, 0x1c1f ;  /* 0x00001c1fff207424 */ /* 0x000fe200078e00ff */
[----:B------:R-:W-:Y:S01]  /*20510*/  MOV R8, R34 ;  /* 0x0000002200087202 */ /* 0x000fe20000000f00 */
[----:B------:R-:W-:Y:S01]  /*20520*/  IMAD.MOV.U32 R9, RZ, RZ, R0 ;  /* 0x000000ffff097224 */ /* 0x000fe200078e0000 */
[----:B------:R-:W-:-:S02]  /*20530*/  MOV R3, 0x20550 ;  /* 0x0002055000037802 */ /* 0x000fc40000000f00 */
[----:B------:R-:W-:Y:S05]  /*20540*/  CALL.REL.NOINC `($__internal_49_$__cuda_sm70_shflsync_idx_p) ;  /* 0x0000233000007944 */ /* 0x000fea0003c00000 */
[----:B------:R-:W-:Y:S01]  /*20550*/  IMAD.MOV.U32 R20, RZ, RZ, R34 ;  /* 0x000000ffff147224 */ /* 0x000fe200078e0022 */
[----:B------:R-:W-:Y:S01]  /*20560*/  MOV R2, RZ ;  /* 0x000000ff00027202 */ /* 0x000fe20000000f00 */
[----:B------:R-:W-:Y:S01]  /*20570*/  IMAD.MOV.U32 R33, RZ, RZ, R24 ;  /* 0x000000ffff217224 */ /* 0x000fe200078e0018 */
[----:B------:R-:W-:-:S02]  /*20580*/  MOV R32, 0x1c1f ;  /* 0x00001c1f00207802 */ /* 0x000fc40000000f00 */
[----:B------:R-:W-:Y:S02]  /*20590*/  MOV R3, 0x205b0 ;  /* 0x000205b000037802 */ /* 0x000fe40000000f00 */
[----:B------:R-:W-:Y:S05]  /*205a0*/  CALL.REL.NOINC `($__internal_49_$__cuda_sm70_shflsync_idx_p) ;  /* 0x000022d000007944 */ /* 0x000fea0003c00000 */
[----:B------:R-:W-:Y:S01]  /*205b0*/  MOV R3, R34 ;  /* 0x0000002200037202 */ /* 0x000fe20000000f00 */
[----:B------:R-:W-:Y:S05]  /*205c0*/  BRA `(.L_x_3044) ;  /* 0xfffecc5000007947 */ /* 0x000fea000383ffff */
.L_x_2923:
[----:B------:R-:W-:Y:S01]  /*205d0*/  IMAD.MOV.U32 R33, RZ, RZ, R22 ;  /* 0x000000ffff217224 */ /* 0x000fe200078e0016 */
[----:B------:R-:W-:Y:S01]  /*205e0*/  MOV R2, 0x1 ;  /* 0x0000000100027802 */ /* 0x000fe20000000f00 */
[----:B------:R-:W-:Y:S01]  /*205f0*/  IMAD.MOV.U32 R32, RZ, RZ, 0x1c1f ;  /* 0x00001c1fff207424 */ /* 0x000fe200078e00ff */
[----:B------:R-:W-:Y:S02]  /*20600*/  MOV R3, 0x20620 ;  /* 0x0002062000037802 */ /* 0x000fe40000000f00 */
[----:B--2---:R-:W-:Y:S05]  /*20610*/  CALL.REL.NOINC `($__internal_49_$__cuda_sm70_shflsync_idx_p) ;  /* 0x0000226000007944 */ /* 0x004fea0003c00000 */
[----:B------:R-:W-:Y:S01]  /*20620*/  IMAD.MOV.U32 R0, RZ, RZ, R34 ;  /* 0x000000ffff007224 */ /* 0x000fe200078e0022 */
[----:B------:R-:W-:Y:S01]  /*20630*/  MOV R2, 0x1 ;  /* 0x0000000100027802 */ /* 0x000fe20000000f00 */
[----:B------:R-:W-:Y:S01]  /*20640*/  IMAD.MOV.U32 R33, RZ, RZ, R23 ;  /* 0x000000ffff217224 */ /* 0x000fe200078e0017 */
[----:B------:R-:W-:Y:S02]  /*20650*/  MOV R32, 0x1c1f ;  /* 0x00001c1f00207802 */ /* 0x000fe40000000f00 */
[----:B------:R-:W-:Y:S02]  /*20660*/  MOV R3, 0x20680 ;  /* 0x0002068000037802 */ /* 0x000fe40000000f00 */
[----:B------:R-:W-:Y:S05]  /*20670*/  CALL.REL.NOINC `($__internal_49_$__cuda_sm70_shflsync_idx_p) ;  /* 0x0000220000007944 */ /* 0x000fea0003c00000 */
[----:B------:R-:W-:Y:S01]  /*20680*/  IMAD.MOV.U32 R33, RZ, RZ, R21 ;  /* 0x000000ffff217224 */ /* 0x000fe200078e0015 */
[----:B------:R-:W-:Y:S01]  /*20690*/  MOV R2, 0x1 ;  /* 0x0000000100027802 */ /* 0x000fe20000000f00 */
[----:B------:R-:W-:Y:S01]  /*206a0*/  IMAD.MOV.U32 R32, RZ, RZ, 0x1c1f ;  /* 0x00001c1fff207424 */ /* 0x000fe200078e00ff */
[----:B------:R-:W-:Y:S01]  /*206b0*/  MOV R8, R34 ;  /* 0x0000002200087202 */ /* 0x000fe20000000f00 */
[----:B------:R-:W-:Y:S01]  /*206c0*/  IMAD.MOV.U32 R9, RZ, RZ, R0 ;  /* 0x000000ffff097224 */ /* 0x000fe200078e0000 */
[----:B------:R-:W-:-:S02]  /*206d0*/  MOV R3, 0x206f0 ;  /* 0x000206f000037802 */ /* 0x000fc40000000f00 */
[----:B------:R-:W-:Y:S05]  /*206e0*/  CALL.REL.NOINC `($__internal_49_$__cuda_sm70_shflsync_idx_p) ;  /* 0x0000219000007944 */ /* 0x000fea0003c00000 */
        /* <DEDUP_REMOVED lines=8> */
.L_x_2938:
[----:B------:R-:W-:Y:S01]  /*20770*/  IMAD.MOV.U32 R33, RZ, RZ, R12 ;  /* 0x000000ffff217224 */ /* 0x000fe200078e000c */
[----:B------:R-:W-:Y:S01]  /*20780*/  MOV R2, RZ ;  /* 0x000000ff00027202 */ /* 0x000fe20000000f00 */
[----:B------:R-:W-:Y:S01]  /*20790*/  IMAD.MOV.U32 R32, RZ, RZ, 0x181f ;  /* 0x0000181fff207424 */ /* 0x000fe200078e00ff */
[----:B------:R-:W-:Y:S02]  /*207a0*/  MOV R3, 0x207c0 ;  /* 0x000207c000037802 */ /* 0x000fe40000000f00 */
[----:B-1-345:R-:W-:Y:S05]  /*207b0*/  CALL.REL.NOINC `($__internal_49_$__cuda_sm70_shflsync_idx_p) ;  /* 0x000020c000007944 */ /* 0x03afea0003c00000 */
[----:B------:R-:W-:Y:S01]  /*207c0*/  MOV R5, R34 ;  /* 0x0000002200057202 */ /* 0x000fe20000000f00 */
[----:B------:R-:W-:Y:S05]  /*207d0*/  BRA `(.L_x_3046) ;  /* 0xffff009000007947 */ /* 0x000fea000383ffff */
.L_x_2939:
[----:B------:R-:W-:Y:S01]  /*207e0*/  IMAD.MOV.U32 R33, RZ, RZ, R15 ;  /* 0x000000ffff217224 */ /* 0x000fe200078e000f */
[----:B------:R-:W-:Y:S01]  /*207f0*/  MOV R2, RZ ;  /* 0x000000ff00027202 */ /* 0x000fe20000000f00 */
[----:B------:R-:W-:Y:S01]  /*20800*/  IMAD.MOV.U32 R32, RZ, RZ, 0x181f ;  /* 0x0000181fff207424 */ /* 0x000fe200078e00ff */
[----:B------:R-:W-:Y:S02]  /*20810*/  MOV R3, 0x20830 ;  /* 0x0002083000037802 */ /* 0x000fe40000000f00 */
[----:B-12345:R-:W-:Y:S05]  /*20820*/  CALL.REL.NOINC `($__internal_49_$__cuda_sm70_shflsync_idx_p) ;  /* 0x0000205000007944 */ /* 0x03efea0003c00000 */
[----:B------:R-:W-:Y:S01]  /*20830*/  ISETP.GE.AND P2, PT, R216, c[0x0][0x1d4], PT ;  /* 0x00007500d8007a0c */ /* 0x000fe20003f46270 */
[----:B------:R-:W-:Y:S01]  /*20840*/  IMAD.MOV.U32 R33, RZ, RZ, R12 ;  /* 0x000000ffff217224 */ /* 0x000fe200078e000c */
[C---:B------:R-:W-:Y:S01]  /*20850*/  IADD3 R2, P0, R34.reuse, R24, RZ ;  /* 0x0000001822027210 */ /* 0x040fe20007f1e0ff */
[----:B------:R-:W-:Y:S01]  /*20860*/  IMAD.MOV.U32 R32, RZ, RZ, 0x181f ;  /* 0x0000181fff207424 */ /* 0x000fe200078e00ff */
[----:B------:R-:W-:-:S02]  /*20870*/  IADD3 R6, P3, R34, R25, RZ ;  /* 0x0000001922067210 */ /* 0x000fc40007f7e0ff */
[----:B------:R-:W-:Y:S01]  /*20880*/  ISETP.GE.AND P1, PT, R218, c[0x0][0x1d4], PT ;  /* 0x00007500da007a0c */ /* 0x000fe20003f26270 */
[----:B------:R-:W-:Y:S01]  /*20890*/  IMAD.X R3, R5, 0x1, R26, P0 ;  /* 0x0000000105037824 */ /* 0x000fe200000e061a */
[----:B------:R-:W-:Y:S01]  /*208a0*/  ISETP.GE.AND P0, PT, R219, c[0x0][0x1d4], PT ;  /* 0x00007500db007a0c */ /* 0x000fe20003f06270 */
[----:B------:R-:W-:Y:S01]  /*208b0*/  IMAD.X R7, R5, 0x1, R27, P3 ;  /* 0x0000000105077824 */ /* 0x000fe200018e061b */
[----:B------:R-:W-:Y:S02]  /*208c0*/  SEL R14, RZ, 0x10, P2 ;  /* 0x00000010ff0e7807 */ /* 0x000fe40001000000 */
[----:B------:R-:W-:Y:S01]  /*208d0*/  SEL R13, RZ, 0x10, P1 ;  /* 0x00000010ff0d7807 */ /* 0x000fe20000800000 */
[----:B------:R-:W-:Y:S01]  /*208e0*/  @!PT LDS RZ, [RZ] ;  /* 0x00000000fffff984 */ /* 0x000fe20000000800 */
[----:B------:R-:W-:Y:S01]  /*208f0*/  @!PT LDS RZ, [RZ] ;  /* 0x00000000fffff984 */ /* 0x000fe20000000800 */
[----:B------:R-:W-:Y:S01]  /*20900*/  @!PT LDS RZ, [RZ] ;  /* 0x00000000fffff984 */ /* 0x000fe20000000800 */
[----:B------:R1:W-:Y:S01]  /*20910*/  LDGSTS.E.BYPASS.LTC128B.128 [R144+0x6100], [R2.64], !P2 ;  /* 0x0610000002907fae */ /* 0x0003e2000d101d48 */
[----:B------:R-:W-:-:S05]  /*20920*/  SEL R12, RZ, 0x10, P0 ;  /* 0x00000010ff0c7807 */ /* 0x000fca0000000000 */
[----:B------:R2:W-:Y:S01]  /*20930*/  LDGSTS.E.BYPASS.LTC128B.128 [R144+0x8100], [R6.64], !P1 ;  /* 0x0810000006907fae */ /* 0x0005e2000c901d48 */
[----:B-1----:R-:W-:-:S05]  /*20940*/  IADD3 R2, P3, R34, R28, RZ ;  /* 0x0000001c22027210 */ /* 0x002fca0007f7e0ff */
[----:B------:R-:W-:-:S05]  /*20950*/  IMAD.X R3, R5, 0x1, R29, P3 ;  /* 0x0000000105037824 */ /* 0x000fca00018e061d */
[----:B------:R1:W-:Y:S02]  /*20960*/  LDGSTS.E.BYPASS.LTC128B.128 [R144+0xa100], [R2.64], !P0 ;  /* 0x0a10000002907fae */ /* 0x0003e4000c101d48 */
[----:B-1----:R-:W-:Y:S01]  /*20970*/  IMAD.MOV.U32 R2, RZ, RZ, 0x1 ;  /* 0x00000001ff027424 */ /* 0x002fe200078e00ff */
        /* <DEDUP_REMOVED lines=8> */
[----:B------:R-:W-:Y:S01]  /*20a00*/  MOV R0, R34 ;  /* 0x0000002200007202 */ /* 0x000fe20000000f00 */
[----:B------:R-:W-:Y:S05]  /*20a10*/  BRA `(.L_x_3047) ;  /* 0xfffeffa000007947 */ /* 0x000fea000383ffff */
.L_x_2942:
[----:B------:R-:W-:Y:S01]  /*20a20*/  IMAD.MOV.U32 R33, RZ, RZ, R5 ;  /* 0x000000ffff217224 */ /* 0x000fe200078e0005 */
[----:B------:R-:W-:Y:S01]  /*20a30*/  MOV R2, RZ ;  /* 0x000000ff00027202 */ /* 0x000fe20000000f00 */
[----:B------:R-:W-:Y:S01]  /*20a40*/  IMAD.MOV.U32 R32, RZ, RZ, 0x181f ;  /* 0x0000181fff207424 */ /* 0x000fe200078e00ff */
[----:B------:R-:W-:-:S02]  /*20a50*/  MOV R3, 0x20a70 ;  /* 0x00020a7000037802 */ /* 0x000fc40000000f00 */
[----:B------:R-:W-:Y:S05]  /*20a60*/  CALL.REL.NOINC `($__internal_49_$__cuda_sm70_shflsync_idx_p) ;  /* 0x00001e1000007944 */ /* 0x000fea0003c00000 */
[----:B------:R-:W-:Y:S01]  /*20a70*/  MOV R4, R34 ;  /* 0x0000002200047202 */ /* 0x000fe20000000f00 */
[----:B------:R-:W-:Y:S05]  /*20a80*/  BRA `(.L_x_3048) ;  /* 0xffff297000007947 */ /* 0x000fea000383ffff */
.L_x_2943:
[----:B------:R-:W-:Y:S01]  /*20a90*/  IMAD.MOV.U32 R33, RZ, RZ, R12 ;  /* 0x000000ffff217224 */ /* 0x000fe200078e000c */
[----:B------:R-:W-:Y:S01]  /*20aa0*/  MOV R2, RZ ;  /* 0x000000ff00027202 */ /* 0x000fe20000000f00 */
[----:B------:R-:W-:Y:S01]  /*20ab0*/  IMAD.MOV.U32 R32, RZ, RZ, 0x181f ;  /* 0x0000181fff207424 */ /* 0x000fe200078e00ff */
[----:B------:R-:W-:-:S02]  /*20ac0*/  MOV R3, 0x20ae0 ;  /* 0x00020ae000037802 */ /* 0x000fc40000000f00 */
[----:B-12---:R-:W-:Y:S05]  /*20ad0*/  CALL.REL.NOINC `($__internal_49_$__cuda_sm70_shflsync_idx_p) ;  /* 0x00001da000007944 */ /* 0x006fea0003c00000 */
        /* <DEDUP_REMOVED lines=17> */
[----:B-1----:R-:W-:-:S05]  /*20bf0*/  IADD3 R2, P3, R34, R17, RZ ;  /* 0x0000001122027210 */ /* 0x002fca0007f7e0ff */
[----:B------:R-:W-:-:S05]  /*20c00*/  IMAD.X R3, R4, 0x1, R18, P3 ;  /* 0x0000000104037824 */ /* 0x000fca00018e0612 */
[----:B------:R1:W-:Y:S02]  /*20c10*/  LDGSTS.E.BYPASS.LTC128B.128 [R144+0x10100], [R2.64], !P0 ;  /* 0x1010000002907fae */ /* 0x0003e4000c101d48 */
[----:B-1----:R-:W-:Y:S01]  /*20c20*/  IMAD.MOV.U32 R2, RZ, RZ, 0x1 ;  /* 0x00000001ff027424 */ /* 0x002fe200078e00ff */
[----:B------:R-:W-:Y:S02]  /*20c30*/  MOV R3, 0x20c50 ;  /* 0x00020c5000037802 */ /* 0x000fe40000000f00 */
[----:B------:R-:W-:Y:S05]  /*20c40*/  CALL.REL.NOINC `($__internal_49_$__cuda_sm70_shflsync_idx_p) ;  /* 0x00001c3000007944 */ /* 0x000fea0003c00000 */
        /* <DEDUP_REMOVED lines=8> */
.L_x_2947:
[----:B------:R-:W-:Y:S01]  /*20cd0*/  MOV R2, RZ ;  /* 0x000000ff00027202 */ /* 0x000fe20000000f00 */
[----:B------:R-:W-:Y:S01]  /*20ce0*/  IMAD.MOV.U32 R33, RZ, RZ, R8 ;  /* 0x000000ffff217224 */ /* 0x000fe200078e0008 */
[----:B------:R-:W-:Y:S01]  /*20cf0*/  MOV R3, 0x20d20 ;  /* 0x00020d2000037802 */ /* 0x000fe20000000f00 */
[----:B------:R-:W-:Y:S02]  /*20d00*/  IMAD.MOV.U32 R32, RZ, RZ, 0x181f ;  /* 0x0000181fff207424 */ /* 0x000fe400078e00ff */
[----:B-1234-:R-:W-:Y:S05]  /*20d10*/  CALL.REL.NOINC `($__internal_49_$__cuda_sm70_shflsync_idx_p) ;  /* 0x00001b6000007944 */ /* 0x01efea0003c00000 */
[----:B------:R-:W-:Y:S01]  /*20d20*/  MOV R5, R34 ;  /* 0x0000002200057202 */ /* 0x000fe20000000f00 */
[----:B------:R-:W-:-:S05]  /*20d30*/  BRA `(.L_x_3050) ;  /* 0xffff2d3000007947 */ /* 0x000fca000383ffff */
.L_x_2948:
[----:B------:R-:W-:Y:S01]  /*20d40*/  MOV R2, RZ ;  /* 0x000000ff00027202 */ /* 0x000fe20000000f00 */
[----:B------:R-:W-:Y:S01]  /*20d50*/  IMAD.MOV.U32 R33, RZ, RZ, R17 ;  /* 0x000000ffff217224 */ /* 0x000fe200078e0011 */
[----:B------:R-:W-:Y:S01]  /*20d60*/  MOV R3, 0x20d90 ;  /* 0x00020d9000037802 */ /* 0x000fe20000000f00 */
[----:B------:R-:W-:Y:S02]  /*20d70*/  IMAD.MOV.U32 R32, RZ, RZ, 0x181f ;  /* 0x0000181fff207424 */ /* 0x000fe400078e00ff */
[----:B-1234-:R-:W-:Y:S05]  /*20d80*/  CALL.REL.NOINC `($__internal_49_$__cuda_sm70_shflsync_idx_p) ;  /* 0x00001af000007944 */ /* 0x01efea0003c00000 */
[----:B------:R-:W-:Y:S01]  /*20d90*/  ISETP.GE.AND P2, PT, R216, c[0x0][0x1d4], PT ;  /* 0x00007500d8007a0c */ /* 0x000fe20003f46270 */
[----:B------:R-:W-:Y:S01]  /*20da0*/  IMAD R4, R214, 0x6000, R10 ;  /* 0x00006000d6047824 */ /* 0x000fe200078e020a */
[----:B------:R-:W-:Y:S01]  /*20db0*/  IADD3 R2, P0, R34, R18, RZ ;  /* 0x0000001222027210 */ /* 0x000fe20007f1e0ff */
[----:B------:R-:W-:Y:S01]  /*20dc0*/  IMAD.MOV.U32 R33, RZ, RZ, R8 ;  /* 0x000000ffff217224 */ /* 0x000fe200078e0008 */
[----:B------:R-:W-:Y:S01]  /*20dd0*/  ISETP.GE.AND P1, PT, R218, c[0x0][0x1d4], PT ;  /* 0x00007500da007a0c */ /* 0x000fe20003f26270 */
[----:B------:R-:W-:Y:S01]  /*20de0*/  IMAD.MOV.U32 R32, RZ, RZ, 0x181f ;  /* 0x0000181fff207424 */ /* 0x000fe200078e00ff */
        /* <DEDUP_REMOVED lines=11> */
[----:B-1----:R-:W-:Y:S02]  /*20ea0*/  IADD3 R2, P3, R34, R26, RZ ;  /* 0x0000001a22027210 */ /* 0x002fe40007f7e0ff */
[----:B--2---:R-:W-:Y:S03]  /*20eb0*/  SEL R6, RZ, 0x10, P2 ;  /* 0x00000010ff067807 */ /* 0x004fe60001000000 */
[----:B------:R-:W-:Y:S05]  /*20ec0*/  IMAD.X R3, R5, 0x1, R27, P3 ;  /* 0x0000000105037824 */ /* 0x000fea00018e061b */
[----:B------:R1:W-:Y:S02]  /*20ed0*/  LDGSTS.E.BYPASS.LTC128B.128 [R4+0x4000], [R2.64], !P0 ;  /* 0x0400000002047fae */ /* 0x0003e4000c101d48 */
[----:B-1----:R-:W-:Y:S01]  /*20ee0*/  MOV R3, 0x20f10 ;  /* 0x00020f1000037802 */ /* 0x002fe20000000f00 */
[----:B------:R-:W-:Y:S02]  /*20ef0*/  IMAD.MOV.U32 R2, RZ, RZ, 0x1 ;  /* 0x00000001ff027424 */ /* 0x000fe400078e00ff */
[----:B------:R-:W-:Y:S05]  /*20f00*/  CALL.REL.NOINC `($__internal_49_$__cuda_sm70_shflsync_idx_p) ;  /* 0x0000197000007944 */ /* 0x000fea0003c00000 */
[----:B------:R-:W-:Y:S01]  /*20f10*/  MOV R2, 0x1 ;  /* 0x0000000100027802 */ /* 0x000fe20000000f00 */
[----:B------:R-:W-:Y:S01]  /*20f20*/  IMAD.MOV.U32 R5, RZ, RZ, R34 ;  /* 0x000000ffff057224 */ /* 0x000fe200078e0022 */
[----:B------:R-:W-:Y:S01]  /*20f30*/  MOV R32, 0x181f ;  /* 0x0000181f00207802 */ /* 0x000fe20000000f00 */
[----:B------:R-:W-:Y:S01]  /*20f40*/  IMAD.MOV.U32 R33, RZ, RZ, R17 ;  /* 0x000000ffff217224 */ /* 0x000fe200078e0011 */
[----:B------:R-:W-:Y:S02]  /*20f50*/  MOV R3, 0x20f70 ;  /* 0x00020f7000037802 */ /* 0x000fe40000000f00 */
[----:B------:R-:W-:Y:S05]  /*20f60*/  CALL.REL.NOINC `($__internal_49_$__cuda_sm70_shflsync_idx_p) ;  /* 0x0000191000007944 */ /* 0x000fea0003c00000 */
[----:B------:R-:W-:Y:S01]  /*20f70*/  MOV R2, R34 ;  /* 0x0000002200027202 */ /* 0x000fe20000000f00 */
[----:B------:R-:W-:-:S05]  /*20f80*/  BRA `(.L_x_3051) ;  /* 0xffff2c4000007947 */ /* 0x000fca000383ffff */
.L_x_2951:
[----:B------:R-:W-:Y:S01]  /*20f90*/  MOV R2, RZ ;  /* 0x000000ff00027202 */ /* 0x000fe20000000f00 */
[----:B------:R-:W-:Y:S01]  /*20fa0*/  IMAD.MOV.U32 R33, RZ, RZ, R5 ;  /* 0x000000ffff217224 */ /* 0x000fe200078e0005 */
[----:B------:R-:W-:Y:S01]  /*20fb0*/  MOV R3, 0x20fe0 ;  /* 0x00020fe000037802 */ /* 0x000fe20000000f00 */
[----:B------:R-:W-:Y:S02]  /*20fc0*/  IMAD.MOV.U32 R32, RZ, RZ, 0x181f ;  /* 0x0000181fff207424 */ /* 0x000fe400078e00ff */
[----:B------:R-:W-:Y:S05]  /*20fd0*/  CALL.REL.NOINC `($__internal_49_$__cuda_sm70_shflsync_idx_p) ;  /* 0x000018a000007944 */ /* 0x000fea0003c00000 */
[----:B------:R-:W-:Y:S01]  /*20fe0*/  MOV R4, R34 ;  /* 0x0000002200047202 */ /* 0x000fe20000000f00 */
[----:B------:R-:W-:-:S05]  /*20ff0*/  BRA `(.L_x_3052) ;  /* 0xffff5c0000007947 */ /* 0x000fca000383ffff */
.L_x_2952:
[----:B------:R-:W-:Y:S01]  /*21000*/  MOV R2, RZ ;  /* 0x000000ff00027202 */ /* 0x000fe20000000f00 */
[----:B------:R-:W-:Y:S01]  /*21010*/  IMAD.MOV.U32 R33, RZ, RZ, R14 ;  /* 0x000000ffff217224 */ /* 0x000fe200078e000e */
[----:B------:R-:W-:Y:S01]  /*21020*/  MOV R3, 0x21050 ;  /* 0x0002105000037802 */ /* 0x000fe20000000f00 */
[----:B------:R-:W-:Y:S02]  /*21030*/  IMAD.MOV.U32 R32, RZ, RZ, 0x181f ;  /* 0x0000181fff207424 */ /* 0x000fe400078e00ff */
[----:B-12---:R-:W-:Y:S05]  /*21040*/  CALL.REL.NOINC `($__internal_49_$__cuda_sm70_shflsync_idx_p) ;  /* 0x0000183000007944 */ /* 0x006fea0003c00000 */
[----:B------:R-:W-:Y:S01]  /*21050*/  ISETP.GE.AND P2, PT, R216, c[0x0][0x1d4], PT ;  /* 0x00007500d8007a0c */ /* 0x000fe20003f46270 */
[----:B------:R-:W-:Y:S01]  /*21060*/  IMAD R0, R214, 0x6000, R11 ;  /* 0x00006000d6007824 */ /* 0x000fe200078e020b */
[----:B------:R-:W-:Y:S01]  /*21070*/  IADD3 R2, P0, R34, R15, RZ ;  /* 0x0000000f22027210 */ /* 0x000fe20007f1e0ff */
[----:B------:R-:W-:Y:S01]  /*21080*/  IMAD.MOV.U32 R33, RZ, RZ, R5 ;  /* 0x000000ffff217224 */ /* 0x000fe200078e0005 */
[----:B------:R-:W-:Y:S01]  /*21090*/  ISETP.GE.AND P1, PT, R218, c[0x0][0x1d4], PT ;  /* 0x00007500da007a0c */ /* 0x000fe20003f26270 */
[----:B------:R-:W-:Y:S01]  /*210a0*/  IMAD.MOV.U32 R32, RZ, RZ, 0x181f ;  /* 0x0000181fff207424 */ /* 0x000fe200078e00ff */
        /* <DEDUP_REMOVED lines=9> */
[----:B------:R1:W-:Y:S01]  /*21140*/  LDGSTS.E.BYPASS.LTC128B.128 [R0], [R2.64], !P2 ;  /* 0x0000000002007fae */ /* 0x0003e2000d101d48 */
[----:B------:R-:W-:Y:S03]  /*21150*/  SEL R12, RZ, 0x10, P0 ;  /* 0x00000010ff0c7807 */ /* 0x000fe60000000000 */
[----:B------:R2:W-:Y:S01]  /*21160*/  LDGSTS.E.BYPASS.LTC128B.128 [R0+0x2000], [R6.64], !P1 ;  /* 0x0200000006007fae */ /* 0x0005e2000c901d48 */
[----:B-1----:R-:W-:Y:S05]  /*21170*/  IADD3 R2, P3, R34, R19, RZ ;  /* 0x0000001322027210 */ /* 0x002fea0007f7e0ff */
[----:B------:R-:W-:Y:S05]  /*21180*/  IMAD.X R3, R4, 0x1, R20, P3 ;  /* 0x0000000104037824 */ /* 0x000fea00018e0614 */
[----:B------:R1:W-:Y:S02]  /*21190*/  LDGSTS.E.BYPASS.LTC128B.128 [R0+0x4000], [R2.64], !P0 ;  /* 0x0400000002007fae */ /* 0x0003e4000c101d48 */
[----:B-1----:R-:W-:Y:S01]  /*211a0*/  MOV R3, 0x211d0 ;  /* 0x000211d000037802 */ /* 0x002fe20000000f00 */
[----:B------:R-:W-:Y:S02]  /*211b0*/  IMAD.MOV.U32 R2, RZ, RZ, 0x1 ;  /* 0x00000001ff027424 */ /* 0x000fe400078e00ff */
[----:B--2---:R-:W-:Y:S05]  /*211c0*/  CALL.REL.NOINC `($__internal_49_$__cuda_sm70_shflsync_idx_p) ;  /* 0x000016b000007944 */ /* 0x004fea0003c00000 */
        /* <DEDUP_REMOVED lines=8> */
.L_x_2957:
[----:B------:R-:W-:Y:S01]  /*21250*/  MOV R2, RZ ;  /* 0x000000ff00027202 */ /* 0x000fe20000000f00 */
[----:B------:R-:W-:Y:S01]  /*21260*/  IMAD.MOV.U32 R33, RZ, RZ, R9 ;  /* 0x000000ffff217224 */ /* 0x000fe200078e0009 */
[----:B------:R-:W-:Y:S01]  /*21270*/  MOV R3, 0x212a0 ;  /* 0x000212a000037802 */ /* 0x000fe20000000f00 */
[----:B------:R-:W-:Y:S02]  /*21280*/  IMAD.MOV.U32 R32, RZ, RZ, 0x181f ;  /* 0x0000181fff207424 */ /* 0x000fe400078e00ff */
[----:B-1234-:R-:W-:Y:S05]  /*21290*/  CALL.REL.NOINC `($__internal_49_$__cuda_sm70_shflsync_idx_p) ;  /* 0x000015e000007944 */ /* 0x01efea0003c00000 */
[----:B------:R-:W-:Y:S01]  /*212a0*/  MOV R5, R34 ;  /* 0x0000002200057202 */ /* 0x000fe20000000f00 */
[----:B------:R-:W-:-:S05]  /*212b0*/  BRA `(.L_x_3054) ;  /* 0xffff5f7000007947 */ /* 0x000fca000383ffff */
.L_x_2958:
        /* <DEDUP_REMOVED lines=37> */
.L_x_2959:
[----:B------:R-:W-:Y:S02]  /*21510*/  MOV R3, 0x2 ;  /* 0x0000000200037802 */ /* 0x000fe40000000f00 */
[----:B------:R-:W-:Y:S02]  /*21520*/  MOV R2, 0x21540 ;  /* 0x0002154000027802 */ /* 0x000fe40000000f00 */
[----:B------:R-:W-:Y:S05]  /*21530*/  CALL.REL.NOINC `($__internal_48_$__cuda_sm70_shflsync_bfly_p) ;  /* 0x0000130000007944 */ /* 0x000fea0003c00000 */
[----:B------:R-:W-:Y:S01]  /*21540*/  MOV R2, R23 ;  /* 0x0000001700027202 */ /* 0x000fe20000000f00 */
[----:B------:R-:W-:-:S05]  /*21550*/  BRA `(.L_x_3056) ;  /* 0xffff6f6000007947 */ /* 0x000fca000383ffff */
.L_x_2962:
[----:B------:R-:W-:Y:S01]  /*21560*/  MOV R2, RZ ;  /* 0x000000ff00027202 */ /* 0x000fe20000000f00 */
[----:B------:R-:W-:Y:S01]  /*21570*/  IMAD.MOV.U32 R33, RZ, RZ, R5 ;  /* 0x000000ffff217224 */ /* 0x000fe200078e0005 */
[----:B------:R-:W-:Y:S01]  /*21580*/  MOV R3, 0x215b0 ;  /* 0x000215b000037802 */ /* 0x000fe20000000f00 */
[----:B------:R-:W-:Y:S02]  /*21590*/  IMAD.MOV.U32 R32, RZ, RZ, 0x181f ;  /* 0x0000181fff207424 */ /* 0x000fe400078e00ff */
[----:B------:R-:W-:Y:S05]  /*215a0*/  CALL.REL.NOINC `($__internal_49_$__cuda_sm70_shflsync_idx_p) ;  /* 0x000012d000007944 */ /* 0x000fea0003c00000 */
[----:B------:R-:W-:Y:S01]  /*215b0*/  MOV R4, R34 ;  /* 0x0000002200047202 */ /* 0x000fe20000000f00 */
[----:B------:R-:W-:-:S05]  /*215c0*/  BRA `(.L_x_3057) ;  /* 0xffff88c000007947 */ /* 0x000fca000383ffff */
.L_x_2963:
        /* <DEDUP_REMOVED lines=37> */
.L_x_2965:
[----:B------:R-:W-:Y:S01]  /*21820*/  IMAD.MOV.U32 R4, RZ, RZ, R221 ;  /* 0x000000ffff047224 */ /* 0x000fe200078e00dd */
[----:B------:R-:W-:-:S02]  /*21830*/  MOV R3, 0x2 ;  /* 0x0000000200037802 */ /* 0x000fc40000000f00 */
[----:B------:R-:W-:Y:S02]  /*21840*/  MOV R2, 0x21860 ;  /* 0x0002186000027802 */ /* 0x000fe40000000f00 */
[----:B------:R-:W-:Y:S05]  /*21850*/  CALL.REL.NOINC `($__internal_48_$__cuda_sm70_shflsync_bfly_p) ;  /* 0x00000fe000007944 */ /* 0x000fea0003c00000 */
[----:B------:R-:W-:Y:S01]  /*21860*/  MOV R0, R23 ;  /* 0x0000001700007202 */ /* 0x000fe20000000f00 */
[----:B------:R-:W-:Y:S05]  /*21870*/  BRA `(.L_x_3059) ;  /* 0xffff899000007947 */ /* 0x000fea000383ffff */
.L_x_2966:
[----:B------:R-:W-:Y:S01]  /*21880*/  IMAD.MOV.U32 R4, RZ, RZ, R0 ;  /* 0x000000ffff047224 */ /* 0x000fe200078e0000 */
[----:B------:R-:W-:Y:S02]  /*21890*/  MOV R3, 0x1 ;  /* 0x0000000100037802 */ /* 0x000fe40000000f00 */
[----:B------:R-:W-:Y:S02]  /*218a0*/  MOV R2, 0x218c0 ;  /* 0x000218c000027802 */ /* 0x000fe40000000f00 */
[----:B-1----:R-:W-:Y:S05]  /*218b0*/  CALL.REL.NOINC `($__internal_48_$__cuda_sm70_shflsync_bfly_p) ;  /* 0x00000f8000007944 */ /* 0x002fea0003c00000 */
[----:B------:R-:W-:Y:S01]  /*218c0*/  FADD.FTZ R0, R0, R23 ;  /* 0x0000001700007221 */ /* 0x000fe20000010000 */
[----:B------:R-:W-:Y:S02]  /*218d0*/  MOV R4, R220 ;  /* 0x000000dc00047202 */ /* 0x000fe40000000f00 */
[----:B------:R-:W-:Y:S02]  /*218e0*/  MOV R3, 0x2 ;  /* 0x0000000200037802 */ /* 0x000fe40000000f00 */
[----:B------:R-:W-:Y:S02]  /*218f0*/  MOV R2, 0x21910 ;  /* 0x0002191000027802 */ /* 0x000fe40000000f00 */
[----:B------:R-:W-:Y:S05]  /*21900*/  CALL.REL.NOINC `($__internal_48_$__cuda_sm70_shflsync_bfly_p) ;  /* 0x00000f3000007944 */ /* 0x000fea0003c00000 */
[----:B------:R-:W-:Y:S01]  /*21910*/  FADD.FTZ R4, R220, R23 ;  /* 0x00000017dc047221 */ /* 0x000fe20000010000 */
[----:B------:R-:W-:-:S02]  /*21920*/  MOV R3, 0x1 ;  /* 0x0000000100037802 */ /* 0x000fc40000000f00 */
[----:B------:R-:W-:Y:S02]  /*21930*/  MOV R2, 0x21950 ;  /* 0x0002195000027802 */ /* 0x000fe40000000f00 */
[----:B------:R-:W-:Y:S05]  /*21940*/  CALL.REL.NOINC `($__internal_48_$__cuda_sm70_shflsync_bfly_p) ;  /* 0x00000ef000007944 */ /* 0x000fea0003c00000 */
[----:B------:R-:W-:Y:S01]  /*21950*/  MOV R3, R23 ;  /* 0x0000001700037202 */ /* 0x000fe20000000f00 */
[----:B------:R-:W-:Y:S05]  /*21960*/  BRA `(.L_x_3060) ;  /* 0xffff891000007947 */ /* 0x000fea000383ffff */
.L_x_2973:
[----:B--234-:R-:W-:Y:S01]  /*21970*/  IMAD.MOV.U32 R33, RZ, RZ, R13 ;  /* 0x000000ffff217224 */ /* 0x01cfe200078e000d */
[----:B------:R-:W-:Y:S01]  /*21980*/  MOV R2, RZ ;  /* 0x000000ff00027202 */ /* 0x000fe20000000f00 */
[----:B------:R-:W-:Y:S01]  /*21990*/  IMAD.MOV.U32 R32, RZ, RZ, 0x181f ;  /* 0x0000181fff207424 */ /* 0x000fe200078e00ff */
[----:B------:R-:W-:Y:S02]  /*219a0*/  MOV R3, 0x219c0 ;  /* 0x000219c000037802 */ /* 0x000fe40000000f00 */
[----:B-1----:R-:W-:Y:S05]  /*219b0*/  CALL.REL.NOINC `($__internal_49_$__cuda_sm70_shflsync_idx_p) ;  /* 0x00000ec000007944 */ /* 0x002fea0003c00000 */
[----:B------:R-:W-:Y:S01]  /*219c0*/  MOV R5, R34 ;  /* 0x0000002200057202 */ /* 0x000fe20000000f00 */
[----:B------:R-:W-:Y:S05]  /*219d0*/  BRA `(.L_x_3061) ;  /* 0xffffa27000007947 */ /* 0x000fea000383ffff */
.L_x_2974:
[----:B------:R-:W-:Y:S01]  /*219e0*/  IMAD.MOV.U32 R33, RZ, RZ, R14 ;  /* 0x000000ffff217224 */ /* 0x000fe200078e000e */
[----:B------:R-:W-:Y:S01]  /*219f0*/  MOV R2, RZ ;  /* 0x000000ff00027202 */ /* 0x000fe20000000f00 */
[----:B------:R-:W-:Y:S01]  /*21a00*/  IMAD.MOV.U32 R32, RZ, RZ, 0x181f ;  /* 0x0000181fff207424 */ /* 0x000fe200078e00ff */
[----:B------:R-:W-:Y:S02]  /*21a10*/  MOV R3, 0x21a30 ;  /* 0x00021a3000037802 */ /* 0x000fe40000000f00 */
[----:B-123--:R-:W-:Y:S05]  /*21a20*/  CALL.REL.NOINC `($__internal_49_$__cuda_sm70_shflsync_idx_p) ;  /* 0x00000e5000007944 */ /* 0x00efea0003c00000 */
[----:B------:R-:W-:Y:S01]  /*21a30*/  MOV R0, R34 ;  /* 0x0000002200007202 */ /* 0x000fe20000000f00 */
[----:B------:R-:W-:Y:S05]  /*21a40*/  BRA `(.L_x_3062) ;  /* 0xffffa22000007947 */ /* 0x000fea000383ffff */
.L_x_2977:
[----:B------:R-:W-:Y:S01]  /*21a50*/  IMAD.MOV.U32 R33, RZ, RZ, R13 ;  /* 0x000000ffff217224 */ /* 0x000fe200078e000d */
[----:B--2---:R-:W-:Y:S01]  /*21a60*/  MOV R2, 0x1 ;  /* 0x0000000100027802 */ /* 0x004fe20000000f00 */
[----:B------:R-:W-:Y:S01]  /*21a70*/  IMAD.MOV.U32 R32, RZ, RZ, 0x181f ;  /* 0x0000181fff207424 */ /* 0x000fe200078e00ff */
[----:B------:R-:W-:-:S02]  /*21a80*/  MOV R3, 0x21aa0 ;  /* 0x00021aa000037802 */ /* 0x000fc40000000f00 */
[----:B-1-34-:R-:W-:Y:S05]  /*21a90*/  CALL.REL.NOINC `($__internal_49_$__cuda_sm70_shflsync_idx_p) ;  /* 0x00000de000007944 */ /* 0x01afea0003c00000 */
        /* <DEDUP_REMOVED lines=8> */
.L_x_2980:
[----:B------:R-:W-:Y:S01]  /*21b20*/  IMAD.MOV.U32 R33, RZ, RZ, R13 ;  /* 0x000000ffff217224 */ /* 0x000fe200078e000d */
[----:B--2---:R-:W-:Y:S01]  /*21b30*/  MOV R2, 0x2 ;  /* 0x0000000200027802 */ /* 0x004fe20000000f00 */
[----:B------:R-:W-:Y:S01]  /*21b40*/  IMAD.MOV.U32 R32, RZ, RZ, 0x181f ;  /* 0x0000181fff207424 */ /* 0x000fe200078e00ff */
[----:B------:R-:W-:Y:S02]  /*21b50*/  MOV R3, 0x21b70 ;  /* 0x00021b7000037802 */ /* 0x000fe40000000f00 */
[----:B-1-34-:R-:W-:Y:S05]  /*21b60*/  CALL.REL.NOINC `($__internal_49_$__cuda_sm70_shflsync_idx_p) ;  /* 0x00000d1000007944 */ /* 0x01afea0003c00000 */
[----:B------:R-:W-:Y:S01]  /*21b70*/  MOV R5, R34 ;  /* 0x0000002200057202 */ /* 0x000fe20000000f00 */
[----:B------:R-:W-:Y:S05]  /*21b80*/  BRA `(.L_x_3064) ;  /* 0xffffa34000007947 */ /* 0x000fea000383ffff */
.L_x_2981:
[----:B------:R-:W-:Y:S01]  /*21b90*/  IMAD.MOV.U32 R33, RZ, RZ, R14 ;  /* 0x000000ffff217224 */ /* 0x000fe200078e000e */
[----:B--2---:R-:W-:Y:S01]  /*21ba0*/  MOV R2, 0x2 ;  /* 0x0000000200027802 */ /* 0x004fe20000000f00 */
[----:B------:R-:W-:Y:S01]  /*21bb0*/  IMAD.MOV.U32 R32, RZ, RZ, 0x181f ;  /* 0x0000181fff207424 */ /* 0x000fe200078e00ff */
[----:B------:R-:W-:Y:S02]  /*21bc0*/  MOV R3, 0x21be0 ;  /* 0x00021be000037802 */ /* 0x000fe40000000f00 */
[----:B-1-34-:R-:W-:Y:S05]  /*21bd0*/  CALL.REL.NOINC `($__internal_49_$__cuda_sm70_shflsync_idx_p) ;  /* 0x00000ca000007944 */ /* 0x01afea0003c00000 */
[----:B------:R-:W-:Y:S01]  /*21be0*/  MOV R0, R34 ;  /* 0x0000002200007202 */ /* 0x000fe20000000f00 */
[----:B------:R-:W-:Y:S05]  /*21bf0*/  BRA `(.L_x_3065) ;  /* 0xffffa2f000007947 */ /* 0x000fea000383ffff */
.L_x_2984:
[----:B------:R-:W-:Y:S01]  /*21c00*/  IMAD.MOV.U32 R33, RZ, RZ, R13 ;  /* 0x000000ffff217224 */ /* 0x000fe200078e000d */
[----:B---3--:R-:W-:Y:S01]  /*21c10*/  MOV R2, 0x3 ;  /* 0x0000000300027802 */ /* 0x008fe20000000f00 */
        /* <DEDUP_REMOVED lines=11> */
.L_x_2986:
[----:B------:R-:W-:Y:S01]  /*21cd0*/  IMAD.MOV.U32 R33, RZ, RZ, R5 ;  /* 0x000000ffff217224 */ /* 0x000fe200078e0005 */
[----:B------:R-:W-:Y:S01]  /*21ce0*/  MOV R2, RZ ;  /* 0x000000ff00027202 */ /* 0x000fe20000000f00 */
[----:B------:R-:W-:Y:S01]  /*21cf0*/  IMAD.MOV.U32 R32, RZ, RZ, 0x1c1f ;  /* 0x00001c1fff207424 */ /* 0x000fe200078e00ff */
[----:B------:R-:W-:Y:S02]  /*21d00*/  MOV R3, 0x21d20 ;  /* 0x00021d2000037802 */ /* 0x000fe40000000f00 */
[----:B--2---:R-:W-:Y:S05]  /*21d10*/  CALL.REL.NOINC `($__internal_49_$__cuda_sm70_shflsync_idx_p) ;  /* 0x00000b6000007944 */ /* 0x004fea0003c00000 */
[----:B------:R-:W-:Y:S01]  /*21d20*/  MOV R4, R34 ;  /* 0x0000002200047202 */ /* 0x000fe20000000f00 */
[----:B------:R-:W-:Y:S05]  /*21d30*/  BRA `(.L_x_3067) ;  /* 0xffffa62000007947 */ /* 0x000fea000383ffff */
.L_x_2987:
[----:B------:R-:W-:Y:S01]  /*21d40*/  IMAD.MOV.U32 R33, RZ, RZ, R14 ;  /* 0x000000ffff217224 */ /* 0x000fe200078e000e */
[----:B------:R-:W-:Y:S01]  /*21d50*/  MOV R2, RZ ;  /* 0x000000ff00027202 */ /* 0x000fe20000000f00 */
[----:B------:R-:W-:Y:S01]  /*21d60*/  IMAD.MOV.U32 R32, RZ, RZ, 0x1c1f ;  /* 0x00001c1fff207424 */ /* 0x000fe200078e00ff */
[----:B------:R-:W-:Y:S02]  /*21d70*/  MOV R3, 0x21d90 ;  /* 0x00021d9000037802 */ /* 0x000fe40000000f00 */
[----:B-123--:R-:W-:Y:S05]  /*21d80*/  CALL.REL.NOINC `($__internal_49_$__cuda_sm70_shflsync_idx_p) ;  /* 0x00000af000007944 */ /* 0x00efea0003c00000 */
[----:B------:R-:W-:Y:S01]  /*21d90*/  MOV R0, R34 ;  /* 0x0000002200007202 */ /* 0x000fe20000000f00 */
[----:B------:R-:W-:Y:S05]  /*21da0*/  BRA `(.L_x_3068) ;  /* 0xffffa5d000007947 */ /* 0x000fea000383ffff */
.L_x_2990:
        /* <DEDUP_REMOVED lines=13> */
.L_x_2994:
[----:B------:R-:W-:Y:S01]  /*21e80*/  IMAD.MOV.U32 R33, RZ, RZ, R5 ;  /* 0x000000ffff217224 */ /* 0x000fe200078e0005 */
[----:B------:R-:W-:Y:S01]  /*21e90*/  MOV R2, RZ ;  /* 0x000000ff00027202 */ /* 0x000fe20000000f00 */
[----:B------:R-:W-:Y:S01]  /*21ea0*/  IMAD.MOV.U32 R32, RZ, RZ, 0x181f ;  /* 0x0000181fff207424 */ /* 0x000fe200078e00ff */
[----:B------:R-:W-:Y:S02]  /*21eb0*/  MOV R3, 0x21ed0 ;  /* 0x00021ed000037802 */ /* 0x000fe40000000f00 */
[----:B------:R-:W-:Y:S05]  /*21ec0*/  CALL.REL.NOINC `($__internal_49_$__cuda_sm70_shflsync_idx_p) ;  /* 0x000009b000007944 */ /* 0x000fea0003c00000 */
[----:B------:R-:W-:Y:S01]  /*21ed0*/  MOV R4, R34 ;  /* 0x0000002200047202 */ /* 0x000fe20000000f00 */
[----:B------:R-:W-:Y:S05]  /*21ee0*/  BRA `(.L_x_3070) ;  /* 0xffffc22000007947 */ /* 0x000fea000383ffff */
.L_x_2995:
[----:B------:R-:W-:Y:S01]  /*21ef0*/  IMAD.MOV.U32 R33, RZ, RZ, R14 ;  /* 0x000000ffff217224 */ /* 0x000fe200078e000e */
[----:B------:R-:W-:Y:S01]  /*21f00*/  MOV R2, RZ ;  /* 0x000000ff00027202 */ /* 0x000fe20000000f00 */
[----:B------:R-:W-:Y:S01]  /*21f10*/  IMAD.MOV.U32 R32, RZ, RZ, 0x181f ;  /* 0x0000181fff207424 */ /* 0x000fe200078e00ff */
[----:B------:R-:W-:Y:S02]  /*21f20*/  MOV R3, 0x21f40 ;  /* 0x00021f4000037802 */ /* 0x000fe40000000f00 */
[----:B-12---:R-:W-:Y:S05]  /*21f30*/  CALL.REL.NOINC `($__internal_49_$__cuda_sm70_shflsync_idx_p) ;  /* 0x0000094000007944 */ /* 0x006fea0003c00000 */
[----:B------:R-:W-:Y:S01]  /*21f40*/  MOV R0, R34 ;  /* 0x0000002200007202 */ /* 0x000fe20000000f00 */
[----:B------:R-:W-:Y:S05]  /*21f50*/  BRA `(.L_x_3071) ;  /* 0xffffc1d000007947 */ /* 0x000fea000383ffff */
.L_x_2998:
        /* <DEDUP_REMOVED lines=13> */
.L_x_3001:
[----:B------:R-:W-:Y:S01]  /*22030*/  IMAD.MOV.U32 R33, RZ, RZ, R5 ;  /* 0x000000ffff217224 */ /* 0x000fe200078e0005 */
[----:B-1----:R-:W-:Y:S01]  /*22040*/  MOV R2, 0x2 ;  /* 0x0000000200027802 */ /* 0x002fe20000000f00 */
[----:B------:R-:W-:Y:S01]  /*22050*/  IMAD.MOV.U32 R32, RZ, RZ, 0x181f ;  /* 0x0000181fff207424 */ /* 0x000fe200078e00ff */
[----:B------:R-:W-:Y:S02]  /*22060*/  MOV R3, 0x22080 ;  /* 0x0002208000037802 */ /* 0x000fe40000000f00 */
[----:B--234-:R-:W-:Y:S05]  /*22070*/  CALL.REL.NOINC `($__internal_49_$__cuda_sm70_shflsync_idx_p) ;  /* 0x0000080000007944 */ /* 0x01cfea0003c00000 */
[----:B------:R-:W-:Y:S01]  /*22080*/  MOV R4, R34 ;  /* 0x0000002200047202 */ /* 0x000fe20000000f00 */
[----:B------:R-:W-:Y:S05]  /*22090*/  BRA `(.L_x_3073) ;  /* 0xffffc30000007947 */ /* 0x000fea000383ffff */
.L_x_3002:
[----:B------:R-:W-:Y:S01]  /*220a0*/  IMAD.MOV.U32 R33, RZ, RZ, R14 ;  /* 0x000000ffff217224 */ /* 0x000fe200078e000e */
[----:B------:R-:W-:Y:S01]  /*220b0*/  MOV R2, 0x2 ;  /* 0x0000000200027802 */ /* 0x000fe20000000f00 */
[----:B------:R-:W-:Y:S01]  /*220c0*/  IMAD.MOV.U32 R32, RZ, RZ, 0x181f ;  /* 0x0000181fff207424 */ /* 0x000fe200078e00ff */
[----:B------:R-:W-:Y:S02]  /*220d0*/  MOV R3, 0x220f0 ;  /* 0x000220f000037802 */ /* 0x000fe40000000f00 */
[----:B-1234-:R-:W-:Y:S05]  /*220e0*/  CALL.REL.NOINC `($__internal_49_$__cuda_sm70_shflsync_idx_p) ;  /* 0x0000079000007944 */ /* 0x01efea0003c00000 */
[----:B------:R-:W-:Y:S01]  /*220f0*/  MOV R0, R34 ;  /* 0x0000002200007202 */ /* 0x000fe20000000f00 */
[----:B------:R-:W-:Y:S05]  /*22100*/  BRA `(.L_x_3074) ;  /* 0xffffc2b000007947 */ /* 0x000fea000383ffff */
.L_x_3005:
[----:B------:R-:W-:Y:S01]  /*22110*/  IMAD.MOV.U32 R33, RZ, RZ, R5 ;  /* 0x000000ffff217224 */ /* 0x000fe200078e0005 */
[----:B-1----:R-:W-:Y:S01]  /*22120*/  MOV R2, 0x3 ;  /* 0x0000000300027802 */ /* 0x002fe20000000f00 */
[----:B------:R-:W-:Y:S01]  /*22130*/  IMAD.MOV.U32 R32, RZ, RZ, 0x181f ;  /* 0x0000181fff207424 */ /* 0x000fe200078e00ff */
[----:B------:R-:W-:-:S02]  /*22140*/  MOV R3, 0x22160 ;  /* 0x0002216000037802 */ /* 0x000fc40000000f00 */
[----:B--234-:R-:W-:Y:S05]  /*22150*/  CALL.REL.NOINC `($__internal_49_$__cuda_sm70_shflsync_idx_p) ;  /* 0x0000072000007944 */ /* 0x01cfea0003c00000 */
        /* <DEDUP_REMOVED lines=8> */
.L_x_3007:
[----:B------:R-:W-:Y:S01]  /*221e0*/  IMAD.MOV.U32 R33, RZ, RZ, R35 ;  /* 0x000000ffff217224 */ /* 0x000fe200078e0023 */
[----:B------:R-:W-:Y:S01]  /*221f0*/  MOV R2, RZ ;  /* 0x000000ff00027202 */ /* 0x000fe20000000f00 */
[----:B------:R-:W-:Y:S01]  /*22200*/  IMAD.MOV.U32 R32, RZ, RZ, 0x1f ;  /* 0x0000001fff207424 */ /* 0x000fe200078e00ff */
[----:B------:R-:W-:Y:S02]  /*22210*/  MOV R3, 0x22230 ;  /* 0x0002223000037802 */ /* 0x000fe40000000f00 */
[----:B-1----:R-:W-:Y:S05]  /*22220*/  CALL.REL.NOINC `($__internal_49_$__cuda_sm70_shflsync_idx_p) ;  /* 0x0000065000007944 */ /* 0x002fea0003c00000 */
[----:B------:R-:W-:Y:S01]  /*22230*/  MOV R9, R34 ;  /* 0x0000002200097202 */ /* 0x000fe20000000f00 */
[----:B------:R-:W-:Y:S05]  /*22240*/  BRA `(.L_x_3076) ;  /* 0xffffc4a000007947 */ /* 0x000fea000383ffff */
.L_x_3008:
[----:B------:R-:W-:Y:S01]  /*22250*/  IMAD.MOV.U32 R33, RZ, RZ, R35 ;  /* 0x000000ffff217224 */ /* 0x000fe200078e0023 */
[----:B------:R-:W-:Y:S01]  /*22260*/  MOV R2, 0x1 ;  /* 0x0000000100027802 */ /* 0x000fe20000000f00 */
[----:B------:R-:W-:Y:S01]  /*22270*/  IMAD.MOV.U32 R32, RZ, RZ, 0x1f ;  /* 0x0000001fff207424 */ /* 0x000fe200078e00ff */
[----:B------:R-:W-:Y:S02]  /*22280*/  MOV R3, 0x222a0 ;  /* 0x000222a000037802 */ /* 0x000fe40000000f00 */
[----:B-123--:R-:W-:Y:S05]  /*22290*/  CALL.REL.NOINC `($__internal_49_$__cuda_sm70_shflsync_idx_p) ;  /* 0x000005e000007944 */ /* 0x00efea0003c00000 */
[----:B------:R-:W-:Y:S01]  /*222a0*/  MOV R6, R34 ;  /* 0x0000002200067202 */ /* 0x000fe20000000f00 */
[----:B------:R-:W-:Y:S05]  /*222b0*/  BRA `(.L_x_3077) ;  /* 0xffffc45000007947 */ /* 0x000fea000383ffff */
.L_x_3009:
[----:B------:R-:W-:Y:S02]  /*222c0*/  MOV R3, 0x1 ;  /* 0x0000000100037802 */ /* 0x000fe40000000f00 */
[----:B------:R-:W-:-:S02]  /*222d0*/  MOV R2, 0x222f0 ;  /* 0x000222f000027802 */ /* 0x000fc40000000f00 */
[----:B-1234-:R-:W-:Y:S05]  /*222e0*/  CALL.REL.NOINC `($__internal_50_$__cuda_sm70_shflsync_up_p) ;  /* 0x000005f000007944 */ /* 0x01efea0003c00000 */
[----:B------:R-:W-:Y:S05]  /*222f0*/  BRA `(.L_x_3078) ;  /* 0xffffc54000007947 */ /* 0x000fea000383ffff */
.L_x_3010:
[----:B------:R-:W-:Y:S02]  /*22300*/  MOV R3, 0x2 ;  /* 0x0000000200037802 */ /* 0x000fe40000000f00 */
[----:B------:R-:W-:-:S02]  /*22310*/  MOV R2, 0x22330 ;  /* 0x0002233000027802 */ /* 0x000fc40000000f00 */
[----:B---34-:R-:W-:Y:S05]  /*22320*/  CALL.REL.NOINC `($__internal_50_$__cuda_sm70_shflsync_up_p) ;  /* 0x000005b000007944 */ /* 0x018fea0003c00000 */
        /* <DEDUP_REMOVED lines=24> */
.L_x_3014:
[----:B------:R-:W-:Y:S02]  /*224b0*/  MOV R3, 0x1 ;  /* 0x0000000100037802 */ /* 0x000fe40000000f00 */
[----:B------:R-:W-:Y:S02]  /*224c0*/  MOV R2, 0x224e0 ;  /* 0x000224e000027802 */ /* 0x000fe40000000f00 */
[----:B------:R-:W-:Y:S05]  /*224d0*/  CALL.REL.NOINC `($__internal_50_$__cuda_sm70_shflsync_up_p) ;  /* 0x0000040000007944 */ /* 0x000fea0003c00000 */
[----:B------:R-:W-:Y:S01]  /*224e0*/  MOV R2, R4 ;  /* 0x0000000400027202 */ /* 0x000fe20000000f00 */
[----:B------:R-:W-:Y:S05]  /*224f0*/  BRA `(.L_x_3080) ;  /* 0xffffc5b000007947 */ /* 0x000fea000383ffff */
.L_x_3015:
        /* <DEDUP_REMOVED lines=27> */
.L_x_3017:
[----:B------:R-:W-:Y:S02]  /*226b0*/  SEL R0, RZ, 0x1, P0 ;  /* 0x00000001ff007807 */ /* 0x000fe40000000000 */
[----:B------:R-:W-:Y:S02]  /*226c0*/  MOV R2, 0x226e0 ;  /* 0x000226e000027802 */ /* 0x000fe40000000f00 */
[----:B-1----:R-:W-:Y:S05]  /*226d0*/  CALL.REL.NOINC `($__internal_51_$__cuda_sm70_votesync_ballot) ;  /* 0x0000026000007944 */ /* 0x002fea0003c00000 */
[----:B------:R-:W-:Y:S01]  /*226e0*/  MOV R6, R0 ;  /* 0x0000000000067202 */ /* 0x000fe20000000f00 */
[----:B------:R-:W-:Y:S05]  /*226f0*/  BRA `(.L_x_3082) ;  /* 0xffffc54000007947 */ /* 0x000fea000383ffff */
.L_x_3018:
[----:B------:R-:W-:Y:S01]  /*22700*/  IMAD.MOV.U32 R33, RZ, RZ, R7 ;  /* 0x000000ffff217224 */ /* 0x000fe200078e0007 */
[----:B--2---:R-:W-:Y:S01]  /*22710*/  MOV R2, R0 ;  /* 0x0000000000027202 */ /* 0x004fe20000000f00 */
[----:B------:R-:W-:Y:S01]  /*22720*/  IMAD.MOV.U32 R32, RZ, RZ, 0x1f ;  /* 0x0000001fff207424 */ /* 0x000fe200078e00ff */
[----:B------:R-:W-:Y:S02]  /*22730*/  MOV R3, 0x22750 ;  /* 0x0002275000037802 */ /* 0x000fe40000000f00 */
[----:B-1----:R-:W-:Y:S05]  /*22740*/  CALL.REL.NOINC `($__internal_49_$__cuda_sm70_shflsync_idx_p) ;  /* 0x0000013000007944 */ /* 0x002fea0003c00000 */
[----:B------:R-:W-:Y:S01]  /*22750*/  IMAD.MOV.U32 R12, RZ, RZ, R34 ;  /* 0x000000ffff0c7224 */ /* 0x000fe200078e0022 */
[----:B------:R-:W-:Y:S01]  /*22760*/  MOV R2, R0 ;  /* 0x0000000000027202 */ /* 0x000fe20000000f00 */
[----:B------:R-:W-:Y:S01]  /*22770*/  IMAD.MOV.U32 R33, RZ, RZ, R8 ;  /* 0x000000ffff217224 */ /* 0x000fe200078e0008 */
[----:B------:R-:W-:-:S02]  /*22780*/  MOV R32, 0x1f ;  /* 0x0000001f00207802 */ /* 0x000fc40000000f00 */
[----:B------:R-:W-:Y:S02]  /*22790*/  MOV R3, 0x227b0 ;  /* 0x000227b000037802 */ /* 0x000fe40000000f00 */
[----:B------:R-:W-:Y:S05]  /*227a0*/  CALL.REL.NOINC `($__internal_49_$__cuda_sm70_shflsync_idx_p) ;  /* 0x000000d000007944 */ /* 0x000fea0003c00000 */
[----:B------:R-:W-:Y:S01]  /*227b0*/  MOV R5, R34 ;  /* 0x0000002200057202 */ /* 0x000fe20000000f00 */
[----:B------:R-:W-:Y:S05]  /*227c0*/  BRA `(.L_x_3083) ;  /* 0xffffc4e000007947 */ /* 0x000fea000383ffff */
.L_x_3021:
[----:B------:R-:W-:Y:S01]  /*227d0*/  IMAD.MOV.U32 R33, RZ, RZ, R4 ;  /* 0x000000ffff217224 */ /* 0x000fe200078e0004 */
[----:B--2---:R-:W-:Y:S01]  /*227e0*/  MOV R2, R0 ;  /* 0x0000000000027202 */ /* 0x004fe20000000f00 */
[----:B------:R-:W-:Y:S01]  /*227f0*/  IMAD.MOV.U32 R32, RZ, RZ, 0x1f ;  /* 0x0000001fff207424 */ /* 0x000fe200078e00ff */
[----:B------:R-:W-:Y:S02]  /*22800*/  MOV R3, 0x22820 ;  /* 0x0002282000037802 */ /* 0x000fe40000000f00 */
[----:B-1--4-:R-:W-:Y:S05]  /*22810*/  CALL.REL.NOINC `($__internal_49_$__cuda_sm70_shflsync_idx_p) ;  /* 0x0000006000007944 */ /* 0x012fea0003c00000 */
[----:B------:R-:W-:Y:S01]  /*22820*/  MOV R14, R34 ;  /* 0x00000022000e7202 */ /* 0x000fe20000000f00 */
[----:B------:R-:W-:Y:S05]  /*22830*/  BRA `(.L_x_3020) ;  /* 0xffffc4d000007947 */ /* 0x000fea000383ffff */
        .weak           $__internal_48_$__cuda_sm70_shflsync_bfly_p
        .type           $__internal_48_$__cuda_sm70_shflsync_bfly_p,@function
        .size           $__internal_48_$__cuda_sm70_shflsync_bfly_p,($__internal_49_$__cuda_sm70_shflsync_idx_p - $__internal_48_$__cuda_sm70_shflsync_bfly_p)
$__internal_48_$__cuda_sm70_shflsync_bfly_p:
[----:B------:R-:W-:Y:S04]  /*22840*/  WARPSYNC R196 ;  /* 0x000000c400007348 */ /* 0x000fe80003800000 */
[----:B------:R1:W2:Y:S02]  /*22850*/  SHFL.BFLY PT, R23, R4, R3, R197 ;  /* 0x0c00000304177389 */ /* 0x0002a400000e00c5 */
[----:B-1----:R-:W-:-:S04]  /*22860*/  MOV R3, 0x0 ;  /* 0x0000000000037802 */ /* 0x002fc80000000f00 */
[----:B--2---:R-:W-:Y:S05]  /*22870*/  RET.REL.NODEC R2 `(_ZN7cutlass13device_kernelIN5flash19enable_sm80_to_sm89INS1_16FlashAttnFwdSm80INS1_25CollectiveMainloopFwdSm80ILi8ELi2ELb0EN4cute5tupleIJNS5_1CILi128EEENS7_ILi64EEENS7_ILi192EEEEEELi192ENS_6half_tEfNS_4arch4Sm80ELb1ELb0ELb1ELb1ELb1ELb1ELb1ELb1EEENS1_21CollectiveEpilogueFwdINS6_IJS8_SA_S9_EEENS6_IJNS7_ILi1EEESI_SI_EEESC_SE_Li256ELb1ELb1ELb1ELb0EEENS1_36VarlenDynamicPersistentTileSchedulerILi128ELi64ELi256ELi256ELb1ELb1ELb0ELb1ELb1ELb1EEEEEEEEEvNT_6ParamsE) ;  /* 0xfffdd78002007950 */ /* 0x004fea0003c3ffff */
        .weak           $__internal_49_$__cuda_sm70_shflsync_idx_p
        .type           $__internal_49_$__cuda_sm70_shflsync_idx_p,@function
        .size           $__internal_49_$__cuda_sm70_shflsync_idx_p,($__internal_50_$__cuda_sm70_shflsync_up_p - $__internal_49_$__cuda_sm70_shflsync_idx_p)
$__internal_49_$__cuda_sm70_shflsync_idx_p:
[----:B------:R-:W-:-:S04]  /*22880*/  MOV R34, 0xffffffff ;  /* 0xffffffff00227802 */ /* 0x000fc80000000f00 */
[----:B------:R-:W-:Y:S04]  /*22890*/  WARPSYNC R34 ;  /* 0x0000002200007348 */ /* 0x000fe80003800000 */
[----:B------:R1:W2:Y:S02]  /*228a0*/  SHFL.IDX PT, R34, R33, R2, R32 ;  /* 0x0000000221227389 */ /* 0x0002a400000e0020 */
[----:B-1----:R-:W-:Y:S02]  /*228b0*/  MOV R2, R3 ;  /* 0x0000000300027202 */ /* 0x002fe40000000f00 */
[----:B------:R-:W-:-:S04]  /*228c0*/  MOV R3, 0x0 ;  /* 0x0000000000037802 */ /* 0x000fc80000000f00 */
[----:B--2---:R-:W-:Y:S05]  /*228d0*/  RET.REL.NODEC R2 `(_ZN7cutlass13device_kernelIN5flash19enable_sm80_to_sm89INS1_16FlashAttnFwdSm80INS1_25CollectiveMainloopFwdSm80ILi8ELi2ELb0EN4cute5tupleIJNS5_1CILi128EEENS7_ILi64EEENS7_ILi192EEEEEELi192ENS_6half_tEfNS_4arch4Sm80ELb1ELb0ELb1ELb1ELb1ELb1ELb1ELb1EEENS1_21CollectiveEpilogueFwdINS6_IJS8_SA_S9_EEENS6_IJNS7_ILi1EEESI_SI_EEESC_SE_Li256ELb1ELb1ELb1ELb0EEENS1_36VarlenDynamicPersistentTileSchedulerILi128ELi64ELi256ELi256ELb1ELb1ELb0ELb1ELb1ELb1EEEEEEEEEvNT_6ParamsE) ;  /* 0xfffdd72002007950 */ /* 0x004fea0003c3ffff */
        .weak           $__internal_50_$__cuda_sm70_shflsync_up_p
        .type           $__internal_50_$__cuda_sm70_shflsync_up_p,@function
        .size           $__internal_50_$__cuda_sm70_shflsync_up_p,($__internal_51_$__cuda_sm70_votesync_ballot - $__internal_50_$__cuda_sm70_shflsync_up_p)
$__internal_50_$__cuda_sm70_shflsync_up_p:
[----:B------:R-:W-:Y:S02]  /*228e0*/  MOV R4, RZ ;  /* 0x000000ff00047202 */ /* 0x000fe40000000f00 */
[----:B------:R-:W-:-:S04]  /*228f0*/  MOV R12, 0xffffffff ;  /* 0xffffffff000c7802 */ /* 0x000fc80000000f00 */
[----:B------:R-:W-:Y:S04]  /*22900*/  WARPSYNC R12 ;  /* 0x0000000c00007348 */ /* 0x000fe80003800000 */
[----:B------:R1:W2:Y:S02]  /*22910*/  SHFL.UP PT, R4, R0, R3, R4 ;  /* 0x0400000300047389 */ /* 0x0002a400000e0004 */
[----:B-1----:R-:W-:-:S04]  /*22920*/  MOV R3, 0x0 ;  /* 0x0000000000037802 */ /* 0x002fc80000000f00 */
[----:B--2---:R-:W-:Y:S05]  /*22930*/  RET.REL.NODEC R2 `(_ZN7cutlass13device_kernelIN5flash19enable_sm80_to_sm89INS1_16FlashAttnFwdSm80INS1_25CollectiveMainloopFwdSm80ILi8ELi2ELb0EN4cute5tupleIJNS5_1CILi128EEENS7_ILi64EEENS7_ILi192EEEEEELi192ENS_6half_tEfNS_4arch4Sm80ELb1ELb0ELb1ELb1ELb1ELb1ELb1ELb1EEENS1_21CollectiveEpilogueFwdINS6_IJS8_SA_S9_EEENS6_IJNS7_ILi1EEESI_SI_EEESC_SE_Li256ELb1ELb1ELb1ELb0EEENS1_36VarlenDynamicPersistentTileSchedulerILi128ELi64ELi256ELi256ELb1ELb1ELb0ELb1ELb1ELb1EEEEEEEEEvNT_6ParamsE) ;  /* 0xfffdd6c002007950 */ /* 0x004fea0003c3ffff */
        .weak           $__internal_51_$__cuda_sm70_votesync_ballot
        .type           $__internal_51_$__cuda_sm70_votesync_ballot,@function
        .size           $__internal_51_$__cuda_sm70_votesync_ballot,(.L_x_6235 - $__internal_51_$__cuda_sm70_votesync_ballot)
$__internal_51_$__cuda_sm70_votesync_ballot:
[----:B------:R-:W-:Y:S01]  /*22940*/  ISETP.NE.U32.AND P0, PT, R0, 0x1, PT ;  /* 0x000000010000780c */ /* 0x000fe20003f05070 */
[----:B------:R-:W-:-:S04]  /*22950*/  IMAD.MOV.U32 R3, RZ, RZ, -0x1 ;  /* 0xffffffffff037424 */ /* 0x000fc800078e00ff */
[----:B------:R-:W-:Y:S08]  /*22960*/  WARPSYNC R3 ;  /* 0x0000000300007348 */ /* 0x000ff00003800000 */
[----:B------:R-:W-:-:S04]  /*22970*/  VOTE.ANY R0, PT, !P0 ;  /* 0x0000000000007806 */ /* 0x000fc800040e0100 */
[----:B------:R-:W-:Y:S01]  /*22980*/  LOP3.LUT R0, R0, R3, RZ, 0xc0, !PT ;  /* 0x0000000300007212 */ /* 0x000fe200078ec0ff */
[----:B------:R-:W-:-:S04]  /*22990*/  IMAD.MOV.U32 R3, RZ, RZ, 0x0 ;  /* 0x00000000ff037424 */ /* 0x000fc800078e00ff */
[----:B------:R-:W-:Y:S05]  /*229a0*/  RET.REL.NODEC R2 `(_ZN7cutlass13device_kernelIN5flash19enable_sm80_to_sm89INS1_16FlashAttnFwdSm80INS1_25CollectiveMainloopFwdSm80ILi8ELi2ELb0EN4cute5tupleIJNS5_1CILi128EEENS7_ILi64EEENS7_ILi192EEEEEELi192ENS_6half_tEfNS_4arch4Sm80ELb1ELb0ELb1ELb1ELb1ELb1ELb1ELb1EEENS1_21CollectiveEpilogueFwdINS6_IJS8_SA_S9_EEENS6_IJNS7_ILi1EEESI_SI_EEESC_SE_Li256ELb1ELb1ELb1ELb0EEENS1_36VarlenDynamicPersistentTileSchedulerILi128ELi64ELi256ELi256ELb1ELb1ELb0ELb1ELb1ELb1EEEEEEEEEvNT_6ParamsE) ;  /* 0xfffdd65002007950 */ /* 0x000fea0003c3ffff */
.L_x_3084:
        /* <DEDUP_REMOVED lines=13> */
.L_x_6235:


//--------------------- .text._ZN7cutlass13device_kernelIN5flash19enable_sm80_to_sm89INS1_16FlashAttnFwdSm80INS1_25CollectiveMainloopFwdSm80ILi8ELi1ELb0EN4cute5tupleIJNS5_1CILi128EEENS7_ILi64EEENS7_ILi192EEEEEELi192ENS_6half_tEfNS_4arch4Sm80ELb0ELb0ELb0ELb0ELb1ELb0ELb1ELb1EEENS1_21CollectiveEpilogueFwdINS6_IJS8_SA_S9_EEENS6_IJNS7_ILi1EEESI_SI_EEESC_SE_Li256ELb0ELb1ELb1ELb0EEENS1_19SingleTileSchedulerILb0ELb1ELb1ELi128EEEEEEEEEvNT_6ParamsE --------------------------
	.section	.text._ZN7cutlass13device_kernelIN5flash19enable_sm80_to_sm89INS1_16FlashAttnFwdSm80INS1_25CollectiveMainloopFwdSm80ILi8ELi1ELb0EN4cute5tupleIJNS5_1CILi128EEENS7_ILi64EEENS7_ILi192EEEEEELi192ENS_6half_tEfNS_4arch4Sm80ELb0ELb0ELb0ELb0ELb1ELb0ELb1ELb1EEENS1_21CollectiveEpilogueFwdINS6_IJS8_SA_S9_EEENS6_IJNS7_ILi1EEESI_SI_EEESC_SE_Li256ELb0ELb1ELb1ELb0EEENS1_19SingleTileSchedulerILb0ELb1ELb1ELi128EEEEEEEEEvNT_6ParamsE,"ax",@progbits
	.sectioninfo	@"SHI_REGISTERS=226"
	.align	128
.text._ZN7cutlass13device_kernelIN5flash19enable_sm80_to_sm89INS1_16FlashAttnFwdSm80INS1_25CollectiveMainloopFwdSm80ILi8ELi1ELb0EN4cute5tupleIJNS5_1CILi128EEENS7_ILi64EEENS7_ILi192EEEEEELi192ENS_6half_tEfNS_4arch4Sm80ELb0ELb0ELb0ELb0ELb1ELb0ELb1ELb1EEENS1_21CollectiveEpilogueFwdINS6_IJS8_SA_S9_EEENS6_IJNS7_ILi1EEESI_SI_EEESC_SE_Li256ELb0ELb1ELb1ELb0EEENS1_19SingleTileSchedulerILb0ELb1ELb1ELi128EEEEEEEEEvNT_6ParamsE:
        .type           _ZN7cutlass13device_kernelIN5flash19enable_sm80_to_sm89INS1_16FlashAttnFwdSm80INS1_25CollectiveMainloopFwdSm80ILi8ELi1ELb0EN4cute5tupleIJNS5_1CILi128EEENS7_ILi64EEENS7_ILi192EEEEEELi192ENS_6half_tEfNS_4arch4Sm80ELb0ELb0ELb0ELb0ELb1ELb0ELb1ELb1EEENS1_21CollectiveEpilogueFwdINS6_IJS8_SA_S9_EEENS6_IJNS7_ILi1EEESI_SI_EEESC_SE_Li256ELb0ELb1ELb1ELb0EEENS1_19SingleTileSchedulerILb0ELb1ELb1ELi128EEEEEEEEEvNT_6ParamsE,@function
        .size           _ZN7cutlass13device_kernelIN5flash19enable_sm80_to_sm89INS1_16FlashAttnFwdSm80INS1_25CollectiveMainloopFwdSm80ILi8ELi1ELb0EN4cute5tupleIJNS5_1CILi128EEENS7_ILi64EEENS7_ILi192EEEEEELi192ENS_6half_tEfNS_4arch4Sm80ELb0ELb0ELb0ELb0ELb1ELb0ELb1ELb1EEENS1_21CollectiveEpilogueFwdINS6_IJS8_SA_S9_EEENS6_IJNS7_ILi1EEESI_SI_EEESC_SE_Li256ELb0ELb1ELb1ELb0EEENS1_19SingleTileSchedulerILb0ELb1ELb1ELi128EEEEEEEEEvNT_6ParamsE,(.L_x_6240 - _ZN7cutlass13device_kernelIN5flash19enable_sm80_to_sm89INS1_16FlashAttnFwdSm80INS1_25CollectiveMainloopFwdSm80ILi8ELi1ELb0EN4cute5tupleIJNS5_1CILi128EEENS7_ILi64EEENS7_ILi192EEEEEELi192ENS_6half_tEfNS_4arch4Sm80ELb0ELb0ELb0ELb0ELb1ELb0ELb1ELb1EEENS1_21CollectiveEpilogueFwdINS6_IJS8_SA_S9_EEENS6_IJNS7_ILi1EEESI_SI_EEESC_SE_Li256ELb0ELb1ELb1ELb0EEENS1_19SingleTileSchedulerILb0ELb1ELb1ELi128EEEEEEEEEvNT_6ParamsE)
        .other          _ZN7cutlass13device_kernelIN5flash19enable_sm80_to_sm89INS1_16FlashAttnFwdSm80INS1_25CollectiveMainloopFwdSm80ILi8ELi1ELb0EN4cute5tupleIJNS5_1CILi128EEENS7_ILi64EEENS7_ILi192EEEEEELi192ENS_6half_tEfNS_4arch4Sm80ELb0ELb0ELb0ELb0ELb1ELb0ELb1ELb1EEENS1_21CollectiveEpilogueFwdINS6_IJS8_SA_S9_EEENS6_IJNS7_ILi1EEESI_SI_EEESC_SE_Li256ELb0ELb1ELb1ELb0EEENS1_19SingleTileSchedulerILb0ELb1ELb1ELi128EEEEEEEEEvNT_6ParamsE,@"STO_CUDA_ENTRY STV_DEFAULT"
_ZN7cutlass13device_kernelIN5flash19enable_sm80_to_sm89INS1_16FlashAttnFwdSm80INS1_25CollectiveMainloopFwdSm80ILi8ELi1ELb0EN4cute5tupleIJNS5_1CILi128EEENS7_ILi64EEENS7_ILi192EEEEEELi192ENS_6half_tEfNS_4arch4Sm80ELb0ELb0ELb0ELb0ELb1ELb0ELb1ELb1EEENS1_21CollectiveEpilogueFwdINS6_IJS8_SA_S9_EEENS6_IJNS7_ILi1EEESI_SI_EEESC_SE_Li256ELb0ELb1ELb1ELb0EEENS1_19SingleTileSchedulerILb0ELb1ELb1ELi128EEEEEEEEEvNT_6ParamsE:
        /* <DEDUP_REMOVED lines=17> */
.L_x_3085:
[----:B------:R-:W-:Y:S02]  /*0110*/  ULDC.64 UR4, c[0x0][0x550] ;  /* 0x0001540000047ab9 */ /* 0x000fe40000000a00 */
[----:B------:R-:W-:Y:S02]  /*0120*/  UISETP.NE.AND UP0, UPT, UR4, 0x1, UPT ;  /* 0x000000010400788c */ /* 0x000fe4000bf05270 */
[----:B------:R-:W-:-:S02]  /*0130*/  UIMAD.WIDE.U32 UR8, UR6, UR5, URZ ;  /* 0x00000005060872a5 */ /* 0x000fc4000f8e003f */
[----:B------:R-:W-:Y:S02]  /*0140*/  ULDC UR4, c[0x0][0x558] ;  /* 0x0001560000047ab9 */ /* 0x000fe40000000800 */
[----:B------:R-:W-:-:S05]  /*0150*/  UMOV UR10, UR6 ;  /* 0x00000006000a7c82 */ /* 0x000fca0008000000 */
[----:B------:R-:W-:-:S03]  /*0160*/  @UP0 USHF.R.U32.HI UR10, URZ, UR4, UR9 ;  /* 0x000000043f0a0299 */ /* 0x000fc60008011609 */
.L_x_3086:
        /* <DEDUP_REMOVED lines=65> */
.L_x_3087:
        /* <DEDUP_REMOVED lines=94> */
[----:B------:R-:W-:Y:S01]  /*0b60*/  ISETP.GE.AND P5, PT, R144, c[0x0][0x198], PT ;  /* 0x0000660090007a0c */ /* 0x000fe20003fa6270 */
[----:B------:R-:W-:Y:S01]  /*0b70*/  ULDC UR4, c[0x0][0x168] ;  /* 0x00005a0000047ab9 */ /* 0x000fe20000000800 */
[----:B---3--:R-:W-:Y:S01]  /*0b80*/  IMAD R9, R12, 0x80, R202 ;  /* 0x000000800c097824 */ /* 0x008fe200078e02ca */
[----:B------:R-:W-:Y:S01]  /*0b90*/  UIADD3 UR5, UR17, UR5, URZ ;  /* 0x0000000511057290 */ /* 0x000fe2000fffe03f */
[----:B------:R-:W-:-:S02]  /*0ba0*/  IMAD.U32 R15, RZ, RZ, UR17 ;  /* 0x00000011ff0f7e24 */ /* 0x000fc4000f8e00ff */
[----:B------:R-:W-:-:S04]  /*0bb0*/  @P1 IMAD.HI.U32 R0, R9, c[0x0][0x2c8], RZ ;  /* 0x0000b20009001a27 */ /* 0x000fc800078e00ff */
        /* <DEDUP_REMOVED lines=9> */
[----:B------:R-:W-:Y:S01]  /*0c50*/  IMAD R0, R0, c[0x0][0x2c4], R9 ;  /* 0x0000b10000007a24 */ /* 0x000fe200078e0209 */
[----:B------:R-:W-:Y:S01]  /*0c60*/  IADD3 R9, R144, 0x40, RZ ;  /* 0x0000004090097810 */ /* 0x000fe20007ffe0ff */
[----:B------:R-:W-:Y:S02]  /*0c70*/  IMAD R4, R4, c[0x0][0x1b0], RZ ;  /* 0x00006c0004047a24 */ /* 0x000fe400078e02ff */
[----:B------:R-:W-:Y:S01]  /*0c80*/  IMAD R12, R12, 0x80, R7 ;  /* 0x000000800c0c7824 */ /* 0x000fe200078e0207 */
[----:B------:R-:W-:Y:S01]  /*0c90*/  SHF.R.S32.HI R11, RZ, 0x1f, R0 ;  /* 0x0000001fff0b7819 */ /* 0x000fe20000011400 */
[----:B------:R-:W-:Y:S01]  /*0ca0*/  IMAD R5, R5, c[0x0][0x1b4], R4 ;  /* 0x00006d0005057a24 */ /* 0x000fe200078e0204 */
[----:B------:R-:W-:-:S03]  /*0cb0*/  ISETP.GE.AND P4, PT, R9, c[0x0][0x198], PT ;  /* 0x0000660009007a0c */ /* 0x000fc60003f86270 */
        /* <DEDUP_REMOVED lines=14> */
[----:B------:R-:W-:Y:S01]  /*0da0*/  LOP3.LUT R199, R199, 0x38, R144, 0xf8, !PT ;  /* 0x00000038c7c77812 */ /* 0x000fe200078ef890 */
[----:B------:R1:W2:Y:S01]  /*0db0*/  SHFL.IDX PT, R21, R11, RZ, 0x181f ;  /* 0x00181fff0b157589 */ /* 0x0002a200000e0000 */
[----:B------:R-:W-:Y:S02]  /*0dc0*/  LEA.HI R4, R4, R5, RZ, 0x3 ;  /* 0x0000000504047211 */ /* 0x000fe400078f18ff */
[----:B------:R-:W-:Y:S01]  /*0dd0*/  LOP3.LUT R199, R199, R0, RZ, 0x3c, !PT ;  /* 0x00000000c7c77212 */ /* 0x000fe200078e3cff */
[----:B------:R-:W-:Y:S01]  /*0de0*/  IMAD.MOV.U32 R0, RZ, RZ, 0x10 ;  /* 0x00000010ff007424 */ /* 0x000fe200078e00ff */
[----:B------:R-:W-:Y:S02]  /*0df0*/  LOP3.LUT R6, R4, 0xfffffff8, RZ, 0xc0, !PT ;  /* 0xfffffff804067812 */ /* 0x000fe400078ec0ff */
[----:B------:R-:W-:-:S03]  /*0e00*/  LOP3.LUT R199, R199, 0xfffffe00, R14, 0xf8, !PT ;  /* 0xfffffe00c7c77812 */ /* 0x000fc600078ef80e */
        /* <DEDUP_REMOVED lines=25> */
.L_x_3090:
[----:B-123--:R-:W-:Y:S05]  /*0fa0*/  BSYNC B0 ;  /* 0x0000000000007941 */ /* 0x00efea0003800000 */
.L_x_3089:
        /* <DEDUP_REMOVED lines=20> */
.L_x_3092:
[----:B------:R-:W-:Y:S05]  /*10f0*/  BSYNC B0 ;  /* 0x0000000000007941 */ /* 0x000fea0003800000 */
.L_x_3091:
        /* <DEDUP_REMOVED lines=20> */
.L_x_3094:
[----:B------:R-:W-:Y:S05]  /*1240*/  BSYNC B0 ;  /* 0x0000000000007941 */ /* 0x000fea0003800000 */
.L_x_3093:
[----:B------:R-:W-:Y:S01]  /*1250*/  UIADD3 UR11, UR6, -0x1, URZ ;  /* 0xffffffff060b7890 */ /* 0x000fe2000fffe03f */
[----:B---3--:R-:W-:Y:S01]  /*1260*/  SHFL.IDX PT, R16, R18, 0x3, 0x181f ;  /* 0x00781f0012107f89 */ /* 0x008fe200000e0000 */
[----:B------:R-:W-:Y:S01]  /*1270*/  IADD3 R12, R12, 0x60, RZ ;  /* 0x000000600c0c7810 */ /* 0x000fe20007ffe0ff */
[----:B------:R-:W-:Y:S01]  /*1280*/  IMAD.MOV.U32 R14, RZ, RZ, c[0x0][0x2b8] ;  /* 0x0000ae00ff0e7624 */ /* 0x000fe200078e00ff */
[----:B------:R-:W-:Y:S01]  /*1290*/  USHF.R.S32.HI UR15, URZ, 0x1f, UR14 ;  /* 0x0000001f3f0f7899 */ /* 0x000fe2000801140e */
[----:B------:R3:W5:Y:S01]  /*12a0*/  SHFL.IDX PT, R17, R11, 0x3, 0x181f ;  /* 0x00781f000b117f89 */ /* 0x00076200000e0000 */
[----:B------:R-:W-:Y:S01]  /*12b0*/  IMAD.U32 R15, RZ, RZ, UR11 ;  /* 0x0000000bff0f7e24 */ /* 0x000fe2000f8e00ff */
[----:B------:R-:W-:Y:S01]  /*12c0*/  ISETP.GE.AND P2, PT, R12, UR4, PT ;  /* 0x000000040c007c0c */ /* 0x000fe2000bf46270 */
[----:B------:R-:W-:Y:S01]  /*12d0*/  IMAD.SHL.U32 R199, R199, 0x2, RZ ;  /* 0x00000002c7c77824 */ /* 0x000fe200078e00ff */
[----:B------:R-:W-:Y:S01]  /*12e0*/  SHF.R.S32.HI R12, RZ, 0x1f, R9 ;  /* 0x0000001fff0c7819 */ /* 0x000fe20000011409 */
[----:B------:R-:W-:Y:S01]  /*12f0*/  IMAD R15, R15, 0x40, R202 ;  /* 0x000000400f0f7824 */ /* 0x000fe200078e02ca */
[----:B------:R-:W-:Y:S01]  /*1300*/  ISETP.NE.AND P0, PT, R14, 0x1, PT ;  /* 0x000000010e00780c */ /* 0x000fe20003f05270 */
[----:B------:R-:W-:Y:S01]  /*1310*/  ULDC.64 UR4, c[0x0][0x2b0] ;  /* 0x0000ac0000047ab9 */ /* 0x000fe20000000a00 */
[----:B------:R-:W-:Y:S01]  /*1320*/  LEA.HI R133, R12, R9, RZ, 0x3 ;  /* 0x000000090c857211 */ /* 0x000fe200078f18ff */
[----:B------:R-:W-:Y:S01]  /*1330*/  UIMAD UR15, UR15, UR4, URZ ;  /* 0x000000040f0f72a4 */ /* 0x000fe2000f8e023f */
[C---:B------:R-:W-:Y:S01]  /*1340*/  IADD3 R201, R15.reuse, UR8, RZ ;  /* 0x000000080fc97c10 */ /* 0x040fe2000fffe0ff */
[----:B------:R-:W-:Y:S01]  /*1350*/  UIMAD.WIDE.U32 UR16, UR14, UR4, URZ ;  /* 0x000000040e1072a5 */ /* 0x000fe2000f8e003f */
[----:B------:R-:W-:Y:S01]  /*1360*/  ISETP.GE.AND P6, PT, R15, UR9, PT ;  /* 0x000000090f007c0c */ /* 0x000fe2000bfc6270 */
[----:B------:R-:W-:Y:S01]  /*1370*/  UIMAD UR15, UR14, UR5, UR15 ;  /* 0x000000050e0f72a4 */ /* 0x000fe2000f8e020f */
[----:B------:R-:W-:Y:S01]  /*1380*/  SHF.R.S32.HI R15, RZ, 0x1f, R8 ;  /* 0x0000001fff0f7819 */ /* 0x000fe20000011408 */
[----:B------:R-:W-:Y:S01]  /*1390*/  IMAD.MOV.U32 R200, RZ, RZ, RZ ;  /* 0x000000ffffc87224 */ /* 0x000fe200078e00ff */
[----:B------:R-:W-:Y:S01]  /*13a0*/  LOP3.LUT R133, R133, 0xfffffff8, RZ, 0xc0, !PT ;  /* 0xfffffff885857812 */ /* 0x000fe200078ec0ff */
[----:B------:R-:W-:Y:S01]  /*13b0*/  UIADD3 UR15, UR17, UR15, URZ ;  /* 0x0000000f110f7290 */ /* 0x000fe2000fffe03f */
[----:B------:R-:W-:Y:S01]  /*13c0*/  LEA.HI R134, R15, R8, RZ, 0x3 ;  /* 0x000000080f867211 */ /* 0x000fe200078f18ff */
[----:B------:R-:W-:Y:S01]  /*13d0*/  @P0 IMAD.HI.U32 R14, R201, c[0x0][0x2bc], RZ ;  /* 0x0000af00c90e0a27 */ /* 0x000fe200078e00ff */
[----:B------:R-:W-:-:S03]  /*13e0*/  ISETP.GT.OR P6, PT, R202, 0x3f, P6 ;  /* 0x0000003fca00780c */ /* 0x000fc600037c4670 */
[----:B-123--:R-:W-:Y:S01]  /*13f0*/  IMAD.MOV.U32 R11, RZ, RZ, R201 ;  /* 0x000000ffff0b7224 */ /* 0x00efe200078e00c9 */
[----:B------:R-:W-:Y:S01]  /*1400*/  LOP3.LUT R134, R134, 0xfffffff8, RZ, 0xc0, !PT ;  /* 0xfffffff886867812 */ /* 0x000fe200078ec0ff */
[----:B----45:R-:W-:Y:S01]  /*1410*/  @!P2 IMAD.WIDE R20, R144, 0x2, R16 ;  /* 0x000000029014a825 */ /* 0x030fe200078e0210 */
[----:B------:R-:W-:Y:S01]  /*1420*/  @P0 SHF.R.U32.HI R11, RZ, c[0x0][0x2c0], R14 ;  /* 0x0000b000ff0b0a19 */ /* 0x000fe2000001160e */
[----:B------:R-:W-:Y:S02]  /*1430*/  USHF.R.S32.HI UR14, URZ, 0x1f, UR10 ;  /* 0x0000001f3f0e7899 */ /* 0x000fe4000801140a */
[--C-:B------:R-:W-:Y:S01]  /*1440*/  @!P2 IMAD.WIDE R18, R133, 0x2, R16.reuse ;  /* 0x000000028512a825 */ /* 0x100fe200078e0210 */
[----:B------:R-:W-:Y:S01]  /*1450*/  @!PT LDS RZ, [RZ] ;  /* 0x00000000fffff984 */ /* 0x000fe20000000800 */
[----:B------:R1:W-:Y:S01]  /*1460*/  @!P2 LDGSTS.E.BYPASS.LTC128B.128 [R199+0xf100], [R20.64], !P5 ;  /* 0x0f10000014c7afae */ /* 0x0003e2000e901d4c */
[----:B------:R-:W-:Y:S02]  /*1470*/  ULDC.64 UR4, c[0x0][0x1e8] ;  /* 0x00007a0000047ab9 */ /* 0x000fe40000000a00 */
[----:B------:R-:W-:Y:S01]  /*1480*/  @!P2 IMAD.WIDE R16, R134, 0x2, R16 ;  /* 0x000000028610a825 */ /* 0x000fe200078e0210 */
[----:B------:R2:W-:Y:S01]  /*1490*/  @!P2 LDGSTS.E.BYPASS.LTC128B.128 [R199+0x13100], [R18.64], !P4 ;  /* 0x1310000012c7afae */ /* 0x0005e2000e101d4c */
[----:B------:R-:W-:-:S03]  /*14a0*/  @!P6 IADD3 R15, P1, R11, UR16, RZ ;  /* 0x000000100b0fec10 */ /* 0x000fc6000ff3e0ff */
[----:B------:R3:W-:Y:S01]  /*14b0*/  @!P2 LDGSTS.E.BYPASS.LTC128B.128 [R199+0x17100], [R16.64], !P3 ;  /* 0x1710000010c7afae */ /* 0x0007e2000d901d4c */
[----:B------:R-:W-:Y:S02]  /*14c0*/  @!P6 LEA.HI.X.SX32 R12, R11, UR15, 0x1, P1 ;  /* 0x0000000f0b0cec11 */ /* 0x000fe400088f0eff */
[C---:B------:R-:W-:Y:S01]  /*14d0*/  @!P6 LEA R14, P1, R15.reuse, c[0x0][0x2a0], 0x2 ;  /* 0x0000a8000f0eea11 */ /* 0x040fe200078210ff */
[----:B------:R-:W0:Y:S03]  /*14e0*/  LDGDEPBAR ;  /* 0x00000000000079af */ /* 0x000e260000000000 */
[----:B------:R-:W-:Y:S01]  /*14f0*/  @!P6 LEA.HI.X R15, R15, c[0x0][0x2a4], R12, 0x2, P1 ;  /* 0x0000a9000f0fea11 */ /* 0x000fe200008f140c */
[----:B------:R-:W-:Y:S06]  /*1500*/  BAR.SYNC.DEFER_BLOCKING 0x0 ;  /* 0x0000000000007b1d */ /* 0x000fec0000010000 */
[----:B------:R4:W5:Y:S01]  /*1510*/  @!P6 LDG.E R200, [R14.64] ;  /* 0x0000000c0ec8e981 */ /* 0x000962000c1e1900 */
[----:B------:R-:W-:Y:S01]  /*1520*/  IMAD.MOV R12, RZ, RZ, -R11 ;  /* 0x000000ffff0c7224 */ /* 0x000fe200078e0a0b */
[----:B------:R-:W-:Y:S01]  /*1530*/  UIMAD UR18, UR14, UR4, URZ ;  /* 0x000000040e1272a4 */ /* 0x000fe2000f8e023f */
[----:B---3--:R-:W-:Y:S01]  /*1540*/  IMAD.SHL.U32 R16, R7, 0x8, RZ ;  /* 0x0000000807107824 */ /* 0x008fe200078e00ff */
[----:B------:R-:W-:Y:S01]  /*1550*/  UIMAD.WIDE.U32 UR20, UR10, UR4, URZ ;  /* 0x000000040a1472a5 */ /* 0x000fe2000f8e003f */
[----:B------:R-:W-:Y:S01]  /*1560*/  IMAD R201, R12, c[0x0][0x2b8], R201 ;  /* 0x0000ae000cc97a24 */ /* 0x000fe200078e02c9 */
[----:B------:R-:W-:Y:S01]  /*1570*/  UIMAD UR18, UR10, UR5, UR18 ;  /* 0x000000050a1272a4 */ /* 0x000fe2000f8e0212 */
[----:B------:R-:W-:Y:S01]  /*1580*/  LOP3.LUT P2, RZ, R2, 0x2, RZ, 0xc0, !PT ;  /* 0x0000000202ff7812 */ /* 0x000fe2000784c0ff */
[----:B------:R-:W-:Y:S01]  /*1590*/  UIMAD UR9, UR11, -0x40, UR9 ;  /* 0xffffffc00b0978a4 */ /* 0x000fe2000f8e0209 */
[C---:B--2---:R-:W-:Y:S01]  /*15a0*/  IMAD.WIDE.U32 R18, R201.reuse, c[0x0][0x1e0], RZ ;  /* 0x00007800c9127a25 */ /* 0x044fe200078e00ff */
[----:B------:R-:W-:Y:S01]  /*15b0*/  SHF.R.S32.HI R12, RZ, 0x1f, R201 ;  /* 0x0000001fff0c7819 */ /* 0x000fe200000114c9 */
[----:B------:R-:W-:Y:S01]  /*15c0*/  UIADD3 UR18, UR21, UR18, URZ ;  /* 0x0000001215127290 */ /* 0x000fe2000fffe03f */
[----:B------:R-:W-:Y:S01]  /*15d0*/  ISETP.GE.AND P3, PT, R144, c[0x0][0x1d4], PT ;  /* 0x0000750090007a0c */ /* 0x000fe20003f66270 */
[----:B------:R-:W-:Y:S01]  /*15e0*/  IMAD.WIDE.U32 R22, R201, c[0x0][0x208], RZ ;  /* 0x00008200c9167a25 */ /* 0x000fe200078e00ff */
[----:B------:R-:W-:Y:S01]  /*15f0*/  ULDC.64 UR4, c[0x0][0x210] ;  /* 0x0000840000047ab9 */ /* 0x000fe20000000a00 */
[----:B------:R-:W-:Y:S01]  /*1600*/  IADD3 R44, -R7, UR9, RZ ;  /* 0x00000009072c7c10 */ /* 0x000fe2000fffe1ff */
[----:B------:R-:W-:Y:S01]  /*1610*/  UIMAD UR14, UR14, UR4, URZ ;  /* 0x000000040e0e72a4 */ /* 0x000fe2000f8e023f */
[C---:B-1----:R-:W-:Y:S01]  /*1620*/  IMAD R20, R12.reuse, c[0x0][0x1e0], RZ ;  /* 0x000078000c147a24 */ /* 0x042fe200078e02ff */
[----:B------:R-:W-:Y:S01]  /*1630*/  UIMAD.WIDE.U32 UR22, UR10, UR4, URZ ;  /* 0x000000040a1672a5 */ /* 0x000fe2000f8e003f */
[----:B------:R-:W-:Y:S01]  /*1640*/  IMAD R12, R12, c[0x0][0x208], RZ ;  /* 0x000082000c0c7a24 */ /* 0x000fe200078e02ff */
[----:B------:R-:W-:Y:S01]  /*1650*/  UIMAD UR5, UR10, UR5, UR14 ;  /* 0x000000050a0572a4 */ /* 0x000fe2000f8e020e */
[----:B------:R-:W-:Y:S01]  /*1660*/  IMAD R20, R201, c[0x0][0x1e4], R20 ;  /* 0x00007900c9147a24 */ /* 0x000fe200078e0214 */
[----:B------:R-:W-:Y:S01]  /*1670*/  ISETP.GE.AND P5, PT, R44, 0x1, PT ;  /* 0x000000012c00780c */ /* 0x000fe20003fa6270 */
[----:B------:R-:W-:Y:S01]  /*1680*/  IMAD.SHL.U32 R6, R6, 0x40, RZ ;  /* 0x0000004006067824 */ /* 0x000fe200078e00ff */
[----:B------:R-:W-:Y:S01]  /*1690*/  UIADD3 UR5, UR23, UR5, URZ ;  /* 0x0000000517057290 */ /* 0x000fe2000fffe03f */
[----:B------:R-:W-:Y:S01]  /*16a0*/  IMAD.IADD R21, R19, 0x1, R20 ;  /* 0x0000000113157824 */ /* 0x000fe200078e0214 */
[----:B------:R-:W-:Y:S01]  /*16b0*/  ISETP.GT.AND P4, PT, R44, 0x20, PT ;  /* 0x000000202c00780c */ /* 0x000fe20003f84270 */
[----:B------:R-:W-:Y:S01]  /*16c0*/  IMAD.MOV.U32 R20, RZ, RZ, R18 ;  /* 0x000000ffff147224 */ /* 0x000fe200078e0012 */
[----:B------:R-:W-:Y:S01]  /*16d0*/  SHF.R.S32.HI R18, RZ, 0x4, R13 ;  /* 0x00000004ff127819 */ /* 0x000fe2000001140d */
[----:B----4-:R-:W-:Y:S01]  /*16e0*/  IMAD.SHL.U32 R15, R2, 0x40, RZ ;  /* 0x00000040020f7824 */ /* 0x010fe200078e00ff */
[----:B------:R-:W-:Y:S01]  /*16f0*/  LOP3.LUT R6, R6, 0x1c0, RZ, 0xc0, !PT ;  /* 0x000001c006067812 */ /* 0x000fe200078ec0ff */
[----:B------:R-:W-:Y:S01]  /*1700*/  IMAD R19, R201, c[0x0][0x20c], R12 ;  /* 0x00008300c9137a24 */ /* 0x000fe200078e020c */
[----:B------:R-:W-:Y:S01]  /*1710*/  LEA.HI R13, R13, R18, RZ, 0x1 ;  /* 0x000000120d0d7211 */ /* 0x000fe200078f08ff */
[----:B------:R-:W-:Y:S01]  /*1720*/  UISETP.GT.AND UP0, UPT, UR11, UR7, UPT ;  /* 0x000000070b00728c */ /* 0x000fe2000bf04270 */
[----:B------:R-:W-:Y:S01]  /*1730*/  LOP3.LUT R15, R15, 0x1c0, RZ, 0xc0, !PT ;  /* 0x000001c00f0f7812 */ /* 0x000fe200078ec0ff */
[----:B------:R-:W-:Y:S01]  /*1740*/  IMAD.IADD R19, R23, 0x1, R19 ;  /* 0x0000000117137824 */ /* 0x000fe200078e0213 */
[----:B------:R-:W-:-:S02]  /*1750*/  LOP3.LUT R13, R13, 0xfffffffe, RZ, 0xc0, !PT ;  /* 0xfffffffe0d0d7812 */ /* 0x000fc400078ec0ff */
[----:B------:R-:W-:Y:S02]  /*1760*/  LOP3.LUT R16, R15, 0x8, R16, 0xf8, !PT ;  /* 0x000000080f107812 */ /* 0x000fe400078ef810 */
[----:B------:R-:W-:Y:S01]  /*1770*/  SHF.R.U32.HI R15, RZ, 0x3, R15 ;  /* 0x00000003ff0f7819 */ /* 0x000fe2000001160f */
[----:B------:R-:W-:Y:S01]  /*1780*/  IMAD.IADD R13, R18, 0x1, -R13 ;  /* 0x00000001120d7824 */ /* 0x000fe200078e0a0d */
[----:B------:R-:W-:Y:S01]  /*1790*/  SHF.R.S32.HI R145, RZ, 0x1f, R144 ;  /* 0x0000001fff917819 */ /* 0x000fe20000011490 */
[----:B------:R-:W-:Y:S01]  /*17a0*/  IMAD.MOV.U32 R18, RZ, RZ, R22 ;  /* 0x000000ffff127224 */ /* 0x000fe200078e0016 */
[----:B------:R-:W-:Y:S02]  /*17b0*/  LOP3.LUT R16, R16, R15, RZ, 0x3c, !PT ;  /* 0x0000000f10107212 */ /* 0x000fe400078e3cff */
[----:B------:R-:W-:Y:S02]  /*17c0*/  IADD3 R203, R199, 0x100, RZ ;  /* 0x00000100c7cb7810 */ /* 0x000fe40007ffe0ff */
[----:B------:R-:W-:Y:S01]  /*17d0*/  SHF.R.S32.HI R146, RZ, 0x1f, R133 ;  /* 0x0000001fff927819 */ /* 0x000fe20000011485 */
[----:B------:R-:W-:Y:S01]  /*17e0*/  IMAD R197, R13, 0x200, R16 ;  /* 0x000002000dc57824 */ /* 0x000fe200078e0210 */
[----:B------:R-:W-:-:S03]  /*17f0*/  SHF.R.S32.HI R135, RZ, 0x1f, R134 ;  /* 0x0000001fff877819 */ /* 0x000fc60000011486 */
[----:B------:R-:W-:-:S05]  /*1800*/  IMAD.SHL.U32 R197, R197, 0x2, RZ ;  /* 0x00000002c5c57824 */ /* 0x000fca00078e00ff */
[----:B------:R-:W-:Y:S02]  /*1810*/  IADD3 R196, R197, 0x6120, RZ ;  /* 0x00006120c5c47810 */ /* 0x000fe40007ffe0ff */
[----:B-----5:R-:W-:Y:S01]  /*1820*/  SHF.R.S32.HI R14, RZ, 0x1f, R200 ;  /* 0x0000001fff0e7819 */ /* 0x020fe200000114c8 */
[----:B------:R-:W-:-:S04]  /*1830*/  IMAD.WIDE.U32 R20, R200, c[0x0][0x1f0], R20 ;  /* 0x00007c00c8147a25 */ /* 0x000fc800078e0014 */
[C---:B------:R-:W-:Y:S02]  /*1840*/  IMAD R11, R14.reuse, c[0x0][0x1f0], RZ ;  /* 0x00007c000e0b7a24 */ /* 0x040fe400078e02ff */
[----:B------:R-:W-:Y:S02]  /*1850*/  IMAD R15, R14, c[0x0][0x218], RZ ;  /* 0x000086000e0f7a24 */ /* 0x000fe400078e02ff */
[----:B------:R-:W-:Y:S01]  /*1860*/  IMAD R12, R200, c[0x0][0x1f4], R11 ;  /* 0x00007d00c80c7a24 */ /* 0x000fe200078e020b */
[----:B------:R-:W-:-:S04]  /*1870*/  IADD3 R11, P1, R20, UR20, RZ ;  /* 0x00000014140b7c10 */ /* 0x000fc8000ff3e0ff */
[----:B------:R-:W-:Y:S02]  /*1880*/  IADD3.X R20, R21, UR18, R12, P1, !PT ;  /* 0x0000001215147c10 */ /* 0x000fe40008ffe40c */
[----:B------:R-:W-:-:S04]  /*1890*/  LEA R12, P1, R11, c[0x0][0x1c8], 0x1 ;  /* 0x000072000b0c7a11 */ /* 0x000fc800078208ff */
[----:B------:R-:W-:Y:S01]  /*18a0*/  LEA.HI.X R11, R11, c[0x0][0x1cc], R20, 0x1, P1 ;  /* 0x000073000b0b7a11 */ /* 0x000fe200008f0c14 */
[----:B------:R-:W-:Y:S01]  /*18b0*/  SHFL.IDX PT, R16, R12, RZ, 0x181f ;  /* 0x00181fff0c107589 */ /* 0x000fe200000e0000 */
[----:B------:R-:W-:-:S03]  /*18c0*/  IMAD.WIDE.U32 R20, R200, c[0x0][0x218], R18 ;  /* 0x00008600c8147a25 */ /* 0x000fc600078e0012 */
[----:B------:R-:W1:Y:S01]  /*18d0*/  SHFL.IDX PT, R17, R11, RZ, 0x181f ;  /* 0x00181fff0b117589 */ /* 0x000e6200000e0000 */
[----:B------:R-:W-:Y:S02]  /*18e0*/  IMAD R18, R200, c[0x0][0x21c], R15 ;  /* 0x00008700c8127a24 */ /* 0x000fe400078e020f */
[----:B------:R-:W-:Y:S01]  /*18f0*/  IMAD.SHL.U32 R19, R13, 0x8, RZ ;  /* 0x000000080d137824 */ /* 0x000fe200078e00ff */
[----:B------:R-:W-:Y:S01]  /*1900*/  SHFL.IDX PT, R14, R12, 0x1, 0x181f ;  /* 0x00381f000c0e7f89 */ /* 0x000fe200000e0000 */
[----:B------:R-:W-:Y:S02]  /*1910*/  IADD3 R13, P1, R20, UR22, RZ ;  /* 0x00000016140d7c10 */ /* 0x000fe4000ff3e0ff */
[----:B------:R-:W-:Y:S01]  /*1920*/  IADD3 R20, R197, 0x6100, RZ ;  /* 0x00006100c5147810 */ /* 0x000fe20007ffe0ff */
[----:B------:R-:W2:Y:S01]  /*1930*/  SHFL.IDX PT, R15, R11, 0x1, 0x181f ;  /* 0x00381f000b0f7f89 */ /* 0x000ea200000e0000 */
[----:B------:R-:W-:Y:S02]  /*1940*/  IADD3.X R18, R21, UR5, R18, P1, !PT ;  /* 0x0000000515127c10 */ /* 0x000fe40008ffe412 */
[----:B------:R-:W-:-:S02]  /*1950*/  LEA R7, P1, R13, c[0x0][0x1f8], 0x1 ;  /* 0x00007e000d077a11 */ /* 0x000fc400078208ff */
[----:B------:R-:W-:Y:S02]  /*1960*/  @P2 IADD3 R196, R20, -0x20, RZ ;  /* 0xffffffe014c42810 */ /* 0x000fe40007ffe0ff */
[----:B------:R-:W-:Y:S01]  /*1970*/  LEA.HI.X R18, R13, c[0x0][0x1fc], R18, 0x1, P1 ;  /* 0x00007f000d127a11 */ /* 0x000fe200008f0c12 */
[----:B------:R-:W-:Y:S01]  /*1980*/  SHFL.IDX PT, R48, R7, RZ, 0x181f ;  /* 0x00181fff07307589 */ /* 0x000fe200000e0000 */
[----:B------:R-:W-:Y:S02]  /*1990*/  ISETP.GE.AND P2, PT, R9, c[0x0][0x1d4], PT ;  /* 0x0000750009007a0c */ /* 0x000fe40003f46270 */
[----:B------:R-:W-:Y:S01]  /*19a0*/  ISETP.GE.AND P1, PT, R8, c[0x0][0x1d4], PT ;  /* 0x0000750008007a0c */ /* 0x000fe20003f26270 */
[----:B------:R3:W4:Y:S01]  /*19b0*/  SHFL.IDX PT, R72, R7, 0x1, 0x181f ;  /* 0x00381f0007487f89 */ /* 0x00072200000e0000 */
[----:B------:R-:W-:Y:S02]  /*19c0*/  LOP3.LUT R19, R6, 0x8, R19, 0xf8, !PT ;  /* 0x0000000806137812 */ /* 0x000fe400078ef813 */
[----:B------:R-:W-:Y:S01]  /*19d0*/  SHF.R.U32.HI R6, RZ, 0x3, R6 ;  /* 0x00000003ff067819 */ /* 0x000fe20000011606 */
[----:B-1----:R-:W-:Y:S01]  /*19e0*/  @P5 IMAD.WIDE R22, R144, 0x2, R16 ;  /* 0x0000000290165825 */ /* 0x002fe200078e0210 */
[----:B------:R-:W1:Y:S01]  /*19f0*/  SHFL.IDX PT, R13, R18, RZ, 0x181f ;  /* 0x00181fff120d7589 */ /* 0x000e6200000e0000 */
[----:B------:R-:W-:-:S02]  /*1a00*/  IADD3 R187, R196, 0x800, RZ ;  /* 0x00000800c4bb7810 */ /* 0x000fc40007ffe0ff */
[--C-:B------:R-:W-:Y:S01]  /*1a10*/  @P5 IMAD.WIDE R20, R133, 0x2, R16.reuse ;  /* 0x0000000285145825 */ /* 0x100fe200078e0210 */
[----:B------:R5:W-:Y:S01]  /*1a20*/  @P5 LDGSTS.E.BYPASS.LTC128B.128 [R199+0x6100], [R22.64], !P3 ;  /* 0x0610000016c75fae */ /* 0x000be2000d901d4c */
[----:B------:R-:W-:Y:S02]  /*1a30*/  LOP3.LUT R6, R19, R6, RZ, 0x3c, !PT ;  /* 0x0000000613067212 */ /* 0x000fe400078e3cff */
[----:B------:R-:W-:Y:S01]  /*1a40*/  @P5 IMAD.WIDE R16, R134, 0x2, R16 ;  /* 0x0000000286105825 */ /* 0x000fe200078e0210 */
[----:B------:R5:W-:Y:S01]  /*1a50*/  @P5 LDGSTS.E.BYPASS.LTC128B.128 [R199+0x8100], [R20.64], !P2 ;  /* 0x0810000014c75fae */ /* 0x000be2000d101d4c */
[----:B------:R-:W-:Y:S02]  /*1a60*/  IADD3 R186, R196, 0x1000, RZ ;  /* 0x00001000c4ba7810 */ /* 0x000fe40007ffe0ff */
[----:B--2---:R-:W-:Y:S01]  /*1a70*/  @P4 IMAD.WIDE R24, R144, 0x2, R14 ;  /* 0x0000000290184825 */ /* 0x004fe200078e020e */
[----:B------:R2:W-:Y:S01]  /*1a80*/  @P5 LDGSTS.E.BYPASS.LTC128B.128 [R199+0xa100], [R16.64], !P1 ;  /* 0x0a10000010c75fae */ /* 0x0005e2000c901d4c */
[----:B------:R-:W-:-:S02]  /*1a90*/  IADD3 R185, R196, 0x1800, RZ ;  /* 0x00001800c4b97810 */ /* 0x000fc40007ffe0ff */
[--C-:B------:R-:W-:Y:S01]  /*1aa0*/  @P4 IMAD.WIDE R26, R133, 0x2, R14.reuse ;  /* 0x00000002851a4825 */ /* 0x100fe200078e020e */
[----:B------:R1:W-:Y:S01]  /*1ab0*/  @P4 LDGSTS.E.BYPASS.LTC128B.128 [R199+0x7100], [R24.64], !P3 ;  /* 0x0710000018c74fae */ /* 0x0003e2000d901d4c */
[----:B------:R-:W-:Y:S02]  /*1ac0*/  IADD3 R183, R196, 0x2000, RZ ;  /* 0x00002000c4b77810 */ /* 0x000fe40007ffe0ff */
[----:B------:R-:W-:Y:S01]  /*1ad0*/  @P4 IMAD.WIDE R14, R134, 0x2, R14 ;  /* 0x00000002860e4825 */ /* 0x000fe200078e020e */
[----:B------:R5:W-:Y:S01]  /*1ae0*/  @P4 LDGSTS.E.BYPASS.LTC128B.128 [R199+0x9100], [R26.64], !P2 ;  /* 0x091000001ac74fae */ /* 0x000be2000d101d4c */
[----:B------:R-:W-:Y:S02]  /*1af0*/  IADD3 R182, R196, 0x2800, RZ ;  /* 0x00002800c4b67810 */ /* 0x000fe40007ffe0ff */
[----:B---3--:R-:W-:Y:S01]  /*1b00*/  IMAD.SHL.U32 R7, R4, 0x40, RZ ;  /* 0x0000004004077824 */ /* 0x008fe200078e00ff */
[----:B------:R3:W-:Y:S01]  /*1b10*/  @P4 LDGSTS.E.BYPASS.LTC128B.128 [R199+0xb100], [R14.64], !P1 ;  /* 0x0b1000000ec74fae */ /* 0x0007e2000c901d4c */
[----:B------:R-:W-:Y:S01]  /*1b20*/  LEA.HI R4, R10, R3, RZ, 0x5 ;  /* 0x000000030a047211 */ /* 0x000fe200078f28ff */
[----:B------:R-:W-:Y:S01]  /*1b30*/  IMAD.WIDE R10, R144, 0x2, RZ ;  /* 0x00000002900a7825 */ /* 0x000fe200078e02ff */
[----:B------:R-:W-:Y:S01]  /*1b40*/  IADD3 R181, R196, 0x3000, RZ ;  /* 0x00003000c4b57810 */ /* 0x000fe20007ffe0ff */
[----:B------:R-:W0:Y:S01]  /*1b50*/  LDGDEPBAR ;  /* 0x00000000000079af */ /* 0x000e220000000000 */
[----:B------:R-:W-:Y:S01]  /*1b60*/  LOP3.LUT R7, R7, 0xfffffe00, RZ, 0xc0, !PT ;  /* 0xfffffe0007077812 */ /* 0x000fe200078ec0ff */
[----:B------:R-:W-:Y:S01]  /*1b70*/  IMAD.SHL.U32 R198, R4, 0x20, RZ ;  /* 0x0000002004c67824 */ /* 0x000fe200078e00ff */
[----:B----4-:R-:W-:Y:S01]  /*1b80*/  IADD3 R46, P5, R10, R72, RZ ;  /* 0x000000480a2e7210 */ /* 0x010fe20007fbe0ff */
[----:B------:R4:W3:Y:S01]  /*1b90*/  SHFL.IDX PT, R12, R18, 0x1, 0x181f ;  /* 0x00381f00120c7f89 */ /* 0x0008e200000e0000 */
[----:B------:R-:W-:-:S02]  /*1ba0*/  IADD3 R180, R196, 0x3800, RZ ;  /* 0x00003800c4b47810 */ /* 0x000fc40007ffe0ff */
[----:B------:R-:W-:Y:S02]  /*1bb0*/  LOP3.LUT R198, R198, 0x7ffffc00, RZ, 0xc0, !PT ;  /* 0x7ffffc00c6c67812 */ /* 0x000fe400078ec0ff */
[----:B------:R-:W-:Y:S02]  /*1bc0*/  IADD3 R179, R196, 0x4000, RZ ;  /* 0x00004000c4b37810 */ /* 0x000fe40007ffe0ff */
[----:B--2---:R-:W-:Y:S02]  /*1bd0*/  IADD3 R16, P4, R48, R10, RZ ;  /* 0x0000000a30107210 */ /* 0x004fe40007f9e0ff */
[----:B------:R-:W-:Y:S02]  /*1be0*/  IADD3 R198, R6, R7, R198 ;  /* 0x0000000706c67210 */ /* 0x000fe40007ffe0c6 */
[C---:B------:R-:W-:Y:S01]  /*1bf0*/  IADD3 R178, R196.reuse, 0x4800, RZ ;  /* 0x00004800c4b27810 */ /* 0x040fe20007ffe0ff */
[----:B-1----:R-:W-:Y:S01]  /*1c00*/  IMAD.X R17, R13, 0x1, R11, P4 ;  /* 0x000000010d117824 */ /* 0x002fe200020e060b */
[----:B------:R-:W-:Y:S01]  /*1c10*/  IADD3 R177, R196, 0x5000, RZ ;  /* 0x00005000c4b17810 */ /* 0x000fe20007ffe0ff */
[----:B------:R-:W-:Y:S01]  /*1c20*/  IMAD.SHL.U32 R198, R198, 0x2, RZ ;  /* 0x00000002c6c67824 */ /* 0x000fe200078e00ff */
[----:B------:R-:W-:-:S03]  /*1c30*/  IADD3 R176, R196, 0x5800, RZ ;  /* 0x00005800c4b07810 */ /* 0x000fc60007ffe0ff */
[----:B------:R-:W-:Y:S01]  /*1c40*/  IMAD R194, R0, 0x2, R198 ;  /* 0x0000000200c27824 */ /* 0x000fe200078e02c6 */
[----:B------:R-:W-:-:S04]  /*1c50*/  DEPBAR.LE SB0, 0x1 ;  /* 0x000080400000791a */ /* 0x000fc80000000000 */
[----:B----4-:R-:W-:Y:S01]  /*1c60*/  IMAD.WIDE R18, R133, 0x2, RZ ;  /* 0x0000000285127825 */ /* 0x010fe200078e02ff */
[----:B------:R-:W-:-:S04]  /*1c70*/  DEPBAR.LE SB0, 0x0 ;  /* 0x000080000000791a */ /* 0x000fc80000000000 */
[----:B---3--:R-:W-:Y:S01]  /*1c80*/  IMAD.WIDE R14, R134, 0x2, RZ ;  /* 0x00000002860e7825 */ /* 0x008fe200078e02ff */
[----:B------:R-:W-:Y:S01]  /*1c90*/  BAR.SYNC.DEFER_BLOCKING 0x0 ;  /* 0x0000000000007b1d */ /* 0x000fe20000010000 */
[----:B------:R-:W-:Y:S02]  /*1ca0*/  IADD3 R74, P4, R18, R72, RZ ;  /* 0x00000048124a7210 */ /* 0x000fe40007f9e0ff */
[C---:B------:R-:W-:Y:S01]  /*1cb0*/  IADD3 R10, P6, R48.reuse, R18, RZ ;  /* 0x00000012300a7210 */ /* 0x040fe20007fde0ff */
[--C-:B------:R-:W-:Y:S01]  /*1cc0*/  IMAD.X R47, R11, 0x1, R12.reuse, P5 ;  /* 0x000000010b2f7824 */ /* 0x100fe200028e060c */
[----:B------:R-:W-:Y:S01]  /*1cd0*/  IADD3 R48, P5, R48, R14, RZ ;  /* 0x0000000e30307210 */ /* 0x000fe20007fbe0ff */
[--C-:B------:R-:W-:Y:S01]  /*1ce0*/  IMAD.X R75, R19, 0x1, R12.reuse, P4 ;  /* 0x00000001134b7824 */ /* 0x100fe200020e060c */
[----:B------:R-:W-:Y:S01]  /*1cf0*/  IADD3 R72, P4, R14, R72, RZ ;  /* 0x000000480e487210 */ /* 0x000fe20007f9e0ff */
[----:B------:R-:W-:Y:S01]  /*1d00*/  IMAD.X R11, R13, 0x1, R19, P6 ;  /* 0x000000010d0b7824 */ /* 0x000fe200030e0613 */
[----:B------:R-:W-:Y:S01]  /*1d10*/  ISETP.GE.AND P6, PT, R9, c[0x0][0x1d4], PT ;  /* 0x0000750009007a0c */ /* 0x000fe20003fc6270 */
[----:B------:R-:W-:Y:S01]  /*1d20*/  IMAD.X R49, R13, 0x1, R15, P5 ;  /* 0x000000010d317824 */ /* 0x000fe200028e060f */
[----:B------:R-:W-:Y:S01]  /*1d30*/  ISETP.GE.AND P5, PT, R144, c[0x0][0x1d4], PT ;  /* 0x0000750090007a0c */ /* 0x000fe20003fa6270 */
[----:B------:R-:W-:-:S02]  /*1d40*/  IMAD.X R73, R15, 0x1, R12, P4 ;  /* 0x000000010f497824 */ /* 0x000fc400020e060c */
[C---:B------:R-:W-:Y:S01]  /*1d50*/  IMAD R193, R5.reuse, 0x2, R198 ;  /* 0x0000000205c17824 */ /* 0x040fe200078e02c6 */
[----:B------:R-:W-:Y:S01]  /*1d60*/  ISETP.LT.OR P4, PT, R44, 0x1, P5 ;  /* 0x000000012c00780c */ /* 0x000fe20002f81670 */
[----:B------:R-:W-:Y:S01]  /*1d70*/  IMAD R191, R5, 0x2, R194 ;  /* 0x0000000205bf7824 */ /* 0x000fe200078e02c2 */
[----:B------:R-:W-:Y:S01]  /*1d80*/  ISETP.GE.AND P5, PT, R8, c[0x0][0x1d4], PT ;  /* 0x0000750008007a0c */ /* 0x000fe20003fa6270 */
[----:B------:R-:W-:Y:S04]  /*1d90*/  LDSM.16.M88.4 R76, [R198+0xc100] ;  /* 0x00c10000c64c783b */ /* 0x000fe80000000200 */
[----:B------:R-:W1:Y:S04]  /*1da0*/  LDSM.16.M88.4 R28, [R197+0x6100] ;  /* 0x00610000c51c783b */ /* 0x000e680000000200 */
[----:B------:R-:W-:Y:S04]  /*1db0*/  LDSM.16.M88.4 R56, [R194+0xc100] ;  /* 0x00c10000c238783b */ /* 0x000fe80000000200 */
[----:B-----5:R-:W2:Y:S04]  /*1dc0*/  LDSM.16.M88.4 R20, [R197+0x6900] ;  /* 0x00690000c514783b */ /* 0x020ea80000000200 */
[----:B------:R-:W3:Y:S04]  /*1dd0*/  LDSM.16.M88.4 R12, [R197+0x7100] ;  /* 0x00710000c50c783b */ /* 0x000ee80000000200 */
[----:B------:R-:W4:Y:S04]  /*1de0*/  LDSM.16.M88.4 R40, [R197+0x7900] ;  /* 0x00790000c528783b */ /* 0x000f280000000200 */
[----:B------:R-:W5:Y:S04]  /*1df0*/  LDSM.16.M88.4 R36, [R196] ;  /* 0x00000000c424783b */ /* 0x000f680000000200 */
[----:B------:R-:W3:Y:S04]  /*1e00*/  LDSM.16.M88.4 R68, [R196+0x800] ;  /* 0x00080000c444783b */ /* 0x000ee80000000200 */
[----:B------:R-:W4:Y:S04]  /*1e10*/  LDSM.16.M88.4 R64, [R196+0x1000] ;  /* 0x00100000c440783b */ /* 0x000f280000000200 */
[----:B------:R-:W4:Y:S04]  /*1e20*/  LDSM.16.M88.4 R60, [R196+0x1800] ;  /* 0x00180000c43c783b */ /* 0x000f280000000200 */
[----:B------:R-:W-:Y:S01]  /*1e30*/  @!PT LDS RZ, [RZ] ;  /* 0x00000000fffff984 */ /* 0x000fe20000000800 */
[----:B------:R-:W-:Y:S01]  /*1e40*/  @!PT LDS RZ, [RZ] ;  /* 0x00000000fffff984 */ /* 0x000fe20000000800 */
[----:B------:R-:W-:Y:S01]  /*1e50*/  @!PT LDS RZ, [RZ] ;  /* 0x00000000fffff984 */ /* 0x000fe20000000800 */
[----:B------:R3:W-:Y:S01]  /*1e60*/  LDGSTS.E.BYPASS.LTC128B.128 [R199+0x100], [R16.64], !P4 ;  /* 0x0010000010c77fae */ /* 0x0007e2000e101d4c */
[----:B------:R-:W-:-:S02]  /*1e70*/  ISETP.LT.OR P4, PT, R44, 0x1, P6 ;  /* 0x000000012c00780c */ /* 0x000fc40003781670 */
[C---:B------:R-:W-:Y:S01]  /*1e80*/  ISETP.LT.OR P6, PT, R44.reuse, 0x21, P6 ;  /* 0x000000212c00780c */ /* 0x040fe200037c1670 */
[C---:B-1----:R-:W-:Y:S08]  /*1e90*/  HMMA.16816.F32 R32, R76.reuse, R28, RZ ;  /* 0x0000001c4c20723c */ /* 0x042ff000000018ff */
[----:B------:R-:W-:Y:S02]  /*1ea0*/  HMMA.16816.F32 R28, R76, R30, RZ ;  /* 0x0000001e4c1c723c */ /* 0x000fe400000018ff */
[----:B------:R4:W-:Y:S01]  /*1eb0*/  LDGSTS.E.BYPASS.LTC128B.128 [R199+0x2100], [R10.64], !P4 ;  /* 0x021000000ac77fae */ /* 0x0009e2000e101d4c */
[----:B------:R-:W-:-:S02]  /*1ec0*/  ISETP.LT.OR P4, PT, R44, 0x1, P5 ;  /* 0x000000012c00780c */ /* 0x000fc40002f81670 */
[----:B------:R-:W-:-:S03]  /*1ed0*/  ISETP.LT.OR P5, PT, R44, 0x21, P5 ;  /* 0x000000212c00780c */ /* 0x000fc60002fa1670 */
[C---:B--2---:R-:W-:Y:S08]  /*1ee0*/  HMMA.16816.F32 R24, R76.reuse, R20, RZ ;  /* 0x000000144c18723c */ /* 0x044ff000000018ff */
[----:B------:R1:W-:Y:S01]  /*1ef0*/  LDGSTS.E.BYPASS.LTC128B.128 [R199+0x4100], [R48.64], !P4 ;  /* 0x0410000030c77fae */ /* 0x0003e2000e101d4c */
[----:B------:R-:W-:Y:S01]  /*1f00*/  ISETP.GE.AND P4, PT, R144, c[0x0][0x1d4], PT ;  /* 0x0000750090007a0c */ /* 0x000fe20003f86270 */
[----:B---3--:R-:W-:Y:S03]  /*1f10*/  HMMA.16816.F32 R16, R76, R12, RZ ;  /* 0x0000000c4c10723c */ /* 0x008fe600000018ff */
[----:B------:R-:W-:-:S05]  /*1f20*/  ISETP.LT.OR P4, PT, R44, 0x21, P4 ;  /* 0x000000212c00780c */ /* 0x000fca0002781670 */
[C---:B------:R-:W-:Y:S08]  /*1f30*/  HMMA.16816.F32 R20, R76.reuse, R22, RZ ;  /* 0x000000164c14723c */ /* 0x040ff000000018ff */
[----:B------:R2:W-:Y:S01]  /*1f40*/  LDGSTS.E.BYPASS.LTC128B.128 [R199+0x1100], [R46.64], !P4 ;  /* 0x011000002ec77fae */ /* 0x0005e2000e101d4c */
[----:B------:R-:W-:Y:S01]  /*1f50*/  LOP3.LUT P4, RZ, R2, 0x4, RZ, 0xc0, !PT ;  /* 0x0000000402ff7812 */ /* 0x000fe2000788c0ff */
[----:B------:R-:W-:Y:S01]  /*1f60*/  IMAD.MOV.U32 R2, RZ, RZ, 0x40 ;  /* 0x00000040ff027424 */ /* 0x000fe200078e00ff */
[----:B------:R-:W-:Y:S01]  /*1f70*/  HMMA.16816.F32 R12, R76, R14, RZ ;  /* 0x0000000e4c0c723c */ /* 0x000fe200000018ff */
[----:B------:R3:W-:Y:S01]  /*1f80*/  LDGSTS.E.BYPASS.LTC128B.128 [R199+0x3100], [R74.64], !P6 ;  /* 0x031000004ac77fae */ /* 0x0007e2000f101d4c */
[----:B------:R-:W-:-:S02]  /*1f90*/  ISETP.GT.AND P6, PT, R202, 0x3f, PT ;  /* 0x0000003fca00780c */ /* 0x000fc40003fc4270 */
[----:B------:R-:W-:Y:S01]  /*1fa0*/  SEL R2, R2, 0xffffffc0, !P4 ;  /* 0xffffffc002027807 */ /* 0x000fe20006000000 */
[----:B------:R3:W-:Y:S01]  /*1fb0*/  LDGSTS.E.BYPASS.LTC128B.128 [R199+0x5100], [R72.64], !P5 ;  /* 0x0510000048c77fae */ /* 0x0007e2000e901d4c */
[----:B------:R-:W-:Y:S02]  /*1fc0*/  PLOP3.LUT P4, PT, PT, PT, UP0, 0x80, 0x0 ;  /* 0x000000000000781c */ /* 0x000fe40003f8f008 */
[C---:B----4-:R-:W-:Y:S01]  /*1fd0*/  HMMA.16816.F32 R8, R76.reuse, R40, RZ ;  /* 0x000000284c08723c */ /* 0x050fe200000018ff */
[----:B------:R-:W-:Y:S01]  /*1fe0*/  IMAD.IADD R192, R197, 0x1, R2 ;  /* 0x00000001c5c07824 */ /* 0x000fe200078e0202 */
[----:B------:R-:W-:Y:S01]  /*1ff0*/  LDSM.16.M88.4 R52, [R193+0xc100] ;  /* 0x00c10000c134783b */ /* 0x000fe20000000200 */
[----:B------:R-:W-:Y:S01]  /*2000*/  IMAD.IADD R184, R2, 0x1, R196 ;  /* 0x0000000102b87824 */ /* 0x000fe200078e02c4 */
[----:B------:R-:W-:Y:S02]  /*2010*/  LOP3.LUT R2, R6, R7, RZ, 0xfc, !PT ;  /* 0x0000000706027212 */ /* 0x000fe400078efcff */
[----:B-1----:R-:W1:Y:S02]  /*2020*/  LDSM.16.M88.4 R48, [R192+0x6100] ;  /* 0x00610000c030783b */ /* 0x002e640000000200 */
[----:B------:R-:W-:Y:S02]  /*2030*/  HMMA.16816.F32 R76, R76, R42, RZ ;  /* 0x0000002a4c4c723c */ /* 0x000fe400000018ff */
[----:B------:R-:W-:Y:S04]  /*2040*/  LDSM.16.M88.4 R40, [R192+0x7100] ;  /* 0x00710000c028783b */ /* 0x000fe80000000200 */
[----:B------:R-:W0:Y:S02]  /*2050*/  LDGDEPBAR ;  /* 0x00000000000079af */ /* 0x000e240000000000 */
[C---:B-----5:R-:W-:Y:S02]  /*2060*/  HMMA.16816.F32 R32, R56.reuse, R36, R32 ;  /* 0x000000243820723c */ /* 0x060fe40000001820 */
[----:B--2---:R-:W2:Y:S06]  /*2070*/  LDSM.16.M88.4 R44, [R192+0x6900] ;  /* 0x00690000c02c783b */ /* 0x004eac0000000200 */
[C---:B------:R-:W-:Y:S01]  /*2080*/  HMMA.16816.F32 R28, R56.reuse, R38, R28 ;  /* 0x00000026381c723c */ /* 0x040fe2000000181c */
[----:B------:R-:W4:Y:S04]  /*2090*/  LDSM.16.M88.4 R36, [R192+0x7900] ;  /* 0x00790000c024783b */ /* 0x000f280000000200 */
[----:B---3--:R-:W-:Y:S03]  /*20a0*/  LDSM.16.M88.4 R72, [R191+0xc100] ;  /* 0x00c10000bf48783b */ /* 0x008fe60000000200 */
[C---:B------:R-:W-:Y:S08]  /*20b0*/  HMMA.16816.F32 R24, R56.reuse, R68, R24 ;  /* 0x000000443818723c */ /* 0x040ff00000001818 */
[C---:B------:R-:W-:Y:S01]  /*20c0*/  HMMA.16816.F32 R20, R56.reuse, R70, R20 ;  /* 0x000000463814723c */ /* 0x040fe20000001814 */
[----:B------:R-:W3:Y:S07]  /*20d0*/  LDSM.16.M88.4 R68, [R184] ;  /* 0x00000000b844783b */ /* 0x000eee0000000200 */
[C---:B------:R-:W-:Y:S08]  /*20e0*/  HMMA.16816.F32 R16, R56.reuse, R64, R16 ;  /* 0x000000403810723c */ /* 0x040ff00000001810 */
[C---:B------:R-:W-:Y:S01]  /*20f0*/  HMMA.16816.F32 R12, R56.reuse, R66, R12 ;  /* 0x00000042380c723c */ /* 0x040fe2000000180c */
[----:B------:R-:W5:Y:S07]  /*2100*/  LDSM.16.M88.4 R64, [R184+0x800] ;  /* 0x00080000b840783b */ /* 0x000f6e0000000200 */
[C---:B------:R-:W-:Y:S08]  /*2110*/  HMMA.16816.F32 R8, R56.reuse, R60, R8 ;  /* 0x0000003c3808723c */ /* 0x040ff00000001808 */
[----:B------:R-:W-:Y:S01]  /*2120*/  HMMA.16816.F32 R76, R56, R62, R76 ;  /* 0x0000003e384c723c */ /* 0x000fe2000000184c */
[----:B------:R-:W3:Y:S04]  /*2130*/  LDSM.16.M88.4 R60, [R184+0x1000] ;  /* 0x00100000b83c783b */ /* 0x000ee80000000200 */
[----:B------:R-:W3:Y:S03]  /*2140*/  LDSM.16.M88.4 R56, [R184+0x1800] ;  /* 0x00180000b838783b */ /* 0x000ee60000000200 */
[C---:B-1----:R-:W-:Y:S08]  /*2150*/  HMMA.16816.F32 R32, R52.reuse, R48, R32 ;  /* 0x000000303420723c */ /* 0x042ff00000001820 */
[C---:B------:R-:W-:Y:S01]  /*2160*/  HMMA.16816.F32 R28, R52.reuse, R50, R28 ;  /* 0x00000032341c723c */ /* 0x040fe2000000181c */
[----:B------:R-:W-:Y:S07]  /*2170*/  LDSM.16.M88.4 R48, [R197+0x8100] ;  /* 0x00810000c530783b */ /* 0x000fee0000000200 */
[C---:B--2---:R-:W-:Y:S08]  /*2180*/  HMMA.16816.F32 R24, R52.reuse, R44, R24 ;  /* 0x0000002c3418723c */ /* 0x044ff00000001818 */
[C---:B------:R-:W-:Y:S01]  /*2190*/  HMMA.16816.F32 R20, R52.reuse, R46, R20 ;  /* 0x0000002e3414723c */ /* 0x040fe20000001814 */
[----:B------:R-:W-:Y:S07]  /*21a0*/  LDSM.16.M88.4 R44, [R197+0x8900] ;  /* 0x00890000c52c783b */ /* 0x000fee0000000200 */
[C---:B------:R-:W-:Y:S08]  /*21b0*/  HMMA.16816.F32 R16, R52.reuse, R40, R16 ;  /* 0x000000283410723c */ /* 0x040ff00000001810 */
[C---:B------:R-:W-:Y:S01]  /*21c0*/  HMMA.16816.F32 R12, R52.reuse, R42, R12 ;  /* 0x0000002a340c723c */ /* 0x040fe2000000180c */
[----:B------:R-:W-:Y:S07]  /*21d0*/  LDSM.16.M88.4 R40, [R197+0x9100] ;  /* 0x00910000c528783b */ /* 0x000fee0000000200 */
[C---:B----4-:R-:W-:Y:S08]  /*21e0*/  HMMA.16816.F32 R8, R52.reuse, R36, R8 ;  /* 0x000000243408723c */ /* 0x050ff00000001808 */
[----:B------:R-:W-:Y:S01]  /*21f0*/  HMMA.16816.F32 R76, R52, R38, R76 ;  /* 0x00000026344c723c */ /* 0x000fe2000000184c */
[----:B------:R-:W1:Y:S04]  /*2200*/  LDSM.16.M88.4 R52, [R198+0x10100] ;  /* 0x01010000c634783b */ /* 0x000e680000000200 */
[----:B------:R-:W2:Y:S03]  /*2210*/  LDSM.16.M88.4 R36, [R197+0x9900] ;  /* 0x00990000c524783b */ /* 0x000ea60000000200 */
[C---:B---3--:R-:W-:Y:S08]  /*2220*/  HMMA.16816.F32 R32, R72.reuse, R68, R32 ;  /* 0x000000444820723c */ /* 0x048ff00000001820 */
[C---:B------:R-:W-:Y:S01]  /*2230*/  HMMA.16816.F32 R28, R72.reuse, R70, R28 ;  /* 0x00000046481c723c */ /* 0x040fe2000000181c */
[----:B------:R-:W-:Y:S07]  /*2240*/  LDSM.16.M88.4 R68, [R196+0x2000] ;  /* 0x00200000c444783b */ /* 0x000fee0000000200 */
[C---:B-----5:R-:W-:Y:S08]  /*2250*/  HMMA.16816.F32 R24, R72.reuse, R64, R24 ;  /* 0x000000404818723c */ /* 0x060ff00000001818 */
        /* <DEDUP_REMOVED lines=8> */
[----:B------:R-:W4:Y:S03]  /*22e0*/  LDSM.16.M88.4 R56, [R196+0x3800] ;  /* 0x00380000c438783b */ /* 0x000f260000000200 */
[C---:B-1----:R-:W-:Y:S08]  /*22f0*/  HMMA.16816.F32 R32, R52.reuse, R48, R32 ;  /* 0x000000303420723c */ /* 0x042ff00000001820 */
        /* <DEDUP_REMOVED lines=10> */
[----:B------:R-:W1:Y:S04]  /*23a0*/  LDSM.16.M88.4 R52, [R193+0x10100] ;  /* 0x01010000c134783b */ /* 0x000e680000000200 */
[----:B------:R-:W2:Y:S03]  /*23b0*/  LDSM.16.M88.4 R36, [R192+0x9900] ;  /* 0x00990000c024783b */ /* 0x000ea60000000200 */
[C---:B---3--:R-:W-:Y:S08]  /*23c0*/  HMMA.16816.F32 R32, R72.reuse, R68, R32 ;  /* 0x000000444820723c */ /* 0x048ff00000001820 */
        /* <DEDUP_REMOVED lines=8> */
[C---:B----4-:R-:W-:Y:S08]  /*2450*/  HMMA.16816.F32 R8, R72.reuse, R56, R8 ;  /* 0x000000384808723c */ /* 0x050ff00000001808 */
        /* <DEDUP_REMOVED lines=53> */
[----:B------:R-:W-:Y:S04]  /*27b0*/  LDSM.16.M88.4 R56, [R191+0x14100] ;  /* 0x01410000bf38783b */ /* 0x000fe80000000200 */
[----:B------:R-:W3:Y:S01]  /*27c0*/  LDSM.16.M88.4 R72, [R184+0x4000] ;  /* 0x00400000b848783b */ /* 0x000ee20000000200 */
[----:B------:R-:W-:-:S04]  /*27d0*/  DEPBAR.LE SB0, 0x0 ;  /* 0x000080000000791a */ /* 0x000fc80000000000 */
[C---:B-1----:R-:W-:Y:S08]  /*27e0*/  HMMA.16816.F32 R32, R52.reuse, R48, R32 ;  /* 0x000000303420723c */ /* 0x042ff00000001820 */
[C---:B------:R-:W-:Y:S08]  /*27f0*/  HMMA.16816.F32 R28, R52.reuse, R50, R28 ;  /* 0x00000032341c723c */ /* 0x040ff0000000181c */
[C---:B------:R-:W-:Y:S08]  /*2800*/  HMMA.16816.F32 R24, R52.reuse, R44, R24 ;  /* 0x0000002c3418723c */ /* 0x040ff00000001818 */
[C---:B------:R-:W-:Y:S08]  /*2810*/  HMMA.16816.F32 R20, R52.reuse, R46, R20 ;  /* 0x0000002e3414723c */ /* 0x040ff00000001814 */
[C---:B------:R-:W-:Y:S08]  /*2820*/  HMMA.16816.F32 R16, R52.reuse, R40, R16 ;  /* 0x000000283410723c */ /* 0x040ff00000001810 */
[C---:B------:R-:W-:Y:S08]  /*2830*/  HMMA.16816.F32 R12, R52.reuse, R42, R12 ;  /* 0x0000002a340c723c */ /* 0x040ff0000000180c */
[C---:B--2---:R-:W-:Y:S08]  /*2840*/  HMMA.16816.F32 R8, R52.reuse, R36, R8 ;  /* 0x000000243408723c */ /* 0x044ff00000001808 */
[----:B------:R-:W-:Y:S08]  /*2850*/  HMMA.16816.F32 R76, R52, R38, R76 ;  /* 0x00000026344c723c */ /* 0x000ff0000000184c */
[C---:B---3--:R-:W-:Y:S08]  /*2860*/  HMMA.16816.F32 R32, R56.reuse, R72, R32 ;  /* 0x000000483820723c */ /* 0x048ff00000001820 */
[C---:B------:R-:W-:Y:S08]  /*2870*/  HMMA.16816.F32 R28, R56.reuse, R74, R28 ;  /* 0x0000004a381c723c */ /* 0x040ff0000000181c */
[C---:B------:R-:W-:Y:S08]  /*2880*/  HMMA.16816.F32 R24, R56.reuse, R68, R24 ;  /* 0x000000443818723c */ /* 0x040ff00000001818 */
[C---:B------:R-:W-:Y:S08]  /*2890*/  HMMA.16816.F32 R20, R56.reuse, R70, R20 ;  /* 0x000000463814723c */ /* 0x040ff00000001814 */
[C---:B------:R-:W-:Y:S08]  /*28a0*/  HMMA.16816.F32 R16, R56.reuse, R64, R16 ;  /* 0x000000403810723c */ /* 0x040ff00000001810 */
[C---:B------:R-:W-:Y:S08]  /*28b0*/  HMMA.16816.F32 R12, R56.reuse, R66, R12 ;  /* 0x00000042380c723c */ /* 0x040ff0000000180c */
[C---:B------:R-:W-:Y:S08]  /*28c0*/  HMMA.16816.F32 R8, R56.reuse, R60, R8 ;  /* 0x0000003c3808723c */ /* 0x040ff00000001808 */
[----:B------:R-:W-:Y:S01]  /*28d0*/  HMMA.16816.F32 R76, R56, R62, R76 ;  /* 0x0000003e384c723c */ /* 0x000fe2000000184c */
[----:B------:R-:W-:Y:S06]  /*28e0*/  BAR.SYNC.DEFER_BLOCKING 0x0 ;  /* 0x0000000000007b1d */ /* 0x000fec0000010000 */
[----:B------:R-:W-:Y:S05]  /*28f0*/  @!P4 BRA `(.L_x_3095) ;  /* 0x000004300000c947 */ /* 0x000fea0003800000 */
[----:B------:R-:W-:Y:S01]  /*2900*/  ULEA UR11, UR11, UR8, 0x6 ;  /* 0x000000080b0b7291 */ /* 0x000fe2000f8e303f */
        /* <DEDUP_REMOVED lines=39> */
[----:B------:R-:W2:Y:S01]  /*2b80*/  SHFL.IDX PT, R43, R47, 0x1, 0x181f ;  /* 0x00381f002f2b7f89 */ /* 0x000ea200000e0000 */
[----:B------:R-:W-:-:S03]  /*2b90*/  SHF.L.U64.HI R37, R133, 0x1, R146 ;  /* 0x0000000185257819 */ /* 0x000fc60000010292 */
[----:B------:R3:W4:Y:S04]  /*2ba0*/  SHFL.IDX PT, R45, R6, RZ, 0x181f ;  /* 0x00181fff062d7589 */ /* 0x00072800000e0000 */
[----:B------:R-:W5:Y:S01]  /*2bb0*/  SHFL.IDX PT, R44, R47, RZ, 0x181f ;  /* 0x00181fff2f2c7589 */ /* 0x000f6200000e0000 */
[----:B-1----:R-:W-:-:S04]  /*2bc0*/  IADD3 R50, P5, P4, R50, R42, R39 ;  /* 0x0000002a32327210 */ /* 0x002fc80007cbe027 */
[----:B--2---:R-:W-:Y:S02]  /*2bd0*/  IADD3.X R51, RZ, R43, R40, P5, P4 ;  /* 0x0000002bff337210 */ /* 0x004fe40002fe8428 */
[----:B------:R-:W-:Y:S01]  /*2be0*/  IADD3 R48, P5, P4, R49, R42, R36 ;  /* 0x0000002a31307210 */ /* 0x000fe20007cbe024 */
[----:B---3--:R-:W-:-:S03]  /*2bf0*/  IMAD.SHL.U32 R6, R134, 0x2, RZ ;  /* 0x0000000286067824 */ /* 0x008fc600078e00ff */
[----:B------:R-:W-:Y:S02]  /*2c00*/  IADD3.X R49, RZ, R43, R37, P5, P4 ;  /* 0x0000002bff317210 */ /* 0x000fe40002fe8425 */
[----:B------:R-:W-:Y:S02]  /*2c10*/  IADD3 R42, P5, P4, R41, R42, R6 ;  /* 0x0000002a292a7210 */ /* 0x000fe40007cbe006 */
[----:B------:R-:W-:-:S04]  /*2c20*/  SHF.L.U64.HI R41, R134, 0x1, R135 ;  /* 0x0000000186297819 */ /* 0x000fc80000010287 */
[----:B------:R-:W-:Y:S02]  /*2c30*/  IADD3.X R43, RZ, R43, R41, P5, P4 ;  /* 0x0000002bff2b7210 */ /* 0x000fe40002fe8429 */
[C---:B----4-:R-:W-:Y:S02]  /*2c40*/  IADD3 R52, P5, R45.reuse, R39, RZ ;  /* 0x000000272d347210 */ /* 0x050fe40007fbe0ff */
[----:B------:R-:W-:-:S03]  /*2c50*/  IADD3 R36, P4, R45, R36, RZ ;  /* 0x000000242d247210 */ /* 0x000fc60007f9e0ff */
[----:B-----5:R-:W-:Y:S01]  /*2c60*/  IMAD.X R53, R44, 0x1, R40, P5 ;  /* 0x000000012c357824 */ /* 0x020fe200028e0628 */
        /* <DEDUP_REMOVED lines=12> */
.L_x_3095:
[----:B------:R-:W-:Y:S01]  /*2d30*/  LOP3.LUT R4, R4, 0xffffffe0, RZ, 0xc0, !PT ;  /* 0xffffffe004047812 */ /* 0x000fe200078ec0ff */
[----:B-1----:R-:W-:Y:S01]  /*2d40*/  IMAD.U32 R36, RZ, RZ, UR9 ;  /* 0x00000009ff247e24 */ /* 0x002fe2000f8e00ff */
[----:B------:R-:W-:Y:S01]  /*2d50*/  UIADD3 UR6, UR6, -0x2, URZ ;  /* 0xfffffffe06067890 */ /* 0x000fe2000fffe03f */
[----:B------:R-:W-:Y:S01]  /*2d60*/  IMAD.SHL.U32 R195, R2, 0x2, RZ ;  /* 0x0000000202c37824 */ /* 0x000fe200078e00ff */
[----:B------:R-:W0:Y:S01]  /*2d70*/  LDGDEPBAR ;  /* 0x00000000000079af */ /* 0x000e220000000000 */
[----:B------:R-:W-:Y:S01]  /*2d80*/  IMAD.IADD R4, R3, 0x1, -R4 ;  /* 0x0000000103047824 */ /* 0x000fe200078e0a04 */
[----:B------:R-:W-:Y:S01]  /*2d90*/  UISETP.GE.AND UP0, UPT, UR6, UR7, UPT ;  /* 0x000000070600728c */ /* 0x000fe2000bf06270 */
[--C-:B------:R-:W-:Y:S01]  /*2da0*/  IMAD R189, R5, 0x2, R195.reuse ;  /* 0x0000000205bd7824 */ /* 0x100fe200078e02c3 */
[----:B------:R-:W-:Y:S01]  /*2db0*/  LDSM.16.MT88.4 R68, [R195+0x2100] ;  /* 0x00210000c344783b */ /* 0x000fe20000004200 */
[----:B------:R-:W-:Y:S01]  /*2dc0*/  IMAD R190, R0, 0x2, R195 ;  /* 0x0000000200be7824 */ /* 0x000fe200078e02c3 */
[----:B------:R-:W-:-:S02]  /*2dd0*/  SHF.R.S32.HI R3, RZ, 0x1f, R4 ;  /* 0x0000001fff037819 */ /* 0x000fc40000011404 */
[----:B------:R-:W-:Y:S01]  /*2de0*/  LDSM.16.MT88.4 R84, [R189+0x2100] ;  /* 0x00210000bd54783b */ /* 0x000fe20000004200 */
[----:B------:R-:W-:Y:S01]  /*2df0*/  IMAD R188, R5, 0x2, R190 ;  /* 0x0000000205bc7824 */ /* 0x000fe200078e02be */
[----:B------:R-:W-:Y:S02]  /*2e00*/  LEA.HI R3, R3, R4, RZ, 0x2 ;  /* 0x0000000403037211 */ /* 0x000fe400078f10ff */
[----:B------:R-:W-:Y:S02]  /*2e10*/  LDSM.16.MT88.4 R44, [R190+0x100] ;  /* 0x00010000be2c783b */ /* 0x000fe40000004200 */
[----:B------:R-:W-:Y:S02]  /*2e20*/  LOP3.LUT R3, R3, 0x7ffffffc, RZ, 0xc0, !PT ;  /* 0x7ffffffc03037812 */ /* 0x000fe400078ec0ff */
        /* <DEDUP_REMOVED lines=11> */
[C---:B------:R-:W-:Y:S01]  /*2ee0*/  ISETP.GT.AND P5, PT, R36.reuse, 0x8, PT ;  /* 0x000000082400780c */ /* 0x040fe20003fa4270 */
[----:B------:R-:W-:Y:S01]  /*2ef0*/  LDSM.16.MT88.4 R112, [R189+0x4100] ;  /* 0x00410000bd70783b */ /* 0x000fe20000004200 */
[----:B------:R-:W-:Y:S02]  /*2f00*/  FSEL R32, R35, -INF , P4 ;  /* 0xff80000023207808 */ /* 0x000fe40002000000 */
[----:B------:R-:W-:Y:S01]  /*2f10*/  FSEL R33, R33, -INF , P4 ;  /* 0xff80000021217808 */ /* 0x000fe20002000000 */
[----:B------:R-:W-:Y:S01]  /*2f20*/  LDSM.16.MT88.4 R136, [R190+0x900] ;  /* 0x00090000be88783b */ /* 0x000fe20000004200 */
[----:B------:R-:W-:-:S02]  /*2f30*/  ISETP.GT.AND P4, PT, R36, 0x9, PT ;  /* 0x000000092400780c */ /* 0x000fc40003f84270 */
[----:B------:R-:W-:Y:S02]  /*2f40*/  FSEL R6, R30, -INF , P5 ;  /* 0xff8000001e067808 */ /* 0x000fe40002800000 */
[----:B------:R-:W-:Y:S02]  /*2f50*/  FSEL R35, R28, -INF , P5 ;  /* 0xff8000001c237808 */ /* 0x000fe40002800000 */
[----:B------:R-:W-:Y:S02]  /*2f60*/  ISETP.GT.AND P5, PT, R36, 0x10, PT ;  /* 0x000000102400780c */ /* 0x000fe40003fa4270 */
[----:B------:R-:W-:Y:S02]  /*2f70*/  FSEL R4, R31, -INF , P4 ;  /* 0xff8000001f047808 */ /* 0x000fe40002000000 */
[----:B------:R-:W-:Y:S02]  /*2f80*/  FSEL R31, R29, -INF , P4 ;  /* 0xff8000001d1f7808 */ /* 0x000fe40002000000 */
[----:B------:R-:W-:-:S02]  /*2f90*/  FSEL R29, R24, -INF , P5 ;  /* 0xff800000181d7808 */ /* 0x000fc40002800000 */
[----:B------:R-:W-:Y:S02]  /*2fa0*/  FMNMX.FTZ R24, R3, R33, !PT ;  /* 0x0000002103187209 */ /* 0x000fe40007810000 */
[----:B------:R-:W-:Y:S02]  /*2fb0*/  ISETP.GT.AND P4, PT, R36, 0x11, PT ;  /* 0x000000112400780c */ /* 0x000fe40003f84270 */
[----:B------:R-:W-:Y:S02]  /*2fc0*/  FSEL R30, R26, -INF , P5 ;  /* 0xff8000001a1e7808 */ /* 0x000fe40002800000 */
[----:B------:R-:W-:Y:S02]  /*2fd0*/  ISETP.GT.AND P5, PT, R36, 0x18, PT ;  /* 0x000000182400780c */ /* 0x000fe40003fa4270 */
[----:B------:R-:W-:Y:S02]  /*2fe0*/  FMNMX.FTZ R24, R35, R24, !PT ;  /* 0x0000001823187209 */ /* 0x000fe40007810000 */
[----:B------:R-:W-:-:S02]  /*2ff0*/  FSEL R28, R27, -INF , P4 ;  /* 0xff8000001b1c7808 */ /* 0x000fc40002000000 */
[----:B------:R-:W-:Y:S02]  /*3000*/  FSEL R25, R25, -INF , P4 ;  /* 0xff80000019197808 */ /* 0x000fe40002000000 */
[----:B------:R-:W-:Y:S02]  /*3010*/  ISETP.GT.AND P4, PT, R36, 0x19, PT ;  /* 0x000000192400780c */ /* 0x000fe40003f84270 */
[----:B------:R-:W-:Y:S02]  /*3020*/  FSEL R7, R20, -INF , P5 ;  /* 0xff80000014077808 */ /* 0x000fe40002800000 */
[----:B------:R-:W-:Y:S02]  /*3030*/  FMNMX.FTZ R20, R31, R24, !PT ;  /* 0x000000181f147209 */ /* 0x000fe40007810000 */
[----:B------:R-:W-:Y:S02]  /*3040*/  FSEL R26, R22, -INF , P5 ;  /* 0xff800000161a7808 */ /* 0x000fe40002800000 */
[----:B------:R-:W-:-:S02]  /*3050*/  FSEL R24, R23, -INF , P4 ;  /* 0xff80000017187808 */ /* 0x000fc40002000000 */
[----:B------:R-:W-:Y:S02]  /*3060*/  FSEL R21, R21, -INF , P4 ;  /* 0xff80000015157808 */ /* 0x000fe40002000000 */
[C---:B------:R-:W-:Y:S02]  /*3070*/  ISETP.GT.AND P5, PT, R36.reuse, 0x20, PT ;  /* 0x000000202400780c */ /* 0x040fe40003fa4270 */
[----:B------:R-:W-:Y:S02]  /*3080*/  ISETP.GT.AND P4, PT, R36, 0x21, PT ;  /* 0x000000212400780c */ /* 0x000fe40003f84270 */
[----:B------:R-:W-:Y:S02]  /*3090*/  FMNMX.FTZ R20, R29, R20, !PT ;  /* 0x000000141d147209 */ /* 0x000fe40007810000 */
[----:B------:R-:W-:Y:S02]  /*30a0*/  FSEL R171, R16, -INF , P5 ;  /* 0xff80000010ab7808 */ /* 0x000fe40002800000 */
[----:B------:R-:W-:-:S02]  /*30b0*/  FSEL R163, R17, -INF , P4 ;  /* 0xff80000011a37808 */ /* 0x000fc40002000000 */
[----:B------:R-:W-:Y:S02]  /*30c0*/  FMNMX.FTZ R16, R25, R20, !PT ;  /* 0x0000001419107209 */ /* 0x000fe40007810000 */
[----:B------:R-:W-:Y:S02]  /*30d0*/  FMNMX.FTZ R17, R34, R32, !PT ;  /* 0x0000002022117209 */ /* 0x000fe40007810000 */
[----:B------:R-:W-:Y:S02]  /*30e0*/  FSEL R166, R18, -INF , P5 ;  /* 0xff80000012a67808 */ /* 0x000fe40002800000 */
[----:B------:R-:W-:Y:S02]  /*30f0*/  FSEL R204, R19, -INF , P4 ;  /* 0xff80000013cc7808 */ /* 0x000fe40002000000 */
[C---:B------:R-:W-:Y:S02]  /*3100*/  ISETP.GT.AND P5, PT, R36.reuse, 0x28, PT ;  /* 0x000000282400780c */ /* 0x040fe40003fa4270 */
[----:B------:R-:W-:-:S02]  /*3110*/  ISETP.GT.AND P4, PT, R36, 0x29, PT ;  /* 0x000000292400780c */ /* 0x000fc40003f84270 */
[----:B------:R-:W-:Y:S02]  /*3120*/  FMNMX.FTZ R16, R7, R16, !PT ;  /* 0x0000001007107209 */ /* 0x000fe40007810000 */
[----:B------:R-:W-:Y:S02]  /*3130*/  FMNMX.FTZ R17, R6, R17, !PT ;  /* 0x0000001106117209 */ /* 0x000fe40007810000 */
[----:B------:R-:W-:Y:S02]  /*3140*/  FSEL R168, R14, -INF , P5 ;  /* 0xff8000000ea87808 */ /* 0x000fe40002800000 */
[----:B------:R-:W-:Y:S02]  /*3150*/  FSEL R174, R15, -INF , P4 ;  /* 0xff8000000fae7808 */ /* 0x000fe40002000000 */
[----:B------:R-:W-:Y:S02]  /*3160*/  FMNMX.FTZ R14, R21, R16, !PT ;  /* 0x00000010150e7209 */ /* 0x000fe40007810000 */
[----:B------:R-:W-:-:S02]  /*3170*/  FMNMX.FTZ R15, R4, R17, !PT ;  /* 0x00000011040f7209 */ /* 0x000fc40007810000 */
[----:B------:R-:W-:Y:S01]  /*3180*/  FSEL R169, R12, -INF , P5 ;  /* 0xff8000000ca97808 */ /* 0x000fe20002800000 */
[----:B------:R-:W-:Y:S01]  /*3190*/  LDSM.16.MT88.4 R16, [R189+0x2900] ;  /* 0x00290000bd10783b */ /* 0x000fe20000004200 */
[----:B------:R-:W-:Y:S02]  /*31a0*/  FSEL R165, R13, -INF , P4 ;  /* 0xff8000000da57808 */ /* 0x000fe40002000000 */
[----:B------:R-:W-:Y:S02]  /*31b0*/  FMNMX.FTZ R12, R171, R14, !PT ;  /* 0x0000000eab0c7209 */ /* 0x000fe40007810000 */
[----:B------:R-:W-:Y:S02]  /*31c0*/  FMNMX.FTZ R13, R30, R15, !PT ;  /* 0x0000000f1e0d7209 */ /* 0x000fe40007810000 */
[----:B------:R-:W-:Y:S02]  /*31d0*/  ISETP.GT.AND P5, PT, R36, 0x30, PT ;  /* 0x000000302400780c */ /* 0x000fe40003fa4270 */
[----:B------:R-:W-:-:S02]  /*31e0*/  FMNMX.FTZ R12, R163, R12, !PT ;  /* 0x0000000ca30c7209 */ /* 0x000fc40007810000 */
[----:B------:R-:W-:Y:S02]  /*31f0*/  FMNMX.FTZ R13, R28, R13, !PT ;  /* 0x0000000d1c0d7209 */ /* 0x000fe40007810000 */
[----:B------:R-:W-:Y:S02]  /*3200*/  FSEL R170, R10, -INF , P5 ;  /* 0xff8000000aaa7808 */ /* 0x000fe40002800000 */
[----:B------:R-:W-:Y:S02]  /*3210*/  FMNMX.FTZ R10, R169, R12, !PT ;  /* 0x0000000ca90a7209 */ /* 0x000fe40007810000 */
[----:B------:R-:W-:Y:S02]  /*3220*/  FMNMX.FTZ R13, R26, R13, !PT ;  /* 0x0000000d1a0d7209 */ /* 0x000fe40007810000 */
[----:B------:R-:W-:Y:S02]  /*3230*/  ISETP.GT.AND P4, PT, R36, 0x31, PT ;  /* 0x000000312400780c */ /* 0x000fe40003f84270 */
[----:B------:R-:W-:-:S02]  /*3240*/  FSEL R175, R8, -INF , P5 ;  /* 0xff80000008af7808 */ /* 0x000fc40002800000 */
[----:B------:R-:W-:Y:S02]  /*3250*/  FMNMX.FTZ R10, R165, R10, !PT ;  /* 0x0000000aa50a7209 */ /* 0x000fe40007810000 */
[----:B------:R-:W-:Y:S02]  /*3260*/  FMNMX.FTZ R13, R24, R13, !PT ;  /* 0x0000000d180d7209 */ /* 0x000fe40007810000 */
[----:B------:R-:W-:Y:S02]  /*3270*/  FSEL R173, R9, -INF , P4 ;  /* 0xff80000009ad7808 */ /* 0x000fe40002000000 */
[----:B------:R-:W-:Y:S02]  /*3280*/  ISETP.GT.AND P5, PT, R36, 0x38, PT ;  /* 0x000000382400780c */ /* 0x000fe40003fa4270 */
[----:B------:R-:W-:Y:S02]  /*3290*/  FMNMX.FTZ R10, R175, R10, !PT ;  /* 0x0000000aaf0a7209 */ /* 0x000fe40007810000 */
[----:B------:R-:W-:-:S02]  /*32a0*/  FMNMX.FTZ R13, R166, R13, !PT ;  /* 0x0000000da60d7209 */ /* 0x000fc40007810000 */
[----:B------:R-:W-:Y:S02]  /*32b0*/  FSEL R142, R11, -INF , P4 ;  /* 0xff8000000b8e7808 */ /* 0x000fe40002000000 */
[----:B------:R-:W-:Y:S02]  /*32c0*/  ISETP.GT.AND P4, PT, R36, 0x39, PT ;  /* 0x000000392400780c */ /* 0x000fe40003f84270 */
[----:B------:R-:W-:Y:S01]  /*32d0*/  FSEL R143, R76, -INF , P5 ;  /* 0xff8000004c8f7808 */ /* 0x000fe20002800000 */
[----:B------:R-:W-:Y:S01]  /*32e0*/  LDSM.16.MT88.4 R36, [R195+0x100] ;  /* 0x00010000c324783b */ /* 0x000fe20000004200 */
[----:B------:R-:W-:Y:S02]  /*32f0*/  FMNMX.FTZ R10, R173, R10, !PT ;  /* 0x0000000aad0a7209 */ /* 0x000fe40007810000 */
[----:B------:R-:W-:Y:S02]  /*3300*/  FMNMX.FTZ R9, R204, R13, !PT ;  /* 0x0000000dcc097209 */ /* 0x000fe40007810000 */
[----:B------:R-:W-:Y:S01]  /*3310*/  FSEL R141, R77, -INF , P4 ;  /* 0xff8000004d8d7808 */ /* 0x000fe20002000000 */
[----:B------:R-:W-:Y:S01]  /*3320*/  LDSM.16.MT88.4 R12, [R188+0x2900] ;  /* 0x00290000bc0c783b */ /* 0x000fe20000004200 */
[----:B------:R-:W-:-:S02]  /*3330*/  FMNMX.FTZ R8, R143, R10, !PT ;  /* 0x0000000a8f087209 */ /* 0x000fc40007810000 */
[----:B------:R-:W-:Y:S02]  /*3340*/  FMNMX.FTZ R9, R168, R9, !PT ;  /* 0x00000009a8097209 */ /* 0x000fe40007810000 */
[----:B------:R-:W-:Y:S02]  /*3350*/  FMNMX.FTZ R8, R141, R8, !PT ;  /* 0x000000088d087209 */ /* 0x000fe40007810000 */
[----:B------:R-:W-:Y:S02]  /*3360*/  FMNMX.FTZ R9, R174, R9, !PT ;  /* 0x00000009ae097209 */ /* 0x000fe40007810000 */
[----:B------:R-:W-:Y:S01]  /*3370*/  FSEL R140, R78, -INF , P5 ;  /* 0xff8000004e8c7808 */ /* 0x000fe20002800000 */
[----:B------:R-:W1:Y:S01]  /*3380*/  SHFL.BFLY PT, R11, R8, 0x2, 0x1f ;  /* 0x0c401f00080b7f89 */ /* 0x000e6200000e0000 */
[----:B------:R-:W-:Y:S02]  /*3390*/  FMNMX.FTZ R9, R170, R9, !PT ;  /* 0x00000009aa097209 */ /* 0x000fe40007810000 */
[----:B------:R-:W-:-:S02]  /*33a0*/  FSEL R164, R79, -INF , P4 ;  /* 0xff8000004fa47808 */ /* 0x000fc40002000000 */
[----:B------:R-:W-:Y:S01]  /*33b0*/  FMNMX.FTZ R9, R142, R9, !PT ;  /* 0x000000098e097209 */ /* 0x000fe20007810000 */
[----:B------:R-:W-:Y:S03]  /*33c0*/  LDSM.16.MT88.4 R76, [R190+0x2100] ;  /* 0x00210000be4c783b */ /* 0x000fe60000004200 */
        /* <DEDUP_REMOVED lines=20> */
[----:B------:R-:W-:-:S02]  /*3510*/  FFMA.FTZ R149, R7, c[0x0][0x2d0], -R172 ;  /* 0x0000b40007957a23 */ /* 0x000fc400000108ac */
[--C-:B------:R-:W-:Y:S01]  /*3520*/  FFMA.FTZ R155, R29, c[0x0][0x2d0], -R172.reuse ;  /* 0x0000b4001d9b7a23 */ /* 0x100fe200000108ac */
[----:B------:R-:W-:Y:S01]  /*3530*/  FSEL R167, R167, RZ, P4 ;  /* 0x000000ffa7a77208 */ /* 0x000fe20002000000 */
[--C-:B------:R-:W-:Y:S01]  /*3540*/  FFMA.FTZ R150, R25, c[0x0][0x2d0], -R172.reuse ;  /* 0x0000b40019967a23 */ /* 0x100fe200000108ac */
[----:B------:R-:W-:Y:S01]  /*3550*/  PLOP3.LUT P4, PT, PT, PT, UP0, 0x80, 0x0 ;  /* 0x000000000000781c */ /* 0x000fe20003f8f008 */
[----:B------:R-:W-:Y:S01]  /*3560*/  FFMA.FTZ R2, R21, c[0x0][0x2d0], -R172 ;  /* 0x0000b40015027a23 */ /* 0x000fe200000108ac */
[----:B------:R-:W1:Y:S01]  /*3570*/  MUFU.EX2 R156, R156 ;  /* 0x0000009c009c7308 */ /* 0x000e620000000800 */
[--C-:B------:R-:W-:Y:S01]  /*3580*/  FFMA.FTZ R158, R34, c[0x0][0x2d0], -R167.reuse ;  /* 0x0000b400229e7a23 */ /* 0x100fe200000108a7 */
[----:B------:R-:W-:Y:S01]  /*3590*/  LDSM.16.MT88.4 R20, [R195+0x900] ;  /* 0x00090000c314783b */ /* 0x000fe20000004200 */
[--C-:B------:R-:W-:Y:S02]  /*35a0*/  FFMA.FTZ R159, R32, c[0x0][0x2d0], -R167.reuse ;  /* 0x0000b400209f7a23 */ /* 0x100fe400000108a7 */
[--C-:B------:R-:W-:Y:S01]  /*35b0*/  FFMA.FTZ R161, R6, c[0x0][0x2d0], -R167.reuse ;  /* 0x0000b40006a17a23 */ /* 0x100fe200000108a7 */
[----:B------:R-:W-:Y:S01]  /*35c0*/  LDSM.16.MT88.4 R32, [R189+0x900] ;  /* 0x00090000bd20783b */ /* 0x000fe20000004200 */
[--C-:B------:R-:W-:Y:S01]  /*35d0*/  FFMA.FTZ R152, R4, c[0x0][0x2d0], -R167.reuse ;  /* 0x0000b40004987a23 */ /* 0x100fe200000108a7 */
[----:B------:R-:W-:Y:S01]  /*35e0*/  MUFU.EX2 R154, R154 ;  /* 0x0000009a009a7308 */ /* 0x000fe20000000800 */
[--C-:B------:R-:W-:Y:S01]  /*35f0*/  FFMA.FTZ R153, R30, c[0x0][0x2d0], -R167.reuse ;  /* 0x0000b4001e997a23 */ /* 0x100fe200000108a7 */
[----:B------:R-:W2:Y:S01]  /*3600*/  LDSM.16.MT88.4 R4, [R188+0x4100] ;  /* 0x00410000bc04783b */ /* 0x000ea20000004200 */
[----:B------:R-:W-:-:S02]  /*3610*/  FFMA.FTZ R148, R28, c[0x0][0x2d0], -R167 ;  /* 0x0000b4001c947a23 */ /* 0x000fc400000108a7 */
[--C-:B------:R-:W-:Y:S01]  /*3620*/  FFMA.FTZ R147, R26, c[0x0][0x2d0], -R167.reuse ;  /* 0x0000b4001a937a23 */ /* 0x100fe200000108a7 */
[----:B------:R-:W-:Y:S01]  /*3630*/  LDSM.16.MT88.4 R28, [R188+0x900] ;  /* 0x00090000bc1c783b */ /* 0x000fe20000004200 */
[----:B------:R-:W-:Y:S01]  /*3640*/  FFMA.FTZ R0, R24, c[0x0][0x2d0], -R167 ;  /* 0x0000b40018007a23 */ /* 0x000fe200000108a7 */
[----:B------:R-:W3:Y:S01]  /*3650*/  MUFU.EX2 R151, R151 ;  /* 0x0000009700977308 */ /* 0x000ee20000000800 */
[----:B-1----:R-:W-:Y:S01]  /*3660*/  F2FP.PACK_AB R116, R156, R157 ;  /* 0x0000009d9c74723e */ /* 0x002fe200000000ff */
[----:B------:R-:W-:Y:S01]  /*3670*/  LDSM.16.MT88.4 R24, [R190+0x2900] ;  /* 0x00290000be18783b */ /* 0x000fe20000004200 */
[--C-:B------:R-:W-:Y:S02]  /*3680*/  FFMA.FTZ R160, R171, c[0x0][0x2d0], -R172.reuse ;  /* 0x0000b400aba07a23 */ /* 0x100fe400000108ac */
[--C-:B------:R-:W-:Y:S02]  /*3690*/  FFMA.FTZ R162, R169, c[0x0][0x2d0], -R172.reuse ;  /* 0x0000b400a9a27a23 */ /* 0x100fe400000108ac */
[--C-:B------:R-:W-:Y:S01]  /*36a0*/  FFMA.FTZ R163, R163, c[0x0][0x2d0], -R172.reuse ;  /* 0x0000b400a3a37a23 */ /* 0x100fe200000108ac */
[----:B------:R-:W-:Y:S01]  /*36b0*/  MUFU.EX2 R158, R158 ;  /* 0x0000009e009e7308 */ /* 0x000fe20000000800 */
[----:B------:R-:W-:-:S02]  /*36c0*/  FFMA.FTZ R165, R165, c[0x0][0x2d0], -R172 ;  /* 0x0000b400a5a57a23 */ /* 0x000fc400000108ac */
[--C-:B------:R-:W-:Y:S02]  /*36d0*/  FFMA.FTZ R166, R166, c[0x0][0x2d0], -R167.reuse ;  /* 0x0000b400a6a67a23 */ /* 0x100fe400000108a7 */
[--C-:B------:R-:W-:Y:S02]  /*36e0*/  FFMA.FTZ R169, R204, c[0x0][0x2d0], -R167.reuse ;  /* 0x0000b400cca97a23 */ /* 0x100fe400000108a7 */
[--C-:B------:R-:W-:Y:S01]  /*36f0*/  FFMA.FTZ R168, R168, c[0x0][0x2d0], -R167.reuse ;  /* 0x0000b400a8a87a23 */ /* 0x100fe200000108a7 */
[----:B------:R-:W1:Y:S01]  /*3700*/  MUFU.EX2 R159, R159 ;  /* 0x0000009f009f7308 */ /* 0x000e620000000800 */
[----:B---3--:R-:W-:Y:S01]  /*3710*/  F2FP.PACK_AB R118, R151, R154 ;  /* 0x0000009a9776723e */ /* 0x008fe200000000ff */
[----:B------:R-:W-:Y:S02]  /*3720*/  FFMA.FTZ R171, R174, c[0x0][0x2d0], -R167 ;  /* 0x0000b400aeab7a23 */ /* 0x000fe400000108a7 */
[--C-:B------:R-:W-:Y:S02]  /*3730*/  FFMA.FTZ R174, R175, c[0x0][0x2d0], -R172.reuse ;  /* 0x0000b400afae7a23 */ /* 0x100fe400000108ac */
[----:B------:R-:W-:-:S02]  /*3740*/  FFMA.FTZ R173, R173, c[0x0][0x2d0], -R172 ;  /* 0x0000b400adad7a23 */ /* 0x000fc400000108ac */
[----:B------:R-:W-:Y:S01]  /*3750*/  MUFU.EX2 R161, R161 ;  /* 0x000000a100a17308 */ /* 0x000fe20000000800 */
[--C-:B------:R-:W-:Y:S02]  /*3760*/  FFMA.FTZ R175, R143, c[0x0][0x2d0], -R172.reuse ;  /* 0x0000b4008faf7a23 */ /* 0x100fe400000108ac */
[----:B------:R-:W-:Y:S02]  /*3770*/  FFMA.FTZ R172, R141, c[0x0][0x2d0], -R172 ;  /* 0x0000b4008dac7a23 */ /* 0x000fe400000108ac */
[--C-:B------:R-:W-:Y:S02]  /*3780*/  FFMA.FTZ R170, R170, c[0x0][0x2d0], -R167.reuse ;  /* 0x0000b400aaaa7a23 */ /* 0x100fe400000108a7 */
[--C-:B------:R-:W-:Y:S01]  /*3790*/  FFMA.FTZ R205, R142, c[0x0][0x2d0], -R167.reuse ;  /* 0x0000b4008ecd7a23 */ /* 0x100fe200000108a7 */
[----:B------:R-:W3:Y:S01]  /*37a0*/  MUFU.EX2 R152, R152 ;  /* 0x0000009800987308 */ /* 0x000ee20000000800 */
[----:B-1----:R-:W-:Y:S01]  /*37b0*/  F2FP.PACK_AB R117, R159, R158 ;  /* 0x0000009e9f75723e */ /* 0x002fe200000000ff */
[----:B------:R-:W-:-:S02]  /*37c0*/  FFMA.FTZ R204, R140, c[0x0][0x2d0], -R167 ;  /* 0x0000b4008ccc7a23 */ /* 0x000fc400000108a7 */
[----:B------:R-:W-:Y:S01]  /*37d0*/  FFMA.FTZ R211, R164, c[0x0][0x2d0], -R167 ;  /* 0x0000b400a4d37a23 */ /* 0x000fe200000108a7 */
[----:B------:R-:W-:Y:S01]  /*37e0*/  LDSM.16.MT88.4 R140, [R190+0x1900] ;  /* 0x00190000be8c783b */ /* 0x000fe20000004200 */
[----:B------:R-:W-:Y:S02]  /*37f0*/  FADD.FTZ R157, R157, R156 ;  /* 0x0000009c9d9d7221 */ /* 0x000fe40000010000 */
[----:B------:R-:W-:Y:S01]  /*3800*/  MUFU.EX2 R155, R155 ;  /* 0x0000009b009b7308 */ /* 0x000fe20000000800 */
[----:B------:R-:W-:Y:S02]  /*3810*/  FADD.FTZ R158, R158, R159 ;  /* 0x0000009f9e9e7221 */ /* 0x000fe40000010000 */
[----:B------:R-:W-:-:S04]  /*3820*/  FADD.FTZ R154, R154, R157 ;  /* 0x0000009d9a9a7221 */ /* 0x000fc80000010000 */
[----:B------:R-:W-:Y:S01]  /*3830*/  FADD.FTZ R154, R151, R154 ;  /* 0x0000009a979a7221 */ /* 0x000fe20000010000 */
[----:B---3--:R-:W-:Y:S01]  /*3840*/  F2FP.PACK_AB R119, R152, R161 ;  /* 0x000000a19877723e */ /* 0x008fe200000000ff */
[----:B------:R-:W1:Y:S01]  /*3850*/  MUFU.EX2 R150, R150 ;  /* 0x0000009600967308 */ /* 0x000e620000000800 */
[----:B------:R-:W-:-:S04]  /*3860*/  FADD.FTZ R161, R161, R158 ;  /* 0x0000009ea1a17221 */ /* 0x000fc80000010000 */
        /* <DEDUP_REMOVED lines=8> */
[----:B------:R-:W3:Y:S06]  /*38f0*/  MUFU.EX2 R148, R148 ;  /* 0x0000009400947308 */ /* 0x000eec0000000800 */
[C---:B------:R-:W-:Y:S02]  /*3900*/  HMMA.16816.F32 R128, R116.reuse, R36, RZ ;  /* 0x000000247480723c */ /* 0x040fe400000018ff */
[----:B------:R-:W-:Y:S06]  /*3910*/  MUFU.EX2 R147, R147 ;  /* 0x0000009300937308 */ /* 0x000fec0000000800 */
[C---:B------:R-:W-:Y:S02]  /*3920*/  HMMA.16816.F32 R40, R116.reuse, R44, RZ ;  /* 0x0000002c7428723c */ /* 0x040fe400000018ff */
[----:B------:R-:W4:Y:S06]  /*3930*/  MUFU.EX2 R0, R0 ;  /* 0x0000000000007308 */ /* 0x000f2c0000000800 */
        /* <DEDUP_REMOVED lines=31> */
[----:B------:R-:W4:Y:S06]  /*3b30*/  MUFU.EX2 R211, R211 ;  /* 0x000000d300d37308 */ /* 0x000f2c0000000800 */
[C---:B--2---:R-:W-:Y:S07]  /*3b40*/  HMMA.16816.F32 R120, R116.reuse, R4, RZ ;  /* 0x000000047478723c */ /* 0x044fee00000018ff */
[----:B-1----:R-:W-:Y:S01]  /*3b50*/  F2FP.PACK_AB R4, R150, R155 ;  /* 0x0000009b9604723e */ /* 0x002fe200000000ff */
[----:B------:R-:W-:Y:S01]  /*3b60*/  HMMA.16816.F32 R116, R116, R6, RZ ;  /* 0x000000067474723c */ /* 0x000fe200000018ff */
[----:B---3--:R-:W-:Y:S01]  /*3b70*/  F2FP.PACK_AB R5, R148, R153 ;  /* 0x000000999405723e */ /* 0x008fe200000000ff */
[----:B------:R-:W-:-:S02]  /*3b80*/  FADD.FTZ R155, R155, R154 ;  /* 0x0000009a9b9b7221 */ /* 0x000fc40000010000 */
[----:B------:R-:W-:Y:S02]  /*3b90*/  FADD.FTZ R153, R153, R152 ;  /* 0x0000009899997221 */ /* 0x000fe40000010000 */
[----:B------:R-:W-:Y:S01]  /*3ba0*/  FADD.FTZ R150, R150, R155 ;  /* 0x0000009b96967221 */ /* 0x000fe20000010000 */
[----:B------:R-:W-:Y:S01]  /*3bb0*/  F2FP.PACK_AB R6, R2, R149 ;  /* 0x000000950206723e */ /* 0x000fe200000000ff */
[----:B------:R-:W-:Y:S01]  /*3bc0*/  FADD.FTZ R148, R148, R153 ;  /* 0x0000009994947221 */ /* 0x000fe20000010000 */
[----:B----4-:R-:W-:Y:S01]  /*3bd0*/  F2FP.PACK_AB R7, R0, R147 ;  /* 0x000000930007723e */ /* 0x010fe200000000ff */
[----:B------:R-:W-:Y:S02]  /*3be0*/  FADD.FTZ R149, R149, R150 ;  /* 0x0000009695957221 */ /* 0x000fe40000010000 */
[----:B------:R-:W-:Y:S02]  /*3bf0*/  FADD.FTZ R147, R147, R148 ;  /* 0x0000009493937221 */ /* 0x000fe40000010000 */
[----:B------:R-:W-:-:S02]  /*3c00*/  FADD.FTZ R149, R2, R149 ;  /* 0x0000009502957221 */ /* 0x000fc40000010000 */
[----:B------:R-:W-:Y:S01]  /*3c10*/  HMMA.16816.F32 R64, R4, R8, R64 ;  /* 0x000000080440723c */ /* 0x000fe20000001840 */
        /* <DEDUP_REMOVED lines=36> */
[----:B-----5:R-:W-:Y:S01]  /*3e60*/  F2FP.PACK_AB R4, R163, R160 ;  /* 0x000000a0a304723e */ /* 0x020fe200000000ff */
        /* <DEDUP_REMOVED lines=96> */
.L_x_3099:
        /* <DEDUP_REMOVED lines=50> */
.L_x_3097:
[----:B------:R-:W-:Y:S04]  /*4790*/  DEPBAR.LE SB0, 0x0 ;  /* 0x000080000000791a */ /* 0x000fe80000000000 */
[----:B------:R-:W-:Y:S01]  /*47a0*/  BAR.SYNC.DEFER_BLOCKING 0x0 ;  /* 0x0000000000007b1d */ /* 0x000fe20000010000 */
[----:B------:R-:W-:Y:S01]  /*47b0*/  SHF.R.S32.HI R3, RZ, 0x1f, R201 ;  /* 0x0000001fff037819 */ /* 0x000fe200000114c9 */
[----:B------:R-:W-:Y:S01]  /*47c0*/  IMAD.WIDE.U32 R214, R201, c[0x0][0x208], RZ ;  /* 0x00008200c9d67a25 */ /* 0x000fe200078e00ff */
[----:B------:R-:W-:Y:S03]  /*47d0*/  UISETP.GT.AND UP0, UPT, UR6, UR7, UPT ;  /* 0x000000070600728c */ /* 0x000fe6000bf04270 */
[----:B------:R-:W-:Y:S04]  /*47e0*/  IMAD R3, R3, c[0x0][0x208], RZ ;  /* 0x0000820003037a24 */ /* 0x000fe800078e02ff */
[----:B------:R-:W-:Y:S04]  /*47f0*/  IMAD R3, R201, c[0x0][0x20c], R3 ;  /* 0x00008300c9037a24 */ /* 0x000fe800078e0203 */
[----:B------:R-:W-:Y:S01]  /*4800*/  IMAD.IADD R215, R215, 0x1, R3 ;  /* 0x00000001d7d77824 */ /* 0x000fe200078e0203 */
[----:B------:R-:W-:Y:S03]  /*4810*/  SHF.R.S32.HI R3, RZ, 0x1f, R200 ;  /* 0x0000001fff037819 */ /* 0x000fe600000114c8 */
[----:B------:R-:W-:Y:S04]  /*4820*/  IMAD.WIDE.U32 R214, R200, c[0x0][0x218], R214 ;  /* 0x00008600c8d67a25 */ /* 0x000fe800078e00d6 */
[----:B------:R-:W-:Y:S01]  /*4830*/  IMAD R3, R3, c[0x0][0x218], RZ ;  /* 0x0000860003037a24 */ /* 0x000fe200078e02ff */
[----:B------:R-:W-:Y:S01]  /*4840*/  IADD3 R2, P4, R214, UR22, RZ ;  /* 0x00000016d6027c10 */ /* 0x000fe2000ff9e0ff */
[----:B------:R-:W-:Y:S02]  /*4850*/  LDSM.16.M88.4 R136, [R198+0xc100] ;  /* 0x00c10000c688783b */ /* 0x000fe40000000200 */
[----:B------:R-:W-:Y:S02]  /*4860*/  IMAD R3, R200, c[0x0][0x21c], R3 ;  /* 0x00008700c8037a24 */ /* 0x000fe400078e0203 */
[----:B------:R-:W1:Y:S03]  /*4870*/  LDSM.16.M88.4 R140, [R197+0x6100] ;  /* 0x00610000c58c783b */ /* 0x000e660000000200 */
[----:B------:R-:W-:Y:S01]  /*4880*/  IADD3.X R3, R215, UR5, R3, P4, !PT ;  /* 0x00000005d7037c10 */ /* 0x000fe2000a7fe403 */
[----:B------:R-:W-:Y:S01]  /*4890*/  LDSM.16.M88.4 R144, [R197+0x6900] ;  /* 0x00690000c590783b */ /* 0x000fe20000000200 */
[C---:B------:R-:W-:Y:S03]  /*48a0*/  LEA R210, P4, R2.reuse, c[0x0][0x1f8], 0x1 ;  /* 0x00007e0002d27a11 */ /* 0x040fe600078808ff */
[----:B------:R-:W-:Y:S01]  /*48b0*/  LDSM.16.M88.4 R148, [R197+0x7100] ;  /* 0x00710000c594783b */ /* 0x000fe20000000200 */
[----:B------:R-:W-:Y:S03]  /*48c0*/  LEA.HI.X R134, R2, c[0x0][0x1fc], R3, 0x1, P4 ;  /* 0x00007f0002867a11 */ /* 0x000fe600020f0c03 */
[----:B------:R-:W-:Y:S04]  /*48d0*/  LDSM.16.M88.4 R152, [R194+0xc100] ;  /* 0x00c10000c298783b */ /* 0x000fe80000000200 */
[----:B------:R-:W-:Y:S04]  /*48e0*/  LDSM.16.M88.4 R156, [R187] ;  /* 0x00000000bb9c783b */ /* 0x000fe80000000200 */
[----:B------:R-:W-:Y:S04]  /*48f0*/  LDSM.16.M88.4 R160, [R186] ;  /* 0x00000000baa0783b */ /* 0x000fe80000000200 */
[----:B------:R-:W-:Y:S04]  /*4900*/  LDSM.16.M88.4 R164, [R185] ;  /* 0x00000000b9a4783b */ /* 0x000fe80000000200 */
[----:B------:R-:W2:Y:S04]  /*4910*/  SHFL.IDX PT, R135, R210, RZ, 0x181f ;  /* 0x00181fffd2877589 */ /* 0x000ea800000e0000 */
[----:B------:R-:W3:Y:S04]  /*4920*/  SHFL.IDX PT, R132, R134, RZ, 0x181f ;  /* 0x00181fff86847589 */ /* 0x000ee800000e0000 */
[----:B------:R-:W4:Y:S01]  /*4930*/  SHFL.IDX PT, R3, R210, 0x1, 0x181f ;  /* 0x00381f00d2037f89 */ /* 0x000f2200000e0000 */
[C---:B-1----:R-:W-:Y:S03]  /*4940*/  HMMA.16816.F32 R4, R136.reuse, R140, RZ ;  /* 0x0000008c8804723c */ /* 0x042fe600000018ff */
[----:B------:R1:W5:Y:S05]  /*4950*/  SHFL.IDX PT, R2, R134, 0x1, 0x181f ;  /* 0x00381f0086027f89 */ /* 0x00036a00000e0000 */
[C---:B------:R-:W-:Y:S01]  /*4960*/  HMMA.16816.F32 R8, R136.reuse, R142, RZ ;  /* 0x0000008e8808723c */ /* 0x040fe200000018ff */
[----:B------:R-:W5:Y:S03]  /*4970*/  LDSM.16.M88.4 R140, [R197+0x7900] ;  /* 0x00790000c58c783b */ /* 0x000f660000000200 */
[C---:B--2---:R-:W-:Y:S02]  /*4980*/  IADD3 R222, P5, R135.reuse, R208, RZ ;  /* 0x000000d087de7210 */ /* 0x044fe40007fbe0ff */
[C---:B------:R-:W-:Y:S02]  /*4990*/  IADD3 R220, P4, R135.reuse, R206, RZ ;  /* 0x000000ce87dc7210 */ /* 0x040fe40007f9e0ff */
[C---:B------:R-:W-:Y:S01]  /*49a0*/  HMMA.16816.F32 R12, R136.reuse, R144, RZ ;  /* 0x00000090880c723c */ /* 0x040fe200000018ff */
[C---:B---3--:R-:W-:Y:S03]  /*49b0*/  IMAD.X R223, R132.reuse, 0x1, R209, P5 ;  /* 0x0000000184df7824 */ /* 0x048fe600028e06d1 */
[----:B------:R-:W-:Y:S01]  /*49c0*/  IADD3 R218, P5, R135, R204, RZ ;  /* 0x000000cc87da7210 */ /* 0x000fe20007fbe0ff */
[C---:B------:R-:W-:Y:S01]  /*49d0*/  IMAD.X R221, R132.reuse, 0x1, R207, P4 ;  /* 0x0000000184dd7824 */ /* 0x040fe200020e06cf */
[C---:B----4-:R-:W-:Y:S02]  /*49e0*/  IADD3 R216, P4, R3.reuse, R208, RZ ;  /* 0x000000d003d87210 */ /* 0x050fe40007f9e0ff */
[C---:B------:R-:W-:Y:S01]  /*49f0*/  HMMA.16816.F32 R16, R136.reuse, R146, RZ ;  /* 0x000000928810723c */ /* 0x040fe200000018ff */
[----:B------:R-:W2:Y:S03]  /*4a00*/  LDSM.16.M88.4 R144, [R196] ;  /* 0x00000000c490783b */ /* 0x000ea60000000200 */
[----:B------:R-:W-:Y:S01]  /*4a10*/  IMAD.X R219, R132, 0x1, R205, P5 ;  /* 0x0000000184db7824 */ /* 0x000fe200028e06cd */
[----:B------:R-:W-:Y:S01]  /*4a20*/  @!PT LDS RZ, [RZ] ;  /* 0x00000000fffff984 */ /* 0x000fe20000000800 */
[----:B------:R-:W-:Y:S01]  /*4a30*/  @!PT LDS RZ, [RZ] ;  /* 0x00000000fffff984 */ /* 0x000fe20000000800 */
[----:B------:R-:W-:Y:S01]  /*4a40*/  @!PT LDS RZ, [RZ] ;  /* 0x00000000fffff984 */ /* 0x000fe20000000800 */
[----:B------:R3:W-:Y:S01]  /*4a50*/  LDGSTS.E.BYPASS.LTC128B.128 [R203], [R222.64], !P3 ;  /* 0x00000000decb7fae */ /* 0x0007e2000d901d4c */
[C---:B-1----:R-:W-:Y:S01]  /*4a60*/  IADD3 R134, P5, R3.reuse, R206, RZ ;  /* 0x000000ce03867210 */ /* 0x042fe20007fbe0ff */
[C---:B-----5:R-:W-:Y:S01]  /*4a70*/  IMAD.X R217, R2.reuse, 0x1, R209, P4 ;  /* 0x0000000102d97824 */ /* 0x060fe200020e06d1 */
[C---:B------:R-:W-:Y:S01]  /*4a80*/  HMMA.16816.F32 R20, R136.reuse, R148, RZ ;  /* 0x000000948814723c */ /* 0x040fe200000018ff */
[----:B------:R3:W-:Y:S03]  /*4a90*/  LDGSTS.E.BYPASS.LTC128B.128 [R203+0x2000], [R220.64], !P2 ;  /* 0x02000000dccb7fae */ /* 0x0007e6000d101d4c */
[----:B------:R-:W-:Y:S01]  /*4aa0*/  IADD3 R214, P4, R3, R204, RZ ;  /* 0x000000cc03d67210 */ /* 0x000fe20007f9e0ff */
[----:B------:R3:W-:Y:S01]  /*4ab0*/  LDGSTS.E.BYPASS.LTC128B.128 [R203+0x4000], [R218.64], !P1 ;  /* 0x04000000dacb7fae */ /* 0x0007e2000c901d4c */
[C---:B------:R-:W-:Y:S02]  /*4ac0*/  IMAD.X R135, R2.reuse, 0x1, R207, P5 ;  /* 0x0000000102877824 */ /* 0x040fe400028e06cf */
[C---:B------:R-:W-:Y:S01]  /*4ad0*/  HMMA.16816.F32 R24, R136.reuse, R150, RZ ;  /* 0x000000968818723c */ /* 0x040fe200000018ff */
[----:B------:R3:W-:Y:S03]  /*4ae0*/  LDGSTS.E.BYPASS.LTC128B.128 [R203+0x1000], [R216.64], !P3 ;  /* 0x01000000d8cb7fae */ /* 0x0007e6000d901d4c */
[----:B------:R-:W-:Y:S01]  /*4af0*/  IMAD.X R215, R2, 0x1, R205, P4 ;  /* 0x0000000102d77824 */ /* 0x000fe200020e06cd */
[----:B------:R3:W-:Y:S01]  /*4b00*/  LDGSTS.E.BYPASS.LTC128B.128 [R203+0x3000], [R134.64], !P2 ;  /* 0x0300000086cb7fae */ /* 0x0007e2000d101d4c */
[----:B------:R-:W-:Y:S02]  /*4b10*/  PLOP3.LUT P4, PT, PT, PT, UP0, 0x80, 0x0 ;  /* 0x000000000000781c */ /* 0x000fe40003f8f008 */
[C---:B------:R-:W-:Y:S01]  /*4b20*/  HMMA.16816.F32 R28, R136.reuse, R140, RZ ;  /* 0x0000008c881c723c */ /* 0x040fe200000018ff */
[----:B------:R3:W-:Y:S04]  /*4b30*/  LDGSTS.E.BYPASS.LTC128B.128 [R203+0x5000], [R214.64], !P1 ;  /* 0x05000000d6cb7fae */ /* 0x0007e8000c901d4c */
[----:B------:R-:W-:Y:S03]  /*4b40*/  LDSM.16.M88.4 R148, [R193+0xc100] ;  /* 0x00c10000c194783b */ /* 0x000fe60000000200 */
[----:B------:R-:W-:Y:S01]  /*4b50*/  HMMA.16816.F32 R32, R136, R142, RZ ;  /* 0x0000008e8820723c */ /* 0x000fe200000018ff */
[----:B------:R-:W0:Y:S04]  /*4b60*/  LDGDEPBAR ;  /* 0x00000000000079af */ /* 0x000e280000000000 */
[----:B------:R-:W1:Y:S03]  /*4b70*/  LDSM.16.M88.4 R168, [R192+0x6100] ;  /* 0x00610000c0a8783b */ /* 0x000e660000000200 */
[C---:B--2---:R-:W-:Y:S01]  /*4b80*/  HMMA.16816.F32 R4, R152.reuse, R144, R4 ;  /* 0x000000909804723c */ /* 0x044fe20000001804 */
[----:B------:R-:W2:Y:S04]  /*4b90*/  LDSM.16.M88.4 R172, [R192+0x6900] ;  /* 0x00690000c0ac783b */ /* 0x000ea80000000200 */
[----:B------:R-:W4:Y:S03]  /*4ba0*/  LDSM.16.M88.4 R136, [R192+0x7100] ;  /* 0x00710000c088783b */ /* 0x000f260000000200 */
[C---:B------:R-:W-:Y:S01]  /*4bb0*/  HMMA.16816.F32 R8, R152.reuse, R146, R8 ;  /* 0x000000929808723c */ /* 0x040fe20000001808 */
[----:B------:R-:W5:Y:S04]  /*4bc0*/  LDSM.16.M88.4 R140, [R192+0x7900] ;  /* 0x00790000c08c783b */ /* 0x000f680000000200 */
[----:B------:R-:W-:Y:S03]  /*4bd0*/  LDSM.16.M88.4 R144, [R191+0xc100] ;  /* 0x00c10000bf90783b */ /* 0x000fe60000000200 */
[C---:B------:R-:W-:Y:S08]  /*4be0*/  HMMA.16816.F32 R12, R152.reuse, R156, R12 ;  /* 0x0000009c980c723c */ /* 0x040ff0000000180c */
[C---:B------:R-:W-:Y:S01]  /*4bf0*/  HMMA.16816.F32 R16, R152.reuse, R158, R16 ;  /* 0x0000009e9810723c */ /* 0x040fe20000001810 */
[----:B------:R-:W2:Y:S07]  /*4c00*/  LDSM.16.M88.4 R156, [R184] ;  /* 0x00000000b89c783b */ /* 0x000eae0000000200 */
[C---:B------:R-:W-:Y:S08]  /*4c10*/  HMMA.16816.F32 R20, R152.reuse, R160, R20 ;  /* 0x000000a09814723c */ /* 0x040ff00000001814 */
[C---:B------:R-:W-:Y:S01]  /*4c20*/  HMMA.16816.F32 R24, R152.reuse, R162, R24 ;  /* 0x000000a29818723c */ /* 0x040fe20000001818 */
[----:B------:R-:W3:Y:S07]  /*4c30*/  LDSM.16.M88.4 R160, [R184+0x800] ;  /* 0x00080000b8a0783b */ /* 0x000eee0000000200 */
        /* <DEDUP_REMOVED lines=10> */
[C---:B----4-:R-:W-:Y:S08]  /*4ce0*/  HMMA.16816.F32 R20, R148.reuse, R136, R20 ;  /* 0x000000889414723c */ /* 0x050ff00000001814 */
[C---:B------:R-:W-:Y:S01]  /*4cf0*/  HMMA.16816.F32 R24, R148.reuse, R138, R24 ;  /* 0x0000008a9418723c */ /* 0x040fe20000001818 */
[----:B------:R-:W1:Y:S07]  /*4d00*/  LDSM.16.M88.4 R136, [R198+0x10100] ;  /* 0x01010000c688783b */ /* 0x000e6e0000000200 */
[C---:B-----5:R-:W-:Y:S08]  /*4d10*/  HMMA.16816.F32 R28, R148.reuse, R140, R28 ;  /* 0x0000008c941c723c */ /* 0x060ff0000000181c */
[----:B------:R-:W-:Y:S01]  /*4d20*/  HMMA.16816.F32 R32, R148, R142, R32 ;  /* 0x0000008e9420723c */ /* 0x000fe20000001820 */
[----:B------:R-:W2:Y:S04]  /*4d30*/  LDSM.16.M88.4 R140, [R197+0x9100] ;  /* 0x00910000c58c783b */ /* 0x000ea80000000200 */
[----:B------:R-:W4:Y:S03]  /*4d40*/  LDSM.16.M88.4 R148, [R197+0x9900] ;  /* 0x00990000c594783b */ /* 0x000f260000000200 */
[C---:B------:R-:W-:Y:S08]  /*4d50*/  HMMA.16816.F32 R4, R144.reuse, R156, R4 ;  /* 0x0000009c9004723c */ /* 0x040ff00000001804 */
[C---:B------:R-:W-:Y:S01]  /*4d60*/  HMMA.16816.F32 R8, R144.reuse, R158, R8 ;  /* 0x0000009e9008723c */ /* 0x040fe20000001808 */
[----:B------:R-:W-:Y:S07]  /*4d70*/  LDSM.16.M88.4 R156, [R183] ;  /* 0x00000000b79c783b */ /* 0x000fee0000000200 */
[C---:B---3--:R-:W-:Y:S08]  /*4d80*/  HMMA.16816.F32 R12, R144.reuse, R160, R12 ;  /* 0x000000a0900c723c */ /* 0x048ff0000000180c */
[C---:B------:R-:W-:Y:S01]  /*4d90*/  HMMA.16816.F32 R16, R144.reuse, R162, R16 ;  /* 0x000000a29010723c */ /* 0x040fe20000001810 */
[----:B------:R-:W-:Y:S07]  /*4da0*/  LDSM.16.M88.4 R160, [R182] ;  /* 0x00000000b6a0783b */ /* 0x000fee0000000200 */
[C---:B------:R-:W-:Y:S08]  /*4db0*/  HMMA.16816.F32 R20, R144.reuse, R152, R20 ;  /* 0x000000989014723c */ /* 0x040ff00000001814 */
[C---:B------:R-:W-:Y:S01]  /*4dc0*/  HMMA.16816.F32 R24, R144.reuse, R154, R24 ;  /* 0x0000009a9018723c */ /* 0x040fe20000001818 */
[----:B------:R-:W3:Y:S07]  /*4dd0*/  LDSM.16.M88.4 R152, [R194+0x10100] ;  /* 0x01010000c298783b */ /* 0x000eee0000000200 */
[C---:B------:R-:W-:Y:S08]  /*4de0*/  HMMA.16816.F32 R28, R144.reuse, R164, R28 ;  /* 0x000000a4901c723c */ /* 0x040ff0000000181c */
[----:B------:R-:W-:Y:S01]  /*4df0*/  HMMA.16816.F32 R32, R144, R166, R32 ;  /* 0x000000a69020723c */ /* 0x000fe20000001820 */
[----:B------:R-:W5:Y:S04]  /*4e00*/  LDSM.16.M88.4 R144, [R181] ;  /* 0x00000000b590783b */ /* 0x000f680000000200 */
[----:B------:R-:W3:Y:S03]  /*4e10*/  LDSM.16.M88.4 R164, [R180] ;  /* 0x00000000b4a4783b */ /* 0x000ee60000000200 */
        /* <DEDUP_REMOVED lines=11> */
[----:B------:R-:W2:Y:S04]  /*4ed0*/  LDSM.16.M88.4 R136, [R192+0x9100] ;  /* 0x00910000c088783b */ /* 0x000ea80000000200 */
[----:B------:R-:W4:Y:S03]  /*4ee0*/  LDSM.16.M88.4 R148, [R192+0x9900] ;  /* 0x00990000c094783b */ /* 0x000f260000000200 */
[C---:B---3--:R-:W-:Y:S08]  /*4ef0*/  HMMA.16816.F32 R4, R152.reuse, R156, R4 ;  /* 0x0000009c9804723c */ /* 0x048ff00000001804 */
[C---:B------:R-:W-:Y:S01]  /*4f00*/  HMMA.16816.F32 R8, R152.reuse, R158, R8 ;  /* 0x0000009e9808723c */ /* 0x040fe20000001808 */
[----:B------:R-:W-:Y:S07]  /*4f10*/  LDSM.16.M88.4 R156, [R184+0x2000] ;  /* 0x00200000b89c783b */ /* 0x000fee0000000200 */
[C---:B------:R-:W-:Y:S08]  /*4f20*/  HMMA.16816.F32 R12, R152.reuse, R160, R12 ;  /* 0x000000a0980c723c */ /* 0x040ff0000000180c */
[C---:B------:R-:W-:Y:S01]  /*4f30*/  HMMA.16816.F32 R16, R152.reuse, R162, R16 ;  /* 0x000000a29810723c */ /* 0x040fe20000001810 */
[----:B------:R-:W-:Y:S07]  /*4f40*/  LDSM.16.M88.4 R160, [R184+0x2800] ;  /* 0x00280000b8a0783b */ /* 0x000fee0000000200 */
[C---:B-----5:R-:W-:Y:S08]  /*4f50*/  HMMA.16816.F32 R20, R152.reuse, R144, R20 ;  /* 0x000000909814723c */ /* 0x060ff00000001814 */
[C---:B------:R-:W-:Y:S01]  /*4f60*/  HMMA.16816.F32 R24, R152.reuse, R146, R24 ;  /* 0x000000929818723c */ /* 0x040fe20000001818 */
[----:B------:R-:W3:Y:S07]  /*4f70*/  LDSM.16.M88.4 R144, [R191+0x10100] ;  /* 0x01010000bf90783b */ /* 0x000eee0000000200 */
[C---:B------:R-:W-:Y:S08]  /*4f80*/  HMMA.16816.F32 R28, R152.reuse, R164, R28 ;  /* 0x000000a4981c723c */ /* 0x040ff0000000181c */
[----:B------:R-:W-:Y:S01]  /*4f90*/  HMMA.16816.F32 R32, R152, R166, R32 ;  /* 0x000000a69820723c */ /* 0x000fe20000001820 */
[----:B------:R-:W5:Y:S04]  /*4fa0*/  LDSM.16.M88.4 R152, [R184+0x3000] ;  /* 0x00300000b898783b */ /* 0x000f680000000200 */
[----:B------:R-:W3:Y:S03]  /*4fb0*/  LDSM.16.M88.4 R164, [R184+0x3800] ;  /* 0x00380000b8a4783b */ /* 0x000ee60000000200 */
        /* <DEDUP_REMOVED lines=15> */
[----:B------:R-:W-:Y:S07]  /*50b0*/  LDSM.16.M88.4 R156, [R179] ;  /* 0x00000000b39c783b */ /* 0x000fee0000000200 */
[C---:B------:R-:W-:Y:S08]  /*50c0*/  HMMA.16816.F32 R12, R144.reuse, R160, R12 ;  /* 0x000000a0900c723c */ /* 0x040ff0000000180c */
[C---:B------:R-:W-:Y:S01]  /*50d0*/  HMMA.16816.F32 R16, R144.reuse, R162, R16 ;  /* 0x000000a29010723c */ /* 0x040fe20000001810 */
[----:B------:R-:W-:Y:S07]  /*50e0*/  LDSM.16.M88.4 R160, [R178] ;  /* 0x00000000b2a0783b */ /* 0x000fee0000000200 */
[C---:B-----5:R-:W-:Y:S08]  /*50f0*/  HMMA.16816.F32 R20, R144.reuse, R152, R20 ;  /* 0x000000989014723c */ /* 0x060ff00000001814 */
        /* <DEDUP_REMOVED lines=32> */
[C---:B-1----:R-:W-:Y:S01]  /*5300*/  HMMA.16816.F32 R4, R140.reuse, R168, R4 ;  /* 0x000000a88c04723c */ /* 0x042fe20000001804 */
[----:B------:R-:W-:Y:S04]  /*5310*/  DEPBAR.LE SB0, 0x0 ;  /* 0x000080000000791a */ /* 0x000fe80000000000 */
[----:B------:R-:W-:Y:S03]  /*5320*/  BAR.SYNC.DEFER_BLOCKING 0x0 ;  /* 0x0000000000007b1d */ /* 0x000fe60000010000 */
[C---:B------:R-:W-:Y:S08]  /*5330*/  HMMA.16816.F32 R8, R140.reuse, R170, R8 ;  /* 0x000000aa8c08723c */ /* 0x040ff00000001808 */
[C---:B------:R-:W-:Y:S08]  /*5340*/  HMMA.16816.F32 R12, R140.reuse, R172, R12 ;  /* 0x000000ac8c0c723c */ /* 0x040ff0000000180c */
[C---:B------:R-:W-:Y:S08]  /*5350*/  HMMA.16816.F32 R16, R140.reuse, R174, R16 ;  /* 0x000000ae8c10723c */ /* 0x040ff00000001810 */
[C---:B--2---:R-:W-:Y:S08]  /*5360*/  HMMA.16816.F32 R20, R140.reuse, R136, R20 ;  /* 0x000000888c14723c */ /* 0x044ff00000001814 */
[C---:B------:R-:W-:Y:S08]  /*5370*/  HMMA.16816.F32 R24, R140.reuse, R138, R24 ;  /* 0x0000008a8c18723c */ /* 0x040ff00000001818 */
[C---:B----4-:R-:W-:Y:S08]  /*5380*/  HMMA.16816.F32 R28, R140.reuse, R148, R28 ;  /* 0x000000948c1c723c */ /* 0x050ff0000000181c */
[----:B------:R-:W-:Y:S08]  /*5390*/  HMMA.16816.F32 R32, R140, R150, R32 ;  /* 0x000000968c20723c */ /* 0x000ff00000001820 */
[C---:B---3--:R-:W-:Y:S08]  /*53a0*/  HMMA.16816.F32 R4, R144.reuse, R156, R4 ;  /* 0x0000009c9004723c */ /* 0x048ff00000001804 */
[C---:B------:R-:W-:Y:S08]  /*53b0*/  HMMA.16816.F32 R8, R144.reuse, R158, R8 ;  /* 0x0000009e9008723c */ /* 0x040ff00000001808 */
[C---:B------:R-:W-:Y:S08]  /*53c0*/  HMMA.16816.F32 R12, R144.reuse, R160, R12 ;  /* 0x000000a0900c723c */ /* 0x040ff0000000180c */
[C---:B------:R-:W-:Y:S08]  /*53d0*/  HMMA.16816.F32 R16, R144.reuse, R162, R16 ;  /* 0x000000a29010723c */ /* 0x040ff00000001810 */
[C---:B-----5:R-:W-:Y:S08]  /*53e0*/  HMMA.16816.F32 R20, R144.reuse, R152, R20 ;  /* 0x000000989014723c */ /* 0x060ff00000001814 */
[C---:B------:R-:W-:Y:S08]  /*53f0*/  HMMA.16816.F32 R24, R144.reuse, R154, R24 ;  /* 0x0000009a9018723c */ /* 0x040ff00000001818 */
[C---:B------:R-:W-:Y:S08]  /*5400*/  HMMA.16816.F32 R28, R144.reuse, R164, R28 ;  /* 0x000000a4901c723c */ /* 0x040ff0000000181c */
[----:B------:R-:W-:Y:S01]  /*5410*/  HMMA.16816.F32 R32, R144, R166, R32 ;  /* 0x000000a69020723c */ /* 0x000fe20000001820 */
[----:B------:R-:W-:-:S07]  /*5420*/  @P4 BRA `(.L_x_3099) ;  /* 0xfffff04000004947 */ /* 0x000fce000383ffff */
.L_x_3098:
        /* <DEDUP_REMOVED lines=36> */
[----:B------:R-:W-:Y:S02]  /*5670*/  PLOP3.LUT P4, PT, PT, PT, UP0, 0x80, 0x0 ;  /* 0x000000000000781c */ /* 0x000fe40003f8f008 */
[----:B------:R-:W-:Y:S02]  /*5680*/  FMNMX.FTZ R2, R32, R3, !PT ;  /* 0x0000000320027209 */ /* 0x000fe40007810000 */
[----:B------:R-:W-:Y:S02]  /*5690*/  FMNMX.FTZ R3, R31, R132, !PT ;  /* 0x000000841f037209 */ /* 0x000fe40007810000 */
        /* <DEDUP_REMOVED lines=9> */
[----:B-1----:R-:W-:Y:S05]  /*5730*/  FMNMX.FTZ R3, R3, R134, !PT ;  /* 0x0000008603037209 */ /* 0x002fea0007810000 */
[----:B------:R-:W-:Y:S01]  /*5740*/  FMUL.FTZ R167, R3, c[0x0][0x2d0] ;  /* 0x0000b40003a77a20 */ /* 0x000fe20000410000 */
[----:B--2---:R-:W-:Y:S03]  /*5750*/  FMNMX.FTZ R132, R137, R132, !PT ;  /* 0x0000008489847209 */ /* 0x004fe60007810000 */
[--C-:B------:R-:W-:Y:S01]  /*5760*/  FFMA.FTZ R6, R6, c[0x0][0x2d0], -R167.reuse ;  /* 0x0000b40006067a23 */ /* 0x100fe200000108a7 */
[----:B------:R-:W1:Y:S01]  /*5770*/  LDSM.16.MT88.4 R136, [R195+0x100] ;  /* 0x00010000c388783b */ /* 0x000e620000004200 */
[----:B------:R-:W-:Y:S02]  /*5780*/  FFMA.FTZ R7, R7, c[0x0][0x2d0], -R167 ;  /* 0x0000b40007077a23 */ /* 0x000fe400000108a7 */
[C---:B------:R-:W-:Y:S02]  /*5790*/  FADD.FTZ R2, -R132.reuse, R133 ;  /* 0x0000008584027221 */ /* 0x040fe40000010100 */
[----:B------:R-:W-:Y:S01]  /*57a0*/  FMUL.FTZ R168, R132, c[0x0][0x2d0] ;  /* 0x0000b40084a87a20 */ /* 0x000fe20000410000 */
[----:B------:R-:W-:Y:S01]  /*57b0*/  MUFU.EX2 R6, R6 ;  /* 0x0000000600067308 */ /* 0x000fe20000000800 */
[----:B------:R-:W-:Y:S02]  /*57c0*/  FMUL.FTZ R135, R2, c[0x0][0x2d0] ;  /* 0x0000b40002877a20 */ /* 0x000fe40000410000 */
[----:B------:R-:W-:Y:S02]  /*57d0*/  FADD.FTZ R133, -R3, R0 ;  /* 0x0000000003857221 */ /* 0x000fe40000010100 */
[--C-:B------:R-:W-:Y:S02]  /*57e0*/  FFMA.FTZ R164, R4, c[0x0][0x2d0], -R168.reuse ;  /* 0x0000b40004a47a23 */ /* 0x100fe400000108a8 */
[--C-:B------:R-:W-:Y:S02]  /*57f0*/  FFMA.FTZ R5, R5, c[0x0][0x2d0], -R168.reuse ;  /* 0x0000b40005057a23 */ /* 0x100fe400000108a8 */
[--C-:B------:R-:W-:Y:S01]  /*5800*/  FFMA.FTZ R134, R8, c[0x0][0x2d0], -R168.reuse ;  /* 0x0000b40008867a23 */ /* 0x100fe200000108a8 */
[----:B------:R2:W3:Y:S01]  /*5810*/  MUFU.EX2 R2, R135 ;  /* 0x0000008700027308 */ /* 0x0004e20000000800 */
[--C-:B------:R-:W-:Y:S02]  /*5820*/  FFMA.FTZ R165, R10, c[0x0][0x2d0], -R167.reuse ;  /* 0x0000b4000aa57a23 */ /* 0x100fe400000108a7 */
[--C-:B------:R-:W-:Y:S02]  /*5830*/  FFMA.FTZ R166, R11, c[0x0][0x2d0], -R167.reuse ;  /* 0x0000b4000ba67a23 */ /* 0x100fe400000108a7 */
[----:B------:R-:W-:Y:S01]  /*5840*/  FMUL.FTZ R0, R133, c[0x0][0x2d0] ;  /* 0x0000b40085007a20 */ /* 0x000fe20000410000 */
[----:B------:R-:W-:Y:S01]  /*5850*/  MOV R133, R132 ;  /* 0x0000008400857202 */ /* 0x000fe20000000f00 */
        /* <DEDUP_REMOVED lines=11> */
[----:B--2---:R-:W-:Y:S02]  /*5910*/  FFMA.FTZ R135, R9, c[0x0][0x2d0], -R168 ;  /* 0x0000b40009877a23 */ /* 0x004fe400000108a8 */
[C---:B---3--:R-:W-:Y:S02]  /*5920*/  FMUL.FTZ R8, R2.reuse, R128 ;  /* 0x0000008002087220 */ /* 0x048fe40000410000 */
[C---:B------:R-:W-:Y:S01]  /*5930*/  FMUL.FTZ R9, R2.reuse, R129 ;  /* 0x0000008102097220 */ /* 0x040fe20000410000 */
[----:B------:R-:W2:Y:S01]  /*5940*/  MUFU.EX2 R5, R5 ;  /* 0x0000000500057308 */ /* 0x000ea20000000800 */
        /* <DEDUP_REMOVED lines=8> */
[C---:B----4-:R-:W-:Y:S02]  /*59d0*/  FMUL.FTZ R10, R0.reuse, R130 ;  /* 0x00000082000a7220 */ /* 0x050fe40000410000 */
[C---:B------:R-:W-:Y:S02]  /*59e0*/  FMUL.FTZ R11, R0.reuse, R131 ;  /* 0x00000083000b7220 */ /* 0x040fe40000410000 */
[C---:B------:R-:W-:Y:S01]  /*59f0*/  FMUL.FTZ R38, R0.reuse, R38 ;  /* 0x0000002600267220 */ /* 0x040fe20000410000 */
[----:B------:R-:W3:Y:S01]  /*5a00*/  MUFU.EX2 R135, R135 ;  /* 0x0000008700877308 */ /* 0x000ee20000000800 */
[C---:B------:R-:W-:Y:S02]  /*5a10*/  FMUL.FTZ R39, R0.reuse, R39 ;  /* 0x0000002700277220 */ /* 0x040fe40000410000 */
[C---:B------:R-:W-:Y:S01]  /*5a20*/  FMUL.FTZ R42, R0.reuse, R42 ;  /* 0x0000002a002a7220 */ /* 0x040fe20000410000 */
[----:B--2---:R-:W-:Y:S01]  /*5a30*/  F2FP.PACK_AB R128, R5, R164 ;  /* 0x000000a40580723e */ /* 0x004fe200000000ff */
[C---:B------:R-:W-:Y:S02]  /*5a40*/  FMUL.FTZ R43, R0.reuse, R43 ;  /* 0x0000002b002b7220 */ /* 0x040fe40000410000 */
[C---:B------:R-:W-:Y:S02]  /*5a50*/  FMUL.FTZ R46, R0.reuse, R46 ;  /* 0x0000002e002e7220 */ /* 0x040fe40000410000 */
[----:B------:R-:W-:Y:S01]  /*5a60*/  FMUL.FTZ R47, R0, R47 ;  /* 0x0000002f002f7220 */ /* 0x000fe20000410000 */
[----:B------:R-:W2:Y:S01]  /*5a70*/  MUFU.EX2 R7, R7 ;  /* 0x0000000700077308 */ /* 0x000ea20000000800 */
[----:B------:R-:W-:Y:S02]  /*5a80*/  FMUL.FTZ R49, R2, R49 ;  /* 0x0000003102317220 */ /* 0x000fe40000410000 */
[C---:B------:R-:W-:Y:S02]  /*5a90*/  FMUL.FTZ R50, R0.reuse, R50 ;  /* 0x0000003200327220 */ /* 0x040fe40000410000 */
[----:B------:R-:W-:Y:S02]  /*5aa0*/  FMUL.FTZ R51, R0, R51 ;  /* 0x0000003300337220 */ /* 0x000fe40000410000 */
[C---:B------:R-:W-:Y:S02]  /*5ab0*/  FMUL.FTZ R12, R2.reuse, R124 ;  /* 0x0000007c020c7220 */ /* 0x040fe40000410000 */
[----:B------:R-:W-:Y:S01]  /*5ac0*/  FMUL.FTZ R13, R2, R125 ;  /* 0x0000007d020d7220 */ /* 0x000fe20000410000 */
[----:B------:R-:W-:Y:S01]  /*5ad0*/  MUFU.EX2 R165, R165 ;  /* 0x000000a500a57308 */ /* 0x000fe20000000800 */
[C---:B------:R-:W-:Y:S02]  /*5ae0*/  FMUL.FTZ R14, R0.reuse, R126 ;  /* 0x0000007e000e7220 */ /* 0x040fe40000410000 */
[----:B------:R-:W-:Y:S01]  /*5af0*/  FMUL.FTZ R15, R0, R127 ;  /* 0x0000007f000f7220 */ /* 0x000fe20000410000 */
[----:B---3--:R-:W-:Y:S01]  /*5b00*/  F2FP.PACK_AB R130, R135, R134 ;  /* 0x000000868782723e */ /* 0x008fe200000000ff */
[----:B------:R-:W-:Y:S01]  /*5b10*/  LDSM.16.MT88.4 R124, [R188+0x4100] ;  /* 0x00410000bc7c783b */ /* 0x000fe20000004200 */
[C---:B------:R-:W-:Y:S02]  /*5b20*/  FMUL.FTZ R52, R2.reuse, R52 ;  /* 0x0000003402347220 */ /* 0x040fe40000410000 */
[----:B------:R-:W-:Y:S02]  /*5b30*/  FMUL.FTZ R53, R2, R53 ;  /* 0x0000003502357220 */ /* 0x000fe40000410000 */
[----:B------:R-:W3:Y:S01]  /*5b40*/  MUFU.EX2 R166, R166 ;  /* 0x000000a600a67308 */ /* 0x000ee20000000800 */
        /* <DEDUP_REMOVED lines=15> */
[----:B---3--:R-:W-:Y:S01]  /*5c40*/  F2FP.PACK_AB R131, R166, R165 ;  /* 0x000000a5a683723e */ /* 0x008fe200000000ff */
[C---:B------:R-:W-:Y:S02]  /*5c50*/  FMUL.FTZ R66, R0.reuse, R66 ;  /* 0x0000004200427220 */ /* 0x040fe40000410000 */
[----:B------:R-:W-:Y:S02]  /*5c60*/  FMUL.FTZ R67, R0, R67 ;  /* 0x0000004300437220 */ /* 0x000fe40000410000 */
[C---:B------:R-:W-:Y:S01]  /*5c70*/  FMUL.FTZ R68, R2.reuse, R68 ;  /* 0x0000004402447220 */ /* 0x040fe20000410000 */
[----:B------:R-:W-:Y:S01]  /*5c80*/  MUFU.EX2 R171, R171 ;  /* 0x000000ab00ab7308 */ /* 0x000fe20000000800 */
[C---:B-1----:R-:W-:Y:S05]  /*5c90*/  HMMA.16816.F32 R8, R128.reuse, R136, R8 ;  /* 0x000000888008723c */ /* 0x042fea0000001808 */
[----:B------:R-:W-:Y:S02]  /*5ca0*/  FMUL.FTZ R69, R2, R69 ;  /* 0x0000004502457220 */ /* 0x000fe40000410000 */
[C---:B------:R-:W-:Y:S01]  /*5cb0*/  FMUL.FTZ R70, R0.reuse, R70 ;  /* 0x0000004600467220 */ /* 0x040fe20000410000 */
[C---:B------:R-:W-:Y:S01]  /*5cc0*/  HMMA.16816.F32 R36, R128.reuse, R138, R36 ;  /* 0x0000008a8024723c */ /* 0x040fe20000001824 */
[----:B------:R-:W1:Y:S01]  /*5cd0*/  LDSM.16.MT88.4 R136, [R188+0x100] ;  /* 0x00010000bc88783b */ /* 0x000e620000004200 */
[----:B------:R-:W3:Y:S02]  /*5ce0*/  MUFU.EX2 R172, R172 ;  /* 0x000000ac00ac7308 */ /* 0x000ee40000000800 */
[----:B------:R-:W-:Y:S02]  /*5cf0*/  FMUL.FTZ R71, R0, R71 ;  /* 0x0000004700477220 */ /* 0x000fe40000410000 */
[C---:B------:R-:W-:Y:S02]  /*5d00*/  FMUL.FTZ R72, R2.reuse, R72 ;  /* 0x0000004802487220 */ /* 0x040fe40000410000 */
[C---:B------:R-:W-:Y:S04]  /*5d10*/  HMMA.16816.F32 R40, R128.reuse, R140, R40 ;  /* 0x0000008c8028723c */ /* 0x040fe80000001828 */
[----:B------:R-:W-:Y:S01]  /*5d20*/  FMUL.FTZ R73, R2, R73 ;  /* 0x0000004902497220 */ /* 0x000fe20000410000 */
[----:B------:R-:W-:Y:S01]  /*5d30*/  MUFU.EX2 R173, R173 ;  /* 0x000000ad00ad7308 */ /* 0x000fe20000000800 */
[C---:B------:R-:W-:Y:S02]  /*5d40*/  FMUL.FTZ R74, R0.reuse, R74 ;  /* 0x0000004a004a7220 */ /* 0x040fe40000410000 */
[C---:B------:R-:W-:Y:S01]  /*5d50*/  HMMA.16816.F32 R44, R128.reuse, R142, R44 ;  /* 0x0000008e802c723c */ /* 0x040fe2000000182c */
[----:B------:R-:W4:Y:S03]  /*5d60*/  LDSM.16.MT88.4 R140, [R195+0x2100] ;  /* 0x00210000c38c783b */ /* 0x000f260000004200 */
[----:B------:R-:W-:Y:S02]  /*5d70*/  FMUL.FTZ R75, R0, R75 ;  /* 0x0000004b004b7220 */ /* 0x000fe40000410000 */
[C---:B------:R-:W-:Y:S01]  /*5d80*/  FMUL.FTZ R76, R2.reuse, R76 ;  /* 0x0000004c024c7220 */ /* 0x040fe20000410000 */
[----:B------:R-:W5:Y:S01]  /*5d90*/  MUFU.EX2 R174, R174 ;  /* 0x000000ae00ae7308 */ /* 0x000f620000000800 */
[C---:B------:R-:W-:Y:S04]  /*5da0*/  HMMA.16816.F32 R48, R128.reuse, R144, R48 ;  /* 0x000000908030723c */ /* 0x040fe80000001830 */
[----:B------:R-:W-:Y:S02]  /*5db0*/  FMUL.FTZ R77, R2, R77 ;  /* 0x0000004d024d7220 */ /* 0x000fe40000410000 */
[C---:B------:R-:W-:Y:S02]  /*5dc0*/  FMUL.FTZ R78, R0.reuse, R78 ;  /* 0x0000004e004e7220 */ /* 0x040fe40000410000 */
[C---:B------:R-:W-:Y:S01]  /*5dd0*/  HMMA.16816.F32 R52, R128.reuse, R146, R52 ;  /* 0x000000928034723c */ /* 0x040fe20000001834 */
[----:B------:R-:W2:Y:S01]  /*5de0*/  LDSM.16.MT88.4 R144, [R190+0x2100] ;  /* 0x00210000be90783b */ /* 0x000ea20000004200 */
[----:B------:R-:W-:Y:S02]  /*5df0*/  MUFU.EX2 R175, R175 ;  /* 0x000000af00af7308 */ /* 0x000fe40000000800 */
[----:B------:R-:W-:Y:S02]  /*5e00*/  FMUL.FTZ R79, R0, R79 ;  /* 0x0000004f004f7220 */ /* 0x000fe40000410000 */
[C---:B------:R-:W-:Y:S02]  /*5e10*/  FMUL.FTZ R80, R2.reuse, R80 ;  /* 0x0000005002507220 */ /* 0x040fe40000410000 */
[----:B------:R-:W-:Y:S01]  /*5e20*/  FMUL.FTZ R81, R2, R81 ;  /* 0x0000005102517220 */ /* 0x000fe20000410000 */
[C---:B-1----:R-:W-:Y:S03]  /*5e30*/  HMMA.16816.F32 R56, R128.reuse, R136, R56 ;  /* 0x000000888038723c */ /* 0x042fe60000001838 */
[C---:B------:R-:W-:Y:S01]  /*5e40*/  FMUL.FTZ R82, R0.reuse, R82 ;  /* 0x0000005200527220 */ /* 0x040fe20000410000 */
[----:B------:R-:W-:Y:S01]  /*5e50*/  MUFU.EX2 R212, R212 ;  /* 0x000000d400d47308 */ /* 0x000fe20000000800 */
[----:B------:R-:W-:Y:S02]  /*5e60*/  FMUL.FTZ R83, R0, R83 ;  /* 0x0000005300537220 */ /* 0x000fe40000410000 */
[C---:B------:R-:W-:Y:S01]  /*5e70*/  FMUL.FTZ R84, R2.reuse, R84 ;  /* 0x0000005402547220 */ /* 0x040fe20000410000 */
[C---:B------:R-:W-:Y:S01]  /*5e80*/  HMMA.16816.F32 R60, R128.reuse, R138, R60 ;  /* 0x0000008a803c723c */ /* 0x040fe2000000183c */
[----:B------:R-:W1:Y:S03]  /*5e90*/  LDSM.16.MT88.4 R136, [R189+0x2100] ;  /* 0x00210000bd88783b */ /* 0x000e660000004200 */
[----:B------:R-:W-:Y:S02]  /*5ea0*/  FMUL.FTZ R85, R2, R85 ;  /* 0x0000005502557220 */ /* 0x000fe40000410000 */
[C---:B------:R-:W-:Y:S01]  /*5eb0*/  FMUL.FTZ R86, R0.reuse, R86 ;  /* 0x0000005600567220 */ /* 0x040fe20000410000 */
[----:B------:R-:W-:Y:S01]  /*5ec0*/  MUFU.EX2 R214, R214 ;  /* 0x000000d600d67308 */ /* 0x000fe20000000800 */
[C---:B----4-:R-:W-:Y:S04]  /*5ed0*/  HMMA.16816.F32 R64, R128.reuse, R140, R64 ;  /* 0x0000008c8040723c */ /* 0x050fe80000001840 */
[----:B------:R-:W-:Y:S02]  /*5ee0*/  FMUL.FTZ R87, R0, R87 ;  /* 0x0000005700577220 */ /* 0x000fe40000410000 */
[C---:B------:R-:W-:Y:S02]  /*5ef0*/  FMUL.FTZ R88, R2.reuse, R88 ;  /* 0x0000005802587220 */ /* 0x040fe40000410000 */
[C---:B------:R-:W-:Y:S01]  /*5f00*/  HMMA.16816.F32 R68, R128.reuse, R142, R68 ;  /* 0x0000008e8044723c */ /* 0x040fe20000001844 */
[----:B------:R-:W4:Y:S03]  /*5f10*/  LDSM.16.MT88.4 R140, [R188+0x2100] ;  /* 0x00210000bc8c783b */ /* 0x000f260000004200 */
[----:B------:R-:W-:Y:S02]  /*5f20*/  FMUL.FTZ R89, R2, R89 ;  /* 0x0000005902597220 */ /* 0x000fe40000410000 */
[C---:B------:R-:W-:Y:S02]  /*5f30*/  FMUL.FTZ R90, R0.reuse, R90 ;  /* 0x0000005a005a7220 */ /* 0x040fe40000410000 */
[C---:B--2---:R-:W-:Y:S04]  /*5f40*/  HMMA.16816.F32 R72, R128.reuse, R144, R72 ;  /* 0x000000908048723c */ /* 0x044fe80000001848 */
[----:B------:R-:W-:Y:S02]  /*5f50*/  FMUL.FTZ R91, R0, R91 ;  /* 0x0000005b005b7220 */ /* 0x000fe40000410000 */
[C---:B------:R-:W-:Y:S02]  /*5f60*/  FMUL.FTZ R92, R2.reuse, R92 ;  /* 0x0000005c025c7220 */ /* 0x040fe40000410000 */
[C---:B------:R-:W-:Y:S01]  /*5f70*/  HMMA.16816.F32 R76, R128.reuse, R146, R76 ;  /* 0x00000092804c723c */ /* 0x040fe2000000184c */
[----:B------:R-:W2:Y:S03]  /*5f80*/  LDSM.16.MT88.4 R144, [R195+0x4100] ;  /* 0x00410000c390783b */ /* 0x000ea60000004200 */
        /* <DEDUP_REMOVED lines=8> */
[----:B------:R-:W1:Y:S03]  /*6010*/  LDSM.16.MT88.4 R136, [R190+0x4100] ;  /* 0x00410000be88783b */ /* 0x000e660000004200 */
[----:B------:R-:W-:Y:S02]  /*6020*/  FMUL.FTZ R99, R0, R99 ;  /* 0x0000006300637220 */ /* 0x000fe40000410000 */
[C---:B------:R-:W-:Y:S02]  /*6030*/  FMUL.FTZ R100, R2.reuse, R100 ;  /* 0x0000006402647220 */ /* 0x040fe40000410000 */
        /* <DEDUP_REMOVED lines=11> */
[----:B------:R-:W-:Y:S03]  /*60f0*/  LDSM.16.MT88.4 R144, [R190+0x900] ;  /* 0x00090000be90783b */ /* 0x000fe60000004200 */
[----:B------:R-:W-:Y:S02]  /*6100*/  FMUL.FTZ R107, R0, R107 ;  /* 0x0000006b006b7220 */ /* 0x000fe40000410000 */
[C---:B------:R-:W-:Y:S02]  /*6110*/  FMUL.FTZ R108, R2.reuse, R108 ;  /* 0x0000006c026c7220 */ /* 0x040fe40000410000 */
[----:B------:R-:W-:Y:S01]  /*6120*/  FMUL.FTZ R109, R2, R109 ;  /* 0x0000006d026d7220 */ /* 0x000fe20000410000 */
[C---:B-1----:R-:W-:Y:S03]  /*6130*/  HMMA.16816.F32 R12, R128.reuse, R136, R12 ;  /* 0x00000088800c723c */ /* 0x042fe6000000180c */
[C---:B------:R-:W-:Y:S02]  /*6140*/  FMUL.FTZ R110, R0.reuse, R110 ;  /* 0x0000006e006e7220 */ /* 0x040fe40000410000 */
[----:B------:R-:W-:Y:S02]  /*6150*/  FMUL.FTZ R111, R0, R111 ;  /* 0x0000006f006f7220 */ /* 0x000fe40000410000 */
[----:B------:R-:W-:Y:S01]  /*6160*/  FFMA.FTZ R210, R19, c[0x0][0x2d0], -R167 ;  /* 0x0000b40013d27a23 */ /* 0x000fe200000108a7 */
[C---:B------:R-:W-:Y:S01]  /*6170*/  HMMA.16816.F32 R104, R128.reuse, R138, R104 ;  /* 0x0000008a8068723c */ /* 0x040fe20000001868 */
[----:B------:R-:W1:Y:S03]  /*6180*/  LDSM.16.MT88.4 R136, [R195+0x900] ;  /* 0x00090000c388783b */ /* 0x000e660000004200 */
[C---:B------:R-:W-:Y:S01]  /*6190*/  FMUL.FTZ R112, R2.reuse, R112 ;  /* 0x0000007002707220 */ /* 0x040fe20000410000 */
[----:B------:R-:W2:Y:S01]  /*61a0*/  MUFU.EX2 R210, R210 ;  /* 0x000000d200d27308 */ /* 0x000ea20000000800 */
[----:B------:R-:W-:Y:S02]  /*61b0*/  FMUL.FTZ R113, R2, R113 ;  /* 0x0000007102717220 */ /* 0x000fe40000410000 */
[C---:B----4-:R-:W-:Y:S04]  /*61c0*/  HMMA.16816.F32 R108, R128.reuse, R140, R108 ;  /* 0x0000008c806c723c */ /* 0x050fe8000000186c */
[C---:B------:R-:W-:Y:S02]  /*61d0*/  FMUL.FTZ R114, R0.reuse, R114 ;  /* 0x0000007200727220 */ /* 0x040fe40000410000 */
[----:B------:R-:W-:Y:S02]  /*61e0*/  FMUL.FTZ R115, R0, R115 ;  /* 0x0000007300737220 */ /* 0x000fe40000410000 */
[----:B------:R-:W-:Y:S01]  /*61f0*/  FMUL.FTZ R16, R2, R120 ;  /* 0x0000007802107220 */ /* 0x000fe20000410000 */
[----:B------:R-:W-:Y:S03]  /*6200*/  F2FP.PACK_AB R120, R170, R169 ;  /* 0x000000a9aa78723e */ /* 0x000fe600000000ff */
[----:B------:R-:W-:Y:S01]  /*6210*/  FMUL.FTZ R17, R2, R121 ;  /* 0x0000007902117220 */ /* 0x000fe20000410000 */
[C---:B------:R-:W-:Y:S01]  /*6220*/  HMMA.16816.F32 R112, R128.reuse, R142, R112 ;  /* 0x0000008e8070723c */ /* 0x040fe20000001870 */
[----:B------:R-:W4:Y:S02]  /*6230*/  LDSM.16.MT88.4 R140, [R189+0x900] ;  /* 0x00090000bd8c783b */ /* 0x000f240000004200 */
[----:B------:R-:W-:Y:S01]  /*6240*/  FMUL.FTZ R18, R0, R122 ;  /* 0x0000007a00127220 */ /* 0x000fe20000410000 */
[----:B---3--:R-:W-:Y:S01]  /*6250*/  F2FP.PACK_AB R121, R172, R171 ;  /* 0x000000abac79723e */ /* 0x008fe200000000ff */
[----:B------:R-:W-:Y:S01]  /*6260*/  FMUL.FTZ R19, R0, R123 ;  /* 0x0000007b00137220 */ /* 0x000fe20000410000 */
[----:B-----5:R-:W-:Y:S01]  /*6270*/  F2FP.PACK_AB R122, R174, R173 ;  /* 0x000000adae7a723e */ /* 0x020fe200000000ff */
[----:B------:R-:W-:Y:S01]  /*6280*/  FMUL.FTZ R116, R2, R116 ;  /* 0x0000007402747220 */ /* 0x000fe20000410000 */
[----:B--2---:R-:W-:Y:S01]  /*6290*/  F2FP.PACK_AB R123, R210, R175 ;  /* 0x000000afd27b723e */ /* 0x004fe200000000ff */
[----:B------:R-:W-:Y:S03]  /*62a0*/  FMUL.FTZ R117, R2, R117 ;  /* 0x0000007502757220 */ /* 0x000fe60000410000 */
[C---:B------:R-:W-:Y:S03]  /*62b0*/  HMMA.16816.F32 R16, R128.reuse, R124, R16 ;  /* 0x0000007c8010723c */ /* 0x040fe60000001810 */
[C---:B------:R-:W-:Y:S02]  /*62c0*/  FMUL.FTZ R118, R0.reuse, R118 ;  /* 0x0000007600767220 */ /* 0x040fe40000410000 */
[----:B------:R-:W-:Y:S02]  /*62d0*/  FMUL.FTZ R119, R0, R119 ;  /* 0x0000007700777220 */ /* 0x000fe40000410000 */
[----:B------:R-:W-:Y:S02]  /*62e0*/  FFMA.FTZ R164, R2, R213, R164 ;  /* 0x000000d502a47223 */ /* 0x000fe400000100a4 */
[----:B------:R-:W-:Y:S03]  /*62f0*/  FFMA.FTZ R6, R0, R211, R6 ;  /* 0x000000d300067223 */ /* 0x000fe60000010006 */
[----:B------:R-:W-:Y:S01]  /*6300*/  HMMA.16816.F32 R116, R128, R126, R116 ;  /* 0x0000007e8074723c */ /* 0x000fe20000001874 */
[----:B------:R-:W2:Y:S02]  /*6310*/  LDSM.16.MT88.4 R124, [R188+0x2900] ;  /* 0x00290000bc7c783b */ /* 0x000ea40000004200 */
[----:B------:R-:W-:Y:S01]  /*6320*/  MOV R0, R3 ;  /* 0x0000000300007202 */ /* 0x000fe20000000f00 */
[----:B------:R-:W-:Y:S02]  /*6330*/  FADD.FTZ R5, R5, R164 ;  /* 0x000000a405057221 */ /* 0x000fe40000010000 */
[----:B------:R-:W-:Y:S02]  /*6340*/  FADD.FTZ R6, R7, R6 ;  /* 0x0000000607067221 */ /* 0x000fe40000010000 */
[C---:B-1----:R-:W-:Y:S01]  /*6350*/  HMMA.16816.F32 R8, R120.reuse, R136, R8 ;  /* 0x000000887808723c */ /* 0x042fe20000001808 */
[----:B------:R-:W1:Y:S04]  /*6360*/  LDSM.16.MT88.4 R128, [R195+0x4900] ;  /* 0x00490000c380783b */ /* 0x000e680000004200 */
[----:B------:R-:W-:Y:S02]  /*6370*/  FADD.FTZ R134, R134, R5 ;  /* 0x0000000586867221 */ /* 0x000fe40000010000 */
[----:B------:R-:W-:Y:S01]  /*6380*/  FADD.FTZ R165, R165, R6 ;  /* 0x00000006a5a57221 */ /* 0x000fe20000010000 */
[C---:B------:R-:W-:Y:S01]  /*6390*/  HMMA.16816.F32 R36, R120.reuse, R138, R36 ;  /* 0x0000008a7824723c */ /* 0x040fe20000001824 */
[----:B------:R-:W3:Y:S03]  /*63a0*/  LDSM.16.MT88.4 R136, [R190+0x4900] ;  /* 0x00490000be88783b */ /* 0x000ee60000004200 */
        /* <DEDUP_REMOVED lines=13> */
[----:B------:R-:W4:Y:S03]  /*6480*/  LDSM.16.MT88.4 R140, [R189+0x4900] ;  /* 0x00490000bd8c783b */ /* 0x000f260000004200 */
[----:B------:R-:W-:Y:S02]  /*6490*/  FADD.FTZ R173, R174, R173 ;  /* 0x000000adaead7221 */ /* 0x000fe40000010000 */
[----:B------:R-:W-:Y:S02]  /*64a0*/  FADD.FTZ R5, R210, R5 ;  /* 0x00000005d2057221 */ /* 0x000fe40000010000 */
[C---:B------:R-:W-:Y:S08]  /*64b0*/  HMMA.16816.F32 R56, R120.reuse, R148, R56 ;  /* 0x000000947838723c */ /* 0x040ff00000001838 */
[C---:B------:R-:W-:Y:S01]  /*64c0*/  HMMA.16816.F32 R60, R120.reuse, R150, R60 ;  /* 0x00000096783c723c */ /* 0x040fe2000000183c */
[----:B------:R-:W-:Y:S07]  /*64d0*/  LDSM.16.MT88.4 R148, [R189+0x3100] ;  /* 0x00310000bd94783b */ /* 0x000fee0000004200 */
[C---:B------:R-:W-:Y:S07]  /*64e0*/  HMMA.16816.F32 R64, R120.reuse, R152, R64 ;  /* 0x000000987840723c */ /* 0x040fee0000001840 */
[--C-:B------:R-:W-:Y:S01]  /*64f0*/  FFMA.FTZ R152, R20, c[0x0][0x2d0], -R168.reuse ;  /* 0x0000b40014987a23 */ /* 0x100fe200000108a8 */
[C---:B------:R-:W-:Y:S04]  /*6500*/  HMMA.16816.F32 R68, R120.reuse, R154, R68 ;  /* 0x0000009a7844723c */ /* 0x040fe80000001844 */
[--C-:B------:R-:W-:Y:S01]  /*6510*/  FFMA.FTZ R153, R21, c[0x0][0x2d0], -R168.reuse ;  /* 0x0000b40015997a23 */ /* 0x100fe200000108a8 */
[----:B------:R-:W-:Y:S02]  /*6520*/  MUFU.EX2 R152, R152 ;  /* 0x0000009800987308 */ /* 0x000fe40000000800 */
[--C-:B------:R-:W-:Y:S01]  /*6530*/  FFMA.FTZ R154, R22, c[0x0][0x2d0], -R167.reuse ;  /* 0x0000b400169a7a23 */ /* 0x100fe200000108a7 */
[C---:B------:R-:W-:Y:S04]  /*6540*/  HMMA.16816.F32 R72, R120.reuse, R156, R72 ;  /* 0x0000009c7848723c */ /* 0x040fe80000001848 */
[--C-:B------:R-:W-:Y:S02]  /*6550*/  FFMA.FTZ R155, R23, c[0x0][0x2d0], -R167.reuse ;  /* 0x0000b400179b7a23 */ /* 0x100fe400000108a7 */
[----:B------:R-:W5:Y:S01]  /*6560*/  LDSM.16.MT88.4 R20, [R188+0x4900] ;  /* 0x00490000bc14783b */ /* 0x000f620000004200 */
[--C-:B------:R-:W-:Y:S01]  /*6570*/  FFMA.FTZ R156, R24, c[0x0][0x2d0], -R168.reuse ;  /* 0x0000b400189c7a23 */ /* 0x100fe200000108a8 */
[C---:B------:R-:W-:Y:S01]  /*6580*/  HMMA.16816.F32 R76, R120.reuse, R158, R76 ;  /* 0x0000009e784c723c */ /* 0x040fe2000000184c */
[----:B------:R-:W1:Y:S03]  /*6590*/  MUFU.EX2 R153, R153 ;  /* 0x0000009900997308 */ /* 0x000e660000000800 */
[--C-:B------:R-:W-:Y:S03]  /*65a0*/  FFMA.FTZ R157, R25, c[0x0][0x2d0], -R168.reuse ;  /* 0x0000b400199d7a23 */ /* 0x100fe600000108a8 */
[--C-:B------:R-:W-:Y:S01]  /*65b0*/  FFMA.FTZ R158, R26, c[0x0][0x2d0], -R167.reuse ;  /* 0x0000b4001a9e7a23 */ /* 0x100fe200000108a7 */
[C---:B------:R-:W-:Y:S03]  /*65c0*/  HMMA.16816.F32 R80, R120.reuse, R160, R80 ;  /* 0x000000a07850723c */ /* 0x040fe60000001850 */
[----:B------:R-:W-:Y:S01]  /*65d0*/  MUFU.EX2 R154, R154 ;  /* 0x0000009a009a7308 */ /* 0x000fe20000000800 */
[--C-:B------:R-:W-:Y:S02]  /*65e0*/  FFMA.FTZ R159, R27, c[0x0][0x2d0], -R167.reuse ;  /* 0x0000b4001b9f7a23 */ /* 0x100fe400000108a7 */
[----:B------:R-:W-:Y:S01]  /*65f0*/  LDSM.16.MT88.4 R24, [R189+0x1100] ;  /* 0x00110000bd18783b */ /* 0x000fe20000004200 */
[--C-:B------:R-:W-:Y:S01]  /*6600*/  FFMA.FTZ R160, R28, c[0x0][0x2d0], -R168.reuse ;  /* 0x0000b4001ca07a23 */ /* 0x100fe200000108a8 */
[C---:B------:R-:W-:Y:S04]  /*6610*/  HMMA.16816.F32 R84, R120.reuse, R162, R84 ;  /* 0x000000a27854723c */ /* 0x040fe80000001854 */
[--C-:B------:R-:W-:Y:S01]  /*6620*/  FFMA.FTZ R161, R29, c[0x0][0x2d0], -R168.reuse ;  /* 0x0000b4001da17a23 */ /* 0x100fe200000108a8 */
[----:B------:R-:W3:Y:S01]  /*6630*/  MUFU.EX2 R155, R155 ;  /* 0x0000009b009b7308 */ /* 0x000ee20000000800 */
[----:B------:R-:W-:Y:S02]  /*6640*/  FFMA.FTZ R168, R33, c[0x0][0x2d0], -R168 ;  /* 0x0000b40021a87a23 */ /* 0x000fe400000108a8 */
[C---:B--2---:R-:W-:Y:S04]  /*6650*/  HMMA.16816.F32 R88, R120.reuse, R124, R88 ;  /* 0x0000007c7858723c */ /* 0x044fe80000001858 */
[--C-:B------:R-:W-:Y:S02]  /*6660*/  FFMA.FTZ R162, R30, c[0x0][0x2d0], -R167.reuse ;  /* 0x0000b4001ea27a23 */ /* 0x100fe400000108a7 */
[--C-:B------:R-:W-:Y:S01]  /*6670*/  FFMA.FTZ R163, R31, c[0x0][0x2d0], -R167.reuse ;  /* 0x0000b4001fa37a23 */ /* 0x100fe200000108a7 */
[----:B------:R-:W-:Y:S01]  /*6680*/  MUFU.EX2 R156, R156 ;  /* 0x0000009c009c7308 */ /* 0x000fe20000000800 */
[C---:B------:R-:W-:Y:S01]  /*6690*/  HMMA.16816.F32 R92, R120.reuse, R126, R92 ;  /* 0x0000007e785c723c */ /* 0x040fe2000000185c */
[----:B------:R-:W2:Y:S03]  /*66a0*/  LDSM.16.MT88.4 R124, [R195+0x1100] ;  /* 0x00110000c37c783b */ /* 0x000ea60000004200 */
[----:B------:R-:W-:Y:S04]  /*66b0*/  FFMA.FTZ R167, R35, c[0x0][0x2d0], -R167 ;  /* 0x0000b40023a77a23 */ /* 0x000fe800000108a7 */
[C---:B-1----:R-:W-:Y:S01]  /*66c0*/  HMMA.16816.F32 R96, R120.reuse, R128, R96 ;  /* 0x000000807860723c */ /* 0x042fe20000001860 */
[----:B------:R-:W-:Y:S01]  /*66d0*/  LDSM.16.MT88.4 R28, [R188+0x5100] ;  /* 0x00510000bc1c783b */ /* 0x000fe20000004200 */
[----:B------:R-:W1:Y:S06]  /*66e0*/  MUFU.EX2 R157, R157 ;  /* 0x0000009d009d7308 */ /* 0x000e6c0000000800 */
[C---:B------:R-:W-:Y:S01]  /*66f0*/  HMMA.16816.F32 R100, R120.reuse, R130, R100 ;  /* 0x000000827864723c */ /* 0x040fe20000001864 */
[----:B------:R-:W1:Y:S03]  /*6700*/  LDSM.16.MT88.4 R128, [R190+0x1100] ;  /* 0x00110000be80783b */ /* 0x000e660000004200 */
[----:B------:R-:W-:Y:S04]  /*6710*/  MUFU.EX2 R158, R158 ;  /* 0x0000009e009e7308 */ /* 0x000fe80000000800 */
[C---:B---3--:R-:W-:Y:S01]  /*6720*/  HMMA.16816.F32 R12, R120.reuse, R136, R12 ;  /* 0x00000088780c723c */ /* 0x048fe2000000180c */
[----:B------:R-:W-:Y:S05]  /*6730*/  LDSM.16.MT88.4 R32, [R189+0x1900] ;  /* 0x00190000bd20783b */ /* 0x000fea0000004200 */
[----:B------:R-:W3:Y:S02]  /*6740*/  MUFU.EX2 R159, R159 ;  /* 0x0000009f009f7308 */ /* 0x000ee40000000800 */
[C---:B------:R-:W-:Y:S01]  /*6750*/  HMMA.16816.F32 R104, R120.reuse, R138, R104 ;  /* 0x0000008a7868723c */ /* 0x040fe20000001868 */
[----:B------:R-:W2:Y:S07]  /*6760*/  LDSM.16.MT88.4 R136, [R188+0x1100] ;  /* 0x00110000bc88783b */ /* 0x000eae0000004200 */
[C---:B----4-:R-:W-:Y:S01]  /*6770*/  HMMA.16816.F32 R108, R120.reuse, R140, R108 ;  /* 0x0000008c786c723c */ /* 0x050fe2000000186c */
[----:B------:R-:W-:Y:S07]  /*6780*/  MUFU.EX2 R160, R160 ;  /* 0x000000a000a07308 */ /* 0x000fee0000000800 */
[C---:B------:R-:W-:Y:S01]  /*6790*/  HMMA.16816.F32 R112, R120.reuse, R142, R112 ;  /* 0x0000008e7870723c */ /* 0x040fe20000001870 */
[----:B------:R-:W4:Y:S02]  /*67a0*/  LDSM.16.MT88.4 R140, [R195+0x3100] ;  /* 0x00310000c38c783b */ /* 0x000f240000004200 */
[----:B------:R-:W2:Y:S05]  /*67b0*/  MUFU.EX2 R161, R161 ;  /* 0x000000a100a17308 */ /* 0x000eaa0000000800 */
[C---:B-----5:R-:W-:Y:S05]  /*67c0*/  HMMA.16816.F32 R16, R120.reuse, R20, R16 ;  /* 0x000000147810723c */ /* 0x060fea0000001810 */
[----:B------:R-:W-:Y:S02]  /*67d0*/  MUFU.EX2 R162, R162 ;  /* 0x000000a200a27308 */ /* 0x000fe40000000800 */
[----:B------:R-:W-:Y:S01]  /*67e0*/  F2FP.PACK_AB R20, R153, R152 ;  /* 0x000000989914723e */ /* 0x000fe200000000ff */
[----:B------:R-:W-:Y:S01]  /*67f0*/  HMMA.16816.F32 R116, R120, R22, R116 ;  /* 0x000000167874723c */ /* 0x000fe20000001874 */
[----:B------:R-:W5:Y:S03]  /*6800*/  LDSM.16.MT88.4 R120, [R188+0x3100] ;  /* 0x00310000bc78783b */ /* 0x000f660000004200 */
[----:B------:R-:W-:Y:S01]  /*6810*/  F2FP.PACK_AB R21, R155, R154 ;  /* 0x0000009a9b15723e */ /* 0x000fe200000000ff */
[----:B------:R-:W-:Y:S02]  /*6820*/  FADD.FTZ R152, R152, R173 ;  /* 0x000000ad98987221 */ /* 0x000fe40000010000 */
[----:B-1----:R-:W-:Y:S01]  /*6830*/  F2FP.PACK_AB R22, R157, R156 ;  /* 0x0000009c9d16723e */ /* 0x002fe200000000ff */
[----:B------:R-:W1:Y:S01]  /*6840*/  MUFU.EX2 R163, R163 ;  /* 0x000000a300a37308 */ /* 0x000e620000000800 */
[----:B---3--:R-:W-:Y:S03]  /*6850*/  F2FP.PACK_AB R23, R159, R158 ;  /* 0x0000009e9f17723e */ /* 0x008fe600000000ff */
[----:B------:R-:W-:Y:S02]  /*6860*/  FADD.FTZ R154, R154, R5 ;  /* 0x000000059a9a7221 */ /* 0x000fe40000010000 */
[----:B------:R-:W-:Y:S02]  /*6870*/  FADD.FTZ R153, R153, R152 ;  /* 0x0000009899997221 */ /* 0x000fe40000010000 */
[C---:B--2---:R-:W-:Y:S02]  /*6880*/  HMMA.16816.F32 R8, R20.reuse, R124, R8 ;  /* 0x0000007c1408723c */ /* 0x044fe40000001808 */
[----:B------:R-:W2:Y:S03]  /*6890*/  MUFU.EX2 R215, R168 ;  /* 0x000000a800d77308 */ /* 0x000ea60000000800 */
[----:B------:R-:W-:Y:S02]  /*68a0*/  FADD.FTZ R155, R155, R154 ;  /* 0x0000009a9b9b7221 */ /* 0x000fe40000010000 */
[----:B------:R-:W-:Y:S01]  /*68b0*/  FADD.FTZ R156, R156, R153 ;  /* 0x000000999c9c7221 */ /* 0x000fe20000010000 */
[C---:B------:R-:W-:Y:S01]  /*68c0*/  HMMA.16816.F32 R36, R20.reuse, R126, R36 ;  /* 0x0000007e1424723c */ /* 0x040fe20000001824 */
[----:B------:R-:W-:Y:S03]  /*68d0*/  LDSM.16.MT88.4 R124, [R190+0x5100] ;  /* 0x00510000be7c783b */ /* 0x000fe60000004200 */
[----:B------:R-:W3:Y:S01]  /*68e0*/  MUFU.EX2 R167, R167 ;  /* 0x000000a700a77308 */ /* 0x000ee20000000800 */
[----:B------:R-:W-:Y:S02]  /*68f0*/  FADD.FTZ R158, R158, R155 ;  /* 0x0000009b9e9e7221 */ /* 0x000fe40000010000 */
[----:B------:R-:W-:Y:S01]  /*6900*/  FADD.FTZ R157, R157, R156 ;  /* 0x0000009c9d9d7221 */ /* 0x000fe20000010000 */
[C---:B------:R-:W-:Y:S04]  /*6910*/  HMMA.16816.F32 R40, R20.reuse, R128, R40 ;  /* 0x000000801428723c */ /* 0x040fe80000001828 */
[----:B------:R-:W-:Y:S04]  /*6920*/  FADD.FTZ R159, R159, R158 ;  /* 0x0000009e9f9f7221 */ /* 0x000fe80000010000 */
        /* <DEDUP_REMOVED lines=8> */
[C---:B----4-:R-:W-:Y:S08]  /*69b0*/  HMMA.16816.F32 R64, R20.reuse, R140, R64 ;  /* 0x0000008c1440723c */ /* 0x050ff00000001840 */
        /* <DEDUP_REMOVED lines=8> */
[C---:B-----5:R-:W-:Y:S08]  /*6a40*/  HMMA.16816.F32 R88, R20.reuse, R120, R88 ;  /* 0x000000781458723c */ /* 0x060ff00000001858 */
[C---:B------:R-:W-:Y:S01]  /*6a50*/  HMMA.16816.F32 R92, R20.reuse, R122, R92 ;  /* 0x0000007a145c723c */ /* 0x040fe2000000185c */
[----:B------:R-:W-:Y:S07]  /*6a60*/  LDSM.16.MT88.4 R120, [R190+0x1900] ;  /* 0x00190000be78783b */ /* 0x000fee0000004200 */
[C---:B-1----:R-:W-:Y:S08]  /*6a70*/  HMMA.16816.F32 R96, R20.reuse, R24, R96 ;  /* 0x000000181460723c */ /* 0x042ff00000001860 */
[C---:B------:R-:W-:Y:S01]  /*6a80*/  HMMA.16816.F32 R100, R20.reuse, R26, R100 ;  /* 0x0000001a1464723c */ /* 0x040fe20000001864 */
[----:B------:R-:W1:Y:S07]  /*6a90*/  LDSM.16.MT88.4 R24, [R195+0x1900] ;  /* 0x00190000c318783b */ /* 0x000e6e0000004200 */
[C---:B------:R-:W-:Y:S08]  /*6aa0*/  HMMA.16816.F32 R12, R20.reuse, R124, R12 ;  /* 0x0000007c140c723c */ /* 0x040ff0000000180c */
[C---:B------:R-:W-:Y:S01]  /*6ab0*/  HMMA.16816.F32 R104, R20.reuse, R126, R104 ;  /* 0x0000007e1468723c */ /* 0x040fe20000001868 */
[----:B------:R-:W4:Y:S07]  /*6ac0*/  LDSM.16.MT88.4 R124, [R188+0x1900] ;  /* 0x00190000bc7c783b */ /* 0x000f2e0000004200 */
[C---:B------:R-:W-:Y:S08]  /*6ad0*/  HMMA.16816.F32 R108, R20.reuse, R128, R108 ;  /* 0x00000080146c723c */ /* 0x040ff0000000186c */
[C---:B------:R-:W-:Y:S08]  /*6ae0*/  HMMA.16816.F32 R112, R20.reuse, R130, R112 ;  /* 0x000000821470723c */ /* 0x040ff00000001870 */
[C---:B------:R-:W-:Y:S08]  /*6af0*/  HMMA.16816.F32 R16, R20.reuse, R28, R16 ;  /* 0x0000001c1410723c */ /* 0x040ff00000001810 */
[----:B------:R-:W-:Y:S01]  /*6b00*/  HMMA.16816.F32 R116, R20, R30, R116 ;  /* 0x0000001e1474723c */ /* 0x000fe20000001874 */
[----:B------:R-:W5:Y:S06]  /*6b10*/  LDSM.16.MT88.4 R28, [R189+0x3900] ;  /* 0x00390000bd1c783b */ /* 0x000f6c0000004200 */
[----:B------:R-:W-:Y:S01]  /*6b20*/  F2FP.PACK_AB R20, R161, R160 ;  /* 0x000000a0a114723e */ /* 0x000fe200000000ff */
[----:B------:R-:W-:Y:S01]  /*6b30*/  FADD.FTZ R160, R160, R157 ;  /* 0x0000009da0a07221 */ /* 0x000fe20000010000 */
[----:B------:R-:W-:Y:S03]  /*6b40*/  F2FP.PACK_AB R21, R163, R162 ;  /* 0x000000a2a315723e */ /* 0x000fe600000000ff */
[----:B--2---:R-:W-:Y:S01]  /*6b50*/  F2FP.PACK_AB R22, R215, R212 ;  /* 0x000000d4d716723e */ /* 0x004fe200000000ff */
[----:B------:R-:W-:Y:S01]  /*6b60*/  FADD.FTZ R162, R162, R159 ;  /* 0x0000009fa2a27221 */ /* 0x000fe20000010000 */
[----:B---3--:R-:W-:Y:S01]  /*6b70*/  F2FP.PACK_AB R23, R167, R214 ;  /* 0x000000d6a717723e */ /* 0x008fe200000000ff */
[----:B------:R-:W-:Y:S02]  /*6b80*/  FADD.FTZ R161, R161, R160 ;  /* 0x000000a0a1a17221 */ /* 0x000fe40000010000 */
[----:B------:R-:W-:Y:S02]  /*6b90*/  FADD.FTZ R163, R163, R162 ;  /* 0x000000a2a3a37221 */ /* 0x000fe40000010000 */
[----:B------:R-:W-:Y:S02]  /*6ba0*/  FADD.FTZ R212, R212, R161 ;  /* 0x000000a1d4d47221 */ /* 0x000fe40000010000 */
[C---:B-1----:R-:W-:Y:S01]  /*6bb0*/  HMMA.16816.F32 R128, R20.reuse, R24, R8 ;  /* 0x000000181480723c */ /* 0x042fe20000001808 */
[----:B------:R-:W1:Y:S02]  /*6bc0*/  LDSM.16.MT88.4 R8, [R190+0x5900] ;  /* 0x00590000be08783b */ /* 0x000e640000004200 */
[----:B------:R-:W-:Y:S02]  /*6bd0*/  FADD.FTZ R214, R214, R163 ;  /* 0x000000a3d6d67221 */ /* 0x000fe40000010000 */
[----:B------:R-:W-:Y:S02]  /*6be0*/  FADD.FTZ R213, R215, R212 ;  /* 0x000000d4d7d57221 */ /* 0x000fe40000010000 */
[----:B------:R-:W-:Y:S01]  /*6bf0*/  FADD.FTZ R211, R167, R214 ;  /* 0x000000d6a7d37221 */ /* 0x000fe20000010000 */
        /* <DEDUP_REMOVED lines=8> */
[C---:B------:R-:W-:Y:S08]  /*6c80*/  HMMA.16816.F32 R64, R20.reuse, R136, R64 ;  /* 0x000000881440723c */ /* 0x040ff00000001840 */
[C---:B------:R-:W-:Y:S08]  /*6c90*/  HMMA.16816.F32 R68, R20.reuse, R138, R68 ;  /* 0x0000008a1444723c */ /* 0x040ff00000001844 */
[C---:B------:R-:W-:Y:S08]  /*6ca0*/  HMMA.16816.F32 R72, R20.reuse, R140, R72 ;  /* 0x0000008c1448723c */ /* 0x040ff00000001848 */
[C---:B------:R-:W-:Y:S08]  /*6cb0*/  HMMA.16816.F32 R76, R20.reuse, R142, R76 ;  /* 0x0000008e144c723c */ /* 0x040ff0000000184c */
[C---:B-----5:R-:W-:Y:S08]  /*6cc0*/  HMMA.16816.F32 R80, R20.reuse, R28, R80 ;  /* 0x0000001c1450723c */ /* 0x060ff00000001850 */
[C---:B------:R-:W-:Y:S01]  /*6cd0*/  HMMA.16816.F32 R84, R20.reuse, R30, R84 ;  /* 0x0000001e1454723c */ /* 0x040fe20000001854 */
[----:B------:R-:W3:Y:S07]  /*6ce0*/  LDSM.16.MT88.4 R28, [R188+0x5900] ;  /* 0x00590000bc1c783b */ /* 0x000eee0000004200 */
[C---:B------:R-:W-:Y:S08]  /*6cf0*/  HMMA.16816.F32 R88, R20.reuse, R144, R88 ;  /* 0x000000901458723c */ /* 0x040ff00000001858 */
[C---:B------:R-:W-:Y:S08]  /*6d00*/  HMMA.16816.F32 R92, R20.reuse, R146, R92 ;  /* 0x00000092145c723c */ /* 0x040ff0000000185c */
[C---:B------:R-:W-:Y:S08]  /*6d10*/  HMMA.16816.F32 R96, R20.reuse, R148, R96 ;  /* 0x000000941460723c */ /* 0x040ff00000001860 */
[C---:B------:R-:W-:Y:S08]  /*6d20*/  HMMA.16816.F32 R100, R20.reuse, R150, R100 ;  /* 0x000000961464723c */ /* 0x040ff00000001864 */
[C---:B-1----:R-:W-:Y:S08]  /*6d30*/  HMMA.16816.F32 R124, R20.reuse, R8, R12 ;  /* 0x00000008147c723c */ /* 0x042ff0000000180c */
[C---:B------:R-:W-:Y:S08]  /*6d40*/  HMMA.16816.F32 R104, R20.reuse, R10, R104 ;  /* 0x0000000a1468723c */ /* 0x040ff00000001868 */
[C---:B--2---:R-:W-:Y:S08]  /*6d50*/  HMMA.16816.F32 R108, R20.reuse, R24, R108 ;  /* 0x00000018146c723c */ /* 0x044ff0000000186c */
[C---:B------:R-:W-:Y:S08]  /*6d60*/  HMMA.16816.F32 R112, R20.reuse, R26, R112 ;  /* 0x0000001a1470723c */ /* 0x040ff00000001870 */
[C---:B---3--:R-:W-:Y:S08]  /*6d70*/  HMMA.16816.F32 R120, R20.reuse, R28, R16 ;  /* 0x0000001c1478723c */ /* 0x048ff00000001810 */
[----:B------:R-:W-:Y:S01]  /*6d80*/  HMMA.16816.F32 R116, R20, R30, R116 ;  /* 0x0000001e1474723c */ /* 0x000fe20000001874 */
[----:B------:R-:W-:-:S07]  /*6d90*/  @P4 BRA `(.L_x_3097) ;  /* 0xffffd9f000004947 */ /* 0x000fce000383ffff */
.L_x_3096:
        /* <DEDUP_REMOVED lines=123> */
.L_x_3088:
        /* <DEDUP_REMOVED lines=260> */
.L_x_3102:
[----:B------:R-:W-:Y:S05]  /*8590*/  BSYNC B0 ;  /* 0x0000000000007941 */ /* 0x000fea0003800000 */
.L_x_3101:
        /* <DEDUP_REMOVED lines=146> */
.L_x_3100:
        /* <DEDUP_REMOVED lines=50> */
.L_x_3103:
        /* <DEDUP_REMOVED lines=10> */
.L_x_6240:


//--------------------- .text._ZN7cutlass13device_kernelIN5flash19enable_sm80_to_sm89INS1_16FlashAttnFwdSm80INS1_25CollectiveMainloopFwdSm80ILi8ELi1ELb0EN4cute5tupleIJNS5_1CILi128EEENS7_ILi64EEENS7_ILi192EEEEEELi192ENS_6half_tEfNS_4arch4Sm80ELb0ELb0ELb0ELb1ELb1ELb0ELb1ELb1EEENS1_21CollectiveEpilogueFwdINS6_IJS8_SA_S9_EEENS6_IJNS7_ILi1EEESI_SI_EEESC_SE_Li256ELb1ELb1ELb1ELb0EEENS1_36VarlenDynamicPersistentTileSchedulerILi128ELi64ELi256ELi256ELb1ELb1ELb0ELb0ELb1ELb1EEEEEEEEEvNT_6ParamsE --------------------------
	.section	.text._ZN7cutlass13device_kernelIN5flash19enable_sm80_to_sm89INS1_16FlashAttnFwdSm80INS1_25CollectiveMainloopFwdSm80ILi8ELi1ELb0EN4cute5tupleIJNS5_1CILi128EEENS7_ILi64EEENS7_ILi192EEEEEELi192ENS_6half_tEfNS_4arch4Sm80ELb0ELb0ELb0ELb1ELb1ELb0ELb1ELb1EEENS1_21CollectiveEpilogueFwdINS6_IJS8_SA_S9_EEENS6_IJNS7_ILi1EEESI_SI_EEESC_SE_Li256ELb1ELb1ELb1ELb0EEENS1_36VarlenDynamicPersistentTileSchedulerILi128ELi64ELi256ELi256ELb1ELb1ELb0ELb0ELb1ELb1EEEEEEEEEvNT_6ParamsE,"ax",@progbits
	.sectioninfo	@"SHI_REGISTERS=255"
	.align	128
.text._ZN7cutlass13device_kernelIN5flash19enable_sm80_to_sm89INS1_16FlashAttnFwdSm80INS1_25CollectiveMainloopFwdSm80ILi8ELi1ELb0EN4cute5tupleIJNS5_1CILi128EEENS7_ILi64EEENS7_ILi192EEEEEELi192ENS_6half_tEfNS_4arch4Sm80ELb0ELb0ELb0ELb1ELb1ELb0ELb1ELb1EEENS1_21CollectiveEpilogueFwdINS6_IJS8_SA_S9_EEENS6_IJNS7_ILi1EEESI_SI_EEESC_SE_Li256ELb1ELb1ELb1ELb0EEENS1_36VarlenDynamicPersistentTileSchedulerILi128ELi64ELi256ELi256ELb1ELb1ELb0ELb0ELb1ELb1EEEEEEEEEvNT_6ParamsE:
        .type           _ZN7cutlass13device_kernelIN5flash19enable_sm80_to_sm89INS1_16FlashAttnFwdSm80INS1_25CollectiveMainloopFwdSm80ILi8ELi1ELb0EN4cute5tupleIJNS5_1CILi128EEENS7_ILi64EEENS7_ILi192EEEEEELi192ENS_6half_tEfNS_4arch4Sm80ELb0ELb0ELb0ELb1ELb1ELb0ELb1ELb1EEENS1_21CollectiveEpilogueFwdINS6_IJS8_SA_S9_EEENS6_IJNS7_ILi1EEESI_SI_EEESC_SE_Li256ELb1ELb1ELb1ELb0EEENS1_36VarlenDynamicPersistentTileSchedulerILi128ELi64ELi256ELi256ELb1ELb1ELb0ELb0ELb1ELb1EEEEEEEEEvNT_6ParamsE,@function
        .size           _ZN7cutlass13device_kernelIN5flash19enable_sm80_to_sm89INS1_16FlashAttnFwdSm80INS1_25CollectiveMainloopFwdSm80ILi8ELi1ELb0EN4cute5tupleIJNS5_1CILi128EEENS7_ILi64EEENS7_ILi192EEEEEELi192ENS_6half_tEfNS_4arch4Sm80ELb0ELb0ELb0ELb1ELb1ELb0ELb1ELb1EEENS1_21CollectiveEpilogueFwdINS6_IJS8_SA_S9_EEENS6_IJNS7_ILi1EEESI_SI_EEESC_SE_Li256ELb1ELb1ELb1ELb0EEENS1_36VarlenDynamicPersistentTileSchedulerILi128ELi64ELi256ELi256ELb1ELb1ELb0ELb0ELb1ELb1EEEEEEEEEvNT_6ParamsE,(.L_x_6241 - _ZN7cutlass13device_kernelIN5flash19enable_sm80_to_sm89INS1_16FlashAttnFwdSm80INS1_25CollectiveMainloopFwdSm80ILi8ELi1ELb0EN4cute5tupleIJNS5_1CILi128EEENS7_ILi64EEENS7_ILi192EEEEEELi192ENS_6half_tEfNS_4arch4Sm80ELb0ELb0ELb0ELb1ELb1ELb0ELb1ELb1EEENS1_21CollectiveEpilogueFwdINS6_IJS8_SA_S9_EEENS6_IJNS7_ILi1EEESI_SI_EEESC_SE_Li256ELb1ELb1ELb1ELb0EEENS1_36VarlenDynamicPersistentTileSchedulerILi128ELi64ELi256ELi256ELb1ELb1ELb0ELb0ELb1ELb1EEEEEEEEEvNT_6ParamsE)
        .other          _ZN7cutlass13device_kernelIN5flash19enable_sm80_to_sm89INS1_16FlashAttnFwdSm80INS1_25CollectiveMainloopFwdSm80ILi8ELi1ELb0EN4cute5tupleIJNS5_1CILi128EEENS7_ILi64EEENS7_ILi192EEEEEELi192ENS_6half_tEfNS_4arch4Sm80ELb0ELb0ELb0ELb1ELb1ELb0ELb1ELb1EEENS1_21CollectiveEpilogueFwdINS6_IJS8_SA_S9_EEENS6_IJNS7_ILi1EEESI_SI_EEESC_SE_Li256ELb1ELb1ELb1ELb0EEENS1_36VarlenDynamicPersistentTileSchedulerILi128ELi64ELi256ELi256ELb1ELb1ELb0ELb0ELb1ELb1EEEEEEEEEvNT_6ParamsE,@"STO_CUDA_ENTRY STV_DEFAULT"
_ZN7cutlass13device_kernelIN5flash19enable_sm80_to_sm89INS1_16FlashAttnFwdSm80INS1_25CollectiveMainloopFwdSm80ILi8ELi1ELb0EN4cute5tupleIJNS5_1CILi128EEENS7_ILi64EEENS7_ILi192EEEEEELi192ENS_6half_tEfNS_4arch4Sm80ELb0ELb0ELb0ELb1ELb1ELb0ELb1ELb1EEENS1_21CollectiveEpilogueFwdINS6_IJS8_SA_S9_EEENS6_IJNS7_ILi1EEESI_SI_EEESC_SE_Li256ELb1ELb1ELb1ELb0EEENS1_36VarlenDynamicPersistentTileSchedulerILi128ELi64ELi256ELi256ELb1ELb1ELb0ELb0ELb1ELb1EEEEEEEEEvNT_6ParamsE:
        /* <DEDUP_REMOVED lines=52> */
.L_x_3109:
        /* <DEDUP_REMOVED lines=17> */
.L_x_3207:
        /* <DEDUP_REMOVED lines=16> */
.L_x_3208:
[----:B---3--:R-:W-:-:S05]  /*0550*/  IMAD R0, R0, c[0x0][0x538], RZ ;  /* 0x00014e0000007a24 */ /* 0x008fca00078e02ff */
[----:B------:R-:W-:-:S04]  /*0560*/  IADD3 R6, R0, R6, RZ ;  /* 0x0000000600067210 */ /* 0x000fc80007ffe0ff */
[----:B------:R-:W-:-:S13]  /*0570*/  ISETP.GT.AND P0, PT, R6, UR4, PT ;  /* 0x0000000406007c0c */ /* 0x000fda000bf04270 */
[----:B-12---:R-:W-:Y:S05]  /*0580*/  @!P0 BRA `(.L_x_3109) ;  /* 0xfffffdb000008947 */ /* 0x006fea000383ffff */
.L_x_3105:
[----:B--2---:R-:W-:-:S05]  /*0590*/  IADD3 R212, -R0, R6, RZ ;  /* 0x0000000600d47210 */ /* 0x004fca0007ffe1ff */
[----:B------:R-:W-:-:S05]  /*05a0*/  IMAD R0, R4, c[0x0][0x538], R212 ;  /* 0x00014e0004007a24 */ /* 0x000fca00078e02d4 */
[----:B------:R-:W-:Y:S01]  /*05b0*/  ISETP.GT.AND P0, PT, R0, UR4, PT ;  /* 0x0000000400007c0c */ /* 0x000fe2000bf04270 */
[----:B------:R-:W-:-:S12]  /*05c0*/  BRA.DIV ~URZ, `(.L_x_3110) ;  /* 0x0000c6427f007947 */ /* 0x000fd8000b800000 */
[----:B------:R-:W-:-:S04]  /*05d0*/  VOTE.ANY R0, PT, !P0 ;  /* 0x0000000000007806 */ /* 0x000fc800040e0100 */
.L_x_3209:
[----:B------:R1:W2:Y:S01]  /*05e0*/  POPC R215, R0 ;  /* 0x0000000000d77309 */ /* 0x0002a20000000000 */
[----:B------:R-:W-:Y:S05]  /*05f0*/  BRA.DIV ~URZ, `(.L_x_3111) ;  /* 0x0000c6527f007947 */ /* 0x000fea000b800000 */
[----:B--2---:R2:W3:Y:S01]  /*0600*/  SHFL.IDX PT, R11, R8, R215, 0x1f ;  /* 0x00001fd7080b7589 */ /* 0x0044e200000e0000 */
[----:B------:R-:W-:-:S03]  /*0610*/  MOV R6, RZ ;  /* 0x000000ff00067202 */ /* 0x000fc60000000f00 */
[----:B------:R2:W4:Y:S04]  /*0620*/  SHFL.IDX PT, R10, R7, R215, 0x1f ;  /* 0x00001fd7070a7589 */ /* 0x00052800000e0000 */
.L_x_3210:
[----:B------:R-:W-:Y:S01]  /*0630*/  ISETP.NE.AND P0, PT, R0, RZ, PT ;  /* 0x000000ff0000720c */ /* 0x000fe20003f05270 */
[----:B------:R-:W-:-:S12]  /*0640*/  BSSY B0, `(.L_x_3112) ;  /* 0x0000005000007945 */ /* 0x000fd80003800000 */
[----:B------:R-:W-:Y:S05]  /*0650*/  @!P0 BRA `(.L_x_3113) ;  /* 0x0000003000008947 */ /* 0x000fea0003800000 */
[----:B------:R-:W-:Y:S01]  /*0660*/  IADD3 R190, R215, -0x1, RZ ;  /* 0xffffffffd7be7810 */ /* 0x000fe20007ffe0ff */
[----:B------:R-:W-:Y:S05]  /*0670*/  BRA.DIV ~URZ, `(.L_x_3114) ;  /* 0x0000c6b27f007947 */ /* 0x000fea000b800000 */
[----:B------:R1:W2:Y:S02]  /*0680*/  SHFL.IDX PT, R6, R4, R190, 0x1f ;  /* 0x00001fbe04067589 */ /* 0x0002a400000e0000 */
.L_x_3113:
[----:B------:R-:W-:Y:S05]  /*0690*/  BSYNC B0 ;  /* 0x0000000000007941 */ /* 0x000fea0003800000 */
.L_x_3112:
        /* <DEDUP_REMOVED lines=65> */
.L_x_3106:
[----:B--2---:R-:W-:Y:S01]  /*0ab0*/  IMAD.MOV.U32 R213, RZ, RZ, RZ ;  /* 0x000000ffffd57224 */ /* 0x004fe200078e00ff */
[----:B------:R-:W-:Y:S01]  /*0ac0*/  MOV R214, RZ ;  /* 0x000000ff00d67202 */ /* 0x000fe20000000f00 */
[----:B------:R-:W-:Y:S01]  /*0ad0*/  IMAD.U32 R212, RZ, RZ, UR4 ;  /* 0x00000004ffd47e24 */ /* 0x000fe2000f8e00ff */
[----:B------:R-:W-:Y:S02]  /*0ae0*/  MOV R215, c[0x0][0x53c] ;  /* 0x00014f0000d77a02 */ /* 0x000fe40000000f00 */
.L_x_3115:
[----:B------:R-:W-:Y:S01]  /*0af0*/  ISETP.NE.AND P0, PT, R12, RZ, PT ;  /* 0x000000ff0c00720c */ /* 0x000fe20003f05270 */
[----:B------:R-:W-:-:S12]  /*0b00*/  WARPSYNC 0xffffffff ;  /* 0xffffffff00007948 */ /* 0x000fd80003800000 */
[----:B------:R1:W-:Y:S04]  /*0b10*/  @!P0 STS.128 [0x18100], R212 ;  /* 0x018100d4ff008388 */ /* 0x0003e80000000c00 */
[----:B------:R-:W-:Y:S06]  /*0b20*/  BAR.ARV 0x5, 0x100 ;  /* 0x0144000000007b1d */ /* 0x000fec0000002000 */
.L_x_3104:
        /* <DEDUP_REMOVED lines=145> */
[----:B------:R-:W-:Y:S01]  /*1440*/  IMAD.IADD R186, R183, 0x1, R0 ;  /* 0x00000001b7ba7824 */ /* 0x000fe200078e0200 */
        /* <DEDUP_REMOVED lines=18> */
.L_x_3206:
        /* <DEDUP_REMOVED lines=30> */
.L_x_3116:
[----:B------:R-:W-:-:S04]  /*1750*/  ISETP.NE.U32.AND P1, PT, RZ, c[0x0][0x368], PT ;  /* 0x0000da00ff007a0c */ /* 0x000fc80003f25070 */
[----:B------:R-:W-:-:S13]  /*1760*/  ISETP.NE.AND.EX P1, PT, RZ, c[0x0][0x36c], PT, P1 ;  /* 0x0000db00ff007a0c */ /* 0x000fda0003f25310 */
[----:B------:R-:W-:Y:S05]  /*1770*/  @!P1 BRA `(.L_x_3117) ;  /* 0x0000004000009947 */ /* 0x000fea0003800000 */
[----:B-1----:R-:W-:-:S04]  /*1780*/  IADD3 R2, P1, R217, c[0x0][0x368], RZ ;  /* 0x0000da00d9027a10 */ /* 0x002fc80007f3e0ff */
[----:B------:R-:W-:-:S05]  /*1790*/  IADD3.X R3, R218, c[0x0][0x36c], RZ, P1, !PT ;  /* 0x0000db00da037a10 */ /* 0x000fca0000ffe4ff */
[----:B------:R1:W5:Y:S01]  /*17a0*/  LDG.E R0, [R2.64] ;  /* 0x0000000602007981 */ /* 0x000362000c1e1900 */
[----:B------:R-:W-:Y:S05]  /*17b0*/  BRA `(.L_x_3118) ;  /* 0x0000008000007947 */ /* 0x000fea0003800000 */
.L_x_3117:
        /* <DEDUP_REMOVED lines=8> */
.L_x_3118:
        /* <DEDUP_REMOVED lines=45> */
.L_x_3120:
[----:B------:R-:W-:Y:S05]  /*1b10*/  BSYNC B0 ;  /* 0x0000000000007941 */ /* 0x000fea0003800000 */
.L_x_3119:
        /* <DEDUP_REMOVED lines=102> */
.L_x_3211:
[----:B------:R-:W-:Y:S05]  /*2180*/  BRA.DIV ~URZ, `(.L_x_3123) ;  /* 0x0000ac727f007947 */ /* 0x000fea000b800000 */
[----:B------:R3:W4:Y:S02]  /*2190*/  SHFL.IDX PT, R0, R12, RZ, 0x181f ;  /* 0x00181fff0c007589 */ /* 0x00072400000e0000 */
.L_x_3212:
        /* <DEDUP_REMOVED lines=20> */
.L_x_3125:
[----:B------:R-:W-:Y:S05]  /*22e0*/  BSYNC B0 ;  /* 0x0000000000007941 */ /* 0x000fea0003800000 */
.L_x_3124:
[----:B------:R-:W-:Y:S05]  /*22f0*/  BRA.DIV ~URZ, `(.L_x_3126) ;  /* 0x0000ab727f007947 */ /* 0x000fea000b800000 */
[----:B--2---:R2:W1:Y:S04]  /*2300*/  SHFL.IDX PT, R8, R9, 0x1, 0x181f ;  /* 0x00381f0009087f89 */ /* 0x00446800000e0000 */
[----:B----4-:R2:W4:Y:S02]  /*2310*/  SHFL.IDX PT, R0, R12, 0x1, 0x181f ;  /* 0x00381f000c007f89 */ /* 0x01052400000e0000 */
.L_x_3213:
        /* <DEDUP_REMOVED lines=19> */
.L_x_3128:
[----:B------:R-:W-:Y:S05]  /*2450*/  BSYNC B0 ;  /* 0x0000000000007941 */ /* 0x000fea0003800000 */
.L_x_3127:
[----:B------:R-:W-:Y:S05]  /*2460*/  BRA.DIV ~URZ, `(.L_x_3129) ;  /* 0x0000aad27f007947 */ /* 0x000fea000b800000 */
[----:B-1----:R1:W2:Y:S02]  /*2470*/  SHFL.IDX PT, R8, R9, 0x2, 0x181f ;  /* 0x00581f0009087f89 */ /* 0x0022a400000e0000 */
.L_x_3214:
[----:B------:R-:W-:Y:S05]  /*2480*/  BRA.DIV ~URZ, `(.L_x_3130) ;  /* 0x0000ab227f007947 */ /* 0x000fea000b800000 */
[----:B----4-:R4:W1:Y:S02]  /*2490*/  SHFL.IDX PT, R0, R12, 0x2, 0x181f ;  /* 0x00581f000c007f89 */ /* 0x01086400000e0000 */
.L_x_3215:
        /* <DEDUP_REMOVED lines=19> */
.L_x_3132:
[----:B------:R-:W-:Y:S05]  /*25d0*/  BSYNC B0 ;  /* 0x0000000000007941 */ /* 0x000fea0003800000 */
.L_x_3131:
[----:B------:R-:W-:Y:S05]  /*25e0*/  BRA.DIV ~URZ, `(.L_x_3133) ;  /* 0x0000aa327f007947 */ /* 0x000fea000b800000 */
[----:B--2---:R2:W3:Y:S04]  /*25f0*/  SHFL.IDX PT, R8, R9, 0x3, 0x181f ;  /* 0x00781f0009087f89 */ /* 0x0044e800000e0000 */
[----:B-1----:R2:W1:Y:S02]  /*2600*/  SHFL.IDX PT, R0, R12, 0x3, 0x181f ;  /* 0x00781f000c007f89 */ /* 0x00246400000e0000 */
.L_x_3216:
        /* <DEDUP_REMOVED lines=8> */
[-C--:B------:R-:W-:Y:S02]  /*2690*/  @!P3 LEA R4, P1, R198, R0.reuse, 0x1 ;  /* 0x00000000c604b211 */ /* 0x080fe400078208ff */
[C---:B------:R-:W-:Y:S02]  /*26a0*/  @!P3 LEA R2, P0, R199.reuse, R0, 0x1 ;  /* 0x00000000c702b211 */ /* 0x040fe400078008ff */
        /* <DEDUP_REMOVED lines=74> */
[----:B-1----:R-:W-:-:S02]  /*2b50*/  @P2 LEA R8, P6, R194, R0, 0x1 ;  /* 0x00000000c2082211 */ /* 0x002fc400078c08ff */
[-C--:B------:R-:W-:Y:S02]  /*2b60*/  @P2 LEA R6, P1, R198, R0.reuse, 0x1 ;  /* 0x00000000c6062211 */ /* 0x080fe400078208ff */
[-C--:B--2---:R-:W-:Y:S02]  /*2b70*/  @P2 LEA.HI.X R9, R194, R5.reuse, R18, 0x1, P6 ;  /* 0x00000005c2092211 */ /* 0x084fe400030f0c12 */
[-C--:B------:R-:W-:Y:S02]  /*2b80*/  @P2 LEA.HI.X R7, R198, R5.reuse, R17, 0x1, P1 ;  /* 0x00000005c6072211 */ /* 0x080fe400008f0c11 */
[C---:B---3--:R-:W-:Y:S01]  /*2b90*/  @P2 LEA R4, P6, R199.reuse, R0, 0x1 ;  /* 0x00000000c7042211 */ /* 0x048fe200078c08ff */
[----:B------:R4:W-:Y:S01]  /*2ba0*/  @P2 LDGSTS.E.BYPASS.LTC128B.128 [R187+0x6100], [R8.64], !P5 ;  /* 0x0610000008bb2fae */ /* 0x0009e2000e901d46 */
[----:B------:R-:W-:Y:S02]  /*2bb0*/  IADD3 R0, P1, R2, R208, RZ ;  /* 0x000000d002007210 */ /* 0x000fe40007f3e0ff */
[----:B------:R-:W-:Y:S01]  /*2bc0*/  @P2 LEA.HI.X R5, R199, R5, R15, 0x1, P6 ;  /* 0x00000005c7052211 */ /* 0x000fe200030f0c0f */
[----:B------:R1:W-:Y:S01]  /*2bd0*/  @P2 LDGSTS.E.BYPASS.LTC128B.128 [R187+0x8100], [R6.64], !P4 ;  /* 0x0810000006bb2fae */ /* 0x0003e2000e101d46 */
[----:B------:R-:W-:-:S02]  /*2be0*/  ISETP.GE.AND P6, PT, R22, 0x21, PT ;  /* 0x000000211600780c */ /* 0x000fc40003fc6270 */
        /* <DEDUP_REMOVED lines=23> */
[----:B------:R-:W-:Y:S01]  /*2d60*/  @P1 IADD3 R3, R176, -0x20, RZ ;  /* 0xffffffe0b0031810 */ /* 0x000fe20007ffe0ff */
[----:B------:R-:W-:Y:S01]  /*2d70*/  IMAD.X R13, R2, 0x1, R114, P6 ;  /* 0x00000001020d7824 */ /* 0x000fe200030e0672 */
[----:B------:R-:W-:Y:S01]  /*2d80*/  IADD3 R14, P1, R0, R119, RZ ;  /* 0x00000077000e7210 */ /* 0x000fe20007f3e0ff */
[----:B------:R-:W-:Y:S01]  /*2d90*/  IMAD.MOV.U32 R0, RZ, RZ, 0x40 ;  /* 0x00000040ff007424 */ /* 0x000fe200078e00ff */
[----:B------:R-:W-:-:S03]  /*2da0*/  ISETP.GE.AND P6, PT, R194, c[0x0][0x1d4], PT ;  /* 0x00007500c2007a0c */ /* 0x000fc60003fc6270 */
[----:B------:R-:W-:Y:S01]  /*2db0*/  IMAD.X R15, R2, 0x1, R113, P1 ;  /* 0x00000001020f7824 */ /* 0x000fe200008e0671 */
[----:B------:R-:W-:Y:S02]  /*2dc0*/  IADD3 R18, P1, R21, R118, RZ ;  /* 0x0000007615127210 */ /* 0x000fe40007f3e0ff */
[----:B------:R-:W-:Y:S02]  /*2dd0*/  SEL R0, R0, 0xffffffc0, !P2 ;  /* 0xffffffc000007807 */ /* 0x000fe40005000000 */
[----:B------:R-:W-:Y:S01]  /*2de0*/  IADD3 R2, R3, 0x4000, RZ ;  /* 0x0000400003027810 */ /* 0x000fe20007ffe0ff */
[----:B------:R-:W-:-:S04]  /*2df0*/  DEPBAR.LE SB0, 0x1 ;  /* 0x000080400000791a */ /* 0x000fc80000000000 */
[----:B------:R-:W-:-:S04]  /*2e00*/  DEPBAR.LE SB0, 0x0 ;  /* 0x000080000000791a */ /* 0x000fc80000000000 */
[----:B------:R-:W-:Y:S01]  /*2e10*/  BAR.SYNC.DEFER_BLOCKING 0x0 ;  /* 0x0000000000007b1d */ /* 0x000fe20000010000 */
[----:B------:R-:W-:Y:S01]  /*2e20*/  IMAD.X R19, R20, 0x1, R112, P1 ;  /* 0x0000000114137824 */ /* 0x000fe200008e0670 */
[----:B------:R-:W-:Y:S01]  /*2e30*/  ISETP.LT.OR P1, PT, R22, 0x1, P6 ;  /* 0x000000011600780c */ /* 0x000fe20003721670 */
[----:B------:R-:W-:Y:S01]  /*2e40*/  IMAD.IADD R177, R2, 0x1, R0 ;  /* 0x0000000102b17824 */ /* 0x000fe200078e0200 */
[----:B------:R-:W-:Y:S02]  /*2e50*/  ISETP.GE.AND P6, PT, R198, c[0x0][0x1d4], PT ;  /* 0x00007500c6007a0c */ /* 0x000fe40003fc6270 */
[----:B--2---:R-:W-:Y:S04]  /*2e60*/  LDSM.16.M88.4 R4, [R183] ;  /* 0x00000000b704783b */ /* 0x004fe80000000200 */
[----:B------:R-:W2:Y:S04]  /*2e70*/  LDSM.16.M88.4 R28, [R176] ;  /* 0x00000000b01c783b */ /* 0x000ea80000000200 */
[----:B------:R-:W3:Y:S04]  /*2e80*/  LDSM.16.M88.4 R32, [R176+0x800] ;  /* 0x00080000b020783b */ /* 0x000ee80000000200 */
[----:B------:R-:W-:Y:S04]  /*2e90*/  LDSM.16.M88.4 R40, [R176+0x1000] ;  /* 0x00100000b028783b */ /* 0x000fe80000000200 */
[----:B------:R-:W4:Y:S04]  /*2ea0*/  LDSM.16.M88.4 R52, [R176+0x1800] ;  /* 0x00180000b034783b */ /* 0x000f280000000200 */
[----:B-1----:R-:W-:Y:S04]  /*2eb0*/  LDSM.16.M88.4 R8, [R184] ;  /* 0x00000000b808783b */ /* 0x002fe80000000200 */
[----:B------:R-:W-:Y:S04]  /*2ec0*/  LDSM.16.M88.4 R48, [R3] ;  /* 0x000000000330783b */ /* 0x000fe80000000200 */
[----:B------:R-:W1:Y:S04]  /*2ed0*/  LDSM.16.M88.4 R44, [R3+0x800] ;  /* 0x00080000032c783b */ /* 0x000e680000000200 */
[----:B------:R-:W-:Y:S04]  /*2ee0*/  LDSM.16.M88.4 R68, [R3+0x1000] ;  /* 0x001000000344783b */ /* 0x000fe80000000200 */
[----:B------:R-:W5:Y:S04]  /*2ef0*/  LDSM.16.M88.4 R72, [R3+0x1800] ;  /* 0x001800000348783b */ /* 0x000f680000000200 */
        /* <DEDUP_REMOVED lines=13> */
[----:B-1----:R-:W-:Y:S01]  /*2fd0*/  HMMA.16816.F32 R52, R8, R44, R24 ;  /* 0x0000002c0834723c */ /* 0x002fe20000001818 */
[----:B------:R-:W-:Y:S01]  /*2fe0*/  IMAD.X R15, R20, 0x1, R113, P1 ;  /* 0x00000001140f7824 */ /* 0x000fe200008e0671 */
[C---:B------:R-:W-:Y:S02]  /*2ff0*/  ISETP.LT.OR P1, PT, R22.reuse, 0x1, P6 ;  /* 0x000000011600780c */ /* 0x040fe40003721670 */
[----:B------:R-:W-:-:S04]  /*3000*/  ISETP.LT.OR P6, PT, R22, 0x21, P6 ;  /* 0x000000211600780c */ /* 0x000fc800037c1670 */
[C---:B------:R-:W-:Y:S07]  /*3010*/  HMMA.16816.F32 R76, R8.reuse, R48, R36 ;  /* 0x00000030084c723c */ /* 0x040fee0000001824 */
[----:B------:R1:W-:Y:S01]  /*3020*/  LDGSTS.E.BYPASS.LTC128B.128 [R187+0x4100], [R12.64], !P1 ;  /* 0x041000000cbb7fae */ /* 0x0003e2000c901d46 */
[C---:B------:R-:W-:Y:S08]  /*3030*/  HMMA.16816.F32 R56, R8.reuse, R50, R28 ;  /* 0x000000320838723c */ /* 0x040ff0000000181c */
[----:B-----5:R-:W-:Y:S01]  /*3040*/  HMMA.16816.F32 R36, R8, R74, R60 ;  /* 0x0000004a0824723c */ /* 0x020fe2000000183c */
[----:B-1----:R-:W-:-:S05]  /*3050*/  IADD3 R12, P1, R21, R120, RZ ;  /* 0x00000078150c7210 */ /* 0x002fca0007f3e0ff */
[----:B------:R-:W-:Y:S01]  /*3060*/  IMAD.X R13, R20, 0x1, R114, P1 ;  /* 0x00000001140d7824 */ /* 0x000fe200008e0672 */
[----:B------:R-:W-:-:S04]  /*3070*/  ISETP.GE.AND P1, PT, R194, c[0x0][0x1d4], PT ;  /* 0x00007500c2007a0c */ /* 0x000fc80003f26270 */
[----:B------:R-:W-:Y:S11]  /*3080*/  ISETP.LT.OR P1, PT, R22, 0x21, P1 ;  /* 0x000000211600780c */ /* 0x000ff60000f21670 */
[----:B------:R-:W-:Y:S02]  /*3090*/  @!UPT UIADD3 URZ, URZ, URZ, URZ ;  /* 0x0000003f3f3ff290 */ /* 0x000fe4000fffe03f */
        /* <DEDUP_REMOVED lines=9> */
[C---:B-1----:R-:W-:Y:S03]  /*3130*/  HMMA.16816.F32 R16, R4.reuse, R34, RZ ;  /* 0x000000220410723c */ /* 0x042fe600000018ff */
[----:B------:R-:W-:Y:S04]  /*3140*/  LDSM.16.M88.4 R84, [R177+-0x3000] ;  /* 0xffd00000b154783b */ /* 0x000fe80000000200 */
[----:B------:R-:W-:Y:S01]  /*3150*/  LDSM.16.M88.4 R92, [R177+-0x2800] ;  /* 0xffd80000b15c783b */ /* 0x000fe20000000200 */
[C---:B------:R-:W-:Y:S03]  /*3160*/  HMMA.16816.F32 R32, R4.reuse, R40, RZ ;  /* 0x000000280420723c */ /* 0x040fe600000018ff */
[----:B------:R-:W-:Y:S04]  /*3170*/  LDSM.16.M88.4 R88, [R176+0x3800] ;  /* 0x00380000b058783b */ /* 0x000fe80000000200 */
[----:B------:R-:W-:Y:S01]  /*3180*/  LDSM.16.M88.4 R96, [R3+0x5000] ;  /* 0x005000000360783b */ /* 0x000fe20000000200 */
[----:B------:R-:W-:Y:S03]  /*3190*/  HMMA.16816.F32 R40, R4, R42, RZ ;  /* 0x0000002a0428723c */ /* 0x000fe600000018ff */
[----:B------:R-:W-:Y:S04]  /*31a0*/  LDSM.16.M88.4 R4, [R186] ;  /* 0x00000000ba04783b */ /* 0x000fe80000000200 */
[----:B------:R-:W-:Y:S01]  /*31b0*/  LDSM.16.M88.4 R108, [R3+0x5800] ;  /* 0x00580000036c783b */ /* 0x000fe20000000200 */
[C---:B------:R-:W-:Y:S03]  /*31c0*/  HMMA.16816.F32 R44, R8.reuse, R46, R16 ;  /* 0x0000002e082c723c */ /* 0x040fe60000001810 */
[----:B------:R-:W0:Y:S04]  /*31d0*/  LDGDEPBAR ;  /* 0x00000000000079af */ /* 0x000e280000000000 */
[----:B------:R-:W-:Y:S01]  /*31e0*/  IMAD.IADD R16, R176, 0x1, R0 ;  /* 0x00000001b0107824 */ /* 0x000fe200078e0200 */
[C---:B------:R-:W-:Y:S04]  /*31f0*/  HMMA.16816.F32 R32, R8.reuse, R68, R32 ;  /* 0x000000440820723c */ /* 0x040fe80000001820 */
[----:B------:R-:W1:Y:S04]  /*3200*/  LDSM.16.M88.4 R20, [R16] ;  /* 0x000000001014783b */ /* 0x000e680000000200 */
[----:B--2---:R-:W2:Y:S01]  /*3210*/  LDSM.16.M88.4 R12, [R16+0x800] ;  /* 0x00080000100c783b */ /* 0x004ea20000000200 */
[C---:B------:R-:W-:Y:S03]  /*3220*/  HMMA.16816.F32 R28, R8.reuse, R70, R40 ;  /* 0x00000046081c723c */ /* 0x040fe60000001828 */
[----:B------:R-:W3:Y:S04]  /*3230*/  LDSM.16.M88.4 R24, [R16+0x1000] ;  /* 0x001000001018783b */ /* 0x000ee80000000200 */
[----:B------:R-:W4:Y:S01]  /*3240*/  LDSM.16.M88.4 R48, [R16+0x1800] ;  /* 0x001800001030783b */ /* 0x000f220000000200 */
[----:B------:R-:W-:Y:S03]  /*3250*/  HMMA.16816.F32 R40, R8, R72, R64 ;  /* 0x000000480828723c */ /* 0x000fe60000001840 */
[----:B------:R-:W-:Y:S04]  /*3260*/  LDSM.16.M88.4 R8, [R185] ;  /* 0x00000000b908783b */ /* 0x000fe80000000200 */
[----:B------:R-:W5:Y:S04]  /*3270*/  LDSM.16.M88.4 R72, [R177+-0x4000] ;  /* 0xffc00000b148783b */ /* 0x000f680000000200 */
[----:B------:R-:W-:Y:S04]  /*3280*/  LDSM.16.M88.4 R68, [R176+0x2800] ;  /* 0x00280000b044783b */ /* 0x000fe80000000200 */
[----:B------:R-:W-:Y:S04]  /*3290*/  LDSM.16.M88.4 R100, [R16+0x5000] ;  /* 0x005000001064783b */ /* 0x000fe80000000200 */
[----:B------:R-:W-:Y:S01]  /*32a0*/  LDSM.16.M88.4 R104, [R16+0x5800] ;  /* 0x005800001068783b */ /* 0x000fe20000000200 */
[C---:B-1----:R-:W-:Y:S08]  /*32b0*/  HMMA.16816.F32 R60, R4.reuse, R22, R56 ;  /* 0x00000016043c723c */ /* 0x042ff00000001838 */
[C---:B------:R-:W-:Y:S01]  /*32c0*/  HMMA.16816.F32 R64, R4.reuse, R20, R76 ;  /* 0x000000140440723c */ /* 0x040fe2000000184c */
[----:B------:R-:W-:Y:S07]  /*32d0*/  LDSM.16.M88.4 R76, [R176+0x3000] ;  /* 0x00300000b04c783b */ /* 0x000fee0000000200 */
[C---:B--2---:R-:W-:Y:S08]  /*32e0*/  HMMA.16816.F32 R56, R4.reuse, R12, R52 ;  /* 0x0000000c0438723c */ /* 0x044ff00000001834 */
[C---:B------:R-:W-:Y:S08]  /*32f0*/  HMMA.16816.F32 R52, R4.reuse, R14, R44 ;  /* 0x0000000e0434723c */ /* 0x040ff0000000182c */
[C---:B---3--:R-:W-:Y:S08]  /*3300*/  HMMA.16816.F32 R20, R4.reuse, R24, R32 ;  /* 0x000000180414723c */ /* 0x048ff00000001820 */
[C---:B------:R-:W-:Y:S08]  /*3310*/  HMMA.16816.F32 R12, R4.reuse, R26, R28 ;  /* 0x0000001a040c723c */ /* 0x040ff0000000181c */
[C---:B----4-:R-:W-:Y:S01]  /*3320*/  HMMA.16816.F32 R32, R4.reuse, R48, R40 ;  /* 0x000000300420723c */ /* 0x050fe20000001828 */
[----:B------:R-:W-:Y:S07]  /*3330*/  LDSM.16.M88.4 R40, [R176+0x2000] ;  /* 0x00200000b028783b */ /* 0x000fee0000000200 */
[----:B------:R-:W-:Y:S01]  /*3340*/  HMMA.16816.F32 R28, R4, R50, R36 ;  /* 0x00000032041c723c */ /* 0x000fe20000001824 */
[----:B------:R-:W1:Y:S07]  /*3350*/  LDSM.16.M88.4 R4, [R183+0x4000] ;  /* 0x00400000b704783b */ /* 0x000e6e0000000200 */
[C---:B-----5:R-:W-:Y:S01]  /*3360*/  HMMA.16816.F32 R36, R8.reuse, R72, R64 ;  /* 0x000000480824723c */ /* 0x060fe20000001840 */
[----:B------:R-:W-:Y:S07]  /*3370*/  LDSM.16.M88.4 R64, [R3+0x2000] ;  /* 0x002000000340783b */ /* 0x000fee0000000200 */
[C---:B------:R-:W-:Y:S01]  /*3380*/  HMMA.16816.F32 R44, R8.reuse, R74, R60 ;  /* 0x0000004a082c723c */ /* 0x040fe2000000183c */
[----:B------:R-:W-:Y:S07]  /*3390*/  LDSM.16.M88.4 R72, [R3+0x2800] ;  /* 0x002800000348783b */ /* 0x000fee0000000200 */
[C---:B------:R-:W-:Y:S08]  /*33a0*/  HMMA.16816.F32 R56, R8.reuse, R80, R56 ;  /* 0x000000500838723c */ /* 0x040ff00000001838 */
[C---:B------:R-:W-:Y:S08]  /*33b0*/  HMMA.16816.F32 R48, R8.reuse, R84, R20 ;  /* 0x000000540830723c */ /* 0x040ff00000001814 */
[C---:B------:R-:W-:Y:S01]  /*33c0*/  HMMA.16816.F32 R24, R8.reuse, R86, R12 ;  /* 0x000000560818723c */ /* 0x040fe2000000180c */
[----:B------:R-:W-:Y:S07]  /*33d0*/  LDSM.16.M88.4 R84, [R3+0x3800] ;  /* 0x003800000354783b */ /* 0x000fee0000000200 */
[C---:B------:R-:W-:Y:S01]  /*33e0*/  HMMA.16816.F32 R52, R8.reuse, R82, R52 ;  /* 0x000000520834723c */ /* 0x040fe20000001834 */
[----:B------:R-:W-:Y:S07]  /*33f0*/  LDSM.16.M88.4 R80, [R3+0x3000] ;  /* 0x003000000350783b */ /* 0x000fee0000000200 */
[C---:B------:R-:W-:Y:S08]  /*3400*/  HMMA.16816.F32 R20, R8.reuse, R92, R32 ;  /* 0x0000005c0814723c */ /* 0x040ff00000001820 */
[----:B------:R-:W-:Y:S01]  /*3410*/  HMMA.16816.F32 R12, R8, R94, R28 ;  /* 0x0000005e080c723c */ /* 0x000fe2000000181c */
[----:B------:R-:W2:Y:S04]  /*3420*/  LDSM.16.M88.4 R8, [R184+0x4000] ;  /* 0x00400000b808783b */ /* 0x000ea80000000200 */
[----:B------:R-:W-:Y:S03]  /*3430*/  LDSM.16.M88.4 R92, [R16+0x4800] ;  /* 0x00480000105c783b */ /* 0x000fe60000000200 */
[C---:B-1----:R-:W-:Y:S08]  /*3440*/  HMMA.16816.F32 R32, R4.reuse, R40, R36 ;  /* 0x000000280420723c */ /* 0x042ff00000001824 */
[C---:B------:R-:W-:Y:S08]  /*3450*/  HMMA.16816.F32 R36, R4.reuse, R42, R44 ;  /* 0x0000002a0424723c */ /* 0x040ff0000000182c */
[C---:B------:R-:W-:Y:S01]  /*3460*/  HMMA.16816.F32 R40, R4.reuse, R68, R56 ;  /* 0x000000440428723c */ /* 0x040fe20000001838 */
[----:B------:R-:W-:Y:S07]  /*3470*/  LDSM.16.M88.4 R56, [R16+0x2800] ;  /* 0x002800001038783b */ /* 0x000fee0000000200 */
[C---:B------:R-:W-:Y:S08]  /*3480*/  HMMA.16816.F32 R28, R4.reuse, R78, R24 ;  /* 0x0000004e041c723c */ /* 0x040ff00000001818 */
[C---:B------:R-:W-:Y:S01]  /*3490*/  HMMA.16816.F32 R60, R4.reuse, R70, R52 ;  /* 0x00000046043c723c */ /* 0x040fe20000001834 */
[----:B------:R-:W-:Y:S04]  /*34a0*/  LDSM.16.M88.4 R68, [R16+0x3000] ;  /* 0x003000001044783b */ /* 0x000fe80000000200 */
[----:B------:R-:W-:Y:S03]  /*34b0*/  LDSM.16.M88.4 R52, [R177+-0x2000] ;  /* 0xffe00000b134783b */ /* 0x000fe60000000200 */
[C---:B------:R-:W-:Y:S01]  /*34c0*/  HMMA.16816.F32 R44, R4.reuse, R76, R48 ;  /* 0x0000004c042c723c */ /* 0x040fe20000001830 */
[----:B------:R-:W-:Y:S04]  /*34d0*/  LDSM.16.M88.4 R48, [R16+0x2000] ;  /* 0x002000001030783b */ /* 0x000fe80000000200 */
[----:B------:R-:W-:Y:S03]  /*34e0*/  LDSM.16.M88.4 R76, [R16+0x3800] ;  /* 0x00380000104c783b */ /* 0x000fe60000000200 */
[C---:B------:R-:W-:Y:S08]  /*34f0*/  HMMA.16816.F32 R24, R4.reuse, R88, R20 ;  /* 0x000000580418723c */ /* 0x040ff00000001814 */
[----:B------:R-:W-:Y:S01]  /*3500*/  HMMA.16816.F32 R12, R4, R90, R12 ;  /* 0x0000005a040c723c */ /* 0x000fe2000000180c */
[----:B------:R-:W1:Y:S04]  /*3510*/  LDSM.16.M88.4 R4, [R186+0x4000] ;  /* 0x00400000ba04783b */ /* 0x000e680000000200 */
[----:B------:R-:W-:Y:S03]  /*3520*/  LDSM.16.M88.4 R88, [R176+0x5800] ;  /* 0x00580000b058783b */ /* 0x000fe60000000200 */
[C---:B--2---:R-:W-:Y:S08]  /*3530*/  HMMA.16816.F32 R20, R8.reuse, R64, R32 ;  /* 0x000000400814723c */ /* 0x044ff00000001820 */
[C---:B------:R-:W-:Y:S01]  /*3540*/  HMMA.16816.F32 R36, R8.reuse, R66, R36 ;  /* 0x000000420824723c */ /* 0x040fe20000001824 */
[----:B------:R-:W-:Y:S07]  /*3550*/  LDSM.16.M88.4 R64, [R177+-0x1800] ;  /* 0xffe80000b140783b */ /* 0x000fee0000000200 */
[C---:B------:R-:W-:Y:S08]  /*3560*/  HMMA.16816.F32 R40, R8.reuse, R72, R40 ;  /* 0x000000480828723c */ /* 0x040ff00000001828 */
[C---:B------:R-:W-:Y:S08]  /*3570*/  HMMA.16816.F32 R32, R8.reuse, R82, R28 ;  /* 0x000000520820723c */ /* 0x040ff0000000181c */
[C---:B------:R-:W-:Y:S01]  /*3580*/  HMMA.16816.F32 R60, R8.reuse, R74, R60 ;  /* 0x0000004a083c723c */ /* 0x040fe2000000183c */
[----:B------:R-:W-:Y:S07]  /*3590*/  LDSM.16.M88.4 R72, [R176+0x4800] ;  /* 0x00480000b048783b */ /* 0x000fee0000000200 */
[C---:B------:R-:W-:Y:S01]  /*35a0*/  HMMA.16816.F32 R44, R8.reuse, R80, R44 ;  /* 0x00000050082c723c */ /* 0x040fe2000000182c */
[----:B------:R-:W-:Y:S07]  /*35b0*/  LDSM.16.M88.4 R80, [R177+-0x1000] ;  /* 0xfff00000b150783b */ /* 0x000fee0000000200 */
[C---:B------:R-:W-:Y:S08]  /*35c0*/  HMMA.16816.F32 R28, R8.reuse, R84, R24 ;  /* 0x00000054081c723c */ /* 0x040ff00000001818 */
[----:B------:R-:W-:Y:S01]  /*35d0*/  HMMA.16816.F32 R12, R8, R86, R12 ;  /* 0x00000056080c723c */ /* 0x000fe2000000180c */
[----:B------:R-:W2:Y:S04]  /*35e0*/  LDSM.16.M88.4 R8, [R185+0x4000] ;  /* 0x00400000b908783b */ /* 0x000ea80000000200 */
[----:B------:R-:W3:Y:S03]  /*35f0*/  LDSM.16.M88.4 R84, [R177+-0x800] ;  /* 0xfff80000b154783b */ /* 0x000ee60000000200 */
[C---:B-1----:R-:W-:Y:S08]  /*3600*/  HMMA.16816.F32 R20, R4.reuse, R48, R20 ;  /* 0x000000300414723c */ /* 0x042ff00000001814 */
[C---:B------:R-:W-:Y:S08]  /*3610*/  HMMA.16816.F32 R24, R4.reuse, R50, R36 ;  /* 0x000000320418723c */ /* 0x040ff00000001824 */
[C---:B------:R-:W-:Y:S08]  /*3620*/  HMMA.16816.F32 R40, R4.reuse, R56, R40 ;  /* 0x000000380428723c */ /* 0x040ff00000001828 */
[C---:B------:R-:W-:Y:S08]  /*3630*/  HMMA.16816.F32 R36, R4.reuse, R70, R32 ;  /* 0x000000460424723c */ /* 0x040ff00000001820 */
[C---:B------:R-:W-:Y:S08]  /*3640*/  HMMA.16816.F32 R60, R4.reuse, R58, R60 ;  /* 0x0000003a043c723c */ /* 0x040ff0000000183c */
[C---:B------:R-:W-:Y:S01]  /*3650*/  HMMA.16816.F32 R44, R4.reuse, R68, R44 ;  /* 0x00000044042c723c */ /* 0x040fe2000000182c */
[----:B------:R-:W-:Y:S07]  /*3660*/  LDSM.16.M88.4 R68, [R176+0x4000] ;  /* 0x00400000b044783b */ /* 0x000fee0000000200 */
[C---:B------:R-:W-:Y:S08]  /*3670*/  HMMA.16816.F32 R32, R4.reuse, R76, R28 ;  /* 0x0000004c0420723c */ /* 0x040ff0000000181c */
[----:B------:R-:W-:Y:S01]  /*3680*/  HMMA.16816.F32 R12, R4, R78, R12 ;  /* 0x0000004e040c723c */ /* 0x000fe2000000180c */
[----:B------:R-:W1:Y:S04]  /*3690*/  LDSM.16.M88.4 R4, [R183+0x8000] ;  /* 0x00800000b704783b */ /* 0x000e680000000200 */
[----:B------:R-:W4:Y:S03]  /*36a0*/  LDSM.16.M88.4 R76, [R176+0x5000] ;  /* 0x00500000b04c783b */ /* 0x000f260000000200 */
[C---:B--2---:R-:W-:Y:S08]  /*36b0*/  HMMA.16816.F32 R28, R8.reuse, R52, R20 ;  /* 0x00000034081c723c */ /* 0x044ff00000001814 */
[C---:B------:R-:W-:Y:S08]  /*36c0*/  HMMA.16816.F32 R24, R8.reuse, R54, R24 ;  /* 0x000000360818723c */ /* 0x040ff00000001818 */
[C---:B------:R-:W-:Y:S08]  /*36d0*/  HMMA.16816.F32 R20, R8.reuse, R64, R40 ;  /* 0x000000400814723c */ /* 0x040ff00000001828 */
[C---:B------:R-:W-:Y:S01]  /*36e0*/  HMMA.16816.F32 R60, R8.reuse, R66, R60 ;  /* 0x00000042083c723c */ /* 0x040fe2000000183c */
[----:B------:R-:W-:Y:S07]  /*36f0*/  LDSM.16.M88.4 R64, [R3+0x4000] ;  /* 0x004000000340783b */ /* 0x000fee0000000200 */
[C---:B------:R-:W-:Y:S08]  /*3700*/  HMMA.16816.F32 R56, R8.reuse, R80, R44 ;  /* 0x000000500838723c */ /* 0x040ff0000000182c */
[C---:B------:R-:W-:Y:S08]  /*3710*/  HMMA.16816.F32 R52, R8.reuse, R82, R36 ;  /* 0x000000520834723c */ /* 0x040ff00000001824 */
[C---:B---3--:R-:W-:Y:S08]  /*3720*/  HMMA.16816.F32 R48, R8.reuse, R84, R32 ;  /* 0x000000540830723c */ /* 0x048ff00000001820 */
[----:B------:R-:W-:Y:S01]  /*3730*/  HMMA.16816.F32 R8, R8, R86, R12 ;  /* 0x000000560808723c */ /* 0x000fe2000000180c */
[----:B------:R-:W2:Y:S04]  /*3740*/  LDSM.16.M88.4 R12, [R184+0x8000] ;  /* 0x00800000b80c783b */ /* 0x000ea80000000200 */
[----:B------:R-:W3:Y:S03]  /*3750*/  LDSM.16.M88.4 R84, [R3+0x4800] ;  /* 0x004800000354783b */ /* 0x000ee60000000200 */
[C---:B-1----:R-:W-:Y:S08]  /*3760*/  HMMA.16816.F32 R44, R4.reuse, R68, R28 ;  /* 0x00000044042c723c */ /* 0x042ff0000000181c */
[C---:B------:R-:W-:Y:S08]  /*3770*/  HMMA.16816.F32 R40, R4.reuse, R70, R24 ;  /* 0x000000460428723c */ /* 0x040ff00000001818 */
[C---:B------:R-:W-:Y:S08]  /*3780*/  HMMA.16816.F32 R36, R4.reuse, R72, R20 ;  /* 0x000000480424723c */ /* 0x040ff00000001814 */
[C---:B------:R-:W-:Y:S08]  /*3790*/  HMMA.16816.F32 R32, R4.reuse, R74, R60 ;  /* 0x0000004a0420723c */ /* 0x040ff0000000183c */
[C---:B----4-:R-:W-:Y:S01]  /*37a0*/  HMMA.16816.F32 R28, R4.reuse, R76, R56 ;  /* 0x0000004c041c723c */ /* 0x050fe20000001838 */
[----:B------:R-:W-:Y:S07]  /*37b0*/  LDSM.16.M88.4 R56, [R177] ;  /* 0x00000000b138783b */ /* 0x000fee0000000200 */
[C---:B------:R-:W-:Y:S01]  /*37c0*/  HMMA.16816.F32 R24, R4.reuse, R78, R52 ;  /* 0x0000004e0418723c */ /* 0x040fe20000001834 */
[----:B------:R-:W-:Y:S07]  /*37d0*/  LDSM.16.M88.4 R52, [R177+0x800] ;  /* 0x00080000b134783b */ /* 0x000fee0000000200 */
[C---:B------:R-:W-:Y:S01]  /*37e0*/  HMMA.16816.F32 R20, R4.reuse, R88, R48 ;  /* 0x000000580414723c */ /* 0x040fe20000001830 */
[----:B------:R-:W-:Y:S07]  /*37f0*/  LDSM.16.M88.4 R48, [R177+0x1000] ;  /* 0x00100000b130783b */ /* 0x000fee0000000200 */
[----:B------:R-:W-:Y:S01]  /*3800*/  HMMA.16816.F32 R4, R4, R90, R8 ;  /* 0x0000005a0404723c */ /* 0x000fe20000001808 */
[----:B------:R-:W-:Y:S04]  /*3810*/  LDSM.16.M88.4 R8, [R186+0x8000] ;  /* 0x00800000ba08783b */ /* 0x000fe80000000200 */
[----:B------:R1:W4:Y:S03]  /*3820*/  LDSM.16.M88.4 R88, [R16+0x4000] ;  /* 0x004000001058783b */ /* 0x0003260000000200 */
[C---:B--2---:R-:W-:Y:S01]  /*3830*/  HMMA.16816.F32 R80, R12.reuse, R64, R44 ;  /* 0x000000400c50723c */ /* 0x044fe2000000182c */
[----:B------:R-:W-:Y:S07]  /*3840*/  LDSM.16.M88.4 R44, [R177+0x1800] ;  /* 0x00180000b12c783b */ /* 0x000fee0000000200 */
[C---:B------:R-:W-:Y:S08]  /*3850*/  HMMA.16816.F32 R76, R12.reuse, R66, R40 ;  /* 0x000000420c4c723c */ /* 0x040ff00000001828 */
[C---:B---3--:R-:W-:Y:S08]  /*3860*/  HMMA.16816.F32 R72, R12.reuse, R84, R36 ;  /* 0x000000540c48723c */ /* 0x048ff00000001824 */
[C---:B------:R-:W-:Y:S08]  /*3870*/  HMMA.16816.F32 R68, R12.reuse, R86, R32 ;  /* 0x000000560c44723c */ /* 0x040ff00000001820 */
[C---:B------:R-:W-:Y:S08]  /*3880*/  HMMA.16816.F32 R64, R12.reuse, R96, R28 ;  /* 0x000000600c40723c */ /* 0x040ff0000000181c */
[C---:B------:R-:W-:Y:S08]  /*3890*/  HMMA.16816.F32 R60, R12.reuse, R98, R24 ;  /* 0x000000620c3c723c */ /* 0x040ff00000001818 */
[C---:B-1----:R-:W-:Y:S08]  /*38a0*/  HMMA.16816.F32 R16, R12.reuse, R108, R20 ;  /* 0x0000006c0c10723c */ /* 0x042ff00000001814 */
[----:B------:R-:W-:Y:S01]  /*38b0*/  HMMA.16816.F32 R12, R12, R110, R4 ;  /* 0x0000006e0c0c723c */ /* 0x000fe20000001804 */
[----:B------:R-:W1:Y:S01]  /*38c0*/  LDSM.16.M88.4 R4, [R185+0x8000] ;  /* 0x00800000b904783b */ /* 0x000e620000000200 */
[----:B------:R-:W-:-:S06]  /*38d0*/  DEPBAR.LE SB0, 0x0 ;  /* 0x000080000000791a */ /* 0x000fcc0000000000 */
[C---:B----4-:R-:W-:Y:S08]  /*38e0*/  HMMA.16816.F32 R40, R8.reuse, R88, R80 ;  /* 0x000000580828723c */ /* 0x050ff00000001850 */
[C---:B------:R-:W-:Y:S08]  /*38f0*/  HMMA.16816.F32 R36, R8.reuse, R90, R76 ;  /* 0x0000005a0824723c */ /* 0x040ff0000000184c */
[C---:B------:R-:W-:Y:S08]  /*3900*/  HMMA.16816.F32 R32, R8.reuse, R92, R72 ;  /* 0x0000005c0820723c */ /* 0x040ff00000001848 */
[C---:B------:R-:W-:Y:S08]  /*3910*/  HMMA.16816.F32 R28, R8.reuse, R94, R68 ;  /* 0x0000005e081c723c */ /* 0x040ff00000001844 */
[C---:B------:R-:W-:Y:S08]  /*3920*/  HMMA.16816.F32 R24, R8.reuse, R100, R64 ;  /* 0x000000640818723c */ /* 0x040ff00000001840 */
[C---:B------:R-:W-:Y:S08]  /*3930*/  HMMA.16816.F32 R20, R8.reuse, R102, R60 ;  /* 0x000000660814723c */ /* 0x040ff0000000183c */
[C---:B------:R-:W-:Y:S08]  /*3940*/  HMMA.16816.F32 R16, R8.reuse, R104, R16 ;  /* 0x000000680810723c */ /* 0x040ff00000001810 */
[----:B------:R-:W-:Y:S08]  /*3950*/  HMMA.16816.F32 R8, R8, R106, R12 ;  /* 0x0000006a0808723c */ /* 0x000ff0000000180c */
        /* <DEDUP_REMOVED lines=9> */
[----:B------:R-:W-:Y:S01]  /*39f0*/  @!UPT UIADD3 URZ, URZ, URZ, URZ ;  /* 0x0000003f3f3ff290 */ /* 0x000fe2000fffe03f */
        /* <DEDUP_REMOVED lines=30> */
.L_x_3217:
        /* <DEDUP_REMOVED lines=17> */
.L_x_3218:
        /* <DEDUP_REMOVED lines=21> */
.L_x_3135:
[----:B------:R-:W-:Y:S05]  /*3e40*/  BSYNC B0 ;  /* 0x0000000000007941 */ /* 0x000fea0003800000 */
.L_x_3134:
[----:B------:R-:W-:Y:S01]  /*3e50*/  IMAD.IADD R0, R117, 0x1, -R222 ;  /* 0x0000000175007824 */ /* 0x000fe200078e0ade */
[----:B------:R-:W0:Y:S04]  /*3e60*/  LDGDEPBAR ;  /* 0x00000000000079af */ /* 0x000e280000000000 */
[C---:B------:R-:W-:Y:S02]  /*3e70*/  ISETP.GT.AND P3, PT, R0.reuse, RZ, PT ;  /* 0x000000ff0000720c */ /* 0x040fe40003f64270 */
[----:B------:R-:W-:-:S02]  /*3e80*/  ISETP.GT.AND P2, PT, R0, 0x1, PT ;  /* 0x000000010000780c */ /* 0x000fc40003f44270 */
[----:B------:R-:W-:Y:S02]  /*3e90*/  ISETP.GT.AND P1, PT, R0, 0x8, PT ;  /* 0x000000080000780c */ /* 0x000fe40003f24270 */
[----:B-1----:R-:W-:Y:S02]  /*3ea0*/  FSEL R6, R40, -INF , P3 ;  /* 0xff80000028067808 */ /* 0x002fe40001800000 */
        /* <DEDUP_REMOVED lines=29> */
[----:B------:R-:W-:Y:S02]  /*4080*/  FSEL R22, R29, -INF , P0 ;  /* 0xff8000001d167808 */ /* 0x000fe40000000000 */
[C---:B------:R-:W-:Y:S02]  /*4090*/  ISETP.GT.AND P1, PT, R0.reuse, 0x20, PT ;  /* 0x000000200000780c */ /* 0x040fe40003f24270 */
[----:B------:R-:W-:Y:S02]  /*40a0*/  FMNMX.FTZ R2, R21, R2, !PT ;  /* 0x0000000215027209 */ /* 0x000fe40007810000 */
[----:B------:R-:W-:Y:S02]  /*40b0*/  ISETP.GT.AND P0, PT, R0, 0x21, PT ;  /* 0x000000210000780c */ /* 0x000fe40003f04270 */
[----:B------:R-:W-:-:S02]  /*40c0*/  FMNMX.FTZ R3, R25, R3, !PT ;  /* 0x0000000319037209 */ /* 0x000fc40007810000 */
[----:B------:R-:W-:Y:S02]  /*40d0*/  FSEL R81, R36, -INF , P1 ;  /* 0xff80000024517808 */ /* 0x000fe40000800000 */
[----:B------:R-:W-:Y:S02]  /*40e0*/  FMNMX.FTZ R2, R22, R2, !PT ;  /* 0x0000000216027209 */ /* 0x000fe40007810000 */
[----:B------:R-:W-:Y:S02]  /*40f0*/  FSEL R83, R38, -INF , P1 ;  /* 0xff80000026537808 */ /* 0x000fe40000800000 */
[----:B------:R-:W-:Y:S02]  /*4100*/  FSEL R82, R39, -INF , P0 ;  /* 0xff80000027527808 */ /* 0x000fe40000000000 */
[----:B------:R-:W-:Y:S02]  /*4110*/  FSEL R79, R37, -INF , P0 ;  /* 0xff800000254f7808 */ /* 0x000fe40000000000 */
[----:B------:R-:W-:-:S02]  /*4120*/  FMNMX.FTZ R3, R26, R3, !PT ;  /* 0x000000031a037209 */ /* 0x000fc40007810000 */
[----:B------:R-:W-:Y:S02]  /*4130*/  ISETP.GT.AND P0, PT, R0, 0x28, PT ;  /* 0x000000280000780c */ /* 0x000fe40003f04270 */
[----:B------:R-:W-:Y:S02]  /*4140*/  FMNMX.FTZ R2, R81, R2, !PT ;  /* 0x0000000251027209 */ /* 0x000fe40007810000 */
        /* <DEDUP_REMOVED lines=40> */
.L_x_3219:
        /* <DEDUP_REMOVED lines=80> */
[----:B------:R-:W2:Y:S07]  /*48d0*/  LDSM.16.MT88.4 R40, [R178+0x2800] ;  /* 0x00280000b228783b */ /* 0x000eae0000004200 */
[----:B------:R-:W-:Y:S01]  /*48e0*/  HMMA.16816.F32 R20, R8, R64, RZ ;  /* 0x000000400814723c */ /* 0x000fe200000018ff */
[----:B------:R-:W2:Y:S01]  /*48f0*/  LDSM.16.MT88.4 R64, [R180+0x2800] ;  /* 0x00280000b440783b */ /* 0x000ea20000004200 */
[----:B-----5:R-:W-:-:S06]  /*4900*/  FFMA.FTZ R3, R76, c[0x0][0x2d0], -R2 ;  /* 0x0000b4004c037a23 */ /* 0x020fcc0000010802 */
[----:B-1----:R-:W-:Y:S01]  /*4910*/  HMMA.16816.F32 R32, R8, R26, RZ ;  /* 0x0000001a0820723c */ /* 0x002fe200000018ff */
[----:B------:R1:W5:Y:S07]  /*4920*/  MUFU.EX2 R159, R3 ;  /* 0x00000003009f7308 */ /* 0x00036e0000000800 */
[----:B------:R-:W-:Y:S08]  /*4930*/  HMMA.16816.F32 R120, R4, R46, R28 ;  /* 0x0000002e0478723c */ /* 0x000ff0000000181c */
[----:B------:R-:W-:Y:S01]  /*4940*/  HMMA.16816.F32 R44, R8, R24, RZ ;  /* 0x00000018082c723c */ /* 0x000fe200000018ff */
[----:B-1----:R-:W-:-:S04]  /*4950*/  FFMA.FTZ R3, R83, c[0x0][0x2d0], -R0 ;  /* 0x0000b40053037a23 */ /* 0x002fc80000010800 */
[----:B------:R1:W-:Y:S03]  /*4960*/  MUFU.EX2 R15, R3 ;  /* 0x00000003000f7308 */ /* 0x0003e60000000800 */
[----:B------:R-:W-:Y:S08]  /*4970*/  HMMA.16816.F32 R24, R8, R62, RZ ;  /* 0x0000003e0818723c */ /* 0x000ff000000018ff */
[----:B---3--:R-:W-:Y:S01]  /*4980*/  HMMA.16816.F32 R88, R4, R38, R16 ;  /* 0x000000260458723c */ /* 0x008fe20000001810 */
[----:B-1----:R-:W-:-:S07]  /*4990*/  FFMA.FTZ R3, R82, c[0x0][0x2d0], -R0 ;  /* 0x0000b40052037a23 */ /* 0x002fce0000010800 */
[----:B----4-:R-:W-:Y:S01]  /*49a0*/  HMMA.16816.F32 R16, R8, R56, RZ ;  /* 0x000000380810723c */ /* 0x010fe200000018ff */
[----:B------:R1:W3:Y:S07]  /*49b0*/  MUFU.EX2 R154, R3 ;  /* 0x00000003009a7308 */ /* 0x0002ee0000000800 */
[----:B------:R-:W-:Y:S01]  /*49c0*/  HMMA.16816.F32 R108, R4, R36, R20 ;  /* 0x00000024046c723c */ /* 0x000fe20000001814 */
[----:B------:R-:W4:Y:S07]  /*49d0*/  LDSM.16.MT88.4 R36, [R178+0x4800] ;  /* 0x00480000b224783b */ /* 0x000f2e0000004200 */
[----:B------:R-:W-:Y:S01]  /*49e0*/  HMMA.16816.F32 R28, R8, R60, RZ ;  /* 0x0000003c081c723c */ /* 0x000fe200000018ff */
[----:B------:R-:W-:Y:S01]  /*49f0*/  LDSM.16.MT88.4 R60, [R181+0x2800] ;  /* 0x00280000b53c783b */ /* 0x000fe20000004200 */
[----:B-1----:R-:W-:-:S04]  /*4a00*/  FFMA.FTZ R3, R80, c[0x0][0x2d0], -R0 ;  /* 0x0000b40050037a23 */ /* 0x002fc80000010800 */
[----:B------:R1:W-:Y:S02]  /*4a10*/  MUFU.EX2 R124, R3 ;  /* 0x00000003007c7308 */ /* 0x0003e40000000800 */
[C---:B--2---:R-:W-:Y:S01]  /*4a20*/  HMMA.16816.F32 R104, R4.reuse, R54, R32 ;  /* 0x000000360468723c */ /* 0x044fe20000001820 */
[----:B------:R-:W2:Y:S07]  /*4a30*/  LDSM.16.MT88.4 R32, [R179+0x4000] ;  /* 0x00400000b320783b */ /* 0x000eae0000004200 */
[----:B------:R-:W-:Y:S01]  /*4a40*/  HMMA.16816.F32 R84, R4, R42, R24 ;  /* 0x0000002a0454723c */ /* 0x000fe20000001818 */
[----:B-1----:R-:W-:-:S07]  /*4a50*/  FFMA.FTZ R3, R78, c[0x0][0x2d0], -R0 ;  /* 0x0000b4004e037a23 */ /* 0x002fce0000010800 */
[----:B------:R-:W-:Y:S01]  /*4a60*/  HMMA.16816.F32 R24, R8, R58, RZ ;  /* 0x0000003a0818723c */ /* 0x000fe200000018ff */
[----:B------:R1:W1:Y:S07]  /*4a70*/  MUFU.EX2 R156, R3 ;  /* 0x00000003009c7308 */ /* 0x00026e0000000800 */
[----:B------:R-:W-:Y:S08]  /*4a80*/  HMMA.16816.F32 R92, R4, R64, R16 ;  /* 0x00000040045c723c */ /* 0x000ff00000001810 */
[----:B------:R-:W-:Y:S01]  /*4a90*/  HMMA.16816.F32 R16, R8, R68, RZ ;  /* 0x000000440810723c */ /* 0x000fe200000018ff */
[----:B-1----:R-:W-:-:S07]  /*4aa0*/  FFMA.FTZ R3, R151, c[0x0][0x2d0], -R2 ;  /* 0x0000b40097037a23 */ /* 0x002fce0000010802 */
[----:B------:R-:W-:Y:S01]  /*4ab0*/  HMMA.16816.F32 R112, R4, R40, R28 ;  /* 0x000000280470723c */ /* 0x000fe2000000181c */
[----:B------:R-:W1:Y:S07]  /*4ac0*/  LDSM.16.MT88.4 R28, [R179+0x4800] ;  /* 0x00480000b31c783b */ /* 0x000e6e0000004200 */
[----:B------:R-:W-:Y:S08]  /*4ad0*/  HMMA.16816.F32 R20, R8, R50, RZ ;  /* 0x000000320814723c */ /* 0x000ff000000018ff */
[C---:B------:R-:W-:Y:S08]  /*4ae0*/  HMMA.16816.F32 R72, R4.reuse, R66, R24 ;  /* 0x000000420448723c */ /* 0x040ff00000001818 */
[----:B----4-:R-:W-:Y:S08]  /*4af0*/  HMMA.16816.F32 R64, R4, R36, R16 ;  /* 0x000000240440723c */ /* 0x010ff00000001810 */
[----:B--2---:R-:W-:Y:S08]  /*4b00*/  HMMA.16816.F32 R16, R8, R34, RZ ;  /* 0x000000220810723c */ /* 0x004ff000000018ff */
[----:B------:R-:W-:Y:S08]  /*4b10*/  HMMA.16816.F32 R96, R4, R62, R20 ;  /* 0x0000003e0460723c */ /* 0x000ff00000001814 */
[----:B------:R-:W-:Y:S01]  /*4b20*/  HMMA.16816.F32 R20, R8, R32, RZ ;  /* 0x000000200814723c */ /* 0x000fe200000018ff */
[----:B------:R-:W2:Y:S07]  /*4b30*/  LDSM.16.MT88.4 R32, [R181+0x4000] ;  /* 0x00400000b520783b */ /* 0x000eae0000004200 */
[C---:B-1----:R-:W-:Y:S01]  /*4b40*/  HMMA.16816.F32 R40, R4.reuse, R30, R16 ;  /* 0x0000001e0428723c */ /* 0x042fe20000001810 */
[----:B------:R-:W1:Y:S07]  /*4b50*/  LDSM.16.MT88.4 R16, [R180+0x4000] ;  /* 0x00400000b410783b */ /* 0x000e6e0000004200 */
[----:B------:R-:W-:Y:S08]  /*4b60*/  HMMA.16816.F32 R144, R4, R52, R44 ;  /* 0x000000340490723c */ /* 0x000ff0000000182c */
[C---:B------:R-:W-:Y:S08]  /*4b70*/  HMMA.16816.F32 R44, R8.reuse, R48, RZ ;  /* 0x00000030082c723c */ /* 0x040ff000000018ff */
[----:B------:R-:W-:Y:S08]  /*4b80*/  HMMA.16816.F32 R24, R8, R70, RZ ;  /* 0x000000460818723c */ /* 0x000ff000000018ff */
[C---:B------:R-:W-:Y:S01]  /*4b90*/  HMMA.16816.F32 R48, R4.reuse, R28, R20 ;  /* 0x0000001c0430723c */ /* 0x040fe20000001814 */
[----:B------:R-:W4:Y:S07]  /*4ba0*/  LDSM.16.MT88.4 R28, [R181+0x4800] ;  /* 0x00480000b51c783b */ /* 0x000f2e0000004200 */
[C---:B------:R-:W-:Y:S08]  /*4bb0*/  HMMA.16816.F32 R100, R4.reuse, R60, R44 ;  /* 0x0000003c0464723c */ /* 0x040ff0000000182c */
[----:B------:R-:W-:Y:S08]  /*4bc0*/  HMMA.16816.F32 R60, R4, R38, R24 ;  /* 0x00000026043c723c */ /* 0x000ff00000001818 */
[C---:B--2---:R-:W-:Y:S08]  /*4bd0*/  HMMA.16816.F32 R24, R8.reuse, R32, RZ ;  /* 0x000000200818723c */ /* 0x044ff000000018ff */
[C---:B------:R-:W-:Y:S08]  /*4be0*/  HMMA.16816.F32 R20, R8.reuse, R34, RZ ;  /* 0x000000220814723c */ /* 0x040ff000000018ff */
[C---:B-1----:R-:W-:Y:S08]  /*4bf0*/  HMMA.16816.F32 R32, R8.reuse, R16, RZ ;  /* 0x000000100820723c */ /* 0x042ff000000018ff */
        /* <DEDUP_REMOVED lines=8> */
[----:B-----5:R-:W-:Y:S02]  /*4c80*/  F2FP.PACK_AB R6, R159, R157 ;  /* 0x0000009d9f06723e */ /* 0x020fe400000000ff */
[----:B---3--:R-:W-:Y:S02]  /*4c90*/  F2FP.PACK_AB R5, R154, R15 ;  /* 0x0000000f9a05723e */ /* 0x008fe400000000ff */
[----:B------:R-:W-:-:S07]  /*4ca0*/  F2FP.PACK_AB R7, R156, R124 ;  /* 0x0000007c9c07723e */ /* 0x000fce00000000ff */
[C---:B-1----:R-:W-:Y:S08]  /*4cb0*/  HMMA.16816.F32 R132, R4.reuse, R8, R132 ;  /* 0x000000080484723c */ /* 0x042ff00000001884 */
        /* <DEDUP_REMOVED lines=101> */
[C---:B------:R-:W-:Y:S08]  /*5310*/  HMMA.16816.F32 R132, R120.reuse, R128, R132 ;  /* 0x000000807884723c */ /* 0x040ff00000001884 */
[C---:B------:R-:W-:Y:S08]  /*5320*/  HMMA.16816.F32 R96, R120.reuse, R98, R116 ;  /* 0x000000627860723c */ /* 0x040ff00000001874 */
[C---:B-1----:R-:W-:Y:S08]  /*5330*/  HMMA.16816.F32 R52, R120.reuse, R56, R144 ;  /* 0x000000387834723c */ /* 0x042ff00000001890 */
[C---:B------:R-:W-:Y:S08]  /*5340*/  HMMA.16816.F32 R56, R120.reuse, R58, R68 ;  /* 0x0000003a7838723c */ /* 0x040ff00000001844 */
[C---:B------:R-:W-:Y:S08]  /*5350*/  HMMA.16816.F32 R68, R120.reuse, R72, R84 ;  /* 0x000000487844723c */ /* 0x040ff00000001854 */
[C---:B------:R-:W-:Y:S01]  /*5360*/  HMMA.16816.F32 R72, R120.reuse, R74, R88 ;  /* 0x0000004a7848723c */ /* 0x040fe20000001858 */
[----:B------:R-:W1:Y:S07]  /*5370*/  LDSM.16.MT88.4 R88, [R180+0x3800] ;  /* 0x00380000b458783b */ /* 0x000e6e0000004200 */
[C---:B--2---:R-:W-:Y:S08]  /*5380*/  HMMA.16816.F32 R76, R120.reuse, R80, R140 ;  /* 0x00000050784c723c */ /* 0x044ff0000000188c */
[C---:B------:R-:W-:Y:S01]  /*5390*/  HMMA.16816.F32 R80, R120.reuse, R82, R112 ;  /* 0x000000527850723c */ /* 0x040fe20000001870 */
[----:B------:R-:W-:Y:S07]  /*53a0*/  LDSM.16.MT88.4 R112, [R181+0x5800] ;  /* 0x00580000b570783b */ /* 0x000fee0000004200 */
[C---:B------:R-:W-:Y:S08]  /*53b0*/  HMMA.16816.F32 R128, R120.reuse, R130, R28 ;  /* 0x000000827880723c */ /* 0x040ff0000000181c */
[C---:B------:R-:W-:Y:S08]  /*53c0*/  HMMA.16816.F32 R116, R120.reuse, R4, R32 ;  /* 0x000000047874723c */ /* 0x040ff00000001820 */
[C---:B-1----:R-:W-:Y:S01]  /*53d0*/  HMMA.16816.F32 R84, R120.reuse, R88, R104 ;  /* 0x000000587854723c */ /* 0x042fe20000001868 */
[----:B------:R-:W1:Y:S07]  /*53e0*/  LDSM.16.MT88.4 R104, [R179+0x5800] ;  /* 0x00580000b368783b */ /* 0x000e6e0000004200 */
[C---:B------:R-:W-:Y:S08]  /*53f0*/  HMMA.16816.F32 R88, R120.reuse, R90, R100 ;  /* 0x0000005a7858723c */ /* 0x040ff00000001864 */
[C---:B-1----:R-:W-:Y:S08]  /*5400*/  HMMA.16816.F32 R100, R120.reuse, R104, R136 ;  /* 0x000000687864723c */ /* 0x042ff00000001888 */
[C---:B------:R-:W-:Y:S08]  /*5410*/  HMMA.16816.F32 R104, R120.reuse, R106, R108 ;  /* 0x0000006a7868723c */ /* 0x040ff0000000186c */
        /* <DEDUP_REMOVED lines=8> */
.L_x_3146:
        /* <DEDUP_REMOVED lines=9> */
[----:B------:R-:W-:Y:S01]  /*5530*/  IMAD.WIDE.U32 R2, R189, c[0x0][0x208], RZ ;  /* 0x00008200bd027a25 */ /* 0x000fe200078e00ff */
[----:B------:R-:W-:Y:S02]  /*5540*/  SHF.R.S32.HI R12, RZ, 0x1f, R198 ;  /* 0x0000001fff0c7819 */ /* 0x000fe400000114c6 */
[----:B------:R-:W-:Y:S01]  /*5550*/  SHF.L.U64.HI R22, R199, 0x1, R5 ;  /* 0x00000001c7167819 */ /* 0x000fe20000010205 */
[----:B------:R-:W-:Y:S01]  /*5560*/  IMAD R0, R189, c[0x0][0x20c], R0 ;  /* 0x00008300bd007a24 */ /* 0x000fe200078e0200 */
[----:B------:R-:W-:Y:S01]  /*5570*/  SHF.R.S32.HI R5, RZ, 0x1f, R194 ;  /* 0x0000001fff057819 */ /* 0x000fe200000114c2 */
[----:B------:R-:W-:Y:S01]  /*5580*/  IMAD R4, R4, c[0x0][0x218], RZ ;  /* 0x0000860004047a24 */ /* 0x000fe200078e02ff */
[----:B------:R-:W-:Y:S01]  /*5590*/  SHF.L.U64.HI R14, R198, 0x1, R12 ;  /* 0x00000001c60e7819 */ /* 0x000fe2000001020c */
[----:B------:R-:W-:Y:S01]  /*55a0*/  IMAD.IADD R3, R3, 0x1, R0 ;  /* 0x0000000103037824 */ /* 0x000fe200078e0200 */
[----:B------:R-:W-:Y:S01]  /*55b0*/  IADD3 R0, R176, 0x20, RZ ;  /* 0x00000020b0007810 */ /* 0x000fe20007ffe0ff */
[----:B------:R-:W-:Y:S01]  /*55c0*/  IMAD R4, R188, c[0x0][0x21c], R4 ;  /* 0x00008700bc047a24 */ /* 0x000fe200078e0204 */
[----:B------:R-:W-:Y:S01]  /*55d0*/  @P2 IADD3 R124, R176, -0x40, RZ ;  /* 0xffffffc0b07c2810 */ /* 0x000fe20007ffe0ff */
[----:B------:R-:W-:Y:S01]  /*55e0*/  IMAD.WIDE.U32 R2, R188, c[0x0][0x218], R2 ;  /* 0x00008600bc027a25 */ /* 0x000fe200078e0002 */
[----:B------:R-:W-:Y:S02]  /*55f0*/  @P1 IADD3 R0, R176, -0x20, RZ ;  /* 0xffffffe0b0001810 */ /* 0x000fe40007ffe0ff */
[C---:B------:R-:W-:Y:S01]  /*5600*/  ISETP.GE.AND P1, PT, R199.reuse, c[0x0][0x1d4], PT ;  /* 0x00007500c7007a0c */ /* 0x040fe20003f26270 */
[----:B------:R-:W-:Y:S01]  /*5610*/  IMAD.SHL.U32 R28, R199, 0x2, RZ ;  /* 0x00000002c71c7824 */ /* 0x000fe200078e00ff */
[----:B------:R-:W-:Y:S01]  /*5620*/  IADD3 R2, P0, R208, R2, RZ ;  /* 0x00000002d0027210 */ /* 0x000fe20007f1e0ff */
[----:B------:R-:W-:Y:S01]  /*5630*/  IMAD.SHL.U32 R15, R198, 0x2, RZ ;  /* 0x00000002c60f7824 */ /* 0x000fe200078e00ff */
[C---:B------:R-:W-:Y:S01]  /*5640*/  SHF.L.U64.HI R13, R194.reuse, 0x1, R5 ;  /* 0x00000001c20d7819 */ /* 0x040fe20000010205 */
        /* <DEDUP_REMOVED lines=36> */
.L_x_3220:
[----:B------:R-:W4:Y:S01]  /*5890*/  SHFL.IDX PT, R3, R6, RZ, 0x181f ;  /* 0x00181fff06037589 */ /* 0x000f2200000e0000 */
[----:B------:R-:W-:Y:S01]  /*58a0*/  SEL R192, RZ, 0x10, P5 ;  /* 0x00000010ffc07807 */ /* 0x000fe20002800000 */
[----:B------:R-:W-:Y:S03]  /*58b0*/  BSSY B0, `(.L_x_3141) ;  /* 0x0000102000007945 */ /* 0x000fe60003800000 */
[----:B------:R-:W5:Y:S05]  /*58c0*/  SHFL.IDX PT, R20, R6, 0x1, 0x181f ;  /* 0x00381f0006147f89 */ /* 0x000f6a00000e0000 */
[----:B------:R-:W2:Y:S01]  /*58d0*/  SHFL.IDX PT, R21, R7, 0x1, 0x181f ;  /* 0x00381f0007157f89 */ /* 0x000ea200000e0000 */
[C---:B----4-:R-:W-:Y:S05]  /*58e0*/  IADD3 R4, P2, R3.reuse, R12, RZ ;  /* 0x0000000c03047210 */ /* 0x050fea0007f5e0ff */
[C-C-:B---3--:R-:W-:Y:S05]  /*58f0*/  IMAD.X R5, R2.reuse, 0x1, R13.reuse, P2 ;  /* 0x0000000102057824 */ /* 0x148fea00010e060d */
[----:B------:R3:W-:Y:S02]  /*5900*/  LDGSTS.E.BYPASS.LTC128B.128 [R187+0x100], [R4.64], !P5 ;  /* 0x0010000004bb7fae */ /* 0x0007e4000e901d46 */
[C---:B---3--:R-:W-:Y:S05]  /*5910*/  IADD3 R4, P2, R3.reuse, R15, RZ ;  /* 0x0000000f03047210 */ /* 0x048fea0007f5e0ff */
[----:B------:R-:W-:Y:S05]  /*5920*/  IMAD.X R5, R2, 0x1, R14, P2 ;  /* 0x0000000102057824 */ /* 0x000fea00010e060e */
[----:B------:R3:W-:Y:S02]  /*5930*/  LDGSTS.E.BYPASS.LTC128B.128 [R187+0x2100], [R4.64], !P0 ;  /* 0x0210000004bb7fae */ /* 0x0007e4000c101d46 */
[----:B---3--:R-:W-:Y:S02]  /*5940*/  IADD3 R5, -R192, 0x10, RZ ;  /* 0x00000010c0057810 */ /* 0x008fe40007ffe1ff */
[----:B------:R-:W-:Y:S02]  /*5950*/  IADD3 R4, P3, R3, R28, RZ ;  /* 0x0000001c03047210 */ /* 0x000fe40007f7e0ff */
[----:B------:R-:W-:Y:S04]  /*5960*/  LOP3.LUT R5, R5, 0xf, RZ, 0xc0, !PT ;  /* 0x0000000f05057812 */ /* 0x000fe800078ec0ff */
[-C--:B-----5:R-:W-:Y:S01]  /*5970*/  IADD3 R12, P4, P2, R5, R20.reuse, R12 ;  /* 0x00000014050c7210 */ /* 0x0a0fe20007a9e00c */
[----:B------:R-:W-:Y:S01]  /*5980*/  IMAD.X R5, R2, 0x1, R22, P3 ;  /* 0x0000000102057824 */ /* 0x000fe200018e0616 */
[----:B------:R-:W-:Y:S02]  /*5990*/  ISETP.NE.U32.AND P3, PT, R192, RZ, PT ;  /* 0x000000ffc000720c */ /* 0x000fe40003f65070 */
[----:B------:R-:W-:Y:S02]  /*59a0*/  SEL R2, RZ, 0x10, P0 ;  /* 0x00000010ff027807 */ /* 0x000fe40000000000 */
        /* <DEDUP_REMOVED lines=21> */
[----:B------:R1:W-:Y:S05]  /*5b00*/  LDGSTS.E.BYPASS.LTC128B.128.ZFILL [R187+0x5100], [R2.64], P4 ;  /* 0x0510000002bb7fae */ /* 0x0003ea000a141d46 */
[----:B------:R-:W0:Y:S02]  /*5b10*/  LDGDEPBAR ;  /* 0x00000000000079af */ /* 0x000e240000000000 */
[C---:B------:R-:W-:Y:S08]  /*5b20*/  HMMA.16816.F32 R24, R32.reuse, R26, RZ ;  /* 0x0000001a2018723c */ /* 0x040ff000000018ff */
        /* <DEDUP_REMOVED lines=14> */
[----:B------:R-:W5:Y:S05]  /*5c10*/  LDSM.16.M88.4 R140, [R160] ;  /* 0x00000000a08c783b */ /* 0x000f6a0000000200 */
[----:B------:R-:W-:Y:S02]  /*5c20*/  LDSM.16.M88.4 R156, [R177+-0x3800] ;  /* 0xffc80000b19c783b */ /* 0x000fe40000000200 */
[C---:B--2---:R-:W-:Y:S08]  /*5c30*/  HMMA.16816.F32 R4, R136.reuse, R144, R4 ;  /* 0x000000908804723c */ /* 0x044ff00000001804 */
        /* <DEDUP_REMOVED lines=10> */
[----:B------:R-:W4:Y:S05]  /*5ce0*/  LDSM.16.M88.4 R136, [R177+-0x2800] ;  /* 0xffd80000b188783b */ /* 0x000f2a0000000200 */
[----:B------:R-:W-:Y:S02]  /*5cf0*/  LDSM.16.M88.4 R140, [R183+0x4000] ;  /* 0x00400000b78c783b */ /* 0x000fe40000000200 */
[C---:B--2---:R-:W-:Y:S08]  /*5d00*/  HMMA.16816.F32 R4, R144.reuse, R148, R4 ;  /* 0x000000949004723c */ /* 0x044ff00000001804 */
[C---:B------:R-:W-:Y:S01]  /*5d10*/  HMMA.16816.F32 R8, R144.reuse, R150, R8 ;  /* 0x000000969008723c */ /* 0x040fe20000001808 */
[----:B------:R-:W2:Y:S07]  /*5d20*/  LDSM.16.M88.4 R148, [R176+0x2000] ;  /* 0x00200000b094783b */ /* 0x000eae0000000200 */
        /* <DEDUP_REMOVED lines=8> */
[----:B------:R-:W4:Y:S05]  /*5db0*/  LDSM.16.M88.4 R136, [R176+0x3800] ;  /* 0x00380000b088783b */ /* 0x000f2a0000000200 */
[----:B------:R-:W-:Y:S02]  /*5dc0*/  LDSM.16.M88.4 R144, [R184+0x4000] ;  /* 0x00400000b890783b */ /* 0x000fe40000000200 */
[C---:B--2---:R-:W-:Y:S08]  /*5dd0*/  HMMA.16816.F32 R4, R140.reuse, R148, R4 ;  /* 0x000000948c04723c */ /* 0x044ff00000001804 */
[C---:B------:R-:W-:Y:S01]  /*5de0*/  HMMA.16816.F32 R8, R140.reuse, R150, R8 ;  /* 0x000000968c08723c */ /* 0x040fe20000001808 */
[----:B------:R-:W2:Y:S07]  /*5df0*/  LDSM.16.M88.4 R148, [R161] ;  /* 0x00000000a194783b */ /* 0x000eae0000000200 */
[C---:B---3--:R-:W-:Y:S08]  /*5e00*/  HMMA.16816.F32 R12, R140.reuse, R152, R12 ;  /* 0x000000988c0c723c */ /* 0x048ff0000000180c */
[C---:B------:R-:W-:Y:S01]  /*5e10*/  HMMA.16816.F32 R16, R140.reuse, R154, R16 ;  /* 0x0000009a8c10723c */ /* 0x040fe20000001810 */
[----:B------:R-:W3:Y:S05]  /*5e20*/  LDSM.16.M88.4 R152, [R162] ;  /* 0x00000000a298783b */ /* 0x000eea0000000200 */
[----:B------:R-:W5:Y:S02]  /*5e30*/  LDSM.16.M88.4 R160, [R163] ;  /* 0x00000000a3a0783b */ /* 0x000f640000000200 */
[C---:B------:R-:W-:Y:S08]  /*5e40*/  HMMA.16816.F32 R20, R140.reuse, R156, R20 ;  /* 0x0000009c8c14723c */ /* 0x040ff00000001814 */
[C---:B------:R-:W-:Y:S01]  /*5e50*/  HMMA.16816.F32 R24, R140.reuse, R158, R24 ;  /* 0x0000009e8c18723c */ /* 0x040fe20000001818 */
[----:B------:R-:W-:Y:S07]  /*5e60*/  LDSM.16.M88.4 R156, [R165] ;  /* 0x00000000a59c783b */ /* 0x000fee0000000200 */
[C---:B----4-:R-:W-:Y:S08]  /*5e70*/  HMMA.16816.F32 R28, R140.reuse, R136, R28 ;  /* 0x000000888c1c723c */ /* 0x050ff0000000181c */
[----:B------:R-:W-:Y:S01]  /*5e80*/  HMMA.16816.F32 R32, R140, R138, R32 ;  /* 0x0000008a8c20723c */ /* 0x000fe20000001820 */
[----:B------:R-:W4:Y:S05]  /*5e90*/  LDSM.16.M88.4 R136, [R164] ;  /* 0x00000000a488783b */ /* 0x000f2a0000000200 */
[----:B------:R-:W1:Y:S02]  /*5ea0*/  LDSM.16.M88.4 R140, [R186+0x4000] ;  /* 0x00400000ba8c783b */ /* 0x000e640000000200 */
[C---:B--2---:R-:W-:Y:S08]  /*5eb0*/  HMMA.16816.F32 R4, R144.reuse, R148, R4 ;  /* 0x000000949004723c */ /* 0x044ff00000001804 */
[C---:B------:R-:W-:Y:S01]  /*5ec0*/  HMMA.16816.F32 R8, R144.reuse, R150, R8 ;  /* 0x000000969008723c */ /* 0x040fe20000001808 */
[----:B------:R-:W2:Y:S07]  /*5ed0*/  LDSM.16.M88.4 R148, [R166] ;  /* 0x00000000a694783b */ /* 0x000eae0000000200 */
[C---:B---3--:R-:W-:Y:S08]  /*5ee0*/  HMMA.16816.F32 R12, R144.reuse, R152, R12 ;  /* 0x00000098900c723c */ /* 0x048ff0000000180c */
[C---:B------:R-:W-:Y:S01]  /*5ef0*/  HMMA.16816.F32 R16, R144.reuse, R154, R16 ;  /* 0x0000009a9010723c */ /* 0x040fe20000001810 */
[----:B------:R-:W3:Y:S05]  /*5f00*/  LDSM.16.M88.4 R152, [R167] ;  /* 0x00000000a798783b */ /* 0x000eea0000000200 */
[----:B------:R-:W2:Y:S02]  /*5f10*/  LDSM.16.M88.4 R164, [R168] ;  /* 0x00000000a8a4783b */ /* 0x000ea40000000200 */
[C---:B-----5:R-:W-:Y:S08]  /*5f20*/  HMMA.16816.F32 R20, R144.reuse, R160, R20 ;  /* 0x000000a09014723c */ /* 0x060ff00000001814 */
[C---:B------:R-:W-:Y:S01]  /*5f30*/  HMMA.16816.F32 R24, R144.reuse, R162, R24 ;  /* 0x000000a29018723c */ /* 0x040fe20000001818 */
[----:B------:R-:W-:Y:S07]  /*5f40*/  LDSM.16.M88.4 R160, [R177+-0x1000] ;  /* 0xfff00000b1a0783b */ /* 0x000fee0000000200 */
[C---:B----4-:R-:W-:Y:S08]  /*5f50*/  HMMA.16816.F32 R28, R144.reuse, R136, R28 ;  /* 0x00000088901c723c */ /* 0x050ff0000000181c */
[----:B------:R-:W-:Y:S01]  /*5f60*/  HMMA.16816.F32 R32, R144, R138, R32 ;  /* 0x0000008a9020723c */ /* 0x000fe20000001820 */
[----:B------:R-:W-:Y:S05]  /*5f70*/  LDSM.16.M88.4 R136, [R185+0x4000] ;  /* 0x00400000b988783b */ /* 0x000fea0000000200 */
[----:B------:R-:W4:Y:S02]  /*5f80*/  LDSM.16.M88.4 R144, [R177+-0x2000] ;  /* 0xffe00000b190783b */ /* 0x000f240000000200 */
[C---:B-1----:R-:W-:Y:S08]  /*5f90*/  HMMA.16816.F32 R4, R140.reuse, R156, R4 ;  /* 0x0000009c8c04723c */ /* 0x042ff00000001804 */
[C---:B------:R-:W-:Y:S01]  /*5fa0*/  HMMA.16816.F32 R8, R140.reuse, R158, R8 ;  /* 0x0000009e8c08723c */ /* 0x040fe20000001808 */
[----:B------:R-:W1:Y:S07]  /*5fb0*/  LDSM.16.M88.4 R156, [R177+-0x1800] ;  /* 0xffe80000b19c783b */ /* 0x000e6e0000000200 */
[C---:B--2---:R-:W-:Y:S08]  /*5fc0*/  HMMA.16816.F32 R12, R140.reuse, R148, R12 ;  /* 0x000000948c0c723c */ /* 0x044ff0000000180c */
[C---:B------:R-:W-:Y:S01]  /*5fd0*/  HMMA.16816.F32 R16, R140.reuse, R150, R16 ;  /* 0x000000968c10723c */ /* 0x040fe20000001810 */
[----:B------:R-:W-:Y:S07]  /*5fe0*/  LDSM.16.M88.4 R148, [R183+0x8000] ;  /* 0x00800000b794783b */ /* 0x000fee0000000200 */
[C---:B---3--:R-:W-:Y:S08]  /*5ff0*/  HMMA.16816.F32 R20, R140.reuse, R152, R20 ;  /* 0x000000988c14723c */ /* 0x048ff00000001814 */
[C---:B------:R-:W-:Y:S01]  /*6000*/  HMMA.16816.F32 R24, R140.reuse, R154, R24 ;  /* 0x0000009a8c18723c */ /* 0x040fe20000001818 */
[----:B------:R-:W-:Y:S07]  /*6010*/  LDSM.16.M88.4 R152, [R176+0x4000] ;  /* 0x00400000b098783b */ /* 0x000fee0000000200 */
[C---:B------:R-:W-:Y:S08]  /*6020*/  HMMA.16816.F32 R28, R140.reuse, R164, R28 ;  /* 0x000000a48c1c723c */ /* 0x040ff0000000181c */
[----:B------:R-:W-:Y:S01]  /*6030*/  HMMA.16816.F32 R32, R140, R166, R32 ;  /* 0x000000a68c20723c */ /* 0x000fe20000001820 */
[----:B------:R-:W2:Y:S05]  /*6040*/  LDSM.16.M88.4 R140, [R177+-0x800] ;  /* 0xfff80000b18c783b */ /* 0x000eaa0000000200 */
[----:B------:R-:W3:Y:S02]  /*6050*/  LDSM.16.M88.4 R164, [R176+0x4800] ;  /* 0x00480000b0a4783b */ /* 0x000ee40000000200 */
        /* <DEDUP_REMOVED lines=8> */
[----:B------:R-:W-:Y:S07]  /*60e0*/  LDSM.16.M88.4 R160, [R171] ;  /* 0x00000000aba0783b */ /* 0x000fee0000000200 */
[C---:B--2---:R-:W-:Y:S08]  /*60f0*/  HMMA.16816.F32 R28, R136.reuse, R140, R28 ;  /* 0x0000008c881c723c */ /* 0x044ff0000000181c */
[----:B------:R-:W-:Y:S01]  /*6100*/  HMMA.16816.F32 R32, R136, R142, R32 ;  /* 0x0000008e8820723c */ /* 0x000fe20000001820 */
[----:B------:R-:W-:Y:S05]  /*6110*/  LDSM.16.M88.4 R140, [R169] ;  /* 0x00000000a98c783b */ /* 0x000fea0000000200 */
[----:B------:R-:W2:Y:S02]  /*6120*/  LDSM.16.M88.4 R136, [R184+0x8000] ;  /* 0x00800000b888783b */ /* 0x000ea40000000200 */
[C---:B------:R-:W-:Y:S08]  /*6130*/  HMMA.16816.F32 R4, R148.reuse, R152, R4 ;  /* 0x000000989404723c */ /* 0x040ff00000001804 */
[C---:B------:R-:W-:Y:S01]  /*6140*/  HMMA.16816.F32 R8, R148.reuse, R154, R8 ;  /* 0x0000009a9408723c */ /* 0x040fe20000001808 */
[----:B------:R-:W5:Y:S05]  /*6150*/  LDSM.16.M88.4 R152, [R170] ;  /* 0x00000000aa98783b */ /* 0x000f6a0000000200 */
[----:B------:R-:W2:Y:S02]  /*6160*/  LDSM.16.M88.4 R168, [R172] ;  /* 0x00000000aca8783b */ /* 0x000ea40000000200 */
[C---:B---3--:R-:W-:Y:S08]  /*6170*/  HMMA.16816.F32 R12, R148.reuse, R164, R12 ;  /* 0x000000a4940c723c */ /* 0x048ff0000000180c */
[C---:B------:R-:W-:Y:S01]  /*6180*/  HMMA.16816.F32 R16, R148.reuse, R166, R16 ;  /* 0x000000a69410723c */ /* 0x040fe20000001810 */
[----:B------:R-:W-:Y:S07]  /*6190*/  LDSM.16.M88.4 R164, [R173] ;  /* 0x00000000ada4783b */ /* 0x000fee0000000200 */
[C---:B----4-:R-:W-:Y:S08]  /*61a0*/  HMMA.16816.F32 R20, R148.reuse, R144, R20 ;  /* 0x000000909414723c */ /* 0x050ff00000001814 */
[C---:B------:R-:W-:Y:S01]  /*61b0*/  HMMA.16816.F32 R24, R148.reuse, R146, R24 ;  /* 0x000000929418723c */ /* 0x040fe20000001818 */
[----:B------:R-:W3:Y:S07]  /*61c0*/  LDSM.16.M88.4 R144, [R186+0x8000] ;  /* 0x00800000ba90783b */ /* 0x000eee0000000200 */
[C---:B-1----:R-:W-:Y:S08]  /*61d0*/  HMMA.16816.F32 R28, R148.reuse, R156, R28 ;  /* 0x0000009c941c723c */ /* 0x042ff0000000181c */
[----:B------:R-:W-:Y:S01]  /*61e0*/  HMMA.16816.F32 R32, R148, R158, R32 ;  /* 0x0000009e9420723c */ /* 0x000fe20000001820 */
[----:B------:R-:W1:Y:S05]  /*61f0*/  LDSM.16.M88.4 R148, [R174] ;  /* 0x00000000ae94783b */ /* 0x000e6a0000000200 */
[----:B------:R-:W4:Y:S02]  /*6200*/  LDSM.16.M88.4 R156, [R175] ;  /* 0x00000000af9c783b */ /* 0x000f240000000200 */
[C---:B--2---:R-:W-:Y:S03]  /*6210*/  HMMA.16816.F32 R4, R136.reuse, R140, R4 ;  /* 0x0000008c8804723c */ /* 0x044fe60000001804 */
[----:B------:R-:W2:Y:S05]  /*6220*/  LDSM.16.M88.4 R172, [R182] ;  /* 0x00000000b6ac783b */ /* 0x000eaa0000000200 */
[C---:B------:R-:W-:Y:S01]  /*6230*/  HMMA.16816.F32 R8, R136.reuse, R142, R8 ;  /* 0x0000008e8808723c */ /* 0x040fe20000001808 */
[----:B------:R-:W-:Y:S07]  /*6240*/  LDSM.16.M88.4 R140, [R185+0x8000] ;  /* 0x00800000b98c783b */ /* 0x000fee0000000200 */
[C---:B-----5:R-:W-:Y:S08]  /*6250*/  HMMA.16816.F32 R12, R136.reuse, R152, R12 ;  /* 0x00000098880c723c */ /* 0x060ff0000000180c */
[C---:B------:R-:W-:Y:S01]  /*6260*/  HMMA.16816.F32 R16, R136.reuse, R154, R16 ;  /* 0x0000009a8810723c */ /* 0x040fe20000001810 */
[----:B------:R-:W5:Y:S07]  /*6270*/  LDSM.16.M88.4 R152, [R177] ;  /* 0x00000000b198783b */ /* 0x000f6e0000000200 */
[C---:B------:R-:W-:Y:S08]  /*6280*/  HMMA.16816.F32 R20, R136.reuse, R160, R20 ;  /* 0x000000a08814723c */ /* 0x040ff00000001814 */
[C---:B------:R-:W-:Y:S01]  /*6290*/  HMMA.16816.F32 R24, R136.reuse, R162, R24 ;  /* 0x000000a28818723c */ /* 0x040fe20000001818 */
[----:B------:R-:W2:Y:S07]  /*62a0*/  LDSM.16.M88.4 R160, [R177+0x800] ;  /* 0x00080000b1a0783b */ /* 0x000eae0000000200 */
[C---:B------:R-:W-:Y:S08]  /*62b0*/  HMMA.16816.F32 R28, R136.reuse, R168, R28 ;  /* 0x000000a8881c723c */ /* 0x040ff0000000181c */
[----:B------:R-:W-:Y:S01]  /*62c0*/  HMMA.16816.F32 R32, R136, R170, R32 ;  /* 0x000000aa8820723c */ /* 0x000fe20000001820 */
[----:B------:R-:W2:Y:S05]  /*62d0*/  LDSM.16.M88.4 R136, [R177+0x1000] ;  /* 0x00100000b188783b */ /* 0x000eaa0000000200 */
[----:B------:R-:W2:Y:S02]  /*62e0*/  LDSM.16.M88.4 R168, [R177+0x1800] ;  /* 0x00180000b1a8783b */ /* 0x000ea40000000200 */
[C---:B---3--:R-:W-:Y:S01]  /*62f0*/  HMMA.16816.F32 R4, R144.reuse, R164, R4 ;  /* 0x000000a49004723c */ /* 0x048fe20000001804 */
[----:B------:R-:W-:Y:S04]  /*6300*/  DEPBAR.LE SB0, 0x0 ;  /* 0x000080000000791a */ /* 0x000fe80000000000 */
[----:B------:R-:W-:Y:S03]  /*6310*/  BAR.SYNC.DEFER_BLOCKING 0x0 ;  /* 0x0000000000007b1d */ /* 0x000fe60000010000 */
[C---:B------:R-:W-:Y:S08]  /*6320*/  HMMA.16816.F32 R8, R144.reuse, R166, R8 ;  /* 0x000000a69008723c */ /* 0x040ff00000001808 */
[C---:B-1----:R-:W-:Y:S08]  /*6330*/  HMMA.16816.F32 R12, R144.reuse, R148, R12 ;  /* 0x00000094900c723c */ /* 0x042ff0000000180c */
[C---:B------:R-:W-:Y:S08]  /*6340*/  HMMA.16816.F32 R16, R144.reuse, R150, R16 ;  /* 0x000000969010723c */ /* 0x040ff00000001810 */
[C---:B----4-:R-:W-:Y:S08]  /*6350*/  HMMA.16816.F32 R20, R144.reuse, R156, R20 ;  /* 0x0000009c9014723c */ /* 0x050ff00000001814 */
[C---:B------:R-:W-:Y:S08]  /*6360*/  HMMA.16816.F32 R24, R144.reuse, R158, R24 ;  /* 0x0000009e9018723c */ /* 0x040ff00000001818 */
[C---:B--2---:R-:W-:Y:S08]  /*6370*/  HMMA.16816.F32 R28, R144.reuse, R172, R28 ;  /* 0x000000ac901c723c */ /* 0x044ff0000000181c */
[----:B------:R-:W-:Y:S08]  /*6380*/  HMMA.16816.F32 R32, R144, R174, R32 ;  /* 0x000000ae9020723c */ /* 0x000ff00000001820 */
[C---:B-----5:R-:W-:Y:S08]  /*6390*/  HMMA.16816.F32 R4, R140.reuse, R152, R4 ;  /* 0x000000988c04723c */ /* 0x060ff00000001804 */
        /* <DEDUP_REMOVED lines=8> */
[----:B------:R-:W-:-:S11]  /*6420*/  @!P2 BRA `(.L_x_3142) ;  /* 0x000004a00000a947 */ /* 0x000fd60003800000 */
[----:B------:R-:W-:Y:S01]  /*6430*/  IMAD.MOV.U32 R0, RZ, RZ, 0x1 ;  /* 0x00000001ff007424 */ /* 0x000fe200078e00ff */
        /* <DEDUP_REMOVED lines=9> */
[----:B------:R-:W-:Y:S01]  /*64d0*/  IMAD.SHL.U32 R143, R198, 0x2, RZ ;  /* 0x00000002c68f7824 */ /* 0x000fe200078e00ff */
[----:B------:R-:W-:Y:S01]  /*64e0*/  IADD3 R2, R2, -0x40, R0 ;  /* 0xffffffc002027810 */ /* 0x000fe20007ffe000 */
[----:B------:R-:W-:Y:S01]  /*64f0*/  IMAD.SHL.U32 R142, R194, 0x2, RZ ;  /* 0x00000002c28e7824 */ /* 0x000fe200078e00ff */
        /* <DEDUP_REMOVED lines=27> */
.L_x_3221:
        /* <DEDUP_REMOVED lines=18> */
.L_x_3222:
        /* <DEDUP_REMOVED lines=16> */
.L_x_3142:
[----:B------:R-:W-:Y:S05]  /*68d0*/  BSYNC B0 ;  /* 0x0000000000007941 */ /* 0x000fea0003800000 */
.L_x_3141:
[----:B--2---:R-:W-:Y:S01]  /*68e0*/  FMNMX.FTZ R2, R4, R126, !PT ;  /* 0x0000007e04027209 */ /* 0x004fe20007810000 */
        /* <DEDUP_REMOVED lines=33> */
[----:B------:R-:W2:Y:S04]  /*6b00*/  SHFL.BFLY PT, R2, R124, 0x2, 0x1f ;  /* 0x0c401f007c027f89 */ /* 0x000ea800000e0000 */
[----:B------:R-:W3:Y:S01]  /*6b10*/  SHFL.BFLY PT, R0, R136, 0x2, 0x1f ;  /* 0x0c401f0088007f89 */ /* 0x000ee200000e0000 */
[----:B--2---:R-:W-:Y:S02]  /*6b20*/  FMNMX.FTZ R2, R124, R2, !PT ;  /* 0x000000027c027209 */ /* 0x004fe40007810000 */
[----:B---3--:R-:W-:Y:S03]  /*6b30*/  FMNMX.FTZ R124, R136, R0, !PT ;  /* 0x00000000887c7209 */ /* 0x008fe60007810000 */
[----:B------:R-:W2:Y:S04]  /*6b40*/  SHFL.BFLY PT, R3, R2, 0x1, 0x1f ;  /* 0x0c201f0002037f89 */ /* 0x000ea800000e0000 */
[----:B------:R3:W4:Y:S01]  /*6b50*/  SHFL.BFLY PT, R0, R124, 0x1, 0x1f ;  /* 0x0c201f007c007f89 */ /* 0x00072200000e0000 */
[----:B-12---:R-:W-:Y:S05]  /*6b60*/  FMNMX.FTZ R125, R2, R3, !PT ;  /* 0x00000003027d7209 */ /* 0x006fea0007810000 */
.L_x_3223:
        /* <DEDUP_REMOVED lines=8> */
[--C-:B------:R-:W-:Y:S09]  /*6bf0*/  FFMA.FTZ R29, R29, c[0x0][0x2d0], -R144.reuse ;  /* 0x0000b4001d1d7a23 */ /* 0x100ff20000010890 */
[----:B------:R-:W-:Y:S01]  /*6c00*/  MUFU.EX2 R2, R2 ;  /* 0x0000000200027308 */ /* 0x000fe20000000800 */
[--C-:B--2---:R-:W-:Y:S09]  /*6c10*/  FFMA.FTZ R3, R5, c[0x0][0x2d0], -R144.reuse ;  /* 0x0000b40005037a23 */ /* 0x104ff20000010890 */
[----:B------:R2:W5:Y:S02]  /*6c20*/  MUFU.EX2 R147, R3 ;  /* 0x0000000300937308 */ /* 0x0005640000000800 */
[--C-:B--2---:R-:W-:Y:S01]  /*6c30*/  FFMA.FTZ R3, R8, c[0x0][0x2d0], -R144.reuse ;  /* 0x0000b40008037a23 */ /* 0x104fe20000010890 */
[----:B-----5:R-:W-:Y:S01]  /*6c40*/  F2FP.PACK_AB R136, R147, R126 ;  /* 0x0000007e9388723e */ /* 0x020fe200000000ff */
[C---:B------:R-:W-:Y:S06]  /*6c50*/  FMUL.FTZ R8, R2.reuse, R128 ;  /* 0x0000008002087220 */ /* 0x040fec0000410000 */
        /* <DEDUP_REMOVED lines=13> */
[----:B--2-4-:R-:W-:Y:S01]  /*6d30*/  FMNMX.FTZ R3, R0, R124, !PT ;  /* 0x0000007c00037209 */ /* 0x014fe20007810000 */
[----:B------:R-:W-:Y:S02]  /*6d40*/  FFMA.FTZ R0, R9, c[0x0][0x2d0], -R144 ;  /* 0x0000b40009007a23 */ /* 0x000fe40000010890 */
        /* <DEDUP_REMOVED lines=15> */
[C---:B------:R-:W-:Y:S02]  /*6e40*/  FADD.FTZ R0, -R3.reuse, R127 ;  /* 0x0000007f03007221 */ /* 0x040fe40000010100 */
[----:B------:R-:W-:Y:S02]  /*6e50*/  FMUL.FTZ R127, R3, c[0x0][0x2d0] ;  /* 0x0000b400037f7a20 */ /* 0x000fe40000410000 */
[----:B------:R-:W-:Y:S02]  /*6e60*/  FMUL.FTZ R0, R0, c[0x0][0x2d0] ;  /* 0x0000b40000007a20 */ /* 0x000fe40000410000 */
[--C-:B------:R-:W-:Y:S02]  /*6e70*/  FFMA.FTZ R4, R10, c[0x0][0x2d0], -R127.reuse ;  /* 0x0000b4000a047a23 */ /* 0x100fe4000001087f */
[--C-:B------:R-:W-:Y:S02]  /*6e80*/  FFMA.FTZ R6, R6, c[0x0][0x2d0], -R127.reuse ;  /* 0x0000b40006067a23 */ /* 0x100fe4000001087f */
[----:B------:R2:W-:Y:S01]  /*6e90*/  MUFU.EX2 R152, R4 ;  /* 0x0000000400987308 */ /* 0x0005e20000000800 */
[--C-:B------:R-:W-:Y:S02]  /*6ea0*/  FFMA.FTZ R7, R7, c[0x0][0x2d0], -R127.reuse ;  /* 0x0000b40007077a23 */ /* 0x100fe4000001087f */
[C---:B------:R-:W-:Y:S02]  /*6eb0*/  FMUL.FTZ R81, R2.reuse, R81 ;  /* 0x0000005102517220 */ /* 0x040fe40000410000 */
[C---:B------:R-:W-:Y:S02]  /*6ec0*/  FMUL.FTZ R84, R2.reuse, R84 ;  /* 0x0000005402547220 */ /* 0x040fe40000410000 */
[C---:B------:R-:W-:Y:S02]  /*6ed0*/  FMUL.FTZ R85, R2.reuse, R85 ;  /* 0x0000005502557220 */ /* 0x040fe40000410000 */
[C---:B------:R-:W-:Y:S01]  /*6ee0*/  FMUL.FTZ R88, R2.reuse, R88 ;  /* 0x0000005802587220 */ /* 0x040fe20000410000 */
[----:B------:R-:W4:Y:S01]  /*6ef0*/  MUFU.EX2 R0, R0 ;  /* 0x0000000000007308 */ /* 0x000f220000000800 */
[C---:B------:R-:W-:Y:S02]  /*6f00*/  FMUL.FTZ R89, R2.reuse, R89 ;  /* 0x0000005902597220 */ /* 0x040fe40000410000 */
[C---:B------:R-:W-:Y:S02]  /*6f10*/  FMUL.FTZ R92, R2.reuse, R92 ;  /* 0x0000005c025c7220 */ /* 0x040fe40000410000 */
[C---:B------:R-:W-:Y:S02]  /*6f20*/  FMUL.FTZ R93, R2.reuse, R93 ;  /* 0x0000005d025d7220 */ /* 0x040fe40000410000 */
[C---:B------:R-:W-:Y:S02]  /*6f30*/  FMUL.FTZ R96, R2.reuse, R96 ;  /* 0x0000006002607220 */ /* 0x040fe40000410000 */
[C---:B------:R-:W-:Y:S01]  /*6f40*/  FMUL.FTZ R97, R2.reuse, R97 ;  /* 0x0000006102617220 */ /* 0x040fe20000410000 */
[----:B------:R5:W-:Y:S01]  /*6f50*/  MUFU.EX2 R145, R6 ;  /* 0x0000000600917308 */ /* 0x000be20000000800 */
[C---:B------:R-:W-:Y:S02]  /*6f60*/  FMUL.FTZ R100, R2.reuse, R100 ;  /* 0x0000006402647220 */ /* 0x040fe40000410000 */
[C---:B------:R-:W-:Y:S02]  /*6f70*/  FMUL.FTZ R101, R2.reuse, R101 ;  /* 0x0000006502657220 */ /* 0x040fe40000410000 */
[--C-:B--2---:R-:W-:Y:S02]  /*6f80*/  FFMA.FTZ R4, R11, c[0x0][0x2d0], -R127.reuse ;  /* 0x0000b4000b047a23 */ /* 0x104fe4000001087f */
[C---:B------:R-:W-:Y:S02]  /*6f90*/  FMUL.FTZ R104, R2.reuse, R104 ;  /* 0x0000006802687220 */ /* 0x040fe40000410000 */
[C---:B------:R-:W-:Y:S01]  /*6fa0*/  FMUL.FTZ R105, R2.reuse, R105 ;  /* 0x0000006902697220 */ /* 0x040fe20000410000 */
[----:B------:R-:W2:Y:S01]  /*6fb0*/  MUFU.EX2 R146, R7 ;  /* 0x0000000700927308 */ /* 0x000ea20000000800 */
[C---:B------:R-:W-:Y:S02]  /*6fc0*/  FMUL.FTZ R108, R2.reuse, R108 ;  /* 0x0000006c026c7220 */ /* 0x040fe40000410000 */
[----:B------:R-:W-:Y:S02]  /*6fd0*/  FMUL.FTZ R109, R2, R109 ;  /* 0x0000006d026d7220 */ /* 0x000fe40000410000 */
[C---:B----4-:R-:W-:Y:S02]  /*6fe0*/  FMUL.FTZ R10, R0.reuse, R130 ;  /* 0x00000082000a7220 */ /* 0x050fe40000410000 */
[C---:B------:R-:W-:Y:S02]  /*6ff0*/  FMUL.FTZ R11, R0.reuse, R131 ;  /* 0x00000083000b7220 */ /* 0x040fe40000410000 */
[----:B------:R-:W4:Y:S01]  /*7000*/  LDSM.16.MT88.4 R128, [R179] ;  /* 0x00000000b380783b */ /* 0x000f220000004200 */
[----:B------:R-:W3:Y:S01]  /*7010*/  MUFU.EX2 R159, R4 ;  /* 0x00000004009f7308 */ /* 0x000ee20000000800 */
[C---:B------:R-:W-:Y:S02]  /*7020*/  FMUL.FTZ R38, R0.reuse, R38 ;  /* 0x0000002600267220 */ /* 0x040fe40000410000 */
[C---:B------:R-:W-:Y:S02]  /*7030*/  FMUL.FTZ R39, R0.reuse, R39 ;  /* 0x0000002700277220 */ /* 0x040fe40000410000 */
[C---:B-----5:R-:W-:Y:S02]  /*7040*/  FMUL.FTZ R6, R0.reuse, R134 ;  /* 0x0000008600067220 */ /* 0x060fe40000410000 */
[C---:B------:R-:W-:Y:S02]  /*7050*/  FMUL.FTZ R42, R0.reuse, R42 ;  /* 0x0000002a002a7220 */ /* 0x040fe40000410000 */
[C---:B------:R-:W-:Y:S02]  /*7060*/  FMUL.FTZ R43, R0.reuse, R43 ;  /* 0x0000002b002b7220 */ /* 0x040fe40000410000 */
[C---:B------:R-:W-:Y:S02]  /*7070*/  FMUL.FTZ R46, R0.reuse, R46 ;  /* 0x0000002e002e7220 */ /* 0x040fe40000410000 */
[----:B------:R-:W-:Y:S01]  /*7080*/  FMUL.FTZ R47, R0, R47 ;  /* 0x0000002f002f7220 */ /* 0x000fe20000410000 */
[----:B--2---:R-:W-:Y:S01]  /*7090*/  F2FP.PACK_AB R137, R146, R145 ;  /* 0x000000919289723e */ /* 0x004fe200000000ff */
[C---:B------:R-:W-:Y:S02]  /*70a0*/  FMUL.FTZ R7, R0.reuse, R135 ;  /* 0x0000008700077220 */ /* 0x040fe40000410000 */
[C---:B------:R-:W-:Y:S02]  /*70b0*/  FMUL.FTZ R50, R0.reuse, R50 ;  /* 0x0000003200327220 */ /* 0x040fe40000410000 */
[C---:B------:R-:W-:Y:S02]  /*70c0*/  FMUL.FTZ R51, R0.reuse, R51 ;  /* 0x0000003300337220 */ /* 0x040fe40000410000 */
[C---:B------:R-:W-:Y:S02]  /*70d0*/  FMUL.FTZ R54, R0.reuse, R54 ;  /* 0x0000003600367220 */ /* 0x040fe40000410000 */
[----:B------:R-:W-:Y:S01]  /*70e0*/  FMUL.FTZ R55, R0, R55 ;  /* 0x0000003700377220 */ /* 0x000fe20000410000 */
[----:B---3--:R-:W-:Y:S01]  /*70f0*/  F2FP.PACK_AB R139, R159, R152 ;  /* 0x000000989f8b723e */ /* 0x008fe200000000ff */
[----:B------:R-:W-:Y:S02]  /*7100*/  FMUL.FTZ R4, R2, R132 ;  /* 0x0000008402047220 */ /* 0x000fe40000410000 */
[----:B------:R-:W-:Y:S01]  /*7110*/  LDSM.16.MT88.4 R132, [R179+0x800] ;  /* 0x00080000b384783b */ /* 0x000fe20000004200 */
[C---:B------:R-:W-:Y:S02]  /*7120*/  FMUL.FTZ R58, R0.reuse, R58 ;  /* 0x0000003a003a7220 */ /* 0x040fe40000410000 */
[C---:B------:R-:W-:Y:S02]  /*7130*/  FMUL.FTZ R59, R0.reuse, R59 ;  /* 0x0000003b003b7220 */ /* 0x040fe40000410000 */
[C---:B-1----:R-:W-:Y:S05]  /*7140*/  HMMA.16816.F32 R4, R136.reuse, R140, R4 ;  /* 0x0000008c8804723c */ /* 0x042fea0000001804 */
[C---:B------:R-:W-:Y:S02]  /*7150*/  FMUL.FTZ R62, R0.reuse, R62 ;  /* 0x0000003e003e7220 */ /* 0x040fe40000410000 */
[C---:B------:R-:W-:Y:S01]  /*7160*/  FMUL.FTZ R63, R0.reuse, R63 ;  /* 0x0000003f003f7220 */ /* 0x040fe20000410000 */
[C---:B------:R-:W-:Y:S04]  /*7170*/  HMMA.16816.F32 R8, R136.reuse, R142, R8 ;  /* 0x0000008e8808723c */ /* 0x040fe80000001808 */
[C---:B------:R-:W-:Y:S02]  /*7180*/  FMUL.FTZ R66, R0.reuse, R66 ;  /* 0x0000004200427220 */ /* 0x040fe40000410000 */
[C---:B------:R-:W-:Y:S02]  /*7190*/  FMUL.FTZ R67, R0.reuse, R67 ;  /* 0x0000004300437220 */ /* 0x040fe40000410000 */
[C---:B----4-:R-:W-:Y:S04]  /*71a0*/  HMMA.16816.F32 R36, R136.reuse, R128, R36 ;  /* 0x000000808824723c */ /* 0x050fe80000001824 */
[C---:B------:R-:W-:Y:S02]  /*71b0*/  FMUL.FTZ R70, R0.reuse, R70 ;  /* 0x0000004600467220 */ /* 0x040fe40000410000 */
[C---:B------:R-:W-:Y:S02]  /*71c0*/  FMUL.FTZ R71, R0.reuse, R71 ;  /* 0x0000004700477220 */ /* 0x040fe40000410000 */
[C---:B------:R-:W-:Y:S01]  /*71d0*/  HMMA.16816.F32 R40, R136.reuse, R130, R40 ;  /* 0x000000828828723c */ /* 0x040fe20000001828 */
[----:B------:R-:W1:Y:S03]  /*71e0*/  LDSM.16.MT88.4 R128, [R181] ;  /* 0x00000000b580783b */ /* 0x000e660000004200 */
        /* <DEDUP_REMOVED lines=35> */
[----:B------:R-:W-:Y:S02]  /*7420*/  FFMA.FTZ R124, R2, R195, R126 ;  /* 0x000000c3027c7223 */ /* 0x000fe4000001007e */
[----:B------:R-:W-:Y:S02]  /*7430*/  FFMA.FTZ R2, R12, c[0x0][0x2d0], -R144 ;  /* 0x0000b4000c027a23 */ /* 0x000fe40000010890 */
[----:B------:R-:W-:Y:S02]  /*7440*/  FADD.FTZ R124, R147, R124 ;  /* 0x0000007c937c7221 */ /* 0x000fe40000010000 */
[----:B------:R2:W-:Y:S01]  /*7450*/  MUFU.EX2 R149, R2 ;  /* 0x0000000200957308 */ /* 0x0005e20000000800 */
[C---:B-1----:R-:W-:Y:S08]  /*7460*/  HMMA.16816.F32 R52, R136.reuse, R128, R52 ;  /* 0x000000808834723c */ /* 0x042ff00000001834 */
[C---:B------:R-:W-:Y:S01]  /*7470*/  HMMA.16816.F32 R56, R136.reuse, R130, R56 ;  /* 0x000000828838723c */ /* 0x040fe20000001838 */
[----:B------:R-:W1:Y:S03]  /*7480*/  LDSM.16.MT88.4 R128, [R178+0x2000] ;  /* 0x00200000b280783b */ /* 0x000e660000004200 */
[--C-:B--2---:R-:W-:Y:S04]  /*7490*/  FFMA.FTZ R2, R13, c[0x0][0x2d0], -R144.reuse ;  /* 0x0000b4000d027a23 */ /* 0x104fe80000010890 */
[----:B------:R2:W3:Y:S04]  /*74a0*/  MUFU.EX2 R151, R2 ;  /* 0x0000000200977308 */ /* 0x0004e80000000800 */
[--C-:B--2---:R-:W-:Y:S01]  /*74b0*/  FFMA.FTZ R2, R16, c[0x0][0x2d0], -R144.reuse ;  /* 0x0000b40010027a23 */ /* 0x104fe20000010890 */
[----:B---3--:R-:W-:Y:S01]  /*74c0*/  F2FP.PACK_AB R12, R151, R149 ;  /* 0x00000095970c723e */ /* 0x008fe200000000ff */
[C---:B-1----:R-:W-:Y:S04]  /*74d0*/  HMMA.16816.F32 R60, R136.reuse, R128, R60 ;  /* 0x00000080883c723c */ /* 0x042fe8000000183c */
[----:B------:R1:W-:Y:S04]  /*74e0*/  MUFU.EX2 R157, R2 ;  /* 0x00000002009d7308 */ /* 0x0003e80000000800 */
[C---:B------:R-:W-:Y:S01]  /*74f0*/  HMMA.16816.F32 R64, R136.reuse, R130, R64 ;  /* 0x000000828840723c */ /* 0x040fe20000001840 */
[----:B------:R-:W2:Y:S03]  /*7500*/  LDSM.16.MT88.4 R128, [R179+0x2000] ;  /* 0x00200000b380783b */ /* 0x000ea60000004200 */
[----:B-1----:R-:W-:Y:S04]  /*7510*/  FFMA.FTZ R2, R17, c[0x0][0x2d0], -R144 ;  /* 0x0000b40011027a23 */ /* 0x002fe80000010890 */
[----:B------:R1:W3:Y:S01]  /*7520*/  MUFU.EX2 R158, R2 ;  /* 0x00000002009e7308 */ /* 0x0002e20000000800 */
[C---:B--2---:R-:W-:Y:S03]  /*7530*/  HMMA.16816.F32 R68, R136.reuse, R128, R68 ;  /* 0x000000808844723c */ /* 0x044fe60000001844 */
[--C-:B-1----:R-:W-:Y:S01]  /*7540*/  FFMA.FTZ R2, R14, c[0x0][0x2d0], -R127.reuse ;  /* 0x0000b4000e027a23 */ /* 0x102fe2000001087f */
[----:B---3--:R-:W-:Y:S04]  /*7550*/  F2FP.PACK_AB R14, R158, R157 ;  /* 0x0000009d9e0e723e */ /* 0x008fe800000000ff */
[C---:B------:R-:W-:Y:S01]  /*7560*/  HMMA.16816.F32 R72, R136.reuse, R130, R72 ;  /* 0x000000828848723c */ /* 0x040fe20000001848 */
[----:B------:R-:W1:Y:S01]  /*7570*/  LDSM.16.MT88.4 R128, [R181+0x2000] ;  /* 0x00200000b580783b */ /* 0x000e620000004200 */
[----:B------:R2:W-:Y:S02]  /*7580*/  MUFU.EX2 R148, R2 ;  /* 0x0000000200947308 */ /* 0x0005e40000000800 */
[--C-:B--2---:R-:W-:Y:S08]  /*7590*/  FFMA.FTZ R2, R15, c[0x0][0x2d0], -R127.reuse ;  /* 0x0000b4000f027a23 */ /* 0x104ff0000001087f */
[----:B------:R2:W3:Y:S01]  /*75a0*/  MUFU.EX2 R150, R2 ;  /* 0x0000000200967308 */ /* 0x0004e20000000800 */
[C---:B-1----:R-:W-:Y:S08]  /*75b0*/  HMMA.16816.F32 R76, R136.reuse, R128, R76 ;  /* 0x00000080884c723c */ /* 0x042ff0000000184c */
[C---:B------:R-:W-:Y:S01]  /*75c0*/  HMMA.16816.F32 R80, R136.reuse, R130, R80 ;  /* 0x000000828850723c */ /* 0x040fe20000001850 */
[----:B------:R-:W1:Y:S03]  /*75d0*/  LDSM.16.MT88.4 R128, [R180+0x2000] ;  /* 0x00200000b480783b */ /* 0x000e660000004200 */
[----:B--2---:R-:W-:Y:S01]  /*75e0*/  FFMA.FTZ R2, R18, c[0x0][0x2d0], -R127 ;  /* 0x0000b40012027a23 */ /* 0x004fe2000001087f */
[----:B---3--:R-:W-:Y:S03]  /*75f0*/  F2FP.PACK_AB R13, R150, R148 ;  /* 0x00000094960d723e */ /* 0x008fe600000000ff */
[----:B------:R2:W-:Y:S04]  /*7600*/  MUFU.EX2 R156, R2 ;  /* 0x00000002009c7308 */ /* 0x0005e80000000800 */
[----:B--2---:R-:W-:Y:S02]  /*7610*/  FFMA.FTZ R2, R0, R196, R145 ;  /* 0x000000c400027223 */ /* 0x004fe40000010091 */
[--C-:B------:R-:W-:Y:S02]  /*7620*/  FFMA.FTZ R0, R19, c[0x0][0x2d0], -R127.reuse ;  /* 0x0000b40013007a23 */ /* 0x100fe4000001087f */
[----:B------:R-:W-:Y:S01]  /*7630*/  LDSM.16.MT88.4 R16, [R181+0x800] ;  /* 0x00080000b510783b */ /* 0x000fe20000004200 */
[----:B------:R-:W-:Y:S01]  /*7640*/  FADD.FTZ R126, R146, R2 ;  /* 0x00000002927e7221 */ /* 0x000fe20000010000 */
[----:B------:R2:W3:Y:S01]  /*7650*/  MUFU.EX2 R155, R0 ;  /* 0x00000000009b7308 */ /* 0x0004e20000000800 */
[----:B------:R-:W-:Y:S01]  /*7660*/  FFMA.FTZ R2, R33, c[0x0][0x2d0], -R144 ;  /* 0x0000b40021027a23 */ /* 0x000fe20000010890 */
[C---:B-1----:R-:W-:Y:S03]  /*7670*/  HMMA.16816.F32 R84, R136.reuse, R128, R84 ;  /* 0x000000808854723c */ /* 0x042fe60000001854 */
[----:B------:R-:W-:Y:S05]  /*7680*/  FADD.FTZ R33, R152, R126 ;  /* 0x0000007e98217221 */ /* 0x000fea0000010000 */
[C---:B------:R-:W-:Y:S01]  /*7690*/  HMMA.16816.F32 R88, R136.reuse, R130, R88 ;  /* 0x000000828858723c */ /* 0x040fe20000001858 */
[----:B------:R-:W1:Y:S03]  /*76a0*/  LDSM.16.MT88.4 R128, [R178+0x4000] ;  /* 0x00400000b280783b */ /* 0x000e660000004200 */
[--C-:B--2---:R-:W-:Y:S01]  /*76b0*/  FFMA.FTZ R0, R20, c[0x0][0x2d0], -R144.reuse ;  /* 0x0000b40014007a23 */ /* 0x104fe20000010890 */
[----:B---3--:R-:W-:Y:S03]  /*76c0*/  F2FP.PACK_AB R15, R155, R156 ;  /* 0x0000009c9b0f723e */ /* 0x008fe600000000ff */
[----:B------:R2:W-:Y:S01]  /*76d0*/  MUFU.EX2 R143, R0 ;  /* 0x00000000008f7308 */ /* 0x0005e20000000800 */
[C---:B-1----:R-:W-:Y:S03]  /*76e0*/  HMMA.16816.F32 R92, R136.reuse, R128, R92 ;  /* 0x00000080885c723c */ /* 0x042fe6000000185c */
[--C-:B--2---:R-:W-:Y:S06]  /*76f0*/  FFMA.FTZ R0, R21, c[0x0][0x2d0], -R144.reuse ;  /* 0x0000b40015007a23 */ /* 0x104fec0000010890 */
        /* <DEDUP_REMOVED lines=8> */
[----:B-1----:R-:W-:Y:S04]  /*7780*/  FFMA.FTZ R0, R25, c[0x0][0x2d0], -R144 ;  /* 0x0000b40019007a23 */ /* 0x002fe80000010890 */
[----:B------:R1:W-:Y:S04]  /*7790*/  MUFU.EX2 R147, R0 ;  /* 0x0000000000937308 */ /* 0x0003e80000000800 */
[--C-:B-1----:R-:W-:Y:S06]  /*77a0*/  FFMA.FTZ R0, R22, c[0x0][0x2d0], -R127.reuse ;  /* 0x0000b40016007a23 */ /* 0x102fec000001087f */
[----:B------:R1:W3:Y:S01]  /*77b0*/  MUFU.EX2 R142, R0 ;  /* 0x00000000008e7308 */ /* 0x0002e20000000800 */
[C---:B--2---:R-:W-:Y:S08]  /*77c0*/  HMMA.16816.F32 R108, R136.reuse, R128, R108 ;  /* 0x00000080886c723c */ /* 0x044ff0000000186c */
[C---:B------:R-:W-:Y:S01]  /*77d0*/  HMMA.16816.F32 R112, R136.reuse, R130, R112 ;  /* 0x000000828870723c */ /* 0x040fe20000001870 */
[----:B------:R-:W2:Y:S03]  /*77e0*/  LDSM.16.MT88.4 R128, [R180+0x4000] ;  /* 0x00400000b480783b */ /* 0x000ea60000004200 */
[--C-:B-1----:R-:W-:Y:S05]  /*77f0*/  FFMA.FTZ R0, R23, c[0x0][0x2d0], -R127.reuse ;  /* 0x0000b40017007a23 */ /* 0x102fea000001087f */
[----:B------:R-:W-:Y:S01]  /*7800*/  LDSM.16.MT88.4 R20, [R179+0x1000] ;  /* 0x00100000b314783b */ /* 0x000fe20000004200 */
[----:B------:R1:W4:Y:S02]  /*7810*/  MUFU.EX2 R141, R0 ;  /* 0x00000000008d7308 */ /* 0x0003240000000800 */
[--C-:B-1----:R-:W-:Y:S01]  /*7820*/  FFMA.FTZ R0, R26, c[0x0][0x2d0], -R127.reuse ;  /* 0x0000b4001a007a23 */ /* 0x102fe2000001087f */
[C---:B--2---:R-:W-:Y:S07]  /*7830*/  HMMA.16816.F32 R116, R136.reuse, R128, R116 ;  /* 0x000000808874723c */ /* 0x044fee0000001874 */
[----:B------:R1:W2:Y:S01]  /*7840*/  MUFU.EX2 R140, R0 ;  /* 0x00000000008c7308 */ /* 0x0002a20000000800 */
[----:B------:R-:W-:Y:S01]  /*7850*/  HMMA.16816.F32 R120, R136, R130, R120 ;  /* 0x000000828878723c */ /* 0x000fe20000001878 */
[----:B------:R-:W5:Y:S08]  /*7860*/  LDSM.16.MT88.4 R128, [R178+0x800] ;  /* 0x00080000b280783b */ /* 0x000f700000004200 */
[----:B------:R-:W-:Y:S10]  /*7870*/  MUFU.EX2 R136, R29 ;  /* 0x0000001d00887308 */ /* 0x000ff40000000800 */
[----:B------:R2:W-:Y:S01]  /*7880*/  MUFU.EX2 R138, R2 ;  /* 0x00000002008a7308 */ /* 0x0005e20000000800 */
[----:B-1----:R-:W-:Y:S02]  /*7890*/  FFMA.FTZ R0, R27, c[0x0][0x2d0], -R127 ;  /* 0x0000b4001b007a23 */ /* 0x002fe4000001087f */
[----:B------:R-:W-:Y:S07]  /*78a0*/  LDSM.16.MT88.4 R24, [R181+0x1000] ;  /* 0x00100000b518783b */ /* 0x000fee0000004200 */
[----:B------:R1:W1:Y:S01]  /*78b0*/  MUFU.EX2 R139, R0 ;  /* 0x00000000008b7308 */ /* 0x0002620000000800 */
[----:B--2---:R-:W-:Y:S01]  /*78c0*/  FADD.FTZ R2, R159, R33 ;  /* 0x000000219f027221 */ /* 0x004fe20000010000 */
[C---:B-----5:R-:W-:Y:S05]  /*78d0*/  HMMA.16816.F32 R4, R12.reuse, R128, R4 ;  /* 0x000000800c04723c */ /* 0x060fea0000001804 */
[----:B------:R-:W-:Y:S03]  /*78e0*/  FADD.FTZ R2, R148, R2 ;  /* 0x0000000294027221 */ /* 0x000fe60000010000 */
[C---:B------:R-:W-:Y:S01]  /*78f0*/  HMMA.16816.F32 R8, R12.reuse, R130, R8 ;  /* 0x000000820c08723c */ /* 0x040fe20000001808 */
[----:B------:R-:W2:Y:S03]  /*7900*/  LDSM.16.MT88.4 R128, [R180+0x800] ;  /* 0x00080000b480783b */ /* 0x000ea60000004200 */
[----:B-1----:R-:W-:Y:S02]  /*7910*/  FADD.FTZ R0, R153, R124 ;  /* 0x0000007c99007221 */ /* 0x002fe40000010000 */
[--C-:B------:R-:W-:Y:S02]  /*7920*/  FFMA.FTZ R124, R28, c[0x0][0x2d0], -R144.reuse ;  /* 0x0000b4001c7c7a23 */ /* 0x100fe40000010890 */
[C---:B------:R-:W-:Y:S02]  /*7930*/  HMMA.16816.F32 R36, R12.reuse, R132, R36 ;  /* 0x000000840c24723c */ /* 0x040fe40000001824 */
[----:B------:R-:W1:Y:S02]  /*7940*/  MUFU.EX2 R126, R124 ;  /* 0x0000007c007e7308 */ /* 0x000e640000000800 */
[----:B------:R-:W-:Y:S02]  /*7950*/  FFMA.FTZ R28, R32, c[0x0][0x2d0], -R144 ;  /* 0x0000b400201c7a23 */ /* 0x000fe40000010890 */
[----:B------:R-:W-:Y:S02]  /*7960*/  FADD.FTZ R32, R154, R0 ;  /* 0x000000009a207221 */ /* 0x000fe40000010000 */
[C---:B------:R-:W-:Y:S04]  /*7970*/  HMMA.16816.F32 R40, R12.reuse, R134, R40 ;  /* 0x000000860c28723c */ /* 0x040fe80000001828 */
[----:B------:R5:W1:Y:S01]  /*7980*/  MUFU.EX2 R137, R28 ;  /* 0x0000001c00897308 */ /* 0x000a620000000800 */
[--C-:B------:R-:W-:Y:S02]  /*7990*/  FFMA.FTZ R0, R30, c[0x0][0x2d0], -R127.reuse ;  /* 0x0000b4001e007a23 */ /* 0x100fe4000001087f */
[----:B------:R-:W-:Y:S01]  /*79a0*/  FADD.FTZ R29, R149, R32 ;  /* 0x00000020951d7221 */ /* 0x000fe20000010000 */
[C---:B------:R-:W-:Y:S04]  /*79b0*/  HMMA.16816.F32 R44, R12.reuse, R16, R44 ;  /* 0x000000100c2c723c */ /* 0x040fe8000000182c */
[----:B------:R-:W-:Y:S02]  /*79c0*/  FADD.FTZ R2, R150, R2 ;  /* 0x0000000296027221 */ /* 0x000fe40000010000 */
[----:B------:R1:W-:Y:S02]  /*79d0*/  MUFU.EX2 R124, R0 ;  /* 0x00000000007c7308 */ /* 0x0003e40000000800 */
[C---:B------:R-:W-:Y:S01]  /*79e0*/  HMMA.16816.F32 R48, R12.reuse, R18, R48 ;  /* 0x000000120c30723c */ /* 0x040fe20000001830 */
[----:B------:R-:W1:Y:S03]  /*79f0*/  LDSM.16.MT88.4 R16, [R178+0x2800] ;  /* 0x00280000b210783b */ /* 0x000e660000004200 */
[----:B------:R-:W-:Y:S04]  /*7a00*/  FADD.FTZ R2, R156, R2 ;  /* 0x000000029c027221 */ /* 0x000fe80000010000 */
[----:B------:R-:W-:Y:S01]  /*7a10*/  FADD.FTZ R2, R155, R2 ;  /* 0x000000029b027221 */ /* 0x000fe20000010000 */
[C---:B--2---:R-:W-:Y:S03]  /*7a20*/  HMMA.16816.F32 R52, R12.reuse, R128, R52 ;  /* 0x000000800c34723c */ /* 0x044fe60000001834 */
[--C-:B-----5:R-:W-:Y:S02]  /*7a30*/  FFMA.FTZ R28, R35, c[0x0][0x2d0], -R127.reuse ;  /* 0x0000b400231c7a23 */ /* 0x120fe4000001087f */
[----:B---3--:R-:W-:Y:S03]  /*7a40*/  FADD.FTZ R2, R142, R2 ;  /* 0x000000028e027221 */ /* 0x008fe60000010000 */
[C---:B------:R-:W-:Y:S01]  /*7a50*/  HMMA.16816.F32 R56, R12.reuse, R130, R56 ;  /* 0x000000820c38723c */ /* 0x040fe20000001838 */
[----:B------:R-:W2:Y:S01]  /*7a60*/  LDSM.16.MT88.4 R128, [R179+0x2800] ;  /* 0x00280000b380783b */ /* 0x000ea20000004200 */
[----:B------:R-:W-:Y:S02]  /*7a70*/  MUFU.EX2 R28, R28 ;  /* 0x0000001c001c7308 */ /* 0x000fe40000000800 */
[----:B----4-:R-:W-:Y:S02]  /*7a80*/  FADD.FTZ R2, R141, R2 ;  /* 0x000000028d027221 */ /* 0x010fe40000010000 */
[--C-:B-1----:R-:W-:Y:S02]  /*7a90*/  FFMA.FTZ R0, R31, c[0x0][0x2d0], -R127.reuse ;  /* 0x0000b4001f007a23 */ /* 0x102fe4000001087f */
[----:B------:R-:W-:Y:S04]  /*7aa0*/  FADD.FTZ R2, R140, R2 ;  /* 0x000000028c027221 */ /* 0x000fe80000010000 */
[----:B------:R1:W3:Y:S01]  /*7ab0*/  MUFU.EX2 R31, R0 ;  /* 0x00000000001f7308 */ /* 0x0002e20000000800 */
[C---:B------:R-:W-:Y:S08]  /*7ac0*/  HMMA.16816.F32 R60, R12.reuse, R16, R60 ;  /* 0x000000100c3c723c */ /* 0x040ff0000000183c */
[C---:B------:R-:W-:Y:S01]  /*7ad0*/  HMMA.16816.F32 R64, R12.reuse, R18, R64 ;  /* 0x000000120c40723c */ /* 0x040fe20000001840 */
[----:B------:R-:W4:Y:S03]  /*7ae0*/  LDSM.16.MT88.4 R16, [R181+0x2800] ;  /* 0x00280000b510783b */ /* 0x000f260000004200 */
[----:B-1----:R-:W-:Y:S01]  /*7af0*/  FFMA.FTZ R0, R34, c[0x0][0x2d0], -R127 ;  /* 0x0000b40022007a23 */ /* 0x002fe2000001087f */
[----:B------:R-:W-:Y:S03]  /*7b00*/  MOV R127, R3 ;  /* 0x00000003007f7202 */ /* 0x000fe60000000f00 */
[----:B------:R1:W5:Y:S01]  /*7b10*/  MUFU.EX2 R30, R0 ;  /* 0x00000000001e7308 */ /* 0x0003620000000800 */
[C---:B--2---:R-:W-:Y:S08]  /*7b20*/  HMMA.16816.F32 R68, R12.reuse, R128, R68 ;  /* 0x000000800c44723c */ /* 0x044ff00000001844 */
[C---:B------:R-:W-:Y:S01]  /*7b30*/  HMMA.16816.F32 R72, R12.reuse, R130, R72 ;  /* 0x000000820c48723c */ /* 0x040fe20000001848 */
[----:B------:R-:W2:Y:S03]  /*7b40*/  LDSM.16.MT88.4 R128, [R180+0x2800] ;  /* 0x00280000b480783b */ /* 0x000ea60000004200 */
[----:B-1----:R-:W-:Y:S04]  /*7b50*/  FADD.FTZ R0, R151, R29 ;  /* 0x0000001d97007221 */ /* 0x002fe80000010000 */
[----:B------:R-:W-:Y:S04]  /*7b60*/  FADD.FTZ R0, R157, R0 ;  /* 0x000000009d007221 */ /* 0x000fe80000010000 */
[----:B------:R-:W-:Y:S01]  /*7b70*/  FADD.FTZ R0, R158, R0 ;  /* 0x000000009e007221 */ /* 0x000fe20000010000 */
[C---:B----4-:R-:W-:Y:S03]  /*7b80*/  HMMA.16816.F32 R76, R12.reuse, R16, R76 ;  /* 0x000000100c4c723c */ /* 0x050fe6000000184c */
[----:B------:R-:W-:Y:S04]  /*7b90*/  FADD.FTZ R0, R143, R0 ;  /* 0x000000008f007221 */ /* 0x000fe80000010000 */
[C---:B------:R-:W-:Y:S01]  /*7ba0*/  FADD.FTZ R0, R146.reuse, R0 ;  /* 0x0000000092007221 */ /* 0x040fe20000010000 */
[C---:B------:R-:W-:Y:S01]  /*7bb0*/  HMMA.16816.F32 R80, R12.reuse, R18, R80 ;  /* 0x000000120c50723c */ /* 0x040fe20000001850 */
[----:B------:R-:W1:Y:S03]  /*7bc0*/  LDSM.16.MT88.4 R16, [R178+0x4800] ;  /* 0x00480000b210783b */ /* 0x000e660000004200 */
        /* <DEDUP_REMOVED lines=20> */
[----:B------:R-:W-:Y:S07]  /*7d10*/  F2FP.PACK_AB R15, R139, R140 ;  /* 0x0000008c8b0f723e */ /* 0x000fee00000000ff */
[C---:B-1----:R-:W-:Y:S08]  /*7d20*/  HMMA.16816.F32 R4, R12.reuse, R16, R4 ;  /* 0x000000100c04723c */ /* 0x042ff00000001804 */
[C---:B------:R-:W-:Y:S01]  /*7d30*/  HMMA.16816.F32 R8, R12.reuse, R18, R8 ;  /* 0x000000120c08723c */ /* 0x040fe20000001808 */
[----:B------:R-:W1:Y:S07]  /*7d40*/  LDSM.16.MT88.4 R16, [R180+0x1000] ;  /* 0x00100000b410783b */ /* 0x000e6e0000004200 */
[C---:B------:R-:W-:Y:S08]  /*7d50*/  HMMA.16816.F32 R36, R12.reuse, R20, R36 ;  /* 0x000000140c24723c */ /* 0x040ff00000001824 */
[C---:B------:R-:W-:Y:S01]  /*7d60*/  HMMA.16816.F32 R40, R12.reuse, R22, R40 ;  /* 0x000000160c28723c */ /* 0x040fe20000001828 */
[----:B------:R-:W2:Y:S07]  /*7d70*/  LDSM.16.MT88.4 R20, [R178+0x3000] ;  /* 0x00300000b214783b */ /* 0x000eae0000004200 */
        /* <DEDUP_REMOVED lines=9> */
[C---:B----4-:R-:W-:Y:S08]  /*7e10*/  HMMA.16816.F32 R68, R12.reuse, R24, R68 ;  /* 0x000000180c44723c */ /* 0x050ff00000001844 */
        /* <DEDUP_REMOVED lines=18> */
[----:B------:R-:W-:Y:S01]  /*7f40*/  HMMA.16816.F32 R120, R12, R26, R120 ;  /* 0x0000001a0c78723c */ /* 0x000fe20000001878 */
[----:B------:R-:W4:Y:S06]  /*7f50*/  LDSM.16.MT88.4 R24, [R180+0x1800] ;  /* 0x00180000b418783b */ /* 0x000f2c0000004200 */
[----:B------:R-:W-:Y:S02]  /*7f60*/  F2FP.PACK_AB R12, R136, R126 ;  /* 0x0000007e880c723e */ /* 0x000fe400000000ff */
[----:B------:R-:W-:Y:S03]  /*7f70*/  F2FP.PACK_AB R14, R138, R137 ;  /* 0x000000898a0e723e */ /* 0x000fe600000000ff */
[----:B---3--:R-:W-:Y:S02]  /*7f80*/  F2FP.PACK_AB R13, R31, R124 ;  /* 0x0000007c1f0d723e */ /* 0x008fe400000000ff */
[----:B-----5:R-:W-:Y:S07]  /*7f90*/  F2FP.PACK_AB R15, R28, R30 ;  /* 0x0000001e1c0f723e */ /* 0x020fee00000000ff */
[C---:B------:R-:W-:Y:S01]  /*7fa0*/  HMMA.16816.F32 R132, R12.reuse, R128, R4 ;  /* 0x000000800c84723c */ /* 0x040fe20000001804 */
[----:B------:R-:W3:Y:S07]  /*7fb0*/  LDSM.16.MT88.4 R4, [R178+0x3800] ;  /* 0x00380000b204783b */ /* 0x000eee0000004200 */
[C---:B------:R-:W-:Y:S01]  /*7fc0*/  HMMA.16816.F32 R128, R12.reuse, R130, R8 ;  /* 0x000000820c80723c */ /* 0x040fe20000001808 */
[----:B------:R-:W5:Y:S07]  /*7fd0*/  LDSM.16.MT88.4 R8, [R179+0x3800] ;  /* 0x00380000b308783b */ /* 0x000f6e0000004200 */
[C---:B-1----:R-:W-:Y:S08]  /*7fe0*/  HMMA.16816.F32 R36, R12.reuse, R16, R36 ;  /* 0x000000100c24723c */ /* 0x042ff00000001824 */
[C---:B------:R-:W-:Y:S01]  /*7ff0*/  HMMA.16816.F32 R40, R12.reuse, R18, R40 ;  /* 0x000000120c28723c */ /* 0x040fe20000001828 */
[----:B------:R-:W1:Y:S07]  /*8000*/  LDSM.16.MT88.4 R16, [R181+0x3800] ;  /* 0x00380000b510783b */ /* 0x000e6e0000004200 */
[C---:B--2---:R-:W-:Y:S08]  /*8010*/  HMMA.16816.F32 R44, R12.reuse, R20, R44 ;  /* 0x000000140c2c723c */ /* 0x044ff0000000182c */
[C---:B------:R-:W-:Y:S01]  /*8020*/  HMMA.16816.F32 R48, R12.reuse, R22, R48 ;  /* 0x000000160c30723c */ /* 0x040fe20000001830 */
[----:B------:R-:W2:Y:S07]  /*8030*/  LDSM.16.MT88.4 R20, [R180+0x3800] ;  /* 0x00380000b414783b */ /* 0x000eae0000004200 */
[C---:B----4-:R-:W-:Y:S08]  /*8040*/  HMMA.16816.F32 R52, R12.reuse, R24, R52 ;  /* 0x000000180c34723c */ /* 0x050ff00000001834 */
[C---:B------:R-:W-:Y:S08]  /*8050*/  HMMA.16816.F32 R56, R12.reuse, R26, R56 ;  /* 0x0000001a0c38723c */ /* 0x040ff00000001838 */
[C---:B---3--:R-:W-:Y:S08]  /*8060*/  HMMA.16816.F32 R60, R12.reuse, R4, R60 ;  /* 0x000000040c3c723c */ /* 0x048ff0000000183c */
        /* <DEDUP_REMOVED lines=11> */
[C---:B---3--:R-:W-:Y:S07]  /*8120*/  HMMA.16816.F32 R92, R12.reuse, R4, R92 ;  /* 0x000000040c5c723c */ /* 0x048fee000000185c */
[----:B------:R-:W-:Y:S01]  /*8130*/  FADD.FTZ R4, R139, R2 ;  /* 0x000000028b047221 */ /* 0x000fe20000010000 */
[C---:B------:R-:W-:Y:S04]  /*8140*/  HMMA.16816.F32 R96, R12.reuse, R6, R96 ;  /* 0x000000060c60723c */ /* 0x040fe80000001860 */
[----:B------:R-:W-:Y:S01]  /*8150*/  FADD.FTZ R2, R126, R0 ;  /* 0x000000007e027221 */ /* 0x000fe20000010000 */
[----:B------:R-:W-:Y:S01]  /*8160*/  MOV R126, R125 ;  /* 0x0000007d007e7202 */ /* 0x000fe20000000f00 */
[----:B------:R-:W-:Y:S02]  /*8170*/  FADD.FTZ R0, R124, R4 ;  /* 0x000000047c007221 */ /* 0x000fe40000010000 */
[C---:B----4-:R-:W-:Y:S04]  /*8180*/  HMMA.16816.F32 R100, R12.reuse, R8, R100 ;  /* 0x000000080c64723c */ /* 0x050fe80000001864 */
[----:B------:R-:W-:Y:S02]  /*8190*/  FADD.FTZ R2, R136, R2 ;  /* 0x0000000288027221 */ /* 0x000fe40000010000 */
[----:B------:R-:W-:Y:S02]  /*81a0*/  FADD.FTZ R0, R31, R0 ;  /* 0x000000001f007221 */ /* 0x000fe40000010000 */
[C---:B------:R-:W-:Y:S04]  /*81b0*/  HMMA.16816.F32 R104, R12.reuse, R10, R104 ;  /* 0x0000000a0c68723c */ /* 0x040fe80000001868 */
[----:B------:R-:W-:Y:S02]  /*81c0*/  FADD.FTZ R4, R137, R2 ;  /* 0x0000000289047221 */ /* 0x000fe40000010000 */
[----:B------:R-:W-:Y:S01]  /*81d0*/  FADD.FTZ R2, R30, R0 ;  /* 0x000000001e027221 */ /* 0x000fe20000010000 */
[----:B------:R-:W-:Y:S01]  /*81e0*/  IADD3 R0, R193, -0x1, RZ ;  /* 0xffffffffc1007810 */ /* 0x000fe20007ffe0ff */
[C---:B-1----:R-:W-:Y:S04]  /*81f0*/  HMMA.16816.F32 R108, R12.reuse, R16, R108 ;  /* 0x000000100c6c723c */ /* 0x042fe8000000186c */
[----:B------:R-:W-:Y:S01]  /*8200*/  FADD.FTZ R195, R138, R4 ;  /* 0x000000048ac37221 */ /* 0x000fe20000010000 */
[----:B------:R-:W-:Y:S01]  /*8210*/  MOV R193, R0 ;  /* 0x0000000000c17202 */ /* 0x000fe20000000f00 */
[----:B------:R-:W-:Y:S02]  /*8220*/  FADD.FTZ R196, R28, R2 ;  /* 0x000000021cc47221 */ /* 0x000fe40000010000 */
[C---:B------:R-:W-:Y:S08]  /*8230*/  HMMA.16816.F32 R112, R12.reuse, R18, R112 ;  /* 0x000000120c70723c */ /* 0x040ff00000001870 */
[C---:B--2---:R-:W-:Y:S08]  /*8240*/  HMMA.16816.F32 R116, R12.reuse, R20, R116 ;  /* 0x000000140c74723c */ /* 0x044ff00000001874 */
[----:B------:R-:W-:Y:S07]  /*8250*/  HMMA.16816.F32 R120, R12, R22, R120 ;  /* 0x000000160c78723c */ /* 0x000fee0000001878 */
[----:B------:R-:W-:Y:S01]  /*8260*/  MOV R12, R3 ;  /* 0x00000003000c7202 */ /* 0x000fe20000000f00 */
[----:B------:R-:W-:-:S11]  /*8270*/  @P0 BRA `(.L_x_3146) ;  /* 0xffffd22000000947 */ /* 0x000fd6000383ffff */
.L_x_3139:
[----:B------:R-:W-:Y:S05]  /*8280*/  BRA.DIV ~URZ, `(.L_x_3147) ;  /* 0x000056327f007947 */ /* 0x000fea000b800000 */
[----:B------:R1:W2:Y:S02]  /*8290*/  SHFL.BFLY PT, R0, R195, 0x2, 0x1f ;  /* 0x0c401f00c3007f89 */ /* 0x0002a400000e0000 */
.L_x_3224:
[----:B--2---:R-:W-:Y:S01]  /*82a0*/  FADD.FTZ R4, R0, R195 ;  /* 0x000000c300047221 */ /* 0x004fe20000010000 */
[----:B------:R-:W-:Y:S05]  /*82b0*/  BRA.DIV ~URZ, `(.L_x_3148) ;  /* 0x000056527f007947 */ /* 0x000fea000b800000 */
[----:B------:R-:W2:Y:S04]  /*82c0*/  SHFL.BFLY PT, R0, R196, 0x2, 0x1f ;  /* 0x0c401f00c4007f89 */ /* 0x000ea800000e0000 */
[----:B------:R-:W3:Y:S01]  /*82d0*/  SHFL.BFLY PT, R2, R4, 0x1, 0x1f ;  /* 0x0c201f0004027f89 */ /* 0x000ee200000e0000 */
[----:B--2---:R-:W-:-:S02]  /*82e0*/  FADD.FTZ R5, R0, R196 ;  /* 0x000000c400057221 */ /* 0x004fc40000010000 */
[----:B---3--:R-:W-:-:S03]  /*82f0*/  FADD.FTZ R4, R4, R2 ;  /* 0x0000000204047221 */ /* 0x008fc60000010000 */
[----:B------:R2:W3:Y:S04]  /*8300*/  SHFL.BFLY PT, R3, R5, 0x1, 0x1f ;  /* 0x0c201f0005037f89 */ /* 0x0004e800000e0000 */
.L_x_3225:
[----:B------:R-:W-:Y:S01]  /*8310*/  FSETP.NE.FTZ.AND P1, PT, R4, RZ, PT ;  /* 0x000000ff0400720b */ /* 0x000fe20003f35000 */
[----:B---3--:R-:W-:Y:S01]  /*8320*/  FADD.FTZ R3, R3, R5 ;  /* 0x0000000503037221 */ /* 0x008fe20000010000 */
[----:B------:R-:W-:Y:S02]  /*8330*/  MOV R2, RZ ;  /* 0x000000ff00027202 */ /* 0x000fe40000000f00 */
[----:B------:R-:W-:Y:S02]  /*8340*/  MOV R0, RZ ;  /* 0x000000ff00007202 */ /* 0x000fe40000000f00 */
[----:B------:R-:W-:Y:S02]  /*8350*/  FSETP.NE.FTZ.AND P0, PT, R3, RZ, PT ;  /* 0x000000ff0300720b */ /* 0x000fe40003f15000 */
[----:B------:R-:W-:Y:S02]  /*8360*/  MOV R23, 0xff800000 ;  /* 0xff80000000177802 */ /* 0x000fe40000000f00 */
[----:B------:R-:W-:-:S03]  /*8370*/  MOV R22, 0xff800000 ;  /* 0xff80000000167802 */ /* 0x000fc60000000f00 */
[----:B------:R-:W3:Y:S08]  /*8380*/  @P1 MUFU.RCP R2, R4 ;  /* 0x0000000400021308 */ /* 0x000ef00000001000 */
[----:B------:R4:W5:Y:S01]  /*8390*/  @P1 MUFU.LG2 R6, R4 ;  /* 0x0000000400061308 */ /* 0x0009620000000c00 */
[----:B---3--:R-:W-:-:S07]  /*83a0*/  FMUL.FTZ R30, R2, R36 ;  /* 0x00000024021e7220 */ /* 0x008fce0000410000 */
[----:B------:R-:W3:Y:S01]  /*83b0*/  @P0 MUFU.RCP R0, R3 ;  /* 0x0000000300000308 */ /* 0x000ee20000001000 */
[C---:B------:R-:W-:Y:S02]  /*83c0*/  FMUL.FTZ R31, R2.reuse, R37 ;  /* 0x00000025021f7220 */ /* 0x040fe40000410000 */
[C---:B------:R-:W-:Y:S02]  /*83d0*/  FMUL.FTZ R32, R2.reuse, R40 ;  /* 0x0000002802207220 */ /* 0x040fe40000410000 */
[----:B------:R-:W-:Y:S01]  /*83e0*/  FMUL.FTZ R33, R2, R41 ;  /* 0x0000002902217220 */ /* 0x000fe20000410000 */
[----:B----4-:R-:W-:Y:S01]  /*83f0*/  @P1 MOV R4, 0x3f317218 ;  /* 0x3f31721800041802 */ /* 0x010fe20000000f00 */
        /* <DEDUP_REMOVED lines=22> */
[----:B------:R-:W-:Y:S01]  /*8560*/  @P1 FFMA.FTZ R23, R4, R125, R6 ;  /* 0x0000007d04171223 */ /* 0x000fe20000010006 */
[----:B------:R-:W-:Y:S01]  /*8570*/  MOV R4, 0x1 ;  /* 0x0000000100047802 */ /* 0x000fe20000000f00 */
        /* <DEDUP_REMOVED lines=24> */
[----:B------:R4:W5:Y:S01]  /*8700*/  @P0 MUFU.LG2 R2, R3 ;  /* 0x0000000300020308 */ /* 0x0009620000000c00 */
[C---:B---3--:R-:W-:Y:S02]  /*8710*/  FMUL.FTZ R104, R0.reuse, R134 ;  /* 0x0000008600687220 */ /* 0x048fe40000410000 */
[C---:B------:R-:W-:Y:S02]  /*8720*/  FMUL.FTZ R105, R0.reuse, R135 ;  /* 0x0000008700697220 */ /* 0x040fe40000410000 */
[C---:B------:R-:W-:Y:S02]  /*8730*/  FMUL.FTZ R96, R0.reuse, R130 ;  /* 0x0000008200607220 */ /* 0x040fe40000410000 */
[----:B------:R-:W-:-:S02]  /*8740*/  FMUL.FTZ R97, R0, R131 ;  /* 0x0000008300617220 */ /* 0x000fc40000410000 */
[C---:B------:R-:W-:Y:S02]  /*8750*/  FMUL.FTZ R130, R0.reuse, R50 ;  /* 0x0000003200827220 */ /* 0x040fe40000410000 */
[C---:B------:R-:W-:Y:S02]  /*8760*/  FMUL.FTZ R131, R0.reuse, R51 ;  /* 0x0000003300837220 */ /* 0x040fe40000410000 */
[C---:B------:R-:W-:Y:S02]  /*8770*/  FMUL.FTZ R134, R0.reuse, R74 ;  /* 0x0000004a00867220 */ /* 0x040fe40000410000 */
[----:B------:R-:W-:Y:S01]  /*8780*/  FMUL.FTZ R135, R0, R75 ;  /* 0x0000004b00877220 */ /* 0x000fe20000410000 */
[----:B----4-:R-:W-:Y:S01]  /*8790*/  @P0 MOV R3, 0x3f317218 ;  /* 0x3f31721800030802 */ /* 0x010fe20000000f00 */
[----:B-----5:R-:W-:Y:S02]  /*87a0*/  @P0 FMUL.FTZ R2, R2, 0.69314718246459960938 ;  /* 0x3f31721802020820 */ /* 0x020fe40000410000 */
[----:B------:R-:W-:-:S02]  /*87b0*/  FMUL.FTZ R112, R0, R54 ;  /* 0x0000003600707220 */ /* 0x000fc40000410000 */
        /* <DEDUP_REMOVED lines=42> */
.L_x_3121:
[----:B------:R-:W3:Y:S01]  /*8a60*/  S2R R2, SR_TID.X ;  /* 0x0000000000027919 */ /* 0x000ee20000002100 */
[----:B------:R-:W-:Y:S01]  /*8a70*/  BSSY B0, `(.L_x_3149) ;  /* 0x0000010000007945 */ /* 0x000fe20003800000 */
[----:B---3--:R-:W-:-:S13]  /*8a80*/  LOP3.LUT P0, RZ, R2, 0xff, RZ, 0xc0, !PT ;  /* 0x000000ff02ff7812 */ /* 0x008fda000780c0ff */
[----:B------:R-:W-:Y:S05]  /*8a90*/  @P0 BRA `(.L_x_3150) ;  /* 0x000000d000000947 */ /* 0x000fea0003800000 */
[----:B------:R-:W3:Y:S01]  /*8aa0*/  S2R R4, SR_LANEID ;  /* 0x0000000000047919 */ /* 0x000ee20000000000 */
[----:B------:R-:W-:Y:S01]  /*8ab0*/  VOTEU.ANY UR4, UPT, PT ;  /* 0x0000000000047886 */ /* 0x000fe200038e0100 */
[----:B--2---:R-:W-:Y:S01]  /*8ac0*/  IMAD.MOV.U32 R5, RZ, RZ, c[0x0][0x564] ;  /* 0x00015900ff057624 */ /* 0x004fe200078e00ff */
[----:B------:R-:W3:Y:S08]  /*8ad0*/  FLO.U32 R3, UR4 ;  /* 0x0000000400037d00 */ /* 0x000ef000080e0000 */
[----:B------:R-:W2:Y:S01]  /*8ae0*/  POPC R2, UR4 ;  /* 0x0000000400027d09 */ /* 0x000ea20008000000 */
[----:B---3--:R-:W-:Y:S01]  /*8af0*/  ISETP.EQ.U32.AND P0, PT, R3, R4, PT ;  /* 0x000000040300720c */ /* 0x008fe20003f02070 */
[----:B------:R-:W-:-:S12]  /*8b00*/  IMAD.MOV.U32 R4, RZ, RZ, c[0x0][0x560] ;  /* 0x00015800ff047624 */ /* 0x000fd800078e00ff */
[----:B--2---:R2:W3:Y:S04]  /*8b10*/  @P0 ATOMG.E.ADD.STRONG.GPU PT, R2, [R4.64], R2 ;  /* 0x00000002040209a8 */ /* 0x0044e800081ee1c6 */
[----:B--2---:R-:W2:Y:S04]  /*8b20*/  S2R R4, SR_LTMASK ;  /* 0x0000000000047919 */ /* 0x004ea80000003900 */
[----:B---3--:R2:W3:Y:S02]  /*8b30*/  SHFL.IDX PT, R3, R2, R3, 0x1f ;  /* 0x00001f0302037589 */ /* 0x0084e400000e0000 */
[----:B--2---:R-:W-:-:S06]  /*8b40*/  LOP3.LUT R2, R4, UR4, RZ, 0xc0, !PT ;  /* 0x0000000404027c12 */ /* 0x004fcc000f8ec0ff */
[----:B------:R-:W3:Y:S02]  /*8b50*/  POPC R2, R2 ;  /* 0x0000000200027309 */ /* 0x000ee40000000000 */
[----:B---3--:R-:W-:-:S06]  /*8b60*/  IADD3 R212, R3, c[0x0][0xc], R2 ;  /* 0x0000030003d47a10 */ /* 0x008fcc0007ffe002 */
.L_x_3150:
[----:B------:R-:W-:Y:S05]  /*8b70*/  BSYNC B0 ;  /* 0x0000000000007941 */ /* 0x000fea0003800000 */
.L_x_3149:
[----:B------:R-:W-:Y:S01]  /*8b80*/  PRMT R0, R0, 0x9910, RZ ;  /* 0x0000991000007816 */ /* 0x000fe200000000ff */
[----:B------:R-:W-:Y:S01]  /*8b90*/  BSSY B1, `(.L_x_3151) ;  /* 0x000032d000017945 */ /* 0x000fe20003800000 */
[----:B------:R-:W-:Y:S02]  /*8ba0*/  IMAD.MOV.U32 R94, RZ, RZ, R212 ;  /* 0x000000ffff5e7224 */ /* 0x000fe400078e00d4 */
[----:B------:R-:W-:-:S13]  /*8bb0*/  ISETP.NE.AND P0, PT, R0, RZ, PT ;  /* 0x000000ff0000720c */ /* 0x000fda0003f05270 */
[----:B------:R-:W-:Y:S05]  /*8bc0*/  @!P0 BRA `(.L_x_3152) ;  /* 0x0000260000008947 */ /* 0x000fea0003800000 */
[----:B--2---:R-:W2:Y:S01]  /*8bd0*/  LDL R5, [R1] ;  /* 0x0000000001057983 */ /* 0x004ea20000100800 */
        /* <DEDUP_REMOVED lines=118> */
.L_x_3153:
        /* <DEDUP_REMOVED lines=114> */
.L_x_3226:
[----:B------:R-:W-:Y:S05]  /*9a60*/  BRA.DIV ~URZ, `(.L_x_3156) ;  /* 0x000040127f007947 */ /* 0x000fea000b800000 */
[----:B------:R4:W2:Y:S02]  /*9a70*/  SHFL.IDX PT, R0, R12, RZ, 0x181f ;  /* 0x00181fff0c007589 */ /* 0x0008a400000e0000 */
.L_x_3227:
        /* <DEDUP_REMOVED lines=19> */
.L_x_3158:
[----:B------:R-:W-:Y:S05]  /*9bb0*/  BSYNC B0 ;  /* 0x0000000000007941 */ /* 0x000fea0003800000 */
.L_x_3157:
[----:B------:R-:W-:Y:S05]  /*9bc0*/  BRA.DIV ~URZ, `(.L_x_3159) ;  /* 0x00003f227f007947 */ /* 0x000fea000b800000 */
[----:B---3--:R3:W4:Y:S04]  /*9bd0*/  SHFL.IDX PT, R8, R9, 0x1, 0x181f ;  /* 0x00381f0009087f89 */ /* 0x00872800000e0000 */
[----:B--2---:R3:W2:Y:S02]  /*9be0*/  SHFL.IDX PT, R0, R12, 0x1, 0x181f ;  /* 0x00381f000c007f89 */ /* 0x0046a400000e0000 */
.L_x_3228:
        /* <DEDUP_REMOVED lines=19> */
.L_x_3161:
[----:B------:R-:W-:Y:S05]  /*9d20*/  BSYNC B0 ;  /* 0x0000000000007941 */ /* 0x000fea0003800000 */
.L_x_3160:
[----:B------:R-:W-:Y:S05]  /*9d30*/  BRA.DIV ~URZ, `(.L_x_3162) ;  /* 0x00003e827f007947 */ /* 0x000fea000b800000 */
[----:B----4-:R4:W3:Y:S02]  /*9d40*/  SHFL.IDX PT, R8, R9, 0x2, 0x181f ;  /* 0x00581f0009087f89 */ /* 0x0108e400000e0000 */
.L_x_3229:
[----:B------:R-:W-:Y:S05]  /*9d50*/  BRA.DIV ~URZ, `(.L_x_3163) ;  /* 0x00003ed27f007947 */ /* 0x000fea000b800000 */
[----:B--2---:R2:W4:Y:S02]  /*9d60*/  SHFL.IDX PT, R0, R12, 0x2, 0x181f ;  /* 0x00581f000c007f89 */ /* 0x00452400000e0000 */
.L_x_3230:
        /* <DEDUP_REMOVED lines=19> */
.L_x_3165:
[----:B------:R-:W-:Y:S05]  /*9ea0*/  BSYNC B0 ;  /* 0x0000000000007941 */ /* 0x000fea0003800000 */
.L_x_3164:
[----:B------:R-:W-:Y:S05]  /*9eb0*/  BRA.DIV ~URZ, `(.L_x_3166) ;  /* 0x00003de27f007947 */ /* 0x000fea000b800000 */
[----:B---3--:R3:W2:Y:S04]  /*9ec0*/  SHFL.IDX PT, R6, R9, 0x3, 0x181f ;  /* 0x00781f0009067f89 */ /* 0x0086a800000e0000 */
[----:B----4-:R3:W4:Y:S02]  /*9ed0*/  SHFL.IDX PT, R0, R12, 0x3, 0x181f ;  /* 0x00781f000c007f89 */ /* 0x01072400000e0000 */
.L_x_3231:
        /* <DEDUP_REMOVED lines=20> */
.L_x_3154:
        /* <DEDUP_REMOVED lines=32> */
.L_x_3232:
[----:B------:R-:W-:Y:S05]  /*a220*/  BRA.DIV ~URZ, `(.L_x_3169) ;  /* 0x00003bb27f007947 */ /* 0x000fea000b800000 */
[----:B------:R3:W4:Y:S02]  /*a230*/  SHFL.IDX PT, R0, R12, RZ, 0x1c1f ;  /* 0x001c1fff0c007589 */ /* 0x00072400000e0000 */
.L_x_3233:
        /* <DEDUP_REMOVED lines=122> */
.L_x_3171:
[----:B------:R-:W-:Y:S05]  /*a9e0*/  BSYNC B0 ;  /* 0x0000000000007941 */ /* 0x000fea0003800000 */
.L_x_3170:
[----:B------:R-:W-:Y:S05]  /*a9f0*/  BRA.DIV ~URZ, `(.L_x_3172) ;  /* 0x000034527f007947 */ /* 0x000fea000b800000 */
[----:B--2---:R2:W1:Y:S04]  /*aa00*/  SHFL.IDX PT, R4, R5, 0x1, 0x1c1f ;  /* 0x003c1f0005047f89 */ /* 0x00446800000e0000 */
[----:B----4-:R2:W4:Y:S02]  /*aa10*/  SHFL.IDX PT, R0, R12, 0x1, 0x1c1f ;  /* 0x003c1f000c007f89 */ /* 0x01052400000e0000 */
.L_x_3234:
        /* <DEDUP_REMOVED lines=123> */
.L_x_3152:
        /* <DEDUP_REMOVED lines=10> */
[----:B--2---:R-:W-:-:S05]  /*b270*/  @P1 IADD3.X R5, R218, c[0x0][0x50c], RZ, P0, !PT ;  /* 0x00014300da051a10 */ /* 0x004fca00007fe4ff */
        /* <DEDUP_REMOVED lines=8> */
.L_x_3173:
[----:B---3--:R-:W2:Y:S01]  /*b300*/  S2R R2, SR_TID.X ;  /* 0x0000000000027919 */ /* 0x008ea20000002100 */
        /* <DEDUP_REMOVED lines=54> */
.L_x_3175:
[----:B------:R-:W-:Y:S05]  /*b670*/  BSYNC B0 ;  /* 0x0000000000007941 */ /* 0x000fea0003800000 */
.L_x_3174:
        /* <DEDUP_REMOVED lines=35> */
.L_x_3235:
[----:B------:R-:W-:Y:S05]  /*b8b0*/  BRA.DIV ~URZ, `(.L_x_3177) ;  /* 0x000026d27f007947 */ /* 0x000fea000b800000 */
[----:B------:R3:W4:Y:S02]  /*b8c0*/  SHFL.IDX PT, R0, R12, RZ, 0x181f ;  /* 0x00181fff0c007589 */ /* 0x00072400000e0000 */
.L_x_3236:
        /* <DEDUP_REMOVED lines=20> */
.L_x_3179:
[----:B------:R-:W-:Y:S05]  /*ba10*/  BSYNC B0 ;  /* 0x0000000000007941 */ /* 0x000fea0003800000 */
.L_x_3178:
[----:B------:R-:W-:Y:S05]  /*ba20*/  BRA.DIV ~URZ, `(.L_x_3180) ;  /* 0x000025d27f007947 */ /* 0x000fea000b800000 */
[----:B--2---:R2:W1:Y:S04]  /*ba30*/  SHFL.IDX PT, R8, R9, 0x1, 0x181f ;  /* 0x00381f0009087f89 */ /* 0x00446800000e0000 */
[----:B----4-:R2:W4:Y:S02]  /*ba40*/  SHFL.IDX PT, R0, R12, 0x1, 0x181f ;  /* 0x00381f000c007f89 */ /* 0x01052400000e0000 */
.L_x_3237:
        /* <DEDUP_REMOVED lines=19> */
.L_x_3182:
[----:B------:R-:W-:Y:S05]  /*bb80*/  BSYNC B0 ;  /* 0x0000000000007941 */ /* 0x000fea0003800000 */
.L_x_3181:
[----:B------:R-:W-:Y:S05]  /*bb90*/  BRA.DIV ~URZ, `(.L_x_3183) ;  /* 0x000025327f007947 */ /* 0x000fea000b800000 */
[----:B-1----:R1:W2:Y:S02]  /*bba0*/  SHFL.IDX PT, R8, R9, 0x2, 0x181f ;  /* 0x00581f0009087f89 */ /* 0x0022a400000e0000 */
.L_x_3238:
[----:B------:R-:W-:Y:S05]  /*bbb0*/  BRA.DIV ~URZ, `(.L_x_3184) ;  /* 0x000025827f007947 */ /* 0x000fea000b800000 */
[----:B----4-:R4:W1:Y:S02]  /*bbc0*/  SHFL.IDX PT, R0, R12, 0x2, 0x181f ;  /* 0x00581f000c007f89 */ /* 0x01086400000e0000 */
.L_x_3239:
        /* <DEDUP_REMOVED lines=19> */
.L_x_3186:
[----:B------:R-:W-:Y:S05]  /*bd00*/  BSYNC B0 ;  /* 0x0000000000007941 */ /* 0x000fea0003800000 */
.L_x_3185:
[----:B------:R-:W-:Y:S05]  /*bd10*/  BRA.DIV ~URZ, `(.L_x_3187) ;  /* 0x000024927f007947 */ /* 0x000fea000b800000 */
[----:B--2---:R2:W3:Y:S04]  /*bd20*/  SHFL.IDX PT, R8, R9, 0x3, 0x181f ;  /* 0x00781f0009087f89 */ /* 0x0044e800000e0000 */
[----:B-1----:R2:W1:Y:S02]  /*bd30*/  SHFL.IDX PT, R0, R12, 0x3, 0x181f ;  /* 0x00781f000c007f89 */ /* 0x00246400000e0000 */
.L_x_3240:
        /* <DEDUP_REMOVED lines=18> */
.L_x_3167:
[----:B------:R-:W-:Y:S05]  /*be60*/  BSYNC B1 ;  /* 0x0000000000017941 */ /* 0x000fea0003800000 */
.L_x_3151:
        /* <DEDUP_REMOVED lines=13> */
.L_x_3241:
[----:B------:R-:W-:Y:S05]  /*bf40*/  BRA.DIV ~URZ, `(.L_x_3190) ;  /* 0x000023a27f007947 */ /* 0x000fea000b800000 */
[----:B------:R4:W2:Y:S02]  /*bf50*/  SHFL.IDX PT, R8, R94, 0x1, 0x1f ;  /* 0x00201f005e087f89 */ /* 0x0008a400000e0000 */
.L_x_3242:
        /* <DEDUP_REMOVED lines=18> */
.L_x_3243:
        /* <DEDUP_REMOVED lines=16> */
.L_x_3244:
[----:B----4-:R-:W-:Y:S01]  /*c180*/  IMAD R0, R0, c[0x0][0x538], RZ ;  /* 0x00014e0000007a24 */ /* 0x010fe200078e02ff */
[----:B------:R-:W-:Y:S04]  /*c190*/  BSSY B1, `(.L_x_3193) ;  /* 0x000007c000017945 */ /* 0x000fe80003800000 */
[----:B--2---:R-:W-:-:S04]  /*c1a0*/  IADD3 R8, R0, R8, RZ ;  /* 0x0000000800087210 */ /* 0x004fc80007ffe0ff */
[----:B---3--:R-:W-:-:S13]  /*c1b0*/  ISETP.GT.AND P6, PT, R8, R9, PT ;  /* 0x000000090800720c */ /* 0x008fda0003fc4270 */
[----:B------:R-:W-:Y:S05]  /*c1c0*/  @P6 BRA `(.L_x_3194) ;  /* 0x0000024000006947 */ /* 0x000fea0003800000 */
.L_x_3198:
        /* <DEDUP_REMOVED lines=16> */
.L_x_3245:
        /* <DEDUP_REMOVED lines=16> */
.L_x_3246:
[----:B--2---:R-:W-:-:S05]  /*c3d0*/  IMAD R0, R0, c[0x0][0x538], RZ ;  /* 0x00014e0000007a24 */ /* 0x004fca00078e02ff */
[----:B------:R-:W-:-:S04]  /*c3e0*/  IADD3 R8, R0, R8, RZ ;  /* 0x0000000800087210 */ /* 0x000fc80007ffe0ff */
[----:B------:R-:W-:-:S13]  /*c3f0*/  ISETP.GT.AND P6, PT, R8, R9, PT ;  /* 0x000000090800720c */ /* 0x000fda0003fc4270 */
[----:B-1----:R-:W-:Y:S05]  /*c400*/  @!P6 BRA `(.L_x_3198) ;  /* 0xfffffdc00000e947 */ /* 0x002fea000383ffff */
.L_x_3194:
[----:B------:R-:W-:-:S05]  /*c410*/  IADD3 R8, -R0, R8, RZ ;  /* 0x0000000800087210 */ /* 0x000fca0007ffe1ff */
[----:B------:R-:W-:-:S05]  /*c420*/  IMAD R0, R4, c[0x0][0x538], R8 ;  /* 0x00014e0004007a24 */ /* 0x000fca00078e0208 */
[----:B------:R-:W-:Y:S01]  /*c430*/  ISETP.GT.AND P0, PT, R0, R9, PT ;  /* 0x000000090000720c */ /* 0x000fe20003f04270 */
[----:B------:R-:W-:-:S12]  /*c440*/  BRA.DIV ~URZ, `(.L_x_3199) ;  /* 0x000023027f007947 */ /* 0x000fd8000b800000 */
[----:B------:R-:W-:-:S04]  /*c450*/  VOTE.ANY R0, PT, !P0 ;  /* 0x0000000000007806 */ /* 0x000fc800040e0100 */
.L_x_3247:
[----:B------:R2:W3:Y:S01]  /*c460*/  POPC R11, R0 ;  /* 0x00000000000b7309 */ /* 0x0004e20000000000 */
[----:B------:R-:W-:Y:S05]  /*c470*/  BRA.DIV ~URZ, `(.L_x_3200) ;  /* 0x000023127f007947 */ /* 0x000fea000b800000 */
[----:B---3--:R3:W4:Y:S04]  /*c480*/  SHFL.IDX PT, R6, R6, R11, 0x1f ;  /* 0x00001f0b06067589 */ /* 0x00872800000e0000 */
[----:B------:R3:W1:Y:S02]  /*c490*/  SHFL.IDX PT, R7, R7, R11, 0x1f ;  /* 0x00001f0b07077589 */ /* 0x00066400000e0000 */
.L_x_3248:
[----:B------:R-:W-:Y:S01]  /*c4a0*/  ISETP.NE.AND P0, PT, R0, RZ, PT ;  /* 0x000000ff0000720c */ /* 0x000fe20003f05270 */
[----:B------:R-:W-:-:S12]  /*c4b0*/  BSSY B0, `(.L_x_3201) ;  /* 0x0000005000007945 */ /* 0x000fd80003800000 */
[----:B------:R-:W-:Y:S05]  /*c4c0*/  @!P0 BRA `(.L_x_3202) ;  /* 0x0000003000008947 */ /* 0x000fea0003800000 */
[----:B--2---:R-:W-:Y:S01]  /*c4d0*/  IADD3 R0, R11, -0x1, RZ ;  /* 0xffffffff0b007810 */ /* 0x004fe20007ffe0ff */
[----:B------:R-:W-:Y:S05]  /*c4e0*/  BRA.DIV ~URZ, `(.L_x_3203) ;  /* 0x000023727f007947 */ /* 0x000fea000b800000 */
[----:B------:R2:W3:Y:S02]  /*c4f0*/  SHFL.IDX PT, R10, R4, R0, 0x1f ;  /* 0x00001f00040a7589 */ /* 0x0004e400000e0000 */
.L_x_3202:
[----:B------:R-:W-:Y:S05]  /*c500*/  BSYNC B0 ;  /* 0x0000000000007941 */ /* 0x000fea0003800000 */
.L_x_3201:
        /* <DEDUP_REMOVED lines=64> */
.L_x_3195:
[----:B------:R-:W-:Y:S01]  /*c910*/  IMAD.MOV.U32 R212, RZ, RZ, R9 ;  /* 0x000000ffffd47224 */ /* 0x000fe200078e0009 */
[----:B------:R-:W-:Y:S01]  /*c920*/  MOV R214, RZ ;  /* 0x000000ff00d67202 */ /* 0x000fe20000000f00 */
[----:B------:R-:W-:Y:S01]  /*c930*/  IMAD.MOV.U32 R213, RZ, RZ, RZ ;  /* 0x000000ffffd57224 */ /* 0x000fe200078e00ff */
[----:B------:R-:W-:Y:S02]  /*c940*/  MOV R215, c[0x0][0x53c] ;  /* 0x00014f0000d77a02 */ /* 0x000fe40000000f00 */
.L_x_3204:
[----:B------:R-:W-:Y:S05]  /*c950*/  BSYNC B1 ;  /* 0x0000000000017941 */ /* 0x000fea0003800000 */
.L_x_3193:
[----:B------:R-:W-:Y:S01]  /*c960*/  WARPSYNC 0xffffffff ;  /* 0xffffffff00007948 */ /* 0x000fe20003800000 */
[----:B------:R-:W-:Y:S01]  /*c970*/  BAR.SYNC.DEFER_BLOCKING 0x4, 0x100 ;  /* 0x0104000000007b1d */ /* 0x000fe20000010000 */
[----:B------:R-:W-:-:S13]  /*c980*/  ISETP.NE.AND P0, PT, R13, RZ, PT ;  /* 0x000000ff0d00720c */ /* 0x000fda0003f05270 */
[----:B------:R2:W-:Y:S04]  /*c990*/  @!P0 STS.128 [0x18100], R212 ;  /* 0x018100d4ff008388 */ /* 0x0005e80000000c00 */
[----:B------:R-:W-:Y:S06]  /*c9a0*/  BAR.ARV 0x5, 0x100 ;  /* 0x0144000000007b1d */ /* 0x000fec0000002000 */
.L_x_3188:
[----:B-1----:R-:W-:-:S13]  /*c9b0*/  ISETP.GE.AND P0, PT, R215, c[0x0][0x53c], PT ;  /* 0x00014f00d7007a0c */ /* 0x002fda0003f06270 */
[----:B--23--:R-:W-:Y:S01]  /*c9c0*/  @P0 CALL.REL.NOINC `(.L_x_3205) ;  /* 0x0000001000000944 */ /* 0x00cfe20003c00000 */
[----:B------:R-:W-:Y:S05]  /*c9d0*/  BRA `(.L_x_3206) ;  /* 0xffff4b9000007947 */ /* 0x000fea000383ffff */
.L_x_3205:
[----:B------:R-:W-:Y:S05]  /*c9e0*/  EXIT ;  /* 0x000000000000794d */ /* 0x000fea0003800000 */
.L_x_3107:
[----:B------:R-:W-:Y:S01]  /*c9f0*/  IMAD.MOV.U32 R0, RZ, RZ, R5 ;  /* 0x000000ffff007224 */ /* 0x000fe200078e0005 */
[----:B------:R-:W-:Y:S02]  /*ca00*/  MOV R2, 0x1 ;  /* 0x0000000100027802 */ /* 0x000fe40000000f00 */
[----:B------:R-:W-:Y:S02]  /*ca10*/  MOV R3, 0xca30 ;  /* 0x0000ca3000037802 */ /* 0x000fe40000000f00 */
[----:B--2---:R-:W-:Y:S05]  /*ca20*/  CALL.REL.NOINC `($__internal_54_$__cuda_sm70_shflsync_up_p) ;  /* 0x00001f7000007944 */ /* 0x004fea0003c00000 */
[----:B------:R-:W-:Y:S01]  /*ca30*/  MOV R0, R4 ;  /* 0x0000000400007202 */ /* 0x000fe20000000f00 */
[----:B------:R-:W-:Y:S05]  /*ca40*/  BRA `(.L_x_3207) ;  /* 0xffff3a0000007947 */ /* 0x000fea000383ffff */
.L_x_3108:
[----:B------:R-:W-:Y:S01]  /*ca50*/  IMAD.MOV.U32 R0, RZ, RZ, R5 ;  /* 0x000000ffff007224 */ /* 0x000fe200078e0005 */
[----:B------:R-:W-:Y:S02]  /*ca60*/  MOV R2, 0x2 ;  /* 0x0000000200027802 */ /* 0x000fe40000000f00 */
[----:B------:R-:W-:Y:S02]  /*ca70*/  MOV R3, 0xca90 ;  /* 0x0000ca9000037802 */ /* 0x000fe40000000f00 */
[----:B--2---:R-:W-:Y:S05]  /*ca80*/  CALL.REL.NOINC `($__internal_54_$__cuda_sm70_shflsync_up_p) ;  /* 0x00001f1000007944 */ /* 0x004fea0003c00000 */
[----:B------:R-:W-:Y:S01]  /*ca90*/  SEL R0, R4, RZ, P4 ;  /* 0x000000ff04007207 */ /* 0x000fe20002000000 */
[----:B------:R-:W-:Y:S01]  /*caa0*/  IMAD.MOV.U32 R2, RZ, RZ, 0x4 ;  /* 0x00000004ff027424 */ /* 0x000fe200078e00ff */
[----:B------:R-:W-:-:S03]  /*cab0*/  MOV R3, 0xcae0 ;  /* 0x0000cae000037802 */ /* 0x000fc60000000f00 */
[----:B------:R-:W-:Y:S02]  /*cac0*/  IMAD.IADD R0, R5, 0x1, R0 ;  /* 0x0000000105007824 */ /* 0x000fe400078e0200 */
[----:B------:R-:W-:Y:S05]  /*cad0*/  CALL.REL.NOINC `($__internal_54_$__cuda_sm70_shflsync_up_p) ;  /* 0x00001ec000007944 */ /* 0x000fea0003c00000 */
        /* <DEDUP_REMOVED lines=12> */
[----:B------:R-:W-:Y:S02]  /*cba0*/  MOV R3, 0x1f ;  /* 0x0000001f00037802 */ /* 0x000fe40000000f00 */
[----:B------:R-:W-:Y:S01]  /*cbb0*/  MOV R2, 0xcbf0 ;  /* 0x0000cbf000027802 */ /* 0x000fe20000000f00 */
[----:B------:R-:W-:-:S04]  /*cbc0*/  IMAD.IADD R4, R0, 0x1, R4 ;  /* 0x0000000100047824 */ /* 0x000fc800078e0204 */
[----:B------:R-:W-:Y:S02]  /*cbd0*/  IMAD.MOV.U32 R191, RZ, RZ, R4 ;  /* 0x000000ffffbf7224 */ /* 0x000fe400078e0004 */
[----:B------:R-:W-:Y:S05]  /*cbe0*/  CALL.REL.NOINC `($__internal_53_$__cuda_sm70_shflsync_idx_p) ;  /* 0x00001d4000007944 */ /* 0x000fea0003c00000 */
[----:B-----5:R-:W-:Y:S01]  /*cbf0*/  MOV R0, R191 ;  /* 0x000000bf00007202 */ /* 0x020fe20000000f00 */
[----:B-1----:R-:W-:Y:S05]  /*cc00*/  BRA `(.L_x_3208) ;  /* 0xffff394000007947 */ /* 0x002fea000383ffff */
.L_x_3110:
[----:B------:R-:W-:Y:S02]  /*cc10*/  SEL R0, RZ, 0x1, P0 ;  /* 0x00000001ff007807 */ /* 0x000fe40000000000 */
[----:B------:R-:W-:Y:S02]  /*cc20*/  MOV R2, 0xcc40 ;  /* 0x0000cc4000027802 */ /* 0x000fe40000000f00 */
[----:B------:R-:W-:Y:S05]  /*cc30*/  CALL.REL.NOINC `($__internal_55_$__cuda_sm70_votesync_ballot) ;  /* 0x00001dd000007944 */ /* 0x000fea0003c00000 */
[----:B------:R-:W-:Y:S05]  /*cc40*/  BRA `(.L_x_3209) ;  /* 0xffff399000007947 */ /* 0x000fea000383ffff */
.L_x_3111:
[----:B------:R-:W-:Y:S01]  /*cc50*/  IMAD.MOV.U32 R191, RZ, RZ, R8 ;  /* 0x000000ffffbf7224 */ /* 0x000fe200078e0008 */
[----:B--2---:R-:W-:Y:S01]  /*cc60*/  MOV R190, R215 ;  /* 0x000000d700be7202 */ /* 0x004fe20000000f00 */
[----:B------:R-:W-:Y:S01]  /*cc70*/  IMAD.MOV.U32 R3, RZ, RZ, 0x1f ;  /* 0x0000001fff037424 */ /* 0x000fe200078e00ff */
[----:B------:R-:W-:Y:S02]  /*cc80*/  MOV R2, 0xcca0 ;  /* 0x0000cca000027802 */ /* 0x000fe40000000f00 */
[----:B-1----:R-:W-:Y:S05]  /*cc90*/  CALL.REL.NOINC `($__internal_53_$__cuda_sm70_shflsync_idx_p) ;  /* 0x00001c9000007944 */ /* 0x002fea0003c00000 */
[----:B------:R-:W-:Y:S01]  /*cca0*/  IMAD.MOV.U32 R11, RZ, RZ, R191 ;  /* 0x000000ffff0b7224 */ /* 0x000fe200078e00bf */
[----:B------:R-:W-:Y:S01]  /*ccb0*/  MOV R191, R7 ;  /* 0x0000000700bf7202 */ /* 0x000fe20000000f00 */
[----:B------:R-:W-:Y:S01]  /*ccc0*/  IMAD.MOV.U32 R6, RZ, RZ, RZ ;  /* 0x000000ffff067224 */ /* 0x000fe200078e00ff */
[----:B------:R-:W-:Y:S01]  /*ccd0*/  MOV R190, R215 ;  /* 0x000000d700be7202 */ /* 0x000fe20000000f00 */
[----:B------:R-:W-:Y:S01]  /*cce0*/  IMAD.MOV.U32 R3, RZ, RZ, 0x1f ;  /* 0x0000001fff037424 */ /* 0x000fe200078e00ff */
[----:B------:R-:W-:-:S02]  /*ccf0*/  MOV R2, 0xcd10 ;  /* 0x0000cd1000027802 */ /* 0x000fc40000000f00 */
[----:B-1---5:R-:W-:Y:S05]  /*cd00*/  CALL.REL.NOINC `($__internal_53_$__cuda_sm70_shflsync_idx_p) ;  /* 0x00001c2000007944 */ /* 0x022fea0003c00000 */
[----:B------:R-:W-:Y:S01]  /*cd10*/  MOV R10, R191 ;  /* 0x000000bf000a7202 */ /* 0x000fe20000000f00 */
[----:B-1---5:R-:W-:Y:S05]  /*cd20*/  BRA `(.L_x_3210) ;  /* 0xffff390000007947 */ /* 0x022fea000383ffff */
.L_x_3114:
[----:B------:R-:W-:Y:S01]  /*cd30*/  IMAD.MOV.U32 R191, RZ, RZ, R4 ;  /* 0x000000ffffbf7224 */ /* 0x000fe200078e0004 */
[----:B------:R-:W-:-:S02]  /*cd40*/  MOV R3, 0x1f ;  /* 0x0000001f00037802 */ /* 0x000fc40000000f00 */
[----:B------:R-:W-:Y:S02]  /*cd50*/  MOV R2, 0xcd70 ;  /* 0x0000cd7000027802 */ /* 0x000fe40000000f00 */
[----:B-1234-:R-:W-:Y:S05]  /*cd60*/  CALL.REL.NOINC `($__internal_53_$__cuda_sm70_shflsync_idx_p) ;  /* 0x00001bc000007944 */ /* 0x01efea0003c00000 */
[----:B------:R-:W-:Y:S01]  /*cd70*/  MOV R6, R191 ;  /* 0x000000bf00067202 */ /* 0x000fe20000000f00 */
[----:B-1---5:R-:W-:Y:S05]  /*cd80*/  BRA `(.L_x_3113) ;  /* 0xffff390000007947 */ /* 0x022fea000383ffff */
.L_x_3122:
[----:B------:R-:W-:Y:S01]  /*cd90*/  IMAD.MOV.U32 R191, RZ, RZ, R9 ;  /* 0x000000ffffbf7224 */ /* 0x000fe200078e0009 */
[----:B------:R-:W-:Y:S01]  /*cda0*/  MOV R190, RZ ;  /* 0x000000ff00be7202 */ /* 0x000fe20000000f00 */
[----:B------:R-:W-:Y:S01]  /*cdb0*/  IMAD.MOV.U32 R3, RZ, RZ, 0x181f ;  /* 0x0000181fff037424 */ /* 0x000fe200078e00ff */
[----:B------:R-:W-:Y:S02]  /*cdc0*/  MOV R2, 0xcde0 ;  /* 0x0000cde000027802 */ /* 0x000fe40000000f00 */
[----:B-----5:R-:W-:Y:S05]  /*cdd0*/  CALL.REL.NOINC `($__internal_53_$__cuda_sm70_shflsync_idx_p) ;  /* 0x00001b5000007944 */ /* 0x020fea0003c00000 */
[----:B------:R-:W-:Y:S01]  /*cde0*/  MOV R8, R191 ;  /* 0x000000bf00087202 */ /* 0x000fe20000000f00 */
[----:B-1---5:R-:W-:Y:S05]  /*cdf0*/  BRA `(.L_x_3211) ;  /* 0xffff538000007947 */ /* 0x022fea000383ffff */
.L_x_3123:
[----:B------:R-:W-:Y:S01]  /*ce00*/  IMAD.MOV.U32 R191, RZ, RZ, R12 ;  /* 0x000000ffffbf7224 */ /* 0x000fe200078e000c */
[----:B------:R-:W-:Y:S01]  /*ce10*/  MOV R190, RZ ;  /* 0x000000ff00be7202 */ /* 0x000fe20000000f00 */
[----:B------:R-:W-:Y:S01]  /*ce20*/  IMAD.MOV.U32 R3, RZ, RZ, 0x181f ;  /* 0x0000181fff037424 */ /* 0x000fe200078e00ff */
[----:B------:R-:W-:Y:S02]  /*ce30*/  MOV R2, 0xce50 ;  /* 0x0000ce5000027802 */ /* 0x000fe40000000f00 */
[----:B-12--5:R-:W-:Y:S05]  /*ce40*/  CALL.REL.NOINC `($__internal_53_$__cuda_sm70_shflsync_idx_p) ;  /* 0x00001ae000007944 */ /* 0x026fea0003c00000 */
[----:B-----5:R-:W-:Y:S01]  /*ce50*/  MOV R0, R191 ;  /* 0x000000bf00007202 */ /* 0x020fe20000000f00 */
[----:B-1----:R-:W-:Y:S05]  /*ce60*/  BRA `(.L_x_3212) ;  /* 0xffff533000007947 */ /* 0x002fea000383ffff */
.L_x_3126:
[----:B------:R-:W-:Y:S01]  /*ce70*/  IMAD.MOV.U32 R191, RZ, RZ, R9 ;  /* 0x000000ffffbf7224 */ /* 0x000fe200078e0009 */
[----:B------:R-:W-:Y:S01]  /*ce80*/  MOV R190, 0x1 ;  /* 0x0000000100be7802 */ /* 0x000fe20000000f00 */
[----:B--2---:R-:W-:Y:S01]  /*ce90*/  IMAD.MOV.U32 R3, RZ, RZ, 0x181f ;  /* 0x0000181fff037424 */ /* 0x004fe200078e00ff */
[----:B------:R-:W-:-:S02]  /*cea0*/  MOV R2, 0xcec0 ;  /* 0x0000cec000027802 */ /* 0x000fc40000000f00 */
[----:B-1-345:R-:W-:Y:S05]  /*ceb0*/  CALL.REL.NOINC `($__internal_53_$__cuda_sm70_shflsync_idx_p) ;  /* 0x00001a7000007944 */ /* 0x03afea0003c00000 */
[----:B------:R-:W-:Y:S01]  /*cec0*/  IMAD.MOV.U32 R8, RZ, RZ, R191 ;  /* 0x000000ffff087224 */ /* 0x000fe200078e00bf */
[----:B------:R-:W-:Y:S01]  /*ced0*/  MOV R190, 0x1 ;  /* 0x0000000100be7802 */ /* 0x000fe20000000f00 */
[----:B------:R-:W-:Y:S01]  /*cee0*/  IMAD.MOV.U32 R191, RZ, RZ, R12 ;  /* 0x000000ffffbf7224 */ /* 0x000fe200078e000c */
[----:B------:R-:W-:-:S02]  /*cef0*/  MOV R3, 0x181f ;  /* 0x0000181f00037802 */ /* 0x000fc40000000f00 */
[----:B------:R-:W-:Y:S02]  /*cf00*/  MOV R2, 0xcf20 ;  /* 0x0000cf2000027802 */ /* 0x000fe40000000f00 */
[----:B-1---5:R-:W-:Y:S05]  /*cf10*/  CALL.REL.NOINC `($__internal_53_$__cuda_sm70_shflsync_idx_p) ;  /* 0x00001a1000007944 */ /* 0x022fea0003c00000 */
[----:B-----5:R-:W-:Y:S01]  /*cf20*/  MOV R0, R191 ;  /* 0x000000bf00007202 */ /* 0x020fe20000000f00 */
[----:B-1----:R-:W-:Y:S05]  /*cf30*/  BRA `(.L_x_3213) ;  /* 0xffff53e000007947 */ /* 0x002fea000383ffff */
.L_x_3129:
[----:B------:R-:W-:Y:S01]  /*cf40*/  IMAD.MOV.U32 R191, RZ, RZ, R9 ;  /* 0x000000ffffbf7224 */ /* 0x000fe200078e0009 */
[----:B------:R-:W-:Y:S01]  /*cf50*/  MOV R190, 0x2 ;  /* 0x0000000200be7802 */ /* 0x000fe20000000f00 */
[----:B-1----:R-:W-:Y:S01]  /*cf60*/  IMAD.MOV.U32 R3, RZ, RZ, 0x181f ;  /* 0x0000181fff037424 */ /* 0x002fe200078e00ff */
[----:B------:R-:W-:Y:S02]  /*cf70*/  MOV R2, 0xcf90 ;  /* 0x0000cf9000027802 */ /* 0x000fe40000000f00 */
[----:B--2345:R-:W-:Y:S05]  /*cf80*/  CALL.REL.NOINC `($__internal_53_$__cuda_sm70_shflsync_idx_p) ;  /* 0x000019a000007944 */ /* 0x03cfea0003c00000 */
[----:B------:R-:W-:Y:S01]  /*cf90*/  MOV R8, R191 ;  /* 0x000000bf00087202 */ /* 0x000fe20000000f00 */
[----:B-1---5:R-:W-:Y:S05]  /*cfa0*/  BRA `(.L_x_3214) ;  /* 0xffff54d000007947 */ /* 0x022fea000383ffff */
.L_x_3130:
[----:B------:R-:W-:Y:S01]  /*cfb0*/  IMAD.MOV.U32 R191, RZ, RZ, R12 ;  /* 0x000000ffffbf7224 */ /* 0x000fe200078e000c */
[----:B------:R-:W-:Y:S01]  /*cfc0*/  MOV R190, 0x2 ;  /* 0x0000000200be7802 */ /* 0x000fe20000000f00 */
[----:B------:R-:W-:Y:S01]  /*cfd0*/  IMAD.MOV.U32 R3, RZ, RZ, 0x181f ;  /* 0x0000181fff037424 */ /* 0x000fe200078e00ff */
[----:B------:R-:W-:Y:S02]  /*cfe0*/  MOV R2, 0xd000 ;  /* 0x0000d00000027802 */ /* 0x000fe40000000f00 */
[----:B-12345:R-:W-:Y:S05]  /*cff0*/  CALL.REL.NOINC `($__internal_53_$__cuda_sm70_shflsync_idx_p) ;  /* 0x0000193000007944 */ /* 0x03efea0003c00000 */
[----:B-----5:R-:W-:Y:S01]  /*d000*/  MOV R0, R191 ;  /* 0x000000bf00007202 */ /* 0x020fe20000000f00 */
[----:B-1----:R-:W-:Y:S05]  /*d010*/  BRA `(.L_x_3215) ;  /* 0xffff548000007947 */ /* 0x002fea000383ffff */
.L_x_3133:
[----:B------:R-:W-:Y:S01]  /*d020*/  IMAD.MOV.U32 R191, RZ, RZ, R9 ;  /* 0x000000ffffbf7224 */ /* 0x000fe200078e0009 */
[----:B------:R-:W-:Y:S01]  /*d030*/  MOV R190, 0x3 ;  /* 0x0000000300be7802 */ /* 0x000fe20000000f00 */
[----:B-1----:R-:W-:Y:S01]  /*d040*/  IMAD.MOV.U32 R3, RZ, RZ, 0x181f ;  /* 0x0000181fff037424 */ /* 0x002fe200078e00ff */
[----:B------:R-:W-:-:S02]  /*d050*/  MOV R2, 0xd070 ;  /* 0x0000d07000027802 */ /* 0x000fc40000000f00 */
[----:B--2345:R-:W-:Y:S05]  /*d060*/  CALL.REL.NOINC `($__internal_53_$__cuda_sm70_shflsync_idx_p) ;  /* 0x000018c000007944 */ /* 0x03cfea0003c00000 */
        /* <DEDUP_REMOVED lines=8> */
.L_x_3136:
[----:B------:R-:W-:Y:S01]  /*d0f0*/  IMAD.MOV.U32 R191, RZ, RZ, R5 ;  /* 0x000000ffffbf7224 */ /* 0x000fe200078e0005 */
[----:B------:R-:W-:Y:S01]  /*d100*/  MOV R190, RZ ;  /* 0x000000ff00be7202 */ /* 0x000fe20000000f00 */
[----:B------:R-:W-:Y:S01]  /*d110*/  IMAD.MOV.U32 R3, RZ, RZ, 0x181f ;  /* 0x0000181fff037424 */ /* 0x000fe200078e00ff */
[----:B------:R-:W-:Y:S02]  /*d120*/  MOV R2, 0xd140 ;  /* 0x0000d14000027802 */ /* 0x000fe40000000f00 */
[----:B------:R-:W-:Y:S05]  /*d130*/  CALL.REL.NOINC `($__internal_53_$__cuda_sm70_shflsync_idx_p) ;  /* 0x000017f000007944 */ /* 0x000fea0003c00000 */
[----:B------:R-:W-:Y:S01]  /*d140*/  MOV R4, R191 ;  /* 0x000000bf00047202 */ /* 0x000fe20000000f00 */
[----:B-1---5:R-:W-:Y:S05]  /*d150*/  BRA `(.L_x_3217) ;  /* 0xffff6a8000007947 */ /* 0x022fea000383ffff */
.L_x_3137:
[----:B------:R-:W-:Y:S01]  /*d160*/  IMAD.MOV.U32 R191, RZ, RZ, R10 ;  /* 0x000000ffffbf7224 */ /* 0x000fe200078e000a */
[----:B------:R-:W-:Y:S01]  /*d170*/  MOV R190, RZ ;  /* 0x000000ff00be7202 */ /* 0x000fe20000000f00 */
[----:B------:R-:W-:Y:S01]  /*d180*/  IMAD.MOV.U32 R3, RZ, RZ, 0x181f ;  /* 0x0000181fff037424 */ /* 0x000fe200078e00ff */
[----:B------:R-:W-:Y:S02]  /*d190*/  MOV R2, 0xd1b0 ;  /* 0x0000d1b000027802 */ /* 0x000fe40000000f00 */
[----:B-12---:R-:W-:Y:S05]  /*d1a0*/  CALL.REL.NOINC `($__internal_53_$__cuda_sm70_shflsync_idx_p) ;  /* 0x0000178000007944 */ /* 0x006fea0003c00000 */
        /* <DEDUP_REMOVED lines=17> */
[----:B---3--:R-:W-:Y:S02]  /*d2c0*/  MOV R3, 0x181f ;  /* 0x0000181f00037802 */ /* 0x008fe40000000f00 */
[----:B------:R-:W-:Y:S02]  /*d2d0*/  MOV R2, 0xd2f0 ;  /* 0x0000d2f000027802 */ /* 0x000fe40000000f00 */
[----:B-12--5:R-:W-:Y:S05]  /*d2e0*/  CALL.REL.NOINC `($__internal_53_$__cuda_sm70_shflsync_idx_p) ;  /* 0x0000164000007944 */ /* 0x026fea0003c00000 */
[----:B------:R-:W-:Y:S01]  /*d2f0*/  IMAD.MOV.U32 R8, RZ, RZ, R191 ;  /* 0x000000ffff087224 */ /* 0x000fe200078e00bf */
[----:B------:R-:W-:Y:S01]  /*d300*/  MOV R190, 0x1 ;  /* 0x0000000100be7802 */ /* 0x000fe20000000f00 */
[----:B------:R-:W-:Y:S01]  /*d310*/  IMAD.MOV.U32 R191, RZ, RZ, R10 ;  /* 0x000000ffffbf7224 */ /* 0x000fe200078e000a */
[----:B------:R-:W-:Y:S02]  /*d320*/  MOV R3, 0x181f ;  /* 0x0000181f00037802 */ /* 0x000fe40000000f00 */
[----:B------:R-:W-:Y:S02]  /*d330*/  MOV R2, 0xd350 ;  /* 0x0000d35000027802 */ /* 0x000fe40000000f00 */
[----:B-1---5:R-:W-:Y:S05]  /*d340*/  CALL.REL.NOINC `($__internal_53_$__cuda_sm70_shflsync_idx_p) ;  /* 0x000015e000007944 */ /* 0x022fea0003c00000 */
[----:B-----5:R-:W-:Y:S01]  /*d350*/  MOV R0, R191 ;  /* 0x000000bf00007202 */ /* 0x020fe20000000f00 */
[----:B-1----:R-:W-:Y:S05]  /*d360*/  BRA `(.L_x_3218) ;  /* 0xffff698000007947 */ /* 0x002fea000383ffff */
.L_x_3138:
[----:B------:R-:W-:Y:S01]  /*d370*/  IMAD.MOV.U32 R124, RZ, RZ, R4 ;  /* 0x000000ffff7c7224 */ /* 0x000fe200078e0004 */
[----:B------:R-:W-:-:S02]  /*d380*/  MOV R0, 0x2 ;  /* 0x0000000200007802 */ /* 0x000fc40000000f00 */
[----:B------:R-:W-:Y:S02]  /*d390*/  MOV R2, 0xd3b0 ;  /* 0x0000d3b000027802 */ /* 0x000fe40000000f00 */
[----:B------:R-:W-:Y:S05]  /*d3a0*/  CALL.REL.NOINC `($__internal_52_$__cuda_sm70_shflsync_bfly_p) ;  /* 0x0000152000007944 */ /* 0x000fea0003c00000 */
[----:B------:R-:W-:Y:S01]  /*d3b0*/  FMNMX.FTZ R4, R4, R0, !PT ;  /* 0x0000000004047209 */ /* 0x000fe20007810000 */
[----:B------:R-:W-:Y:S01]  /*d3c0*/  IMAD.MOV.U32 R0, RZ, RZ, 0x1 ;  /* 0x00000001ff007424 */ /* 0x000fe200078e00ff */
[----:B------:R-:W-:-:S03]  /*d3d0*/  MOV R2, 0xd400 ;  /* 0x0000d40000027802 */ /* 0x000fc60000000f00 */
[----:B------:R-:W-:Y:S02]  /*d3e0*/  IMAD.MOV.U32 R124, RZ, RZ, R4 ;  /* 0x000000ffff7c7224 */ /* 0x000fe400078e0004 */
[----:B------:R-:W-:Y:S05]  /*d3f0*/  CALL.REL.NOINC `($__internal_52_$__cuda_sm70_shflsync_bfly_p) ;  /* 0x000014d000007944 */ /* 0x000fea0003c00000 */
[----:B------:R-:W-:Y:S01]  /*d400*/  FMNMX.FTZ R125, R4, R0, !PT ;  /* 0x00000000047d7209 */ /* 0x000fe20007810000 */
[----:B------:R-:W-:Y:S01]  /*d410*/  IMAD.MOV.U32 R124, RZ, RZ, R5 ;  /* 0x000000ffff7c7224 */ /* 0x000fe200078e0005 */
[----:B------:R-:W-:Y:S01]  /*d420*/  MOV R2, 0xd450 ;  /* 0x0000d45000027802 */ /* 0x000fe20000000f00 */
[----:B------:R-:W-:Y:S02]  /*d430*/  IMAD.MOV.U32 R0, RZ, RZ, 0x2 ;  /* 0x00000002ff007424 */ /* 0x000fe400078e00ff */
[----:B------:R-:W-:Y:S05]  /*d440*/  CALL.REL.NOINC `($__internal_52_$__cuda_sm70_shflsync_bfly_p) ;  /* 0x0000148000007944 */ /* 0x000fea0003c00000 */
[----:B------:R-:W-:Y:S01]  /*d450*/  FMNMX.FTZ R5, R5, R0, !PT ;  /* 0x0000000005057209 */ /* 0x000fe20007810000 */
[----:B------:R-:W-:Y:S01]  /*d460*/  IMAD.MOV.U32 R0, RZ, RZ, 0x1 ;  /* 0x00000001ff007424 */ /* 0x000fe200078e00ff */
[----:B------:R-:W-:-:S03]  /*d470*/  MOV R2, 0xd4a0 ;  /* 0x0000d4a000027802 */ /* 0x000fc60000000f00 */
[----:B------:R-:W-:Y:S02]  /*d480*/  IMAD.MOV.U32 R124, RZ, RZ, R5 ;  /* 0x000000ffff7c7224 */ /* 0x000fe400078e0005 */
[----:B------:R-:W-:Y:S05]  /*d490*/  CALL.REL.NOINC `($__internal_52_$__cuda_sm70_shflsync_bfly_p) ;  /* 0x0000143000007944 */ /* 0x000fea0003c00000 */
[----:B------:R-:W-:Y:S01]  /*d4a0*/  MOV R3, R0 ;  /* 0x0000000000037202 */ /* 0x000fe20000000f00 */
[----:B------:R-:W-:Y:S05]  /*d4b0*/  BRA `(.L_x_3219) ;  /* 0xffff6f1000007947 */ /* 0x000fea000383ffff */
.L_x_3140:
[----:B--234-:R-:W-:Y:S01]  /*d4c0*/  MOV R190, RZ ;  /* 0x000000ff00be7202 */ /* 0x01cfe20000000f00 */
[----:B------:R-:W-:Y:S01]  /*d4d0*/  IMAD.MOV.U32 R191, RZ, RZ, R7 ;  /* 0x000000ffffbf7224 */ /* 0x000fe200078e0007 */
[----:B------:R-:W-:Y:S01]  /*d4e0*/  MOV R2, 0xd510 ;  /* 0x0000d51000027802 */ /* 0x000fe20000000f00 */
[----:B------:R-:W-:Y:S02]  /*d4f0*/  IMAD.MOV.U32 R3, RZ, RZ, 0x181f ;  /* 0x0000181fff037424 */ /* 0x000fe400078e00ff */
[----:B-1----:R-:W-:Y:S05]  /*d500*/  CALL.REL.NOINC `($__internal_53_$__cuda_sm70_shflsync_idx_p) ;  /* 0x0000142000007944 */ /* 0x002fea0003c00000 */
[----:B------:R-:W-:Y:S01]  /*d510*/  MOV R2, R191 ;  /* 0x000000bf00027202 */ /* 0x000fe20000000f00 */
[----:B-1---5:R-:W-:-:S05]  /*d520*/  BRA `(.L_x_3220) ;  /* 0xffff836000007947 */ /* 0x022fca000383ffff */
.L_x_3143:
[----:B------:R-:W-:Y:S01]  /*d530*/  MOV R190, RZ ;  /* 0x000000ff00be7202 */ /* 0x000fe20000000f00 */
[----:B------:R-:W-:Y:S01]  /*d540*/  IMAD.MOV.U32 R191, RZ, RZ, R125 ;  /* 0x000000ffffbf7224 */ /* 0x000fe200078e007d */
[----:B------:R-:W-:Y:S01]  /*d550*/  MOV R2, 0xd580 ;  /* 0x0000d58000027802 */ /* 0x000fe20000000f00 */
[----:B------:R-:W-:Y:S02]  /*d560*/  IMAD.MOV.U32 R3, RZ, RZ, 0x181f ;  /* 0x0000181fff037424 */ /* 0x000fe400078e00ff */
[----:B------:R-:W-:Y:S05]  /*d570*/  CALL.REL.NOINC `($__internal_53_$__cuda_sm70_shflsync_idx_p) ;  /* 0x000013b000007944 */ /* 0x000fea0003c00000 */
[----:B------:R-:W-:Y:S01]  /*d580*/  MOV R124, R191 ;  /* 0x000000bf007c7202 */ /* 0x000fe20000000f00 */
[----:B-1---5:R-:W-:-:S05]  /*d590*/  BRA `(.L_x_3221) ;  /* 0xffff911000007947 */ /* 0x022fca000383ffff */
.L_x_3144:
[----:B------:R-:W-:Y:S01]  /*d5a0*/  MOV R190, RZ ;  /* 0x000000ff00be7202 */ /* 0x000fe20000000f00 */
[----:B------:R-:W-:Y:S01]  /*d5b0*/  IMAD.MOV.U32 R191, RZ, RZ, R138 ;  /* 0x000000ffffbf7224 */ /* 0x000fe200078e008a */
[----:B------:R-:W-:Y:S01]  /*d5c0*/  MOV R2, 0xd5f0 ;  /* 0x0000d5f000027802 */ /* 0x000fe20000000f00 */
[----:B------:R-:W-:Y:S02]  /*d5d0*/  IMAD.MOV.U32 R3, RZ, RZ, 0x181f ;  /* 0x0000181fff037424 */ /* 0x000fe400078e00ff */
[----:B-12---:R-:W-:Y:S05]  /*d5e0*/  CALL.REL.NOINC `($__internal_53_$__cuda_sm70_shflsync_idx_p) ;  /* 0x0000134000007944 */ /* 0x006fea0003c00000 */
        /* <DEDUP_REMOVED lines=13> */
[----:B--2---:R-:W-:Y:S01]  /*d6c0*/  IADD3 R2, P2, R191, R144, RZ ;  /* 0x00000090bf027210 */ /* 0x004fe20007f5e0ff */
[----:B------:R-:W-:Y:S04]  /*d6d0*/  IMAD.MOV.U32 R191, RZ, RZ, R125 ;  /* 0x000000ffffbf7224 */ /* 0x000fe800078e007d */
[----:B------:R-:W-:Y:S05]  /*d6e0*/  IMAD.X R3, R124, 0x1, R141, P2 ;  /* 0x000000017c037824 */ /* 0x000fea00010e068d */
[----:B------:R2:W-:Y:S02]  /*d6f0*/  LDGSTS.E.BYPASS.LTC128B.128 [R187+0xa100], [R2.64], !P1 ;  /* 0x0a10000002bb7fae */ /* 0x0005e4000c901d46 */
[----:B--2---:R-:W-:Y:S01]  /*d700*/  MOV R2, 0xd730 ;  /* 0x0000d73000027802 */ /* 0x004fe20000000f00 */
[----:B------:R-:W-:Y:S02]  /*d710*/  IMAD.MOV.U32 R3, RZ, RZ, 0x181f ;  /* 0x0000181fff037424 */ /* 0x000fe400078e00ff */
[----:B-1-3-5:R-:W-:Y:S05]  /*d720*/  CALL.REL.NOINC `($__internal_53_$__cuda_sm70_shflsync_idx_p) ;  /* 0x0000120000007944 */ /* 0x02afea0003c00000 */
[----:B------:R-:W-:Y:S01]  /*d730*/  MOV R190, 0x1 ;  /* 0x0000000100be7802 */ /* 0x000fe20000000f00 */
[----:B------:R-:W-:Y:S01]  /*d740*/  IMAD.MOV.U32 R124, RZ, RZ, R191 ;  /* 0x000000ffff7c7224 */ /* 0x000fe200078e00bf */
[----:B------:R-:W-:Y:S01]  /*d750*/  MOV R3, 0x181f ;  /* 0x0000181f00037802 */ /* 0x000fe20000000f00 */
[----:B------:R-:W-:Y:S01]  /*d760*/  IMAD.MOV.U32 R191, RZ, RZ, R138 ;  /* 0x000000ffffbf7224 */ /* 0x000fe200078e008a */
[----:B------:R-:W-:Y:S02]  /*d770*/  MOV R2, 0xd790 ;  /* 0x0000d79000027802 */ /* 0x000fe40000000f00 */
[----:B-1---5:R-:W-:Y:S05]  /*d780*/  CALL.REL.NOINC `($__internal_53_$__cuda_sm70_shflsync_idx_p) ;  /* 0x000011a000007944 */ /* 0x022fea0003c00000 */
[----:B-----5:R-:W-:Y:S01]  /*d790*/  MOV R0, R191 ;  /* 0x000000bf00007202 */ /* 0x020fe20000000f00 */
[----:B-1----:R-:W-:-:S05]  /*d7a0*/  BRA `(.L_x_3222) ;  /* 0xffff902000007947 */ /* 0x002fca000383ffff */
.L_x_3145:
[----:B------:R-:W-:Y:S02]  /*d7b0*/  MOV R0, 0x2 ;  /* 0x0000000200007802 */ /* 0x000fe40000000f00 */
[----:B------:R-:W-:Y:S02]  /*d7c0*/  MOV R2, 0xd7e0 ;  /* 0x0000d7e000027802 */ /* 0x000fe40000000f00 */
[----:B-1----:R-:W-:Y:S05]  /*d7d0*/  CALL.REL.NOINC `($__internal_52_$__cuda_sm70_shflsync_bfly_p) ;  /* 0x000010f000007944 */ /* 0x002fea0003c00000 */
[----:B------:R-:W-:Y:S01]  /*d7e0*/  FMNMX.FTZ R124, R124, R0, !PT ;  /* 0x000000007c7c7209 */ /* 0x000fe20007810000 */
[----:B------:R-:W-:Y:S01]  /*d7f0*/  IMAD.MOV.U32 R0, RZ, RZ, 0x1 ;  /* 0x00000001ff007424 */ /* 0x000fe200078e00ff */
[----:B------:R-:W-:Y:S02]  /*d800*/  MOV R2, 0xd820 ;  /* 0x0000d82000027802 */ /* 0x000fe40000000f00 */
        /* <DEDUP_REMOVED lines=8> */
[----:B------:R-:W-:Y:S02]  /*d890*/  MOV R2, 0xd8b0 ;  /* 0x0000d8b000027802 */ /* 0x000fe40000000f00 */
[----:B------:R-:W-:Y:S05]  /*d8a0*/  CALL.REL.NOINC `($__internal_52_$__cuda_sm70_shflsync_bfly_p) ;  /* 0x0000102000007944 */ /* 0x000fea0003c00000 */
[----:B------:R-:W-:-:S05]  /*d8b0*/  BRA `(.L_x_3223) ;  /* 0xffff92b000007947 */ /* 0x000fca000383ffff */
.L_x_3147:
[----:B------:R-:W-:Y:S01]  /*d8c0*/  IMAD.MOV.U32 R124, RZ, RZ, R195 ;  /* 0x000000ffff7c7224 */ /* 0x000fe200078e00c3 */
[----:B------:R-:W-:-:S02]  /*d8d0*/  MOV R0, 0x2 ;  /* 0x0000000200007802 */ /* 0x000fc40000000f00 */
[----:B------:R-:W-:Y:S02]  /*d8e0*/  MOV R2, 0xd900 ;  /* 0x0000d90000027802 */ /* 0x000fe40000000f00 */
[----:B------:R-:W-:Y:S05]  /*d8f0*/  CALL.REL.NOINC `($__internal_52_$__cuda_sm70_shflsync_bfly_p) ;  /* 0x00000fd000007944 */ /* 0x000fea0003c00000 */
[----:B------:R-:W-:Y:S05]  /*d900*/  BRA `(.L_x_3224) ;  /* 0xffffa99000007947 */ /* 0x000fea000383ffff */
.L_x_3148:
[----:B------:R-:W-:Y:S01]  /*d910*/  IMAD.MOV.U32 R124, RZ, RZ, R4 ;  /* 0x000000ffff7c7224 */ /* 0x000fe200078e0004 */
[----:B------:R-:W-:Y:S02]  /*d920*/  MOV R0, 0x1 ;  /* 0x0000000100007802 */ /* 0x000fe40000000f00 */
[----:B------:R-:W-:Y:S02]  /*d930*/  MOV R2, 0xd950 ;  /* 0x0000d95000027802 */ /* 0x000fe40000000f00 */
[----:B-1----:R-:W-:Y:S05]  /*d940*/  CALL.REL.NOINC `($__internal_52_$__cuda_sm70_shflsync_bfly_p) ;  /* 0x00000f8000007944 */ /* 0x002fea0003c00000 */
[----:B------:R-:W-:Y:S01]  /*d950*/  FADD.FTZ R4, R4, R0 ;  /* 0x0000000004047221 */ /* 0x000fe20000010000 */
[----:B------:R-:W-:Y:S02]  /*d960*/  MOV R124, R196 ;  /* 0x000000c4007c7202 */ /* 0x000fe40000000f00 */
[----:B------:R-:W-:Y:S02]  /*d970*/  MOV R0, 0x2 ;  /* 0x0000000200007802 */ /* 0x000fe40000000f00 */
[----:B------:R-:W-:Y:S02]  /*d980*/  MOV R2, 0xd9a0 ;  /* 0x0000d9a000027802 */ /* 0x000fe40000000f00 */
[----:B------:R-:W-:Y:S05]  /*d990*/  CALL.REL.NOINC `($__internal_52_$__cuda_sm70_shflsync_bfly_p) ;  /* 0x00000f3000007944 */ /* 0x000fea0003c00000 */
[----:B------:R-:W-:Y:S01]  /*d9a0*/  FADD.FTZ R5, R196, R0 ;  /* 0x00000000c4057221 */ /* 0x000fe20000010000 */
[----:B------:R-:W-:Y:S02]  /*d9b0*/  MOV R0, 0x1 ;  /* 0x0000000100007802 */ /* 0x000fe40000000f00 */
[----:B------:R-:W-:-:S02]  /*d9c0*/  MOV R2, 0xd9f0 ;  /* 0x0000d9f000027802 */ /* 0x000fc40000000f00 */
[----:B------:R-:W-:Y:S02]  /*d9d0*/  MOV R124, R5 ;  /* 0x00000005007c7202 */ /* 0x000fe40000000f00 */
[----:B------:R-:W-:Y:S05]  /*d9e0*/  CALL.REL.NOINC `($__internal_52_$__cuda_sm70_shflsync_bfly_p) ;  /* 0x00000ee000007944 */ /* 0x000fea0003c00000 */
[----:B------:R-:W-:Y:S01]  /*d9f0*/  MOV R3, R0 ;  /* 0x0000000000037202 */ /* 0x000fe20000000f00 */
[----:B------:R-:W-:Y:S05]  /*da00*/  BRA `(.L_x_3225) ;  /* 0xffffa90000007947 */ /* 0x000fea000383ffff */
.L_x_3155:
[----:B--234-:R-:W-:Y:S01]  /*da10*/  IMAD.MOV.U32 R191, RZ, RZ, R9 ;  /* 0x000000ffffbf7224 */ /* 0x01cfe200078e0009 */
[----:B------:R-:W-:Y:S01]  /*da20*/  MOV R190, RZ ;  /* 0x000000ff00be7202 */ /* 0x000fe20000000f00 */
[----:B------:R-:W-:Y:S01]  /*da30*/  IMAD.MOV.U32 R3, RZ, RZ, 0x181f ;  /* 0x0000181fff037424 */ /* 0x000fe200078e00ff */
[----:B------:R-:W-:Y:S02]  /*da40*/  MOV R2, 0xda60 ;  /* 0x0000da6000027802 */ /* 0x000fe40000000f00 */
[----:B-1----:R-:W-:Y:S05]  /*da50*/  CALL.REL.NOINC `($__internal_53_$__cuda_sm70_shflsync_idx_p) ;  /* 0x00000ed000007944 */ /* 0x002fea0003c00000 */
[----:B------:R-:W-:Y:S01]  /*da60*/  MOV R8, R191 ;  /* 0x000000bf00087202 */ /* 0x000fe20000000f00 */
[----:B-1---5:R-:W-:Y:S05]  /*da70*/  BRA `(.L_x_3226) ;  /* 0xffffbfe000007947 */ /* 0x022fea000383ffff */
.L_x_3156:
[----:B------:R-:W-:Y:S01]  /*da80*/  IMAD.MOV.U32 R191, RZ, RZ, R12 ;  /* 0x000000ffffbf7224 */ /* 0x000fe200078e000c */
[----:B------:R-:W-:Y:S01]  /*da90*/  MOV R190, RZ ;  /* 0x000000ff00be7202 */ /* 0x000fe20000000f00 */
[----:B------:R-:W-:Y:S01]  /*daa0*/  IMAD.MOV.U32 R3, RZ, RZ, 0x181f ;  /* 0x0000181fff037424 */ /* 0x000fe200078e00ff */
[----:B------:R-:W-:Y:S02]  /*dab0*/  MOV R2, 0xdad0 ;  /* 0x0000dad000027802 */ /* 0x000fe40000000f00 */
[----:B-123--:R-:W-:Y:S05]  /*dac0*/  CALL.REL.NOINC `($__internal_53_$__cuda_sm70_shflsync_idx_p) ;  /* 0x00000e6000007944 */ /* 0x00efea0003c00000 */
[----:B-----5:R-:W-:Y:S01]  /*dad0*/  MOV R0, R191 ;  /* 0x000000bf00007202 */ /* 0x020fe20000000f00 */
[----:B-1----:R-:W-:Y:S05]  /*dae0*/  BRA `(.L_x_3227) ;  /* 0xffffbf9000007947 */ /* 0x002fea000383ffff */
.L_x_3159:
[----:B------:R-:W-:Y:S01]  /*daf0*/  IMAD.MOV.U32 R191, RZ, RZ, R9 ;  /* 0x000000ffffbf7224 */ /* 0x000fe200078e0009 */
[----:B------:R-:W-:Y:S01]  /*db00*/  MOV R190, 0x1 ;  /* 0x0000000100be7802 */ /* 0x000fe20000000f00 */
[----:B--2---:R-:W-:Y:S01]  /*db10*/  IMAD.MOV.U32 R3, RZ, RZ, 0x181f ;  /* 0x0000181fff037424 */ /* 0x004fe200078e00ff */
[----:B------:R-:W-:-:S02]  /*db20*/  MOV R2, 0xdb40 ;  /* 0x0000db4000027802 */ /* 0x000fc40000000f00 */
[----:B-1-34-:R-:W-:Y:S05]  /*db30*/  CALL.REL.NOINC `($__internal_53_$__cuda_sm70_shflsync_idx_p) ;  /* 0x00000df000007944 */ /* 0x01afea0003c00000 */
        /* <DEDUP_REMOVED lines=8> */
.L_x_3162:
[----:B------:R-:W-:Y:S01]  /*dbc0*/  IMAD.MOV.U32 R191, RZ, RZ, R9 ;  /* 0x000000ffffbf7224 */ /* 0x000fe200078e0009 */
[----:B------:R-:W-:Y:S01]  /*dbd0*/  MOV R190, 0x2 ;  /* 0x0000000200be7802 */ /* 0x000fe20000000f00 */
[----:B--2---:R-:W-:Y:S01]  /*dbe0*/  IMAD.MOV.U32 R3, RZ, RZ, 0x181f ;  /* 0x0000181fff037424 */ /* 0x004fe200078e00ff */
[----:B------:R-:W-:Y:S02]  /*dbf0*/  MOV R2, 0xdc10 ;  /* 0x0000dc1000027802 */ /* 0x000fe40000000f00 */
[----:B-1-34-:R-:W-:Y:S05]  /*dc00*/  CALL.REL.NOINC `($__internal_53_$__cuda_sm70_shflsync_idx_p) ;  /* 0x00000d2000007944 */ /* 0x01afea0003c00000 */
[----:B------:R-:W-:Y:S01]  /*dc10*/  MOV R8, R191 ;  /* 0x000000bf00087202 */ /* 0x000fe20000000f00 */
[----:B-1---5:R-:W-:Y:S05]  /*dc20*/  BRA `(.L_x_3229) ;  /* 0xffffc12000007947 */ /* 0x022fea000383ffff */
.L_x_3163:
[----:B------:R-:W-:Y:S01]  /*dc30*/  IMAD.MOV.U32 R191, RZ, RZ, R12 ;  /* 0x000000ffffbf7224 */ /* 0x000fe200078e000c */
[----:B------:R-:W-:Y:S01]  /*dc40*/  MOV R190, 0x2 ;  /* 0x0000000200be7802 */ /* 0x000fe20000000f00 */
[----:B--2---:R-:W-:Y:S01]  /*dc50*/  IMAD.MOV.U32 R3, RZ, RZ, 0x181f ;  /* 0x0000181fff037424 */ /* 0x004fe200078e00ff */
[----:B------:R-:W-:Y:S02]  /*dc60*/  MOV R2, 0xdc80 ;  /* 0x0000dc8000027802 */ /* 0x000fe40000000f00 */
[----:B-1-34-:R-:W-:Y:S05]  /*dc70*/  CALL.REL.NOINC `($__internal_53_$__cuda_sm70_shflsync_idx_p) ;  /* 0x00000cb000007944 */ /* 0x01afea0003c00000 */
[----:B-----5:R-:W-:Y:S01]  /*dc80*/  MOV R0, R191 ;  /* 0x000000bf00007202 */ /* 0x020fe20000000f00 */
[----:B-1----:R-:W-:Y:S05]  /*dc90*/  BRA `(.L_x_3230) ;  /* 0xffffc0d000007947 */ /* 0x002fea000383ffff */
.L_x_3166:
[----:B------:R-:W-:Y:S01]  /*dca0*/  IMAD.MOV.U32 R191, RZ, RZ, R9 ;  /* 0x000000ffffbf7224 */ /* 0x000fe200078e0009 */
[----:B------:R-:W-:Y:S01]  /*dcb0*/  MOV R190, 0x3 ;  /* 0x0000000300be7802 */ /* 0x000fe20000000f00 */
[----:B---3--:R-:W-:Y:S01]  /*dcc0*/  IMAD.MOV.U32 R3, RZ, RZ, 0x181f ;  /* 0x0000181fff037424 */ /* 0x008fe200078e00ff */
        /* <DEDUP_REMOVED lines=10> */
.L_x_3168:
[----:B------:R-:W-:Y:S01]  /*dd70*/  IMAD.MOV.U32 R191, RZ, RZ, R5 ;  /* 0x000000ffffbf7224 */ /* 0x000fe200078e0005 */
[----:B------:R-:W-:Y:S01]  /*dd80*/  MOV R190, RZ ;  /* 0x000000ff00be7202 */ /* 0x000fe20000000f00 */
[----:B------:R-:W-:Y:S01]  /*dd90*/  IMAD.MOV.U32 R3, RZ, RZ, 0x1c1f ;  /* 0x00001c1fff037424 */ /* 0x000fe200078e00ff */
[----:B------:R-:W-:Y:S02]  /*dda0*/  MOV R2, 0xddc0 ;  /* 0x0000ddc000027802 */ /* 0x000fe40000000f00 */
[----:B------:R-:W-:Y:S05]  /*ddb0*/  CALL.REL.NOINC `($__internal_53_$__cuda_sm70_shflsync_idx_p) ;  /* 0x00000b7000007944 */ /* 0x000fea0003c00000 */
[----:B------:R-:W-:Y:S01]  /*ddc0*/  MOV R4, R191 ;  /* 0x000000bf00047202 */ /* 0x000fe20000000f00 */
[----:B-1---5:R-:W-:Y:S05]  /*ddd0*/  BRA `(.L_x_3232) ;  /* 0xffffc44000007947 */ /* 0x022fea000383ffff */
.L_x_3169:
[----:B------:R-:W-:Y:S01]  /*dde0*/  IMAD.MOV.U32 R191, RZ, RZ, R12 ;  /* 0x000000ffffbf7224 */ /* 0x000fe200078e000c */
[----:B------:R-:W-:Y:S01]  /*ddf0*/  MOV R190, RZ ;  /* 0x000000ff00be7202 */ /* 0x000fe20000000f00 */
[----:B------:R-:W-:Y:S01]  /*de00*/  IMAD.MOV.U32 R3, RZ, RZ, 0x1c1f ;  /* 0x00001c1fff037424 */ /* 0x000fe200078e00ff */
[----:B------:R-:W-:Y:S02]  /*de10*/  MOV R2, 0xde30 ;  /* 0x0000de3000027802 */ /* 0x000fe40000000f00 */
[----:B-12---:R-:W-:Y:S05]  /*de20*/  CALL.REL.NOINC `($__internal_53_$__cuda_sm70_shflsync_idx_p) ;  /* 0x00000b0000007944 */ /* 0x006fea0003c00000 */
[----:B-----5:R-:W-:Y:S01]  /*de30*/  MOV R0, R191 ;  /* 0x000000bf00007202 */ /* 0x020fe20000000f00 */
[----:B-1----:R-:W-:Y:S05]  /*de40*/  BRA `(.L_x_3233) ;  /* 0xffffc3f000007947 */ /* 0x002fea000383ffff */
.L_x_3172:
[----:B------:R-:W-:Y:S01]  /*de50*/  IMAD.MOV.U32 R191, RZ, RZ, R5 ;  /* 0x000000ffffbf7224 */ /* 0x000fe200078e0005 */
[----:B------:R-:W-:Y:S01]  /*de60*/  MOV R190, 0x1 ;  /* 0x0000000100be7802 */ /* 0x000fe20000000f00 */
[----:B----4-:R-:W-:Y:S01]  /*de70*/  IMAD.MOV.U32 R3, RZ, RZ, 0x1c1f ;  /* 0x00001c1fff037424 */ /* 0x010fe200078e00ff */
[----:B------:R-:W-:-:S02]  /*de80*/  MOV R2, 0xdea0 ;  /* 0x0000dea000027802 */ /* 0x000fc40000000f00 */
[----:B-123--:R-:W-:Y:S05]  /*de90*/  CALL.REL.NOINC `($__internal_53_$__cuda_sm70_shflsync_idx_p) ;  /* 0x00000a9000007944 */ /* 0x00efea0003c00000 */
        /* <DEDUP_REMOVED lines=8> */
.L_x_3176:
[----:B------:R-:W-:Y:S01]  /*df20*/  IMAD.MOV.U32 R191, RZ, RZ, R9 ;  /* 0x000000ffffbf7224 */ /* 0x000fe200078e0009 */
[----:B------:R-:W-:Y:S01]  /*df30*/  MOV R190, RZ ;  /* 0x000000ff00be7202 */ /* 0x000fe20000000f00 */
[----:B------:R-:W-:Y:S01]  /*df40*/  IMAD.MOV.U32 R3, RZ, RZ, 0x181f ;  /* 0x0000181fff037424 */ /* 0x000fe200078e00ff */
[----:B------:R-:W-:Y:S02]  /*df50*/  MOV R2, 0xdf70 ;  /* 0x0000df7000027802 */ /* 0x000fe40000000f00 */
[----:B------:R-:W-:Y:S05]  /*df60*/  CALL.REL.NOINC `($__internal_53_$__cuda_sm70_shflsync_idx_p) ;  /* 0x000009c000007944 */ /* 0x000fea0003c00000 */
[----:B------:R-:W-:Y:S01]  /*df70*/  MOV R8, R191 ;  /* 0x000000bf00087202 */ /* 0x000fe20000000f00 */
[----:B-1---5:R-:W-:Y:S05]  /*df80*/  BRA `(.L_x_3235) ;  /* 0xffffd92000007947 */ /* 0x022fea000383ffff */
.L_x_3177:
[----:B------:R-:W-:Y:S01]  /*df90*/  IMAD.MOV.U32 R191, RZ, RZ, R12 ;  /* 0x000000ffffbf7224 */ /* 0x000fe200078e000c */
[----:B------:R-:W-:Y:S01]  /*dfa0*/  MOV R190, RZ ;  /* 0x000000ff00be7202 */ /* 0x000fe20000000f00 */
[----:B------:R-:W-:Y:S01]  /*dfb0*/  IMAD.MOV.U32 R3, RZ, RZ, 0x181f ;  /* 0x0000181fff037424 */ /* 0x000fe200078e00ff */
[----:B------:R-:W-:Y:S02]  /*dfc0*/  MOV R2, 0xdfe0 ;  /* 0x0000dfe000027802 */ /* 0x000fe40000000f00 */
[----:B-12---:R-:W-:Y:S05]  /*dfd0*/  CALL.REL.NOINC `($__internal_53_$__cuda_sm70_shflsync_idx_p) ;  /* 0x0000095000007944 */ /* 0x006fea0003c00000 */
[----:B-----5:R-:W-:Y:S01]  /*dfe0*/  MOV R0, R191 ;  /* 0x000000bf00007202 */ /* 0x020fe20000000f00 */
[----:B-1----:R-:W-:Y:S05]  /*dff0*/  BRA `(.L_x_3236) ;  /* 0xffffd8d000007947 */ /* 0x002fea000383ffff */
.L_x_3180:
        /* <DEDUP_REMOVED lines=13> */
.L_x_3183:
[----:B------:R-:W-:Y:S01]  /*e0d0*/  IMAD.MOV.U32 R191, RZ, RZ, R9 ;  /* 0x000000ffffbf7224 */ /* 0x000fe200078e0009 */
[----:B------:R-:W-:Y:S01]  /*e0e0*/  MOV R190, 0x2 ;  /* 0x0000000200be7802 */ /* 0x000fe20000000f00 */
[----:B-1----:R-:W-:Y:S01]  /*e0f0*/  IMAD.MOV.U32 R3, RZ, RZ, 0x181f ;  /* 0x0000181fff037424 */ /* 0x002fe200078e00ff */
[----:B------:R-:W-:Y:S02]  /*e100*/  MOV R2, 0xe120 ;  /* 0x0000e12000027802 */ /* 0x000fe40000000f00 */
[----:B--234-:R-:W-:Y:S05]  /*e110*/  CALL.REL.NOINC `($__internal_53_$__cuda_sm70_shflsync_idx_p) ;  /* 0x0000081000007944 */ /* 0x01cfea0003c00000 */
[----:B------:R-:W-:Y:S01]  /*e120*/  MOV R8, R191 ;  /* 0x000000bf00087202 */ /* 0x000fe20000000f00 */
[----:B-1---5:R-:W-:Y:S05]  /*e130*/  BRA `(.L_x_3238) ;  /* 0xffffda7000007947 */ /* 0x022fea000383ffff */
.L_x_3184:
[----:B------:R-:W-:Y:S01]  /*e140*/  IMAD.MOV.U32 R191, RZ, RZ, R12 ;  /* 0x000000ffffbf7224 */ /* 0x000fe200078e000c */
[----:B------:R-:W-:Y:S01]  /*e150*/  MOV R190, 0x2 ;  /* 0x0000000200be7802 */ /* 0x000fe20000000f00 */
[----:B------:R-:W-:Y:S01]  /*e160*/  IMAD.MOV.U32 R3, RZ, RZ, 0x181f ;  /* 0x0000181fff037424 */ /* 0x000fe200078e00ff */
[----:B------:R-:W-:Y:S02]  /*e170*/  MOV R2, 0xe190 ;  /* 0x0000e19000027802 */ /* 0x000fe40000000f00 */
[----:B-1234-:R-:W-:Y:S05]  /*e180*/  CALL.REL.NOINC `($__internal_53_$__cuda_sm70_shflsync_idx_p) ;  /* 0x000007a000007944 */ /* 0x01efea0003c00000 */
[----:B-----5:R-:W-:Y:S01]  /*e190*/  MOV R0, R191 ;  /* 0x000000bf00007202 */ /* 0x020fe20000000f00 */
[----:B-1----:R-:W-:Y:S05]  /*e1a0*/  BRA `(.L_x_3239) ;  /* 0xffffda2000007947 */ /* 0x002fea000383ffff */
.L_x_3187:
[----:B------:R-:W-:Y:S01]  /*e1b0*/  IMAD.MOV.U32 R191, RZ, RZ, R9 ;  /* 0x000000ffffbf7224 */ /* 0x000fe200078e0009 */
[----:B------:R-:W-:Y:S01]  /*e1c0*/  MOV R190, 0x3 ;  /* 0x0000000300be7802 */ /* 0x000fe20000000f00 */
[----:B-1----:R-:W-:Y:S01]  /*e1d0*/  IMAD.MOV.U32 R3, RZ, RZ, 0x181f ;  /* 0x0000181fff037424 */ /* 0x002fe200078e00ff */
[----:B------:R-:W-:-:S02]  /*e1e0*/  MOV R2, 0xe200 ;  /* 0x0000e20000027802 */ /* 0x000fc40000000f00 */
[----:B--234-:R-:W-:Y:S05]  /*e1f0*/  CALL.REL.NOINC `($__internal_53_$__cuda_sm70_shflsync_idx_p) ;  /* 0x0000073000007944 */ /* 0x01cfea0003c00000 */
        /* <DEDUP_REMOVED lines=8> */
.L_x_3189:
[----:B------:R-:W-:Y:S01]  /*e280*/  IMAD.MOV.U32 R191, RZ, RZ, R94 ;  /* 0x000000ffffbf7224 */ /* 0x000fe200078e005e */
[----:B------:R-:W-:Y:S01]  /*e290*/  MOV R190, RZ ;  /* 0x000000ff00be7202 */ /* 0x000fe20000000f00 */
[----:B------:R-:W-:Y:S01]  /*e2a0*/  IMAD.MOV.U32 R3, RZ, RZ, 0x1f ;  /* 0x0000001fff037424 */ /* 0x000fe200078e00ff */
[----:B------:R-:W-:Y:S02]  /*e2b0*/  MOV R2, 0xe2d0 ;  /* 0x0000e2d000027802 */ /* 0x000fe40000000f00 */
[----:B-12---:R-:W-:Y:S05]  /*e2c0*/  CALL.REL.NOINC `($__internal_53_$__cuda_sm70_shflsync_idx_p) ;  /* 0x0000066000007944 */ /* 0x006fea0003c00000 */
[----:B------:R-:W-:Y:S01]  /*e2d0*/  MOV R9, R191 ;  /* 0x000000bf00097202 */ /* 0x000fe20000000f00 */
[----:B-1---5:R-:W-:Y:S05]  /*e2e0*/  BRA `(.L_x_3241) ;  /* 0xffffdc5000007947 */ /* 0x022fea000383ffff */
.L_x_3190:
[----:B------:R-:W-:Y:S01]  /*e2f0*/  IMAD.MOV.U32 R191, RZ, RZ, R94 ;  /* 0x000000ffffbf7224 */ /* 0x000fe200078e005e */
[----:B------:R-:W-:Y:S01]  /*e300*/  MOV R190, 0x1 ;  /* 0x0000000100be7802 */ /* 0x000fe20000000f00 */
[----:B------:R-:W-:Y:S01]  /*e310*/  IMAD.MOV.U32 R3, RZ, RZ, 0x1f ;  /* 0x0000001fff037424 */ /* 0x000fe200078e00ff */
[----:B------:R-:W-:Y:S02]  /*e320*/  MOV R2, 0xe340 ;  /* 0x0000e34000027802 */ /* 0x000fe40000000f00 */
[----:B-123--:R-:W-:Y:S05]  /*e330*/  CALL.REL.NOINC `($__internal_53_$__cuda_sm70_shflsync_idx_p) ;  /* 0x000005f000007944 */ /* 0x00efea0003c00000 */
[----:B------:R-:W-:Y:S01]  /*e340*/  MOV R8, R191 ;  /* 0x000000bf00087202 */ /* 0x000fe20000000f00 */
[----:B-1---5:R-:W-:Y:S05]  /*e350*/  BRA `(.L_x_3242) ;  /* 0xffffdc0000007947 */ /* 0x022fea000383ffff */
.L_x_3191:
[----:B------:R-:W-:Y:S02]  /*e360*/  MOV R2, 0x1 ;  /* 0x0000000100027802 */ /* 0x000fe40000000f00 */
[----:B------:R-:W-:-:S02]  /*e370*/  MOV R3, 0xe390 ;  /* 0x0000e39000037802 */ /* 0x000fc40000000f00 */
[----:B--234-:R-:W-:Y:S05]  /*e380*/  CALL.REL.NOINC `($__internal_54_$__cuda_sm70_shflsync_up_p) ;  /* 0x0000061000007944 */ /* 0x01cfea0003c00000 */
[----:B------:R-:W-:Y:S05]  /*e390*/  BRA `(.L_x_3243) ;  /* 0xffffdce000007947 */ /* 0x000fea000383ffff */
.L_x_3192:
[----:B------:R-:W-:Y:S02]  /*e3a0*/  MOV R2, 0x2 ;  /* 0x0000000200027802 */ /* 0x000fe40000000f00 */
[----:B------:R-:W-:-:S02]  /*e3b0*/  MOV R3, 0xe3d0 ;  /* 0x0000e3d000037802 */ /* 0x000fc40000000f00 */
[----:B--23--:R-:W-:Y:S05]  /*e3c0*/  CALL.REL.NOINC `($__internal_54_$__cuda_sm70_shflsync_up_p) ;  /* 0x000005d000007944 */ /* 0x00cfea0003c00000 */
        /* <DEDUP_REMOVED lines=24> */
.L_x_3196:
[----:B------:R-:W-:Y:S02]  /*e550*/  MOV R2, 0x1 ;  /* 0x0000000100027802 */ /* 0x000fe40000000f00 */
[----:B------:R-:W-:Y:S02]  /*e560*/  MOV R3, 0xe580 ;  /* 0x0000e58000037802 */ /* 0x000fe40000000f00 */
[----:B------:R-:W-:Y:S05]  /*e570*/  CALL.REL.NOINC `($__internal_54_$__cuda_sm70_shflsync_up_p) ;  /* 0x0000042000007944 */ /* 0x000fea0003c00000 */
[----:B------:R-:W-:Y:S01]  /*e580*/  MOV R2, R4 ;  /* 0x0000000400027202 */ /* 0x000fe20000000f00 */
[----:B------:R-:W-:Y:S05]  /*e590*/  BRA `(.L_x_3245) ;  /* 0xffffdd3000007947 */ /* 0x000fea000383ffff */
.L_x_3197:
[----:B------:R-:W-:Y:S02]  /*e5a0*/  MOV R2, 0x2 ;  /* 0x0000000200027802 */ /* 0x000fe40000000f00 */
[----:B------:R-:W-:Y:S02]  /*e5b0*/  MOV R3, 0xe5d0 ;  /* 0x0000e5d000037802 */ /* 0x000fe40000000f00 */
        /* <DEDUP_REMOVED lines=25> */
.L_x_3199:
[----:B------:R-:W-:Y:S02]  /*e750*/  SEL R0, RZ, 0x1, P0 ;  /* 0x00000001ff007807 */ /* 0x000fe40000000000 */
[----:B------:R-:W-:Y:S02]  /*e760*/  MOV R2, 0xe780 ;  /* 0x0000e78000027802 */ /* 0x000fe40000000f00 */
[----:B-1----:R-:W-:Y:S05]  /*e770*/  CALL.REL.NOINC `($__internal_55_$__cuda_sm70_votesync_ballot) ;  /* 0x0000029000007944 */ /* 0x002fea0003c00000 */
[----:B------:R-:W-:Y:S05]  /*e780*/  BRA `(.L_x_3247) ;  /* 0xffffdcd000007947 */ /* 0x000fea000383ffff */
.L_x_3200:
[----:B------:R-:W-:Y:S01]  /*e790*/  IMAD.MOV.U32 R191, RZ, RZ, R6 ;  /* 0x000000ffffbf7224 */ /* 0x000fe200078e0006 */
[----:B---3--:R-:W-:Y:S01]  /*e7a0*/  MOV R190, R11 ;  /* 0x0000000b00be7202 */ /* 0x008fe20000000f00 */
[----:B------:R-:W-:Y:S01]  /*e7b0*/  IMAD.MOV.U32 R3, RZ, RZ, 0x1f ;  /* 0x0000001fff037424 */ /* 0x000fe200078e00ff */
[----:B------:R-:W-:Y:S02]  /*e7c0*/  MOV R2, 0xe7e0 ;  /* 0x0000e7e000027802 */ /* 0x000fe40000000f00 */
[----:B-12---:R-:W-:Y:S05]  /*e7d0*/  CALL.REL.NOINC `($__internal_53_$__cuda_sm70_shflsync_idx_p) ;  /* 0x0000015000007944 */ /* 0x006fea0003c00000 */
[----:B------:R-:W-:Y:S01]  /*e7e0*/  IMAD.MOV.U32 R6, RZ, RZ, R191 ;  /* 0x000000ffff067224 */ /* 0x000fe200078e00bf */
[----:B------:R-:W-:Y:S01]  /*e7f0*/  MOV R190, R11 ;  /* 0x0000000b00be7202 */ /* 0x000fe20000000f00 */
[----:B------:R-:W-:Y:S01]  /*e800*/  IMAD.MOV.U32 R191, RZ, RZ, R7 ;  /* 0x000000ffffbf7224 */ /* 0x000fe200078e0007 */
[----:B------:R-:W-:Y:S02]  /*e810*/  MOV R3, 0x1f ;  /* 0x0000001f00037802 */ /* 0x000fe40000000f00 */
[----:B------:R-:W-:-:S02]  /*e820*/  MOV R2, 0xe840 ;  /* 0x0000e84000027802 */ /* 0x000fc40000000f00 */
[----:B-1---5:R-:W-:Y:S05]  /*e830*/  CALL.REL.NOINC `($__internal_53_$__cuda_sm70_shflsync_idx_p) ;  /* 0x000000f000007944 */ /* 0x022fea0003c00000 */
[----:B------:R-:W-:Y:S01]  /*e840*/  MOV R7, R191 ;  /* 0x000000bf00077202 */ /* 0x000fe20000000f00 */
[----:B-1---5:R-:W-:Y:S05]  /*e850*/  BRA `(.L_x_3248) ;  /* 0xffffdc4000007947 */ /* 0x022fea000383ffff */
.L_x_3203:
[----:B------:R-:W-:Y:S01]  /*e860*/  IMAD.MOV.U32 R191, RZ, RZ, R4 ;  /* 0x000000ffffbf7224 */ /* 0x000fe200078e0004 */
[----:B------:R-:W-:Y:S01]  /*e870*/  MOV R190, R0 ;  /* 0x0000000000be7202 */ /* 0x000fe20000000f00 */
[----:B------:R-:W-:Y:S01]  /*e880*/  IMAD.MOV.U32 R3, RZ, RZ, 0x1f ;  /* 0x0000001fff037424 */ /* 0x000fe200078e00ff */
[----:B------:R-:W-:-:S02]  /*e890*/  MOV R2, 0xe8b0 ;  /* 0x0000e8b000027802 */ /* 0x000fc40000000f00 */
[----:B-1-34-:R-:W-:Y:S05]  /*e8a0*/  CALL.REL.NOINC `($__internal_53_$__cuda_sm70_shflsync_idx_p) ;  /* 0x0000008000007944 */ /* 0x01afea0003c00000 */
[----:B------:R-:W-:Y:S01]  /*e8b0*/  MOV R10, R191 ;  /* 0x000000bf000a7202 */ /* 0x000fe20000000f00 */
[----:B-1---5:R-:W-:Y:S05]  /*e8c0*/  BRA `(.L_x_3202) ;  /* 0xffffdc3000007947 */ /* 0x022fea000383ffff */
        .weak           $__internal_52_$__cuda_sm70_shflsync_bfly_p
        .type           $__internal_52_$__cuda_sm70_shflsync_bfly_p,@function
        .size           $__internal_52_$__cuda_sm70_shflsync_bfly_p,($__internal_53_$__cuda_sm70_shflsync_idx_p - $__internal_52_$__cuda_sm70_shflsync_bfly_p)
$__internal_52_$__cuda_sm70_shflsync_bfly_p:
[----:B------:R-:W-:Y:S02]  /*e8d0*/  MOV R137, 0xffffffff ;  /* 0xffffffff00897802 */ /* 0x000fe40000000f00 */
[----:B------:R-:W-:-:S02]  /*e8e0*/  MOV R3, 0x1f ;  /* 0x0000001f00037802 */ /* 0x000fc40000000f00 */
[----:B------:R-:W-:Y:S04]  /*e8f0*/  WARPSYNC R137 ;  /* 0x0000008900007348 */ /* 0x000fe80003800000 */
[----:B------:R1:W2:Y:S02]  /*e900*/  SHFL.BFLY PT, R0, R124, R0, R3 ;  /* 0x0c0000007c007389 */ /* 0x0002a400000e0003 */
[----:B-1----:R-:W-:-:S04]  /*e910*/  MOV R3, 0x0 ;  /* 0x0000000000037802 */ /* 0x002fc80000000f00 */
[----:B--2---:R-:W-:Y:S05]  /*e920*/  RET.REL.NODEC R2 `(_ZN7cutlass13device_kernelIN5flash19enable_sm80_to_sm89INS1_16FlashAttnFwdSm80INS1_25CollectiveMainloopFwdSm80ILi8ELi1ELb0EN4cute5tupleIJNS5_1CILi128EEENS7_ILi64EEENS7_ILi192EEEEEELi192ENS_6half_tEfNS_4arch4Sm80ELb0ELb0ELb0ELb1ELb1ELb0ELb1ELb1EEENS1_21CollectiveEpilogueFwdINS6_IJS8_SA_S9_EEENS6_IJNS7_ILi1EEESI_SI_EEESC_SE_Li256ELb1ELb1ELb1ELb0EEENS1_36VarlenDynamicPersistentTileSchedulerILi128ELi64ELi256ELi256ELb1ELb1ELb0ELb0ELb1ELb1EEEEEEEEEvNT_6ParamsE) ;  /* 0xffff16d002007950 */ /* 0x004fea0003c3ffff */
        .weak           $__internal_53_$__cuda_sm70_shflsync_idx_p
        .type           $__internal_53_$__cuda_sm70_shflsync_idx_p,@function
        .size           $__internal_53_$__cuda_sm70_shflsync_idx_p,($__internal_54_$__cuda_sm70_shflsync_up_p - $__internal_53_$__cuda_sm70_shflsync_idx_p)
$__internal_53_$__cuda_sm70_shflsync_idx_p:
[----:B------:R1:W-:Y:S02]  /*e930*/  STL [R1+0x10], R0 ;  /* 0x0000100001007387 */ /* 0x0003e40000100800 */
[----:B-1----:R-:W-:-:S04]  /*e940*/  MOV R0, 0xffffffff ;  /* 0xffffffff00007802 */ /* 0x002fc80000000f00 */
[----:B------:R-:W-:Y:S04]  /*e950*/  WARPSYNC R0 ;  /* 0x0000000000007348 */ /* 0x000fe80003800000 */
[----:B------:R1:W2:Y:S04]  /*e960*/  SHFL.IDX PT, R191, R191, R190, R3 ;  /* 0x000000bebfbf7389 */ /* 0x0002a800000e0003 */
[----:B-1----:R1:W5:Y:S01]  /*e970*/  LDL.LU R0, [R1+0x10] ;  /* 0x0000100001007983 */ /* 0x0023620000300800 */
[----:B------:R-:W-:-:S04]  /*e980*/  MOV R3, 0x0 ;  /* 0x0000000000037802 */ /* 0x000fc80000000f00 */
[----:B--2---:R-:W-:Y:S05]  /*e990*/  RET.REL.NODEC R2 `(_ZN7cutlass13device_kernelIN5flash19enable_sm80_to_sm89INS1_16FlashAttnFwdSm80INS1_25CollectiveMainloopFwdSm80ILi8ELi1ELb0EN4cute5tupleIJNS5_1CILi128EEENS7_ILi64EEENS7_ILi192EEEEEELi192ENS_6half_tEfNS_4arch4Sm80ELb0ELb0ELb0ELb1ELb1ELb0ELb1ELb1EEENS1_21CollectiveEpilogueFwdINS6_IJS8_SA_S9_EEENS6_IJNS7_ILi1EEESI_SI_EEESC_SE_Li256ELb1ELb1ELb1ELb0EEENS1_36VarlenDynamicPersistentTileSchedulerILi128ELi64ELi256ELi256ELb1ELb1ELb0ELb0ELb1ELb1EEEEEEEEEvNT_6ParamsE) ;  /* 0xffff166002007950 */ /* 0x004fea0003c3ffff */
        .weak           $__internal_54_$__cuda_sm70_shflsync_up_p
        .type           $__internal_54_$__cuda_sm70_shflsync_up_p,@function
        .size           $__internal_54_$__cuda_sm70_shflsync_up_p,($__internal_55_$__cuda_sm70_votesync_ballot - $__internal_54_$__cuda_sm70_shflsync_up_p)
$__internal_54_$__cuda_sm70_shflsync_up_p:
[----:B------:R-:W-:Y:S02]  /*e9a0*/  IMAD.MOV.U32 R4, RZ, RZ, RZ ;  /* 0x000000ffff047224 */ /* 0x000fe400078e00ff */
[----:B------:R-:W-:-:S04]  /*e9b0*/  IMAD.MOV.U32 R11, RZ, RZ, -0x1 ;  /* 0xffffffffff0b7424 */ /* 0x000fc800078e00ff */
[----:B------:R-:W-:Y:S04]  /*e9c0*/  WARPSYNC R11 ;  /* 0x0000000b00007348 */ /* 0x000fe80003800000 */
[----:B------:R1:W2:Y:S02]  /*e9d0*/  SHFL.UP PT, R4, R0, R2, R4 ;  /* 0x0400000200047389 */ /* 0x0002a400000e0004 */
[----:B-1----:R-:W-:Y:S02]  /*e9e0*/  MOV R2, R3 ;  /* 0x0000000300027202 */ /* 0x002fe40000000f00 */
[----:B------:R-:W-:-:S04]  /*e9f0*/  MOV R3, 0x0 ;  /* 0x0000000000037802 */ /* 0x000fc80000000f00 */
[----:B--2---:R-:W-:Y:S05]  /*ea00*/  RET.REL.NODEC R2 `(_ZN7cutlass13device_kernelIN5flash19enable_sm80_to_sm89INS1_16FlashAttnFwdSm80INS1_25CollectiveMainloopFwdSm80ILi8ELi1ELb0EN4cute5tupleIJNS5_1CILi128EEENS7_ILi64EEENS7_ILi192EEEEEELi192ENS_6half_tEfNS_4arch4Sm80ELb0ELb0ELb0ELb1ELb1ELb0ELb1ELb1EEENS1_21CollectiveEpilogueFwdINS6_IJS8_SA_S9_EEENS6_IJNS7_ILi1EEESI_SI_EEESC_SE_Li256ELb1ELb1ELb1ELb0EEENS1_36VarlenDynamicPersistentTileSchedulerILi128ELi64ELi256ELi256ELb1ELb1ELb0ELb0ELb1ELb1EEEEEEEEEvNT_6ParamsE) ;  /* 0xffff15f002007950 */ /* 0x004fea0003c3ffff */
        .weak           $__internal_55_$__cuda_sm70_votesync_ballot
        .type           $__internal_55_$__cuda_sm70_votesync_ballot,@function
        .size           $__internal_55_$__cuda_sm70_votesync_ballot,(.L_x_6241 - $__internal_55_$__cuda_sm70_votesync_ballot)
$__internal_55_$__cuda_sm70_votesync_ballot:
[----:B------:R-:W-:Y:S01]  /*ea10*/  ISETP.NE.U32.AND P0, PT, R0, 0x1, PT ;  /* 0x000000010000780c */ /* 0x000fe20003f05070 */
[----:B------:R-:W-:-:S04]  /*ea20*/  IMAD.MOV.U32 R3, RZ, RZ, -0x1 ;  /* 0xffffffffff037424 */ /* 0x000fc800078e00ff */
[----:B------:R-:W-:Y:S08]  /*ea30*/  WARPSYNC R3 ;  /* 0x0000000300007348 */ /* 0x000ff00003800000 */
[----:B------:R-:W-:-:S04]  /*ea40*/  VOTE.ANY R0, PT, !P0 ;  /* 0x0000000000007806 */ /* 0x000fc800040e0100 */
[----:B------:R-:W-:Y:S01]  /*ea50*/  LOP3.LUT R0, R0, R3, RZ, 0xc0, !PT ;  /* 0x0000000300007212 */ /* 0x000fe200078ec0ff */
[----:B------:R-:W-:-:S04]  /*ea60*/  IMAD.MOV.U32 R3, RZ, RZ, 0x0 ;  /* 0x00000000ff037424 */ /* 0x000fc800078e00ff */
[----:B------:R-:W-:Y:S05]  /*ea70*/  RET.REL.NODEC R2 `(_ZN7cutlass13device_kernelIN5flash19enable_sm80_to_sm89INS1_16FlashAttnFwdSm80INS1_25CollectiveMainloopFwdSm80ILi8ELi1ELb0EN4cute5tupleIJNS5_1CILi128EEENS7_ILi64EEENS7_ILi192EEEEEELi192ENS_6half_tEfNS_4arch4Sm80ELb0ELb0ELb0ELb1ELb1ELb0ELb1ELb1EEENS1_21CollectiveEpilogueFwdINS6_IJS8_SA_S9_EEENS6_IJNS7_ILi1EEESI_SI_EEESC_SE_Li256ELb1ELb1ELb1ELb0EEENS1_36VarlenDynamicPersistentTileSchedulerILi128ELi64ELi256ELi256ELb1ELb1ELb0ELb0ELb1ELb1EEEEEEEEEvNT_6ParamsE) ;  /* 0xffff158002007950 */ /* 0x000fea0003c3ffff */
.L_x_3249:
        /* <DEDUP_REMOVED lines=16> */
.L_x_6241:


//--------------------- .text._ZN7cutlass13device_kernelIN5flash19enable_sm80_to_sm89INS1_16FlashAttnFwdSm80INS1_25CollectiveMainloopFwdSm80ILi8ELi1ELb0EN4cute5tupleIJNS5_1CILi128EEENS7_ILi64EEENS7_ILi192EEEEEELi192ENS_6half_tEfNS_4arch4Sm80ELb0ELb0ELb0ELb1ELb1ELb1ELb1ELb1EEENS1_21CollectiveEpilogueFwdINS6_IJS8_SA_S9_EEENS6_IJNS7_ILi1EEESI_SI_EEESC_SE_Li256ELb1ELb1ELb1ELb0EEENS1_36VarlenDynamicPersistentTileSchedulerILi128ELi64ELi256ELi256ELb1ELb1ELb0ELb0ELb1ELb1EEEEEEEEEvNT_6ParamsE --------------------------
	.section	.text._ZN7cutlass13device_kernelIN5flash19enable_sm80_to_sm89INS1_16FlashAttnFwdSm80INS1_25CollectiveMainloopFwdSm80ILi8ELi1ELb0EN4cute5tupleIJNS5_1CILi128EEENS7_ILi64EEENS7_ILi192EEEEEELi192ENS_6half_tEfNS_4arch4Sm80ELb0ELb0ELb0ELb1ELb1ELb1ELb1ELb1EEENS1_21CollectiveEpilogueFwdINS6_IJS8_SA_S9_EEENS6_IJNS7_ILi1EEESI_SI_EEESC_SE_Li256ELb1ELb1ELb1ELb0EEENS1_36VarlenDynamicPersistentTileSchedulerILi128ELi64ELi256ELi256ELb1ELb1ELb0ELb0ELb1ELb1EEEEEEEEEvNT_6ParamsE,"ax",@progbits
	.sectioninfo	@"SHI_REGISTERS=255"
	.align	128
.text._ZN7cutlass13device_kernelIN5flash19enable_sm80_to_sm89INS1_16FlashAttnFwdSm80INS1_25CollectiveMainloopFwdSm80ILi8ELi1ELb0EN4cute5tupleIJNS5_1CILi128EEENS7_ILi64EEENS7_ILi192EEEEEELi192ENS_6half_tEfNS_4arch4Sm80ELb0ELb0ELb0ELb1ELb1ELb1ELb1ELb1EEENS1_21CollectiveEpilogueFwdINS6_IJS8_SA_S9_EEENS6_IJNS7_ILi1EEESI_SI_EEESC_SE_Li256ELb1ELb1ELb1ELb0EEENS1_36VarlenDynamicPersistentTileSchedulerILi128ELi64ELi256ELi256ELb1ELb1ELb0ELb0ELb1ELb1EEEEEEEEEvNT_6ParamsE:
        .type           _ZN7cutlass13device_kernelIN5flash19enable_sm80_to_sm89INS1_16FlashAttnFwdSm80INS1_25CollectiveMainloopFwdSm80ILi8ELi1ELb0EN4cute5tupleIJNS5_1CILi128EEENS7_ILi64EEENS7_ILi192EEEEEELi192ENS_6half_tEfNS_4arch4Sm80ELb0ELb0ELb0ELb1ELb1ELb1ELb1ELb1EEENS1_21CollectiveEpilogueFwdINS6_IJS8_SA_S9_EEENS6_IJNS7_ILi1EEESI_SI_EEESC_SE_Li256ELb1ELb1ELb1ELb0EEENS1_36VarlenDynamicPersistentTileSchedulerILi128ELi64ELi256ELi256ELb1ELb1ELb0ELb0ELb1ELb1EEEEEEEEEvNT_6ParamsE,@function
        .size           _ZN7cutlass13device_kernelIN5flash19enable_sm80_to_sm89INS1_16FlashAttnFwdSm80INS1_25CollectiveMainloopFwdSm80ILi8ELi1ELb0EN4cute5tupleIJNS5_1CILi128EEENS7_ILi64EEENS7_ILi192EEEEEELi192ENS_6half_tEfNS_4arch4Sm80ELb0ELb0ELb0ELb1ELb1ELb1ELb1ELb1EEENS1_21CollectiveEpilogueFwdINS6_IJS8_SA_S9_EEENS6_IJNS7_ILi1EEESI_SI_EEESC_SE_Li256ELb1ELb1ELb1ELb0EEENS1_36VarlenDynamicPersistentTileSchedulerILi128ELi64ELi256ELi256ELb1ELb1ELb0ELb0ELb1ELb1EEEEEEEEEvNT_6ParamsE,(.L_x_6246 - _ZN7cutlass13device_kernelIN5flash19enable_sm80_to_sm89INS1_16FlashAttnFwdSm80INS1_25CollectiveMainloopFwdSm80ILi8ELi1ELb0EN4cute5tupleIJNS5_1CILi128EEENS7_ILi64EEENS7_ILi192EEEEEELi192ENS_6half_tEfNS_4arch4Sm80ELb0ELb0ELb0ELb1ELb1ELb1ELb1ELb1EEENS1_21CollectiveEpilogueFwdINS6_IJS8_SA_S9_EEENS6_IJNS7_ILi1EEESI_SI_EEESC_SE_Li256ELb1ELb1ELb1ELb0EEENS1_36VarlenDynamicPersistentTileSchedulerILi128ELi64ELi256ELi256ELb1ELb1ELb0ELb0ELb1ELb1EEEEEEEEEvNT_6ParamsE)
        .other          _ZN7cutlass13device_kernelIN5flash19enable_sm80_to_sm89INS1_16FlashAttnFwdSm80INS1_25CollectiveMainloopFwdSm80ILi8ELi1ELb0EN4cute5tupleIJNS5_1CILi128EEENS7_ILi64EEENS7_ILi192EEEEEELi192ENS_6half_tEfNS_4arch4Sm80ELb0ELb0ELb0ELb1ELb1ELb1ELb1ELb1EEENS1_21CollectiveEpilogueFwdINS6_IJS8_SA_S9_EEENS6_IJNS7_ILi1EEESI_SI_EEESC_SE_Li256ELb1ELb1ELb1ELb0EEENS1_36VarlenDynamicPersistentTileSchedulerILi128ELi64ELi256ELi256ELb1ELb1ELb0ELb0ELb1ELb1EEEEEEEEEvNT_6ParamsE,@"STO_CUDA_ENTRY STV_DEFAULT"
_ZN7cutlass13device_kernelIN5flash19enable_sm80_to_sm89INS1_16FlashAttnFwdSm80INS1_25CollectiveMainloopFwdSm80ILi8ELi1ELb0EN4cute5tupleIJNS5_1CILi128EEENS7_ILi64EEENS7_ILi192EEEEEELi192ENS_6half_tEfNS_4arch4Sm80ELb0ELb0ELb0ELb1ELb1ELb1ELb1ELb1EEENS1_21CollectiveEpilogueFwdINS6_IJS8_SA_S9_EEENS6_IJNS7_ILi1EEESI_SI_EEESC_SE_Li256ELb1ELb1ELb1ELb0EEENS1_36VarlenDynamicPersistentTileSchedulerILi128ELi64ELi256ELi256ELb1ELb1ELb0ELb0ELb1ELb1EEEEEEEEEvNT_6ParamsE:
        /* <DEDUP_REMOVED lines=52> */
.L_x_3255:
        /* <DEDUP_REMOVED lines=17> */
.L_x_3421:
        /* <DEDUP_REMOVED lines=16> */
.L_x_3422:
[----:B---3--:R-:W-:-:S05]  /*0550*/  IMAD R0, R0, c[0x0][0x538], RZ ;  /* 0x00014e0000007a24 */ /* 0x008fca00078e02ff */
[----:B------:R-:W-:-:S04]  /*0560*/  IADD3 R6, R0, R6, RZ ;  /* 0x0000000600067210 */ /* 0x000fc80007ffe0ff */
[----:B------:R-:W-:-:S13]  /*0570*/  ISETP.GT.AND P0, PT, R6, UR4, PT ;  /* 0x0000000406007c0c */ /* 0x000fda000bf04270 */
[----:B-12---:R-:W-:Y:S05]  /*0580*/  @!P0 BRA `(.L_x_3255) ;  /* 0xfffffdb000008947 */ /* 0x006fea000383ffff */
.L_x_3251:
[----:B------:R-:W-:-:S05]  /*0590*/  IADD3 R12, -R0, R6, RZ ;  /* 0x00000006000c7210 */ /* 0x000fca0007ffe1ff */
[----:B------:R-:W-:-:S05]  /*05a0*/  IMAD R0, R4, c[0x0][0x538], R12 ;  /* 0x00014e0004007a24 */ /* 0x000fca00078e020c */
[----:B------:R-:W-:Y:S01]  /*05b0*/  ISETP.GT.AND P0, PT, R0, UR4, PT ;  /* 0x0000000400007c0c */ /* 0x000fe2000bf04270 */
[----:B------:R-:W-:-:S12]  /*05c0*/  BRA.DIV ~URZ, `(.L_x_3256) ;  /* 0x00017d227f007947 */ /* 0x000fd8000b800000 */
[----:B------:R-:W-:-:S04]  /*05d0*/  VOTE.ANY R5, PT, !P0 ;  /* 0x0000000000057806 */ /* 0x000fc800040e0100 */
.L_x_3423:
[----:B------:R2:W3:Y:S01]  /*05e0*/  POPC R13, R5 ;  /* 0x00000005000d7309 */ /* 0x0004e20000000000 */
[----:B------:R-:W-:Y:S05]  /*05f0*/  BRA.DIV ~URZ, `(.L_x_3257) ;  /* 0x00017d427f007947 */ /* 0x000fea000b800000 */
[----:B---3--:R3:W4:Y:S01]  /*0600*/  SHFL.IDX PT, R11, R8, R13, 0x1f ;  /* 0x00001f0d080b7589 */ /* 0x00872200000e0000 */
[----:B------:R-:W-:-:S03]  /*0610*/  MOV R6, RZ ;  /* 0x000000ff00067202 */ /* 0x000fc60000000f00 */
[----:B------:R3:W2:Y:S04]  /*0620*/  SHFL.IDX PT, R10, R7, R13, 0x1f ;  /* 0x00001f0d070a7589 */ /* 0x0006a800000e0000 */
.L_x_3424:
[----:B------:R-:W-:Y:S01]  /*0630*/  ISETP.NE.AND P0, PT, R5, RZ, PT ;  /* 0x000000ff0500720c */ /* 0x000fe20003f05270 */
[----:B------:R-:W-:-:S12]  /*0640*/  BSSY B0, `(.L_x_3258) ;  /* 0x0000005000007945 */ /* 0x000fd80003800000 */
[----:B------:R-:W-:Y:S05]  /*0650*/  @!P0 BRA `(.L_x_3259) ;  /* 0x0000003000008947 */ /* 0x000fea0003800000 */
[----:B------:R-:W-:Y:S01]  /*0660*/  IADD3 R195, R13, -0x1, RZ ;  /* 0xffffffff0dc37810 */ /* 0x000fe20007ffe0ff */
[----:B------:R-:W-:Y:S05]  /*0670*/  BRA.DIV ~URZ, `(.L_x_3260) ;  /* 0x00017da27f007947 */ /* 0x000fea000b800000 */
[----:B------:R3:W4:Y:S02]  /*0680*/  SHFL.IDX PT, R6, R4, R195, 0x1f ;  /* 0x00001fc304067589 */ /* 0x00072400000e0000 */
.L_x_3259:
[----:B------:R-:W-:Y:S05]  /*0690*/  BSYNC B0 ;  /* 0x0000000000007941 */ /* 0x000fea0003800000 */
.L_x_3258:
        /* <DEDUP_REMOVED lines=65> */
.L_x_3252:
[----:B-1----:R-:W-:Y:S01]  /*0ab0*/  IMAD.MOV.U32 R237, RZ, RZ, RZ ;  /* 0x000000ffffed7224 */ /* 0x002fe200078e00ff */
[----:B------:R-:W-:Y:S01]  /*0ac0*/  MOV R238, RZ ;  /* 0x000000ff00ee7202 */ /* 0x000fe20000000f00 */
[----:B------:R-:W-:Y:S01]  /*0ad0*/  IMAD.U32 R236, RZ, RZ, UR4 ;  /* 0x00000004ffec7e24 */ /* 0x000fe2000f8e00ff */
[----:B------:R-:W-:Y:S02]  /*0ae0*/  MOV R239, c[0x0][0x53c] ;  /* 0x00014f0000ef7a02 */ /* 0x000fe40000000f00 */
.L_x_3261:
[----:B------:R-:W-:Y:S01]  /*0af0*/  ISETP.NE.AND P0, PT, R14, RZ, PT ;  /* 0x000000ff0e00720c */ /* 0x000fe20003f05270 */
[----:B------:R-:W-:-:S12]  /*0b00*/  WARPSYNC 0xffffffff ;  /* 0xffffffff00007948 */ /* 0x000fd80003800000 */
[----:B------:R1:W-:Y:S04]  /*0b10*/  @!P0 STS.128 [0x18100], R236 ;  /* 0x018100ecff008388 */ /* 0x0003e80000000c00 */
[----:B------:R-:W-:Y:S06]  /*0b20*/  BAR.ARV 0x5, 0x100 ;  /* 0x0144000000007b1d */ /* 0x000fec0000002000 */
.L_x_3250:
        /* <DEDUP_REMOVED lines=51> */
[C---:B------:R-:W-:Y:S01]  /*0e60*/  IMAD.SHL.U32 R106, R240.reuse, 0x4, RZ ;  /* 0x00000004f06a7824 */ /* 0x040fe200078e00ff */
        /* <DEDUP_REMOVED lines=52> */
[C---:B------:R-:W-:Y:S02]  /*11b0*/  LOP3.LUT R4, R25.reuse, 0x38, R216, 0xf8, !PT ;  /* 0x0000003819047812 */ /* 0x040fe400078ef8d8 */
[----:B------:R-:W-:Y:S01]  /*11c0*/  LOP3.LUT R21, R2, 0xfffffe00, RZ, 0xc0, !PT ;  /* 0xfffffe0002157812 */ /* 0x000fe200078ec0ff */
[----:B------:R-:W-:Y:S01]  /*11d0*/  IMAD.SHL.U32 R2, R8, 0x80, RZ ;  /* 0x0000008008027824 */ /* 0x000fe200078e00ff */
[--C-:B------:R-:W-:Y:S02]  /*11e0*/  LOP3.LUT R6, R218, 0x38, R215.reuse, 0xf8, !PT ;  /* 0x00000038da067812 */ /* 0x100fe400078ef8d7 */
[----:B------:R-:W-:Y:S01]  /*11f0*/  LOP3.LUT R9, R25, 0x38, R215, 0xf8, !PT ;  /* 0x0000003819097812 */ /* 0x000fe200078ef8d7 */
[----:B------:R-:W-:Y:S01]  /*1200*/  STL [R1+0x10], R21 ;  /* 0x0000101501007387 */ /* 0x000fe20000100800 */
[----:B------:R-:W-:Y:S02]  /*1210*/  LOP3.LUT R3, R3, 0xffffe000, RZ, 0xc0, !PT ;  /* 0xffffe00003037812 */ /* 0x000fe400078ec0ff */
[----:B------:R-:W-:-:S02]  /*1220*/  LOP3.LUT R8, R5, R219, RZ, 0x3c, !PT ;  /* 0x000000db05087212 */ /* 0x000fc400078e3cff */
[-C--:B------:R-:W-:Y:S02]  /*1230*/  LOP3.LUT R4, R4, R22.reuse, RZ, 0x3c, !PT ;  /* 0x0000001604047212 */ /* 0x080fe400078e3cff */
        /* <DEDUP_REMOVED lines=24> */
[----:B------:R-:W-:Y:S01]  /*13c0*/  STL [R1+0x48], R26 ;  /* 0x0000481a01007387 */ /* 0x000fe20000100800 */
        /* <DEDUP_REMOVED lines=22> */
[----:B------:R-:W-:Y:S01]  /*1530*/  IADD3 R27, R248, 0x58, RZ ;  /* 0x00000058f81b7810 */ /* 0x000fe20007ffe0ff */
[----:B------:R2:W-:Y:S01]  /*1540*/  STL [R1+0x38], R8 ;  /* 0x0000380801007387 */ /* 0x0005e20000100800 */
[----:B------:R-:W-:Y:S02]  /*1550*/  LEA R145, R0, 0x6100, 0x1 ;  /* 0x0000610000917811 */ /* 0x000fe400078e08ff */
[C---:B------:R-:W-:Y:S01]  /*1560*/  IADD3 R24, R248.reuse, 0x70, RZ ;  /* 0x00000070f8187810 */ /* 0x040fe20007ffe0ff */
[----:B------:R3:W-:Y:S01]  /*1570*/  STL [R1+0x34], R7 ;  /* 0x0000340701007387 */ /* 0x0007e20000100800 */
[C---:B------:R-:W-:Y:S02]  /*1580*/  SEL R2, R13.reuse, 0xffffffc0, !P3 ;  /* 0xffffffc00d027807 */ /* 0x040fe40005800000 */
[----:B------:R-:W-:Y:S01]  /*1590*/  SEL R0, R13, 0xffffffc0, !P5 ;  /* 0xffffffc00d007807 */ /* 0x000fe20006800000 */
[----:B------:R4:W-:Y:S01]  /*15a0*/  STL [R1+0x30], R6 ;  /* 0x0000300601007387 */ /* 0x0009e20000100800 */
[C---:B------:R-:W-:Y:S01]  /*15b0*/  IADD3 R21, R248.reuse, 0x88, RZ ;  /* 0x00000088f8157810 */ /* 0x040fe20007ffe0ff */
[C---:B------:R-:W-:Y:S01]  /*15c0*/  IMAD.IADD R175, R145.reuse, 0x1, R2 ;  /* 0x0000000191af7824 */ /* 0x040fe200078e0202 */
[----:B------:R-:W-:Y:S01]  /*15d0*/  IADD3 R10, R248, 0xb0, RZ ;  /* 0x000000b0f80a7810 */ /* 0x000fe20007ffe0ff */
[----:B------:R5:W-:Y:S01]  /*15e0*/  STL [R1+0x2c], R3 ;  /* 0x00002c0301007387 */ /* 0x000be20000100800 */
[----:B------:R-:W-:-:S02]  /*15f0*/  IADD3 R180, R145, 0x20, RZ ;  /* 0x0000002091b47810 */ /* 0x000fc40007ffe0ff */
[----:B------:R-:W-:Y:S02]  /*1600*/  @P4 IADD3 R180, R145, -0x20, RZ ;  /* 0xffffffe091b44810 */ /* 0x000fe40007ffe0ff */
[----:B------:R-:W-:Y:S02]  /*1610*/  LEA R249, R19, 0x80, 0x1 ;  /* 0x0000008013f97811 */ /* 0x000fe400078e08ff */
[----:B------:R-:W-:Y:S01]  /*1620*/  SHF.R.S32.HI R10, RZ, 0x1f, R10 ;  /* 0x0000001fff0a7819 */ /* 0x000fe2000001140a */
[----:B------:R-:W-:Y:S01]  /*1630*/  IMAD.IADD R172, R2, 0x1, R180 ;  /* 0x0000000102ac7824 */ /* 0x000fe200078e02b4 */
[----:B-1----:R-:W-:Y:S02]  /*1640*/  LEA R9, R11, 0xc100, 0x1 ;  /* 0x0000c1000b097811 */ /* 0x002fe400078e08ff */
[----:B------:R-:W-:Y:S02]  /*1650*/  LEA R10, R17, 0xc100, 0x1 ;  /* 0x0000c100110a7811 */ /* 0x000fe400078e08ff */
[----:B--2---:R-:W-:-:S02]  /*1660*/  SEL R8, R20, 0xffffffe0, !P1 ;  /* 0xffffffe014087807 */ /* 0x004fc40004800000 */
[C---:B------:R-:W-:Y:S02]  /*1670*/  IADD3 R250, R249.reuse, -0x10, RZ ;  /* 0xfffffff0f9fa7810 */ /* 0x040fe40007ffe0ff */
[----:B---3--:R-:W-:Y:S01]  /*1680*/  LOP3.LUT R7, R218, 0x38, R102, 0xf8, !PT ;  /* 0x00000038da077812 */ /* 0x008fe200078ef866 */
[----:B------:R-:W-:Y:S01]  /*1690*/  IMAD.IADD R252, R249, 0x1, R8 ;  /* 0x00000001f9fc7824 */ /* 0x000fe200078e0208 */
[----:B------:R-:W-:Y:S02]  /*16a0*/  LEA R176, R4, 0xc100, 0x1 ;  /* 0x0000c10004b07811 */ /* 0x000fe400078e08ff */
[----:B------:R-:W-:Y:S02]  /*16b0*/  LOP3.LUT R7, R220, R7, R219, 0xf6, !PT ;  /* 0x00000007dc077212 */ /* 0x000fe400078ef6db */
[----:B----4-:R-:W-:Y:S01]  /*16c0*/  SEL R6, R13, 0xffffffc0, !P2 ;  /* 0xffffffc00d067807 */ /* 0x010fe20005000000 */
[----:B------:R-:W-:Y:S01]  /*16d0*/  IMAD.IADD R179, R176, 0x1, R0 ;  /* 0x00000001b0b37824 */ /* 0x000fe200078e0200 */
[----:B------:R-:W-:Y:S01]  /*16e0*/  LEA R7, R7, 0xc100, 0x1 ;  /* 0x0000c10007077811 */ /* 0x000fe200078e08ff */
[----:B-----5:R-:W-:Y:S01]  /*16f0*/  IMAD R3, R12, 0x8, R23 ;  /* 0x000000080c037824 */ /* 0x020fe200078e0217 */
[----:B------:R-:W-:Y:S01]  /*1700*/  IADD3 R13, R248, 0xa0, RZ ;  /* 0x000000a0f80d7810 */ /* 0x000fe20007ffe0ff */
[----:B------:R-:W-:Y:S01]  /*1710*/  IMAD.IADD R2, R249, 0x1, R6 ;  /* 0x00000001f9027824 */ /* 0x000fe200078e0206 */
[----:B------:R-:W-:-:S02]  /*1720*/  LEA R146, R5, 0x100, 0x1 ;  /* 0x0000010005927811 */ /* 0x000fc400078e08ff */
[----:B------:R1:W-:Y:S01]  /*1730*/  STL [R1+0x58], R3 ;  /* 0x0000580301007387 */ /* 0x0003e20000100800 */
[----:B------:R-:W-:Y:S02]  /*1740*/  @P0 IADD3 R250, R249, 0x10, RZ ;  /* 0x00000010f9fa0810 */ /* 0x000fe40007ffe0ff */
[----:B------:R-:W-:Y:S01]  /*1750*/  IMAD.IADD R174, R0, 0x1, R146 ;  /* 0x0000000100ae7824 */ /* 0x000fe200078e0292 */
[----:B------:R2:W-:Y:S01]  /*1760*/  STL [R1+0x28], R9 ;  /* 0x0000280901007387 */ /* 0x0005e20000100800 */
[----:B------:R-:W-:Y:S01]  /*1770*/  LOP3.LUT R202, R218, 0x18, R102, 0xf8, !PT ;  /* 0x00000018daca7812 */ /* 0x000fe200078ef866 */
[----:B------:R-:W-:Y:S01]  /*1780*/  IMAD.IADD R251, R8, 0x1, R250 ;  /* 0x0000000108fb7824 */ /* 0x000fe200078e02fa */
[----:B------:R-:W-:Y:S01]  /*1790*/  IADD3 R35, R248, 0x18, RZ ;  /* 0x00000018f8237810 */ /* 0x000fe20007ffe0ff */
[----:B------:R3:W-:Y:S01]  /*17a0*/  STL [R1+0x24], R7 ;  /* 0x0000240701007387 */ /* 0x0007e20000100800 */
[----:B------:R-:W-:Y:S02]  /*17b0*/  LOP3.LUT R202, R220, R202, R219, 0xf6, !PT ;  /* 0x000000cadcca7212 */ /* 0x000fe400078ef6db */
[----:B------:R-:W-:-:S02]  /*17c0*/  IADD3 R32, R248, 0x30, RZ ;  /* 0x00000030f8207810 */ /* 0x000fc40007ffe0ff */
[C---:B------:R-:W-:Y:S02]  /*17d0*/  IADD3 R29, R248.reuse, 0x48, RZ ;  /* 0x00000048f81d7810 */ /* 0x040fe40007ffe0ff */
[C---:B------:R-:W-:Y:S02]  /*17e0*/  IADD3 R26, R248.reuse, 0x60, RZ ;  /* 0x00000060f81a7810 */ /* 0x040fe40007ffe0ff */
[----:B------:R-:W-:Y:S02]  /*17f0*/  IADD3 R23, R248, 0x78, RZ ;  /* 0x00000078f8177810 */ /* 0x000fe40007ffe0ff */
[----:B------:R-:W-:Y:S02]  /*1800*/  SHF.R.S32.HI R11, RZ, 0x1f, R35 ;  /* 0x0000001fff0b7819 */ /* 0x000fe40000011423 */
[----:B------:R-:W-:Y:S02]  /*1810*/  LEA R202, R202, 0x100, 0x1 ;  /* 0x00000100caca7811 */ /* 0x000fe400078e08ff */
[----:B------:R-:W-:-:S02]  /*1820*/  SHF.R.S32.HI R11, RZ, 0x1f, R32 ;  /* 0x0000001fff0b7819 */ /* 0x000fc40000011420 */
        /* <DEDUP_REMOVED lines=19> */
[----:B------:R-:W-:-:S02]  /*1960*/  LEA R9, R15, 0xc100, 0x1 ;  /* 0x0000c1000f097811 */ /* 0x000fc400078e08ff */
[C---:B------:R-:W-:Y:S01]  /*1970*/  IADD3 R206, R102.reuse, 0x60, RZ ;  /* 0x0000006066ce7810 */ /* 0x040fe20007ffe0ff */
[----:B------:R1:W-:Y:S01]  /*1980*/  STL [R1+0x20], R7 ;  /* 0x0000200701007387 */ /* 0x0003e20000100800 */
[C---:B------:R-:W-:Y:S02]  /*1990*/  IADD3 R205, R102.reuse, 0x80, RZ ;  /* 0x0000008066cd7810 */ /* 0x040fe40007ffe0ff */
[----:B------:R-:W-:Y:S01]  /*19a0*/  IADD3 R204, R102, 0xa0, RZ ;  /* 0x000000a066cc7810 */ /* 0x000fe20007ffe0ff */
[----:B------:R-:W-:Y:S01]  /*19b0*/  STL [R1+0x1c], R10 ;  /* 0x00001c0a01007387 */ /* 0x000fe20000100800 */
[C---:B------:R-:W-:Y:S02]  /*19c0*/  IADD3 R37, R248.reuse, 0x8, RZ ;  /* 0x00000008f8257810 */ /* 0x040fe40007ffe0ff */
        /* <DEDUP_REMOVED lines=33> */
[----:B------:R-:W-:Y:S02]  /*1be0*/  SHF.R.S32.HI R11, RZ, 0x1f, R12 ;  /* 0x0000001fff0b7819 */ /* 0x000fe4000001140c */
        /* <DEDUP_REMOVED lines=10> */
[----:B------:R-:W-:Y:S01]  /*1c90*/  IADD3 R181, R180, 0x5800, RZ ;  /* 0x00005800b4b57810 */ /* 0x000fe20007ffe0ff */
[----:B-1----:R-:W-:-:S05]  /*1ca0*/  IMAD.IADD R2, R6, 0x1, R250 ;  /* 0x0000000106027824 */ /* 0x002fca00078e02fa */
[----:B------:R1:W-:Y:S04]  /*1cb0*/  STL [R1+0x4], R2 ;  /* 0x0000040201007387 */ /* 0x0003e80000100800 */
[----:B------:R1:W-:Y:S02]  /*1cc0*/  STL [R1], R0 ;  /* 0x0000000001007387 */ /* 0x0003e40000100800 */
.L_x_3420:
        /* <DEDUP_REMOVED lines=42> */
.L_x_3262:
[----:B------:R-:W-:-:S04]  /*1f70*/  ISETP.NE.U32.AND P0, PT, RZ, c[0x0][0x368], PT ;  /* 0x0000da00ff007a0c */ /* 0x000fc80003f05070 */
[----:B------:R-:W-:-:S13]  /*1f80*/  ISETP.NE.AND.EX P0, PT, RZ, c[0x0][0x36c], PT, P0 ;  /* 0x0000db00ff007a0c */ /* 0x000fda0003f05300 */
[----:B------:R-:W-:Y:S05]  /*1f90*/  @!P0 BRA `(.L_x_3263) ;  /* 0x0000004000008947 */ /* 0x000fea0003800000 */
[----:B---3--:R-:W-:-:S04]  /*1fa0*/  IADD3 R4, P0, R241, c[0x0][0x368], RZ ;  /* 0x0000da00f1047a10 */ /* 0x008fc80007f1e0ff */
[----:B------:R-:W-:-:S05]  /*1fb0*/  IADD3.X R5, R242, c[0x0][0x36c], RZ, P0, !PT ;  /* 0x0000db00f2057a10 */ /* 0x000fca00007fe4ff */
[----:B------:R1:W5:Y:S01]  /*1fc0*/  LDG.E R8, [R4.64] ;  /* 0x0000000a04087981 */ /* 0x000362000c1e1900 */
[----:B------:R-:W-:Y:S05]  /*1fd0*/  BRA `(.L_x_3264) ;  /* 0x0000005000007947 */ /* 0x000fea0003800000 */
.L_x_3263:
[----:B------:R-:W-:Y:S01]  /*1fe0*/  MOV R8, UR8 ;  /* 0x0000000800087c02 */ /* 0x000fe20008000f00 */
[----:B------:R-:W-:Y:S05]  /*1ff0*/  @!P5 BRA `(.L_x_3264) ;  /* 0x000000300000d947 */ /* 0x000fea0003800000 */
[----:B---3--:R-:W2:Y:S04]  /*2000*/  LDG.E R6, [R4.64] ;  /* 0x0000000a04067981 */ /* 0x008ea8000c1e1900 */
[----:B------:R-:W2:Y:S02]  /*2010*/  LDG.E R0, [R4.64+0x4] ;  /* 0x0000040a04007981 */ /* 0x000ea4000c1e1900 */
[----:B--2---:R-:W-:Y:S02]  /*2020*/  IADD3 R8, -R6, R0, RZ ;  /* 0x0000000006087210 */ /* 0x004fe40007ffe1ff */
.L_x_3264:
        /* <DEDUP_REMOVED lines=56> */
.L_x_3266:
[----:B------:R-:W-:Y:S05]  /*23b0*/  BSYNC B0 ;  /* 0x0000000000007941 */ /* 0x000fea0003800000 */
.L_x_3265:
        /* <DEDUP_REMOVED lines=18> */
[C---:B------:R-:W-:Y:S01]  /*24e0*/  IADD3 R72, P0, R247.reuse, R11, RZ ;  /* 0x0000000bf7487210 */ /* 0x040fe20007f1e0ff */
        /* <DEDUP_REMOVED lines=104> */
[C---:B------:R-:W-:Y:S02]  /*2b70*/  IMAD R15, R212.reuse, c[0x0][0x294], R8 ;  /* 0x0000a500d40f7a24 */ /* 0x040fe400078e0208 */
        /* <DEDUP_REMOVED lines=29> */
[----:B------:R-:W-:Y:S01]  /*2d50*/  LOP3.LUT R15, R218, 0x38, R12, 0xf8, !PT ;  /* 0x00000038da0f7812 */ /* 0x000fe200078ef80c */
        /* <DEDUP_REMOVED lines=16> */
[--C-:B------:R-:W-:Y:S01]  /*2e60*/  IADD3 R21, R19, R21, R220.reuse ;  /* 0x0000001513157210 */ /* 0x100fe20007ffe0dc */
        /* <DEDUP_REMOVED lines=29> */
.L_x_3292:
[----:B------:R-:W-:Y:S01]  /*3040*/  IMAD.SHL.U32 R66, R59, 0x40, RZ ;  /* 0x000000403b427824 */ /* 0x000fe200078e00ff */
[----:B------:R-:W-:Y:S04]  /*3050*/  DEPBAR.LE SB0, 0x0 ;  /* 0x000080000000791a */ /* 0x000fe80000000000 */
[----:B-1----:R-:W-:Y:S01]  /*3060*/  IMAD.IADD R2, R133, 0x1, R66 ;  /* 0x0000000185027824 */ /* 0x002fe200078e0242 */
[----:B------:R-:W-:Y:S01]  /*3070*/  ISETP.NE.AND P1, PT, R135, 0x1, PT ;  /* 0x000000018700780c */ /* 0x000fe20003f25270 */
[----:B------:R-:W-:Y:S01]  /*3080*/  IMAD.MOV.U32 R63, RZ, RZ, RZ ;  /* 0x000000ffff3f7224 */ /* 0x000fe200078e00ff */
[----:B------:R-:W-:Y:S01]  /*3090*/  WARPSYNC 0xffffffff ;  /* 0xffffffff00007948 */ /* 0x000fe20003800000 */
[----:B------:R-:W-:Y:S01]  /*30a0*/  IMAD.IADD R0, R118, 0x1, R2 ;  /* 0x0000000176007824 */ /* 0x000fe200078e0202 */
        /* <DEDUP_REMOVED lines=101> */
.L_x_3272:
[----:B------:R-:W-:Y:S05]  /*3700*/  BSYNC B0 ;  /* 0x0000000000007941 */ /* 0x000fea0003800000 */
.L_x_3271:
        /* <DEDUP_REMOVED lines=96> */
.L_x_3275:
[----:B------:R-:W-:Y:S05]  /*3d10*/  BSYNC B0 ;  /* 0x0000000000007941 */ /* 0x000fea0003800000 */
.L_x_3274:
        /* <DEDUP_REMOVED lines=59> */
.L_x_3277:
[----:B------:R-:W-:Y:S05]  /*40d0*/  BSYNC B0 ;  /* 0x0000000000007941 */ /* 0x000fea0003800000 */
.L_x_3276:
        /* <DEDUP_REMOVED lines=39> */
[-C--:B------:R-:W-:Y:S02]  /*4350*/  @!P0 FMUL.FTZ R12, R9, R0.reuse ;  /* 0x00000000090c8220 */ /* 0x080fe40000410000 */
        /* <DEDUP_REMOVED lines=21> */
.L_x_3279:
[----:B------:R-:W-:Y:S05]  /*44b0*/  BSYNC B0 ;  /* 0x0000000000007941 */ /* 0x000fea0003800000 */
.L_x_3278:
        /* <DEDUP_REMOVED lines=58> */
.L_x_3281:
[----:B------:R-:W-:Y:S05]  /*4860*/  BSYNC B0 ;  /* 0x0000000000007941 */ /* 0x000fea0003800000 */
.L_x_3280:
        /* <DEDUP_REMOVED lines=58> */
.L_x_3283:
[----:B------:R-:W-:Y:S05]  /*4c10*/  BSYNC B0 ;  /* 0x0000000000007941 */ /* 0x000fea0003800000 */
.L_x_3282:
        /* <DEDUP_REMOVED lines=58> */
.L_x_3270:
        /* <DEDUP_REMOVED lines=47> */
.L_x_3285:
[----:B------:R-:W-:Y:S05]  /*52b0*/  BSYNC B0 ;  /* 0x0000000000007941 */ /* 0x000fea0003800000 */
.L_x_3284:
        /* <DEDUP_REMOVED lines=159> */
.L_x_3287:
[----:B------:R-:W-:Y:S05]  /*5cb0*/  BSYNC B0 ;  /* 0x0000000000007941 */ /* 0x000fea0003800000 */
.L_x_3286:
        /* <DEDUP_REMOVED lines=123> */
.L_x_3289:
[----:B------:R-:W-:Y:S05]  /*6470*/  BSYNC B0 ;  /* 0x0000000000007941 */ /* 0x000fea0003800000 */
.L_x_3288:
        /* <DEDUP_REMOVED lines=126> */
.L_x_3269:
        /* <DEDUP_REMOVED lines=39> */
.L_x_3273:
[----:B------:R-:W-:Y:S05]  /*6ed0*/  BSYNC B1 ;  /* 0x0000000000017941 */ /* 0x000fea0003800000 */
.L_x_3268:
        /* <DEDUP_REMOVED lines=19> */
[----:B------:R-:W-:Y:S02]  /*7010*/  @P1 IMAD.MOV.U32 R5, RZ, RZ, R74 ;  /* 0x000000ffff051224 */ /* 0x000fe400078e004a */
[----:B------:R-:W-:Y:S01]  /*7020*/  @P1 IMAD R0, R3, c[0x0][0x258], RZ ;  /* 0x0000960003001a24 */ /* 0x000fe200078e02ff */
[----:B------:R-:W-:Y:S01]  /*7030*/  @P0 MOV R3, R74 ;  /* 0x0000004a00030202 */ /* 0x000fe20000000f00 */
[C---:B------:R-:W-:Y:S04]  /*7040*/  @P1 IMAD.WIDE.U32 R4, R2.reuse, c[0x0][0x258], R4 ;  /* 0x0000960002041a25 */ /* 0x040fe800078e0004 */
[----:B------:R-:W-:Y:S01]  /*7050*/  @P1 IMAD R2, R2, c[0x0][0x25c], R0 ;  /* 0x0000970002021a24 */ /* 0x000fe200078e0200 */
[----:B------:R-:W-:Y:S01]  /*7060*/  @P1 LEA R6, P2, R4, c[0x0][0x250], 0x1 ;  /* 0x0000940004061a11 */ /* 0x000fe200078408ff */
[----:B------:R-:W-:Y:S03]  /*7070*/  @P0 IMAD R0, R12, c[0x0][0x258], RZ ;  /* 0x000096000c000a24 */ /* 0x000fe600078e02ff */
[----:B------:R-:W-:Y:S01]  /*7080*/  @P1 IADD3 R2, R5, R2, RZ ;  /* 0x0000000205021210 */ /* 0x000fe20007ffe0ff */
[C---:B------:R-:W-:Y:S03]  /*7090*/  @P0 IMAD R0, R9.reuse, c[0x0][0x25c], R0 ;  /* 0x0000970009000a24 */ /* 0x040fe600078e0200 */
        /* <DEDUP_REMOVED lines=13> */
[----:B------:R-:W-:Y:S02]  /*7170*/  @P0 LEA.HI.X R5, R2, c[0x0][0x254], R0, 0x1, P2 ;  /* 0x0000950002050a11 */ /* 0x000fe400010f0c00 */
[----:B------:R1:W2:Y:S04]  /*7180*/  SHFL.IDX PT, R2, R10, RZ, 0x1c1f ;  /* 0x001c1fff0a027589 */ /* 0x0002a800000e0000 */
[----:B------:R1:W-:Y:S04]  /*7190*/  @P0 LDGSTS.E.BYPASS.LTC128B.128 [R192+0x1100], [R4.64], !P6 ;  /* 0x0110000004c00fae */ /* 0x0003e8000f101d4a */
[----:B------:R1:W-:Y:S04]  /*71a0*/  @P0 LDGSTS.E.BYPASS.LTC128B.128 [R192+0x3100], [R4.64+0x80], !P5 ;  /* 0x0310008004c00fae */ /* 0x0003e8000e901d4a */
[----:B------:R1:W-:Y:S01]  /*71b0*/  @P0 LDGSTS.E.BYPASS.LTC128B.128 [R192+0x5100], [R4.64+0x100], !P4 ;  /* 0x0510010004c00fae */ /* 0x0003e2000e101d4a */
[----:B------:R-:W-:Y:S03]  /*71c0*/  ISETP.GT.AND P0, PT, R65, R212, PT ;  /* 0x000000d44100720c */ /* 0x000fe60003f04270 */
[----:B------:R-:W0:Y:S04]  /*71d0*/  LDGDEPBAR ;  /* 0x00000000000079af */ /* 0x000e280000000000 */
        /* <DEDUP_REMOVED lines=14> */
[----:B------:R-:W-:Y:S11]  /*72c0*/  ISETP.GE.AND P0, PT, R25, c[0x0][0x1d4], PT ;  /* 0x0000750019007a0c */ /* 0x000ff60003f06270 */
[----:B------:R-:W-:Y:S02]  /*72d0*/  @!UPT UIADD3 URZ, URZ, URZ, URZ ;  /* 0x0000003f3f3ff290 */ /* 0x000fe4000fffe03f */
[----:B------:R-:W-:Y:S01]  /*72e0*/  @!P0 IMAD.SHL.U32 R0, R216, 0x8, RZ ;  /* 0x00000008d8008824 */ /* 0x000fe200078e00ff */
[----:B-1----:R1:W-:Y:S04]  /*72f0*/  @!P1 ST.E.128 [R4.64], R12 ;  /* 0x0000000c04009985 */ /* 0x0023e8000c101d0a */
        /* <DEDUP_REMOVED lines=18> */
.L_x_3291:
[----:B-123--:R-:W-:Y:S05]  /*7420*/  BSYNC B0 ;  /* 0x0000000000007941 */ /* 0x00efea0003800000 */
.L_x_3290:
[C---:B------:R-:W-:Y:S02]  /*7430*/  ISETP.GT.AND P0, PT, R59.reuse, R96, PT ;  /* 0x000000603b00720c */ /* 0x040fe40003f04270 */
[----:B------:R-:W-:Y:S11]  /*7440*/  IADD3 R59, R59, -0x1, RZ ;  /* 0xffffffff3b3b7810 */ /* 0x000ff60007ffe0ff */
[----:B------:R-:W-:Y:S01]  /*7450*/  @P0 SHF.R.S32.HI R4, RZ, 0x1f, R59 ;  /* 0x0000001fff040819 */ /* 0x000fe2000001143b */
[----:B------:R-:W-:Y:S02]  /*7460*/  @P0 IMAD R0, R124, R59, RZ ;  /* 0x0000003b7c000224 */ /* 0x000fe400078e02ff */
[----:B------:R-:W-:Y:S02]  /*7470*/  @P0 IMAD.MOV.U32 R2, RZ, RZ, R80 ;  /* 0x000000ffff020224 */ /* 0x000fe400078e0050 */
[----:B------:R-:W-:Y:S02]  /*7480*/  @P0 IMAD.MOV.U32 R3, RZ, RZ, R79 ;  /* 0x000000ffff030224 */ /* 0x000fe400078e004f */
[-C--:B------:R-:W-:Y:S02]  /*7490*/  @P0 IMAD R0, R4, R129.reuse, R0 ;  /* 0x0000008104000224 */ /* 0x080fe400078e0200 */
[----:B------:R-:W-:Y:S04]  /*74a0*/  @P0 IMAD.WIDE.U32 R2, R59, R129, R2 ;  /* 0x000000813b020225 */ /* 0x000fe800078e0002 */
[----:B------:R-:W-:Y:S01]  /*74b0*/  @P0 IMAD.IADD R0, R3, 0x1, R0 ;  /* 0x0000000103000824 */ /* 0x000fe200078e0200 */
[C---:B------:R-:W-:Y:S04]  /*74c0*/  @P0 LEA R4, P1, R2.reuse, c[0x0][0x220], 0x1 ;  /* 0x0000880002040a11 */ /* 0x040fe800078208ff */
[----:B------:R-:W-:Y:S02]  /*74d0*/  @P0 LEA.HI.X R5, R2, c[0x0][0x224], R0, 0x1, P1 ;  /* 0x0000890002050a11 */ /* 0x000fe400008f0c00 */
        /* <DEDUP_REMOVED lines=15> */
.L_x_3267:
        /* <DEDUP_REMOVED lines=32> */
.L_x_3294:
[----:B------:R-:W-:Y:S05]  /*77d0*/  BSYNC B0 ;  /* 0x0000000000007941 */ /* 0x000fea0003800000 */
.L_x_3293:
        /* <DEDUP_REMOVED lines=105> */
.L_x_3425:
[----:B------:R-:W-:Y:S05]  /*7e70*/  BRA.DIV ~URZ, `(.L_x_3297) ;  /* 0x000106727f007947 */ /* 0x000fea000b800000 */
[----:B------:R3:W4:Y:S02]  /*7e80*/  SHFL.IDX PT, R0, R7, RZ, 0x181f ;  /* 0x00181fff07007589 */ /* 0x00072400000e0000 */
.L_x_3426:
        /* <DEDUP_REMOVED lines=16> */
.L_x_3299:
[----:B------:R-:W-:Y:S05]  /*7f90*/  BSYNC B0 ;  /* 0x0000000000007941 */ /* 0x000fea0003800000 */
.L_x_3298:
[----:B------:R-:W-:Y:S05]  /*7fa0*/  BRA.DIV ~URZ, `(.L_x_3300) ;  /* 0x000105a27f007947 */ /* 0x000fea000b800000 */
[----:B--2---:R2:W1:Y:S04]  /*7fb0*/  SHFL.IDX PT, R6, R5, 0x1, 0x181f ;  /* 0x00381f0005067f89 */ /* 0x00446800000e0000 */
[----:B----4-:R2:W4:Y:S02]  /*7fc0*/  SHFL.IDX PT, R0, R7, 0x1, 0x181f ;  /* 0x00381f0007007f89 */ /* 0x01052400000e0000 */
.L_x_3427:
        /* <DEDUP_REMOVED lines=16> */
.L_x_3302:
[----:B------:R-:W-:Y:S05]  /*80d0*/  BSYNC B0 ;  /* 0x0000000000007941 */ /* 0x000fea0003800000 */
.L_x_3301:
[----:B------:R-:W-:Y:S05]  /*80e0*/  BRA.DIV ~URZ, `(.L_x_3303) ;  /* 0x000105227f007947 */ /* 0x000fea000b800000 */
[----:B-1----:R1:W2:Y:S02]  /*80f0*/  SHFL.IDX PT, R6, R5, 0x2, 0x181f ;  /* 0x00581f0005067f89 */ /* 0x0022a400000e0000 */
.L_x_3428:
[----:B------:R-:W-:Y:S05]  /*8100*/  BRA.DIV ~URZ, `(.L_x_3304) ;  /* 0x000105727f007947 */ /* 0x000fea000b800000 */
[----:B----4-:R4:W1:Y:S02]  /*8110*/  SHFL.IDX PT, R0, R7, 0x2, 0x181f ;  /* 0x00581f0007007f89 */ /* 0x01086400000e0000 */
.L_x_3429:
        /* <DEDUP_REMOVED lines=16> */
.L_x_3306:
[----:B------:R-:W-:Y:S05]  /*8220*/  BSYNC B0 ;  /* 0x0000000000007941 */ /* 0x000fea0003800000 */
.L_x_3305:
[----:B------:R-:W-:Y:S05]  /*8230*/  BRA.DIV ~URZ, `(.L_x_3307) ;  /* 0x000104a27f007947 */ /* 0x000fea000b800000 */
[----:B-12---:R-:W1:Y:S04]  /*8240*/  SHFL.IDX PT, R5, R5, 0x3, 0x181f ;  /* 0x00781f0005057f89 */ /* 0x006e6800000e0000 */
[----:B------:R2:W3:Y:S02]  /*8250*/  SHFL.IDX PT, R0, R7, 0x3, 0x181f ;  /* 0x00781f0007007f89 */ /* 0x0004e400000e0000 */
.L_x_3430:
[----:B------:R-:W-:Y:S01]  /*8260*/  IADD3 R2, R4, 0x60, RZ ;  /* 0x0000006004027810 */ /* 0x000fe20007ffe0ff */
[----:B-----5:R-:W-:-:S03]  /*8270*/  IMAD.WIDE.U32 R232, R12, c[0x0][0x2b0], RZ ;  /* 0x0000ac000ce87a25 */ /* 0x020fc600078e00ff */
[----:B------:R-:W-:-:S13]  /*8280*/  ISETP.GE.AND P0, PT, R2, R34, PT ;  /* 0x000000220200720c */ /* 0x000fda0003f06270 */
[-C--:B---3--:R-:W-:Y:S02]  /*8290*/  @!P0 LEA R8, P3, R210, R0.reuse, 0x1 ;  /* 0x00000000d2088211 */ /* 0x088fe400078608ff */
[-C--:B------:R-:W-:Y:S02]  /*82a0*/  @!P0 LEA R6, P2, R208, R0.reuse, 0x1 ;  /* 0x00000000d0068211 */ /* 0x080fe400078408ff */
[C---:B------:R-:W-:Y:S02]  /*82b0*/  @!P0 LEA R2, P1, R209.reuse, R0, 0x1 ;  /* 0x00000000d1028211 */ /* 0x040fe400078208ff */
[----:B------:R-:W-:Y:S02]  /*82c0*/  SHF.R.S32.HI R0, RZ, 0x1f, R12 ;  /* 0x0000001fff007819 */ /* 0x000fe4000001140c */
[-C--:B-1----:R-:W-:Y:S02]  /*82d0*/  @!P0 LEA.HI.X R9, R210, R5.reuse, R211, 0x1, P3 ;  /* 0x00000005d2098211 */ /* 0x082fe400018f0cd3 */
[-C--:B--2-4-:R-:W-:Y:S01]  /*82e0*/  @!P0 LEA.HI.X R7, R208, R5.reuse, R225, 0x1, P2 ;  /* 0x00000005d0078211 */ /* 0x094fe200010f0ce1 */
[----:B------:R-:W-:Y:S01]  /*82f0*/  IMAD R0, R0, c[0x0][0x2b0], RZ ;  /* 0x0000ac0000007a24 */ /* 0x000fe200078e02ff */
[----:B------:R-:W-:Y:S01]  /*8300*/  @!P0 LEA.HI.X R3, R209, R5, R224, 0x1, P1 ;  /* 0x00000005d1038211 */ /* 0x000fe200008f0ce0 */
        /* <DEDUP_REMOVED lines=8> */
[----:B------:R-:W-:Y:S02]  /*8390*/  IMAD.IADD R234, R233, 0x1, R0 ;  /* 0x00000001e9ea7824 */ /* 0x000fe400078e0200 */
[----:B------:R1:W-:Y:S01]  /*83a0*/  @!P0 LDGSTS.E.BYPASS.LTC128B.128 [R192+0x17100], [R2.64], !P4 ;  /* 0x1710000002c08fae */ /* 0x0003e2000e101d4a */
[----:B------:R-:W-:Y:S02]  /*83b0*/  ISETP.GE.AND P4, PT, R208, c[0x0][0x1d4], PT ;  /* 0x00007500d0007a0c */ /* 0x000fe40003f86270 */
[----:B------:R-:W-:Y:S01]  /*83c0*/  SEL R95, RZ, 0x10, P5 ;  /* 0x00000010ff5f7807 */ /* 0x000fe20002800000 */
        /* <DEDUP_REMOVED lines=66> */
.L_x_3308:
        /* <DEDUP_REMOVED lines=99> */
.L_x_3312:
[----:B-12-4-:R-:W-:Y:S05]  /*8e20*/  BSYNC B0 ;  /* 0x0000000000007941 */ /* 0x016fea0003800000 */
.L_x_3311:
        /* <DEDUP_REMOVED lines=132> */
.L_x_3316:
[----:B------:R-:W-:Y:S05]  /*9670*/  BSYNC B0 ;  /* 0x0000000000007941 */ /* 0x000fea0003800000 */
.L_x_3315:
        /* <DEDUP_REMOVED lines=41> */
.L_x_3318:
[----:B------:R-:W-:Y:S05]  /*9910*/  BSYNC B0 ;  /* 0x0000000000007941 */ /* 0x000fea0003800000 */
.L_x_3317:
        /* <DEDUP_REMOVED lines=41> */
.L_x_3320:
[----:B------:R-:W-:Y:S05]  /*9bb0*/  BSYNC B0 ;  /* 0x0000000000007941 */ /* 0x000fea0003800000 */
.L_x_3319:
        /* <DEDUP_REMOVED lines=41> */
.L_x_3322:
[----:B------:R-:W-:Y:S05]  /*9e50*/  BSYNC B0 ;  /* 0x0000000000007941 */ /* 0x000fea0003800000 */
.L_x_3321:
        /* <DEDUP_REMOVED lines=41> */
.L_x_3324:
[----:B------:R-:W-:Y:S05]  /*a0f0*/  BSYNC B0 ;  /* 0x0000000000007941 */ /* 0x000fea0003800000 */
.L_x_3323:
        /* <DEDUP_REMOVED lines=40> */
.L_x_3314:
[----:B------:R-:W-:Y:S05]  /*a380*/  BSYNC B1 ;  /* 0x0000000000017941 */ /* 0x000fea0003800000 */
.L_x_3313:
        /* <DEDUP_REMOVED lines=44> */
.L_x_3327:
[----:B------:R-:W-:Y:S05]  /*a650*/  BSYNC B0 ;  /* 0x0000000000007941 */ /* 0x000fea0003800000 */
.L_x_3326:
        /* <DEDUP_REMOVED lines=41> */
.L_x_3329:
[----:B------:R-:W-:Y:S05]  /*a8f0*/  BSYNC B0 ;  /* 0x0000000000007941 */ /* 0x000fea0003800000 */
.L_x_3328:
        /* <DEDUP_REMOVED lines=41> */
.L_x_3331:
[----:B------:R-:W-:Y:S05]  /*ab90*/  BSYNC B0 ;  /* 0x0000000000007941 */ /* 0x000fea0003800000 */
.L_x_3330:
        /* <DEDUP_REMOVED lines=41> */
.L_x_3333:
[----:B------:R-:W-:Y:S05]  /*ae30*/  BSYNC B0 ;  /* 0x0000000000007941 */ /* 0x000fea0003800000 */
.L_x_3332:
        /* <DEDUP_REMOVED lines=41> */
.L_x_3335:
[----:B------:R-:W-:Y:S05]  /*b0d0*/  BSYNC B0 ;  /* 0x0000000000007941 */ /* 0x000fea0003800000 */
.L_x_3334:
        /* <DEDUP_REMOVED lines=41> */
.L_x_3310:
        /* <DEDUP_REMOVED lines=54> */
.L_x_3337:
[----:B-12-4-:R-:W-:Y:S05]  /*b6d0*/  BSYNC B0 ;  /* 0x0000000000007941 */ /* 0x016fea0003800000 */
.L_x_3336:
        /* <DEDUP_REMOVED lines=174> */
.L_x_3341:
[----:B------:R-:W-:Y:S05]  /*c1c0*/  BSYNC B0 ;  /* 0x0000000000007941 */ /* 0x000fea0003800000 */
.L_x_3340:
        /* <DEDUP_REMOVED lines=92> */
.L_x_3343:
[----:B------:R-:W-:Y:S05]  /*c790*/  BSYNC B0 ;  /* 0x0000000000007941 */ /* 0x000fea0003800000 */
.L_x_3342:
        /* <DEDUP_REMOVED lines=91> */
.L_x_3339:
[----:B------:R-:W-:Y:S05]  /*cd50*/  BSYNC B1 ;  /* 0x0000000000017941 */ /* 0x000fea0003800000 */
.L_x_3338:
        /* <DEDUP_REMOVED lines=102> */
.L_x_3345:
[----:B------:R-:W-:Y:S05]  /*d3c0*/  BSYNC B0 ;  /* 0x0000000000007941 */ /* 0x000fea0003800000 */
.L_x_3344:
        /* <DEDUP_REMOVED lines=92> */
.L_x_3347:
[----:B------:R-:W-:Y:S05]  /*d990*/  BSYNC B0 ;  /* 0x0000000000007941 */ /* 0x000fea0003800000 */
.L_x_3346:
        /* <DEDUP_REMOVED lines=91> */
.L_x_3325:
[----:B------:R-:W-:Y:S05]  /*df50*/  BSYNC B2 ;  /* 0x0000000000027941 */ /* 0x000fea0003800000 */
.L_x_3309:
[----:B------:R-:W-:Y:S01]  /*df60*/  IMAD R0, R64, c[0x0][0x208], RZ ;  /* 0x0000820040007a24 */ /* 0x000fe200078e02ff */
[----:B------:R-:W-:-:S04]  /*df70*/  DEPBAR.LE SB0, 0x0 ;  /* 0x000080000000791a */ /* 0x000fc80000000000 */
[----:B------:R-:W-:Y:S01]  /*df80*/  IMAD.WIDE.U32 R2, R196, c[0x0][0x208], RZ ;  /* 0x00008200c4027a25 */ /* 0x000fe200078e00ff */
[----:B------:R-:W-:Y:S01]  /*df90*/  BAR.SYNC.DEFER_BLOCKING 0x0 ;  /* 0x0000000000007b1d */ /* 0x000fe20000010000 */
[----:B------:R-:W-:Y:S02]  /*dfa0*/  SHF.L.U64.HI R90, R210, 0x1, R211 ;  /* 0x00000001d25a7819 */ /* 0x000fe400000102d3 */
[----:B------:R-:W-:Y:S01]  /*dfb0*/  IMAD R0, R196, c[0x0][0x20c], R0 ;  /* 0x00008300c4007a24 */ /* 0x000fe200078e0200 */
[----:B------:R-:W-:Y:S01]  /*dfc0*/  SHF.L.U64.HI R91, R208, 0x1, R225 ;  /* 0x00000001d05b7819 */ /* 0x000fe200000102e1 */
[----:B------:R-:W-:Y:S01]  /*dfd0*/  IMAD.WIDE.U32 R226, R63, c[0x0][0x210], RZ ;  /* 0x000084003fe27a25 */ /* 0x000fe200078e00ff */
[----:B------:R-:W-:Y:S01]  /*dfe0*/  ISETP.GE.AND P3, PT, R210, c[0x0][0x1d4], PT ;  /* 0x00007500d2007a0c */ /* 0x000fe20003f66270 */
[----:B------:R-:W-:Y:S01]  /*dff0*/  BSSY B0, `(.L_x_3348) ;  /* 0x0000115000007945 */ /* 0x000fe20003800000 */
[----:B------:R-:W-:Y:S01]  /*e000*/  SHF.L.U64.HI R93, R209, 0x1, R224 ;  /* 0x00000001d15d7819 */ /* 0x000fe200000102e0 */
[----:B------:R-:W-:-:S02]  /*e010*/  IMAD.IADD R3, R3, 0x1, R0 ;  /* 0x0000000103037824 */ /* 0x000fc400078e0200 */
[----:B------:R-:W-:Y:S02]  /*e020*/  IMAD R0, R65, c[0x0][0x218], RZ ;  /* 0x0000860041007a24 */ /* 0x000fe400078e02ff */
[----:B------:R-:W-:-:S04]  /*e030*/  IMAD.WIDE.U32 R2, R194, c[0x0][0x218], R2 ;  /* 0x00008600c2027a25 */ /* 0x000fc800078e0002 */
[----:B-12---:R-:W-:Y:S01]  /*e040*/  IMAD R4, R194, c[0x0][0x21c], R0 ;  /* 0x00008700c2047a24 */ /* 0x006fe200078e0200 */
[----:B------:R-:W-:Y:S01]  /*e050*/  IADD3 R0, P0, R2, R226, RZ ;  /* 0x000000e202007210 */ /* 0x000fe20007f1e0ff */
[----:B------:R-:W-:Y:S02]  /*e060*/  IMAD R228, R63, c[0x0][0x214], R227 ;  /* 0x000085003fe47a24 */ /* 0x000fe400078e02e3 */
[----:B------:R-:W-:Y:S02]  /*e070*/  IMAD.SHL.U32 R88, R210, 0x2, RZ ;  /* 0x00000002d2587824 */ /* 0x000fe400078e00ff */
[----:B------:R-:W-:Y:S01]  /*e080*/  IMAD.SHL.U32 R89, R208, 0x2, RZ ;  /* 0x00000002d0597824 */ /* 0x000fe200078e00ff */
[----:B------:R-:W-:Y:S01]  /*e090*/  IADD3.X R2, R228, R3, R4, P0, !PT ;  /* 0x00000003e4027210 */ /* 0x000fe200007fe404 */
[----:B------:R-:W-:Y:S01]  /*e0a0*/  IMAD.SHL.U32 R92, R209, 0x2, RZ ;  /* 0x00000002d15c7824 */ /* 0x000fe200078e00ff */
[C---:B------:R-:W-:Y:S01]  /*e0b0*/  LEA R3, P0, R0.reuse, c[0x0][0x1f8], 0x1 ;  /* 0x00007e0000037a11 */ /* 0x040fe200078008ff */
[----:B------:R-:W-:Y:S03]  /*e0c0*/  LDSM.16.M88.4 R24, [R145] ;  /* 0x000000009118783b */ /* 0x000fe60000000200 */
[----:B------:R-:W-:Y:S01]  /*e0d0*/  LEA.HI.X R4, R0, c[0x0][0x1fc], R2, 0x1, P0 ;  /* 0x00007f0000047a11 */ /* 0x000fe200000f0c02 */
[----:B------:R-:W-:Y:S04]  /*e0e0*/  LDSM.16.M88.4 R32, [R145+0x800] ;  /* 0x000800009120783b */ /* 0x000fe80000000200 */
        /* <DEDUP_REMOVED lines=8> */
[C---:B------:R-:W-:Y:S02]  /*e170*/  IADD3 R16, P1, R0.reuse, R92, RZ ;  /* 0x0000005c00107210 */ /* 0x040fe40007f3e0ff */
[-C--:B------:R-:W-:Y:S01]  /*e180*/  IADD3 R20, P2, R0, R89.reuse, RZ ;  /* 0x0000005900147210 */ /* 0x080fe20007f5e0ff */
[C-C-:B--2---:R-:W-:Y:S01]  /*e190*/  IMAD.X R23, R2.reuse, 0x1, R90.reuse, P0 ;  /* 0x0000000102177824 */ /* 0x144fe200000e065a */
[----:B------:R-:W-:Y:S01]  /*e1a0*/  LDSM.16.M88.4 R8, [R177] ;  /* 0x00000000b108783b */ /* 0x000fe20000000200 */
[C---:B------:R-:W-:Y:S01]  /*e1b0*/  IMAD.X R17, R2.reuse, 0x1, R93, P1 ;  /* 0x0000000102117824 */ /* 0x040fe200008e065d */
[----:B---3--:R-:W-:Y:S01]  /*e1c0*/  IADD3 R18, P0, R3, R88, RZ ;  /* 0x0000005803127210 */ /* 0x008fe20007f1e0ff */
[--C-:B------:R-:W-:Y:S01]  /*e1d0*/  IMAD.X R21, R2, 0x1, R91.reuse, P2 ;  /* 0x0000000102157824 */ /* 0x100fe200010e065b */
[----:B------:R-:W-:Y:S01]  /*e1e0*/  ISETP.GE.AND P1, PT, R208, c[0x0][0x1d4], PT ;  /* 0x00007500d0007a0c */ /* 0x000fe20003f26270 */
[----:B------:R-:W2:Y:S01]  /*e1f0*/  LDSM.16.M88.4 R36, [R180] ;  /* 0x00000000b424783b */ /* 0x000ea20000000200 */
[----:B------:R-:W-:Y:S01]  /*e200*/  ISETP.GE.AND P2, PT, R209, c[0x0][0x1d4], PT ;  /* 0x00007500d1007a0c */ /* 0x000fe20003f46270 */
[C---:B----4-:R-:W-:Y:S01]  /*e210*/  IMAD.X R19, R12.reuse, 0x1, R90, P0 ;  /* 0x000000010c137824 */ /* 0x050fe200000e065a */
[----:B------:R-:W-:Y:S01]  /*e220*/  IADD3 R14, P0, R3, R89, RZ ;  /* 0x00000059030e7210 */ /* 0x000fe20007f1e0ff */
[----:B------:R-:W3:Y:S04]  /*e230*/  LDSM.16.M88.4 R76, [R191] ;  /* 0x00000000bf4c783b */ /* 0x000ee80000000200 */
[----:B------:R-:W-:Y:S01]  /*e240*/  IMAD.X R15, R12, 0x1, R91, P0 ;  /* 0x000000010c0f7824 */ /* 0x000fe200000e065b */
[C---:B------:R-:W-:Y:S01]  /*e250*/  ISETP.LT.OR P0, PT, R72.reuse, 0x1, P3 ;  /* 0x000000014800780c */ /* 0x040fe20001f01670 */
[----:B------:R-:W4:Y:S01]  /*e260*/  LDSM.16.M88.4 R80, [R190] ;  /* 0x00000000be50783b */ /* 0x000f220000000200 */
[----:B------:R-:W-:-:S03]  /*e270*/  ISETP.LT.OR P3, PT, R72, 0x21, P3 ;  /* 0x000000214800780c */ /* 0x000fc60001f61670 */
[----:B------:R-:W1:Y:S01]  /*e280*/  LDSM.16.M88.4 R84, [R189] ;  /* 0x00000000bd54783b */ /* 0x000e620000000200 */
[C---:B------:R-:W-:Y:S07]  /*e290*/  HMMA.16816.F32 R28, R4.reuse, R24, RZ ;  /* 0x00000018041c723c */ /* 0x040fee00000018ff */
[----:B------:R-:W-:Y:S01]  /*e2a0*/  @!PT LDS RZ, [RZ] ;  /* 0x00000000fffff984 */ /* 0x000fe20000000800 */
[----:B------:R-:W-:Y:S01]  /*e2b0*/  @!PT LDS RZ, [RZ] ;  /* 0x00000000fffff984 */ /* 0x000fe20000000800 */
[----:B------:R-:W-:Y:S01]  /*e2c0*/  @!PT LDS RZ, [RZ] ;  /* 0x00000000fffff984 */ /* 0x000fe20000000800 */
[----:B------:R1:W-:Y:S01]  /*e2d0*/  LDGSTS.E.BYPASS.LTC128B.128 [R192+0x100], [R22.64], !P0 ;  /* 0x0010000016c07fae */ /* 0x0003e2000c101d4a */
[C---:B------:R-:W-:Y:S02]  /*e2e0*/  ISETP.LT.OR P0, PT, R72.reuse, 0x1, P1 ;  /* 0x000000014800780c */ /* 0x040fe40000f01670 */
        /* <DEDUP_REMOVED lines=9> */
[C---:B------:R-:W-:Y:S01]  /*e380*/  HMMA.16816.F32 R60, R4.reuse, R46, RZ ;  /* 0x0000002e043c723c */ /* 0x040fe200000018ff */
[----:B------:R-:W-:Y:S01]  /*e390*/  IMAD.X R3, R12, 0x1, R93, P0 ;  /* 0x000000010c037824 */ /* 0x000fe200000e065d */
[----:B------:R-:W-:Y:S01]  /*e3a0*/  ISETP.LT.OR P0, PT, R72, 0x21, P2 ;  /* 0x000000214800780c */ /* 0x000fe20001701670 */
[----:B------:R2:W-:Y:S05]  /*e3b0*/  LDGSTS.E.BYPASS.LTC128B.128 [R192+0x3100], [R14.64], !P1 ;  /* 0x031000000ec07fae */ /* 0x0005ea000c901d4a */
[C---:B-1----:R-:W-:Y:S07]  /*e3c0*/  HMMA.16816.F32 R20, R4.reuse, R32, RZ ;  /* 0x000000200414723c */ /* 0x042fee00000018ff */
[----:B------:R1:W-:Y:S01]  /*e3d0*/  LDGSTS.E.BYPASS.LTC128B.128 [R192+0x5100], [R2.64], !P0 ;  /* 0x0510000002c07fae */ /* 0x0003e2000c101d4a */
[----:B------:R-:W-:Y:S01]  /*e3e0*/  HMMA.16816.F32 R68, R4, R40, RZ ;  /* 0x000000280444723c */ /* 0x000fe200000018ff */
[----:B------:R-:W-:-:S02]  /*e3f0*/  ISETP.GT.AND P0, PT, R94, R217, PT ;  /* 0x000000d95e00720c */ /* 0x000fc40003f04270 */
[----:B------:R-:W-:Y:S04]  /*e400*/  LDSM.16.M88.4 R32, [R175+0x800] ;  /* 0x00080000af20783b */ /* 0x000fe80000000200 */
[----:B------:R-:W-:Y:S01]  /*e410*/  LDSM.16.M88.4 R72, [R175+0x1000] ;  /* 0x00100000af48783b */ /* 0x000fe20000000200 */
[----:B------:R-:W-:Y:S03]  /*e420*/  HMMA.16816.F32 R56, R4, R42, RZ ;  /* 0x0000002a0438723c */ /* 0x000fe600000018ff */
[----:B------:R-:W1:Y:S04]  /*e430*/  LDSM.16.M88.4 R4, [R179] ;  /* 0x00000000b304783b */ /* 0x000e680000000200 */
[----:B------:R-:W0:Y:S01]  /*e440*/  LDGDEPBAR ;  /* 0x00000000000079af */ /* 0x000e220000000000 */
[C---:B--2--5:R-:W-:Y:S08]  /*e450*/  HMMA.16816.F32 R64, R8.reuse, R36, R28 ;  /* 0x000000240840723c */ /* 0x064ff0000000181c */
[C---:B------:R-:W-:Y:S01]  /*e460*/  HMMA.16816.F32 R44, R8.reuse, R38, R24 ;  /* 0x00000026082c723c */ /* 0x040fe20000001818 */
[----:B------:R-:W2:Y:S07]  /*e470*/  LDSM.16.M88.4 R36, [R175] ;  /* 0x00000000af24783b */ /* 0x000eae0000000200 */
[C---:B---3--:R-:W-:Y:S08]  /*e480*/  HMMA.16816.F32 R40, R8.reuse, R76, R20 ;  /* 0x0000004c0828723c */ /* 0x048ff00000001814 */
[C---:B------:R-:W-:Y:S01]  /*e490*/  HMMA.16816.F32 R28, R8.reuse, R78, R48 ;  /* 0x0000004e081c723c */ /* 0x040fe20000001830 */
[----:B------:R-:W3:Y:S07]  /*e4a0*/  LDSM.16.M88.4 R76, [R175+0x1800] ;  /* 0x00180000af4c783b */ /* 0x000eee0000000200 */
[C---:B----4-:R-:W-:Y:S08]  /*e4b0*/  HMMA.16816.F32 R24, R8.reuse, R80, R52 ;  /* 0x000000500818723c */ /* 0x050ff00000001834 */
[C---:B------:R-:W-:Y:S01]  /*e4c0*/  HMMA.16816.F32 R20, R8.reuse, R82, R60 ;  /* 0x000000520814723c */ /* 0x040fe2000000183c */
[----:B------:R-:W-:Y:S07]  /*e4d0*/  LDSM.16.M88.4 R80, [R172+0x800] ;  /* 0x00080000ac50783b */ /* 0x000fee0000000200 */
[C---:B------:R-:W-:Y:S01]  /*e4e0*/  HMMA.16816.F32 R16, R8.reuse, R84, R68 ;  /* 0x000000540810723c */ /* 0x040fe20000001844 */
[----:B------:R-:W-:Y:S07]  /*e4f0*/  LDSM.16.M88.4 R68, [R172] ;  /* 0x00000000ac44783b */ /* 0x000fee0000000200 */
[----:B------:R-:W-:Y:S01]  /*e500*/  HMMA.16816.F32 R12, R8, R86, R56 ;  /* 0x00000056080c723c */ /* 0x000fe20000001838 */
[----:B------:R-:W4:Y:S04]  /*e510*/  LDSM.16.M88.4 R8, [R178] ;  /* 0x00000000b208783b */ /* 0x000f280000000200 */
[----:B------:R-:W-:Y:S03]  /*e520*/  LDSM.16.M88.4 R84, [R175+0x2800] ;  /* 0x00280000af54783b */ /* 0x000fe60000000200 */
[C---:B-1----:R-:W-:Y:S01]  /*e530*/  HMMA.16816.F32 R56, R4.reuse, R32, R40 ;  /* 0x000000200438723c */ /* 0x042fe20000001828 */
[----:B------:R-:W1:Y:S07]  /*e540*/  LDSM.16.M88.4 R40, [R172+0x1000] ;  /* 0x00100000ac28783b */ /* 0x000e6e0000000200 */
[C---:B--2---:R-:W-:Y:S08]  /*e550*/  HMMA.16816.F32 R64, R4.reuse, R36, R64 ;  /* 0x000000240440723c */ /* 0x044ff00000001840 */
[C---:B------:R-:W-:Y:S08]  /*e560*/  HMMA.16816.F32 R60, R4.reuse, R38, R44 ;  /* 0x00000026043c723c */ /* 0x040ff0000000182c */
[C---:B------:R-:W-:Y:S01]  /*e570*/  HMMA.16816.F32 R52, R4.reuse, R34, R28 ;  /* 0x000000220434723c */ /* 0x040fe2000000181c */
[----:B------:R-:W2:Y:S07]  /*e580*/  LDSM.16.M88.4 R32, [R172+0x1800] ;  /* 0x00180000ac20783b */ /* 0x000eae0000000200 */
[C---:B------:R-:W-:Y:S01]  /*e590*/  HMMA.16816.F32 R48, R4.reuse, R72, R24 ;  /* 0x000000480430723c */ /* 0x040fe20000001818 */
[----:B------:R-:W-:Y:S07]  /*e5a0*/  LDSM.16.M88.4 R24, [R145+0x2000] ;  /* 0x002000009118783b */ /* 0x000fee0000000200 */
[C---:B------:R-:W-:Y:S01]  /*e5b0*/  HMMA.16816.F32 R44, R4.reuse, R74, R20 ;  /* 0x0000004a042c723c */ /* 0x040fe20000001814 */
[----:B------:R-:W-:Y:S07]  /*e5c0*/  LDSM.16.M88.4 R72, [R145+0x2800] ;  /* 0x002800009148783b */ /* 0x000fee0000000200 */
[C---:B---3--:R-:W-:Y:S08]  /*e5d0*/  HMMA.16816.F32 R36, R4.reuse, R76, R16 ;  /* 0x0000004c0424723c */ /* 0x048ff00000001810 */
[----:B------:R-:W-:Y:S01]  /*e5e0*/  HMMA.16816.F32 R28, R4, R78, R12 ;  /* 0x0000004e041c723c */ /* 0x000fe2000000180c */
[----:B------:R-:W3:Y:S04]  /*e5f0*/  LDSM.16.M88.4 R4, [R176+0x4000] ;  /* 0x00400000b004783b */ /* 0x000ee80000000200 */
[----:B------:R-:W2:Y:S03]  /*e600*/  LDSM.16.M88.4 R76, [R145+0x3000] ;  /* 0x00300000914c783b */ /* 0x000ea60000000200 */
[C---:B----4-:R-:W-:Y:S08]  /*e610*/  HMMA.16816.F32 R20, R8.reuse, R68, R64 ;  /* 0x000000440814723c */ /* 0x050ff00000001840 */
[C---:B------:R-:W-:Y:S08]  /*e620*/  HMMA.16816.F32 R16, R8.reuse, R70, R60 ;  /* 0x000000460810723c */ /* 0x040ff0000000183c */
[C---:B------:R-:W-:Y:S08]  /*e630*/  HMMA.16816.F32 R12, R8.reuse, R80, R56 ;  /* 0x00000050080c723c */ /* 0x040ff00000001838 */
[C---:B------:R-:W-:Y:S01]  /*e640*/  HMMA.16816.F32 R68, R8.reuse, R82, R52 ;  /* 0x000000520844723c */ /* 0x040fe20000001834 */
[----:B------:R-:W4:Y:S07]  /*e650*/  LDSM.16.M88.4 R80, [R145+0x3800] ;  /* 0x003800009150783b */ /* 0x000f2e0000000200 */
[C---:B-1----:R-:W-:Y:S08]  /*e660*/  HMMA.16816.F32 R64, R8.reuse, R40, R48 ;  /* 0x000000280840723c */ /* 0x042ff00000001830 */
[C---:B------:R-:W-:Y:S01]  /*e670*/  HMMA.16816.F32 R60, R8.reuse, R42, R44 ;  /* 0x0000002a083c723c */ /* 0x040fe2000000182c */
[----:B------:R-:W-:Y:S07]  /*e680*/  LDSM.16.M88.4 R40, [R188] ;  /* 0x00000000bc28783b */ /* 0x000fee0000000200 */
[C---:B--2---:R-:W-:Y:S01]  /*e690*/  HMMA.16816.F32 R56, R8.reuse, R32, R36 ;  /* 0x000000200838723c */ /* 0x044fe20000001824 */
[----:B------:R-:W-:Y:S07]  /*e6a0*/  LDSM.16.M88.4 R36, [R187] ;  /* 0x00000000bb24783b */ /* 0x000fee0000000200 */
[----:B------:R-:W-:Y:S01]  /*e6b0*/  HMMA.16816.F32 R48, R8, R34, R28 ;  /* 0x000000220830723c */ /* 0x000fe2000000181c */
[----:B------:R-:W1:Y:S04]  /*e6c0*/  LDSM.16.M88.4 R8, [R177+0x4000] ;  /* 0x00400000b108783b */ /* 0x000e680000000200 */
[----:B------:R-:W2:Y:S03]  /*e6d0*/  LDSM.16.M88.4 R32, [R186] ;  /* 0x00000000ba20783b */ /* 0x000ea60000000200 */
[C---:B---3--:R-:W-:Y:S08]  /*e6e0*/  HMMA.16816.F32 R52, R4.reuse, R24, R20 ;  /* 0x000000180434723c */ /* 0x048ff00000001814 */
[C---:B------:R-:W-:Y:S08]  /*e6f0*/  HMMA.16816.F32 R44, R4.reuse, R26, R16 ;  /* 0x0000001a042c723c */ /* 0x040ff00000001810 */
[C---:B------:R-:W-:Y:S08]  /*e700*/  HMMA.16816.F32 R28, R4.reuse, R72, R12 ;  /* 0x00000048041c723c */ /* 0x040ff0000000180c */
[C---:B------:R-:W-:Y:S01]  /*e710*/  HMMA.16816.F32 R24, R4.reuse, R74, R68 ;  /* 0x0000004a0418723c */ /* 0x040fe20000001844 */
[----:B------:R-:W3:Y:S07]  /*e720*/  LDSM.16.M88.4 R72, [R185] ;  /* 0x00000000b948783b */ /* 0x000eee0000000200 */
[C---:B------:R-:W-:Y:S08]  /*e730*/  HMMA.16816.F32 R20, R4.reuse, R76, R64 ;  /* 0x0000004c0414723c */ /* 0x040ff00000001840 */
[C---:B------:R-:W-:Y:S01]  /*e740*/  HMMA.16816.F32 R16, R4.reuse, R78, R60 ;  /* 0x0000004e0410723c */ /* 0x040fe2000000183c */
[----:B------:R-:W-:Y:S07]  /*e750*/  LDSM.16.M88.4 R76, [R172+0x2800] ;  /* 0x00280000ac4c783b */ /* 0x000fee0000000200 */
        /* <DEDUP_REMOVED lines=12> */
[----:B------:R-:W2:Y:S07]  /*e820*/  LDSM.16.M88.4 R32, [R175+0x3800] ;  /* 0x00380000af20783b */ /* 0x000eae0000000200 */
[C---:B---3--:R-:W-:Y:S08]  /*e830*/  HMMA.16816.F32 R36, R8.reuse, R72, R12 ;  /* 0x000000480824723c */ /* 0x048ff0000000180c */
[----:B------:R-:W-:Y:S01]  /*e840*/  HMMA.16816.F32 R28, R8, R74, R48 ;  /* 0x0000004a081c723c */ /* 0x000fe20000001830 */
[----:B------:R-:W3:Y:S07]  /*e850*/  LDSM.16.M88.4 R8, [R178+0x4000] ;  /* 0x00400000b208783b */ /* 0x000eee0000000200 */
[C---:B----4-:R-:W-:Y:S08]  /*e860*/  HMMA.16816.F32 R20, R4.reuse, R80, R68 ;  /* 0x000000500414723c */ /* 0x050ff00000001844 */
[C---:B------:R-:W-:Y:S01]  /*e870*/  HMMA.16816.F32 R16, R4.reuse, R82, R64 ;  /* 0x000000520410723c */ /* 0x040fe20000001840 */
[----:B------:R-:W4:Y:S07]  /*e880*/  LDSM.16.M88.4 R80, [R172+0x3000] ;  /* 0x00300000ac50783b */ /* 0x000f2e0000000200 */
[C---:B------:R-:W-:Y:S08]  /*e890*/  HMMA.16816.F32 R12, R4.reuse, R84, R60 ;  /* 0x00000054040c723c */ /* 0x040ff0000000183c */
[C---:B------:R-:W-:Y:S01]  /*e8a0*/  HMMA.16816.F32 R72, R4.reuse, R86, R56 ;  /* 0x000000560448723c */ /* 0x040fe20000001838 */
[----:B------:R-:W4:Y:S07]  /*e8b0*/  LDSM.16.M88.4 R84, [R172+0x3800] ;  /* 0x00380000ac54783b */ /* 0x000f2e0000000200 */
[C---:B-1----:R-:W-:Y:S08]  /*e8c0*/  HMMA.16816.F32 R68, R4.reuse, R40, R52 ;  /* 0x000000280444723c */ /* 0x042ff00000001834 */
[C---:B------:R-:W-:Y:S01]  /*e8d0*/  HMMA.16816.F32 R64, R4.reuse, R42, R44 ;  /* 0x0000002a0440723c */ /* 0x040fe2000000182c */
[----:B------:R-:W-:Y:S04]  /*e8e0*/  LDSM.16.M88.4 R44, [R145+0x4000] ;  /* 0x00400000912c783b */ /* 0x000fe80000000200 */
[----:B------:R-:W-:Y:S03]  /*e8f0*/  LDSM.16.M88.4 R40, [R145+0x4800] ;  /* 0x004800009128783b */ /* 0x000fe60000000200 */
[C---:B--2---:R-:W-:Y:S01]  /*e900*/  HMMA.16816.F32 R60, R4.reuse, R32, R36 ;  /* 0x00000020043c723c */ /* 0x044fe20000001824 */
[----:B------:R-:W-:Y:S07]  /*e910*/  LDSM.16.M88.4 R36, [R145+0x5000] ;  /* 0x005000009124783b */ /* 0x000fee0000000200 */
[----:B------:R-:W-:Y:S01]  /*e920*/  HMMA.16816.F32 R52, R4, R34, R28 ;  /* 0x000000220434723c */ /* 0x000fe2000000181c */
[----:B------:R-:W1:Y:S07]  /*e930*/  LDSM.16.M88.4 R4, [R176+0x8000] ;  /* 0x00800000b004783b */ /* 0x000e6e0000000200 */
[C---:B---3--:R-:W-:Y:S01]  /*e940*/  HMMA.16816.F32 R28, R8.reuse, R78, R72 ;  /* 0x0000004e081c723c */ /* 0x048fe20000001848 */
[----:B------:R-:W2:Y:S07]  /*e950*/  LDSM.16.M88.4 R72, [R145+0x5800] ;  /* 0x005800009148783b */ /* 0x000eae0000000200 */
[C---:B------:R-:W-:Y:S08]  /*e960*/  HMMA.16816.F32 R56, R8.reuse, R24, R20 ;  /* 0x000000180838723c */ /* 0x040ff00000001814 */
[C---:B------:R-:W-:Y:S01]  /*e970*/  HMMA.16816.F32 R32, R8.reuse, R76, R12 ;  /* 0x0000004c0820723c */ /* 0x040fe2000000180c */
[----:B------:R-:W-:Y:S04]  /*e980*/  LDSM.16.M88.4 R12, [R177+0x8000] ;  /* 0x00800000b10c783b */ /* 0x000fe80000000200 */
[----:B------:R-:W-:Y:S03]  /*e990*/  LDSM.16.M88.4 R76, [R175+0x4800] ;  /* 0x00480000af4c783b */ /* 0x000fe60000000200 */
[C---:B------:R-:W-:Y:S08]  /*e9a0*/  HMMA.16816.F32 R48, R8.reuse, R26, R16 ;  /* 0x0000001a0830723c */ /* 0x040ff00000001810 */
[C---:B----4-:R-:W-:Y:S01]  /*e9b0*/  HMMA.16816.F32 R24, R8.reuse, R80, R68 ;  /* 0x000000500818723c */ /* 0x050fe20000001844 */
[----:B------:R-:W-:Y:S07]  /*e9c0*/  LDSM.16.M88.4 R68, [R184] ;  /* 0x00000000b844783b */ /* 0x000fee0000000200 */
[C---:B------:R-:W-:Y:S01]  /*e9d0*/  HMMA.16816.F32 R20, R8.reuse, R82, R64 ;  /* 0x000000520814723c */ /* 0x040fe20000001840 */
[----:B------:R-:W-:Y:S07]  /*e9e0*/  LDSM.16.M88.4 R80, [R175+0x5000] ;  /* 0x00500000af50783b */ /* 0x000fee0000000200 */
[C---:B------:R-:W-:Y:S08]  /*e9f0*/  HMMA.16816.F32 R16, R8.reuse, R84, R60 ;  /* 0x000000540810723c */ /* 0x040ff0000000183c */
[----:B------:R-:W-:Y:S01]  /*ea00*/  HMMA.16816.F32 R8, R8, R86, R52 ;  /* 0x000000560808723c */ /* 0x000fe20000001834 */
[----:B------:R-:W3:Y:S07]  /*ea10*/  LDSM.16.M88.4 R84, [R183] ;  /* 0x00000000b754783b */ /* 0x000eee0000000200 */
[C---:B-1----:R-:W-:Y:S08]  /*ea20*/  HMMA.16816.F32 R64, R4.reuse, R44, R56 ;  /* 0x0000002c0440723c */ /* 0x042ff00000001838 */
[C---:B------:R-:W-:Y:S01]  /*ea30*/  HMMA.16816.F32 R56, R4.reuse, R40, R32 ;  /* 0x000000280438723c */ /* 0x040fe20000001820 */
[----:B------:R-:W-:Y:S07]  /*ea40*/  LDSM.16.M88.4 R32, [R181] ;  /* 0x00000000b520783b */ /* 0x000fee0000000200 */
[C---:B------:R-:W-:Y:S08]  /*ea50*/  HMMA.16816.F32 R60, R4.reuse, R46, R48 ;  /* 0x0000002e043c723c */ /* 0x040ff00000001830 */
[C---:B------:R-:W-:Y:S01]  /*ea60*/  HMMA.16816.F32 R52, R4.reuse, R42, R28 ;  /* 0x0000002a0434723c */ /* 0x040fe2000000181c */
[----:B------:R-:W1:Y:S07]  /*ea70*/  LDSM.16.M88.4 R40, [R182] ;  /* 0x00000000b628783b */ /* 0x000e6e0000000200 */
[C---:B--2---:R-:W-:Y:S01]  /*ea80*/  HMMA.16816.F32 R28, R4.reuse, R74, R8 ;  /* 0x0000004a041c723c */ /* 0x044fe20000001808 */
[----:B------:R-:W2:Y:S07]  /*ea90*/  LDSM.16.M88.4 R8, [R179+0x8000] ;  /* 0x00800000b308783b */ /* 0x000eae0000000200 */
[C---:B------:R-:W-:Y:S01]  /*eaa0*/  HMMA.16816.F32 R48, R4.reuse, R36, R24 ;  /* 0x000000240430723c */ /* 0x040fe20000001818 */
[----:B------:R-:W4:Y:S07]  /*eab0*/  LDSM.16.M88.4 R24, [R175+0x4000] ;  /* 0x00400000af18783b */ /* 0x000f2e0000000200 */
[C---:B------:R-:W-:Y:S08]  /*eac0*/  HMMA.16816.F32 R44, R4.reuse, R38, R20 ;  /* 0x00000026042c723c */ /* 0x040ff00000001814 */
[----:B------:R-:W-:Y:S08]  /*ead0*/  HMMA.16816.F32 R36, R4, R72, R16 ;  /* 0x000000480424723c */ /* 0x000ff00000001810 */
[C---:B---3--:R-:W-:Y:S08]  /*eae0*/  HMMA.16816.F32 R4, R12.reuse, R84, R56 ;  /* 0x000000540c04723c */ /* 0x048ff00000001838 */
[C---:B------:R-:W-:Y:S08]  /*eaf0*/  HMMA.16816.F32 R20, R12.reuse, R68, R64 ;  /* 0x000000440c14723c */ /* 0x040ff00000001840 */
[C---:B------:R-:W-:Y:S08]  /*eb00*/  HMMA.16816.F32 R16, R12.reuse, R70, R60 ;  /* 0x000000460c10723c */ /* 0x040ff0000000183c */
[C---:B------:R-:W-:Y:S01]  /*eb10*/  HMMA.16816.F32 R68, R12.reuse, R86, R52 ;  /* 0x000000560c44723c */ /* 0x040fe20000001834 */
[----:B------:R-:W3:Y:S07]  /*eb20*/  LDSM.16.M88.4 R84, [R175+0x5800] ;  /* 0x00580000af54783b */ /* 0x000eee0000000200 */
[C---:B-1----:R-:W-:Y:S08]  /*eb30*/  HMMA.16816.F32 R72, R12.reuse, R40, R48 ;  /* 0x000000280c48723c */ /* 0x042ff00000001830 */
[C---:B------:R-:W-:Y:S01]  /*eb40*/  HMMA.16816.F32 R64, R12.reuse, R42, R44 ;  /* 0x0000002a0c40723c */ /* 0x040fe2000000182c */
[----:B------:R-:W-:Y:S04]  /*eb50*/  LDSM.16.M88.4 R44, [R172+0x4000] ;  /* 0x00400000ac2c783b */ /* 0x000fe80000000200 */
[----:B------:R-:W-:Y:S03]  /*eb60*/  LDSM.16.M88.4 R40, [R172+0x4800] ;  /* 0x00480000ac28783b */ /* 0x000fe60000000200 */
[C---:B------:R-:W-:Y:S01]  /*eb70*/  HMMA.16816.F32 R60, R12.reuse, R32, R36 ;  /* 0x000000200c3c723c */ /* 0x040fe20000001824 */
[----:B------:R-:W-:Y:S07]  /*eb80*/  LDSM.16.M88.4 R36, [R172+0x5000] ;  /* 0x00500000ac24783b */ /* 0x000fee0000000200 */
[----:B------:R-:W-:Y:S01]  /*eb90*/  HMMA.16816.F32 R56, R12, R34, R28 ;  /* 0x000000220c38723c */ /* 0x000fe2000000181c */
[----:B------:R-:W-:Y:S07]  /*eba0*/  LDSM.16.M88.4 R32, [R172+0x5800] ;  /* 0x00580000ac20783b */ /* 0x000fee0000000200 */
[----:B--2---:R-:W-:Y:S01]  /*ebb0*/  HMMA.16816.F32 R28, R8, R76, R4 ;  /* 0x0000004c081c723c */ /* 0x004fe20000001804 */
[----:B------:R-:W1:Y:S01]  /*ebc0*/  LDSM.16.M88.4 R4, [R178+0x8000] ;  /* 0x00800000b204783b */ /* 0x000e620000000200 */
[----:B------:R-:W-:-:S06]  /*ebd0*/  DEPBAR.LE SB0, 0x0 ;  /* 0x000080000000791a */ /* 0x000fcc0000000000 */
[C---:B----4-:R-:W-:Y:S08]  /*ebe0*/  HMMA.16816.F32 R52, R8.reuse, R24, R20 ;  /* 0x000000180834723c */ /* 0x050ff00000001814 */
[C---:B------:R-:W-:Y:S08]  /*ebf0*/  HMMA.16816.F32 R48, R8.reuse, R26, R16 ;  /* 0x0000001a0830723c */ /* 0x040ff00000001810 */
[C---:B------:R-:W-:Y:S08]  /*ec00*/  HMMA.16816.F32 R24, R8.reuse, R78, R68 ;  /* 0x0000004e0818723c */ /* 0x040ff00000001844 */
[C---:B------:R-:W-:Y:S08]  /*ec10*/  HMMA.16816.F32 R20, R8.reuse, R80, R72 ;  /* 0x000000500814723c */ /* 0x040ff00000001848 */
[C---:B------:R-:W-:Y:S08]  /*ec20*/  HMMA.16816.F32 R16, R8.reuse, R82, R64 ;  /* 0x000000520810723c */ /* 0x040ff00000001840 */
[C---:B---3--:R-:W-:Y:S08]  /*ec30*/  HMMA.16816.F32 R12, R8.reuse, R84, R60 ;  /* 0x00000054080c723c */ /* 0x048ff0000000183c */
        /* <DEDUP_REMOVED lines=12> */
[----:B------:R-:W-:Y:S01]  /*ed00*/  ISETP.NE.AND P2, PT, R96, 0x1, PT ;  /* 0x000000016000780c */ /* 0x000fe20003f45270 */
[----:B------:R-:W-:Y:S01]  /*ed10*/  IMAD R2, R94, 0x40, R235 ;  /* 0x000000405e027824 */ /* 0x000fe200078e02eb */
[----:B------:R-:W-:Y:S01]  /*ed20*/  ISETP.GT.AND P0, PT, R213, 0x3f, PT ;  /* 0x0000003fd500780c */ /* 0x000fe20003f04270 */
        /* <DEDUP_REMOVED lines=27> */
.L_x_3431:
        /* <DEDUP_REMOVED lines=17> */
.L_x_3432:
        /* <DEDUP_REMOVED lines=21> */
.L_x_3349:
[----:B------:R-:W-:Y:S05]  /*f140*/  BSYNC B0 ;  /* 0x0000000000007941 */ /* 0x000fea0003800000 */
.L_x_3348:
[----:B------:R-:W-:Y:S01]  /*f150*/  IMAD.IADD R0, R127, 0x1, -R248 ;  /* 0x000000017f007824 */ /* 0x000fe200078e0af8 */
[----:B------:R-:W0:Y:S04]  /*f160*/  LDGDEPBAR ;  /* 0x00000000000079af */ /* 0x000e280000000000 */
[C---:B------:R-:W-:Y:S02]  /*f170*/  ISETP.GT.AND P3, PT, R0.reuse, RZ, PT ;  /* 0x000000ff0000720c */ /* 0x040fe40003f64270 */
[C---:B------:R-:W-:Y:S02]  /*f180*/  ISETP.GT.AND P2, PT, R0.reuse, 0x1, PT ;  /* 0x000000010000780c */ /* 0x040fe40003f44270 */
[----:B------:R-:W-:Y:S02]  /*f190*/  ISETP.GT.AND P1, PT, R0, 0x8, PT ;  /* 0x000000080000780c */ /* 0x000fe40003f24270 */
[----:B-1----:R-:W-:-:S02]  /*f1a0*/  FSEL R6, R52, -INF , P3 ;  /* 0xff80000034067808 */ /* 0x002fc40001800000 */
        /* <DEDUP_REMOVED lines=8> */
[----:B------:R-:W-:Y:S02]  /*f230*/  FSEL R9, R49, -INF , P0 ;  /* 0xff80000031097808 */ /* 0x000fe40000000000 */
[----:B------:R-:W-:Y:S02]  /*f240*/  ISETP.GT.AND P3, PT, R0, 0x10, PT ;  /* 0x000000100000780c */ /* 0x000fe40003f64270 */
        /* <DEDUP_REMOVED lines=8> */
[C---:B------:R-:W-:Y:S02]  /*f2d0*/  ISETP.GT.AND P1, PT, R0.reuse, 0x18, PT ;  /* 0x000000180000780c */ /* 0x040fe40003f24270 */
        /* <DEDUP_REMOVED lines=19> */
[----:B------:R-:W-:Y:S02]  /*f410*/  FSEL R82, R43, -INF , P0 ;  /* 0xff8000002b527808 */ /* 0x000fe40000000000 */
[----:B------:R-:W-:Y:S02]  /*f420*/  FSEL R74, R41, -INF , P0 ;  /* 0xff800000294a7808 */ /* 0x000fe40000000000 */
[C---:B------:R-:W-:Y:S02]  /*f430*/  ISETP.GT.AND P5, PT, R0.reuse, 0x28, PT ;  /* 0x000000280000780c */ /* 0x040fe40003fa4270 */
        /* <DEDUP_REMOVED lines=41> */
.L_x_3433:
        /* <DEDUP_REMOVED lines=35> */
[----:B---3--:R-:W-:Y:S01]  /*f900*/  FFMA.FTZ R3, R14, c[0x0][0x2d0], -R0 ;  /* 0x0000b4000e037a23 */ /* 0x008fe20000010800 */
[----:B------:R-:W-:-:S05]  /*f910*/  F2FP.PACK_AB R14, R90, R88 ;  /* 0x000000585a0e723e */ /* 0x000fca00000000ff */
[----:B------:R3:W4:Y:S02]  /*f920*/  MUFU.EX2 R92, R3 ;  /* 0x00000003005c7308 */ /* 0x0007240000000800 */
[----:B---3--:R-:W-:Y:S01]  /*f930*/  FFMA.FTZ R3, R15, c[0x0][0x2d0], -R2 ;  /* 0x0000b4000f037a23 */ /* 0x008fe20000010802 */
[----:B----4-:R-:W-:-:S05]  /*f940*/  F2FP.PACK_AB R15, R92, R89 ;  /* 0x000000595c0f723e */ /* 0x010fca00000000ff */
[----:B------:R3:W4:Y:S02]  /*f950*/  MUFU.EX2 R93, R3 ;  /* 0x00000003005d7308 */ /* 0x0007240000000800 */
[C---:B-1----:R-:W-:Y:S08]  /*f960*/  HMMA.16816.F32 R24, R12.reuse, R4, RZ ;  /* 0x000000040c18723c */ /* 0x042ff000000018ff */
[----:B--2---:R-:W-:Y:S01]  /*f970*/  HMMA.16816.F32 R44, R12, R8, RZ ;  /* 0x000000080c2c723c */ /* 0x004fe200000018ff */
[----:B---3--:R-:W-:-:S02]  /*f980*/  FFMA.FTZ R3, R17, c[0x0][0x2d0], -R2 ;  /* 0x0000b40011037a23 */ /* 0x008fc40000010802 */
[----:B------:R-:W-:-:S04]  /*f990*/  FADD.FTZ R17, R87, R85 ;  /* 0x0000005557117221 */ /* 0x000fc80000010000 */
[----:B----4-:R-:W-:Y:S01]  /*f9a0*/  F2FP.PACK_AB R8, R93, R95 ;  /* 0x0000005f5d08723e */ /* 0x010fe200000000ff */
[----:B------:R1:W-:Y:S01]  /*f9b0*/  MUFU.EX2 R96, R3 ;  /* 0x0000000300607308 */ /* 0x0003e20000000800 */
[----:B------:R-:W-:Y:S01]  /*f9c0*/  HMMA.16816.F32 R28, R12, R10, RZ ;  /* 0x0000000a0c1c723c */ /* 0x000fe200000018ff */
[----:B------:R-:W-:Y:S02]  /*f9d0*/  FADD.FTZ R17, R89, R17 ;  /* 0x0000001159117221 */ /* 0x000fe40000010000 */
[--C-:B-1----:R-:W-:Y:S02]  /*f9e0*/  FFMA.FTZ R3, R18, c[0x0][0x2d0], -R2.reuse ;  /* 0x0000b40012037a23 */ /* 0x102fe40000010802 */
[----:B------:R-:W-:Y:S02]  /*f9f0*/  FFMA.FTZ R18, R73, c[0x0][0x2d0], -R2 ;  /* 0x0000b40049127a23 */ /* 0x000fe40000010802 */
[----:B------:R1:W2:Y:S02]  /*fa00*/  MUFU.EX2 R99, R3 ;  /* 0x0000000300637308 */ /* 0x0002a40000000800 */
[----:B-1----:R-:W-:Y:S01]  /*fa10*/  FFMA.FTZ R3, R19, c[0x0][0x2d0], -R0 ;  /* 0x0000b40013037a23 */ /* 0x002fe20000010800 */
[----:B--2---:R-:W-:Y:S01]  /*fa20*/  F2FP.PACK_AB R10, R99, R96 ;  /* 0x00000060630a723e */ /* 0x004fe200000000ff */
[----:B------:R-:W-:-:S04]  /*fa30*/  FFMA.FTZ R19, R74, c[0x0][0x2d0], -R2 ;  /* 0x0000b4004a137a23 */ /* 0x000fc80000010802 */
        /* <DEDUP_REMOVED lines=220> */
.L_x_3360:
[----:B------:R-:W-:Y:S04]  /*10800*/  DEPBAR.LE SB0, 0x0 ;  /* 0x000080000000791a */ /* 0x000fe80000000000 */
[----:B------:R-:W-:Y:S01]  /*10810*/  WARPSYNC 0xffffffff ;  /* 0xffffffff00007948 */ /* 0x000fe20003800000 */
[----:B------:R-:W-:Y:S01]  /*10820*/  BAR.SYNC.DEFER_BLOCKING 0x0 ;  /* 0x0000000000007b1d */ /* 0x000fe20000010000 */
[----:B------:R-:W-:Y:S01]  /*10830*/  SHF.R.S32.HI R0, RZ, 0x1f, R196 ;  /* 0x0000001fff007819 */ /* 0x000fe200000114c4 */
[----:B------:R-:W-:Y:S01]  /*10840*/  IMAD.WIDE.U32 R2, R196, c[0x0][0x208], RZ ;  /* 0x00008200c4027a25 */ /* 0x000fe200078e00ff */
[C---:B------:R-:W-:Y:S02]  /*10850*/  ISETP.GE.AND P4, PT, R209.reuse, c[0x0][0x1d4], PT ;  /* 0x00007500d1007a0c */ /* 0x040fe40003f86270 */
[----:B------:R-:W-:Y:S01]  /*10860*/  ISETP.GE.AND P3, PT, R208, c[0x0][0x1d4], PT ;  /* 0x00007500d0007a0c */ /* 0x000fe20003f66270 */
[----:B------:R-:W-:Y:S01]  /*10870*/  IMAD R0, R0, c[0x0][0x208], RZ ;  /* 0x0000820000007a24 */ /* 0x000fe200078e02ff */
[C---:B------:R-:W-:Y:S01]  /*10880*/  SHF.L.U64.HI R30, R209.reuse, 0x1, R224 ;  /* 0x00000001d11e7819 */ /* 0x040fe200000102e0 */
[----:B------:R-:W-:Y:S01]  /*10890*/  IMAD.SHL.U32 R23, R209, 0x2, RZ ;  /* 0x00000002d1177824 */ /* 0x000fe200078e00ff */
[----:B------:R-:W-:Y:S01]  /*108a0*/  SHF.L.U64.HI R22, R208, 0x1, R225 ;  /* 0x00000001d0167819 */ /* 0x000fe200000102e1 */
[----:B------:R-:W-:Y:S01]  /*108b0*/  IMAD R0, R196, c[0x0][0x20c], R0 ;  /* 0x00008300c4007a24 */ /* 0x000fe200078e0200 */
[----:B------:R-:W-:Y:S01]  /*108c0*/  SHF.L.U64.HI R14, R210, 0x1, R211 ;  /* 0x00000001d20e7819 */ /* 0x000fe200000102d3 */
        /* <DEDUP_REMOVED lines=23> */
.L_x_3434:
[----:B------:R-:W5:Y:S01]  /*10a40*/  SHFL.IDX PT, R3, R5, RZ, 0x181f ;  /* 0x00181fff05037589 */ /* 0x000f6200000e0000 */
[----:B------:R-:W-:Y:S01]  /*10a50*/  SEL R193, RZ, 0x10, P6 ;  /* 0x00000010ffc17807 */ /* 0x000fe20003000000 */
[----:B------:R-:W-:Y:S03]  /*10a60*/  BSSY B0, `(.L_x_3355) ;  /* 0x00000fe000007945 */ /* 0x000fe60003800000 */
[----:B------:R4:W-:Y:S05]  /*10a70*/  SHFL.IDX PT, R12, R4, 0x1, 0x181f ;  /* 0x00381f00040c7f89 */ /* 0x0009ea00000e0000 */
[----:B------:R3:W2:Y:S01]  /*10a80*/  SHFL.IDX PT, R2, R5, 0x1, 0x181f ;  /* 0x00381f0005027f89 */ /* 0x0006a200000e0000 */
[C---:B-----5:R-:W-:Y:S05]  /*10a90*/  IADD3 R6, P0, R3.reuse, R13, RZ ;  /* 0x0000000d03067210 */ /* 0x060fea0007f1e0ff */
[C---:B---3--:R-:W-:Y:S01]  /*10aa0*/  IMAD.X R7, R0.reuse, 0x1, R14, P0 ;  /* 0x0000000100077824 */ /* 0x048fe200000e060e */
[----:B----4-:R-:W-:Y:S04]  /*10ab0*/  IADD3 R4, P0, R3, R15, RZ ;  /* 0x0000000f03047210 */ /* 0x010fe80007f1e0ff */
[----:B------:R3:W-:Y:S01]  /*10ac0*/  LDGSTS.E.BYPASS.LTC128B.128 [R192+0x100], [R6.64], !P6 ;  /* 0x0010000006c07fae */ /* 0x0007e2000f101d4a */
[----:B------:R-:W-:Y:S05]  /*10ad0*/  IMAD.X R5, R0, 0x1, R22, P0 ;  /* 0x0000000100057824 */ /* 0x000fea00000e0616 */
        /* <DEDUP_REMOVED lines=11> */
[----:B------:R-:W-:Y:S01]  /*10b90*/  IADD3 R28, P1, P0, R4, R2, R15 ;  /* 0x00000002041c7210 */ /* 0x000fe2000783e00f */
[----:B------:R-:W-:Y:S01]  /*10ba0*/  IMAD.X R15, R0, 0x1, R30, P2 ;  /* 0x00000001000f7824 */ /* 0x000fe200010e061e */
[----:B------:R-:W-:Y:S02]  /*10bb0*/  IADD3 R4, -R13, 0x10, RZ ;  /* 0x000000100d047810 */ /* 0x000fe40007ffe1ff */
[----:B------:R-:W-:Y:S02]  /*10bc0*/  ISETP.NE.U32.AND P2, PT, R193, RZ, PT ;  /* 0x000000ffc100720c */ /* 0x000fe40003f45070 */
[----:B------:R2:W-:Y:S01]  /*10bd0*/  LDGSTS.E.BYPASS.LTC128B.128 [R192+0x4100], [R14.64], !P4 ;  /* 0x041000000ec07fae */ /* 0x0005e2000e101d4a */
[----:B------:R-:W-:Y:S02]  /*10be0*/  LOP3.LUT R4, R4, 0xf, RZ, 0xc0, !PT ;  /* 0x0000000f04047812 */ /* 0x000fe400078ec0ff */
[----:B------:R-:W-:Y:S02]  /*10bf0*/  IADD3.X R29, RZ, R12, R22, P1, P0 ;  /* 0x0000000cff1d7210 */ /* 0x000fe40000fe0416 */
[----:B------:R-:W-:Y:S02]  /*10c00*/  IADD3 R2, P1, P0, R4, R2, R23 ;  /* 0x0000000204027210 */ /* 0x000fe4000783e017 */
[C---:B---3--:R-:W-:Y:S03]  /*10c10*/  HMMA.16816.F32 R4, R32.reuse, R8, RZ ;  /* 0x000000082004723c */ /* 0x048fe600000018ff */
[----:B------:R-:W-:Y:S01]  /*10c20*/  IADD3.X R3, RZ, R12, R30, P1, P0 ;  /* 0x0000000cff037210 */ /* 0x000fe20000fe041e */
[----:B------:R3:W-:Y:S01]  /*10c30*/  LDGSTS.E.BYPASS.LTC128B.128.ZFILL [R192+0x1100], [R20.64], P2 ;  /* 0x0110000014c07fae */ /* 0x0007e20009141d4a */
[----:B------:R-:W-:Y:S03]  /*10c40*/  ISETP.NE.U32.AND P0, PT, R13, RZ, PT ;  /* 0x000000ff0d00720c */ /* 0x000fe60003f05070 */
[C---:B------:R-:W-:Y:S01]  /*10c50*/  HMMA.16816.F32 R8, R32.reuse, R10, RZ ;  /* 0x0000000a2008723c */ /* 0x040fe200000018ff */
[----:B------:R4:W-:Y:S09]  /*10c60*/  LDGSTS.E.BYPASS.LTC128B.128.ZFILL [R192+0x3100], [R28.64], P5 ;  /* 0x031000001cc07fae */ /* 0x0009f2000a941d4a */
[----:B------:R1:W-:Y:S01]  /*10c70*/  LDGSTS.E.BYPASS.LTC128B.128.ZFILL [R192+0x5100], [R2.64], P0 ;  /* 0x0510000002c07fae */ /* 0x0003e20008141d4a */
[----:B------:R-:W-:Y:S01]  /*10c80*/  ISETP.GT.AND P0, PT, R197, R217, PT ;  /* 0x000000d9c500720c */ /* 0x000fe20003f04270 */
[C---:B--2---:R-:W-:Y:S03]  /*10c90*/  HMMA.16816.F32 R12, R32.reuse, R16, RZ ;  /* 0x00000010200c723c */ /* 0x044fe600000018ff */
[----:B------:R-:W0:Y:S05]  /*10ca0*/  LDGDEPBAR ;  /* 0x00000000000079af */ /* 0x000e2a0000000000 */
        /* <DEDUP_REMOVED lines=29> */
[----:B------:R-:W2:Y:S05]  /*10e80*/  LDSM.16.M88.4 R148, [R172+0x1000] ;  /* 0x00100000ac94783b */ /* 0x000eaa0000000200 */
[----:B------:R-:W3:Y:S02]  /*10e90*/  LDSM.16.M88.4 R164, [R172+0x1800] ;  /* 0x00180000aca4783b */ /* 0x000ee40000000200 */
        /* <DEDUP_REMOVED lines=11> */
[----:B------:R-:W2:Y:S05]  /*10f50*/  LDSM.16.M88.4 R152, [R145+0x3000] ;  /* 0x003000009198783b */ /* 0x000eaa0000000200 */
[----:B------:R-:W3:Y:S02]  /*10f60*/  LDSM.16.M88.4 R164, [R145+0x3800] ;  /* 0x0038000091a4783b */ /* 0x000ee40000000200 */
        /* <DEDUP_REMOVED lines=11> */
[----:B------:R-:W2:Y:S05]  /*11020*/  LDSM.16.M88.4 R148, [R186] ;  /* 0x00000000ba94783b */ /* 0x000eaa0000000200 */
[----:B------:R-:W3:Y:S02]  /*11030*/  LDSM.16.M88.4 R164, [R185] ;  /* 0x00000000b9a4783b */ /* 0x000ee40000000200 */
        /* <DEDUP_REMOVED lines=78> */
[----:B------:R-:W-:Y:S04]  /*11520*/  DEPBAR.LE SB0, 0x0 ;  /* 0x000080000000791a */ /* 0x000fe80000000000 */
[----:B------:R-:W-:Y:S01]  /*11530*/  BAR.SYNC.DEFER_BLOCKING 0x0 ;  /* 0x0000000000007b1d */ /* 0x000fe20000010000 */
[C---:B-1----:R-:W-:Y:S08]  /*11540*/  HMMA.16816.F32 R4, R152.reuse, R156, R4 ;  /* 0x0000009c9804723c */ /* 0x042ff00000001804 */
[C---:B------:R-:W-:Y:S08]  /*11550*/  HMMA.16816.F32 R8, R152.reuse, R158, R8 ;  /* 0x0000009e9808723c */ /* 0x040ff00000001808 */
[C---:B------:R-:W-:Y:S08]  /*11560*/  HMMA.16816.F32 R12, R152.reuse, R160, R12 ;  /* 0x000000a0980c723c */ /* 0x040ff0000000180c */
[C---:B------:R-:W-:Y:S08]  /*11570*/  HMMA.16816.F32 R16, R152.reuse, R162, R16 ;  /* 0x000000a29810723c */ /* 0x040ff00000001810 */
[C---:B--2---:R-:W-:Y:S08]  /*11580*/  HMMA.16816.F32 R20, R152.reuse, R148, R20 ;  /* 0x000000949814723c */ /* 0x044ff00000001814 */
[C---:B------:R-:W-:Y:S08]  /*11590*/  HMMA.16816.F32 R24, R152.reuse, R150, R24 ;  /* 0x000000969818723c */ /* 0x040ff00000001818 */
[C---:B---3--:R-:W-:Y:S08]  /*115a0*/  HMMA.16816.F32 R28, R152.reuse, R164, R28 ;  /* 0x000000a4981c723c */ /* 0x048ff0000000181c */
[----:B------:R-:W-:Y:S01]  /*115b0*/  HMMA.16816.F32 R32, R152, R166, R32 ;  /* 0x000000a69820723c */ /* 0x000fe20000001820 */
[----:B------:R-:W-:Y:S07]  /*115c0*/  @!UPT UIADD3 URZ, URZ, URZ, URZ ;  /* 0x0000003f3f3ff290 */ /* 0x000fee000fffe03f */
[----:B------:R-:W-:-:S11]  /*115d0*/  @!P0 BRA `(.L_x_3356) ;  /* 0x0000046000008947 */ /* 0x000fd60003800000 */
[----:B------:R-:W-:Y:S01]  /*115e0*/  IMAD.MOV.U32 R0, RZ, RZ, 0x1 ;  /* 0x00000001ff007424 */ /* 0x000fe200078e00ff */
[----:B------:R-:W-:Y:S01]  /*115f0*/  ISETP.GT.AND P0, PT, R213, 0x3f, PT ;  /* 0x0000003fd500780c */ /* 0x000fe20003f04270 */
[----:B------:R-:W-:Y:S01]  /*11600*/  IMAD R2, R197, 0x40, R235 ;  /* 0x00000040c5027824 */ /* 0x000fe200078e02eb */
[C---:B------:R-:W-:Y:S01]  /*11610*/  SHF.L.U64.HI R156, R209.reuse, 0x1, R224 ;  /* 0x00000001d19c7819 */ /* 0x040fe200000102e0 */
        /* <DEDUP_REMOVED lines=33> */
.L_x_3435:
        /* <DEDUP_REMOVED lines=18> */
.L_x_3436:
        /* <DEDUP_REMOVED lines=15> */
.L_x_3356:
[----:B------:R-:W-:Y:S05]  /*11a40*/  BSYNC B0 ;  /* 0x0000000000007941 */ /* 0x000fea0003800000 */
.L_x_3355:
        /* <DEDUP_REMOVED lines=34> */
[----:B------:R-:W2:Y:S02]  /*11c70*/  SHFL.BFLY PT, R0, R100, 0x2, 0x1f ;  /* 0x0c401f0064007f89 */ /* 0x000ea400000e0000 */
[----:B--2---:R-:W-:Y:S05]  /*11c80*/  FMNMX.FTZ R0, R100, R0, !PT ;  /* 0x0000000064007209 */ /* 0x004fea0007810000 */
[----:B------:R-:W2:Y:S02]  /*11c90*/  SHFL.BFLY PT, R2, R0, 0x1, 0x1f ;  /* 0x0c201f0000027f89 */ /* 0x000ea400000e0000 */
[----:B-12---:R-:W-:Y:S02]  /*11ca0*/  FMNMX.FTZ R101, R0, R2, !PT ;  /* 0x0000000200657209 */ /* 0x006fe40007810000 */
[----:B------:R-:W1:Y:S02]  /*11cb0*/  SHFL.BFLY PT, R0, R148, 0x2, 0x1f ;  /* 0x0c401f0094007f89 */ /* 0x000e6400000e0000 */
[----:B-1----:R-:W-:Y:S05]  /*11cc0*/  FMNMX.FTZ R100, R148, R0, !PT ;  /* 0x0000000094647209 */ /* 0x002fea0007810000 */
[----:B------:R1:W2:Y:S02]  /*11cd0*/  SHFL.BFLY PT, R0, R100, 0x1, 0x1f ;  /* 0x0c201f0064007f89 */ /* 0x0002a400000e0000 */
.L_x_3437:
[----:B--2---:R-:W-:Y:S01]  /*11ce0*/  FMNMX.FTZ R3, R0, R100, !PT ;  /* 0x0000006400037209 */ /* 0x004fe20007810000 */
[C---:B-1----:R-:W-:Y:S01]  /*11cf0*/  FMUL.FTZ R100, R101.reuse, c[0x0][0x2d0] ;  /* 0x0000b40065647a20 */ /* 0x042fe20000410000 */
[----:B------:R-:W-:Y:S01]  /*11d00*/  WARPSYNC 0xffffffff ;  /* 0xffffffff00007948 */ /* 0x000fe20003800000 */
[----:B------:R-:W-:Y:S01]  /*11d10*/  FADD.FTZ R0, -R101, R104 ;  /* 0x0000006865007221 */ /* 0x000fe20000010100 */
[----:B------:R-:W-:Y:S01]  /*11d20*/  ISETP.GT.AND P0, PT, R197, R217, PT ;  /* 0x000000d9c500720c */ /* 0x000fe20003f04270 */
[--C-:B------:R-:W-:Y:S02]  /*11d30*/  FFMA.FTZ R104, R4, c[0x0][0x2d0], -R100.reuse ;  /* 0x0000b40004687a23 */ /* 0x100fe40000010864 */
        /* <DEDUP_REMOVED lines=19> */
[----:B------:R3:W-:Y:S10]  /*11e70*/  MUFU.EX2 R13, R4 ;  /* 0x00000004000d7308 */ /* 0x0007f40000000800 */
[----:B------:R-:W4:Y:S10]  /*11e80*/  MUFU.EX2 R9, R9 ;  /* 0x0000000900097308 */ /* 0x000f340000000800 */
[----:B------:R-:W-:Y:S01]  /*11e90*/  MUFU.EX2 R100, R100 ;  /* 0x0000006400647308 */ /* 0x000fe20000000800 */
[----:B---3--:R-:W-:Y:S04]  /*11ea0*/  FMUL.FTZ R4, R3, c[0x0][0x2d0] ;  /* 0x0000b40003047a20 */ /* 0x008fe80000410000 */
        /* <DEDUP_REMOVED lines=16> */
[----:B------:R-:W-:Y:S02]  /*11fb0*/  FFMA.FTZ R152, R15, c[0x0][0x2d0], -R4 ;  /* 0x0000b4000f987a23 */ /* 0x000fe40000010804 */
[----:B------:R-:W-:Y:S10]  /*11fc0*/  MUFU.EX2 R201, R153 ;  /* 0x0000009900c97308 */ /* 0x000ff40000000800 */
[----:B------:R-:W-:Y:S01]  /*11fd0*/  MUFU.EX2 R153, R169 ;  /* 0x000000a900997308 */ /* 0x000fe20000000800 */
[----:B-1----:R-:W-:Y:S01]  /*11fe0*/  FFMA.FTZ R0, R2, R207, R12 ;  /* 0x000000cf02007223 */ /* 0x002fe2000001000c */
[----:B--2---:R-:W-:Y:S01]  /*11ff0*/  F2FP.PACK_AB R148, R8, R12 ;  /* 0x0000000c0894723e */ /* 0x004fe200000000ff */
[----:B------:R-:W-:Y:S01]  /*12000*/  FMUL.FTZ R32, R2, R108 ;  /* 0x0000006c02207220 */ /* 0x000fe20000410000 */
[----:B----4-:R-:W-:Y:S01]  /*12010*/  F2FP.PACK_AB R150, R9, R13 ;  /* 0x0000000d0996723e */ /* 0x010fe200000000ff */
[----:B------:R-:W-:Y:S01]  /*12020*/  FADD.FTZ R5, R8, R0 ;  /* 0x0000000008057221 */ /* 0x000fe20000010000 */
[----:B---3--:R-:W-:Y:S01]  /*12030*/  F2FP.PACK_AB R149, R7, R10 ;  /* 0x0000000a0795723e */ /* 0x008fe200000000ff */
[----:B------:R-:W-:Y:S02]  /*12040*/  FADD.FTZ R0, -R3, R105 ;  /* 0x0000006903007221 */ /* 0x000fe40000010100 */
[----:B------:R-:W-:Y:S02]  /*12050*/  FMUL.FTZ R33, R2, R109 ;  /* 0x0000006d02217220 */ /* 0x000fe40000410000 */
[----:B------:R-:W-:Y:S02]  /*12060*/  FMUL.FTZ R0, R0, c[0x0][0x2d0] ;  /* 0x0000b40000007a20 */ /* 0x000fe40000410000 */
[----:B------:R-:W-:Y:S02]  /*12070*/  FFMA.FTZ R105, R11, c[0x0][0x2d0], -R4 ;  /* 0x0000b4000b697a23 */ /* 0x000fe40000010804 */
[C---:B------:R-:W-:Y:S02]  /*12080*/  FMUL.FTZ R17, R2.reuse, R125 ;  /* 0x0000007d02117220 */ /* 0x040fe40000410000 */
[----:B------:R-:W1:Y:S01]  /*12090*/  MUFU.EX2 R0, R0 ;  /* 0x0000000000007308 */ /* 0x000e620000000800 */
        /* <DEDUP_REMOVED lines=19> */
[C---:B------:R-:W-:Y:S02]  /*121d0*/  FFMA.FTZ R6, R0.reuse, R200, R10 ;  /* 0x000000c800067223 */ /* 0x040fe4000001000a */
[C---:B------:R-:W-:Y:S02]  /*121e0*/  FMUL.FTZ R10, R0.reuse, R134 ;  /* 0x00000086000a7220 */ /* 0x040fe40000410000 */
[----:B------:R-:W-:Y:S02]  /*121f0*/  FADD.FTZ R124, R7, R6 ;  /* 0x00000006077c7221 */ /* 0x000fe40000010000 */
[C---:B------:R-:W-:Y:S02]  /*12200*/  FMUL.FTZ R6, R0.reuse, R138 ;  /* 0x0000008a00067220 */ /* 0x040fe40000410000 */
[C---:B------:R-:W-:Y:S01]  /*12210*/  FMUL.FTZ R7, R0.reuse, R139 ;  /* 0x0000008b00077220 */ /* 0x040fe20000410000 */
[----:B------:R-:W2:Y:S01]  /*12220*/  MUFU.EX2 R126, R105 ;  /* 0x00000069007e7308 */ /* 0x000ea20000000800 */
[C---:B------:R-:W-:Y:S02]  /*12230*/  FMUL.FTZ R11, R0.reuse, R135 ;  /* 0x00000087000b7220 */ /* 0x040fe40000410000 */
[C---:B------:R-:W-:Y:S01]  /*12240*/  FMUL.FTZ R14, R0.reuse, R130 ;  /* 0x00000082000e7220 */ /* 0x040fe20000410000 */
[----:B------:R-:W-:Y:S01]  /*12250*/  LDSM.16.MT88.4 R132, [R146+0x1800] ;  /* 0x001800009284783b */ /* 0x000fe20000004200 */
[C---:B------:R-:W-:Y:S02]  /*12260*/  FMUL.FTZ R15, R0.reuse, R131 ;  /* 0x00000083000f7220 */ /* 0x040fe40000410000 */
[C---:B------:R-:W-:Y:S02]  /*12270*/  FMUL.FTZ R19, R0.reuse, R127 ;  /* 0x0000007f00137220 */ /* 0x040fe40000410000 */
[C---:B------:R-:W-:Y:S01]  /*12280*/  FMUL.FTZ R22, R0.reuse, R122 ;  /* 0x0000007a00167220 */ /* 0x040fe20000410000 */
[----:B------:R-:W-:Y:S01]  /*12290*/  MUFU.EX2 R105, R156 ;  /* 0x0000009c00697308 */ /* 0x000fe20000000800 */
[C---:B------:R-:W-:Y:S02]  /*122a0*/  FMUL.FTZ R23, R0.reuse, R123 ;  /* 0x0000007b00177220 */ /* 0x040fe40000410000 */
[C---:B------:R-:W-:Y:S02]  /*122b0*/  FMUL.FTZ R26, R0.reuse, R118 ;  /* 0x00000076001a7220 */ /* 0x040fe40000410000 */
[----:B------:R-:W-:Y:S02]  /*122c0*/  FMUL.FTZ R27, R0, R119 ;  /* 0x00000077001b7220 */ /* 0x000fe40000410000 */
[C---:B------:R-:W-:Y:S02]  /*122d0*/  FMUL.FTZ R24, R2.reuse, R116 ;  /* 0x0000007402187220 */ /* 0x040fe40000410000 */
[C---:B------:R-:W-:Y:S01]  /*122e0*/  FMUL.FTZ R28, R2.reuse, R112 ;  /* 0x00000070021c7220 */ /* 0x040fe20000410000 */
[----:B------:R-:W-:Y:S01]  /*122f0*/  MUFU.EX2 R116, R157 ;  /* 0x0000009d00747308 */ /* 0x000fe20000000800 */
[----:B------:R-:W-:Y:S02]  /*12300*/  FMUL.FTZ R29, R2, R113 ;  /* 0x00000071021d7220 */ /* 0x000fe40000410000 */
[----:B------:R-:W-:Y:S01]  /*12310*/  FMUL.FTZ R30, R0, R114 ;  /* 0x00000072001e7220 */ /* 0x000fe20000410000 */
[----:B--2---:R-:W-:Y:S01]  /*12320*/  F2FP.PACK_AB R151, R126, R125 ;  /* 0x0000007d7e97723e */ /* 0x004fe200000000ff */
[----:B------:R-:W-:Y:S02]  /*12330*/  FMUL.FTZ R31, R0, R115 ;  /* 0x00000073001f7220 */ /* 0x000fe40000410000 */
[----:B------:R-:W-:Y:S01]  /*12340*/  LDSM.16.MT88.4 R112, [R146+0x800] ;  /* 0x000800009270783b */ /* 0x000fe20000004200 */
[C---:B------:R-:W-:Y:S02]  /*12350*/  FMUL.FTZ R36, R2.reuse, R36 ;  /* 0x0000002402247220 */ /* 0x040fe40000410000 */
[----:B------:R-:W-:Y:S01]  /*12360*/  FMUL.FTZ R37, R2, R37 ;  /* 0x0000002502257220 */ /* 0x000fe20000410000 */
        /* <DEDUP_REMOVED lines=9> */
[C---:B------:R-:W-:Y:S04]  /*12400*/  FMUL.FTZ R42, R0.reuse, R42 ;  /* 0x0000002a002a7220 */ /* 0x040fe80000410000 */
        /* <DEDUP_REMOVED lines=61> */
[C---:B------:R-:W-:Y:S02]  /*127e0*/  FMUL.FTZ R96, R2.reuse, R96 ;  /* 0x0000006002607220 */ /* 0x040fe40000410000 */
[----:B------:R-:W-:Y:S02]  /*127f0*/  FMUL.FTZ R97, R2, R97 ;  /* 0x0000006102617220 */ /* 0x000fe40000410000 */
[----:B------:R-:W2:Y:S01]  /*12800*/  MUFU.EX2 R2, R158 ;  /* 0x0000009e00027308 */ /* 0x000ea20000000800 */
[C---:B------:R-:W-:Y:S02]  /*12810*/  FMUL.FTZ R94, R0.reuse, R94 ;  /* 0x0000005e005e7220 */ /* 0x040fe40000410000 */
[C---:B------:R-:W-:Y:S02]  /*12820*/  FMUL.FTZ R95, R0.reuse, R95 ;  /* 0x0000005f005f7220 */ /* 0x040fe40000410000 */
[C---:B------:R-:W-:Y:S01]  /*12830*/  FMUL.FTZ R98, R0.reuse, R98 ;  /* 0x0000006200627220 */ /* 0x040fe20000410000 */
[C---:B-1----:R-:W-:Y:S03]  /*12840*/  HMMA.16816.F32 R28, R148.reuse, R108, R28 ;  /* 0x0000006c941c723c */ /* 0x042fe6000000181c */
[----:B------:R-:W-:Y:S01]  /*12850*/  FMUL.FTZ R99, R0, R99 ;  /* 0x0000006300637220 */ /* 0x000fe20000410000 */
[----:B------:R-:W1:Y:S01]  /*12860*/  MUFU.EX2 R158, R155 ;  /* 0x0000009b009e7308 */ /* 0x000e620000000800 */
[----:B------:R-:W-:Y:S03]  /*12870*/  FADD.FTZ R0, R104, R160 ;  /* 0x000000a068007221 */ /* 0x000fe60000010000 */
[C---:B------:R-:W-:Y:S01]  /*12880*/  HMMA.16816.F32 R32, R148.reuse, R110, R32 ;  /* 0x0000006e9420723c */ /* 0x040fe20000001820 */
[----:B------:R-:W3:Y:S05]  /*12890*/  LDSM.16.MT88.4 R108, [R146+0x2000] ;  /* 0x00200000926c783b */ /* 0x000eea0000004200 */
[----:B------:R-:W-:Y:S01]  /*128a0*/  MUFU.EX2 R155, R163 ;  /* 0x000000a3009b7308 */ /* 0x000fe20000000800 */
[----:B--2---:R-:W-:Y:S05]  /*128b0*/  FADD.FTZ R0, R2, R0 ;  /* 0x0000000002007221 */ /* 0x004fea0000010000 */
[----:B------:R-:W-:Y:S04]  /*128c0*/  FADD.FTZ R0, R116, R0 ;  /* 0x0000000074007221 */ /* 0x000fe80000010000 */
[C---:B------:R-:W-:Y:S01]  /*128d0*/  FADD.FTZ R0, R105.reuse, R0 ;  /* 0x0000000069007221 */ /* 0x040fe20000010000 */
        /* <DEDUP_REMOVED lines=25> */
[----:B------:R-:W-:Y:S03]  /*12a70*/  F2FP.PACK_AB R109, R200, R201 ;  /* 0x000000c9c86d723e */ /* 0x000fe600000000ff */
[----:B------:R-:W-:Y:S02]  /*12a80*/  F2FP.PACK_AB R110, R105, R116 ;  /* 0x00000074696e723e */ /* 0x000fe400000000ff */
[----:B------:R-:W3:Y:S02]  /*12a90*/  LDSM.16.MT88.4 R116, [R147+0x800] ;  /* 0x000800009374783b */ /* 0x000ee40000004200 */
[----:B------:R-:W4:Y:S01]  /*12aa0*/  MUFU.EX2 R2, R167 ;  /* 0x000000a700027308 */ /* 0x000f220000000800 */
[----:B-1----:R-:W-:Y:S02]  /*12ab0*/  F2FP.PACK_AB R111, R158, R159 ;  /* 0x0000009f9e6f723e */ /* 0x002fe400000000ff */
[----:B------:R-:W-:Y:S05]  /*12ac0*/  F2FP.PACK_AB R149, R152, R153 ;  /* 0x000000999895723e */ /* 0x000fea00000000ff */
[C---:B------:R-:W-:Y:S02]  /*12ad0*/  HMMA.16816.F32 R4, R108.reuse, R112, R4 ;  /* 0x000000706c04723c */ /* 0x040fe40000001804 */
[----:B------:R-:W1:Y:S03]  /*12ae0*/  MUFU.EX2 R105, R165 ;  /* 0x000000a500697308 */ /* 0x000e660000000800 */
[----:B--2---:R-:W-:Y:S03]  /*12af0*/  FADD.FTZ R0, R104, R0 ;  /* 0x0000000068007221 */ /* 0x004fe60000010000 */
[C---:B------:R-:W-:Y:S01]  /*12b00*/  HMMA.16816.F32 R8, R108.reuse, R114, R8 ;  /* 0x000000726c08723c */ /* 0x040fe20000001808 */
[----:B------:R-:W2:Y:S03]  /*12b10*/  LDSM.16.MT88.4 R112, [R174+0x800] ;  /* 0x00080000ae70783b */ /* 0x000ea60000004200 */
[----:B----4-:R-:W-:Y:S04]  /*12b20*/  FADD.FTZ R0, R2, R0 ;  /* 0x0000000002007221 */ /* 0x010fe80000010000 */
[----:B------:R-:W-:Y:S04]  /*12b30*/  FADD.FTZ R0, R120, R0 ;  /* 0x0000000078007221 */ /* 0x000fe80000010000 */
[C---:B-1----:R-:W-:Y:S01]  /*12b40*/  FADD.FTZ R0, R105.reuse, R0 ;  /* 0x0000000069007221 */ /* 0x042fe20000010000 */
[C---:B---3--:R-:W-:Y:S08]  /*12b50*/  HMMA.16816.F32 R12, R108.reuse, R116, R12 ;  /* 0x000000746c0c723c */ /* 0x048ff0000000180c */
        /* <DEDUP_REMOVED lines=34> */
[----:B------:R-:W4:Y:S02]  /*12d80*/  MUFU.EX2 R105, R171 ;  /* 0x000000ab00697308 */ /* 0x000f240000000800 */
[----:B------:R-:W-:Y:S02]  /*12d90*/  F2FP.PACK_AB R108, R2, R104 ;  /* 0x00000068026c723e */ /* 0x000fe400000000ff */
[----:B------:R-:W-:Y:S02]  /*12da0*/  F2FP.PACK_AB R109, R156, R157 ;  /* 0x0000009d9c6d723e */ /* 0x000fe400000000ff */
[----:B------:R-:W-:Y:S04]  /*12db0*/  F2FP.PACK_AB R111, R154, R155 ;  /* 0x0000009b9a6f723e */ /* 0x000fe800000000ff */
[----:B------:R-:W5:Y:S03]  /*12dc0*/  MUFU.EX2 R2, R193 ;  /* 0x000000c100027308 */ /* 0x000f660000000800 */
[C---:B--2---:R-:W-:Y:S07]  /*12dd0*/  HMMA.16816.F32 R4, R108.reuse, R112, R4 ;  /* 0x000000706c04723c */ /* 0x044fee0000001804 */
[----:B------:R-:W2:Y:S01]  /*12de0*/  MUFU.EX2 R104, R198 ;  /* 0x000000c600687308 */ /* 0x000ea20000000800 */
[C---:B------:R-:W-:Y:S01]  /*12df0*/  HMMA.16816.F32 R8, R108.reuse, R114, R8 ;  /* 0x000000726c08723c */ /* 0x040fe20000001808 */
[----:B------:R-:W3:Y:S03]  /*12e00*/  LDSM.16.MT88.4 R112, [R173+0x1000] ;  /* 0x00100000ad70783b */ /* 0x000ee60000004200 */
[----:B----4-:R-:W-:Y:S04]  /*12e10*/  FADD.FTZ R0, R105, R0 ;  /* 0x0000000069007221 */ /* 0x010fe80000010000 */
[C---:B-1----:R-:W-:Y:S04]  /*12e20*/  HMMA.16816.F32 R12, R108.reuse, R116, R12 ;  /* 0x000000746c0c723c */ /* 0x042fe8000000180c */
[C---:B-----5:R-:W-:Y:S01]  /*12e30*/  FADD.FTZ R0, R2.reuse, R0 ;  /* 0x0000000002007221 */ /* 0x060fe20000010000 */
[----:B------:R-:W-:Y:S01]  /*12e40*/  F2FP.PACK_AB R148, R2, R105 ;  /* 0x000000690294723e */ /* 0x000fe200000000ff */
[----:B------:R-:W-:Y:S01]  /*12e50*/  FADD.FTZ R2, R125, R124 ;  /* 0x0000007c7d027221 */ /* 0x000fe20000010000 */
[----:B------:R-:W-:Y:S01]  /*12e60*/  MOV R105, R3 ;  /* 0x0000000300697202 */ /* 0x000fe20000000f00 */
[C---:B------:R-:W-:Y:S01]  /*12e70*/  HMMA.16816.F32 R16, R108.reuse, R118, R16 ;  /* 0x000000766c10723c */ /* 0x040fe20000001810 */
[----:B------:R-:W1:Y:S03]  /*12e80*/  LDSM.16.MT88.4 R116, [R146+0x3000] ;  /* 0x003000009274783b */ /* 0x000e660000004200 */
[----:B--2---:R-:W-:Y:S01]  /*12e90*/  F2FP.PACK_AB R150, R100, R104 ;  /* 0x000000686496723e */ /* 0x004fe200000000ff */
[----:B------:R-:W-:Y:S03]  /*12ea0*/  FADD.FTZ R0, R104, R0 ;  /* 0x0000000068007221 */ /* 0x000fe60000010000 */
[C---:B---3--:R-:W-:Y:S01]  /*12eb0*/  HMMA.16816.F32 R20, R108.reuse, R120, R20 ;  /* 0x000000786c14723c */ /* 0x048fe20000001814 */
[----:B------:R-:W-:Y:S03]  /*12ec0*/  MUFU.EX2 R104, R195 ;  /* 0x000000c300687308 */ /* 0x000fe60000000800 */
[----:B------:R-:W-:Y:S02]  /*12ed0*/  FADD.FTZ R207, R100, R0 ;  /* 0x0000000064cf7221 */ /* 0x000fe40000010000 */
[----:B------:R-:W-:Y:S02]  /*12ee0*/  FADD.FTZ R0, R126, R2 ;  /* 0x000000027e007221 */ /* 0x000fe40000010000 */
[C---:B------:R-:W-:Y:S01]  /*12ef0*/  HMMA.16816.F32 R24, R108.reuse, R122, R24 ;  /* 0x0000007a6c18723c */ /* 0x040fe20000001818 */
[----:B------:R-:W2:Y:S02]  /*12f00*/  LDSM.16.MT88.4 R120, [R147+0x3000] ;  /* 0x003000009378783b */ /* 0x000ea40000004200 */
[----:B------:R-:W3:Y:S01]  /*12f10*/  MUFU.EX2 R100, R199 ;  /* 0x000000c700647308 */ /* 0x000ee20000000800 */
[----:B------:R-:W-:Y:S04]  /*12f20*/  FADD.FTZ R0, R201, R0 ;  /* 0x00000000c9007221 */ /* 0x000fe80000010000 */
[C---:B------:R-:W-:Y:S01]  /*12f30*/  HMMA.16816.F32 R28, R108.reuse, R112, R28 ;  /* 0x000000706c1c723c */ /* 0x040fe2000000181c */
[----:B------:R-:W-:Y:S03]  /*12f40*/  LDSM.16.MT88.4 R124, [R147+0x1800] ;  /* 0x00180000937c783b */ /* 0x000fe60000004200 */
[----:B------:R-:W-:Y:S04]  /*12f50*/  FADD.FTZ R0, R200, R0 ;  /* 0x00000000c8007221 */ /* 0x000fe80000010000 */
[C---:B------:R-:W-:Y:S01]  /*12f60*/  HMMA.16816.F32 R32, R108.reuse, R114, R32 ;  /* 0x000000726c20723c */ /* 0x040fe20000001820 */
[----:B------:R-:W4:Y:S03]  /*12f70*/  LDSM.16.MT88.4 R112, [R174+0x3000] ;  /* 0x00300000ae70783b */ /* 0x000f260000004200 */
[----:B------:R-:W-:Y:S04]  /*12f80*/  FADD.FTZ R0, R159, R0 ;  /* 0x000000009f007221 */ /* 0x000fe80000010000 */
[----:B------:R-:W-:Y:S01]  /*12f90*/  FADD.FTZ R0, R158, R0 ;  /* 0x000000009e007221 */ /* 0x000fe20000010000 */
[C---:B-1----:R-:W-:Y:S03]  /*12fa0*/  HMMA.16816.F32 R36, R108.reuse, R116, R36 ;  /* 0x000000746c24723c */ /* 0x042fe60000001824 */
[----:B---3--:R-:W-:Y:S01]  /*12fb0*/  F2FP.PACK_AB R151, R100, R104 ;  /* 0x000000686497723e */ /* 0x008fe200000000ff */
[----:B------:R-:W-:Y:S04]  /*12fc0*/  FADD.FTZ R0, R157, R0 ;  /* 0x000000009d007221 */ /* 0x000fe80000010000 */
[C---:B------:R-:W-:Y:S01]  /*12fd0*/  HMMA.16816.F32 R40, R108.reuse, R118, R40 ;  /* 0x000000766c28723c */ /* 0x040fe20000001828 */
[----:B------:R-:W1:Y:S03]  /*12fe0*/  LDSM.16.MT88.4 R116, [R173+0x3000] ;  /* 0x00300000ad74783b */ /* 0x000e660000004200 */
[----:B------:R-:W-:Y:S04]  /*12ff0*/  FADD.FTZ R0, R156, R0 ;  /* 0x000000009c007221 */ /* 0x000fe80000010000 */
[C---:B--2---:R-:W-:Y:S04]  /*13000*/  HMMA.16816.F32 R44, R108.reuse, R120, R44 ;  /* 0x000000786c2c723c */ /* 0x044fe8000000182c */
[----:B------:R-:W-:Y:S04]  /*13010*/  FADD.FTZ R0, R155, R0 ;  /* 0x000000009b007221 */ /* 0x000fe80000010000 */
[C---:B------:R-:W-:Y:S01]  /*13020*/  HMMA.16816.F32 R48, R108.reuse, R122, R48 ;  /* 0x0000007a6c30723c */ /* 0x040fe20000001830 */
[----:B------:R-:W2:Y:S03]  /*13030*/  LDSM.16.MT88.4 R120, [R146+0x5000] ;  /* 0x005000009278783b */ /* 0x000ea60000004200 */
[----:B------:R-:W-:Y:S04]  /*13040*/  FADD.FTZ R0, R154, R0 ;  /* 0x000000009a007221 */ /* 0x000fe80000010000 */
[C---:B----4-:R-:W-:Y:S04]  /*13050*/  HMMA.16816.F32 R52, R108.reuse, R112, R52 ;  /* 0x000000706c34723c */ /* 0x050fe80000001834 */
[----:B------:R-:W-:Y:S04]  /*13060*/  FADD.FTZ R0, R153, R0 ;  /* 0x0000000099007221 */ /* 0x000fe80000010000 */
[C---:B------:R-:W-:Y:S01]  /*13070*/  HMMA.16816.F32 R56, R108.reuse, R114, R56 ;  /* 0x000000726c38723c */ /* 0x040fe20000001838 */
[----:B------:R-:W3:Y:S03]  /*13080*/  LDSM.16.MT88.4 R112, [R147+0x5000] ;  /* 0x005000009370783b */ /* 0x000ee60000004200 */
[----:B------:R-:W-:Y:S04]  /*13090*/  FADD.FTZ R0, R152, R0 ;  /* 0x0000000098007221 */ /* 0x000fe80000010000 */
[----:B------:R-:W-:Y:S01]  /*130a0*/  FADD.FTZ R2, R104, R0 ;  /* 0x0000000068027221 */ /* 0x000fe20000010000 */
[C---:B-1----:R-:W-:Y:S03]  /*130b0*/  HMMA.16816.F32 R60, R108.reuse, R116, R60 ;  /* 0x000000746c3c723c */ /* 0x042fe6000000183c */
[----:B------:R-:W-:Y:S01]  /*130c0*/  IADD3 R0, R197, -0x1, RZ ;  /* 0xffffffffc5007810 */ /* 0x000fe20007ffe0ff */
[----:B------:R-:W-:Y:S01]  /*130d0*/  FADD.FTZ R200, R100, R2 ;  /* 0x0000000264c87221 */ /* 0x000fe20000010000 */
[----:B------:R-:W-:Y:S02]  /*130e0*/  MOV R104, R101 ;  /* 0x0000006500687202 */ /* 0x000fe40000000f00 */
[----:B------:R-:W-:Y:S01]  /*130f0*/  MOV R197, R0 ;  /* 0x0000000000c57202 */ /* 0x000fe20000000f00 */
        /* <DEDUP_REMOVED lines=48> */
.L_x_3353:
[----:B------:R-:W-:Y:S05]  /*13400*/  BRA.DIV ~URZ, `(.L_x_3361) ;  /* 0x00005b327f007947 */ /* 0x000fea000b800000 */
[----:B------:R1:W2:Y:S02]  /*13410*/  SHFL.BFLY PT, R0, R207, 0x2, 0x1f ;  /* 0x0c401f00cf007f89 */ /* 0x0002a400000e0000 */
.L_x_3438:
[----:B--2---:R-:W-:Y:S01]  /*13420*/  FADD.FTZ R4, R0, R207 ;  /* 0x000000cf00047221 */ /* 0x004fe20000010000 */
[----:B------:R-:W-:Y:S05]  /*13430*/  BRA.DIV ~URZ, `(.L_x_3362) ;  /* 0x00005b527f007947 */ /* 0x000fea000b800000 */
[----:B------:R-:W2:Y:S02]  /*13440*/  SHFL.BFLY PT, R0, R4, 0x1, 0x1f ;  /* 0x0c201f0004007f89 */ /* 0x000ea400000e0000 */
[----:B--2---:R-:W-:-:S02]  /*13450*/  FADD.FTZ R4, R4, R0 ;  /* 0x0000000004047221 */ /* 0x004fc40000010000 */
[----:B------:R-:W2:Y:S02]  /*13460*/  SHFL.BFLY PT, R0, R200, 0x2, 0x1f ;  /* 0x0c401f00c8007f89 */ /* 0x000ea400000e0000 */
[----:B--2---:R-:W-:-:S05]  /*13470*/  FADD.FTZ R5, R0, R200 ;  /* 0x000000c800057221 */ /* 0x004fca0000010000 */
[----:B------:R2:W3:Y:S02]  /*13480*/  SHFL.BFLY PT, R3, R5, 0x1, 0x1f ;  /* 0x0c201f0005037f89 */ /* 0x0004e400000e0000 */
.L_x_3439:
[----:B------:R-:W-:Y:S01]  /*13490*/  FSETP.NE.FTZ.AND P0, PT, R4, RZ, PT ;  /* 0x000000ff0400720b */ /* 0x000fe20003f15000 */
[----:B---3--:R-:W-:Y:S01]  /*134a0*/  FADD.FTZ R3, R3, R5 ;  /* 0x0000000503037221 */ /* 0x008fe20000010000 */
[----:B------:R-:W-:Y:S02]  /*134b0*/  MOV R2, RZ ;  /* 0x000000ff00027202 */ /* 0x000fe40000000f00 */
[----:B------:R-:W-:Y:S02]  /*134c0*/  MOV R18, 0xff800000 ;  /* 0xff80000000127802 */ /* 0x000fe40000000f00 */
[----:B------:R-:W-:-:S07]  /*134d0*/  MOV R15, 0xff800000 ;  /* 0xff800000000f7802 */ /* 0x000fce0000000f00 */
[----:B------:R-:W3:Y:S01]  /*134e0*/  @P0 MUFU.LG2 R0, R4 ;  /* 0x0000000400000308 */ /* 0x000ee20000000c00 */
[----:B--2---:R-:W-:-:S07]  /*134f0*/  @P0 MOV R5, 0x3f317218 ;  /* 0x3f31721800050802 */ /* 0x004fce0000000f00 */
[----:B------:R3:W2:Y:S02]  /*13500*/  @P0 MUFU.RCP R2, R4 ;  /* 0x0000000400020308 */ /* 0x0006a40000001000 */
[----:B---3--:R-:W-:Y:S02]  /*13510*/  @P0 FMUL.FTZ R4, R0, 0.69314718246459960938 ;  /* 0x3f31721800040820 */ /* 0x008fe40000410000 */
[----:B------:R-:W-:Y:S02]  /*13520*/  @P0 FMUL.FTZ R0, R5, c[0x0][0x2d0] ;  /* 0x0000b40005000a20 */ /* 0x000fe40000410000 */
[----:B--2---:R-:W-:Y:S02]  /*13530*/  FMUL.FTZ R100, R2, R108 ;  /* 0x0000006c02647220 */ /* 0x004fe40000410000 */
        /* <DEDUP_REMOVED lines=84> */
[----:B------:R-:W-:Y:S02]  /*13a80*/  @P0 FFMA.FTZ R15, R4, R16, R3 ;  /* 0x00000010040f0223 */ /* 0x000fe40000010003 */
        /* <DEDUP_REMOVED lines=20> */
.L_x_3295:
        /* <DEDUP_REMOVED lines=17> */
.L_x_3364:
[----:B------:R-:W-:Y:S05]  /*13ce0*/  BSYNC B0 ;  /* 0x0000000000007941 */ /* 0x000fea0003800000 */
.L_x_3363:
        /* <DEDUP_REMOVED lines=127> */
.L_x_3367:
        /* <DEDUP_REMOVED lines=116> */
.L_x_3440:
[----:B------:R-:W-:Y:S05]  /*14c20*/  BRA.DIV ~URZ, `(.L_x_3370) ;  /* 0x000044d27f007947 */ /* 0x000fea000b800000 */
[----:B------:R4:W2:Y:S02]  /*14c30*/  SHFL.IDX PT, R0, R12, RZ, 0x181f ;  /* 0x00181fff0c007589 */ /* 0x0008a400000e0000 */
.L_x_3441:
        /* <DEDUP_REMOVED lines=15> */
.L_x_3372:
[----:B------:R-:W-:Y:S05]  /*14d30*/  BSYNC B0 ;  /* 0x0000000000007941 */ /* 0x000fea0003800000 */
.L_x_3371:
[----:B------:R-:W-:Y:S05]  /*14d40*/  BRA.DIV ~URZ, `(.L_x_3373) ;  /* 0x000044127f007947 */ /* 0x000fea000b800000 */
[----:B---3--:R3:W4:Y:S04]  /*14d50*/  SHFL.IDX PT, R7, R6, 0x1, 0x181f ;  /* 0x00381f0006077f89 */ /* 0x00872800000e0000 */
[----:B--2---:R3:W2:Y:S02]  /*14d60*/  SHFL.IDX PT, R0, R12, 0x1, 0x181f ;  /* 0x00381f000c007f89 */ /* 0x0046a400000e0000 */
.L_x_3442:
        /* <DEDUP_REMOVED lines=16> */
.L_x_3375:
[----:B------:R-:W-:Y:S05]  /*14e70*/  BSYNC B0 ;  /* 0x0000000000007941 */ /* 0x000fea0003800000 */
.L_x_3374:
[----:B------:R-:W-:Y:S05]  /*14e80*/  BRA.DIV ~URZ, `(.L_x_3376) ;  /* 0x000043927f007947 */ /* 0x000fea000b800000 */
[----:B----4-:R4:W3:Y:S02]  /*14e90*/  SHFL.IDX PT, R7, R6, 0x2, 0x181f ;  /* 0x00581f0006077f89 */ /* 0x0108e400000e0000 */
.L_x_3443:
[----:B------:R-:W-:Y:S05]  /*14ea0*/  BRA.DIV ~URZ, `(.L_x_3377) ;  /* 0x000043e27f007947 */ /* 0x000fea000b800000 */
[----:B--2---:R2:W4:Y:S02]  /*14eb0*/  SHFL.IDX PT, R0, R12, 0x2, 0x181f ;  /* 0x00581f000c007f89 */ /* 0x00452400000e0000 */
.L_x_3444:
        /* <DEDUP_REMOVED lines=16> */
.L_x_3379:
[----:B------:R-:W-:Y:S05]  /*14fc0*/  BSYNC B0 ;  /* 0x0000000000007941 */ /* 0x000fea0003800000 */
.L_x_3378:
[----:B------:R-:W-:Y:S05]  /*14fd0*/  BRA.DIV ~URZ, `(.L_x_3380) ;  /* 0x000043127f007947 */ /* 0x000fea000b800000 */
[----:B---34-:R-:W3:Y:S04]  /*14fe0*/  SHFL.IDX PT, R6, R6, 0x3, 0x181f ;  /* 0x00781f0006067f89 */ /* 0x018ee800000e0000 */
[----:B------:R4:W2:Y:S02]  /*14ff0*/  SHFL.IDX PT, R0, R12, 0x3, 0x181f ;  /* 0x00781f000c007f89 */ /* 0x0008a400000e0000 */
.L_x_3445:
        /* <DEDUP_REMOVED lines=17> */
.L_x_3368:
        /* <DEDUP_REMOVED lines=34> */
.L_x_3446:
[----:B------:R-:W-:Y:S05]  /*15330*/  BRA.DIV ~URZ, `(.L_x_3383) ;  /* 0x000040e27f007947 */ /* 0x000fea000b800000 */
[----:B------:R4:W1:Y:S02]  /*15340*/  SHFL.IDX PT, R0, R12, RZ, 0x1c1f ;  /* 0x001c1fff0c007589 */ /* 0x00086400000e0000 */
.L_x_3447:
[----:B------:R-:W-:Y:S01]  /*15350*/  BSSY B0, `(.L_x_3384) ;  /* 0x00000a8000007945 */ /* 0x000fe20003800000 */
[----:B------:R-:W-:Y:S05]  /*15360*/  @P0 BRA `(.L_x_3385) ;  /* 0x00000a6000000947 */ /* 0x000fea0003800000 */
[C---:B------:R-:W-:Y:S02]  /*15370*/  ISETP.GE.AND P0, PT, R248.reuse, c[0x0][0x3c8], PT ;  /* 0x0000f200f8007a0c */ /* 0x040fe40003f06270 */
[C---:B------:R-:W-:Y:S02]  /*15380*/  IADD3 R7, R248.reuse, 0x8, RZ ;  /* 0x00000008f8077810 */ /* 0x040fe40007ffe0ff */
[C---:B------:R-:W-:Y:S02]  /*15390*/  IADD3 R6, R248.reuse, 0x10, RZ ;  /* 0x00000010f8067810 */ /* 0x040fe40007ffe0ff */
        /* <DEDUP_REMOVED lines=11> */
[----:B------:R-:W-:Y:S02]  /*15450*/  IADD3 R15, R248, 0x30, RZ ;  /* 0x00000030f80f7810 */ /* 0x000fe40007ffe0ff */
        /* <DEDUP_REMOVED lines=112> */
[C---:B------:R-:W-:Y:S02]  /*15b60*/  IADD3 R15, R248.reuse, 0xa0, RZ ;  /* 0x000000a0f80f7810 */ /* 0x040fe40007ffe0ff */
[----:B--2---:R-:W-:Y:S01]  /*15b70*/  @!P6 LEA R6, P0, R11, R0, 0x2 ;  /* 0x000000000b06e211 */ /* 0x004fe200078010ff */
[----:B------:R-:W-:Y:S01]  /*15b80*/  @!P4 ST.E.64 [R8.64], R104 ;  /* 0x000000680800c985 */ /* 0x000fe2000c101b0a */
        /* <DEDUP_REMOVED lines=36> */
.L_x_3385:
[----:B------:R-:W-:Y:S05]  /*15dd0*/  BSYNC B0 ;  /* 0x0000000000007941 */ /* 0x000fea0003800000 */
.L_x_3384:
[----:B------:R-:W-:Y:S05]  /*15de0*/  BRA.DIV ~URZ, `(.L_x_3386) ;  /* 0x000036927f007947 */ /* 0x000fea000b800000 */
[----:B---3--:R3:W2:Y:S04]  /*15df0*/  SHFL.IDX PT, R4, R5, 0x1, 0x1c1f ;  /* 0x003c1f0005047f89 */ /* 0x0086a800000e0000 */
[----:B-1----:R3:W1:Y:S02]  /*15e00*/  SHFL.IDX PT, R0, R12, 0x1, 0x1c1f ;  /* 0x003c1f000c007f89 */ /* 0x00266400000e0000 */
.L_x_3448:
        /* <DEDUP_REMOVED lines=182> */
.L_x_3366:
        /* <DEDUP_REMOVED lines=19> */
.L_x_3387:
        /* <DEDUP_REMOVED lines=55> */
.L_x_3389:
[----:B------:R-:W-:Y:S05]  /*16e10*/  BSYNC B0 ;  /* 0x0000000000007941 */ /* 0x000fea0003800000 */
.L_x_3388:
        /* <DEDUP_REMOVED lines=37> */
.L_x_3449:
[----:B------:R-:W-:Y:S05]  /*17070*/  BRA.DIV ~URZ, `(.L_x_3391) ;  /* 0x000025327f007947 */ /* 0x000fea000b800000 */
[----:B------:R3:W4:Y:S02]  /*17080*/  SHFL.IDX PT, R0, R12, RZ, 0x181f ;  /* 0x00181fff0c007589 */ /* 0x00072400000e0000 */
.L_x_3450:
        /* <DEDUP_REMOVED lines=16> */
.L_x_3393:
[----:B------:R-:W-:Y:S05]  /*17190*/  BSYNC B0 ;  /* 0x0000000000007941 */ /* 0x000fea0003800000 */
.L_x_3392:
[----:B------:R-:W-:Y:S05]  /*171a0*/  BRA.DIV ~URZ, `(.L_x_3394) ;  /* 0x000024627f007947 */ /* 0x000fea000b800000 */
[----:B--2---:R2:W1:Y:S04]  /*171b0*/  SHFL.IDX PT, R4, R5, 0x1, 0x181f ;  /* 0x00381f0005047f89 */ /* 0x00446800000e0000 */
[----:B----4-:R2:W4:Y:S02]  /*171c0*/  SHFL.IDX PT, R0, R12, 0x1, 0x181f ;  /* 0x00381f000c007f89 */ /* 0x01052400000e0000 */
.L_x_3451:
        /* <DEDUP_REMOVED lines=16> */
.L_x_3396:
[----:B------:R-:W-:Y:S05]  /*172d0*/  BSYNC B0 ;  /* 0x0000000000007941 */ /* 0x000fea0003800000 */
.L_x_3395:
[----:B------:R-:W-:Y:S05]  /*172e0*/  BRA.DIV ~URZ, `(.L_x_3397) ;  /* 0x000023e27f007947 */ /* 0x000fea000b800000 */
[----:B-1----:R1:W2:Y:S02]  /*172f0*/  SHFL.IDX PT, R4, R5, 0x2, 0x181f ;  /* 0x00581f0005047f89 */ /* 0x0022a400000e0000 */
.L_x_3452:
[----:B------:R-:W-:Y:S05]  /*17300*/  BRA.DIV ~URZ, `(.L_x_3398) ;  /* 0x000024327f007947 */ /* 0x000fea000b800000 */
[----:B----4-:R4:W1:Y:S02]  /*17310*/  SHFL.IDX PT, R0, R12, 0x2, 0x181f ;  /* 0x00581f000c007f89 */ /* 0x01086400000e0000 */
.L_x_3453:
        /* <DEDUP_REMOVED lines=16> */
.L_x_3400:
[----:B------:R-:W-:Y:S05]  /*17420*/  BSYNC B0 ;  /* 0x0000000000007941 */ /* 0x000fea0003800000 */
.L_x_3399:
[----:B------:R-:W-:Y:S05]  /*17430*/  BRA.DIV ~URZ, `(.L_x_3401) ;  /* 0x000023627f007947 */ /* 0x000fea000b800000 */
[----:B--2---:R2:W3:Y:S04]  /*17440*/  SHFL.IDX PT, R4, R5, 0x3, 0x181f ;  /* 0x00781f0005047f89 */ /* 0x0044e800000e0000 */
[----:B-1----:R2:W1:Y:S02]  /*17450*/  SHFL.IDX PT, R0, R12, 0x3, 0x181f ;  /* 0x00781f000c007f89 */ /* 0x00246400000e0000 */
.L_x_3454:
        /* <DEDUP_REMOVED lines=15> */
.L_x_3381:
[----:B------:R-:W-:Y:S05]  /*17550*/  BSYNC B1 ;  /* 0x0000000000017941 */ /* 0x000fea0003800000 */
.L_x_3365:
        /* <DEDUP_REMOVED lines=12> */
.L_x_3455:
[----:B------:R-:W-:Y:S05]  /*17620*/  BRA.DIV ~URZ, `(.L_x_3404) ;  /* 0x000022a27f007947 */ /* 0x000fea000b800000 */
[----:B---3--:R3:W1:Y:S02]  /*17630*/  SHFL.IDX PT, R6, R86, 0x1, 0x1f ;  /* 0x00201f0056067f89 */ /* 0x00866400000e0000 */
.L_x_3456:
        /* <DEDUP_REMOVED lines=18> */
.L_x_3457:
        /* <DEDUP_REMOVED lines=16> */
.L_x_3458:
[----:B----4-:R-:W-:Y:S01]  /*17860*/  IMAD R0, R0, c[0x0][0x538], RZ ;  /* 0x00014e0000007a24 */ /* 0x010fe200078e02ff */
[----:B------:R-:W-:Y:S04]  /*17870*/  BSSY B1, `(.L_x_3407) ;  /* 0x000007d000017945 */ /* 0x000fe80003800000 */
[----:B-1----:R-:W-:-:S04]  /*17880*/  IADD3 R6, R0, R6, RZ ;  /* 0x0000000600067210 */ /* 0x002fc80007ffe0ff */
[----:B--2---:R-:W-:-:S13]  /*17890*/  ISETP.GT.AND P0, PT, R6, R9, PT ;  /* 0x000000090600720c */ /* 0x004fda0003f04270 */
[----:B------:R-:W-:Y:S05]  /*178a0*/  @P0 BRA `(.L_x_3408) ;  /* 0x0000025000000947 */ /* 0x000fea0003800000 */
.L_x_3412:
        /* <DEDUP_REMOVED lines=17> */
.L_x_3459:
        /* <DEDUP_REMOVED lines=16> */
.L_x_3460:
[----:B--2---:R-:W-:-:S05]  /*17ac0*/  IMAD R0, R0, c[0x0][0x538], RZ ;  /* 0x00014e0000007a24 */ /* 0x004fca00078e02ff */
[----:B------:R-:W-:-:S04]  /*17ad0*/  IADD3 R6, R0, R6, RZ ;  /* 0x0000000600067210 */ /* 0x000fc80007ffe0ff */
[----:B------:R-:W-:-:S13]  /*17ae0*/  ISETP.GT.AND P0, PT, R6, R9, PT ;  /* 0x000000090600720c */ /* 0x000fda0003f04270 */
[----:B-1----:R-:W-:Y:S05]  /*17af0*/  @!P0 BRA `(.L_x_3412) ;  /* 0xfffffdb000008947 */ /* 0x002fea000383ffff */
.L_x_3408:
[----:B------:R-:W-:-:S05]  /*17b00*/  IADD3 R12, -R0, R6, RZ ;  /* 0x00000006000c7210 */ /* 0x000fca0007ffe1ff */
[----:B------:R-:W-:-:S05]  /*17b10*/  IMAD R0, R4, c[0x0][0x538], R12 ;  /* 0x00014e0004007a24 */ /* 0x000fca00078e020c */
[----:B------:R-:W-:Y:S01]  /*17b20*/  ISETP.GT.AND P0, PT, R0, R9, PT ;  /* 0x000000090000720c */ /* 0x000fe20003f04270 */
[----:B------:R-:W-:-:S12]  /*17b30*/  BRA.DIV ~URZ, `(.L_x_3413) ;  /* 0x000021d27f007947 */ /* 0x000fd8000b800000 */
[----:B------:R-:W-:-:S04]  /*17b40*/  VOTE.ANY R10, PT, !P0 ;  /* 0x00000000000a7806 */ /* 0x000fc800040e0100 */
.L_x_3461:
[----:B------:R1:W2:Y:S01]  /*17b50*/  POPC R6, R10 ;  /* 0x0000000a00067309 */ /* 0x0002a20000000000 */
[----:B------:R-:W-:Y:S05]  /*17b60*/  BRA.DIV ~URZ, `(.L_x_3414) ;  /* 0x000021f27f007947 */ /* 0x000fea000b800000 */
[----:B--2---:R2:W4:Y:S04]  /*17b70*/  SHFL.IDX PT, R7, R7, R6, 0x1f ;  /* 0x00001f0607077589 */ /* 0x00452800000e0000 */
[----:B------:R2:W1:Y:S02]  /*17b80*/  SHFL.IDX PT, R5, R8, R6, 0x1f ;  /* 0x00001f0608057589 */ /* 0x00046400000e0000 */
.L_x_3462:
[----:B------:R-:W-:Y:S01]  /*17b90*/  ISETP.NE.AND P0, PT, R10, RZ, PT ;  /* 0x000000ff0a00720c */ /* 0x000fe20003f05270 */
[----:B------:R-:W-:-:S12]  /*17ba0*/  BSSY B0, `(.L_x_3415) ;  /* 0x0000005000007945 */ /* 0x000fd80003800000 */
[----:B------:R-:W-:Y:S05]  /*17bb0*/  @!P0 BRA `(.L_x_3416) ;  /* 0x0000003000008947 */ /* 0x000fea0003800000 */
[----:B------:R-:W-:Y:S01]  /*17bc0*/  IADD3 R195, R6, -0x1, RZ ;  /* 0xffffffff06c37810 */ /* 0x000fe20007ffe0ff */
[----:B------:R-:W-:Y:S05]  /*17bd0*/  BRA.DIV ~URZ, `(.L_x_3417) ;  /* 0x000022527f007947 */ /* 0x000fea000b800000 */
[----:B------:R2:W3:Y:S02]  /*17be0*/  SHFL.IDX PT, R13, R4, R195, 0x1f ;  /* 0x00001fc3040d7589 */ /* 0x0004e400000e0000 */
.L_x_3416:
[----:B------:R-:W-:Y:S05]  /*17bf0*/  BSYNC B0 ;  /* 0x0000000000007941 */ /* 0x000fea0003800000 */
.L_x_3415:
        /* <DEDUP_REMOVED lines=64> */
.L_x_3409:
[----:B------:R-:W-:Y:S01]  /*18000*/  IMAD.MOV.U32 R236, RZ, RZ, R9 ;  /* 0x000000ffffec7224 */ /* 0x000fe200078e0009 */
[----:B------:R-:W-:Y:S01]  /*18010*/  MOV R238, RZ ;  /* 0x000000ff00ee7202 */ /* 0x000fe20000000f00 */
[----:B------:R-:W-:Y:S01]  /*18020*/  IMAD.MOV.U32 R237, RZ, RZ, RZ ;  /* 0x000000ffffed7224 */ /* 0x000fe200078e00ff */
[----:B------:R-:W-:Y:S02]  /*18030*/  MOV R239, c[0x0][0x53c] ;  /* 0x00014f0000ef7a02 */ /* 0x000fe40000000f00 */
.L_x_3418:
[----:B------:R-:W-:Y:S05]  /*18040*/  BSYNC B1 ;  /* 0x0000000000017941 */ /* 0x000fea0003800000 */
.L_x_3407:
[----:B------:R-:W-:Y:S01]  /*18050*/  WARPSYNC 0xffffffff ;  /* 0xffffffff00007948 */ /* 0x000fe20003800000 */
[----:B------:R-:W-:Y:S01]  /*18060*/  BAR.SYNC.DEFER_BLOCKING 0x4, 0x100 ;  /* 0x0104000000007b1d */ /* 0x000fe20000010000 */
[----:B------:R-:W-:-:S13]  /*18070*/  ISETP.NE.AND P0, PT, R14, RZ, PT ;  /* 0x000000ff0e00720c */ /* 0x000fda0003f05270 */
[----:B------:R1:W-:Y:S04]  /*18080*/  @!P0 STS.128 [0x18100], R236 ;  /* 0x018100ecff008388 */ /* 0x0003e80000000c00 */
[----:B------:R-:W-:Y:S06]  /*18090*/  BAR.ARV 0x5, 0x100 ;  /* 0x0144000000007b1d */ /* 0x000fec0000002000 */
.L_x_3402:
[----:B----4-:R-:W-:-:S13]  /*180a0*/  ISETP.GE.AND P0, PT, R239, c[0x0][0x53c], PT ;  /* 0x00014f00ef007a0c */ /* 0x010fda0003f06270 */
[----:B-123--:R-:W-:Y:S01]  /*180b0*/  @P0 CALL.REL.NOINC `(.L_x_3419) ;  /* 0x0000001000000944 */ /* 0x00efe20003c00000 */
[----:B------:R-:W-:Y:S05]  /*180c0*/  BRA `(.L_x_3420) ;  /* 0xfffe9c0000007947 */ /* 0x000fea000383ffff */
.L_x_3419:
[----:B------:R-:W-:Y:S05]  /*180d0*/  EXIT ;  /* 0x000000000000794d */ /* 0x000fea0003800000 */
.L_x_3253:
[----:B------:R-:W-:Y:S01]  /*180e0*/  IMAD.MOV.U32 R0, RZ, RZ, R5 ;  /* 0x000000ffff007224 */ /* 0x000fe200078e0005 */
[----:B------:R-:W-:Y:S02]  /*180f0*/  MOV R3, 0x1 ;  /* 0x0000000100037802 */ /* 0x000fe40000000f00 */
[----:B------:R-:W-:Y:S02]  /*18100*/  MOV R2, 0x18120 ;  /* 0x0001812000027802 */ /* 0x000fe40000000f00 */
[----:B-1----:R-:W-:Y:S05]  /*18110*/  CALL.REL.NOINC `($__internal_58_$__cuda_sm70_shflsync_up_p) ;  /* 0x00001e2000007944 */ /* 0x002fea0003c00000 */
[----:B------:R-:W-:Y:S01]  /*18120*/  MOV R0, R4 ;  /* 0x0000000400007202 */ /* 0x000fe20000000f00 */
[----:B------:R-:W-:Y:S05]  /*18130*/  BRA `(.L_x_3421) ;  /* 0xfffe831000007947 */ /* 0x000fea000383ffff */
.L_x_3254:
[----:B------:R-:W-:Y:S01]  /*18140*/  IMAD.MOV.U32 R0, RZ, RZ, R5 ;  /* 0x000000ffff007224 */ /* 0x000fe200078e0005 */
[----:B------:R-:W-:Y:S02]  /*18150*/  MOV R3, 0x2 ;  /* 0x0000000200037802 */ /* 0x000fe40000000f00 */
[----:B------:R-:W-:Y:S02]  /*18160*/  MOV R2, 0x18180 ;  /* 0x0001818000027802 */ /* 0x000fe40000000f00 */
[----:B-1----:R-:W-:Y:S05]  /*18170*/  CALL.REL.NOINC `($__internal_58_$__cuda_sm70_shflsync_up_p) ;  /* 0x00001dc000007944 */ /* 0x002fea0003c00000 */
[----:B------:R-:W-:Y:S01]  /*18180*/  SEL R4, R4, RZ, P4 ;  /* 0x000000ff04047207 */ /* 0x000fe20002000000 */
[----:B------:R-:W-:Y:S01]  /*18190*/  IMAD.MOV.U32 R3, RZ, RZ, 0x4 ;  /* 0x00000004ff037424 */ /* 0x000fe200078e00ff */
[----:B------:R-:W-:-:S03]  /*181a0*/  MOV R2, 0x181d0 ;  /* 0x000181d000027802 */ /* 0x000fc60000000f00 */
[----:B------:R-:W-:Y:S02]  /*181b0*/  IMAD.IADD R0, R5, 0x1, R4 ;  /* 0x0000000105007824 */ /* 0x000fe400078e0204 */
[----:B------:R-:W-:Y:S05]  /*181c0*/  CALL.REL.NOINC `($__internal_58_$__cuda_sm70_shflsync_up_p) ;  /* 0x00001d7000007944 */ /* 0x000fea0003c00000 */
        /* <DEDUP_REMOVED lines=12> */
[----:B------:R-:W-:Y:S02]  /*18290*/  MOV R3, 0x1f ;  /* 0x0000001f00037802 */ /* 0x000fe40000000f00 */
[----:B------:R-:W-:Y:S01]  /*182a0*/  MOV R2, 0x182e0 ;  /* 0x000182e000027802 */ /* 0x000fe20000000f00 */
[----:B------:R-:W-:-:S04]  /*182b0*/  IMAD.IADD R4, R0, 0x1, R4 ;  /* 0x0000000100047824 */ /* 0x000fc800078e0204 */
[----:B------:R-:W-:Y:S02]  /*182c0*/  IMAD.MOV.U32 R0, RZ, RZ, R4 ;  /* 0x000000ffff007224 */ /* 0x000fe400078e0004 */
[----:B------:R-:W-:Y:S05]  /*182d0*/  CALL.REL.NOINC `($__internal_57_$__cuda_sm70_shflsync_idx_p) ;  /* 0x00001c1000007944 */ /* 0x000fea0003c00000 */
[----:B------:R-:W-:Y:S05]  /*182e0*/  BRA `(.L_x_3422) ;  /* 0xfffe826000007947 */ /* 0x000fea000383ffff */
.L_x_3256:
[----:B------:R-:W-:Y:S02]  /*182f0*/  SEL R0, RZ, 0x1, P0 ;  /* 0x00000001ff007807 */ /* 0x000fe40000000000 */
[----:B------:R-:W-:Y:S02]  /*18300*/  MOV R2, 0x18320 ;  /* 0x0001832000027802 */ /* 0x000fe40000000f00 */
[----:B-1----:R-:W-:Y:S05]  /*18310*/  CALL.REL.NOINC `($__internal_59_$__cuda_sm70_votesync_ballot) ;  /* 0x00001c8000007944 */ /* 0x002fea0003c00000 */
[----:B------:R-:W-:Y:S01]  /*18320*/  MOV R5, R0 ;  /* 0x0000000000057202 */ /* 0x000fe20000000f00 */
[----:B------:R-:W-:Y:S05]  /*18330*/  BRA `(.L_x_3423) ;  /* 0xfffe82a000007947 */ /* 0x000fea000383ffff */
.L_x_3257:
[----:B------:R-:W-:Y:S01]  /*18340*/  IMAD.MOV.U32 R0, RZ, RZ, R8 ;  /* 0x000000ffff007224 */ /* 0x000fe200078e0008 */
[----:B---3--:R-:W-:Y:S01]  /*18350*/  MOV R195, R13 ;  /* 0x0000000d00c37202 */ /* 0x008fe20000000f00 */
[----:B------:R-:W-:Y:S01]  /*18360*/  IMAD.MOV.U32 R3, RZ, RZ, 0x1f ;  /* 0x0000001fff037424 */ /* 0x000fe200078e00ff */
[----:B------:R-:W-:Y:S02]  /*18370*/  MOV R2, 0x18390 ;  /* 0x0001839000027802 */ /* 0x000fe40000000f00 */
[----:B-12---:R-:W-:Y:S05]  /*18380*/  CALL.REL.NOINC `($__internal_57_$__cuda_sm70_shflsync_idx_p) ;  /* 0x00001b6000007944 */ /* 0x006fea0003c00000 */
[----:B------:R-:W-:Y:S01]  /*18390*/  IMAD.MOV.U32 R11, RZ, RZ, R0 ;  /* 0x000000ffff0b7224 */ /* 0x000fe200078e0000 */
[----:B------:R-:W-:Y:S01]  /*183a0*/  MOV R0, R7 ;  /* 0x0000000700007202 */ /* 0x000fe20000000f00 */
[----:B------:R-:W-:Y:S01]  /*183b0*/  IMAD.MOV.U32 R6, RZ, RZ, RZ ;  /* 0x000000ffff067224 */ /* 0x000fe200078e00ff */
[----:B------:R-:W-:Y:S01]  /*183c0*/  MOV R195, R13 ;  /* 0x0000000d00c37202 */ /* 0x000fe20000000f00 */
[----:B------:R-:W-:Y:S01]  /*183d0*/  IMAD.MOV.U32 R3, RZ, RZ, 0x1f ;  /* 0x0000001fff037424 */ /* 0x000fe200078e00ff */
[----:B------:R-:W-:-:S02]  /*183e0*/  MOV R2, 0x18400 ;  /* 0x0001840000027802 */ /* 0x000fc40000000f00 */
[----:B------:R-:W-:Y:S05]  /*183f0*/  CALL.REL.NOINC `($__internal_57_$__cuda_sm70_shflsync_idx_p) ;  /* 0x00001af000007944 */ /* 0x000fea0003c00000 */
[----:B------:R-:W-:Y:S01]  /*18400*/  MOV R10, R0 ;  /* 0x00000000000a7202 */ /* 0x000fe20000000f00 */
[----:B------:R-:W-:Y:S05]  /*18410*/  BRA `(.L_x_3424) ;  /* 0xfffe821000007947 */ /* 0x000fea000383ffff */
.L_x_3260:
[----:B------:R-:W-:Y:S01]  /*18420*/  IMAD.MOV.U32 R0, RZ, RZ, R4 ;  /* 0x000000ffff007224 */ /* 0x000fe200078e0004 */
[----:B------:R-:W-:-:S02]  /*18430*/  MOV R3, 0x1f ;  /* 0x0000001f00037802 */ /* 0x000fc40000000f00 */
[----:B------:R-:W-:Y:S02]  /*18440*/  MOV R2, 0x18460 ;  /* 0x0001846000027802 */ /* 0x000fe40000000f00 */
[----:B-1234-:R-:W-:Y:S05]  /*18450*/  CALL.REL.NOINC `($__internal_57_$__cuda_sm70_shflsync_idx_p) ;  /* 0x00001a9000007944 */ /* 0x01efea0003c00000 */
[----:B------:R-:W-:Y:S01]  /*18460*/  MOV R6, R0 ;  /* 0x0000000000067202 */ /* 0x000fe20000000f00 */
[----:B------:R-:W-:Y:S05]  /*18470*/  BRA `(.L_x_3259) ;  /* 0xfffe821000007947 */ /* 0x000fea000383ffff */
.L_x_3296:
[----:B------:R-:W-:Y:S01]  /*18480*/  IMAD.MOV.U32 R0, RZ, RZ, R5 ;  /* 0x000000ffff007224 */ /* 0x000fe200078e0005 */
[----:B------:R-:W-:Y:S01]  /*18490*/  MOV R195, RZ ;  /* 0x000000ff00c37202 */ /* 0x000fe20000000f00 */
[----:B------:R-:W-:Y:S01]  /*184a0*/  IMAD.MOV.U32 R3, RZ, RZ, 0x181f ;  /* 0x0000181fff037424 */ /* 0x000fe200078e00ff */
[----:B------:R-:W-:Y:S02]  /*184b0*/  MOV R2, 0x184d0 ;  /* 0x000184d000027802 */ /* 0x000fe40000000f00 */
[----:B-----5:R-:W-:Y:S05]  /*184c0*/  CALL.REL.NOINC `($__internal_57_$__cuda_sm70_shflsync_idx_p) ;  /* 0x00001a2000007944 */ /* 0x020fea0003c00000 */
[----:B------:R-:W-:Y:S01]  /*184d0*/  MOV R6, R0 ;  /* 0x0000000000067202 */ /* 0x000fe20000000f00 */
[----:B------:R-:W-:Y:S05]  /*184e0*/  BRA `(.L_x_3425) ;  /* 0xfffef98000007947 */ /* 0x000fea000383ffff */
.L_x_3297:
[----:B------:R-:W-:Y:S01]  /*184f0*/  IMAD.MOV.U32 R0, RZ, RZ, R7 ;  /* 0x000000ffff007224 */ /* 0x000fe200078e0007 */
[----:B------:R-:W-:Y:S01]  /*18500*/  MOV R195, RZ ;  /* 0x000000ff00c37202 */ /* 0x000fe20000000f00 */
[----:B------:R-:W-:Y:S01]  /*18510*/  IMAD.MOV.U32 R3, RZ, RZ, 0x181f ;  /* 0x0000181fff037424 */ /* 0x000fe200078e00ff */
[----:B------:R-:W-:Y:S02]  /*18520*/  MOV R2, 0x18540 ;  /* 0x0001854000027802 */ /* 0x000fe40000000f00 */
[----:B-12--5:R-:W-:Y:S05]  /*18530*/  CALL.REL.NOINC `($__internal_57_$__cuda_sm70_shflsync_idx_p) ;  /* 0x000019b000007944 */ /* 0x026fea0003c00000 */
[----:B------:R-:W-:Y:S05]  /*18540*/  BRA `(.L_x_3426) ;  /* 0xfffef94000007947 */ /* 0x000fea000383ffff */
.L_x_3300:
[----:B----4-:R-:W-:Y:S01]  /*18550*/  IMAD.MOV.U32 R0, RZ, RZ, R5 ;  /* 0x000000ffff007224 */ /* 0x010fe200078e0005 */
[----:B------:R-:W-:Y:S01]  /*18560*/  MOV R195, 0x1 ;  /* 0x0000000100c37802 */ /* 0x000fe20000000f00 */
[----:B--2---:R-:W-:Y:S01]  /*18570*/  IMAD.MOV.U32 R3, RZ, RZ, 0x181f ;  /* 0x0000181fff037424 */ /* 0x004fe200078e00ff */
[----:B------:R-:W-:-:S02]  /*18580*/  MOV R2, 0x185a0 ;  /* 0x000185a000027802 */ /* 0x000fc40000000f00 */
[----:B-1-3-5:R-:W-:Y:S05]  /*18590*/  CALL.REL.NOINC `($__internal_57_$__cuda_sm70_shflsync_idx_p) ;  /* 0x0000195000007944 */ /* 0x02afea0003c00000 */
[----:B------:R-:W-:Y:S01]  /*185a0*/  IMAD.MOV.U32 R6, RZ, RZ, R0 ;  /* 0x000000ffff067224 */ /* 0x000fe200078e0000 */
[----:B------:R-:W-:Y:S01]  /*185b0*/  MOV R195, 0x1 ;  /* 0x0000000100c37802 */ /* 0x000fe20000000f00 */
[----:B------:R-:W-:Y:S01]  /*185c0*/  IMAD.MOV.U32 R0, RZ, RZ, R7 ;  /* 0x000000ffff007224 */ /* 0x000fe200078e0007 */
[----:B------:R-:W-:-:S02]  /*185d0*/  MOV R3, 0x181f ;  /* 0x0000181f00037802 */ /* 0x000fc40000000f00 */
[----:B------:R-:W-:Y:S02]  /*185e0*/  MOV R2, 0x18600 ;  /* 0x0001860000027802 */ /* 0x000fe40000000f00 */
[----:B------:R-:W-:Y:S05]  /*185f0*/  CALL.REL.NOINC `($__internal_57_$__cuda_sm70_shflsync_idx_p) ;  /* 0x000018f000007944 */ /* 0x000fea0003c00000 */
[----:B------:R-:W-:Y:S05]  /*18600*/  BRA `(.L_x_3427) ;  /* 0xfffef9c000007947 */ /* 0x000fea000383ffff */
.L_x_3303:
[----:B----4-:R-:W-:Y:S01]  /*18610*/  IMAD.MOV.U32 R0, RZ, RZ, R5 ;  /* 0x000000ffff007224 */ /* 0x010fe200078e0005 */
[----:B------:R-:W-:Y:S01]  /*18620*/  MOV R195, 0x2 ;  /* 0x0000000200c37802 */ /* 0x000fe20000000f00 */
[----:B-1----:R-:W-:Y:S01]  /*18630*/  IMAD.MOV.U32 R3, RZ, RZ, 0x181f ;  /* 0x0000181fff037424 */ /* 0x002fe200078e00ff */
[----:B------:R-:W-:Y:S02]  /*18640*/  MOV R2, 0x18660 ;  /* 0x0001866000027802 */ /* 0x000fe40000000f00 */
[----:B--23-5:R-:W-:Y:S05]  /*18650*/  CALL.REL.NOINC `($__internal_57_$__cuda_sm70_shflsync_idx_p) ;  /* 0x0000189000007944 */ /* 0x02cfea0003c00000 */
[----:B------:R-:W-:Y:S01]  /*18660*/  MOV R6, R0 ;  /* 0x0000000000067202 */ /* 0x000fe20000000f00 */
[----:B------:R-:W-:Y:S05]  /*18670*/  BRA `(.L_x_3428) ;  /* 0xfffefa8000007947 */ /* 0x000fea000383ffff */
.L_x_3304:
[----:B----4-:R-:W-:Y:S01]  /*18680*/  IMAD.MOV.U32 R0, RZ, RZ, R7 ;  /* 0x000000ffff007224 */ /* 0x010fe200078e0007 */
[----:B------:R-:W-:Y:S01]  /*18690*/  MOV R195, 0x2 ;  /* 0x0000000200c37802 */ /* 0x000fe20000000f00 */
[----:B------:R-:W-:Y:S01]  /*186a0*/  IMAD.MOV.U32 R3, RZ, RZ, 0x181f ;  /* 0x0000181fff037424 */ /* 0x000fe200078e00ff */
[----:B------:R-:W-:Y:S02]  /*186b0*/  MOV R2, 0x186d0 ;  /* 0x000186d000027802 */ /* 0x000fe40000000f00 */
[----:B-123-5:R-:W-:Y:S05]  /*186c0*/  CALL.REL.NOINC `($__internal_57_$__cuda_sm70_shflsync_idx_p) ;  /* 0x0000182000007944 */ /* 0x02efea0003c00000 */
[----:B------:R-:W-:Y:S05]  /*186d0*/  BRA `(.L_x_3429) ;  /* 0xfffefa4000007947 */ /* 0x000fea000383ffff */
.L_x_3307:
[----:B-1----:R-:W-:Y:S01]  /*186e0*/  IMAD.MOV.U32 R0, RZ, RZ, R5 ;  /* 0x000000ffff007224 */ /* 0x002fe200078e0005 */
[----:B------:R-:W-:Y:S01]  /*186f0*/  MOV R195, 0x3 ;  /* 0x0000000300c37802 */ /* 0x000fe20000000f00 */
[----:B------:R-:W-:Y:S01]  /*18700*/  IMAD.MOV.U32 R3, RZ, RZ, 0x181f ;  /* 0x0000181fff037424 */ /* 0x000fe200078e00ff */
[----:B------:R-:W-:-:S02]  /*18710*/  MOV R2, 0x18730 ;  /* 0x0001873000027802 */ /* 0x000fc40000000f00 */
[----:B--2345:R-:W-:Y:S05]  /*18720*/  CALL.REL.NOINC `($__internal_57_$__cuda_sm70_shflsync_idx_p) ;  /* 0x000017c000007944 */ /* 0x03cfea0003c00000 */
[----:B------:R-:W-:Y:S01]  /*18730*/  IMAD.MOV.U32 R5, RZ, RZ, R0 ;  /* 0x000000ffff057224 */ /* 0x000fe200078e0000 */
[----:B------:R-:W-:Y:S01]  /*18740*/  MOV R195, 0x3 ;  /* 0x0000000300c37802 */ /* 0x000fe20000000f00 */
[----:B------:R-:W-:Y:S01]  /*18750*/  IMAD.MOV.U32 R0, RZ, RZ, R7 ;  /* 0x000000ffff007224 */ /* 0x000fe200078e0007 */
[----:B------:R-:W-:-:S02]  /*18760*/  MOV R3, 0x181f ;  /* 0x0000181f00037802 */ /* 0x000fc40000000f00 */
[----:B------:R-:W-:Y:S02]  /*18770*/  MOV R2, 0x18790 ;  /* 0x0001879000027802 */ /* 0x000fe40000000f00 */
[----:B------:R-:W-:Y:S05]  /*18780*/  CALL.REL.NOINC `($__internal_57_$__cuda_sm70_shflsync_idx_p) ;  /* 0x0000176000007944 */ /* 0x000fea0003c00000 */
[----:B------:R-:W-:Y:S05]  /*18790*/  BRA `(.L_x_3430) ;  /* 0xfffefac000007947 */ /* 0x000fea000383ffff */
.L_x_3350:
[----:B------:R-:W-:Y:S01]  /*187a0*/  IMAD.MOV.U32 R0, RZ, RZ, R5 ;  /* 0x000000ffff007224 */ /* 0x000fe200078e0005 */
[----:B------:R-:W-:Y:S01]  /*187b0*/  MOV R195, RZ ;  /* 0x000000ff00c37202 */ /* 0x000fe20000000f00 */
[----:B------:R-:W-:Y:S01]  /*187c0*/  IMAD.MOV.U32 R3, RZ, RZ, 0x181f ;  /* 0x0000181fff037424 */ /* 0x000fe200078e00ff */
[----:B------:R-:W-:Y:S02]  /*187d0*/  MOV R2, 0x187f0 ;  /* 0x000187f000027802 */ /* 0x000fe40000000f00 */
[----:B------:R-:W-:Y:S05]  /*187e0*/  CALL.REL.NOINC `($__internal_57_$__cuda_sm70_shflsync_idx_p) ;  /* 0x0000170000007944 */ /* 0x000fea0003c00000 */
[----:B------:R-:W-:Y:S01]  /*187f0*/  MOV R4, R0 ;  /* 0x0000000000047202 */ /* 0x000fe20000000f00 */
[----:B------:R-:W-:Y:S05]  /*18800*/  BRA `(.L_x_3431) ;  /* 0xffff66d000007947 */ /* 0x000fea000383ffff */
.L_x_3351:
[----:B------:R-:W-:Y:S01]  /*18810*/  IMAD.MOV.U32 R0, RZ, RZ, R10 ;  /* 0x000000ffff007224 */ /* 0x000fe200078e000a */
[----:B------:R-:W-:Y:S01]  /*18820*/  MOV R195, RZ ;  /* 0x000000ff00c37202 */ /* 0x000fe20000000f00 */
[----:B------:R-:W-:Y:S01]  /*18830*/  IMAD.MOV.U32 R3, RZ, RZ, 0x181f ;  /* 0x0000181fff037424 */ /* 0x000fe200078e00ff */
[----:B------:R-:W-:Y:S02]  /*18840*/  MOV R2, 0x18860 ;  /* 0x0001886000027802 */ /* 0x000fe40000000f00 */
[----:B-12---:R-:W-:Y:S05]  /*18850*/  CALL.REL.NOINC `($__internal_57_$__cuda_sm70_shflsync_idx_p) ;  /* 0x0000169000007944 */ /* 0x006fea0003c00000 */
[----:B------:R-:W-:Y:S01]  /*18860*/  IADD3 R2, P0, R0, R88, RZ ;  /* 0x0000005800027210 */ /* 0x000fe20007f1e0ff */
[----:B------:R-:W-:Y:S01]  /*18870*/  IMAD.MOV.U32 R195, RZ, RZ, 0x1 ;  /* 0x00000001ffc37424 */ /* 0x000fe200078e00ff */
[----:B------:R-:W-:Y:S02]  /*18880*/  MOV R7, R95 ;  /* 0x0000005f00077202 */ /* 0x000fe40000000f00 */
[----:B------:R-:W-:Y:S01]  /*18890*/  SEL R6, RZ, 0x10, P4 ;  /* 0x00000010ff067807 */ /* 0x000fe20002000000 */
[----:B------:R-:W-:-:S05]  /*188a0*/  IMAD.X R3, R4, 0x1, R90, P0 ;  /* 0x0000000104037824 */ /* 0x000fca00000e065a */
        /* <DEDUP_REMOVED lines=12> */
[----:B-1----:R-:W-:Y:S02]  /*18970*/  MOV R3, 0x181f ;  /* 0x0000181f00037802 */ /* 0x002fe40000000f00 */
[----:B------:R-:W-:Y:S02]  /*18980*/  MOV R2, 0x189a0 ;  /* 0x000189a000027802 */ /* 0x000fe40000000f00 */
[----:B------:R-:W-:Y:S05]  /*18990*/  CALL.REL.NOINC `($__internal_57_$__cuda_sm70_shflsync_idx_p) ;  /* 0x0000155000007944 */ /* 0x000fea0003c00000 */
[----:B------:R-:W-:Y:S01]  /*189a0*/  IMAD.MOV.U32 R4, RZ, RZ, R0 ;  /* 0x000000ffff047224 */ /* 0x000fe200078e0000 */
[----:B------:R-:W-:Y:S01]  /*189b0*/  MOV R195, 0x1 ;  /* 0x0000000100c37802 */ /* 0x000fe20000000f00 */
[----:B------:R-:W-:Y:S01]  /*189c0*/  IMAD.MOV.U32 R0, RZ, RZ, R10 ;  /* 0x000000ffff007224 */ /* 0x000fe200078e000a */
[----:B------:R-:W-:Y:S02]  /*189d0*/  MOV R3, 0x181f ;  /* 0x0000181f00037802 */ /* 0x000fe40000000f00 */
[----:B------:R-:W-:Y:S02]  /*189e0*/  MOV R2, 0x18a00 ;  /* 0x00018a0000027802 */ /* 0x000fe40000000f00 */
[----:B------:R-:W-:Y:S05]  /*189f0*/  CALL.REL.NOINC `($__internal_57_$__cuda_sm70_shflsync_idx_p) ;  /* 0x000014f000007944 */ /* 0x000fea0003c00000 */
[----:B------:R-:W-:Y:S05]  /*18a00*/  BRA `(.L_x_3432) ;  /* 0xffff65e000007947 */ /* 0x000fea000383ffff */
.L_x_3352:
[----:B------:R-:W-:Y:S01]  /*18a10*/  IMAD.MOV.U32 R100, RZ, RZ, R4 ;  /* 0x000000ffff647224 */ /* 0x000fe200078e0004 */
[----:B------:R-:W-:-:S02]  /*18a20*/  MOV R0, 0x2 ;  /* 0x0000000200007802 */ /* 0x000fc40000000f00 */
[----:B------:R-:W-:Y:S02]  /*18a30*/  MOV R2, 0x18a50 ;  /* 0x00018a5000027802 */ /* 0x000fe40000000f00 */
[----:B------:R-:W-:Y:S05]  /*18a40*/  CALL.REL.NOINC `($__internal_56_$__cuda_sm70_shflsync_bfly_p) ;  /* 0x0000144000007944 */ /* 0x000fea0003c00000 */
[----:B------:R-:W-:Y:S01]  /*18a50*/  FMNMX.FTZ R4, R4, R0, !PT ;  /* 0x0000000004047209 */ /* 0x000fe20007810000 */
[----:B------:R-:W-:Y:S01]  /*18a60*/  IMAD.MOV.U32 R0, RZ, RZ, 0x1 ;  /* 0x00000001ff007424 */ /* 0x000fe200078e00ff */
[----:B------:R-:W-:-:S03]  /*18a70*/  MOV R2, 0x18aa0 ;  /* 0x00018aa000027802 */ /* 0x000fc60000000f00 */
[----:B------:R-:W-:Y:S02]  /*18a80*/  IMAD.MOV.U32 R100, RZ, RZ, R4 ;  /* 0x000000ffff647224 */ /* 0x000fe400078e0004 */
[----:B------:R-:W-:Y:S05]  /*18a90*/  CALL.REL.NOINC `($__internal_56_$__cuda_sm70_shflsync_bfly_p) ;  /* 0x000013f000007944 */ /* 0x000fea0003c00000 */
[----:B------:R-:W-:Y:S01]  /*18aa0*/  FMNMX.FTZ R101, R4, R0, !PT ;  /* 0x0000000004657209 */ /* 0x000fe20007810000 */
[----:B------:R-:W-:Y:S01]  /*18ab0*/  IMAD.MOV.U32 R100, RZ, RZ, R5 ;  /* 0x000000ffff647224 */ /* 0x000fe200078e0005 */
[----:B------:R-:W-:Y:S01]  /*18ac0*/  MOV R2, 0x18af0 ;  /* 0x00018af000027802 */ /* 0x000fe20000000f00 */
[----:B------:R-:W-:Y:S02]  /*18ad0*/  IMAD.MOV.U32 R0, RZ, RZ, 0x2 ;  /* 0x00000002ff007424 */ /* 0x000fe400078e00ff */
[----:B------:R-:W-:Y:S05]  /*18ae0*/  CALL.REL.NOINC `($__internal_56_$__cuda_sm70_shflsync_bfly_p) ;  /* 0x000013a000007944 */ /* 0x000fea0003c00000 */
[----:B------:R-:W-:Y:S01]  /*18af0*/  FMNMX.FTZ R4, R5, R0, !PT ;  /* 0x0000000005047209 */ /* 0x000fe20007810000 */
[----:B------:R-:W-:Y:S01]  /*18b00*/  IMAD.MOV.U32 R0, RZ, RZ, 0x1 ;  /* 0x00000001ff007424 */ /* 0x000fe200078e00ff */
[----:B------:R-:W-:-:S03]  /*18b10*/  MOV R2, 0x18b40 ;  /* 0x00018b4000027802 */ /* 0x000fc60000000f00 */
[----:B------:R-:W-:Y:S02]  /*18b20*/  IMAD.MOV.U32 R100, RZ, RZ, R4 ;  /* 0x000000ffff647224 */ /* 0x000fe400078e0004 */
[----:B------:R-:W-:Y:S05]  /*18b30*/  CALL.REL.NOINC `($__internal_56_$__cuda_sm70_shflsync_bfly_p) ;  /* 0x0000135000007944 */ /* 0x000fea0003c00000 */
[----:B------:R-:W-:Y:S01]  /*18b40*/  MOV R3, R0 ;  /* 0x0000000000037202 */ /* 0x000fe20000000f00 */
[----:B------:R-:W-:Y:S05]  /*18b50*/  BRA `(.L_x_3433) ;  /* 0xffff6b7000007947 */ /* 0x000fea000383ffff */
.L_x_3354:
[----:B------:R-:W-:Y:S01]  /*18b60*/  MOV R195, RZ ;  /* 0x000000ff00c37202 */ /* 0x000fe20000000f00 */
[----:B------:R-:W-:Y:S01]  /*18b70*/  IMAD.MOV.U32 R0, RZ, RZ, R4 ;  /* 0x000000ffff007224 */ /* 0x000fe200078e0004 */
[----:B------:R-:W-:Y:S01]  /*18b80*/  MOV R2, 0x18bb0 ;  /* 0x00018bb000027802 */ /* 0x000fe20000000f00 */
[----:B------:R-:W-:Y:S02]  /*18b90*/  IMAD.MOV.U32 R3, RZ, RZ, 0x181f ;  /* 0x0000181fff037424 */ /* 0x000fe400078e00ff */
[----:B-1234-:R-:W-:Y:S05]  /*18ba0*/  CALL.REL.NOINC `($__internal_57_$__cuda_sm70_shflsync_idx_p) ;  /* 0x0000134000007944 */ /* 0x01efea0003c00000 */
[----:B------:R-:W-:-:S05]  /*18bb0*/  BRA `(.L_x_3434) ;  /* 0xffff7e8000007947 */ /* 0x000fca000383ffff */
.L_x_3357:
[----:B------:R-:W-:Y:S01]  /*18bc0*/  MOV R195, RZ ;  /* 0x000000ff00c37202 */ /* 0x000fe20000000f00 */
[----:B------:R-:W-:Y:S01]  /*18bd0*/  IMAD.MOV.U32 R0, RZ, RZ, R101 ;  /* 0x000000ffff007224 */ /* 0x000fe200078e0065 */
[----:B------:R-:W-:Y:S01]  /*18be0*/  MOV R2, 0x18c10 ;  /* 0x00018c1000027802 */ /* 0x000fe20000000f00 */
[----:B------:R-:W-:Y:S02]  /*18bf0*/  IMAD.MOV.U32 R3, RZ, RZ, 0x181f ;  /* 0x0000181fff037424 */ /* 0x000fe400078e00ff */
[----:B------:R-:W-:Y:S05]  /*18c00*/  CALL.REL.NOINC `($__internal_57_$__cuda_sm70_shflsync_idx_p) ;  /* 0x000012e000007944 */ /* 0x000fea0003c00000 */
[----:B------:R-:W-:Y:S01]  /*18c10*/  MOV R100, R0 ;  /* 0x0000000000647202 */ /* 0x000fe20000000f00 */
[----:B------:R-:W-:-:S05]  /*18c20*/  BRA `(.L_x_3435) ;  /* 0xffff8c0000007947 */ /* 0x000fca000383ffff */
.L_x_3358:
[----:B------:R-:W-:Y:S01]  /*18c30*/  MOV R195, RZ ;  /* 0x000000ff00c37202 */ /* 0x000fe20000000f00 */
[----:B------:R-:W-:Y:S01]  /*18c40*/  IMAD.MOV.U32 R0, RZ, RZ, R150 ;  /* 0x000000ffff007224 */ /* 0x000fe200078e0096 */
[----:B------:R-:W-:Y:S01]  /*18c50*/  MOV R2, 0x18c80 ;  /* 0x00018c8000027802 */ /* 0x000fe20000000f00 */
[----:B------:R-:W-:Y:S02]  /*18c60*/  IMAD.MOV.U32 R3, RZ, RZ, 0x181f ;  /* 0x0000181fff037424 */ /* 0x000fe400078e00ff */
[----:B-12---:R-:W-:Y:S05]  /*18c70*/  CALL.REL.NOINC `($__internal_57_$__cuda_sm70_shflsync_idx_p) ;  /* 0x0000127000007944 */ /* 0x006fea0003c00000 */
        /* <DEDUP_REMOVED lines=19> */
[----:B--2---:R-:W-:Y:S05]  /*18db0*/  CALL.REL.NOINC `($__internal_57_$__cuda_sm70_shflsync_idx_p) ;  /* 0x0000113000007944 */ /* 0x004fea0003c00000 */
[----:B------:R-:W-:Y:S01]  /*18dc0*/  MOV R195, 0x1 ;  /* 0x0000000100c37802 */ /* 0x000fe20000000f00 */
[----:B------:R-:W-:Y:S01]  /*18dd0*/  IMAD.MOV.U32 R100, RZ, RZ, R0 ;  /* 0x000000ffff647224 */ /* 0x000fe200078e0000 */
[----:B------:R-:W-:Y:S01]  /*18de0*/  MOV R3, 0x181f ;  /* 0x0000181f00037802 */ /* 0x000fe20000000f00 */
[----:B------:R-:W-:Y:S01]  /*18df0*/  IMAD.MOV.U32 R0, RZ, RZ, R150 ;  /* 0x000000ffff007224 */ /* 0x000fe200078e0096 */
[----:B------:R-:W-:Y:S02]  /*18e00*/  MOV R2, 0x18e20 ;  /* 0x00018e2000027802 */ /* 0x000fe40000000f00 */
[----:B------:R-:W-:Y:S05]  /*18e10*/  CALL.REL.NOINC `($__internal_57_$__cuda_sm70_shflsync_idx_p) ;  /* 0x000010d000007944 */ /* 0x000fea0003c00000 */
[----:B------:R-:W-:-:S05]  /*18e20*/  BRA `(.L_x_3436) ;  /* 0xffff8b2000007947 */ /* 0x000fca000383ffff */
.L_x_3359:
[----:B------:R-:W-:Y:S02]  /*18e30*/  MOV R0, 0x2 ;  /* 0x0000000200007802 */ /* 0x000fe40000000f00 */
[----:B------:R-:W-:Y:S02]  /*18e40*/  MOV R2, 0x18e60 ;  /* 0x00018e6000027802 */ /* 0x000fe40000000f00 */
[----:B-1----:R-:W-:Y:S05]  /*18e50*/  CALL.REL.NOINC `($__internal_56_$__cuda_sm70_shflsync_bfly_p) ;  /* 0x0000103000007944 */ /* 0x002fea0003c00000 */
[----:B------:R-:W-:Y:S01]  /*18e60*/  FMNMX.FTZ R100, R100, R0, !PT ;  /* 0x0000000064647209 */ /* 0x000fe20007810000 */
[----:B------:R-:W-:Y:S01]  /*18e70*/  IMAD.MOV.U32 R0, RZ, RZ, 0x1 ;  /* 0x00000001ff007424 */ /* 0x000fe200078e00ff */
[----:B------:R-:W-:Y:S02]  /*18e80*/  MOV R2, 0x18ea0 ;  /* 0x00018ea000027802 */ /* 0x000fe40000000f00 */
        /* <DEDUP_REMOVED lines=8> */
[----:B------:R-:W-:Y:S02]  /*18f10*/  MOV R2, 0x18f30 ;  /* 0x00018f3000027802 */ /* 0x000fe40000000f00 */
[----:B------:R-:W-:Y:S05]  /*18f20*/  CALL.REL.NOINC `($__internal_56_$__cuda_sm70_shflsync_bfly_p) ;  /* 0x00000f6000007944 */ /* 0x000fea0003c00000 */
[----:B------:R-:W-:-:S05]  /*18f30*/  BRA `(.L_x_3437) ;  /* 0xffff8da000007947 */ /* 0x000fca000383ffff */
.L_x_3361:
[----:B------:R-:W-:Y:S01]  /*18f40*/  IMAD.MOV.U32 R100, RZ, RZ, R207 ;  /* 0x000000ffff647224 */ /* 0x000fe200078e00cf */
[----:B------:R-:W-:-:S02]  /*18f50*/  MOV R0, 0x2 ;  /* 0x0000000200007802 */ /* 0x000fc40000000f00 */
[----:B------:R-:W-:Y:S02]  /*18f60*/  MOV R2, 0x18f80 ;  /* 0x00018f8000027802 */ /* 0x000fe40000000f00 */
[----:B------:R-:W-:Y:S05]  /*18f70*/  CALL.REL.NOINC `($__internal_56_$__cuda_sm70_shflsync_bfly_p) ;  /* 0x00000f1000007944 */ /* 0x000fea0003c00000 */
[----:B------:R-:W-:Y:S05]  /*18f80*/  BRA `(.L_x_3438) ;  /* 0xffffa49000007947 */ /* 0x000fea000383ffff */
.L_x_3362:
[----:B------:R-:W-:Y:S01]  /*18f90*/  IMAD.MOV.U32 R100, RZ, RZ, R4 ;  /* 0x000000ffff647224 */ /* 0x000fe200078e0004 */
[----:B------:R-:W-:Y:S02]  /*18fa0*/  MOV R0, 0x1 ;  /* 0x0000000100007802 */ /* 0x000fe40000000f00 */
[----:B------:R-:W-:Y:S02]  /*18fb0*/  MOV R2, 0x18fd0 ;  /* 0x00018fd000027802 */ /* 0x000fe40000000f00 */
[----:B-1----:R-:W-:Y:S05]  /*18fc0*/  CALL.REL.NOINC `($__internal_56_$__cuda_sm70_shflsync_bfly_p) ;  /* 0x00000ec000007944 */ /* 0x002fea0003c00000 */
[----:B------:R-:W-:Y:S01]  /*18fd0*/  FADD.FTZ R4, R4, R0 ;  /* 0x0000000004047221 */ /* 0x000fe20000010000 */
[----:B------:R-:W-:Y:S02]  /*18fe0*/  MOV R100, R200 ;  /* 0x000000c800647202 */ /* 0x000fe40000000f00 */
[----:B------:R-:W-:Y:S02]  /*18ff0*/  MOV R0, 0x2 ;  /* 0x0000000200007802 */ /* 0x000fe40000000f00 */
[----:B------:R-:W-:Y:S02]  /*19000*/  MOV R2, 0x19020 ;  /* 0x0001902000027802 */ /* 0x000fe40000000f00 */
[----:B------:R-:W-:Y:S05]  /*19010*/  CALL.REL.NOINC `($__internal_56_$__cuda_sm70_shflsync_bfly_p) ;  /* 0x00000e7000007944 */ /* 0x000fea0003c00000 */
[----:B------:R-:W-:Y:S01]  /*19020*/  FADD.FTZ R5, R200, R0 ;  /* 0x00000000c8057221 */ /* 0x000fe20000010000 */
[----:B------:R-:W-:Y:S02]  /*19030*/  MOV R0, 0x1 ;  /* 0x0000000100007802 */ /* 0x000fe40000000f00 */
[----:B------:R-:W-:-:S02]  /*19040*/  MOV R2, 0x19070 ;  /* 0x0001907000027802 */ /* 0x000fc40000000f00 */
[----:B------:R-:W-:Y:S02]  /*19050*/  MOV R100, R5 ;  /* 0x0000000500647202 */ /* 0x000fe40000000f00 */
[----:B------:R-:W-:Y:S05]  /*19060*/  CALL.REL.NOINC `($__internal_56_$__cuda_sm70_shflsync_bfly_p) ;  /* 0x00000e2000007944 */ /* 0x000fea0003c00000 */
[----:B------:R-:W-:Y:S01]  /*19070*/  MOV R3, R0 ;  /* 0x0000000000037202 */ /* 0x000fe20000000f00 */
[----:B------:R-:W-:Y:S05]  /*19080*/  BRA `(.L_x_3439) ;  /* 0xffffa40000007947 */ /* 0x000fea000383ffff */
.L_x_3369:
[----:B--234-:R-:W-:Y:S01]  /*19090*/  IMAD.MOV.U32 R0, RZ, RZ, R6 ;  /* 0x000000ffff007224 */ /* 0x01cfe200078e0006 */
[----:B------:R-:W-:Y:S01]  /*190a0*/  MOV R195, RZ ;  /* 0x000000ff00c37202 */ /* 0x000fe20000000f00 */
[----:B------:R-:W-:Y:S01]  /*190b0*/  IMAD.MOV.U32 R3, RZ, RZ, 0x181f ;  /* 0x0000181fff037424 */ /* 0x000fe200078e00ff */
[----:B------:R-:W-:Y:S02]  /*190c0*/  MOV R2, 0x190e0 ;  /* 0x000190e000027802 */ /* 0x000fe40000000f00 */
[----:B-1----:R-:W-:Y:S05]  /*190d0*/  CALL.REL.NOINC `($__internal_57_$__cuda_sm70_shflsync_idx_p) ;  /* 0x00000e1000007944 */ /* 0x002fea0003c00000 */
[----:B------:R-:W-:Y:S01]  /*190e0*/  MOV R7, R0 ;  /* 0x0000000000077202 */ /* 0x000fe20000000f00 */
[----:B------:R-:W-:Y:S05]  /*190f0*/  BRA `(.L_x_3440) ;  /* 0xffffbb2000007947 */ /* 0x000fea000383ffff */
.L_x_3370:
[----:B------:R-:W-:Y:S01]  /*19100*/  IMAD.MOV.U32 R0, RZ, RZ, R12 ;  /* 0x000000ffff007224 */ /* 0x000fe200078e000c */
[----:B------:R-:W-:Y:S01]  /*19110*/  MOV R195, RZ ;  /* 0x000000ff00c37202 */ /* 0x000fe20000000f00 */
[----:B------:R-:W-:Y:S01]  /*19120*/  IMAD.MOV.U32 R3, RZ, RZ, 0x181f ;  /* 0x0000181fff037424 */ /* 0x000fe200078e00ff */
[----:B------:R-:W-:Y:S02]  /*19130*/  MOV R2, 0x19150 ;  /* 0x0001915000027802 */ /* 0x000fe40000000f00 */
[----:B-123--:R-:W-:Y:S05]  /*19140*/  CALL.REL.NOINC `($__internal_57_$__cuda_sm70_shflsync_idx_p) ;  /* 0x00000da000007944 */ /* 0x00efea0003c00000 */
[----:B------:R-:W-:Y:S05]  /*19150*/  BRA `(.L_x_3441) ;  /* 0xffffbae000007947 */ /* 0x000fea000383ffff */
.L_x_3373:
[----:B--2---:R-:W-:Y:S01]  /*19160*/  IMAD.MOV.U32 R0, RZ, RZ, R6 ;  /* 0x000000ffff007224 */ /* 0x004fe200078e0006 */
[----:B------:R-:W-:Y:S01]  /*19170*/  MOV R195, 0x1 ;  /* 0x0000000100c37802 */ /* 0x000fe20000000f00 */
[----:B------:R-:W-:Y:S01]  /*19180*/  IMAD.MOV.U32 R3, RZ, RZ, 0x181f ;  /* 0x0000181fff037424 */ /* 0x000fe200078e00ff */
[----:B------:R-:W-:-:S02]  /*19190*/  MOV R2, 0x191b0 ;  /* 0x000191b000027802 */ /* 0x000fc40000000f00 */
[----:B-1-34-:R-:W-:Y:S05]  /*191a0*/  CALL.REL.NOINC `($__internal_57_$__cuda_sm70_shflsync_idx_p) ;  /* 0x00000d4000007944 */ /* 0x01afea0003c00000 */
[----:B------:R-:W-:Y:S01]  /*191b0*/  IMAD.MOV.U32 R7, RZ, RZ, R0 ;  /* 0x000000ffff077224 */ /* 0x000fe200078e0000 */
[----:B------:R-:W-:Y:S01]  /*191c0*/  MOV R195, 0x1 ;  /* 0x0000000100c37802 */ /* 0x000fe20000000f00 */
[----:B------:R-:W-:Y:S01]  /*191d0*/  IMAD.MOV.U32 R0, RZ, RZ, R12 ;  /* 0x000000ffff007224 */ /* 0x000fe200078e000c */
[----:B------:R-:W-:-:S02]  /*191e0*/  MOV R3, 0x181f ;  /* 0x0000181f00037802 */ /* 0x000fc40000000f00 */
[----:B------:R-:W-:Y:S02]  /*191f0*/  MOV R2, 0x19210 ;  /* 0x0001921000027802 */ /* 0x000fe40000000f00 */
[----:B------:R-:W-:Y:S05]  /*19200*/  CALL.REL.NOINC `($__internal_57_$__cuda_sm70_shflsync_idx_p) ;  /* 0x00000ce000007944 */ /* 0x000fea0003c00000 */
[----:B------:R-:W-:Y:S05]  /*19210*/  BRA `(.L_x_3442) ;  /* 0xffffbb5000007947 */ /* 0x000fea000383ffff */
.L_x_3376:
[----:B--2---:R-:W-:Y:S01]  /*19220*/  IMAD.MOV.U32 R0, RZ, RZ, R6 ;  /* 0x000000ffff007224 */ /* 0x004fe200078e0006 */
[----:B------:R-:W-:Y:S01]  /*19230*/  MOV R195, 0x2 ;  /* 0x0000000200c37802 */ /* 0x000fe20000000f00 */
[----:B------:R-:W-:Y:S01]  /*19240*/  IMAD.MOV.U32 R3, RZ, RZ, 0x181f ;  /* 0x0000181fff037424 */ /* 0x000fe200078e00ff */
[----:B------:R-:W-:Y:S02]  /*19250*/  MOV R2, 0x19270 ;  /* 0x0001927000027802 */ /* 0x000fe40000000f00 */
[----:B-1-34-:R-:W-:Y:S05]  /*19260*/  CALL.REL.NOINC `($__internal_57_$__cuda_sm70_shflsync_idx_p) ;  /* 0x00000c8000007944 */ /* 0x01afea0003c00000 */
[----:B------:R-:W-:Y:S01]  /*19270*/  MOV R7, R0 ;  /* 0x0000000000077202 */ /* 0x000fe20000000f00 */
[----:B------:R-:W-:Y:S05]  /*19280*/  BRA `(.L_x_3443) ;  /* 0xffffbc1000007947 */ /* 0x000fea000383ffff */
.L_x_3377:
[----:B--2---:R-:W-:Y:S01]  /*19290*/  IMAD.MOV.U32 R0, RZ, RZ, R12 ;  /* 0x000000ffff007224 */ /* 0x004fe200078e000c */
[----:B------:R-:W-:Y:S01]  /*192a0*/  MOV R195, 0x2 ;  /* 0x0000000200c37802 */ /* 0x000fe20000000f00 */
[----:B------:R-:W-:Y:S01]  /*192b0*/  IMAD.MOV.U32 R3, RZ, RZ, 0x181f ;  /* 0x0000181fff037424 */ /* 0x000fe200078e00ff */
[----:B------:R-:W-:Y:S02]  /*192c0*/  MOV R2, 0x192e0 ;  /* 0x000192e000027802 */ /* 0x000fe40000000f00 */
[----:B-1-34-:R-:W-:Y:S05]  /*192d0*/  CALL.REL.NOINC `($__internal_57_$__cuda_sm70_shflsync_idx_p) ;  /* 0x00000c1000007944 */ /* 0x01afea0003c00000 */
[----:B------:R-:W-:Y:S05]  /*192e0*/  BRA `(.L_x_3444) ;  /* 0xffffbbd000007947 */ /* 0x000fea000383ffff */
.L_x_3380:
[----:B----4-:R-:W-:Y:S01]  /*192f0*/  IMAD.MOV.U32 R0, RZ, RZ, R6 ;  /* 0x000000ffff007224 */ /* 0x010fe200078e0006 */
[----:B------:R-:W-:Y:S01]  /*19300*/  MOV R195, 0x3 ;  /* 0x0000000300c37802 */ /* 0x000fe20000000f00 */
[----:B---3--:R-:W-:Y:S01]  /*19310*/  IMAD.MOV.U32 R3, RZ, RZ, 0x181f ;  /* 0x0000181fff037424 */ /* 0x008fe200078e00ff */
[----:B------:R-:W-:-:S02]  /*19320*/  MOV R2, 0x19340 ;  /* 0x0001934000027802 */ /* 0x000fc40000000f00 */
[----:B-12---:R-:W-:Y:S05]  /*19330*/  CALL.REL.NOINC `($__internal_57_$__cuda_sm70_shflsync_idx_p) ;  /* 0x00000bb000007944 */ /* 0x006fea0003c00000 */
[----:B------:R-:W-:Y:S01]  /*19340*/  IMAD.MOV.U32 R6, RZ, RZ, R0 ;  /* 0x000000ffff067224 */ /* 0x000fe200078e0000 */
[----:B------:R-:W-:Y:S01]  /*19350*/  MOV R195, 0x3 ;  /* 0x0000000300c37802 */ /* 0x000fe20000000f00 */
[----:B------:R-:W-:Y:S01]  /*19360*/  IMAD.MOV.U32 R0, RZ, RZ, R12 ;  /* 0x000000ffff007224 */ /* 0x000fe200078e000c */
[----:B------:R-:W-:-:S02]  /*19370*/  MOV R3, 0x181f ;  /* 0x0000181f00037802 */ /* 0x000fc40000000f00 */
[----:B------:R-:W-:Y:S02]  /*19380*/  MOV R2, 0x193a0 ;  /* 0x000193a000027802 */ /* 0x000fe40000000f00 */
[----:B------:R-:W-:Y:S05]  /*19390*/  CALL.REL.NOINC `($__internal_57_$__cuda_sm70_shflsync_idx_p) ;  /* 0x00000b5000007944 */ /* 0x000fea0003c00000 */
[----:B------:R-:W-:Y:S05]  /*193a0*/  BRA `(.L_x_3445) ;  /* 0xffffbc5000007947 */ /* 0x000fea000383ffff */
.L_x_3382:
[----:B------:R-:W-:Y:S01]  /*193b0*/  IMAD.MOV.U32 R0, RZ, RZ, R5 ;  /* 0x000000ffff007224 */ /* 0x000fe200078e0005 */
[----:B------:R-:W-:Y:S01]  /*193c0*/  MOV R195, RZ ;  /* 0x000000ff00c37202 */ /* 0x000fe20000000f00 */
[----:B------:R-:W-:Y:S01]  /*193d0*/  IMAD.MOV.U32 R3, RZ, RZ, 0x1c1f ;  /* 0x00001c1fff037424 */ /* 0x000fe200078e00ff */
[----:B------:R-:W-:Y:S02]  /*193e0*/  MOV R2, 0x19400 ;  /* 0x0001940000027802 */ /* 0x000fe40000000f00 */
[----:B--2---:R-:W-:Y:S05]  /*193f0*/  CALL.REL.NOINC `($__internal_57_$__cuda_sm70_shflsync_idx_p) ;  /* 0x00000af000007944 */ /* 0x004fea0003c00000 */
[----:B------:R-:W-:Y:S01]  /*19400*/  MOV R4, R0 ;  /* 0x0000000000047202 */ /* 0x000fe20000000f00 */
[----:B------:R-:W-:Y:S05]  /*19410*/  BRA `(.L_x_3446) ;  /* 0xffffbf1000007947 */ /* 0x000fea000383ffff */
.L_x_3383:
[----:B------:R-:W-:Y:S01]  /*19420*/  IMAD.MOV.U32 R0, RZ, RZ, R12 ;  /* 0x000000ffff007224 */ /* 0x000fe200078e000c */
[----:B------:R-:W-:Y:S01]  /*19430*/  MOV R195, RZ ;  /* 0x000000ff00c37202 */ /* 0x000fe20000000f00 */
[----:B------:R-:W-:Y:S01]  /*19440*/  IMAD.MOV.U32 R3, RZ, RZ, 0x1c1f ;  /* 0x00001c1fff037424 */ /* 0x000fe200078e00ff */
[----:B------:R-:W-:Y:S02]  /*19450*/  MOV R2, 0x19470 ;  /* 0x0001947000027802 */ /* 0x000fe40000000f00 */
[----:B-123--:R-:W-:Y:S05]  /*19460*/  CALL.REL.NOINC `($__internal_57_$__cuda_sm70_shflsync_idx_p) ;  /* 0x00000a8000007944 */ /* 0x00efea0003c00000 */
[----:B------:R-:W-:Y:S05]  /*19470*/  BRA `(.L_x_3447) ;  /* 0xffffbed000007947 */ /* 0x000fea000383ffff */
.L_x_3386:
[----:B-1----:R-:W-:Y:S01]  /*19480*/  IMAD.MOV.U32 R0, RZ, RZ, R5 ;  /* 0x000000ffff007224 */ /* 0x002fe200078e0005 */
[----:B------:R-:W-:Y:S01]  /*19490*/  MOV R195, 0x1 ;  /* 0x0000000100c37802 */ /* 0x000fe20000000f00 */
[----:B---3--:R-:W-:Y:S01]  /*194a0*/  IMAD.MOV.U32 R3, RZ, RZ, 0x1c1f ;  /* 0x00001c1fff037424 */ /* 0x008fe200078e00ff */
[----:B------:R-:W-:-:S02]  /*194b0*/  MOV R2, 0x194d0 ;  /* 0x000194d000027802 */ /* 0x000fc40000000f00 */
[----:B--2-4-:R-:W-:Y:S05]  /*194c0*/  CALL.REL.NOINC `($__internal_57_$__cuda_sm70_shflsync_idx_p) ;  /* 0x00000a2000007944 */ /* 0x014fea0003c00000 */
[----:B------:R-:W-:Y:S01]  /*194d0*/  IMAD.MOV.U32 R4, RZ, RZ, R0 ;  /* 0x000000ffff047224 */ /* 0x000fe200078e0000 */
[----:B------:R-:W-:Y:S01]  /*194e0*/  MOV R195, 0x1 ;  /* 0x0000000100c37802 */ /* 0x000fe20000000f00 */
[----:B------:R-:W-:Y:S01]  /*194f0*/  IMAD.MOV.U32 R0, RZ, RZ, R12 ;  /* 0x000000ffff007224 */ /* 0x000fe200078e000c */
[----:B------:R-:W-:-:S02]  /*19500*/  MOV R3, 0x1c1f ;  /* 0x00001c1f00037802 */ /* 0x000fc40000000f00 */
[----:B------:R-:W-:Y:S02]  /*19510*/  MOV R2, 0x19530 ;  /* 0x0001953000027802 */ /* 0x000fe40000000f00 */
[----:B------:R-:W-:Y:S05]  /*19520*/  CALL.REL.NOINC `($__internal_57_$__cuda_sm70_shflsync_idx_p) ;  /* 0x000009c000007944 */ /* 0x000fea0003c00000 */
[----:B------:R-:W-:Y:S05]  /*19530*/  BRA `(.L_x_3448) ;  /* 0xffffc8d000007947 */ /* 0x000fea000383ffff */
.L_x_3390:
[----:B------:R-:W-:Y:S01]  /*19540*/  IMAD.MOV.U32 R0, RZ, RZ, R5 ;  /* 0x000000ffff007224 */ /* 0x000fe200078e0005 */
[----:B------:R-:W-:Y:S01]  /*19550*/  MOV R195, RZ ;  /* 0x000000ff00c37202 */ /* 0x000fe20000000f00 */
[----:B------:R-:W-:Y:S01]  /*19560*/  IMAD.MOV.U32 R3, RZ, RZ, 0x181f ;  /* 0x0000181fff037424 */ /* 0x000fe200078e00ff */
[----:B------:R-:W-:Y:S02]  /*19570*/  MOV R2, 0x19590 ;  /* 0x0001959000027802 */ /* 0x000fe40000000f00 */
[----:B------:R-:W-:Y:S05]  /*19580*/  CALL.REL.NOINC `($__internal_57_$__cuda_sm70_shflsync_idx_p) ;  /* 0x0000096000007944 */ /* 0x000fea0003c00000 */
[----:B------:R-:W-:Y:S01]  /*19590*/  MOV R4, R0 ;  /* 0x0000000000047202 */ /* 0x000fe20000000f00 */
[----:B------:R-:W-:Y:S05]  /*195a0*/  BRA `(.L_x_3449) ;  /* 0xffffdac000007947 */ /* 0x000fea000383ffff */
.L_x_3391:
[----:B------:R-:W-:Y:S01]  /*195b0*/  IMAD.MOV.U32 R0, RZ, RZ, R12 ;  /* 0x000000ffff007224 */ /* 0x000fe200078e000c */
[----:B------:R-:W-:Y:S01]  /*195c0*/  MOV R195, RZ ;  /* 0x000000ff00c37202 */ /* 0x000fe20000000f00 */
[----:B------:R-:W-:Y:S01]  /*195d0*/  IMAD.MOV.U32 R3, RZ, RZ, 0x181f ;  /* 0x0000181fff037424 */ /* 0x000fe200078e00ff */
[----:B------:R-:W-:Y:S02]  /*195e0*/  MOV R2, 0x19600 ;  /* 0x0001960000027802 */ /* 0x000fe40000000f00 */
[----:B-12---:R-:W-:Y:S05]  /*195f0*/  CALL.REL.NOINC `($__internal_57_$__cuda_sm70_shflsync_idx_p) ;  /* 0x000008f000007944 */ /* 0x006fea0003c00000 */
[----:B------:R-:W-:Y:S05]  /*19600*/  BRA `(.L_x_3450) ;  /* 0xffffda8000007947 */ /* 0x000fea000383ffff */
.L_x_3394:
[----:B----4-:R-:W-:Y:S01]  /*19610*/  IMAD.MOV.U32 R0, RZ, RZ, R5 ;  /* 0x000000ffff007224 */ /* 0x010fe200078e0005 */
[----:B------:R-:W-:Y:S01]  /*19620*/  MOV R195, 0x1 ;  /* 0x0000000100c37802 */ /* 0x000fe20000000f00 */
[----:B--2---:R-:W-:Y:S01]  /*19630*/  IMAD.MOV.U32 R3, RZ, RZ, 0x181f ;  /* 0x0000181fff037424 */ /* 0x004fe200078e00ff */
[----:B------:R-:W-:-:S02]  /*19640*/  MOV R2, 0x19660 ;  /* 0x0001966000027802 */ /* 0x000fc40000000f00 */
[----:B-1-3--:R-:W-:Y:S05]  /*19650*/  CALL.REL.NOINC `($__internal_57_$__cuda_sm70_shflsync_idx_p) ;  /* 0x0000089000007944 */ /* 0x00afea0003c00000 */
[----:B------:R-:W-:Y:S01]  /*19660*/  IMAD.MOV.U32 R4, RZ, RZ, R0 ;  /* 0x000000ffff047224 */ /* 0x000fe200078e0000 */
[----:B------:R-:W-:Y:S01]  /*19670*/  MOV R195, 0x1 ;  /* 0x0000000100c37802 */ /* 0x000fe20000000f00 */
[----:B------:R-:W-:Y:S01]  /*19680*/  IMAD.MOV.U32 R0, RZ, RZ, R12 ;  /* 0x000000ffff007224 */ /* 0x000fe200078e000c */
[----:B------:R-:W-:-:S02]  /*19690*/  MOV R3, 0x181f ;  /* 0x0000181f00037802 */ /* 0x000fc40000000f00 */
[----:B------:R-:W-:Y:S02]  /*196a0*/  MOV R2, 0x196c0 ;  /* 0x000196c000027802 */ /* 0x000fe40000000f00 */
[----:B------:R-:W-:Y:S05]  /*196b0*/  CALL.REL.NOINC `($__internal_57_$__cuda_sm70_shflsync_idx_p) ;  /* 0x0000083000007944 */ /* 0x000fea0003c00000 */
[----:B------:R-:W-:Y:S05]  /*196c0*/  BRA `(.L_x_3451) ;  /* 0xffffdb0000007947 */ /* 0x000fea000383ffff */
.L_x_3397:
[----:B----4-:R-:W-:Y:S01]  /*196d0*/  IMAD.MOV.U32 R0, RZ, RZ, R5 ;  /* 0x000000ffff007224 */ /* 0x010fe200078e0005 */
[----:B------:R-:W-:Y:S01]  /*196e0*/  MOV R195, 0x2 ;  /* 0x0000000200c37802 */ /* 0x000fe20000000f00 */
[----:B-1----:R-:W-:Y:S01]  /*196f0*/  IMAD.MOV.U32 R3, RZ, RZ, 0x181f ;  /* 0x0000181fff037424 */ /* 0x002fe200078e00ff */
[----:B------:R-:W-:Y:S02]  /*19700*/  MOV R2, 0x19720 ;  /* 0x0001972000027802 */ /* 0x000fe40000000f00 */
[----:B--23--:R-:W-:Y:S05]  /*19710*/  CALL.REL.NOINC `($__internal_57_$__cuda_sm70_shflsync_idx_p) ;  /* 0x000007d000007944 */ /* 0x00cfea0003c00000 */
[----:B------:R-:W-:Y:S01]  /*19720*/  MOV R4, R0 ;  /* 0x0000000000047202 */ /* 0x000fe20000000f00 */
[----:B------:R-:W-:Y:S05]  /*19730*/  BRA `(.L_x_3452) ;  /* 0xffffdbc000007947 */ /* 0x000fea000383ffff */
.L_x_3398:
[----:B----4-:R-:W-:Y:S01]  /*19740*/  IMAD.MOV.U32 R0, RZ, RZ, R12 ;  /* 0x000000ffff007224 */ /* 0x010fe200078e000c */
[----:B------:R-:W-:Y:S01]  /*19750*/  MOV R195, 0x2 ;  /* 0x0000000200c37802 */ /* 0x000fe20000000f00 */
[----:B------:R-:W-:Y:S01]  /*19760*/  IMAD.MOV.U32 R3, RZ, RZ, 0x181f ;  /* 0x0000181fff037424 */ /* 0x000fe200078e00ff */
[----:B------:R-:W-:Y:S02]  /*19770*/  MOV R2, 0x19790 ;  /* 0x0001979000027802 */ /* 0x000fe40000000f00 */
[----:B-123--:R-:W-:Y:S05]  /*19780*/  CALL.REL.NOINC `($__internal_57_$__cuda_sm70_shflsync_idx_p) ;  /* 0x0000076000007944 */ /* 0x00efea0003c00000 */
[----:B------:R-:W-:Y:S05]  /*19790*/  BRA `(.L_x_3453) ;  /* 0xffffdb8000007947 */ /* 0x000fea000383ffff */
.L_x_3401:
[----:B-1----:R-:W-:Y:S01]  /*197a0*/  IMAD.MOV.U32 R0, RZ, RZ, R5 ;  /* 0x000000ffff007224 */ /* 0x002fe200078e0005 */
[----:B------:R-:W-:Y:S01]  /*197b0*/  MOV R195, 0x3 ;  /* 0x0000000300c37802 */ /* 0x000fe20000000f00 */
[----:B------:R-:W-:Y:S01]  /*197c0*/  IMAD.MOV.U32 R3, RZ, RZ, 0x181f ;  /* 0x0000181fff037424 */ /* 0x000fe200078e00ff */
[----:B------:R-:W-:-:S02]  /*197d0*/  MOV R2, 0x197f0 ;  /* 0x000197f000027802 */ /* 0x000fc40000000f00 */
[----:B--234-:R-:W-:Y:S05]  /*197e0*/  CALL.REL.NOINC `($__internal_57_$__cuda_sm70_shflsync_idx_p) ;  /* 0x0000070000007944 */ /* 0x01cfea0003c00000 */
[----:B------:R-:W-:Y:S01]  /*197f0*/  IMAD.MOV.U32 R4, RZ, RZ, R0 ;  /* 0x000000ffff047224 */ /* 0x000fe200078e0000 */
[----:B------:R-:W-:Y:S01]  /*19800*/  MOV R195, 0x3 ;  /* 0x0000000300c37802 */ /* 0x000fe20000000f00 */
[----:B------:R-:W-:Y:S01]  /*19810*/  IMAD.MOV.U32 R0, RZ, RZ, R12 ;  /* 0x000000ffff007224 */ /* 0x000fe200078e000c */
[----:B------:R-:W-:-:S02]  /*19820*/  MOV R3, 0x181f ;  /* 0x0000181f00037802 */ /* 0x000fc40000000f00 */
[----:B------:R-:W-:Y:S02]  /*19830*/  MOV R2, 0x19850 ;  /* 0x0001985000027802 */ /* 0x000fe40000000f00 */
[----:B------:R-:W-:Y:S05]  /*19840*/  CALL.REL.NOINC `($__internal_57_$__cuda_sm70_shflsync_idx_p) ;  /* 0x000006a000007944 */ /* 0x000fea0003c00000 */
[----:B------:R-:W-:Y:S05]  /*19850*/  BRA `(.L_x_3454) ;  /* 0xffffdc0000007947 */ /* 0x000fea000383ffff */
.L_x_3403:
[----:B------:R-:W-:Y:S01]  /*19860*/  IMAD.MOV.U32 R0, RZ, RZ, R86 ;  /* 0x000000ffff007224 */ /* 0x000fe200078e0056 */
[----:B------:R-:W-:Y:S01]  /*19870*/  MOV R195, RZ ;  /* 0x000000ff00c37202 */ /* 0x000fe20000000f00 */
[----:B------:R-:W-:Y:S01]  /*19880*/  IMAD.MOV.U32 R3, RZ, RZ, 0x1f ;  /* 0x0000001fff037424 */ /* 0x000fe200078e00ff */
[----:B------:R-:W-:Y:S02]  /*19890*/  MOV R2, 0x198b0 ;  /* 0x000198b000027802 */ /* 0x000fe40000000f00 */
[----:B---34-:R-:W-:Y:S05]  /*198a0*/  CALL.REL.NOINC `($__internal_57_$__cuda_sm70_shflsync_idx_p) ;  /* 0x0000064000007944 */ /* 0x018fea0003c00000 */
[----:B------:R-:W-:Y:S01]  /*198b0*/  MOV R9, R0 ;  /* 0x0000000000097202 */ /* 0x000fe20000000f00 */
[----:B------:R-:W-:Y:S05]  /*198c0*/  BRA `(.L_x_3455) ;  /* 0xffffdd5000007947 */ /* 0x000fea000383ffff */
.L_x_3404:
[----:B------:R-:W-:Y:S01]  /*198d0*/  IMAD.MOV.U32 R0, RZ, RZ, R86 ;  /* 0x000000ffff007224 */ /* 0x000fe200078e0056 */
[----:B------:R-:W-:Y:S01]  /*198e0*/  MOV R195, 0x1 ;  /* 0x0000000100c37802 */ /* 0x000fe20000000f00 */
[----:B------:R-:W-:Y:S01]  /*198f0*/  IMAD.MOV.U32 R3, RZ, RZ, 0x1f ;  /* 0x0000001fff037424 */ /* 0x000fe200078e00ff */
[----:B------:R-:W-:Y:S02]  /*19900*/  MOV R2, 0x19920 ;  /* 0x0001992000027802 */ /* 0x000fe40000000f00 */
[----:B-1234-:R-:W-:Y:S05]  /*19910*/  CALL.REL.NOINC `($__internal_57_$__cuda_sm70_shflsync_idx_p) ;  /* 0x000005d000007944 */ /* 0x01efea0003c00000 */
[----:B------:R-:W-:Y:S01]  /*19920*/  MOV R6, R0 ;  /* 0x0000000000067202 */ /* 0x000fe20000000f00 */
[----:B------:R-:W-:Y:S05]  /*19930*/  BRA `(.L_x_3456) ;  /* 0xffffdd0000007947 */ /* 0x000fea000383ffff */
.L_x_3405:
[----:B------:R-:W-:Y:S02]  /*19940*/  MOV R3, 0x1 ;  /* 0x0000000100037802 */ /* 0x000fe40000000f00 */
[----:B------:R-:W-:-:S02]  /*19950*/  MOV R2, 0x19970 ;  /* 0x0001997000027802 */ /* 0x000fc40000000f00 */
[----:B-123--:R-:W-:Y:S05]  /*19960*/  CALL.REL.NOINC `($__internal_58_$__cuda_sm70_shflsync_up_p) ;  /* 0x000005d000007944 */ /* 0x00efea0003c00000 */
[----:B------:R-:W-:Y:S05]  /*19970*/  BRA `(.L_x_3457) ;  /* 0xffffdde000007947 */ /* 0x000fea000383ffff */
.L_x_3406:
[----:B------:R-:W-:Y:S02]  /*19980*/  MOV R3, 0x2 ;  /* 0x0000000200037802 */ /* 0x000fe40000000f00 */
[----:B------:R-:W-:-:S02]  /*19990*/  MOV R2, 0x199b0 ;  /* 0x000199b000027802 */ /* 0x000fc40000000f00 */
[----:B-12---:R-:W-:Y:S05]  /*199a0*/  CALL.REL.NOINC `($__internal_58_$__cuda_sm70_shflsync_up_p) ;  /* 0x0000059000007944 */ /* 0x006fea0003c00000 */
[----:B------:R-:W-:Y:S02]  /*199b0*/  SEL R3, R4, RZ, P1 ;  /* 0x000000ff04037207 */ /* 0x000fe40000800000 */
[----:B------:R-:W-:-:S03]  /*199c0*/  MOV R2, 0x19a00 ;  /* 0x00019a0000027802 */ /* 0x000fc60000000f00 */
[----:B------:R-:W-:Y:S02]  /*199d0*/  IMAD.IADD R0, R0, 0x1, R3 ;  /* 0x0000000100007824 */ /* 0x000fe400078e0203 */
[----:B------:R-:W-:Y:S02]  /*199e0*/  IMAD.MOV.U32 R3, RZ, RZ, 0x4 ;  /* 0x00000004ff037424 */ /* 0x000fe400078e00ff */
        /* <DEDUP_REMOVED lines=19> */
.L_x_3410:
[----:B------:R-:W-:Y:S02]  /*19b20*/  MOV R3, 0x1 ;  /* 0x0000000100037802 */ /* 0x000fe40000000f00 */
[----:B------:R-:W-:Y:S02]  /*19b30*/  MOV R2, 0x19b50 ;  /* 0x00019b5000027802 */ /* 0x000fe40000000f00 */
[----:B------:R-:W-:Y:S05]  /*19b40*/  CALL.REL.NOINC `($__internal_58_$__cuda_sm70_shflsync_up_p) ;  /* 0x000003f000007944 */ /* 0x000fea0003c00000 */
[----:B------:R-:W-:Y:S01]  /*19b50*/  MOV R2, R4 ;  /* 0x0000000400027202 */ /* 0x000fe20000000f00 */
[----:B------:R-:W-:Y:S05]  /*19b60*/  BRA `(.L_x_3459) ;  /* 0xffffde5000007947 */ /* 0x000fea000383ffff */
.L_x_3411:
[----:B------:R-:W-:Y:S02]  /*19b70*/  MOV R3, 0x2 ;  /* 0x0000000200037802 */ /* 0x000fe40000000f00 */
[----:B------:R-:W-:Y:S02]  /*19b80*/  MOV R2, 0x19ba0 ;  /* 0x00019ba000027802 */ /* 0x000fe40000000f00 */
        /* <DEDUP_REMOVED lines=24> */
.L_x_3413:
[----:B------:R-:W-:Y:S02]  /*19d10*/  SEL R0, RZ, 0x1, P0 ;  /* 0x00000001ff007807 */ /* 0x000fe40000000000 */
[----:B------:R-:W-:Y:S02]  /*19d20*/  MOV R2, 0x19d40 ;  /* 0x00019d4000027802 */ /* 0x000fe40000000f00 */
[----:B---3--:R-:W-:Y:S05]  /*19d30*/  CALL.REL.NOINC `($__internal_59_$__cuda_sm70_votesync_ballot) ;  /* 0x0000026000007944 */ /* 0x008fea0003c00000 */
[----:B------:R-:W-:Y:S01]  /*19d40*/  MOV R10, R0 ;  /* 0x00000000000a7202 */ /* 0x000fe20000000f00 */
[----:B------:R-:W-:Y:S05]  /*19d50*/  BRA `(.L_x_3461) ;  /* 0xffffddf000007947 */ /* 0x000fea000383ffff */
.L_x_3414:
[----:B------:R-:W-:Y:S01]  /*19d60*/  IMAD.MOV.U32 R0, RZ, RZ, R7 ;  /* 0x000000ffff007224 */ /* 0x000fe200078e0007 */
[----:B--2---:R-:W-:Y:S01]  /*19d70*/  MOV R195, R6 ;  /* 0x0000000600c37202 */ /* 0x004fe20000000f00 */
[----:B------:R-:W-:Y:S01]  /*19d80*/  IMAD.MOV.U32 R3, RZ, RZ, 0x1f ;  /* 0x0000001fff037424 */ /* 0x000fe200078e00ff */
[----:B------:R-:W-:Y:S02]  /*19d90*/  MOV R2, 0x19db0 ;  /* 0x00019db000027802 */ /* 0x000fe40000000f00 */
[----:B-1-3--:R-:W-:Y:S05]  /*19da0*/  CALL.REL.NOINC `($__internal_57_$__cuda_sm70_shflsync_idx_p) ;  /* 0x0000014000007944 */ /* 0x00afea0003c00000 */
[----:B------:R-:W-:Y:S01]  /*19db0*/  IMAD.MOV.U32 R7, RZ, RZ, R0 ;  /* 0x000000ffff077224 */ /* 0x000fe200078e0000 */
[----:B------:R-:W-:Y:S01]  /*19dc0*/  MOV R195, R6 ;  /* 0x0000000600c37202 */ /* 0x000fe20000000f00 */
[----:B------:R-:W-:Y:S01]  /*19dd0*/  IMAD.MOV.U32 R0, RZ, RZ, R8 ;  /* 0x000000ffff007224 */ /* 0x000fe200078e0008 */
[----:B------:R-:W-:Y:S02]  /*19de0*/  MOV R3, 0x1f ;  /* 0x0000001f00037802 */ /* 0x000fe40000000f00 */
[----:B------:R-:W-:-:S02]  /*19df0*/  MOV R2, 0x19e10 ;  /* 0x00019e1000027802 */ /* 0x000fc40000000f00 */
[----:B------:R-:W-:Y:S05]  /*19e00*/  CALL.REL.NOINC `($__internal_57_$__cuda_sm70_shflsync_idx_p) ;  /* 0x000000e000007944 */ /* 0x000fea0003c00000 */
[----:B------:R-:W-:Y:S01]  /*19e10*/  MOV R5, R0 ;  /* 0x0000000000057202 */ /* 0x000fe20000000f00 */
[----:B------:R-:W-:Y:S05]  /*19e20*/  BRA `(.L_x_3462) ;  /* 0xffffdd6000007947 */ /* 0x000fea000383ffff */
.L_x_3417:
[----:B------:R-:W-:Y:S01]  /*19e30*/  IMAD.MOV.U32 R0, RZ, RZ, R4 ;  /* 0x000000ffff007224 */ /* 0x000fe200078e0004 */
[----:B------:R-:W-:-:S02]  /*19e40*/  MOV R3, 0x1f ;  /* 0x0000001f00037802 */ /* 0x000fc40000000f00 */
[----:B------:R-:W-:Y:S02]  /*19e50*/  MOV R2, 0x19e70 ;  /* 0x00019e7000027802 */ /* 0x000fe40000000f00 */
[----:B-1234-:R-:W-:Y:S05]  /*19e60*/  CALL.REL.NOINC `($__internal_57_$__cuda_sm70_shflsync_idx_p) ;  /* 0x0000008000007944 */ /* 0x01efea0003c00000 */
[----:B------:R-:W-:Y:S01]  /*19e70*/  MOV R13, R0 ;  /* 0x00000000000d7202 */ /* 0x000fe20000000f00 */
[----:B------:R-:W-:Y:S05]  /*19e80*/  BRA `(.L_x_3416) ;  /* 0xffffdd6000007947 */ /* 0x000fea000383ffff */
        .weak           $__internal_56_$__cuda_sm70_shflsync_bfly_p
        .type           $__internal_56_$__cuda_sm70_shflsync_bfly_p,@function
        .size           $__internal_56_$__cuda_sm70_shflsync_bfly_p,($__internal_57_$__cuda_sm70_shflsync_idx_p - $__internal_56_$__cuda_sm70_shflsync_bfly_p)
$__internal_56_$__cuda_sm70_shflsync_bfly_p:
[----:B------:R-:W-:Y:S02]  /*19e90*/  MOV R149, 0xffffffff ;  /* 0xffffffff00957802 */ /* 0x000fe40000000f00 */
[----:B------:R-:W-:Y:S02]  /*19ea0*/  MOV R3, 0x1f ;  /* 0x0000001f00037802 */ /* 0x000fe40000000f00 */
[----:B------:R-:W-:Y:S04]  /*19eb0*/  WARPSYNC R149 ;  /* 0x0000009500007348 */ /* 0x000fe80003800000 */
[----:B------:R1:W2:Y:S02]  /*19ec0*/  SHFL.BFLY PT, R0, R100, R0, R3 ;  /* 0x0c00000064007389 */ /* 0x0002a400000e0003 */
[----:B-1----:R-:W-:-:S04]  /*19ed0*/  MOV R3, 0x0 ;  /* 0x0000000000037802 */ /* 0x002fc80000000f00 */
[----:B--2---:R-:W-:Y:S05]  /*19ee0*/  RET.REL.NODEC R2 `(_ZN7cutlass13device_kernelIN5flash19enable_sm80_to_sm89INS1_16FlashAttnFwdSm80INS1_25CollectiveMainloopFwdSm80ILi8ELi1ELb0EN4cute5tupleIJNS5_1CILi128EEENS7_ILi64EEENS7_ILi192EEEEEELi192ENS_6half_tEfNS_4arch4Sm80ELb0ELb0ELb0ELb1ELb1ELb1ELb1ELb1EEENS1_21CollectiveEpilogueFwdINS6_IJS8_SA_S9_EEENS6_IJNS7_ILi1EEESI_SI_EEESC_SE_Li256ELb1ELb1ELb1ELb0EEENS1_36VarlenDynamicPersistentTileSchedulerILi128ELi64ELi256ELi256ELb1ELb1ELb0ELb0ELb1ELb1EEEEEEEEEvNT_6ParamsE) ;  /* 0xfffe611002007950 */ /* 0x004fea0003c3ffff */
        .weak           $__internal_57_$__cuda_sm70_shflsync_idx_p
        .type           $__internal_57_$__cuda_sm70_shflsync_idx_p,@function
        .size           $__internal_57_$__cuda_sm70_shflsync_idx_p,($__internal_58_$__cuda_sm70_shflsync_up_p - $__internal_57_$__cuda_sm70_shflsync_idx_p)
$__internal_57_$__cuda_sm70_shflsync_idx_p:
[----:B------:R-:W-:-:S04]  /*19ef0*/  MOV R198, 0xffffffff ;  /* 0xffffffff00c67802 */ /* 0x000fc80000000f00 */
[----:B------:R-:W-:Y:S04]  /*19f00*/  WARPSYNC R198 ;  /* 0x000000c600007348 */ /* 0x000fe80003800000 */
[----:B------:R1:W2:Y:S02]  /*19f10*/  SHFL.IDX PT, R0, R0, R195, R3 ;  /* 0x000000c300007389 */ /* 0x0002a400000e0003 */
[----:B-1----:R-:W-:-:S04]  /*19f20*/  MOV R3, 0x0 ;  /* 0x0000000000037802 */ /* 0x002fc80000000f00 */
[----:B--2---:R-:W-:Y:S05]  /*19f30*/  RET.REL.NODEC R2 `(_ZN7cutlass13device_kernelIN5flash19enable_sm80_to_sm89INS1_16FlashAttnFwdSm80INS1_25CollectiveMainloopFwdSm80ILi8ELi1ELb0EN4cute5tupleIJNS5_1CILi128EEENS7_ILi64EEENS7_ILi192EEEEEELi192ENS_6half_tEfNS_4arch4Sm80ELb0ELb0ELb0ELb1ELb1ELb1ELb1ELb1EEENS1_21CollectiveEpilogueFwdINS6_IJS8_SA_S9_EEENS6_IJNS7_ILi1EEESI_SI_EEESC_SE_Li256ELb1ELb1ELb1ELb0EEENS1_36VarlenDynamicPersistentTileSchedulerILi128ELi64ELi256ELi256ELb1ELb1ELb0ELb0ELb1ELb1EEEEEEEEEvNT_6ParamsE) ;  /* 0xfffe60c002007950 */ /* 0x004fea0003c3ffff */
        .weak           $__internal_58_$__cuda_sm70_shflsync_up_p
        .type           $__internal_58_$__cuda_sm70_shflsync_up_p,@function
        .size           $__internal_58_$__cuda_sm70_shflsync_up_p,($__internal_59_$__cuda_sm70_votesync_ballot - $__internal_58_$__cuda_sm70_shflsync_up_p)
$__internal_58_$__cuda_sm70_shflsync_up_p:
[----:B------:R-:W-:Y:S02]  /*19f40*/  MOV R4, RZ ;  /* 0x000000ff00047202 */ /* 0x000fe40000000f00 */
[----:B------:R-:W-:-:S04]  /*19f50*/  MOV R10, 0xffffffff ;  /* 0xffffffff000a7802 */ /* 0x000fc80000000f00 */
[----:B------:R-:W-:Y:S04]  /*19f60*/  WARPSYNC R10 ;  /* 0x0000000a00007348 */ /* 0x000fe80003800000 */
[----:B------:R1:W2:Y:S02]  /*19f70*/  SHFL.UP PT, R4, R0, R3, R4 ;  /* 0x0400000300047389 */ /* 0x0002a400000e0004 */
[----:B-1----:R-:W-:-:S04]  /*19f80*/  MOV R3, 0x0 ;  /* 0x0000000000037802 */ /* 0x002fc80000000f00 */
[----:B--2---:R-:W-:Y:S05]  /*19f90*/  RET.REL.NODEC R2 `(_ZN7cutlass13device_kernelIN5flash19enable_sm80_to_sm89INS1_16FlashAttnFwdSm80INS1_25CollectiveMainloopFwdSm80ILi8ELi1ELb0EN4cute5tupleIJNS5_1CILi128EEENS7_ILi64EEENS7_ILi192EEEEEELi192ENS_6half_tEfNS_4arch4Sm80ELb0ELb0ELb0ELb1ELb1ELb1ELb1ELb1EEENS1_21CollectiveEpilogueFwdINS6_IJS8_SA_S9_EEENS6_IJNS7_ILi1EEESI_SI_EEESC_SE_Li256ELb1ELb1ELb1ELb0EEENS1_36VarlenDynamicPersistentTileSchedulerILi128ELi64ELi256ELi256ELb1ELb1ELb0ELb0ELb1ELb1EEEEEEEEEvNT_6ParamsE) ;  /* 0xfffe606002007950 */ /* 0x004fea0003c3ffff */
        .weak           $__internal_59_$__cuda_sm70_votesync_ballot
        .type           $__internal_59_$__cuda_sm70_votesync_ballot,@function
        .size           $__internal_59_$__cuda_sm70_votesync_ballot,(.L_x_6246 - $__internal_59_$__cuda_sm70_votesync_ballot)
$__internal_59_$__cuda_sm70_votesync_ballot:
[----:B------:R-:W-:Y:S01]  /*19fa0*/  ISETP.NE.U32.AND P0, PT, R0, 0x1, PT ;  /* 0x000000010000780c */ /* 0x000fe20003f05070 */
[----:B------:R-:W-:-:S04]  /*19fb0*/  IMAD.MOV.U32 R3, RZ, RZ, -0x1 ;  /* 0xffffffffff037424 */ /* 0x000fc800078e00ff */
[----:B------:R-:W-:Y:S08]  /*19fc0*/  WARPSYNC R3 ;  /* 0x0000000300007348 */ /* 0x000ff00003800000 */
[----:B------:R-:W-:-:S04]  /*19fd0*/  VOTE.ANY R0, PT, !P0 ;  /* 0x0000000000007806 */ /* 0x000fc800040e0100 */
[----:B------:R-:W-:Y:S01]  /*19fe0*/  LOP3.LUT R0, R0, R3, RZ, 0xc0, !PT ;  /* 0x0000000300007212 */ /* 0x000fe200078ec0ff */
[----:B------:R-:W-:-:S04]  /*19ff0*/  IMAD.MOV.U32 R3, RZ, RZ, 0x0 ;  /* 0x00000000ff037424 */ /* 0x000fc800078e00ff */
[----:B------:R-:W-:Y:S05]  /*1a000*/  RET.REL.NODEC R2 `(_ZN7cutlass13device_kernelIN5flash19enable_sm80_to_sm89INS1_16FlashAttnFwdSm80INS1_25CollectiveMainloopFwdSm80ILi8ELi1ELb0EN4cute5tupleIJNS5_1CILi128EEENS7_ILi64EEENS7_ILi192EEEEEELi192ENS_6half_tEfNS_4arch4Sm80ELb0ELb0ELb0ELb1ELb1ELb1ELb1ELb1EEENS1_21CollectiveEpilogueFwdINS6_IJS8_SA_S9_EEENS6_IJNS7_ILi1EEESI_SI_EEESC_SE_Li256ELb1ELb1ELb1ELb0EEENS1_36VarlenDynamicPersistentTileSchedulerILi128ELi64ELi256ELi256ELb1ELb1ELb0ELb0ELb1ELb1EEEEEEEEEvNT_6ParamsE) ;  /* 0xfffe5ff002007950 */ /* 0x000fea0003c3ffff */
.L_x_3463:
        /* <DEDUP_REMOVED lines=15> */
.L_x_6246:


//--------------------- .text._ZN7cutlass13device_kernelIN5flash19enable_sm80_to_sm89INS1_16FlashAttnFwdSm80INS1_25CollectiveMainloopFwdSm80ILi8ELi1ELb0EN4cute5tupleIJNS5_1CILi128EEENS7_ILi64EEENS7_ILi192EEEEEELi192ENS_6half_tEfNS_4arch4Sm80ELb0ELb1ELb0ELb0ELb1ELb0ELb1ELb1EEENS1_21CollectiveEpilogueFwdINS6_IJS8_SA_S9_EEENS6_IJNS7_ILi1EEESI_SI_EEESC_SE_Li256ELb0ELb1ELb1ELb0EEENS1_19SingleTileSchedulerILb0ELb1ELb1ELi128EEEEEEEEEvNT_6ParamsE --------------------------
	.section	.text._ZN7cutlass13device_kernelIN5flash19enable_sm80_to_sm89INS1_16FlashAttnFwdSm80INS1_25CollectiveMainloopFwdSm80ILi8ELi1ELb0EN4cute5tupleIJNS5_1CILi128EEENS7_ILi64EEENS7_ILi192EEEEEELi192ENS_6half_tEfNS_4arch4Sm80ELb0ELb1ELb0ELb0ELb1ELb0ELb1ELb1EEENS1_21CollectiveEpilogueFwdINS6_IJS8_SA_S9_EEENS6_IJNS7_ILi1EEESI_SI_EEESC_SE_Li256ELb0ELb1ELb1ELb0EEENS1_19SingleTileSchedulerILb0ELb1ELb1ELi128EEEEEEEEEvNT_6ParamsE,"ax",@progbits
	.sectioninfo	@"SHI_REGISTERS=235"
	.align	128
.text._ZN7cutlass13device_kernelIN5flash19enable_sm80_to_sm89INS1_16FlashAttnFwdSm80INS1_25CollectiveMainloopFwdSm80ILi8ELi1ELb0EN4cute5tupleIJNS5_1CILi128EEENS7_ILi64EEENS7_ILi192EEEEEELi192ENS_6half_tEfNS_4arch4Sm80ELb0ELb1ELb0ELb0ELb1ELb0ELb1ELb1EEENS1_21CollectiveEpilogueFwdINS6_IJS8_SA_S9_EEENS6_IJNS7_ILi1EEESI_SI_EEESC_SE_Li256ELb0ELb1ELb1ELb0EEENS1_19SingleTileSchedulerILb0ELb1ELb1ELi128EEEEEEEEEvNT_6ParamsE:
        .type           _ZN7cutlass13device_kernelIN5flash19enable_sm80_to_sm89INS1_16FlashAttnFwdSm80INS1_25CollectiveMainloopFwdSm80ILi8ELi1ELb0EN4cute5tupleIJNS5_1CILi128EEENS7_ILi64EEENS7_ILi192EEEEEELi192ENS_6half_tEfNS_4arch4Sm80ELb0ELb1ELb0ELb0ELb1ELb0ELb1ELb1EEENS1_21CollectiveEpilogueFwdINS6_IJS8_SA_S9_EEENS6_IJNS7_ILi1EEESI_SI_EEESC_SE_Li256ELb0ELb1ELb1ELb0EEENS1_19SingleTileSchedulerILb0ELb1ELb1ELi128EEEEEEEEEvNT_6ParamsE,@function
        .size           _ZN7cutlass13device_kernelIN5flash19enable_sm80_to_sm89INS1_16FlashAttnFwdSm80INS1_25CollectiveMainloopFwdSm80ILi8ELi1ELb0EN4cute5tupleIJNS5_1CILi128EEENS7_ILi64EEENS7_ILi192EEEEEELi192ENS_6half_tEfNS_4arch4Sm80ELb0ELb1ELb0ELb0ELb1ELb0ELb1ELb1EEENS1_21CollectiveEpilogueFwdINS6_IJS8_SA_S9_EEENS6_IJNS7_ILi1EEESI_SI_EEESC_SE_Li256ELb0ELb1ELb1ELb0EEENS1_19SingleTileSchedulerILb0ELb1ELb1ELi128EEEEEEEEEvNT_6ParamsE,(.L_x_6251 - _ZN7cutlass13device_kernelIN5flash19enable_sm80_to_sm89INS1_16FlashAttnFwdSm80INS1_25CollectiveMainloopFwdSm80ILi8ELi1ELb0EN4cute5tupleIJNS5_1CILi128EEENS7_ILi64EEENS7_ILi192EEEEEELi192ENS_6half_tEfNS_4arch4Sm80ELb0ELb1ELb0ELb0ELb1ELb0ELb1ELb1EEENS1_21CollectiveEpilogueFwdINS6_IJS8_SA_S9_EEENS6_IJNS7_ILi1EEESI_SI_EEESC_SE_Li256ELb0ELb1ELb1ELb0EEENS1_19SingleTileSchedulerILb0ELb1ELb1ELi128EEEEEEEEEvNT_6ParamsE)
        .other          _ZN7cutlass13device_kernelIN5flash19enable_sm80_to_sm89INS1_16FlashAttnFwdSm80INS1_25CollectiveMainloopFwdSm80ILi8ELi1ELb0EN4cute5tupleIJNS5_1CILi128EEENS7_ILi64EEENS7_ILi192EEEEEELi192ENS_6half_tEfNS_4arch4Sm80ELb0ELb1ELb0ELb0ELb1ELb0ELb1ELb1EEENS1_21CollectiveEpilogueFwdINS6_IJS8_SA_S9_EEENS6_IJNS7_ILi1EEESI_SI_EEESC_SE_Li256ELb0ELb1ELb1ELb0EEENS1_19SingleTileSchedulerILb0ELb1ELb1ELi128EEEEEEEEEvNT_6ParamsE,@"STO_CUDA_ENTRY STV_DEFAULT"
_ZN7cutlass13device_kernelIN5flash19enable_sm80_to_sm89INS1_16FlashAttnFwdSm80INS1_25CollectiveMainloopFwdSm80ILi8ELi1ELb0EN4cute5tupleIJNS5_1CILi128EEENS7_ILi64EEENS7_ILi192EEEEEELi192ENS_6half_tEfNS_4arch4Sm80ELb0ELb1ELb0ELb0ELb1ELb0ELb1ELb1EEENS1_21CollectiveEpilogueFwdINS6_IJS8_SA_S9_EEENS6_IJNS7_ILi1EEESI_SI_EEESC_SE_Li256ELb0ELb1ELb1ELb0EEENS1_19SingleTileSchedulerILb0ELb1ELb1ELi128EEEEEEEEEvNT_6ParamsE:
        /* <DEDUP_REMOVED lines=17> */
.L_x_3464:
[----:B------:R-:W-:Y:S02]  /*0110*/  ULDC.64 UR4, c[0x0][0x550] ;  /* 0x0001540000047ab9 */ /* 0x000fe40000000a00 */
[----:B------:R-:W-:Y:S02]  /*0120*/  UISETP.NE.AND UP0, UPT, UR4, 0x1, UPT ;  /* 0x000000010400788c */ /* 0x000fe4000bf05270 */
[----:B------:R-:W-:-:S02]  /*0130*/  UIMAD.WIDE.U32 UR8, UR7, UR5, URZ ;  /* 0x00000005070872a5 */ /* 0x000fc4000f8e003f */
[----:B------:R-:W-:Y:S02]  /*0140*/  ULDC UR4, c[0x0][0x558] ;  /* 0x0001560000047ab9 */ /* 0x000fe40000000800 */
[----:B------:R-:W-:-:S05]  /*0150*/  UMOV UR13, UR7 ;  /* 0x00000007000d7c82 */ /* 0x000fca0008000000 */
[----:B------:R-:W-:-:S03]  /*0160*/  @UP0 USHF.R.U32.HI UR13, URZ, UR4, UR9 ;  /* 0x000000043f0d0299 */ /* 0x000fc60008011609 */
.L_x_3465:
        /* <DEDUP_REMOVED lines=52> */
.L_x_3467:
[----:B------:R-:W-:Y:S02]  /*04b0*/  ULDC UR4, c[0x0][0x32c] ;  /* 0x0000cb0000047ab9 */ /* 0x000fe40000000800 */
[----:B------:R-:W-:-:S03]  /*04c0*/  UISETP.NE.AND UP2, UPT, UR9, UR4, UPT ;  /* 0x000000040900728c */ /* 0x000fc6000bf45270 */
[----:B------:R-:W-:Y:S02]  /*04d0*/  ULDC.64 UR4, c[0x0][0x330] ;  /* 0x0000cc0000047ab9 */ /* 0x000fe40000000a00 */
[----:B------:R-:W-:-:S07]  /*04e0*/  UIMAD.WIDE.U32 UR14, UR11, UR4, URZ ;  /* 0x000000040b0e72a5 */ /* 0x000fce000f8e003f */
[----:B------:R-:W-:Y:S02]  /*04f0*/  @UP2 UMOV UR9, UR15 ;  /* 0x0000000f00092c82 */ /* 0x000fe40008000000 */
[----:B------:R-:W-:Y:S02]  /*0500*/  @UP2 USHF.R.U32.HI UR11, URZ, UR5, UR9 ;  /* 0x000000053f0b2299 */ /* 0x000fe40008011609 */
.L_x_3468:
[----:B------:R-:W-:Y:S02]  /*0510*/  ULDC UR4, c[0x0][0x32c] ;  /* 0x0000cb0000047ab9 */ /* 0x000fe40000000800 */
[----:B------:R-:W-:-:S04]  /*0520*/  UIMAD UR4, UR11, UR4, UR4 ;  /* 0x000000040b0472a4 */ /* 0x000fc8000f8e0204 */
[----:B------:R-:W-:-:S04]  /*0530*/  UISETP.LT.AND UP2, UPT, UR8, UR4, UPT ;  /* 0x000000040800728c */ /* 0x000fc8000bf41270 */
[----:B------:R-:W-:Y:S02]  /*0540*/  USEL UR8, UR8, UR4, UP2 ;  /* 0x0000000408087287 */ /* 0x000fe40009000000 */
.L_x_3466:
        /* <DEDUP_REMOVED lines=34> */
.L_x_3470:
[----:B------:R-:W-:Y:S02]  /*0770*/  ULDC UR4, c[0x0][0x32c] ;  /* 0x0000cb0000047ab9 */ /* 0x000fe40000000800 */
[----:B------:R-:W-:-:S03]  /*0780*/  UISETP.NE.AND UP2, UPT, UR4, 0x1, UPT ;  /* 0x000000010400788c */ /* 0x000fc6000bf45270 */
[----:B------:R-:W-:Y:S02]  /*0790*/  ULDC.64 UR4, c[0x0][0x330] ;  /* 0x0000cc0000047ab9 */ /* 0x000fe40000000a00 */
[----:B------:R-:W-:-:S07]  /*07a0*/  UIMAD.WIDE.U32 UR14, UR9, UR4, URZ ;  /* 0x00000004090e72a5 */ /* 0x000fce000f8e003f */
[----:B------:R-:W-:Y:S02]  /*07b0*/  @UP2 UMOV UR11, UR15 ;  /* 0x0000000f000b2c82 */ /* 0x000fe40008000000 */
[----:B------:R-:W-:Y:S02]  /*07c0*/  @UP2 USHF.R.U32.HI UR9, URZ, UR5, UR11 ;  /* 0x000000053f092299 */ /* 0x000fe4000801160b */
.L_x_3471:
[----:B------:R-:W-:Y:S02]  /*07d0*/  ULDC UR4, c[0x0][0x32c] ;  /* 0x0000cb0000047ab9 */ /* 0x000fe40000000800 */
[----:B------:R-:W-:-:S04]  /*07e0*/  UIMAD UR4, UR9, UR4, URZ ;  /* 0x00000004090472a4 */ /* 0x000fc8000f8e023f */
[----:B------:R-:W-:-:S04]  /*07f0*/  UISETP.LT.AND UP2, UPT, UR8, UR4, UPT ;  /* 0x000000040800728c */ /* 0x000fc8000bf41270 */
[----:B------:R-:W-:-:S04]  /*0800*/  USEL UR8, UR8, UR4, !UP2 ;  /* 0x0000000408087287 */ /* 0x000fc8000d000000 */
.L_x_3469:
        /* <DEDUP_REMOVED lines=46> */
.L_x_3472:
        /* <DEDUP_REMOVED lines=17> */
[----:B-1----:R-:W-:Y:S01]  /*0c00*/  CS2R R2, SRZ ;  /* 0x0000000000027805 */ /* 0x002fe2000001ff00 */
        /* <DEDUP_REMOVED lines=76> */
[----:B------:R-:W-:Y:S01]  /*10d0*/  ISETP.GE.AND P3, PT, R210, c[0x0][0x198], PT ;  /* 0x00006600d2007a0c */ /* 0x000fe20003f66270 */
[----:B------:R-:W-:Y:S01]  /*10e0*/  UIADD3 UR5, UR15, UR5, URZ ;  /* 0x000000050f057290 */ /* 0x000fe2000fffe03f */
[----:B------:R-:W-:Y:S01]  /*10f0*/  IMAD.U32 R9, RZ, RZ, UR15 ;  /* 0x0000000fff097e24 */ /* 0x000fe2000f8e00ff */
[----:B------:R-:W-:Y:S01]  /*1100*/  BSSY B0, `(.L_x_3474) ;  /* 0x0000040000007945 */ /* 0x000fe20003800000 */
        /* <DEDUP_REMOVED lines=15> */
[----:B------:R-:W-:Y:S02]  /*1200*/  SHF.R.U32.HI R4, RZ, 0x3, R199 ;  /* 0x00000003ff047819 */ /* 0x000fe400000116c7 */
[----:B------:R-:W-:Y:S01]  /*1210*/  LOP3.LUT R199, R199, 0x38, R210, 0xf8, !PT ;  /* 0x00000038c7c77812 */ /* 0x000fe200078ef8d2 */
[----:B------:R-:W-:Y:S01]  /*1220*/  IMAD.IADD R9, R9, 0x1, R7 ;  /* 0x0000000109097824 */ /* 0x000fe200078e0207 */
[----:B------:R-:W-:Y:S01]  /*1230*/  LEA.HI R7, R81, R78, RZ, 0x4 ;  /* 0x0000004e51077211 */ /* 0x000fe200078f20ff */
[----:B------:R-:W-:Y:S01]  /*1240*/  IMAD R2, R2, c[0x0][0x1a8], RZ ;  /* 0x00006a0002027a24 */ /* 0x000fe200078e02ff */
[----:B------:R-:W-:Y:S01]  /*1250*/  LOP3.LUT R199, R199, R4, RZ, 0x3c, !PT ;  /* 0x00000004c7c77212 */ /* 0x000fe200078e3cff */
[----:B------:R-:W-:Y:S01]  /*1260*/  IMAD.WIDE.U32 R8, R3, c[0x0][0x1a8], R8 ;  /* 0x00006a0003087a25 */ /* 0x000fe200078e0008 */
[----:B------:R-:W-:-:S02]  /*1270*/  IADD3 R4, R210, 0x80, RZ ;  /* 0x00000080d2047810 */ /* 0x000fc40007ffe0ff */
[----:B------:R-:W-:Y:S01]  /*1280*/  LOP3.LUT R199, R199, 0xfffffe00, R12, 0xf8, !PT ;  /* 0xfffffe00c7c77812 */ /* 0x000fe200078ef80c */
[----:B------:R-:W-:Y:S01]  /*1290*/  IMAD R11, R3, c[0x0][0x1ac], R2 ;  /* 0x00006b00030b7a24 */ /* 0x000fe200078e0202 */
[----:B------:R-:W-:Y:S02]  /*12a0*/  LOP3.LUT R3, R7, 0xfffffff0, RZ, 0xc0, !PT ;  /* 0xfffffff007037812 */ /* 0x000fe400078ec0ff */
[----:B------:R-:W-:Y:S01]  /*12b0*/  LEA R14, P0, R8, c[0x0][0x160], 0x1 ;  /* 0x00005800080e7a11 */ /* 0x000fe200078008ff */
[----:B------:R-:W-:Y:S02]  /*12c0*/  IMAD.IADD R10, R9, 0x1, R11 ;  /* 0x00000001090a7824 */ /* 0x000fe400078e020b */
[----:B------:R-:W-:Y:S02]  /*12d0*/  IMAD.IADD R2, R78, 0x1, -R3 ;  /* 0x000000014e027824 */ /* 0x000fe400078e0a03 */
[----:B------:R1:W4:Y:S01]  /*12e0*/  SHFL.IDX PT, R16, R14, RZ, 0x181f ;  /* 0x00181fff0e107589 */ /* 0x00032200000e0000 */
[----:B------:R-:W-:-:S02]  /*12f0*/  LEA.HI.X R10, R8, c[0x0][0x164], R10, 0x1, P0 ;  /* 0x00005900080a7a11 */ /* 0x000fc400000f0c0a */
[----:B------:R-:W-:Y:S02]  /*1300*/  SHF.R.S32.HI R3, RZ, 0x1f, R2 ;  /* 0x0000001fff037819 */ /* 0x000fe40000011402 */
[----:B------:R-:W-:Y:S01]  /*1310*/  IADD3 R8, R40, UR24, RZ ;  /* 0x0000001828087c10 */ /* 0x000fe2000fffe0ff */
[----:B------:R1:W2:Y:S01]  /*1320*/  SHFL.IDX PT, R17, R10, RZ, 0x181f ;  /* 0x00181fff0a117589 */ /* 0x0002a200000e0000 */
[----:B------:R-:W-:Y:S01]  /*1330*/  LEA.HI R6, R3, R2, RZ, 0x3 ;  /* 0x0000000203067211 */ /* 0x000fe200078f18ff */
[----:B------:R-:W-:Y:S01]  /*1340*/  IMAD.MOV.U32 R3, RZ, RZ, 0x20 ;  /* 0x00000020ff037424 */ /* 0x000fe200078e00ff */
[----:B------:R-:W-:Y:S02]  /*1350*/  ISETP.GE.AND P5, PT, R8, UR4, PT ;  /* 0x0000000408007c0c */ /* 0x000fe4000bfa6270 */
[----:B------:R-:W-:Y:S02]  /*1360*/  LOP3.LUT R9, R6, 0xfffffff8, RZ, 0xc0, !PT ;  /* 0xfffffff806097812 */ /* 0x000fe400078ec0ff */
[----:B------:R-:W-:-:S03]  /*1370*/  ISETP.GE.AND P0, PT, R4, c[0x0][0x198], PT ;  /* 0x0000660004007a0c */ /* 0x000fc60003f06270 */
[----:B------:R-:W-:Y:S02]  /*1380*/  IMAD.IADD R9, R2, 0x1, -R9 ;  /* 0x0000000102097824 */ /* 0x000fe400078e0a09 */
[----:B------:R-:W-:Y:S01]  /*1390*/  IMAD.MOV.U32 R2, RZ, RZ, 0x10 ;  /* 0x00000010ff027424 */ /* 0x000fe200078e00ff */
[----:B---3--:R3:W5:Y:S02]  /*13a0*/  @P2 R2UR UR7, R5 ;  /* 0x00000000050723c2 */ /* 0x00876400000e0000 */
[----:B-----5:R-:W-:Y:S01]  /*13b0*/  @!UP2 UMOV UR7, UR6 ;  /* 0x000000060007ac82 */ /* 0x020fe20008000000 */
[----:B---3--:R-:W-:-:S04]  /*13c0*/  IADD3 R5, R210, 0x40, RZ ;  /* 0x00000040d2057810 */ /* 0x008fc80007ffe0ff */
[----:B------:R-:W-:-:S04]  /*13d0*/  ISETP.GE.AND P4, PT, R5, c[0x0][0x198], PT ;  /* 0x0000660005007a0c */ /* 0x000fc80003f86270 */
[----:B------:R-:W-:-:S05]  /*13e0*/  R2P PR, R9, 0x6 ;  /* 0x0000000609007804 */ /* 0x000fca0000000000 */
[----:B------:R-:W-:Y:S02]  /*13f0*/  SEL R2, R2, 0xfffffff0, !P1 ;  /* 0xfffffff002027807 */ /* 0x000fe40004800000 */
        /* <DEDUP_REMOVED lines=16> */
.L_x_3475:
[----:B-12-4-:R-:W-:Y:S05]  /*1500*/  BSYNC B0 ;  /* 0x0000000000007941 */ /* 0x016fea0003800000 */
.L_x_3474:
        /* <DEDUP_REMOVED lines=20> */
.L_x_3477:
[----:B------:R-:W-:Y:S05]  /*1650*/  BSYNC B0 ;  /* 0x0000000000007941 */ /* 0x000fea0003800000 */
.L_x_3476:
        /* <DEDUP_REMOVED lines=20> */
.L_x_3479:
[----:B------:R-:W-:Y:S05]  /*17a0*/  BSYNC B0 ;  /* 0x0000000000007941 */ /* 0x000fea0003800000 */
.L_x_3478:
[----:B------:R-:W-:Y:S01]  /*17b0*/  UIADD3 UR25, UR20, -0x1, URZ ;  /* 0xffffffff14197890 */ /* 0x000fe2000fffe03f */
[----:B------:R-:W-:Y:S01]  /*17c0*/  IMAD.MOV.U32 R11, RZ, RZ, c[0x0][0x2b8] ;  /* 0x0000ae00ff0b7624 */ /* 0x000fe200078e00ff */
[----:B---3--:R-:W-:Y:S01]  /*17d0*/  SHFL.IDX PT, R16, R14, 0x3, 0x181f ;  /* 0x00781f000e107f89 */ /* 0x008fe200000e0000 */
[----:B------:R-:W-:Y:S01]  /*17e0*/  SHF.R.S32.HI R12, RZ, 0x1f, R5 ;  /* 0x0000001fff0c7819 */ /* 0x000fe20000011405 */
[----:B------:R-:W-:Y:S01]  /*17f0*/  USHF.L.U32 UR11, UR25, 0x6, URZ ;  /* 0x00000006190b7899 */ /* 0x000fe2000800063f */
[----:B------:R-:W-:Y:S01]  /*1800*/  IMAD.SHL.U32 R199, R199, 0x2, RZ ;  /* 0x00000002c7c77824 */ /* 0x000fe200078e00ff */
[----:B------:R-:W-:Y:S01]  /*1810*/  ISETP.NE.AND P2, PT, R11, 0x1, PT ;  /* 0x000000010b00780c */ /* 0x000fe20003f45270 */
[----:B----4-:R-:W3:Y:S01]  /*1820*/  SHFL.IDX PT, R17, R10, 0x3, 0x181f ;  /* 0x00781f000a117f89 */ /* 0x010ee200000e0000 */
[----:B------:R-:W-:Y:S01]  /*1830*/  IADD3 R11, R8, 0x60, RZ ;  /* 0x00000060080b7810 */ /* 0x000fe20007ffe0ff */
[----:B------:R-:W-:Y:S01]  /*1840*/  USHF.R.S32.HI UR6, URZ, 0x1f, UR7 ;  /* 0x0000001f3f067899 */ /* 0x000fe20008011407 */
[----:B------:R-:W-:Y:S01]  /*1850*/  IADD3 R8, R202, UR11, RZ ;  /* 0x0000000bca087c10 */ /* 0x000fe2000fffe0ff */
[----:B------:R-:W-:Y:S01]  /*1860*/  IMAD.MOV.U32 R200, RZ, RZ, RZ ;  /* 0x000000ffffc87224 */ /* 0x000fe200078e00ff */
[----:B------:R-:W-:Y:S01]  /*1870*/  ISETP.GE.AND P5, PT, R11, UR4, PT ;  /* 0x000000040b007c0c */ /* 0x000fe2000bfa6270 */
[----:B------:R-:W-:Y:S01]  /*1880*/  ULDC.64 UR4, c[0x0][0x2b0] ;  /* 0x0000ac0000047ab9 */ /* 0x000fe20000000a00 */
[C---:B------:R-:W-:Y:S01]  /*1890*/  IADD3 R201, R8.reuse, UR12, RZ ;  /* 0x0000000c08c97c10 */ /* 0x040fe2000fffe0ff */
[----:B------:R-:W-:Y:S01]  /*18a0*/  UIMAD UR6, UR6, UR4, URZ ;  /* 0x00000004060672a4 */ /* 0x000fe2000f8e023f */
[----:B------:R-:W-:Y:S01]  /*18b0*/  ISETP.GE.AND P6, PT, R8, UR10, PT ;  /* 0x0000000a08007c0c */ /* 0x000fe2000bfc6270 */
[----:B------:R-:W-:Y:S01]  /*18c0*/  UIMAD.WIDE.U32 UR16, UR7, UR4, URZ ;  /* 0x00000004071072a5 */ /* 0x000fe2000f8e003f */
[----:B------:R-:W-:Y:S01]  /*18d0*/  LEA.HI R209, R12, R5, RZ, 0x3 ;  /* 0x000000050cd17211 */ /* 0x000fe200078f18ff */
[----:B------:R-:W-:Y:S01]  /*18e0*/  @P2 IMAD.HI.U32 R11, R201, c[0x0][0x2bc], RZ ;  /* 0x0000af00c90b2a27 */ /* 0x000fe200078e00ff */
[----:B------:R-:W-:Y:S01]  /*18f0*/  ISETP.GT.OR P6, PT, R202, 0x3f, P6 ;  /* 0x0000003fca00780c */ /* 0x000fe200037c4670 */
[----:B------:R-:W-:Y:S01]  /*1900*/  UIMAD UR5, UR7, UR5, UR6 ;  /* 0x00000005070572a4 */ /* 0x000fe2000f8e0206 */
[----:B------:R-:W-:Y:S01]  /*1910*/  LOP3.LUT R209, R209, 0xfffffff8, RZ, 0xc0, !PT ;  /* 0xfffffff8d1d17812 */ /* 0x000fe200078ec0ff */
[----:B------:R-:W-:Y:S01]  /*1920*/  IMAD.MOV.U32 R8, RZ, RZ, R201 ;  /* 0x000000ffff087224 */ /* 0x000fe200078e00c9 */
[----:B------:R-:W-:Y:S01]  /*1930*/  @P2 SHF.R.U32.HI R8, RZ, c[0x0][0x2c0], R11 ;  /* 0x0000b000ff082a19 */ /* 0x000fe2000001160b */
[----:B------:R-:W-:Y:S01]  /*1940*/  UIADD3 UR8, UR17, UR5, URZ ;  /* 0x0000000511087290 */ /* 0x000fe2000fffe03f */
[----:B------:R-:W-:Y:S01]  /*1950*/  SHF.R.S32.HI R11, RZ, 0x1f, R4 ;  /* 0x0000001fff0b7819 */ /* 0x000fe20000011404 */
[----:B-123--:R-:W-:-:S03]  /*1960*/  @!P5 IMAD.WIDE R14, R210, 0x2, R16 ;  /* 0x00000002d20ed825 */ /* 0x00efc600078e0210 */
[----:B------:R-:W-:Y:S01]  /*1970*/  LEA.HI R208, R11, R4, RZ, 0x3 ;  /* 0x000000040bd07211 */ /* 0x000fe200078f18ff */
[----:B------:R-:W-:Y:S02]  /*1980*/  USHF.R.S32.HI UR6, URZ, 0x1f, UR13 ;  /* 0x0000001f3f067899 */ /* 0x000fe4000801140d */
[----:B------:R-:W-:Y:S01]  /*1990*/  @!P6 IADD3 R12, P1, R8, UR16, RZ ;  /* 0x00000010080cec10 */ /* 0x000fe2000ff3e0ff */
[--C-:B------:R-:W-:Y:S01]  /*19a0*/  @!P5 IMAD.WIDE R18, R209, 0x2, R16.reuse ;  /* 0x00000002d112d825 */ /* 0x100fe200078e0210 */
[----:B------:R-:W-:Y:S01]  /*19b0*/  LOP3.LUT R208, R208, 0xfffffff8, RZ, 0xc0, !PT ;  /* 0xfffffff8d0d07812 */ /* 0x000fe200078ec0ff */
[----:B------:R-:W-:Y:S01]  /*19c0*/  @!PT LDS RZ, [RZ] ;  /* 0x00000000fffff984 */ /* 0x000fe20000000800 */
[----:B------:R1:W-:Y:S01]  /*19d0*/  @!P5 LDGSTS.E.BYPASS.LTC128B.128 [R199+0xf100], [R14.64], !P3 ;  /* 0x0f1000000ec7dfae */ /* 0x0003e2000d901d52 */
[----:B------:R-:W-:Y:S01]  /*19e0*/  @!P6 LEA.HI.X.SX32 R11, R8, UR8, 0x1, P1 ;  /* 0x00000008080bec11 */ /* 0x000fe200088f0eff */
[----:B------:R-:W-:Y:S01]  /*19f0*/  ULDC.64 UR4, c[0x0][0x1e8] ;  /* 0x00007a0000047ab9 */ /* 0x000fe20000000a00 */
[----:B------:R-:W-:Y:S01]  /*1a00*/  @!P6 LEA R10, P1, R12, c[0x0][0x2a0], 0x2 ;  /* 0x0000a8000c0aea11 */ /* 0x000fe200078210ff */
[----:B------:R-:W-:Y:S01]  /*1a10*/  @!P5 IMAD.WIDE R16, R208, 0x2, R16 ;  /* 0x00000002d010d825 */ /* 0x000fe200078e0210 */
[----:B------:R2:W-:Y:S02]  /*1a20*/  @!P5 LDGSTS.E.BYPASS.LTC128B.128 [R199+0x13100], [R18.64], !P4 ;  /* 0x1310000012c7dfae */ /* 0x0005e4000e101d52 */
[----:B------:R-:W-:-:S02]  /*1a30*/  @!P6 LEA.HI.X R11, R12, c[0x0][0x2a4], R11, 0x2, P1 ;  /* 0x0000a9000c0bea11 */ /* 0x000fc400008f140b */
[----:B------:R3:W-:Y:S04]  /*1a40*/  @!P5 LDGSTS.E.BYPASS.LTC128B.128 [R199+0x17100], [R16.64], !P0 ;  /* 0x1710000010c7dfae */ /* 0x0007e8000c101d52 */
[----:B------:R-:W0:Y:S04]  /*1a50*/  LDGDEPBAR ;  /* 0x00000000000079af */ /* 0x000e280000000000 */
        /* <DEDUP_REMOVED lines=8> */
[----:B------:R-:W-:Y:S01]  /*1ae0*/  IMAD.U32 R77, RZ, RZ, UR11 ;  /* 0x0000000bff4d7e24 */ /* 0x000fe2000f8e00ff */
[----:B------:R-:W-:Y:S01]  /*1af0*/  LOP3.LUT R15, R15, 0x1c0, RZ, 0xc0, !PT ;  /* 0x000001c00f0f7812 */ /* 0x000fe200078ec0ff */
[----:B------:R-:W-:Y:S01]  /*1b00*/  IMAD.WIDE.U32 R12, R201, c[0x0][0x1e0], RZ ;  /* 0x00007800c90c7a25 */ /* 0x000fe200078e00ff */
[----:B------:R-:W-:Y:S01]  /*1b10*/  SHF.R.S32.HI R14, RZ, 0x1f, R201 ;  /* 0x0000001fff0e7819 */ /* 0x000fe200000114c9 */
[----:B------:R-:W-:Y:S01]  /*1b20*/  UIADD3 UR7, UR15, UR7, URZ ;  /* 0x000000070f077290 */ /* 0x000fe2000fffe03f */
[----:B------:R-:W-:Y:S01]  /*1b30*/  LOP3.LUT P3, RZ, R0, 0x2, RZ, 0xc0, !PT ;  /* 0x0000000200ff7812 */ /* 0x000fe2000786c0ff */
[----:B---3--:R-:W-:Y:S01]  /*1b40*/  IMAD.MOV.U32 R16, RZ, RZ, R12 ;  /* 0x000000ffff107224 */ /* 0x008fe200078e000c */
[----:B------:R-:W-:Y:S01]  /*1b50*/  SHF.R.S32.HI R12, RZ, 0x4, R7 ;  /* 0x00000004ff0c7819 */ /* 0x000fe20000011407 */
[C---:B------:R-:W-:Y:S01]  /*1b60*/  IMAD R8, R14.reuse, c[0x0][0x1e0], RZ ;  /* 0x000078000e087a24 */ /* 0x040fe200078e02ff */
[----:B------:R-:W-:Y:S01]  /*1b70*/  ULDC.64 UR4, c[0x0][0x210] ;  /* 0x0000840000047ab9 */ /* 0x000fe20000000a00 */
[----:B------:R-:W-:Y:S01]  /*1b80*/  IMAD R14, R14, c[0x0][0x208], RZ ;  /* 0x000082000e0e7a24 */ /* 0x000fe200078e02ff */
[----:B------:R-:W-:Y:S01]  /*1b90*/  LEA.HI R7, R7, R12, RZ, 0x1 ;  /* 0x0000000c07077211 */ /* 0x000fe200078f08ff */
[C---:B------:R-:W-:Y:S01]  /*1ba0*/  IMAD R8, R201.reuse, c[0x0][0x1e4], R8 ;  /* 0x00007900c9087a24 */ /* 0x040fe200078e0208 */
[----:B------:R-:W-:Y:S01]  /*1bb0*/  UIMAD UR6, UR6, UR4, URZ ;  /* 0x00000004060672a4 */ /* 0x000fe2000f8e023f */
[----:B--2---:R-:W-:Y:S01]  /*1bc0*/  IMAD.WIDE.U32 R18, R201, c[0x0][0x208], RZ ;  /* 0x00008200c9127a25 */ /* 0x004fe200078e00ff */
[----:B------:R-:W-:Y:S01]  /*1bd0*/  LOP3.LUT R7, R7, 0xfffffffe, RZ, 0xc0, !PT ;  /* 0xfffffffe07077812 */ /* 0x000fe200078ec0ff */
[----:B------:R-:W-:Y:S01]  /*1be0*/  UIMAD.WIDE.U32 UR22, UR13, UR4, URZ ;  /* 0x000000040d1672a5 */ /* 0x000fe2000f8e003f */
[----:B------:R-:W-:Y:S01]  /*1bf0*/  ISETP.GE.AND P5, PT, R210, c[0x0][0x1d4], PT ;  /* 0x00007500d2007a0c */ /* 0x000fe20003fa6270 */
[----:B------:R-:W-:Y:S01]  /*1c00*/  IMAD.IADD R17, R13, 0x1, R8 ;  /* 0x000000010d117824 */ /* 0x000fe200078e0208 */
[----:B------:R-:W-:Y:S01]  /*1c10*/  UIMAD UR6, UR13, UR5, UR6 ;  /* 0x000000050d0672a4 */ /* 0x000fe2000f8e0206 */
[C---:B----4-:R-:W-:Y:S01]  /*1c20*/  IMAD.SHL.U32 R10, R40.reuse, 0x8, RZ ;  /* 0x00000008280a7824 */ /* 0x050fe200078e00ff */
[----:B------:R-:W-:Y:S01]  /*1c30*/  IADD3 R40, -R40, UR10, -R77 ;  /* 0x0000000a28287c10 */ /* 0x000fe2000fffe94d */
[----:B------:R-:W-:Y:S01]  /*1c40*/  IMAD R13, R201, c[0x0][0x20c], R14 ;  /* 0x00008300c90d7a24 */ /* 0x000fe200078e020e */
[----:B------:R-:W-:Y:S01]  /*1c50*/  UIADD3 UR6, UR23, UR6, URZ ;  /* 0x0000000617067290 */ /* 0x000fe2000fffe03f */
[----:B------:R-:W-:Y:S01]  /*1c60*/  IMAD.IADD R7, R12, 0x1, -R7 ;  /* 0x000000010c077824 */ /* 0x000fe200078e0a07 */
[----:B------:R-:W-:Y:S01]  /*1c70*/  LOP3.LUT R10, R15, 0x8, R10, 0xf8, !PT ;  /* 0x000000080f0a7812 */ /* 0x000fe200078ef80a */
[----:B------:R-:W-:Y:S01]  /*1c80*/  IMAD.IADD R13, R19, 0x1, R13 ;  /* 0x00000001130d7824 */ /* 0x000fe200078e020d */
[----:B------:R-:W-:Y:S01]  /*1c90*/  SHF.R.U32.HI R15, RZ, 0x3, R15 ;  /* 0x00000003ff0f7819 */ /* 0x000fe2000001160f */
[----:B------:R-:W-:Y:S01]  /*1ca0*/  IMAD.MOV.U32 R12, RZ, RZ, R18 ;  /* 0x000000ffff0c7224 */ /* 0x000fe200078e0012 */
[----:B------:R-:W-:Y:S01]  /*1cb0*/  ISETP.GE.AND P1, PT, R40, 0x1, PT ;  /* 0x000000012800780c */ /* 0x000fe20003f26270 */
[----:B------:R-:W-:Y:S01]  /*1cc0*/  IMAD.SHL.U32 R76, R7, 0x8, RZ ;  /* 0x00000008074c7824 */ /* 0x000fe200078e00ff */
[----:B------:R-:W-:Y:S01]  /*1cd0*/  LOP3.LUT R10, R10, R15, RZ, 0x3c, !PT ;  /* 0x0000000f0a0a7212 */ /* 0x000fe200078e3cff */
[----:B------:R-:W-:Y:S01]  /*1ce0*/  IMAD.SHL.U32 R15, R9, 0x40, RZ ;  /* 0x00000040090f7824 */ /* 0x000fe200078e00ff */
[----:B------:R-:W-:Y:S01]  /*1cf0*/  ISETP.GE.AND P4, PT, R5, c[0x0][0x1d4], PT ;  /* 0x0000750005007a0c */ /* 0x000fe20003f86270 */
[----:B------:R-:W-:Y:S01]  /*1d00*/  IMAD.SHL.U32 R79, R6, 0x40, RZ ;  /* 0x00000040064f7824 */ /* 0x000fe200078e00ff */
[----:B------:R-:W-:Y:S01]  /*1d10*/  LEA.HI R82, R81, R78, RZ, 0x5 ;  /* 0x0000004e51527211 */ /* 0x000fe200078f28ff */
[----:B------:R-:W-:Y:S01]  /*1d20*/  IMAD R197, R7, 0x200, R10 ;  /* 0x0000020007c57824 */ /* 0x000fe200078e020a */
[----:B------:R-:W-:Y:S01]  /*1d30*/  LOP3.LUT R15, R15, 0x1c0, RZ, 0xc0, !PT ;  /* 0x000001c00f0f7812 */ /* 0x000fe200078ec0ff */
[----:B------:R-:W-:Y:S01]  /*1d40*/  UISETP.GT.AND UP2, UPT, UR25, UR9, UPT ;  /* 0x000000091900728c */ /* 0x000fe2000bf44270 */
[----:B------:R-:W-:Y:S01]  /*1d50*/  LOP3.LUT R79, R79, 0xfffffe00, RZ, 0xc0, !PT ;  /* 0xfffffe004f4f7812 */ /* 0x000fe200078ec0ff */
[----:B------:R-:W-:Y:S01]  /*1d60*/  IMAD.SHL.U32 R197, R197, 0x2, RZ ;  /* 0x00000002c5c57824 */ /* 0x000fe200078e00ff */
[----:B------:R-:W-:-:S02]  /*1d70*/  LOP3.LUT R76, R15, 0x8, R76, 0xf8, !PT ;  /* 0x000000080f4c7812 */ /* 0x000fc400078ef84c */
[----:B------:R-:W-:Y:S02]  /*1d80*/  SHF.R.U32.HI R15, RZ, 0x3, R15 ;  /* 0x00000003ff0f7819 */ /* 0x000fe4000001160f */
[----:B------:R-:W-:Y:S02]  /*1d90*/  IADD3 R196, R197, 0x6120, RZ ;  /* 0x00006120c5c47810 */ /* 0x000fe40007ffe0ff */
[----:B------:R-:W-:Y:S02]  /*1da0*/  LOP3.LUT R76, R76, R15, RZ, 0x3c, !PT ;  /* 0x0000000f4c4c7212 */ /* 0x000fe400078e3cff */
[----:B------:R-:W-:Y:S02]  /*1db0*/  SHF.R.S32.HI R80, RZ, 0x5, R82 ;  /* 0x00000005ff507819 */ /* 0x000fe40000011452 */
[----:B------:R-:W-:Y:S02]  /*1dc0*/  IADD3 R205, R199, 0x100, RZ ;  /* 0x00000100c7cd7810 */ /* 0x000fe40007ffe0ff */
[----:B------:R-:W-:-:S02]  /*1dd0*/  SHF.R.S32.HI R212, RZ, 0x1f, R209 ;  /* 0x0000001fffd47819 */ /* 0x000fc400000114d1 */
[----:B------:R-:W-:Y:S02]  /*1de0*/  SHF.R.S32.HI R211, RZ, 0x1f, R208 ;  /* 0x0000001fffd37819 */ /* 0x000fe400000114d0 */
[----:B-----5:R-:W-:Y:S01]  /*1df0*/  SHF.R.S32.HI R8, RZ, 0x1f, R200 ;  /* 0x0000001fff087819 */ /* 0x020fe200000114c8 */
[----:B------:R-:W-:-:S04]  /*1e00*/  IMAD.WIDE.U32 R16, R200, c[0x0][0x1f0], R16 ;  /* 0x00007c00c8107a25 */ /* 0x000fc800078e0010 */
[----:B------:R-:W-:Y:S01]  /*1e10*/  IMAD R11, R8, c[0x0][0x1f0], RZ ;  /* 0x00007c00080b7a24 */ /* 0x000fe200078e02ff */
[----:B------:R-:W-:-:S03]  /*1e20*/  IADD3 R16, P0, R16, UR14, RZ ;  /* 0x0000000e10107c10 */ /* 0x000fc6000ff1e0ff */
[----:B------:R-:W-:-:S05]  /*1e30*/  IMAD R11, R200, c[0x0][0x1f4], R11 ;  /* 0x00007d00c80b7a24 */ /* 0x000fca00078e020b */
[----:B------:R-:W-:Y:S02]  /*1e40*/  IADD3.X R11, R17, UR7, R11, P0, !PT ;  /* 0x00000007110b7c10 */ /* 0x000fe400087fe40b */
[----:B------:R-:W-:-:S04]  /*1e50*/  LEA R17, P0, R16, c[0x0][0x1c8], 0x1 ;  /* 0x0000720010117a11 */ /* 0x000fc800078008ff */
[----:B------:R-:W-:Y:S01]  /*1e60*/  LEA.HI.X R16, R16, c[0x0][0x1cc], R11, 0x1, P0 ;  /* 0x0000730010107a11 */ /* 0x000fe200000f0c0b */
[----:B------:R-:W-:Y:S01]  /*1e70*/  IMAD R11, R8, c[0x0][0x218], RZ ;  /* 0x00008600080b7a24 */ /* 0x000fe200078e02ff */
[----:B------:R-:W-:Y:S01]  /*1e80*/  SHFL.IDX PT, R10, R17, 0x1, 0x181f ;  /* 0x00381f00110a7f89 */ /* 0x000fe200000e0000 */
[----:B------:R-:W-:-:S03]  /*1e90*/  IMAD.WIDE.U32 R8, R200, c[0x0][0x218], R12 ;  /* 0x00008600c8087a25 */ /* 0x000fc600078e000c */
[----:B------:R-:W-:Y:S01]  /*1ea0*/  SHFL.IDX PT, R12, R17, RZ, 0x181f ;  /* 0x00181fff110c7589 */ /* 0x000fe200000e0000 */
[----:B------:R-:W-:Y:S01]  /*1eb0*/  IMAD R7, R200, c[0x0][0x21c], R11 ;  /* 0x00008700c8077a24 */ /* 0x000fe200078e020b */
[----:B------:R-:W-:Y:S02]  /*1ec0*/  IADD3 R8, P0, R8, UR22, RZ ;  /* 0x0000001608087c10 */ /* 0x000fe4000ff1e0ff */
[----:B------:R-:W1:Y:S02]  /*1ed0*/  SHFL.IDX PT, R13, R16, RZ, 0x181f ;  /* 0x00181fff100d7589 */ /* 0x000e6400000e0000 */
[----:B------:R-:W-:Y:S02]  /*1ee0*/  IADD3.X R7, R9, UR6, R7, P0, !PT ;  /* 0x0000000609077c10 */ /* 0x000fe400087fe407 */
[----:B------:R2:W3:Y:S01]  /*1ef0*/  SHFL.IDX PT, R11, R16, 0x1, 0x181f ;  /* 0x00381f00100b7f89 */ /* 0x0004e200000e0000 */
[----:B------:R-:W-:Y:S02]  /*1f00*/  LEA R14, P0, R8, c[0x0][0x1f8], 0x1 ;  /* 0x00007e00080e7a11 */ /* 0x000fe400078008ff */
[----:B------:R-:W-:-:S02]  /*1f10*/  IADD3 R9, R197, 0x6100, RZ ;  /* 0x00006100c5097810 */ /* 0x000fc40007ffe0ff */
[----:B------:R-:W-:Y:S01]  /*1f20*/  LEA.HI.X R7, R8, c[0x0][0x1fc], R7, 0x1, P0 ;  /* 0x00007f0008077a11 */ /* 0x000fe200000f0c07 */
[----:B------:R-:W-:Y:S01]  /*1f30*/  SHFL.IDX PT, R44, R14, RZ, 0x181f ;  /* 0x00181fff0e2c7589 */ /* 0x000fe200000e0000 */
[----:B------:R-:W-:Y:S02]  /*1f40*/  ISETP.GT.AND P0, PT, R40, 0x20, PT ;  /* 0x000000202800780c */ /* 0x000fe40003f04270 */
[----:B------:R-:W-:Y:S01]  /*1f50*/  @P3 IADD3 R196, R9, -0x20, RZ ;  /* 0xffffffe009c43810 */ /* 0x000fe20007ffe0ff */
[----:B------:R4:W5:Y:S01]  /*1f60*/  SHFL.IDX PT, R68, R14, 0x1, 0x181f ;  /* 0x00381f000e447f89 */ /* 0x00096200000e0000 */
[----:B------:R-:W-:Y:S02]  /*1f70*/  ISETP.GE.AND P3, PT, R4, c[0x0][0x1d4], PT ;  /* 0x0000750004007a0c */ /* 0x000fe40003f66270 */
[----:B------:R-:W-:Y:S01]  /*1f80*/  IADD3 R187, R196, 0x800, RZ ;  /* 0x00000800c4bb7810 */ /* 0x000fe20007ffe0ff */
[----:B------:R-:W-:Y:S01]  /*1f90*/  SHFL.IDX PT, R9, R7, RZ, 0x181f ;  /* 0x00181fff07097589 */ /* 0x000fe200000e0000 */
[----:B------:R-:W-:-:S02]  /*1fa0*/  SEL R213, RZ, 0x10, P3 ;  /* 0x00000010ffd57807 */ /* 0x000fc40001800000 */
[C---:B------:R-:W-:Y:S01]  /*1fb0*/  IADD3 R186, R196.reuse, 0x1000, RZ ;  /* 0x00001000c4ba7810 */ /* 0x040fe20007ffe0ff */
[----:B------:R5:W5:Y:S01]  /*1fc0*/  SHFL.IDX PT, R8, R7, 0x1, 0x181f ;  /* 0x00381f0007087f89 */ /* 0x000b6200000e0000 */
[----:B------:R-:W-:Y:S01]  /*1fd0*/  IADD3 R185, R196, 0x1800, RZ ;  /* 0x00001800c4b97810 */ /* 0x000fe20007ffe0ff */
[--C-:B-1----:R-:W-:Y:S01]  /*1fe0*/  @P1 IMAD.WIDE R18, R210, 0x2, R12.reuse ;  /* 0x00000002d2121825 */ /* 0x102fe200078e020c */
[C---:B------:R-:W-:Y:S02]  /*1ff0*/  IADD3 R183, R196.reuse, 0x2000, RZ ;  /* 0x00002000c4b77810 */ /* 0x040fe40007ffe0ff */
[C---:B------:R-:W-:Y:S01]  /*2000*/  IADD3 R182, R196.reuse, 0x2800, RZ ;  /* 0x00002800c4b67810 */ /* 0x040fe20007ffe0ff */
[--C-:B--2---:R-:W-:Y:S01]  /*2010*/  @P1 IMAD.WIDE R16, R209, 0x2, R12.reuse ;  /* 0x00000002d1101825 */ /* 0x104fe200078e020c */
[----:B------:R1:W-:Y:S01]  /*2020*/  @P1 LDGSTS.E.BYPASS.LTC128B.128 [R199+0x6100], [R18.64], !P5 ;  /* 0x0610000012c71fae */ /* 0x0003e2000e901d52 */
[----:B------:R-:W-:Y:S02]  /*2030*/  IADD3 R181, R196, 0x3000, RZ ;  /* 0x00003000c4b57810 */ /* 0x000fe40007ffe0ff */
[----:B------:R-:W-:Y:S01]  /*2040*/  @P1 IMAD.WIDE R12, R208, 0x2, R12 ;  /* 0x00000002d00c1825 */ /* 0x000fe200078e020c */
[----:B------:R2:W-:Y:S01]  /*2050*/  @P1 LDGSTS.E.BYPASS.LTC128B.128 [R199+0x8100], [R16.64], !P4 ;  /* 0x0810000010c71fae */ /* 0x0005e2000e101d52 */
[----:B------:R-:W-:-:S02]  /*2060*/  IADD3 R180, R196, 0x3800, RZ ;  /* 0x00003800c4b47810 */ /* 0x000fc40007ffe0ff */
[--C-:B---3--:R-:W-:Y:S01]  /*2070*/  @P0 IMAD.WIDE R20, R210, 0x2, R10.reuse ;  /* 0x00000002d2140825 */ /* 0x108fe200078e020a */
[----:B------:R3:W-:Y:S01]  /*2080*/  @P1 LDGSTS.E.BYPASS.LTC128B.128 [R199+0xa100], [R12.64], !P3 ;  /* 0x0a1000000cc71fae */ /* 0x0007e2000d901d52 */
[C---:B------:R-:W-:Y:S02]  /*2090*/  IADD3 R179, R196.reuse, 0x4000, RZ ;  /* 0x00004000c4b37810 */ /* 0x040fe40007ffe0ff */
[--C-:B------:R-:W-:Y:S01]  /*20a0*/  @P0 IMAD.WIDE R22, R209, 0x2, R10.reuse ;  /* 0x00000002d1160825 */ /* 0x100fe200078e020a */
[----:B------:R1:W-:Y:S01]  /*20b0*/  @P0 LDGSTS.E.BYPASS.LTC128B.128 [R199+0x7100], [R20.64], !P5 ;  /* 0x0710000014c70fae */ /* 0x0003e2000e901d52 */
[----:B------:R-:W-:Y:S02]  /*20c0*/  IADD3 R178, R196, 0x4800, RZ ;  /* 0x00004800c4b27810 */ /* 0x000fe40007ffe0ff */
[----:B----4-:R-:W-:Y:S01]  /*20d0*/  @P0 IMAD.WIDE R14, R208, 0x2, R10 ;  /* 0x00000002d00e0825 */ /* 0x010fe200078e020a */
[----:B------:R4:W-:Y:S01]  /*20e0*/  @P0 LDGSTS.E.BYPASS.LTC128B.128 [R199+0x9100], [R22.64], !P4 ;  /* 0x0910000016c70fae */ /* 0x0009e2000e101d52 */
[----:B------:R-:W-:-:S02]  /*20f0*/  IADD3 R177, R196, 0x5000, RZ ;  /* 0x00005000c4b17810 */ /* 0x000fc40007ffe0ff */
[----:B-----5:R-:W-:Y:S01]  /*2100*/  IMAD.WIDE R6, R210, 0x2, RZ ;  /* 0x00000002d2067825 */ /* 0x020fe200078e02ff */
[----:B------:R5:W-:Y:S01]  /*2110*/  @P0 LDGSTS.E.BYPASS.LTC128B.128 [R199+0xb100], [R14.64], !P3 ;  /* 0x0b1000000ec70fae */ /* 0x000be2000d901d52 */
[----:B------:R-:W-:Y:S02]  /*2120*/  IADD3 R176, R196, 0x5800, RZ ;  /* 0x00005800c4b07810 */ /* 0x000fe40007ffe0ff */
[----:B------:R-:W-:Y:S01]  /*2130*/  IMAD R11, R80, 0x400, R79 ;  /* 0x00000400500b7824 */ /* 0x000fe200078e024f */
[----:B------:R-:W0:Y:S01]  /*2140*/  LDGDEPBAR ;  /* 0x00000000000079af */ /* 0x000e220000000000 */
[----:B------:R-:W-:Y:S02]  /*2150*/  IADD3 R42, P1, R6, R68, RZ ;  /* 0x00000044062a7210 */ /* 0x000fe40007f3e0ff */
[----:B------:R-:W-:-:S03]  /*2160*/  IMAD.IADD R198, R76, 0x1, R11 ;  /* 0x000000014cc67824 */ /* 0x000fc600078e020b */
[----:B------:R-:W-:Y:S02]  /*2170*/  IMAD.X R43, R7, 0x1, R8, P1 ;  /* 0x00000001072b7824 */ /* 0x000fe400008e0608 */
[----:B--2---:R-:W-:Y:S01]  /*2180*/  IMAD.WIDE R16, R209, 0x2, RZ ;  /* 0x00000002d1107825 */ /* 0x004fe200078e02ff */
[----:B---3--:R-:W-:-:S03]  /*2190*/  IADD3 R12, P0, R44, R6, RZ ;  /* 0x000000062c0c7210 */ /* 0x008fc60007f1e0ff */
[----:B------:R-:W-:Y:S01]  /*21a0*/  IMAD.SHL.U32 R198, R198, 0x2, RZ ;  /* 0x00000002c6c67824 */ /* 0x000fe200078e00ff */
[----:B------:R-:W-:Y:S01]  /*21b0*/  IADD3 R6, P6, R44, R16, RZ ;  /* 0x000000102c067210 */ /* 0x000fe20007fde0ff */
[C---:B------:R-:W-:Y:S01]  /*21c0*/  IMAD.X R13, R9.reuse, 0x1, R7, P0 ;  /* 0x00000001090d7824 */ /* 0x040fe200000e0607 */
[----:B------:R-:W-:Y:S01]  /*21d0*/  IADD3 R70, P0, R16, R68, RZ ;  /* 0x0000004410467210 */ /* 0x000fe20007f1e0ff */
[----:B------:R-:W-:Y:S02]  /*21e0*/  IMAD R194, R2, 0x2, R198 ;  /* 0x0000000202c27824 */ /* 0x000fe400078e02c6 */
[----:B------:R-:W-:Y:S01]  /*21f0*/  IMAD.X R7, R9, 0x1, R17, P6 ;  /* 0x0000000109077824 */ /* 0x000fe200030e0611 */
[----:B------:R-:W-:Y:S01]  /*2200*/  ISETP.GE.AND P6, PT, R5, c[0x0][0x1d4], PT ;  /* 0x0000750005007a0c */ /* 0x000fe20003fc6270 */
[----:B------:R-:W-:Y:S02]  /*2210*/  IMAD.X R71, R17, 0x1, R8, P0 ;  /* 0x0000000111477824 */ /* 0x000fe400000e0608 */
[----:B-----5:R-:W-:Y:S01]  /*2220*/  IMAD.WIDE R14, R208, 0x2, RZ ;  /* 0x00000002d00e7825 */ /* 0x020fe200078e02ff */
[----:B------:R-:W-:-:S04]  /*2230*/  DEPBAR.LE SB0, 0x1 ;  /* 0x000080400000791a */ /* 0x000fc80000000000 */
[----:B------:R-:W-:-:S04]  /*2240*/  DEPBAR.LE SB0, 0x0 ;  /* 0x000080000000791a */ /* 0x000fc80000000000 */
[----:B------:R-:W-:Y:S01]  /*2250*/  BAR.SYNC.DEFER_BLOCKING 0x0 ;  /* 0x0000000000007b1d */ /* 0x000fe20000010000 */
[----:B------:R-:W-:Y:S01]  /*2260*/  IADD3 R44, P1, R44, R14, RZ ;  /* 0x0000000e2c2c7210 */ /* 0x000fe20007f3e0ff */
[C---:B------:R-:W-:Y:S01]  /*2270*/  IMAD R193, R3.reuse, 0x2, R198 ;  /* 0x0000000203c17824 */ /* 0x040fe200078e02c6 */
[----:B------:R-:W-:Y:S01]  /*2280*/  IADD3 R68, P0, R14, R68, RZ ;  /* 0x000000440e447210 */ /* 0x000fe20007f1e0ff */
[----:B------:R-:W-:Y:S02]  /*2290*/  IMAD R191, R3, 0x2, R194 ;  /* 0x0000000203bf7824 */ /* 0x000fe400078e02c2 */
[----:B------:R-:W-:Y:S01]  /*22a0*/  IMAD.X R45, R9, 0x1, R15, P1 ;  /* 0x00000001092d7824 */ /* 0x000fe200008e060f */
[----:B------:R-:W-:Y:S01]  /*22b0*/  ISETP.GE.AND P1, PT, R210, c[0x0][0x1d4], PT ;  /* 0x00007500d2007a0c */ /* 0x000fe20003f26270 */
[----:B------:R-:W-:-:S03]  /*22c0*/  IMAD.X R69, R15, 0x1, R8, P0 ;  /* 0x000000010f457824 */ /* 0x000fc600000e0608 */
[----:B------:R-:W-:Y:S02]  /*22d0*/  ISETP.LT.OR P0, PT, R40, 0x1, P1 ;  /* 0x000000012800780c */ /* 0x000fe40000f01670 */
[----:B------:R-:W-:Y:S01]  /*22e0*/  ISETP.GE.AND P1, PT, R4, c[0x0][0x1d4], PT ;  /* 0x0000750004007a0c */ /* 0x000fe20003f26270 */
[----:B------:R-:W-:Y:S04]  /*22f0*/  LDSM.16.M88.4 R72, [R198+0xc100] ;  /* 0x00c10000c648783b */ /* 0x000fe80000000200 */
[----:B------:R-:W2:Y:S04]  /*2300*/  LDSM.16.M88.4 R24, [R197+0x6100] ;  /* 0x00610000c518783b */ /* 0x000ea80000000200 */
[----:B------:R-:W-:Y:S04]  /*2310*/  LDSM.16.M88.4 R52, [R194+0xc100] ;  /* 0x00c10000c234783b */ /* 0x000fe80000000200 */
[----:B-1----:R-:W4:Y:S04]  /*2320*/  LDSM.16.M88.4 R16, [R197+0x6900] ;  /* 0x00690000c510783b */ /* 0x002f280000000200 */
[----:B------:R-:W1:Y:S04]  /*2330*/  LDSM.16.M88.4 R8, [R197+0x7100] ;  /* 0x00710000c508783b */ /* 0x000e680000000200 */
[----:B------:R-:W3:Y:S04]  /*2340*/  LDSM.16.M88.4 R36, [R197+0x7900] ;  /* 0x00790000c524783b */ /* 0x000ee80000000200 */
[----:B------:R-:W5:Y:S04]  /*2350*/  LDSM.16.M88.4 R32, [R196] ;  /* 0x00000000c420783b */ /* 0x000f680000000200 */
[----:B------:R-:W-:Y:S04]  /*2360*/  LDSM.16.M88.4 R64, [R196+0x800] ;  /* 0x00080000c440783b */ /* 0x000fe80000000200 */
        /* <DEDUP_REMOVED lines=8> */
[C---:B--2---:R-:W-:Y:S08]  /*23f0*/  HMMA.16816.F32 R28, R72.reuse, R24, RZ ;  /* 0x00000018481c723c */ /* 0x044ff000000018ff */
[----:B------:R-:W-:Y:S02]  /*2400*/  HMMA.16816.F32 R24, R72, R26, RZ ;  /* 0x0000001a4818723c */ /* 0x000fe400000018ff */
[----:B------:R3:W-:Y:S01]  /*2410*/  LDGSTS.E.BYPASS.LTC128B.128 [R199+0x2100], [R6.64], !P0 ;  /* 0x0210000006c77fae */ /* 0x0007e2000c101d52 */
[----:B------:R-:W-:-:S02]  /*2420*/  ISETP.LT.OR P0, PT, R40, 0x1, P1 ;  /* 0x000000012800780c */ /* 0x000fc40000f01670 */
[----:B------:R-:W-:-:S03]  /*2430*/  ISETP.LT.OR P1, PT, R40, 0x21, P1 ;  /* 0x000000212800780c */ /* 0x000fc60000f21670 */
[C---:B----4-:R-:W-:Y:S08]  /*2440*/  HMMA.16816.F32 R20, R72.reuse, R16, RZ ;  /* 0x000000104814723c */ /* 0x050ff000000018ff */
[----:B------:R2:W-:Y:S01]  /*2450*/  LDGSTS.E.BYPASS.LTC128B.128 [R199+0x4100], [R44.64], !P0 ;  /* 0x041000002cc77fae */ /* 0x0005e2000c101d52 */
[----:B------:R-:W-:Y:S01]  /*2460*/  ISETP.GE.AND P0, PT, R210, c[0x0][0x1d4], PT ;  /* 0x00007500d2007a0c */ /* 0x000fe20003f06270 */
[----:B-1----:R-:W-:Y:S03]  /*2470*/  HMMA.16816.F32 R12, R72, R8, RZ ;  /* 0x00000008480c723c */ /* 0x002fe600000018ff */
[----:B------:R-:W-:-:S05]  /*2480*/  ISETP.LT.OR P0, PT, R40, 0x21, P0 ;  /* 0x000000212800780c */ /* 0x000fca0000701670 */
[C---:B------:R-:W-:Y:S08]  /*2490*/  HMMA.16816.F32 R16, R72.reuse, R18, RZ ;  /* 0x000000124810723c */ /* 0x040ff000000018ff */
[----:B------:R1:W-:Y:S01]  /*24a0*/  LDGSTS.E.BYPASS.LTC128B.128 [R199+0x1100], [R42.64], !P0 ;  /* 0x011000002ac77fae */ /* 0x0003e2000c101d52 */
[----:B------:R-:W-:Y:S01]  /*24b0*/  LOP3.LUT P0, RZ, R0, 0x4, RZ, 0xc0, !PT ;  /* 0x0000000400ff7812 */ /* 0x000fe2000780c0ff */
[----:B------:R-:W-:Y:S01]  /*24c0*/  IMAD.MOV.U32 R0, RZ, RZ, 0x40 ;  /* 0x00000040ff007424 */ /* 0x000fe200078e00ff */
[----:B------:R-:W-:Y:S01]  /*24d0*/  HMMA.16816.F32 R8, R72, R10, RZ ;  /* 0x0000000a4808723c */ /* 0x000fe200000018ff */
[----:B------:R4:W-:Y:S03]  /*24e0*/  LDGSTS.E.BYPASS.LTC128B.128 [R199+0x3100], [R70.64], !P6 ;  /* 0x0310000046c77fae */ /* 0x0009e6000f101d52 */
[----:B------:R-:W-:Y:S01]  /*24f0*/  SEL R0, R0, 0xffffffc0, !P0 ;  /* 0xffffffc000007807 */ /* 0x000fe20004000000 */
[----:B------:R4:W-:Y:S01]  /*2500*/  LDGSTS.E.BYPASS.LTC128B.128 [R199+0x5100], [R68.64], !P1 ;  /* 0x0510000044c77fae */ /* 0x0009e2000c901d52 */
[----:B------:R-:W-:-:S02]  /*2510*/  PLOP3.LUT P0, PT, PT, PT, UP2, 0x40, 0x0 ;  /* 0x000000000000781c */ /* 0x000fc40003f0e828 */
[C---:B---3--:R-:W-:Y:S01]  /*2520*/  HMMA.16816.F32 R4, R72.reuse, R36, RZ ;  /* 0x000000244804723c */ /* 0x048fe200000018ff */
[----:B------:R-:W-:Y:S01]  /*2530*/  IMAD.IADD R192, R197, 0x1, R0 ;  /* 0x00000001c5c07824 */ /* 0x000fe200078e0200 */
[----:B------:R-:W-:Y:S01]  /*2540*/  LDSM.16.M88.4 R48, [R193+0xc100] ;  /* 0x00c10000c130783b */ /* 0x000fe20000000200 */
[----:B------:R-:W-:Y:S01]  /*2550*/  IMAD.IADD R184, R0, 0x1, R196 ;  /* 0x0000000100b87824 */ /* 0x000fe200078e02c4 */
[----:B------:R-:W-:Y:S02]  /*2560*/  ISETP.GT.AND P1, PT, R202, 0x3f, PT ;  /* 0x0000003fca00780c */ /* 0x000fe40003f24270 */
[----:B--2---:R-:W-:Y:S02]  /*2570*/  LDSM.16.M88.4 R44, [R192+0x6100] ;  /* 0x00610000c02c783b */ /* 0x004fe40000000200 */
[----:B------:R-:W-:Y:S02]  /*2580*/  HMMA.16816.F32 R72, R72, R38, RZ ;  /* 0x000000264848723c */ /* 0x000fe400000018ff */
[----:B------:R-:W2:Y:S04]  /*2590*/  LDSM.16.M88.4 R36, [R192+0x7100] ;  /* 0x00710000c024783b */ /* 0x000ea80000000200 */
[----:B------:R-:W0:Y:S02]  /*25a0*/  LDGDEPBAR ;  /* 0x00000000000079af */ /* 0x000e240000000000 */
[C---:B-----5:R-:W-:Y:S02]  /*25b0*/  HMMA.16816.F32 R28, R52.reuse, R32, R28 ;  /* 0x00000020341c723c */ /* 0x060fe4000000181c */
[----:B-1----:R-:W1:Y:S06]  /*25c0*/  LDSM.16.M88.4 R40, [R192+0x6900] ;  /* 0x00690000c028783b */ /* 0x002e6c0000000200 */
[C---:B------:R-:W-:Y:S01]  /*25d0*/  HMMA.16816.F32 R24, R52.reuse, R34, R24 ;  /* 0x000000223418723c */ /* 0x040fe20000001818 */
[----:B------:R-:W3:Y:S04]  /*25e0*/  LDSM.16.M88.4 R32, [R192+0x7900] ;  /* 0x00790000c020783b */ /* 0x000ee80000000200 */
[----:B----4-:R-:W-:Y:S03]  /*25f0*/  LDSM.16.M88.4 R68, [R191+0xc100] ;  /* 0x00c10000bf44783b */ /* 0x010fe60000000200 */
[C---:B------:R-:W-:Y:S08]  /*2600*/  HMMA.16816.F32 R12, R52.reuse, R60, R12 ;  /* 0x0000003c340c723c */ /* 0x040ff0000000180c */
[C---:B------:R-:W-:Y:S08]  /*2610*/  HMMA.16816.F32 R20, R52.reuse, R64, R20 ;  /* 0x000000403414723c */ /* 0x040ff00000001814 */
[C---:B------:R-:W-:Y:S01]  /*2620*/  HMMA.16816.F32 R16, R52.reuse, R66, R16 ;  /* 0x000000423410723c */ /* 0x040fe20000001810 */
[----:B------:R-:W-:Y:S07]  /*2630*/  LDSM.16.M88.4 R64, [R184] ;  /* 0x00000000b840783b */ /* 0x000fee0000000200 */
[C---:B------:R-:W-:Y:S01]  /*2640*/  HMMA.16816.F32 R8, R52.reuse, R62, R8 ;  /* 0x0000003e3408723c */ /* 0x040fe20000001808 */
[----:B------:R-:W-:Y:S07]  /*2650*/  LDSM.16.M88.4 R60, [R184+0x800] ;  /* 0x00080000b83c783b */ /* 0x000fee0000000200 */
[C---:B------:R-:W-:Y:S08]  /*2660*/  HMMA.16816.F32 R4, R52.reuse, R56, R4 ;  /* 0x000000383404723c */ /* 0x040ff00000001804 */
[----:B------:R-:W-:Y:S01]  /*2670*/  HMMA.16816.F32 R72, R52, R58, R72 ;  /* 0x0000003a3448723c */ /* 0x000fe20000001848 */
[----:B------:R-:W4:Y:S04]  /*2680*/  LDSM.16.M88.4 R56, [R184+0x1000] ;  /* 0x00100000b838783b */ /* 0x000f280000000200 */
[----:B------:R-:W5:Y:S03]  /*2690*/  LDSM.16.M88.4 R52, [R184+0x1800] ;  /* 0x00180000b834783b */ /* 0x000f660000000200 */
[C---:B--2---:R-:W-:Y:S08]  /*26a0*/  HMMA.16816.F32 R12, R48.reuse, R36, R12 ;  /* 0x00000024300c723c */ /* 0x044ff0000000180c */
[C---:B------:R-:W-:Y:S08]  /*26b0*/  HMMA.16816.F32 R28, R48.reuse, R44, R28 ;  /* 0x0000002c301c723c */ /* 0x040ff0000000181c */
[C---:B------:R-:W-:Y:S01]  /*26c0*/  HMMA.16816.F32 R24, R48.reuse, R46, R24 ;  /* 0x0000002e3018723c */ /* 0x040fe20000001818 */
[----:B------:R-:W-:Y:S07]  /*26d0*/  LDSM.16.M88.4 R44, [R197+0x8100] ;  /* 0x00810000c52c783b */ /* 0x000fee0000000200 */
[C---:B-1----:R-:W-:Y:S08]  /*26e0*/  HMMA.16816.F32 R20, R48.reuse, R40, R20 ;  /* 0x000000283014723c */ /* 0x042ff00000001814 */
[C---:B------:R-:W-:Y:S01]  /*26f0*/  HMMA.16816.F32 R16, R48.reuse, R42, R16 ;  /* 0x0000002a3010723c */ /* 0x040fe20000001810 */
[----:B------:R-:W-:Y:S07]  /*2700*/  LDSM.16.M88.4 R40, [R197+0x8900] ;  /* 0x00890000c528783b */ /* 0x000fee0000000200 */
[C---:B------:R-:W-:Y:S01]  /*2710*/  HMMA.16816.F32 R8, R48.reuse, R38, R8 ;  /* 0x000000263008723c */ /* 0x040fe20000001808 */
[----:B------:R-:W-:Y:S07]  /*2720*/  LDSM.16.M88.4 R36, [R197+0x9100] ;  /* 0x00910000c524783b */ /* 0x000fee0000000200 */
[C---:B---3--:R-:W-:Y:S08]  /*2730*/  HMMA.16816.F32 R4, R48.reuse, R32, R4 ;  /* 0x000000203004723c */ /* 0x048ff00000001804 */
[----:B------:R-:W-:Y:S01]  /*2740*/  HMMA.16816.F32 R72, R48, R34, R72 ;  /* 0x000000223048723c */ /* 0x000fe20000001848 */
[----:B------:R-:W1:Y:S04]  /*2750*/  LDSM.16.M88.4 R48, [R198+0x10100] ;  /* 0x01010000c630783b */ /* 0x000e680000000200 */
[----:B------:R-:W2:Y:S03]  /*2760*/  LDSM.16.M88.4 R32, [R197+0x9900] ;  /* 0x00990000c520783b */ /* 0x000ea60000000200 */
[C---:B----4-:R-:W-:Y:S08]  /*2770*/  HMMA.16816.F32 R12, R68.reuse, R56, R12 ;  /* 0x00000038440c723c */ /* 0x050ff0000000180c */
[C---:B------:R-:W-:Y:S08]  /*2780*/  HMMA.16816.F32 R28, R68.reuse, R64, R28 ;  /* 0x00000040441c723c */ /* 0x040ff0000000181c */
[C---:B------:R-:W-:Y:S01]  /*2790*/  HMMA.16816.F32 R24, R68.reuse, R66, R24 ;  /* 0x000000424418723c */ /* 0x040fe20000001818 */
[----:B------:R-:W-:Y:S07]  /*27a0*/  LDSM.16.M88.4 R64, [R196+0x2000] ;  /* 0x00200000c440783b */ /* 0x000fee0000000200 */
[C---:B------:R-:W-:Y:S08]  /*27b0*/  HMMA.16816.F32 R20, R68.reuse, R60, R20 ;  /* 0x0000003c4414723c */ /* 0x040ff00000001814 */
[C---:B------:R-:W-:Y:S01]  /*27c0*/  HMMA.16816.F32 R16, R68.reuse, R62, R16 ;  /* 0x0000003e4410723c */ /* 0x040fe20000001810 */
[----:B------:R-:W-:Y:S07]  /*27d0*/  LDSM.16.M88.4 R60, [R196+0x2800] ;  /* 0x00280000c43c783b */ /* 0x000fee0000000200 */
[C---:B------:R-:W-:Y:S01]  /*27e0*/  HMMA.16816.F32 R8, R68.reuse, R58, R8 ;  /* 0x0000003a4408723c */ /* 0x040fe20000001808 */
[----:B------:R-:W-:Y:S07]  /*27f0*/  LDSM.16.M88.4 R56, [R196+0x3000] ;  /* 0x00300000c438783b */ /* 0x000fee0000000200 */
[C---:B-----5:R-:W-:Y:S08]  /*2800*/  HMMA.16816.F32 R4, R68.reuse, R52, R4 ;  /* 0x000000344404723c */ /* 0x060ff00000001804 */
[----:B------:R-:W-:Y:S01]  /*2810*/  HMMA.16816.F32 R72, R68, R54, R72 ;  /* 0x000000364448723c */ /* 0x000fe20000001848 */
[----:B------:R-:W3:Y:S04]  /*2820*/  LDSM.16.M88.4 R68, [R194+0x10100] ;  /* 0x01010000c244783b */ /* 0x000ee80000000200 */
[----:B------:R-:W4:Y:S03]  /*2830*/  LDSM.16.M88.4 R52, [R196+0x3800] ;  /* 0x00380000c434783b */ /* 0x000f260000000200 */
[C---:B-1----:R-:W-:Y:S08]  /*2840*/  HMMA.16816.F32 R12, R48.reuse, R36, R12 ;  /* 0x00000024300c723c */ /* 0x042ff0000000180c */
        /* <DEDUP_REMOVED lines=8> */
[C---:B--2---:R-:W-:Y:S08]  /*28d0*/  HMMA.16816.F32 R4, R48.reuse, R32, R4 ;  /* 0x000000203004723c */ /* 0x044ff00000001804 */
[----:B------:R-:W-:Y:S01]  /*28e0*/  HMMA.16816.F32 R72, R48, R34, R72 ;  /* 0x000000223048723c */ /* 0x000fe20000001848 */
[----:B------:R-:W1:Y:S04]  /*28f0*/  LDSM.16.M88.4 R48, [R193+0x10100] ;  /* 0x01010000c130783b */ /* 0x000e680000000200 */
[----:B------:R-:W2:Y:S03]  /*2900*/  LDSM.16.M88.4 R32, [R192+0x9900] ;  /* 0x00990000c020783b */ /* 0x000ea60000000200 */
[C---:B---3--:R-:W-:Y:S08]  /*2910*/  HMMA.16816.F32 R12, R68.reuse, R56, R12 ;  /* 0x00000038440c723c */ /* 0x048ff0000000180c */
        /* <DEDUP_REMOVED lines=8> */
[C---:B----4-:R-:W-:Y:S08]  /*29a0*/  HMMA.16816.F32 R4, R68.reuse, R52, R4 ;  /* 0x000000344404723c */ /* 0x050ff00000001804 */
        /* <DEDUP_REMOVED lines=54> */
[----:B------:R-:W4:Y:S01]  /*2d10*/  LDSM.16.M88.4 R52, [R184+0x5800] ;  /* 0x00580000b834783b */ /* 0x000f220000000200 */
        /* <DEDUP_REMOVED lines=14> */
[C---:B------:R-:W-:Y:S07]  /*2e00*/  HMMA.16816.F32 R56, R68.reuse, R58, R8 ;  /* 0x0000003a4438723c */ /* 0x040fee0000001808 */
[----:B------:R-:W-:Y:S01]  /*2e10*/  SHF.R.S32.HI R9, RZ, 0x1f, R210 ;  /* 0x0000001fff097819 */ /* 0x000fe200000114d2 */
[C---:B----4-:R-:W-:Y:S08]  /*2e20*/  HMMA.16816.F32 R32, R68.reuse, R52, R4 ;  /* 0x000000344420723c */ /* 0x050ff00000001804 */
[----:B------:R-:W-:Y:S01]  /*2e30*/  HMMA.16816.F32 R72, R68, R54, R72 ;  /* 0x000000364448723c */ /* 0x000fe20000001848 */
[----:B------:R-:W-:Y:S06]  /*2e40*/  BAR.SYNC.DEFER_BLOCKING 0x0 ;  /* 0x0000000000007b1d */ /* 0x000fec0000010000 */
[----:B------:R-:W-:Y:S05]  /*2e50*/  @P0 BRA `(.L_x_3480) ;  /* 0x0000041000000947 */ /* 0x000fea0003800000 */
[----:B------:R-:W-:Y:S01]  /*2e60*/  IADD3 R201, R202, UR12, R77 ;  /* 0x0000000ccac97c10 */ /* 0x000fe2000fffe04d */
        /* <DEDUP_REMOVED lines=11> */
[----:B------:R-:W-:Y:S01]  /*2f20*/  SHF.L.U64.HI R6, R209, 0x1, R212 ;  /* 0x00000001d1067819 */ /* 0x000fe200000102d4 */
[----:B------:R-:W-:Y:S02]  /*2f30*/  IMAD.SHL.U32 R8, R210, 0x2, RZ ;  /* 0x00000002d2087824 */ /* 0x000fe400078e00ff */
[----:B------:R-:W-:-:S04]  /*2f40*/  IMAD R201, R0, c[0x0][0x2b8], R201 ;  /* 0x0000ae0000c97a24 */ /* 0x000fc800078e02c9 */
[----:B------:R-:W-:Y:S01]  /*2f50*/  IMAD.WIDE.U32 R10, R201, c[0x0][0x1e0], RZ ;  /* 0x00007800c90a7a25 */ /* 0x000fe200078e00ff */
[----:B------:R-:W-:-:S05]  /*2f60*/  SHF.R.S32.HI R0, RZ, 0x1f, R201 ;  /* 0x0000001fff007819 */ /* 0x000fca00000114c9 */
[----:B------:R-:W-:-:S04]  /*2f70*/  IMAD R0, R0, c[0x0][0x1e0], RZ ;  /* 0x0000780000007a24 */ /* 0x000fc800078e02ff */
[----:B------:R-:W-:-:S04]  /*2f80*/  IMAD R7, R201, c[0x0][0x1e4], R0 ;  /* 0x00007900c9077a24 */ /* 0x000fc800078e0200 */
[----:B------:R-:W-:Y:S01]  /*2f90*/  IMAD.IADD R11, R11, 0x1, R7 ;  /* 0x000000010b0b7824 */ /* 0x000fe200078e0207 */
[----:B--2---:R-:W-:-:S03]  /*2fa0*/  SHF.R.S32.HI R7, RZ, 0x1f, R200 ;  /* 0x0000001fff077819 */ /* 0x004fc600000114c8 */
[----:B------:R-:W-:Y:S01]  /*2fb0*/  IMAD.WIDE.U32 R4, R200, c[0x0][0x1f0], R10 ;  /* 0x00007c00c8047a25 */ /* 0x000fe200078e000a */
[----:B------:R-:W-:Y:S02]  /*2fc0*/  SHF.L.U64.HI R10, R210, 0x1, R9 ;  /* 0x00000001d20a7819 */ /* 0x000fe40000010209 */
[----:B------:R-:W-:Y:S01]  /*2fd0*/  IADD3 R11, -R213, 0x10, RZ ;  /* 0x00000010d50b7810 */ /* 0x000fe20007ffe1ff */
[----:B------:R-:W-:Y:S01]  /*2fe0*/  IMAD R7, R7, c[0x0][0x1f0], RZ ;  /* 0x00007c0007077a24 */ /* 0x000fe200078e02ff */
[----:B------:R-:W-:Y:S02]  /*2ff0*/  IADD3 R38, P0, R4, UR14, RZ ;  /* 0x0000000e04267c10 */ /* 0x000fe4000ff1e0ff */
[----:B------:R-:W-:Y:S01]  /*3000*/  SEL R4, RZ, 0x10, P4 ;  /* 0x00000010ff047807 */ /* 0x000fe20002000000 */
[----:B------:R-:W-:Y:S01]  /*3010*/  IMAD R0, R200, c[0x0][0x1f4], R7 ;  /* 0x00007d00c8007a24 */ /* 0x000fe200078e0207 */
[----:B------:R-:W-:Y:S02]  /*3020*/  SEL R7, RZ, 0x10, P5 ;  /* 0x00000010ff077807 */ /* 0x000fe40002800000 */
[----:B------:R-:W-:-:S02]  /*3030*/  IADD3 R42, -R4, 0x10, RZ ;  /* 0x00000010042a7810 */ /* 0x000fc40007ffe1ff */
[----:B------:R-:W-:Y:S02]  /*3040*/  IADD3.X R5, R5, UR7, R0, P0, !PT ;  /* 0x0000000705057c10 */ /* 0x000fe400087fe400 */
[C---:B------:R-:W-:Y:S02]  /*3050*/  LEA R0, P0, R38.reuse, c[0x0][0x1c8], 0x1 ;  /* 0x0000720026007a11 */ /* 0x040fe400078008ff */
[----:B------:R-:W-:Y:S02]  /*3060*/  IADD3 R45, -R7, 0x10, RZ ;  /* 0x00000010072d7810 */ /* 0x000fe40007ffe1ff */
[----:B------:R-:W-:Y:S01]  /*3070*/  LEA.HI.X R38, R38, c[0x0][0x1cc], R5, 0x1, P0 ;  /* 0x0000730026267a11 */ /* 0x000fe200000f0c05 */
[----:B------:R-:W1:Y:S01]  /*3080*/  SHFL.IDX PT, R36, R0, 0x1, 0x181f ;  /* 0x00381f0000247f89 */ /* 0x000e6200000e0000 */
[----:B------:R-:W-:Y:S01]  /*3090*/  LOP3.LUT R45, R45, 0xf, RZ, 0xc0, !PT ;  /* 0x0000000f2d2d7812 */ /* 0x000fe200078ec0ff */
[----:B------:R-:W-:Y:S01]  /*30a0*/  IMAD.SHL.U32 R5, R209, 0x2, RZ ;  /* 0x00000002d1057824 */ /* 0x000fe200078e00ff */
[----:B------:R-:W-:Y:S01]  /*30b0*/  LOP3.LUT R42, R42, 0xf, RZ, 0xc0, !PT ;  /* 0x0000000f2a2a7812 */ /* 0x000fe200078ec0ff */
[----:B------:R-:W2:Y:S01]  /*30c0*/  SHFL.IDX PT, R37, R38, 0x1, 0x181f ;  /* 0x00381f0026257f89 */ /* 0x000ea200000e0000 */
[----:B------:R-:W-:-:S03]  /*30d0*/  LOP3.LUT R11, R11, 0xf, RZ, 0xc0, !PT ;  /* 0x0000000f0b0b7812 */ /* 0x000fc600078ec0ff */
        /* <DEDUP_REMOVED lines=14> */
[----:B------:R-:W-:Y:S01]  /*31c0*/  IMAD.X R51, R41, 0x1, R6, P0 ;  /* 0x0000000129337824 */ /* 0x000fe200000e0606 */
        /* <DEDUP_REMOVED lines=10> */
.L_x_3480:
[----:B------:R-:W-:Y:S01]  /*3270*/  LOP3.LUT R5, R82, 0xffffffe0, RZ, 0xc0, !PT ;  /* 0xffffffe052057812 */ /* 0x000fe200078ec0ff */
[----:B------:R-:W-:Y:S01]  /*3280*/  UIADD3 UR4, UR10, 0x1, -UR11 ;  /* 0x000000010a047890 */ /* 0x000fe2000fffe80b */
[----:B------:R-:W-:Y:S01]  /*3290*/  LEA.HI R11, R81, R78, RZ, 0x2 ;  /* 0x0000004e510b7211 */ /* 0x000fe200078f10ff */
[----:B------:R-:W-:Y:S01]  /*32a0*/  ULDC UR25, c[0x0][0x2ac] ;  /* 0x0000ab0000197ab9 */ /* 0x000fe20000000800 */
[----:B-1----:R-:W-:Y:S01]  /*32b0*/  SHF.R.S32.HI R7, RZ, 0x1f, R80 ;  /* 0x0000001fff077819 */ /* 0x002fe20000011450 */
[C---:B------:R-:W-:Y:S01]  /*32c0*/  IMAD.IADD R0, R78.reuse, 0x1, -R5 ;  /* 0x000000014e007824 */ /* 0x040fe200078e0a05 */
[----:B------:R-:W-:Y:S01]  /*32d0*/  LOP3.LUT R11, R11, 0xfffffffc, RZ, 0xc0, !PT ;  /* 0xfffffffc0b0b7812 */ /* 0x000fe200078ec0ff */
[----:B------:R-:W-:Y:S01]  /*32e0*/  ULDC UR5, c[0x0][0x324] ;  /* 0x0000c90000057ab9 */ /* 0x000fe20000000800 */
[----:B------:R-:W-:Y:S01]  /*32f0*/  LEA.HI R7, R7, R80, RZ, 0x3 ;  /* 0x0000005007077211 */ /* 0x000fe200078f18ff */
[----:B------:R-:W0:Y:S01]  /*3300*/  LDGDEPBAR ;  /* 0x00000000000079af */ /* 0x000e220000000000 */
[----:B------:R-:W-:Y:S01]  /*3310*/  SHF.R.S32.HI R5, RZ, 0x1f, R0 ;  /* 0x0000001fff057819 */ /* 0x000fe20000011400 */
[----:B------:R-:W-:Y:S01]  /*3320*/  IMAD.IADD R78, R78, 0x1, -R11 ;  /* 0x000000014e4e7824 */ /* 0x000fe200078e0a0b */
[----:B------:R-:W-:-:S02]  /*3330*/  LOP3.LUT R7, R7, 0xffffff8, RZ, 0xc0, !PT ;  /* 0x0ffffff807077812 */ /* 0x000fc400078ec0ff */
[----:B------:R-:W-:Y:S02]  /*3340*/  LEA.HI R4, R5, R0, RZ, 0x2 ;  /* 0x0000000005047211 */ /* 0x000fe400078f10ff */
[----:B------:R-:W-:Y:S01]  /*3350*/  LEA.HI R5, R78, R78, RZ, 0x1 ;  /* 0x0000004e4e057211 */ /* 0x000fe200078f08ff */
[----:B------:R-:W-:Y:S01]  /*3360*/  IMAD.IADD R7, R80, 0x1, -R7 ;  /* 0x0000000150077824 */ /* 0x000fe200078e0a07 */
[----:B------:R-:W-:Y:S02]  /*3370*/  PLOP3.LUT P6, PT, PT, PT, UP1, 0x80, 0x0 ;  /* 0x000000000000781c */ /* 0x000fe40003fcf018 */
[C---:B------:R-:W-:Y:S02]  /*3380*/  LEA.HI.SX32 R6, R4.reuse, UR24, 0x1e ;  /* 0x0000001804067c11 */ /* 0x040fe4000f8ff2ff */
[----:B------:R-:W-:Y:S02]  /*3390*/  LOP3.LUT R5, R5, 0x1ffffffe, RZ, 0xc0, !PT ;  /* 0x1ffffffe05057812 */ /* 0x000fe400078ec0ff */
[----:B------:R-:W-:Y:S01]  /*33a0*/  PLOP3.LUT P0, PT, PT, PT, UP1, 0x80, 0x0 ;  /* 0x000000000000781c */ /* 0x000fe20003f0f018 */
[----:B------:R-:W-:Y:S01]  /*33b0*/  IMAD R6, R7, 0x10, R6 ;  /* 0x0000001007067824 */ /* 0x000fe200078e0206 */
[----:B------:R-:W-:Y:S01]  /*33c0*/  LOP3.LUT R7, R4, 0x7ffffffc, RZ, 0xc0, !PT ;  /* 0x7ffffffc04077812 */ /* 0x000fe200078ec0ff */
[----:B------:R-:W-:-:S02]  /*33d0*/  IMAD.IADD R5, R78, 0x1, -R5 ;  /* 0x000000014e057824 */ /* 0x000fc400078e0a05 */
[----:B------:R-:W-:Y:S02]  /*33e0*/  IMAD.IADD R4, R79, 0x1, R76 ;  /* 0x000000014f047824 */ /* 0x000fe400078e024c */
[----:B------:R-:W-:Y:S02]  /*33f0*/  IMAD R203, R5, 0x8, R6 ;  /* 0x0000000805cb7824 */ /* 0x000fe400078e0206 */
[----:B------:R-:W-:Y:S02]  /*3400*/  IMAD.IADD R204, R0, 0x1, -R7 ;  /* 0x0000000100cc7824 */ /* 0x000fe400078e0a07 */
[----:B------:R-:W-:-:S04]  /*3410*/  @P6 IMAD.HI.U32 R5, R203, c[0x0][0x2c8], RZ ;  /* 0x0000b200cb056a27 */ /* 0x000fc800078e00ff */
[----:B------:R-:W-:Y:S01]  /*3420*/  IMAD.MOV.U32 R37, RZ, RZ, R203 ;  /* 0x000000ffff257224 */ /* 0x000fe200078e00cb */
[----:B------:R-:W-:Y:S01]  /*3430*/  @P0 SHF.R.U32.HI R37, RZ, c[0x0][0x2cc], R5 ;  /* 0x0000b300ff250a19 */ /* 0x000fe20000011605 */
[----:B------:R-:W-:Y:S01]  /*3440*/  IMAD.U32 R7, RZ, RZ, UR4 ;  /* 0x00000004ff077e24 */ /* 0x000fe2000f8e00ff */
[----:B------:R-:W-:Y:S01]  /*3450*/  PLOP3.LUT P0, PT, PT, PT, UP0, 0x40, 0x0 ;  /* 0x000000000000781c */ /* 0x000fe20003f0e808 */
[----:B------:R-:W-:Y:S01]  /*3460*/  IMAD.SHL.U32 R204, R204, 0x2, RZ ;  /* 0x00000002cccc7824 */ /* 0x000fe200078e00ff */
[----:B------:R-:W-:Y:S01]  /*3470*/  ULDC UR4, c[0x0][0x1d0] ;  /* 0x0000740000047ab9 */ /* 0x000fe20000000800 */
[----:B------:R-:W1:Y:S01]  /*3480*/  SHFL.IDX PT, R5, R37, RZ, 0x1c1f ;  /* 0x001c1fff25057589 */ /* 0x000e6200000e0000 */
[----:B------:R-:W-:Y:S02]  /*3490*/  UIMAD UR4, UR25, UR4, -UR11 ;  /* 0x00000004190472a4 */ /* 0x000fe4000f8e0a0b */
[----:B------:R-:W-:Y:S01]  /*34a0*/  IADD3 R6, R7, -c[0x0][0x168], -R204 ;  /* 0x80005a0007067a10 */ /* 0x000fe20007ffe8cc */
[----:B------:R-:W-:-:S03]  /*34b0*/  ULOP3.LUT UR11, URZ, UR5, URZ, 0x33, !UPT ;  /* 0x000000053f0b7292 */ /* 0x000fc6000f8e333f */
[----:B------:R-:W-:Y:S02]  /*34c0*/  IADD3 R8, R6, c[0x0][0x328], RZ ;  /* 0x0000ca0006087a10 */ /* 0x000fe40007ffe0ff */
[----:B------:R-:W-:Y:S02]  /*34d0*/  IADD3 R0, -R204, UR4, RZ ;  /* 0x00000004cc007c10 */ /* 0x000fe4000fffe1ff */
[----:B------:R-:W-:Y:S01]  /*34e0*/  IADD3 R6, R6, UR11, RZ ;  /* 0x0000000b06067c10 */ /* 0x000fe2000fffe0ff */
[----:B-1----:R-:W-:-:S04]  /*34f0*/  IMAD.IADD R7, R8, 0x1, R5 ;  /* 0x0000000108077824 */ /* 0x002fc800078e0205 */
[----:B------:R-:W-:Y:S01]  /*3500*/  IMAD.IADD R10, R6, 0x1, R5 ;  /* 0x00000001060a7824 */ /* 0x000fe200078e0205 */
[----:B------:R-:W-:Y:S01]  /*3510*/  IMNMX R36, R7, R0, PT ;  /* 0x0000000007247217 */ /* 0x000fe20003800200 */
[----:B------:R-:W-:Y:S05]  /*3520*/  @P0 BRA `(.L_x_3481) ;  /* 0x0000016000000947 */ /* 0x000fea0003800000 */
[----:B------:R-:W-:Y:S01]  /*3530*/  IMAD.U32 R38, RZ, RZ, UR10 ;  /* 0x0000000aff267e24 */ /* 0x000fe2000f8e00ff */
        /* <DEDUP_REMOVED lines=11> */
.L_x_3483:
[----:B------:R-:W-:-:S04]  /*35f0*/  MOV R5, c[0x0][0x32c] ;  /* 0x0000cb0000057a02 */ /* 0x000fc80000000f00 */
[----:B------:R-:W-:-:S13]  /*3600*/  ISETP.NE.AND P0, PT, R5, 0x1, PT ;  /* 0x000000010500780c */ /* 0x000fda0003f05270 */
[----:B------:R-:W-:-:S05]  /*3610*/  @P0 IMAD.HI.U32 R5, R38, c[0x0][0x330], RZ ;  /* 0x0000cc0026050a27 */ /* 0x000fca00078e00ff */
[----:B------:R-:W-:Y:S02]  /*3620*/  @P0 SHF.R.U32.HI R38, RZ, c[0x0][0x334], R5 ;  /* 0x0000cd00ff260a19 */ /* 0x000fe40000011605 */
.L_x_3484:
[----:B------:R-:W-:Y:S05]  /*3630*/  BSYNC B0 ;  /* 0x0000000000007941 */ /* 0x000fea0003800000 */
.L_x_3482:
[----:B------:R-:W-:-:S04]  /*3640*/  IMAD R7, R38, c[0x0][0x32c], -R77 ;  /* 0x0000cb0026077a24 */ /* 0x000fc800078e0a4d */
[----:B------:R-:W-:-:S05]  /*3650*/  IMAD.IADD R7, R7, 0x1, -R204 ;  /* 0x0000000107077824 */ /* 0x000fca00078e0acc */
[----:B------:R-:W-:Y:S02]  /*3660*/  IADD3 R5, R7, c[0x0][0x32c], RZ ;  /* 0x0000cb0007057a10 */ /* 0x000fe40007ffe0ff */
[----:B------:R-:W-:Y:S02]  /*3670*/  IMNMX R10, R10, R7, !PT ;  /* 0x000000070a0a7217 */ /* 0x000fe40007800200 */
[----:B------:R-:W-:Y:S02]  /*3680*/  IMNMX R36, R36, R5, PT ;  /* 0x0000000524247217 */ /* 0x000fe40003800200 */
.L_x_3481:
[----:B------:R-:W-:-:S04]  /*3690*/  ISETP.LT.AND P6, PT, RZ, UR20, PT ;  /* 0x00000014ff007c0c */ /* 0x000fc8000bfc1270 */
        /* <DEDUP_REMOVED lines=31> */
[----:B------:R-:W1:Y:S03]  /*3890*/  SHFL.IDX PT, R13, R37, 0x1, 0x1c1f ;  /* 0x003c1f00250d7f89 */ /* 0x000e6600000e0000 */
        /* <DEDUP_REMOVED lines=10> */
[----:B------:R-:W-:Y:S01]  /*3940*/  FSEL R167, R33, -INF , !P0 ;  /* 0xff80000021a77808 */ /* 0x000fe20004000000 */
[--C-:B-1----:R-:W-:Y:S01]  /*3950*/  IMAD.IADD R33, R8, 0x1, R13.reuse ;  /* 0x0000000108217824 */ /* 0x102fe200078e020d */
[----:B------:R-:W-:Y:S01]  /*3960*/  ISETP.GT.AND P0, PT, R10, 0x38, P6 ;  /* 0x000000380a00780c */ /* 0x000fe20003704270 */
[----:B------:R-:W-:-:S03]  /*3970*/  IMAD.IADD R8, R6, 0x1, R13 ;  /* 0x0000000106087824 */ /* 0x000fc600078e020d */
[----:B------:R-:W-:Y:S02]  /*3980*/  ISETP.LT.OR P0, PT, R36, 0x39, P0 ;  /* 0x000000392400780c */ /* 0x000fe40000701670 */
[----:B------:R-:W-:Y:S02]  /*3990*/  IMNMX R0, R33, R0, PT ;  /* 0x0000000021007217 */ /* 0x000fe40003800200 */
[----:B------:R-:W-:Y:S02]  /*39a0*/  FSEL R143, R72, -INF , !P0 ;  /* 0xff800000488f7808 */ /* 0x000fe40004000000 */
[----:B------:R-:W-:-:S04]  /*39b0*/  ISETP.GT.AND P0, PT, R10, 0x39, P6 ;  /* 0x000000390a00780c */ /* 0x000fc80003704270 */
[----:B------:R-:W-:-:S04]  /*39c0*/  ISETP.LT.OR P0, PT, R36, 0x3a, P0 ;  /* 0x0000003a2400780c */ /* 0x000fc80000701670 */
[----:B------:R-:W-:Y:S02]  /*39d0*/  FSEL R141, R73, -INF , !P0 ;  /* 0xff800000498d7808 */ /* 0x000fe40004000000 */
[----:B------:R-:W-:-:S13]  /*39e0*/  PLOP3.LUT P0, PT, PT, PT, UP0, 0x40, 0x0 ;  /* 0x000000000000781c */ /* 0x000fda0003f0e808 */
        /* <DEDUP_REMOVED lines=13> */
.L_x_3487:
[----:B------:R-:W-:-:S04]  /*3ac0*/  MOV R6, c[0x0][0x32c] ;  /* 0x0000cb0000067a02 */ /* 0x000fc80000000f00 */
[----:B------:R-:W-:-:S13]  /*3ad0*/  ISETP.NE.AND P0, PT, R6, 0x1, PT ;  /* 0x000000010600780c */ /* 0x000fda0003f05270 */
[----:B------:R-:W-:-:S05]  /*3ae0*/  @P0 IMAD.HI.U32 R6, R10, c[0x0][0x330], RZ ;  /* 0x0000cc000a060a27 */ /* 0x000fca00078e00ff */
[----:B------:R-:W-:Y:S02]  /*3af0*/  @P0 SHF.R.U32.HI R10, RZ, c[0x0][0x334], R6 ;  /* 0x0000cd00ff0a0a19 */ /* 0x000fe40000011606 */
.L_x_3488:
[----:B------:R-:W-:Y:S05]  /*3b00*/  BSYNC B0 ;  /* 0x0000000000007941 */ /* 0x000fea0003800000 */
.L_x_3486:
[----:B------:R-:W-:-:S04]  /*3b10*/  IMAD R33, R10, c[0x0][0x32c], -R77 ;  /* 0x0000cb000a217a24 */ /* 0x000fc800078e0a4d */
[----:B------:R-:W-:-:S05]  /*3b20*/  IMAD.IADD R33, R33, 0x1, -R204 ;  /* 0x0000000121217824 */ /* 0x000fca00078e0acc */
[----:B------:R-:W-:Y:S02]  /*3b30*/  IADD3 R13, R33, c[0x0][0x32c], RZ ;  /* 0x0000cb00210d7a10 */ /* 0x000fe40007ffe0ff */
[----:B------:R-:W-:Y:S02]  /*3b40*/  IMNMX R8, R8, R33, !PT ;  /* 0x0000002108087217 */ /* 0x000fe40007800200 */
[----:B------:R-:W-:Y:S02]  /*3b50*/  IMNMX R0, R0, R13, PT ;  /* 0x0000000d00007217 */ /* 0x000fe40003800200 */
.L_x_3485:
[----:B------:R-:W-:Y:S01]  /*3b60*/  ISETP.GT.AND P0, PT, R8, 0x1, P6 ;  /* 0x000000010800780c */ /* 0x000fe20003704270 */
[----:B------:R-:W-:Y:S01]  /*3b70*/  IMAD.SHL.U32 R195, R4, 0x2, RZ ;  /* 0x0000000204c37824 */ /* 0x000fe200078e00ff */
[----:B------:R-:W-:Y:S01]  /*3b80*/  FMNMX.FTZ R20, R28, R29, !PT ;  /* 0x0000001d1c147209 */ /* 0x000fe20007810000 */
[----:B------:R-:W-:Y:S01]  /*3b90*/  ULDC.64 UR4, c[0x0][0x2c8] ;  /* 0x0000b20000047ab9 */ /* 0x000fe20000000a00 */
[----:B------:R-:W-:Y:S01]  /*3ba0*/  ISETP.LT.OR P0, PT, R0, 0x2, P0 ;  /* 0x000000020000780c */ /* 0x000fe20000701670 */
[--C-:B------:R-:W-:Y:S01]  /*3bb0*/  IMAD R189, R3, 0x2, R195.reuse ;  /* 0x0000000203bd7824 */ /* 0x100fe200078e02c3 */
[----:B------:R-:W-:Y:S01]  /*3bc0*/  LDSM.16.MT88.4 R40, [R195+0x2100] ;  /* 0x00210000c328783b */ /* 0x000fe20000004200 */
[----:B------:R-:W-:Y:S01]  /*3bd0*/  IMAD R190, R2, 0x2, R195 ;  /* 0x0000000202be7824 */ /* 0x000fe200078e02c3 */
[----:B------:R-:W-:Y:S01]  /*3be0*/  FSEL R16, R31, -INF , !P0 ;  /* 0xff8000001f107808 */ /* 0x000fe20004000000 */
[----:B------:R-:W-:Y:S01]  /*3bf0*/  UIMAD.WIDE.U32 UR26, UR24, UR4, URZ ;  /* 0x00000004181a72a5 */ /* 0x000fe2000f8e003f */
[----:B------:R-:W-:Y:S01]  /*3c00*/  ISETP.GT.AND P0, PT, R8, 0x8, P6 ;  /* 0x000000080800780c */ /* 0x000fe20003704270 */
[----:B------:R-:W-:Y:S01]  /*3c10*/  IMAD R188, R3, 0x2, R190 ;  /* 0x0000000203bc7824 */ /* 0x000fe200078e02be */
[----:B------:R-:W-:Y:S01]  /*3c20*/  LDSM.16.MT88.4 R100, [R195+0x100] ;  /* 0x00010000c364783b */ /* 0x000fe20000004200 */
[----:B------:R-:W-:Y:S01]  /*3c30*/  UIADD3 UR20, UR20, -0x2, URZ ;  /* 0xfffffffe14147890 */ /* 0x000fe2000fffe03f */
[----:B------:R-:W-:-:S02]  /*3c40*/  ISETP.LT.OR P0, PT, R0, 0x9, P0 ;  /* 0x000000090000780c */ /* 0x000fc40000701670 */
[----:B------:R-:W-:Y:S01]  /*3c50*/  LDSM.16.MT88.4 R108, [R190+0x100] ;  /* 0x00010000be6c783b */ /* 0x000fe20000004200 */
[----:B------:R-:W-:Y:S01]  /*3c60*/  @UP1 UMOV UR25, UR27 ;  /* 0x0000001b00191c82 */ /* 0x000fe20008000000 */
[----:B------:R-:W-:Y:S01]  /*3c70*/  FSEL R26, R26, -INF , !P0 ;  /* 0xff8000001a1a7808 */ /* 0x000fe20004000000 */
[----:B------:R-:W-:Y:S01]  /*3c80*/  @UP1 USHF.R.U32.HI UR24, URZ, UR5, UR25 ;  /* 0x000000053f181299 */ /* 0x000fe20008011619 */
[----:B------:R-:W-:Y:S01]  /*3c90*/  ISETP.GT.AND P0, PT, R8, 0x9, P6 ;  /* 0x000000090800780c */ /* 0x000fe20003704270 */
[----:B------:R-:W-:Y:S02]  /*3ca0*/  LDSM.16.MT88.4 R116, [R189+0x100] ;  /* 0x00010000bd74783b */ /* 0x000fe40000004200 */
[----:B------:R-:W-:Y:S01]  /*3cb0*/  UIADD3 UR4, UR21, UR24, URZ ;  /* 0x0000001815047290 */ /* 0x000fe2000fffe03f */
[----:B------:R-:W-:Y:S01]  /*3cc0*/  ISETP.LT.OR P0, PT, R0, 0xa, P0 ;  /* 0x0000000a0000780c */ /* 0x000fe20000701670 */
[----:B------:R-:W-:Y:S01]  /*3cd0*/  LDSM.16.MT88.4 R124, [R188+0x100] ;  /* 0x00010000bc7c783b */ /* 0x000fe20000004200 */
[----:B------:R-:W-:-:S02]  /*3ce0*/  ULDC UR21, c[0x0][0x328] ;  /* 0x0000ca0000157ab9 */ /* 0x000fc40000000800 */
[----:B------:R-:W-:Y:S01]  /*3cf0*/  FSEL R6, R27, -INF , !P0 ;  /* 0xff8000001b067808 */ /* 0x000fe20004000000 */
[----:B------:R-:W-:Y:S01]  /*3d00*/  LDSM.16.MT88.4 R48, [R190+0x2100] ;  /* 0x00210000be30783b */ /* 0x000fe20000004200 */
[----:B------:R-:W-:Y:S01]  /*3d10*/  ISETP.GT.AND P0, PT, R8, 0x10, P6 ;  /* 0x000000100800780c */ /* 0x000fe20003704270 */
[----:B------:R-:W-:Y:S02]  /*3d20*/  UIADD3 UR21, UR4, UR21, URZ ;  /* 0x0000001504157290 */ /* 0x000fe4000fffe03f */
        /* <DEDUP_REMOVED lines=19> */
[----:B------:R-:W-:Y:S02]  /*3e60*/  ISETP.GT.AND P0, PT, R8, 0x21, P6 ;  /* 0x000000210800780c */ /* 0x000fe40003704270 */
[----:B------:R-:W-:Y:S02]  /*3e70*/  FMNMX.FTZ R14, R11, R20, !PT ;  /* 0x000000140b0e7209 */ /* 0x000fe40007810000 */
[----:B------:R-:W-:Y:S02]  /*3e80*/  ISETP.LT.OR P0, PT, R0, 0x22, P0 ;  /* 0x000000220000780c */ /* 0x000fe40000701670 */
[----:B------:R-:W-:Y:S02]  /*3e90*/  FMNMX.FTZ R14, R25, R14, !PT ;  /* 0x0000000e190e7209 */ /* 0x000fe40007810000 */
[----:B------:R-:W-:-:S02]  /*3ea0*/  FSEL R172, R15, -INF , !P0 ;  /* 0xff8000000fac7808 */ /* 0x000fc40004000000 */
[----:B------:R-:W-:Y:S02]  /*3eb0*/  ISETP.GT.AND P0, PT, R8, RZ, P6 ;  /* 0x000000ff0800720c */ /* 0x000fe40003704270 */
[----:B------:R-:W-:Y:S02]  /*3ec0*/  FMNMX.FTZ R14, R7, R14, !PT ;  /* 0x0000000e070e7209 */ /* 0x000fe40007810000 */
[----:B------:R-:W-:Y:S02]  /*3ed0*/  ISETP.LT.OR P0, PT, R0, 0x1, P0 ;  /* 0x000000010000780c */ /* 0x000fe40000701670 */
[----:B------:R-:W-:Y:S02]  /*3ee0*/  FMNMX.FTZ R14, R21, R14, !PT ;  /* 0x0000000e150e7209 */ /* 0x000fe40007810000 */
[----:B------:R-:W-:Y:S02]  /*3ef0*/  FSEL R30, R30, -INF , !P0 ;  /* 0xff8000001e1e7808 */ /* 0x000fe40004000000 */
[----:B------:R-:W-:-:S02]  /*3f00*/  ISETP.GT.AND P0, PT, R8, 0x28, P6 ;  /* 0x000000280800780c */ /* 0x000fc40003704270 */
[----:B------:R-:W-:Y:S02]  /*3f10*/  FMNMX.FTZ R15, R30, R16, !PT ;  /* 0x000000101e0f7209 */ /* 0x000fe40007810000 */
[----:B------:R-:W-:Y:S02]  /*3f20*/  ISETP.LT.OR P0, PT, R0, 0x29, P0 ;  /* 0x000000290000780c */ /* 0x000fe40000701670 */
[----:B------:R-:W-:Y:S02]  /*3f30*/  FMNMX.FTZ R15, R26, R15, !PT ;  /* 0x0000000f1a0f7209 */ /* 0x000fe40007810000 */
[----:B------:R-:W-:Y:S02]  /*3f40*/  FSEL R164, R58, -INF , !P0 ;  /* 0xff8000003aa47808 */ /* 0x000fe40004000000 */
[----:B------:R-:W-:Y:S02]  /*3f50*/  FMNMX.FTZ R15, R6, R15, !PT ;  /* 0x0000000f060f7209 */ /* 0x000fe40007810000 */
[----:B------:R-:W-:-:S02]  /*3f60*/  ISETP.GT.AND P0, PT, R8, 0x29, P6 ;  /* 0x000000290800780c */ /* 0x000fc40003704270 */
[----:B------:R-:W-:Y:S02]  /*3f70*/  FMNMX.FTZ R15, R22, R15, !PT ;  /* 0x0000000f160f7209 */ /* 0x000fe40007810000 */
[----:B------:R-:W-:Y:S02]  /*3f80*/  FMNMX.FTZ R14, R5, R14, !PT ;  /* 0x0000000e050e7209 */ /* 0x000fe40007810000 */
[----:B------:R-:W-:Y:S02]  /*3f90*/  FMNMX.FTZ R15, R10, R15, !PT ;  /* 0x0000000f0a0f7209 */ /* 0x000fe40007810000 */
[----:B------:R-:W-:Y:S02]  /*3fa0*/  ISETP.LT.OR P0, PT, R0, 0x2a, P0 ;  /* 0x0000002a0000780c */ /* 0x000fe40000701670 */
[----:B------:R-:W-:Y:S02]  /*3fb0*/  FMNMX.FTZ R14, R17, R14, !PT ;  /* 0x0000000e110e7209 */ /* 0x000fe40007810000 */
[----:B------:R-:W-:-:S02]  /*3fc0*/  FMNMX.FTZ R15, R18, R15, !PT ;  /* 0x0000000f120f7209 */ /* 0x000fc40007810000 */
[----:B------:R-:W-:Y:S02]  /*3fd0*/  FSEL R170, R59, -INF , !P0 ;  /* 0xff8000003baa7808 */ /* 0x000fe40004000000 */
[----:B------:R-:W-:Y:S01]  /*3fe0*/  ISETP.GT.AND P0, PT, R8, 0x30, P6 ;  /* 0x000000300800780c */ /* 0x000fe20003704270 */
[----:B------:R-:W-:Y:S01]  /*3ff0*/  LDSM.16.MT88.4 R56, [R189+0x2100] ;  /* 0x00210000bd38783b */ /* 0x000fe20000004200 */
[----:B------:R-:W-:Y:S02]  /*4000*/  FMNMX.FTZ R14, R165, R14, !PT ;  /* 0x0000000ea50e7209 */ /* 0x000fe40007810000 */
[----:B------:R-:W-:Y:S02]  /*4010*/  FMNMX.FTZ R15, R12, R15, !PT ;  /* 0x0000000f0c0f7209 */ /* 0x000fe40007810000 */
[----:B------:R-:W-:Y:S02]  /*4020*/  ISETP.LT.OR P0, PT, R0, 0x31, P0 ;  /* 0x000000310000780c */ /* 0x000fe40000701670 */
[----:B------:R-:W-:-:S02]  /*4030*/  FMNMX.FTZ R14, R159, R14, !PT ;  /* 0x0000000e9f0e7209 */ /* 0x000fc40007810000 */
[----:B------:R-:W-:Y:S02]  /*4040*/  FMNMX.FTZ R15, R162, R15, !PT ;  /* 0x0000000fa20f7209 */ /* 0x000fe40007810000 */
[----:B------:R-:W-:Y:S02]  /*4050*/  FSEL R166, R34, -INF , !P0 ;  /* 0xff80000022a67808 */ /* 0x000fe40004000000 */
[----:B------:R-:W-:Y:S02]  /*4060*/  FMNMX.FTZ R14, R157, R14, !PT ;  /* 0x0000000e9d0e7209 */ /* 0x000fe40007810000 */
[----:B------:R-:W-:Y:S02]  /*4070*/  ISETP.GT.AND P0, PT, R8, 0x31, P6 ;  /* 0x000000310800780c */ /* 0x000fe40003704270 */
[----:B------:R-:W-:Y:S02]  /*4080*/  FMNMX.FTZ R15, R172, R15, !PT ;  /* 0x0000000fac0f7209 */ /* 0x000fe40007810000 */
[----:B------:R-:W-:-:S02]  /*4090*/  FMNMX.FTZ R14, R163, R14, !PT ;  /* 0x0000000ea30e7209 */ /* 0x000fc40007810000 */
[----:B------:R-:W-:Y:S02]  /*40a0*/  ISETP.LT.OR P0, PT, R0, 0x32, P0 ;  /* 0x000000320000780c */ /* 0x000fe40000701670 */
[----:B------:R-:W-:Y:S02]  /*40b0*/  FMNMX.FTZ R15, R164, R15, !PT ;  /* 0x0000000fa40f7209 */ /* 0x000fe40007810000 */
[----:B------:R-:W-:Y:S02]  /*40c0*/  FMNMX.FTZ R14, R169, R14, !PT ;  /* 0x0000000ea90e7209 */ /* 0x000fe40007810000 */
[----:B------:R-:W-:Y:S02]  /*40d0*/  FSEL R142, R35, -INF , !P0 ;  /* 0xff800000238e7808 */ /* 0x000fe40004000000 */
[----:B------:R-:W-:Y:S01]  /*40e0*/  ISETP.GT.AND P0, PT, R8, 0x38, P6 ;  /* 0x000000380800780c */ /* 0x000fe20003704270 */
[----:B------:R-:W-:Y:S01]  /*40f0*/  LDSM.16.MT88.4 R32, [R188+0x900] ;  /* 0x00090000bc20783b */ /* 0x000fe20000004200 */
[----:B------:R-:W-:-:S02]  /*4100*/  FMNMX.FTZ R15, R170, R15, !PT ;  /* 0x0000000faa0f7209 */ /* 0x000fc40007810000 */
[----:B------:R-:W-:Y:S02]  /*4110*/  FMNMX.FTZ R14, R167, R14, !PT ;  /* 0x0000000ea70e7209 */ /* 0x000fe40007810000 */
[----:B------:R-:W-:Y:S02]  /*4120*/  ISETP.GT.AND P6, PT, R8, 0x39, P6 ;  /* 0x000000390800780c */ /* 0x000fe400037c4270 */
[----:B------:R-:W-:Y:S02]  /*4130*/  ISETP.LT.OR P0, PT, R0, 0x39, P0 ;  /* 0x000000390000780c */ /* 0x000fe40000701670 */
[----:B------:R-:W-:Y:S02]  /*4140*/  FMNMX.FTZ R15, R166, R15, !PT ;  /* 0x0000000fa60f7209 */ /* 0x000fe40007810000 */
[----:B------:R-:W-:Y:S02]  /*4150*/  FMNMX.FTZ R14, R143, R14, !PT ;  /* 0x0000000e8f0e7209 */ /* 0x000fe40007810000 */
[----:B------:R-:W-:-:S02]  /*4160*/  ISETP.LT.OR P6, PT, R0, 0x3a, P6 ;  /* 0x0000003a0000780c */ /* 0x000fc400037c1670 */
[----:B------:R-:W-:Y:S02]  /*4170*/  FSEL R140, R74, -INF , !P0 ;  /* 0xff8000004a8c7808 */ /* 0x000fe40004000000 */
[----:B------:R-:W-:Y:S02]  /*4180*/  FMNMX.FTZ R15, R142, R15, !PT ;  /* 0x0000000f8e0f7209 */ /* 0x000fe40007810000 */
[----:B------:R-:W-:Y:S02]  /*4190*/  FMNMX.FTZ R13, R141, R14, !PT ;  /* 0x0000000e8d0d7209 */ /* 0x000fe40007810000 */
[----:B------:R-:W-:Y:S02]  /*41a0*/  FSEL R160, R75, -INF , !P6 ;  /* 0xff8000004ba07808 */ /* 0x000fe40007000000 */
[----:B------:R-:W-:Y:S01]  /*41b0*/  FMNMX.FTZ R15, R140, R15, !PT ;  /* 0x0000000f8c0f7209 */ /* 0x000fe20007810000 */
[----:B------:R-:W1:Y:S03]  /*41c0*/  SHFL.BFLY PT, R14, R13, 0x2, 0x1f ;  /* 0x0c401f000d0e7f89 */ /* 0x000e6600000e0000 */
[----:B------:R-:W-:Y:S01]  /*41d0*/  FMNMX.FTZ R15, R160, R15, !PT ;  /* 0x0000000fa00f7209 */ /* 0x000fe20007810000 */
[----:B------:R-:W-:Y:S04]  /*41e0*/  LDSM.16.MT88.4 R72, [R195+0x4100] ;  /* 0x00410000c348783b */ /* 0x000fe80000004200 */
        /* <DEDUP_REMOVED lines=9> */
[----:B------:R-:W-:Y:S02]  /*4280*/  FSEL R168, R168, RZ, P0 ;  /* 0x000000ffa8a87208 */ /* 0x000fe40000000000 */
        /* <DEDUP_REMOVED lines=9> */
[----:B------:R-:W-:-:S02]  /*4320*/  FFMA.FTZ R149, R30, c[0x0][0x2d0], -R161 ;  /* 0x0000b4001e957a23 */ /* 0x000fc400000108a1 */
[--C-:B------:R-:W-:Y:S01]  /*4330*/  FFMA.FTZ R150, R16, c[0x0][0x2d0], -R161.reuse ;  /* 0x0000b40010967a23 */ /* 0x100fe200000108a1 */
[----:B------:R-:W-:Y:S01]  /*4340*/  LDSM.16.MT88.4 R28, [R190+0x2900] ;  /* 0x00290000be1c783b */ /* 0x000fe20000004200 */
[--C-:B------:R-:W-:Y:S02]  /*4350*/  FFMA.FTZ R151, R26, c[0x0][0x2d0], -R161.reuse ;  /* 0x0000b4001a977a23 */ /* 0x100fe400000108a1 */
[--C-:B------:R-:W-:Y:S01]  /*4360*/  FFMA.FTZ R144, R6, c[0x0][0x2d0], -R161.reuse ;  /* 0x0000b40006907a23 */ /* 0x100fe200000108a1 */
[----:B------:R-:W1:Y:S01]  /*4370*/  MUFU.EX2 R154, R154 ;  /* 0x0000009a009a7308 */ /* 0x000e620000000800 */
[--C-:B------:R-:W-:Y:S01]  /*4380*/  FFMA.FTZ R152, R7, c[0x0][0x2d0], -R168.reuse ;  /* 0x0000b40007987a23 */ /* 0x100fe200000108a8 */
[----:B------:R-:W-:Y:S01]  /*4390*/  LDSM.16.MT88.4 R24, [R195+0x900] ;  /* 0x00090000c318783b */ /* 0x000fe20000004200 */
[--C-:B------:R-:W-:Y:S02]  /*43a0*/  FFMA.FTZ R146, R5, c[0x0][0x2d0], -R168.reuse ;  /* 0x0000b40005927a23 */ /* 0x100fe400000108a8 */
[--C-:B------:R-:W-:Y:S01]  /*43b0*/  FFMA.FTZ R147, R21, c[0x0][0x2d0], -R168.reuse ;  /* 0x0000b40015937a23 */ /* 0x100fe200000108a8 */
[----:B------:R-:W2:Y:S01]  /*43c0*/  LDSM.16.MT88.4 R4, [R188+0x4100] ;  /* 0x00410000bc04783b */ /* 0x000ea20000004200 */
[--C-:B------:R-:W-:Y:S01]  /*43d0*/  FFMA.FTZ R145, R22, c[0x0][0x2d0], -R161.reuse ;  /* 0x0000b40016917a23 */ /* 0x100fe200000108a1 */
[----:B------:R-:W-:Y:S01]  /*43e0*/  MUFU.EX2 R153, R153 ;  /* 0x0000009900997308 */ /* 0x000fe20000000800 */
[----:B------:R-:W-:Y:S01]  /*43f0*/  FFMA.FTZ R2, R12, c[0x0][0x2d0], -R161 ;  /* 0x0000b4000c027a23 */ /* 0x000fe200000108a1 */
[----:B------:R-:W-:Y:S01]  /*4400*/  LDSM.16.MT88.4 R20, [R189+0x2900] ;  /* 0x00290000bd14783b */ /* 0x000fe20000004200 */
[----:B------:R-:W-:-:S02]  /*4410*/  FFMA.FTZ R11, R17, c[0x0][0x2d0], -R168 ;  /* 0x0000b400110b7a23 */ /* 0x000fc400000108a8 */
[--C-:B------:R-:W-:Y:S01]  /*4420*/  FFMA.FTZ R10, R10, c[0x0][0x2d0], -R161.reuse ;  /* 0x0000b4000a0a7a23 */ /* 0x100fe200000108a1 */
[----:B------:R-:W3:Y:S01]  /*4430*/  LDSM.16.MT88.4 R12, [R195+0x2900] ;  /* 0x00290000c30c783b */ /* 0x000ee20000004200 */
[----:B------:R-:W-:Y:S01]  /*4440*/  FFMA.FTZ R3, R18, c[0x0][0x2d0], -R161 ;  /* 0x0000b40012037a23 */ /* 0x000fe200000108a1 */
[----:B------:R-:W4:Y:S01]  /*4450*/  MUFU.EX2 R148, R148 ;  /* 0x0000009400947308 */ /* 0x000f220000000800 */
[----:B-1----:R-:W-:Y:S01]  /*4460*/  F2FP.PACK_AB R96, R154, R155 ;  /* 0x0000009b9a60723e */ /* 0x002fe200000000ff */
[----:B------:R-:W1:Y:S01]  /*4470*/  LDSM.16.MT88.4 R16, [R188+0x2900] ;  /* 0x00290000bc10783b */ /* 0x000e620000004200 */
        /* <DEDUP_REMOVED lines=18> */
[----:B------:R-:W4:Y:S01]  /*45a0*/  MUFU.EX2 R144, R144 ;  /* 0x0000009000907308 */ /* 0x000f220000000800 */
[----:B-----5:R-:W-:Y:S01]  /*45b0*/  F2FP.PACK_AB R97, R150, R149 ;  /* 0x000000959661723e */ /* 0x020fe200000000ff */
        /* <DEDUP_REMOVED lines=8> */
[----:B----4-:R-:W-:Y:S01]  /*4640*/  F2FP.PACK_AB R99, R144, R151 ;  /* 0x000000979063723e */ /* 0x010fe200000000ff */
[----:B------:R-:W4:Y:S01]  /*4650*/  MUFU.EX2 R147, R147 ;  /* 0x0000009300937308 */ /* 0x000f220000000800 */
        /* <DEDUP_REMOVED lines=197> */
.L_x_3490:
[----:B------:R-:W-:Y:S02]  /*52b0*/  UMOV UR5, 0x1 ;  /* 0x0000000100057882 */ /* 0x000fe40000000000 */
[----:B------:R-:W-:Y:S02]  /*52c0*/  ULDC UR4, c[0x0][0x32c] ;  /* 0x0000cb0000047ab9 */ /* 0x000fe40000000800 */
[----:B------:R-:W-:-:S03]  /*52d0*/  UISETP.NE.AND UP2, UPT, UR5, UR4, UPT ;  /* 0x000000040500728c */ /* 0x000fc6000bf45270 */
[----:B------:R-:W-:Y:S02]  /*52e0*/  ULDC.64 UR4, c[0x0][0x330] ;  /* 0x0000cc0000047ab9 */ /* 0x000fe40000000a00 */
[----:B------:R-:W-:-:S07]  /*52f0*/  UIMAD.WIDE.U32 UR26, UR24, UR4, URZ ;  /* 0x00000004181a72a5 */ /* 0x000fce000f8e003f */
[----:B------:R-:W-:Y:S02]  /*5300*/  @UP2 UMOV UR25, UR27 ;  /* 0x0000001b00192c82 */ /* 0x000fe40008000000 */
[----:B------:R-:W-:Y:S02]  /*5310*/  @UP2 USHF.R.U32.HI UR24, URZ, UR5, UR25 ;  /* 0x000000053f182299 */ /* 0x000fe40008011619 */
.L_x_3491:
[----:B------:R-:W-:Y:S02]  /*5320*/  ULDC UR4, c[0x0][0x32c] ;  /* 0x0000cb0000047ab9 */ /* 0x000fe40000000800 */
[----:B------:R-:W-:-:S04]  /*5330*/  UIMAD UR4, UR24, UR4, UR4 ;  /* 0x00000004180472a4 */ /* 0x000fc8000f8e0204 */
[----:B------:R-:W-:-:S04]  /*5340*/  UISETP.LT.AND UP2, UPT, UR21, UR4, UPT ;  /* 0x000000041500728c */ /* 0x000fc8000bf41270 */
[----:B------:R-:W-:-:S04]  /*5350*/  USEL UR21, UR21, UR4, UP2 ;  /* 0x0000000415157287 */ /* 0x000fc80009000000 */
.L_x_3489:
        /* <DEDUP_REMOVED lines=15> */
.L_x_3503:
        /* <DEDUP_REMOVED lines=58> */
.L_x_3493:
[C---:B--23--:R-:W-:Y:S01]  /*57f0*/  HMMA.16816.F32 R4, R132.reuse, R136, RZ ;  /* 0x000000888404723c */ /* 0x04cfe200000018ff */
[----:B------:R-:W0:Y:S01]  /*5800*/  LDGDEPBAR ;  /* 0x00000000000079af */ /* 0x000e220000000000 */
[----:B------:R-:W-:Y:S06]  /*5810*/  UISETP.GT.AND UP2, UPT, UR20, UR9, UPT ;  /* 0x000000091400728c */ /* 0x000fec000bf44270 */
[C---:B------:R-:W-:Y:S01]  /*5820*/  HMMA.16816.F32 R8, R132.reuse, R138, RZ ;  /* 0x0000008a8408723c */ /* 0x040fe200000018ff */
[----:B------:R-:W-:Y:S01]  /*5830*/  LDSM.16.M88.4 R136, [R193+0xc100] ;  /* 0x00c10000c188783b */ /* 0x000fe20000000200 */
[----:B------:R-:W-:Y:S06]  /*5840*/  PLOP3.LUT P0, PT, PT, PT, UP2, 0x40, 0x0 ;  /* 0x000000000000781c */ /* 0x000fec0003f0e828 */
[C---:B----4-:R-:W-:Y:S08]  /*5850*/  HMMA.16816.F32 R12, R132.reuse, R140, RZ ;  /* 0x0000008c840c723c */ /* 0x050ff000000018ff */
[C---:B------:R-:W-:Y:S01]  /*5860*/  HMMA.16816.F32 R16, R132.reuse, R142, RZ ;  /* 0x0000008e8410723c */ /* 0x040fe200000018ff */
[----:B------:R-:W2:Y:S07]  /*5870*/  LDSM.16.M88.4 R140, [R192+0x6100] ;  /* 0x00610000c08c783b */ /* 0x000eae0000000200 */
[C---:B-1----:R-:W-:Y:S08]  /*5880*/  HMMA.16816.F32 R20, R132.reuse, R144, RZ ;  /* 0x000000908414723c */ /* 0x042ff000000018ff */
[C---:B------:R-:W-:Y:S01]  /*5890*/  HMMA.16816.F32 R24, R132.reuse, R146, RZ ;  /* 0x000000928418723c */ /* 0x040fe200000018ff */
[----:B------:R-:W1:Y:S07]  /*58a0*/  LDSM.16.M88.4 R144, [R192+0x6900] ;  /* 0x00690000c090783b */ /* 0x000e6e0000000200 */
[C---:B------:R-:W-:Y:S08]  /*58b0*/  HMMA.16816.F32 R28, R132.reuse, R148, RZ ;  /* 0x00000094841c723c */ /* 0x040ff000000018ff */
[----:B------:R-:W-:Y:S01]  /*58c0*/  HMMA.16816.F32 R32, R132, R150, RZ ;  /* 0x000000968420723c */ /* 0x000fe200000018ff */
[----:B------:R-:W3:Y:S06]  /*58d0*/  LDSM.16.M88.4 R132, [R192+0x7100] ;  /* 0x00710000c084783b */ /* 0x000eec0000000200 */
[----:B------:R-:W4:Y:S01]  /*58e0*/  LDSM.16.M88.4 R148, [R192+0x7900] ;  /* 0x00790000c094783b */ /* 0x000f220000000200 */
[C---:B------:R-:W-:Y:S08]  /*58f0*/  HMMA.16816.F32 R4, R152.reuse, R156, R4 ;  /* 0x0000009c9804723c */ /* 0x040ff00000001804 */
[C---:B------:R-:W-:Y:S01]  /*5900*/  HMMA.16816.F32 R8, R152.reuse, R158, R8 ;  /* 0x0000009e9808723c */ /* 0x040fe20000001808 */
[----:B------:R-:W-:Y:S07]  /*5910*/  LDSM.16.M88.4 R156, [R191+0xc100] ;  /* 0x00c10000bf9c783b */ /* 0x000fee0000000200 */
[C---:B------:R-:W-:Y:S08]  /*5920*/  HMMA.16816.F32 R12, R152.reuse, R160, R12 ;  /* 0x000000a0980c723c */ /* 0x040ff0000000180c */
[C---:B------:R-:W-:Y:S01]  /*5930*/  HMMA.16816.F32 R16, R152.reuse, R162, R16 ;  /* 0x000000a29810723c */ /* 0x040fe20000001810 */
[----:B------:R-:W5:Y:S07]  /*5940*/  LDSM.16.M88.4 R160, [R184] ;  /* 0x00000000b8a0783b */ /* 0x000f6e0000000200 */
[C---:B------:R-:W-:Y:S08]  /*5950*/  HMMA.16816.F32 R20, R152.reuse, R164, R20 ;  /* 0x000000a49814723c */ /* 0x040ff00000001814 */
[C---:B------:R-:W-:Y:S01]  /*5960*/  HMMA.16816.F32 R24, R152.reuse, R166, R24 ;  /* 0x000000a69818723c */ /* 0x040fe20000001818 */
[----:B------:R-:W3:Y:S07]  /*5970*/  LDSM.16.M88.4 R164, [R184+0x800] ;  /* 0x00080000b8a4783b */ /* 0x000eee0000000200 */
[C---:B------:R-:W-:Y:S08]  /*5980*/  HMMA.16816.F32 R28, R152.reuse, R168, R28 ;  /* 0x000000a8981c723c */ /* 0x040ff0000000181c */
[----:B------:R-:W-:Y:S01]  /*5990*/  HMMA.16816.F32 R32, R152, R170, R32 ;  /* 0x000000aa9820723c */ /* 0x000fe20000001820 */
[----:B------:R-:W4:Y:S06]  /*59a0*/  LDSM.16.M88.4 R152, [R184+0x1000] ;  /* 0x00100000b898783b */ /* 0x000f2c0000000200 */
        /* <DEDUP_REMOVED lines=12> */
[----:B------:R-:W2:Y:S06]  /*5a70*/  LDSM.16.M88.4 R136, [R197+0x9100] ;  /* 0x00910000c588783b */ /* 0x000eac0000000200 */
[----:B------:R-:W3:Y:S01]  /*5a80*/  LDSM.16.M88.4 R148, [R197+0x9900] ;  /* 0x00990000c594783b */ /* 0x000ee20000000200 */
[C---:B-----5:R-:W-:Y:S08]  /*5a90*/  HMMA.16816.F32 R4, R156.reuse, R160, R4 ;  /* 0x000000a09c04723c */ /* 0x060ff00000001804 */
[C---:B------:R-:W-:Y:S01]  /*5aa0*/  HMMA.16816.F32 R8, R156.reuse, R162, R8 ;  /* 0x000000a29c08723c */ /* 0x040fe20000001808 */
[----:B------:R-:W-:Y:S07]  /*5ab0*/  LDSM.16.M88.4 R160, [R183] ;  /* 0x00000000b7a0783b */ /* 0x000fee0000000200 */
[C---:B------:R-:W-:Y:S08]  /*5ac0*/  HMMA.16816.F32 R12, R156.reuse, R164, R12 ;  /* 0x000000a49c0c723c */ /* 0x040ff0000000180c */
[C---:B------:R-:W-:Y:S01]  /*5ad0*/  HMMA.16816.F32 R16, R156.reuse, R166, R16 ;  /* 0x000000a69c10723c */ /* 0x040fe20000001810 */
[----:B------:R-:W-:Y:S07]  /*5ae0*/  LDSM.16.M88.4 R164, [R182] ;  /* 0x00000000b6a4783b */ /* 0x000fee0000000200 */
[C---:B------:R-:W-:Y:S08]  /*5af0*/  HMMA.16816.F32 R20, R156.reuse, R152, R20 ;  /* 0x000000989c14723c */ /* 0x040ff00000001814 */
[C---:B------:R-:W-:Y:S01]  /*5b00*/  HMMA.16816.F32 R24, R156.reuse, R154, R24 ;  /* 0x0000009a9c18723c */ /* 0x040fe20000001818 */
[----:B------:R-:W4:Y:S07]  /*5b10*/  LDSM.16.M88.4 R152, [R194+0x10100] ;  /* 0x01010000c298783b */ /* 0x000f2e0000000200 */
[C---:B------:R-:W-:Y:S08]  /*5b20*/  HMMA.16816.F32 R28, R156.reuse, R168, R28 ;  /* 0x000000a89c1c723c */ /* 0x040ff0000000181c */
[----:B------:R-:W-:Y:S01]  /*5b30*/  HMMA.16816.F32 R32, R156, R170, R32 ;  /* 0x000000aa9c20723c */ /* 0x000fe20000001820 */
[----:B------:R-:W5:Y:S06]  /*5b40*/  LDSM.16.M88.4 R156, [R181] ;  /* 0x00000000b59c783b */ /* 0x000f6c0000000200 */
        /* <DEDUP_REMOVED lines=12> */
[----:B------:R-:W2:Y:S06]  /*5c10*/  LDSM.16.M88.4 R132, [R192+0x9100] ;  /* 0x00910000c084783b */ /* 0x000eac0000000200 */
[----:B------:R-:W3:Y:S01]  /*5c20*/  LDSM.16.M88.4 R148, [R192+0x9900] ;  /* 0x00990000c094783b */ /* 0x000ee20000000200 */
[C---:B----4-:R-:W-:Y:S08]  /*5c30*/  HMMA.16816.F32 R4, R152.reuse, R160, R4 ;  /* 0x000000a09804723c */ /* 0x050ff00000001804 */
[C---:B------:R-:W-:Y:S01]  /*5c40*/  HMMA.16816.F32 R8, R152.reuse, R162, R8 ;  /* 0x000000a29808723c */ /* 0x040fe20000001808 */
[----:B------:R-:W-:Y:S07]  /*5c50*/  LDSM.16.M88.4 R160, [R184+0x2000] ;  /* 0x00200000b8a0783b */ /* 0x000fee0000000200 */
[C---:B------:R-:W-:Y:S08]  /*5c60*/  HMMA.16816.F32 R12, R152.reuse, R164, R12 ;  /* 0x000000a4980c723c */ /* 0x040ff0000000180c */
[C---:B------:R-:W-:Y:S01]  /*5c70*/  HMMA.16816.F32 R16, R152.reuse, R166, R16 ;  /* 0x000000a69810723c */ /* 0x040fe20000001810 */
[----:B------:R-:W-:Y:S07]  /*5c80*/  LDSM.16.M88.4 R164, [R184+0x2800] ;  /* 0x00280000b8a4783b */ /* 0x000fee0000000200 */
[C---:B-----5:R-:W-:Y:S08]  /*5c90*/  HMMA.16816.F32 R20, R152.reuse, R156, R20 ;  /* 0x0000009c9814723c */ /* 0x060ff00000001814 */
[C---:B------:R-:W-:Y:S01]  /*5ca0*/  HMMA.16816.F32 R24, R152.reuse, R158, R24 ;  /* 0x0000009e9818723c */ /* 0x040fe20000001818 */
[----:B------:R-:W4:Y:S07]  /*5cb0*/  LDSM.16.M88.4 R156, [R191+0x10100] ;  /* 0x01010000bf9c783b */ /* 0x000f2e0000000200 */
[C---:B------:R-:W-:Y:S08]  /*5cc0*/  HMMA.16816.F32 R28, R152.reuse, R168, R28 ;  /* 0x000000a8981c723c */ /* 0x040ff0000000181c */
[----:B------:R-:W-:Y:S01]  /*5cd0*/  HMMA.16816.F32 R32, R152, R170, R32 ;  /* 0x000000aa9820723c */ /* 0x000fe20000001820 */
[----:B------:R-:W5:Y:S06]  /*5ce0*/  LDSM.16.M88.4 R152, [R184+0x3000] ;  /* 0x00300000b898783b */ /* 0x000f6c0000000200 */
        /* <DEDUP_REMOVED lines=16> */
[----:B------:R-:W-:Y:S07]  /*5df0*/  LDSM.16.M88.4 R160, [R179] ;  /* 0x00000000b3a0783b */ /* 0x000fee0000000200 */
[C---:B------:R-:W-:Y:S08]  /*5e00*/  HMMA.16816.F32 R12, R156.reuse, R164, R12 ;  /* 0x000000a49c0c723c */ /* 0x040ff0000000180c */
[C---:B------:R-:W-:Y:S01]  /*5e10*/  HMMA.16816.F32 R16, R156.reuse, R166, R16 ;  /* 0x000000a69c10723c */ /* 0x040fe20000001810 */
[----:B------:R-:W-:Y:S07]  /*5e20*/  LDSM.16.M88.4 R164, [R178] ;  /* 0x00000000b2a4783b */ /* 0x000fee0000000200 */
[C---:B-----5:R-:W-:Y:S08]  /*5e30*/  HMMA.16816.F32 R20, R156.reuse, R152, R20 ;  /* 0x000000989c14723c */ /* 0x060ff00000001814 */
        /* <DEDUP_REMOVED lines=40> */
[C---:B---3--:R-:W-:Y:S08]  /*60c0*/  HMMA.16816.F32 R28, R136.reuse, R148, R28 ;  /* 0x00000094881c723c */ /* 0x048ff0000000181c */
[----:B------:R-:W-:Y:S08]  /*60d0*/  HMMA.16816.F32 R32, R136, R150, R32 ;  /* 0x000000968820723c */ /* 0x000ff00000001820 */
[C---:B----4-:R-:W-:Y:S08]  /*60e0*/  HMMA.16816.F32 R4, R156.reuse, R160, R4 ;  /* 0x000000a09c04723c */ /* 0x050ff00000001804 */
        /* <DEDUP_REMOVED lines=8> */
[----:B------:R-:W-:Y:S01]  /*6170*/  IADD3 R140, -R172, 0x10, RZ ;  /* 0x00000010ac8c7810 */ /* 0x000fe20007ffe1ff */
        /* <DEDUP_REMOVED lines=15> */
[----:B------:R-:W-:Y:S03]  /*6270*/  @!P1 LEA.HI.X R133, R135, c[0x0][0x2a4], R134, 0x2, P0 ;  /* 0x0000a90087859a11 */ /* 0x000fe600000f1486 */
[----:B------:R-:W-:Y:S01]  /*6280*/  IMAD.WIDE.U32 R134, R201, c[0x0][0x1e0], RZ ;  /* 0x00007800c9867a25 */ /* 0x000fe200078e00ff */
[----:B------:R-:W-:Y:S01]  /*6290*/  SHF.R.S32.HI R137, RZ, 0x1f, R201 ;  /* 0x0000001fff897819 */ /* 0x000fe200000114c9 */
[----:B------:R1:W2:Y:S04]  /*62a0*/  @!P1 LDG.E R200, [R132.64] ;  /* 0x0000001284c89981 */ /* 0x0002a8000c1e1900 */
[----:B------:R-:W-:Y:S04]  /*62b0*/  IMAD R137, R137, c[0x0][0x1e0], RZ ;  /* 0x0000780089897a24 */ /* 0x000fe800078e02ff */
[----:B------:R-:W-:Y:S04]  /*62c0*/  IMAD R137, R201, c[0x0][0x1e4], R137 ;  /* 0x00007900c9897a24 */ /* 0x000fe800078e0289 */
[----:B------:R-:W-:Y:S01]  /*62d0*/  IMAD.IADD R135, R135, 0x1, R137 ;  /* 0x0000000187877824 */ /* 0x000fe200078e0289 */
[----:B-1----:R-:W-:Y:S02]  /*62e0*/  SHF.L.U64.HI R132, R208, 0x1, R211 ;  /* 0x00000001d0847819 */ /* 0x002fe400000102d3 */
[----:B--2---:R-:W-:Y:S01]  /*62f0*/  SHF.R.S32.HI R0, RZ, 0x1f, R200 ;  /* 0x0000001fff007819 */ /* 0x004fe200000114c8 */
[----:B------:R-:W-:Y:S04]  /*6300*/  IMAD.WIDE.U32 R134, R200, c[0x0][0x1f0], R134 ;  /* 0x00007c00c8867a25 */ /* 0x000fe800078e0086 */
[----:B------:R-:W-:Y:S01]  /*6310*/  IMAD R0, R0, c[0x0][0x1f0], RZ ;  /* 0x00007c0000007a24 */ /* 0x000fe200078e02ff */
[----:B------:R-:W-:Y:S03]  /*6320*/  IADD3 R133, P0, R134, UR14, RZ ;  /* 0x0000000e86857c10 */ /* 0x000fe6000ff1e0ff */
[----:B------:R-:W-:Y:S05]  /*6330*/  IMAD R0, R200, c[0x0][0x1f4], R0 ;  /* 0x00007d00c8007a24 */ /* 0x000fea00078e0200 */
[----:B------:R-:W-:Y:S02]  /*6340*/  IADD3.X R0, R135, UR7, R0, P0, !PT ;  /* 0x0000000787007c10 */ /* 0x000fe400087fe400 */
[C---:B------:R-:W-:Y:S04]  /*6350*/  LEA R142, P0, R133.reuse, c[0x0][0x1c8], 0x1 ;  /* 0x00007200858e7a11 */ /* 0x040fe800078008ff */
[----:B------:R-:W-:Y:S01]  /*6360*/  LEA.HI.X R137, R133, c[0x0][0x1cc], R0, 0x1, P0 ;  /* 0x0000730085897a11 */ /* 0x000fe200000f0c00 */
[----:B------:R-:W1:Y:S01]  /*6370*/  SHFL.IDX PT, R134, R142, 0x1, 0x181f ;  /* 0x00381f008e867f89 */ /* 0x000e6200000e0000 */
[----:B------:R-:W-:Y:S03]  /*6380*/  IMAD.SHL.U32 R0, R208, 0x2, RZ ;  /* 0x00000002d0007824 */ /* 0x000fe600078e00ff */
[----:B------:R-:W2:Y:S04]  /*6390*/  SHFL.IDX PT, R133, R137, 0x1, 0x181f ;  /* 0x00381f0089857f89 */ /* 0x000ea800000e0000 */
[----:B------:R-:W3:Y:S04]  /*63a0*/  SHFL.IDX PT, R136, R142, RZ, 0x181f ;  /* 0x00181fff8e887589 */ /* 0x000ee800000e0000 */
[----:B------:R-:W4:Y:S01]  /*63b0*/  SHFL.IDX PT, R135, R137, RZ, 0x181f ;  /* 0x00181fff89877589 */ /* 0x000f2200000e0000 */
[-C--:B-1----:R-:W-:Y:S04]  /*63c0*/  IADD3 R140, P6, P0, R140, R134.reuse, R173 ;  /* 0x000000868c8c7210 */ /* 0x082fe800078de0ad */
[-C--:B--2---:R-:W-:Y:S02]  /*63d0*/  IADD3.X R141, RZ, R133.reuse, R174, P6, P0 ;  /* 0x00000085ff8d7210 */ /* 0x084fe400037e04ae */
[----:B------:R-:W-:Y:S04]  /*63e0*/  IADD3 R138, P6, P0, R139, R134, R0 ;  /* 0x000000868b8a7210 */ /* 0x000fe800078de000 */
[--C-:B------:R-:W-:Y:S02]  /*63f0*/  IADD3.X R139, RZ, R133, R132.reuse, P6, P0 ;  /* 0x00000085ff8b7210 */ /* 0x100fe400037e0484 */
[C---:B---3--:R-:W-:Y:S02]  /*6400*/  IADD3 R142, P6, R136.reuse, R0, RZ ;  /* 0x00000000888e7210 */ /* 0x048fe40007fde0ff */
[C---:B------:R-:W-:Y:S03]  /*6410*/  IADD3 R144, P0, R136.reuse, R175, RZ ;  /* 0x000000af88907210 */ /* 0x040fe60007f1e0ff */
[C---:B----4-:R-:W-:Y:S01]  /*6420*/  IMAD.X R143, R135.reuse, 0x1, R132, P6 ;  /* 0x00000001878f7824 */ /* 0x050fe200030e0684 */
        /* <DEDUP_REMOVED lines=13> */
.L_x_3494:
[----:B-1----:R-:W-:Y:S01]  /*6500*/  IMAD.MOV.U32 R137, RZ, RZ, R203 ;  /* 0x000000ffff897224 */ /* 0x002fe200078e00cb */
        /* <DEDUP_REMOVED lines=33> */
.L_x_3497:
[----:B------:R-:W-:Y:S04]  /*6720*/  MOV R134, c[0x0][0x32c] ;  /* 0x0000cb0000867a02 */ /* 0x000fe80000000f00 */
[----:B------:R-:W-:Y:S11]  /*6730*/  ISETP.NE.AND P0, PT, R134, 0x1, PT ;  /* 0x000000018600780c */ /* 0x000ff60003f05270 */
[----:B------:R-:W-:Y:S02]  /*6740*/  @!UPT UIADD3 URZ, URZ, URZ, URZ ;  /* 0x0000003f3f3ff290 */ /* 0x000fe4000fffe03f */
[----:B------:R-:W-:Y:S05]  /*6750*/  @P0 IMAD.HI.U32 R134, R139, c[0x0][0x330], RZ ;  /* 0x0000cc008b860a27 */ /* 0x000fea00078e00ff */
[----:B------:R-:W-:Y:S02]  /*6760*/  @P0 SHF.R.U32.HI R139, RZ, c[0x0][0x334], R134 ;  /* 0x0000cd00ff8b0a19 */ /* 0x000fe40000011686 */
.L_x_3498:
[----:B------:R-:W-:Y:S05]  /*6770*/  BSYNC B0 ;  /* 0x0000000000007941 */ /* 0x000fea0003800000 */
.L_x_3496:
[----:B------:R-:W-:Y:S04]  /*6780*/  IMAD.MOV.U32 R134, RZ, RZ, c[0x0][0x32c] ;  /* 0x0000cb00ff867624 */ /* 0x000fe800078e00ff */
[----:B------:R-:W-:Y:S04]  /*6790*/  IMAD R139, R139, R134, -UR5 ;  /* 0x800000058b8b7e24 */ /* 0x000fe8000f8e0286 */
[----:B------:R-:W-:Y:S05]  /*67a0*/  IMAD.IADD R136, R139, 0x1, -R204 ;  /* 0x000000018b887824 */ /* 0x000fea00078e0acc */
[----:B------:R-:W-:Y:S02]  /*67b0*/  IADD3 R134, R136, c[0x0][0x32c], RZ ;  /* 0x0000cb0088867a10 */ /* 0x000fe40007ffe0ff */
[----:B------:R-:W-:Y:S02]  /*67c0*/  IMNMX R133, R133, R136, !PT ;  /* 0x0000008885857217 */ /* 0x000fe40007800200 */
[----:B------:R-:W-:Y:S02]  /*67d0*/  IMNMX R135, R135, R134, PT ;  /* 0x0000008687877217 */ /* 0x000fe40003800200 */
.L_x_3495:
        /* <DEDUP_REMOVED lines=11> */
[----:B------:R-:W1:Y:S01]  /*6890*/  SHFL.IDX PT, R5, R137, 0x1, 0x1c1f ;  /* 0x003c1f0089057f89 */ /* 0x000e6200000e0000 */
        /* <DEDUP_REMOVED lines=12> */
[--C-:B-1----:R-:W-:Y:S01]  /*6960*/  IMAD.IADD R132, R132, 0x1, R5.reuse ;  /* 0x0000000184847824 */ /* 0x102fe200078e0205 */
[C---:B------:R-:W-:Y:S01]  /*6970*/  ISETP.GT.AND P6, PT, R133.reuse, 0x11, P6 ;  /* 0x000000118500780c */ /* 0x040fe200037c4270 */
[----:B------:R-:W-:Y:S01]  /*6980*/  IMAD.IADD R0, R0, 0x1, R5 ;  /* 0x0000000100007824 */ /* 0x000fe200078e0205 */
        /* <DEDUP_REMOVED lines=58> */
.L_x_3501:
[----:B------:R-:W-:Y:S04]  /*6d30*/  MOV R4, 0x1 ;  /* 0x0000000100047802 */ /* 0x000fe80000000f00 */
[----:B------:R-:W-:Y:S11]  /*6d40*/  ISETP.NE.AND P0, PT, R4, c[0x0][0x32c], PT ;  /* 0x0000cb0004007a0c */ /* 0x000ff60003f05270 */
[----:B------:R-:W-:Y:S02]  /*6d50*/  @!UPT UIADD3 URZ, URZ, URZ, URZ ;  /* 0x0000003f3f3ff290 */ /* 0x000fe4000fffe03f */
[----:B------:R-:W-:Y:S05]  /*6d60*/  @P0 IMAD.HI.U32 R4, R5, c[0x0][0x330], RZ ;  /* 0x0000cc0005040a27 */ /* 0x000fea00078e00ff */
[----:B------:R-:W-:Y:S02]  /*6d70*/  @P0 SHF.R.U32.HI R5, RZ, c[0x0][0x334], R4 ;  /* 0x0000cd00ff050a19 */ /* 0x000fe40000011604 */
.L_x_3502:
[----:B------:R-:W-:Y:S05]  /*6d80*/  BSYNC B0 ;  /* 0x0000000000007941 */ /* 0x000fea0003800000 */
.L_x_3500:
[----:B------:R-:W-:Y:S04]  /*6d90*/  IMAD.MOV.U32 R4, RZ, RZ, c[0x0][0x32c] ;  /* 0x0000cb00ff047624 */ /* 0x000fe800078e00ff */
[----:B------:R-:W-:Y:S04]  /*6da0*/  IMAD R9, R5, R4, -UR5 ;  /* 0x8000000505097e24 */ /* 0x000fe8000f8e0204 */
[----:B------:R-:W-:Y:S05]  /*6db0*/  IMAD.IADD R9, R9, 0x1, -R204 ;  /* 0x0000000109097824 */ /* 0x000fea00078e0acc */
[----:B------:R-:W-:Y:S02]  /*6dc0*/  IADD3 R5, R9, c[0x0][0x32c], RZ ;  /* 0x0000cb0009057a10 */ /* 0x000fe40007ffe0ff */
[----:B------:R-:W-:Y:S02]  /*6dd0*/  IMNMX R0, R0, R9, !PT ;  /* 0x0000000900007217 */ /* 0x000fe40007800200 */
[----:B------:R-:W-:Y:S02]  /*6de0*/  IMNMX R132, R132, R5, PT ;  /* 0x0000000584847217 */ /* 0x000fe40003800200 */
.L_x_3499:
        /* <DEDUP_REMOVED lines=8> */
[----:B------:R-:W-:Y:S02]  /*6e70*/  FMNMX.FTZ R5, R138, R3, !PT ;  /* 0x000000038a057209 */ /* 0x000fe40007810000 */
[----:B------:R-:W-:Y:S02]  /*6e80*/  FSEL R13, R7, -INF , !P0 ;  /* 0xff800000070d7808 */ /* 0x000fe40004000000 */
[----:B------:R-:W-:Y:S02]  /*6e90*/  ISETP.GT.AND P6, PT, R0, 0x8, P6 ;  /* 0x000000080000780c */ /* 0x000fe400037c4270 */
        /* <DEDUP_REMOVED lines=27> */
[----:B------:R-:W-:Y:S02]  /*7050*/  FMNMX.FTZ R5, R158, R5, !PT ;  /* 0x000000059e057209 */ /* 0x000fe40007810000 */
[----:B------:R-:W-:Y:S02]  /*7060*/  FSEL R143, R18, -INF , !P6 ;  /* 0xff800000128f7808 */ /* 0x000fe40007000000 */
[----:B------:R-:W-:Y:S02]  /*7070*/  FMNMX.FTZ R6, R13, R6, !PT ;  /* 0x000000060d067209 */ /* 0x000fe40007810000 */
[----:B------:R-:W-:Y:S02]  /*7080*/  ISETP.LT.OR P0, PT, R132, 0x1a, P0 ;  /* 0x0000001a8400780c */ /* 0x000fe40000701670 */
[----:B------:R-:W-:Y:S02]  /*7090*/  PLOP3.LUT P6, PT, PT, PT, UP2, 0x80, 0x0 ;  /* 0x000000000000781c */ /* 0x000fe40003fcf028 */
[----:B------:R-:W-:Y:S02]  /*70a0*/  FMNMX.FTZ R5, R156, R5, !PT ;  /* 0x000000059c057209 */ /* 0x000fe40007810000 */
[----:B------:R-:W-:Y:S02]  /*70b0*/  FSEL R141, R19, -INF , !P0 ;  /* 0xff800000138d7808 */ /* 0x000fe40004000000 */
[----:B------:R-:W-:Y:S02]  /*70c0*/  ISETP.GT.AND P6, PT, R0, 0x20, P6 ;  /* 0x000000200000780c */ /* 0x000fe400037c4270 */
[----:B------:R-:W-:Y:S02]  /*70d0*/  FMNMX.FTZ R6, R9, R6, !PT ;  /* 0x0000000609067209 */ /* 0x000fe40007810000 */
[----:B------:R-:W-:Y:S02]  /*70e0*/  PLOP3.LUT P0, PT, PT, PT, UP2, 0x80, 0x0 ;  /* 0x000000000000781c */ /* 0x000fe40003f0f028 */
[----:B------:R-:W-:Y:S02]  /*70f0*/  FMNMX.FTZ R5, R154, R5, !PT ;  /* 0x000000059a057209 */ /* 0x000fe40007810000 */
[----:B------:R-:W-:Y:S02]  /*7100*/  ISETP.GT.AND P0, PT, R0, 0x21, P0 ;  /* 0x000000210000780c */ /* 0x000fe40000704270 */
[----:B------:R-:W-:Y:S02]  /*7110*/  ISETP.LT.OR P6, PT, R132, 0x21, P6 ;  /* 0x000000218400780c */ /* 0x000fe400037c1670 */
[----:B------:R-:W-:Y:S02]  /*7120*/  FMNMX.FTZ R6, R11, R6, !PT ;  /* 0x000000060b067209 */ /* 0x000fe40007810000 */
[----:B------:R-:W-:Y:S02]  /*7130*/  FMNMX.FTZ R4, R152, R5, !PT ;  /* 0x0000000598047209 */ /* 0x000fe40007810000 */
[----:B------:R-:W-:Y:S02]  /*7140*/  FSEL R217, R22, -INF , !P6 ;  /* 0xff80000016d97808 */ /* 0x000fe40007000000 */
[----:B------:R-:W-:Y:S02]  /*7150*/  ISETP.LT.OR P0, PT, R132, 0x22, P0 ;  /* 0x000000228400780c */ /* 0x000fe40000701670 */
[----:B------:R-:W-:Y:S02]  /*7160*/  FMNMX.FTZ R6, R215, R6, !PT ;  /* 0x00000006d7067209 */ /* 0x000fe40007810000 */
[----:B------:R-:W-:Y:S02]  /*7170*/  PLOP3.LUT P6, PT, PT, PT, UP2, 0x80, 0x0 ;  /* 0x000000000000781c */ /* 0x000fe40003fcf028 */
[----:B------:R-:W-:Y:S02]  /*7180*/  FMNMX.FTZ R5, R151, R4, !PT ;  /* 0x0000000497057209 */ /* 0x000fe40007810000 */
[----:B------:R-:W-:Y:S02]  /*7190*/  FSEL R159, R23, -INF , !P0 ;  /* 0xff800000179f7808 */ /* 0x000fe40004000000 */
[----:B------:R-:W-:Y:S01]  /*71a0*/  ISETP.GT.AND P6, PT, R0, 0x28, P6 ;  /* 0x000000280000780c */ /* 0x000fe200037c4270 */
[----:B------:R-:W-:Y:S01]  /*71b0*/  LDSM.16.MT88.4 R20, [R190+0x100] ;  /* 0x00010000be14783b */ /* 0x000fe20000004200 */
[----:B------:R-:W-:Y:S02]  /*71c0*/  FMNMX.FTZ R6, R171, R6, !PT ;  /* 0x00000006ab067209 */ /* 0x000fe40007810000 */
[----:B------:R-:W-:Y:S02]  /*71d0*/  PLOP3.LUT P0, PT, PT, PT, UP2, 0x80, 0x0 ;  /* 0x000000000000781c */ /* 0x000fe40003f0f028 */
[----:B------:R-:W-:Y:S02]  /*71e0*/  FMNMX.FTZ R5, R150, R5, !PT ;  /* 0x0000000596057209 */ /* 0x000fe40007810000 */
[----:B------:R-:W-:Y:S02]  /*71f0*/  FMNMX.FTZ R6, R143, R6, !PT ;  /* 0x000000068f067209 */ /* 0x000fe40007810000 */
[----:B------:R-:W-:Y:S02]  /*7200*/  ISETP.GT.AND P0, PT, R0, 0x29, P0 ;  /* 0x000000290000780c */ /* 0x000fe40000704270 */
[----:B------:R-:W-:Y:S02]  /*7210*/  ISETP.LT.OR P6, PT, R132, 0x29, P6 ;  /* 0x000000298400780c */ /* 0x000fe400037c1670 */
[----:B------:R-:W-:Y:S02]  /*7220*/  FMNMX.FTZ R5, R148, R5, !PT ;  /* 0x0000000594057209 */ /* 0x000fe40007810000 */
[----:B------:R-:W-:Y:S02]  /*7230*/  FSEL R157, R26, -INF , !P6 ;  /* 0xff8000001a9d7808 */ /* 0x000fe40007000000 */
[----:B------:R-:W-:Y:S02]  /*7240*/  FMNMX.FTZ R6, R141, R6, !PT ;  /* 0x000000068d067209 */ /* 0x000fe40007810000 */
[----:B------:R-:W-:Y:S02]  /*7250*/  ISETP.LT.OR P0, PT, R132, 0x2a, P0 ;  /* 0x0000002a8400780c */ /* 0x000fe40000701670 */
[----:B------:R-:W-:Y:S02]  /*7260*/  PLOP3.LUT P6, PT, PT, PT, UP2, 0x80, 0x0 ;  /* 0x000000000000781c */ /* 0x000fe40003fcf028 */
[----:B------:R-:W-:Y:S02]  /*7270*/  FMNMX.FTZ R4, R146, R5, !PT ;  /* 0x0000000592047209 */ /* 0x000fe40007810000 */
[----:B------:R-:W-:Y:S02]  /*7280*/  FSEL R155, R27, -INF , !P0 ;  /* 0xff8000001b9b7808 */ /* 0x000fe40004000000 */
[C---:B------:R-:W-:Y:S01]  /*7290*/  ISETP.GT.AND P6, PT, R0.reuse, 0x30, P6 ;  /* 0x000000300000780c */ /* 0x040fe200037c4270 */
[----:B------:R-:W1:Y:S01]  /*72a0*/  SHFL.BFLY PT, R5, R4, 0x2, 0x1f ;  /* 0x0c401f0004057f89 */ /* 0x000e6200000e0000 */
[----:B------:R-:W-:Y:S02]  /*72b0*/  FMNMX.FTZ R6, R217, R6, !PT ;  /* 0x00000006d9067209 */ /* 0x000fe40007810000 */
        /* <DEDUP_REMOVED lines=8> */
[----:B------:R-:W-:Y:S02]  /*7340*/  FSEL R147, R31, -INF , !P0 ;  /* 0xff8000001f937808 */ /* 0x000fe40004000000 */
[----:B------:R-:W-:Y:S01]  /*7350*/  FMNMX.FTZ R10, R155, R6, !PT ;  /* 0x000000069b0a7209 */ /* 0x000fe20007810000 */
[----:B------:R-:W-:Y:S01]  /*7360*/  LDSM.16.MT88.4 R28, [R189+0x100] ;  /* 0x00010000bd1c783b */ /* 0x000fe20000004200 */
[----:B------:R-:W-:Y:S02]  /*7370*/  ISETP.GT.AND P6, PT, R0, 0x38, P6 ;  /* 0x000000380000780c */ /* 0x000fe400037c4270 */
[----:B------:R-:W-:Y:S01]  /*7380*/  PLOP3.LUT P0, PT, PT, PT, UP2, 0x80, 0x0 ;  /* 0x000000000000781c */ /* 0x000fe20003f0f028 */
[----:B------:R-:W-:Y:S01]  /*7390*/  UISETP.GT.AND UP2, UPT, UR20, UR4, UPT ;  /* 0x000000041400728c */ /* 0x000fe2000bf44270 */
[----:B------:R-:W-:Y:S01]  /*73a0*/  ISETP.LT.OR P6, PT, R132, 0x39, P6 ;  /* 0x000000398400780c */ /* 0x000fe200037c1670 */
[----:B------:R-:W-:Y:S01]  /*73b0*/  UIADD3 UR20, UR20, -0x1, URZ ;  /* 0xffffffff14147890 */ /* 0x000fe2000fffe03f */
[----:B------:R-:W-:Y:S02]  /*73c0*/  ISETP.GT.AND P0, PT, R0, 0x39, P0 ;  /* 0x000000390000780c */ /* 0x000fe40000704270 */
[----:B------:R-:W-:Y:S02]  /*73d0*/  FMNMX.FTZ R0, R149, R10, !PT ;  /* 0x0000000a95007209 */ /* 0x000fe40007810000 */
[----:B------:R-:W-:Y:S02]  /*73e0*/  FSEL R145, R34, -INF , !P6 ;  /* 0xff80000022917808 */ /* 0x000fe40007000000 */
[----:B------:R-:W-:Y:S02]  /*73f0*/  FMNMX.FTZ R0, R147, R0, !PT ;  /* 0x0000000093007209 */ /* 0x000fe40007810000 */
        /* <DEDUP_REMOVED lines=12> */
[----:B------:R-:W-:Y:S01]  /*74c0*/  FSEL R4, R0, RZ, P0 ;  /* 0x000000ff00047208 */ /* 0x000fe20000000000 */
[----:B------:R-:W1:Y:S02]  /*74d0*/  SHFL.BFLY PT, R132, R5, 0x1, 0x1f ;  /* 0x0c201f0005847f89 */ /* 0x000e6400000e0000 */
[----:B------:R-:W-:Y:S02]  /*74e0*/  FFMA.FTZ R160, R138, c[0x0][0x2d0], -R153 ;  /* 0x0000b4008aa07a23 */ /* 0x000fe40000010899 */
[----:B------:R-:W-:Y:S02]  /*74f0*/  FADD.FTZ R3, -R4, R3 ;  /* 0x0000000304037221 */ /* 0x000fe40000010100 */
[--C-:B------:R-:W-:Y:S02]  /*7500*/  FFMA.FTZ R135, R136, c[0x0][0x2d0], -R153.reuse ;  /* 0x0000b40088877a23 */ /* 0x100fe40000010899 */
[--C-:B------:R-:W-:Y:S01]  /*7510*/  FFMA.FTZ R134, R134, c[0x0][0x2d0], -R153.reuse ;  /* 0x0000b40086867a23 */ /* 0x100fe20000010899 */
[----:B------:R-:W-:Y:S01]  /*7520*/  MUFU.EX2 R160, R160 ;  /* 0x000000a000a07308 */ /* 0x000fe20000000800 */
[--C-:B------:R-:W-:Y:S02]  /*7530*/  FFMA.FTZ R161, R8, c[0x0][0x2d0], -R153.reuse ;  /* 0x0000b40008a17a23 */ /* 0x100fe40000010899 */
[----:B------:R-:W-:Y:S02]  /*7540*/  FMUL.FTZ R6, R3, c[0x0][0x2d0] ;  /* 0x0000b40003067a20 */ /* 0x000fe40000410000 */
[--C-:B------:R-:W-:Y:S02]  /*7550*/  FFMA.FTZ R169, R140, c[0x0][0x2d0], -R153.reuse ;  /* 0x0000b4008ca97a23 */ /* 0x100fe40000010899 */
[--C-:B------:R-:W-:Y:S02]  /*7560*/  FFMA.FTZ R218, R158, c[0x0][0x2d0], -R153.reuse ;  /* 0x0000b4009eda7a23 */ /* 0x100fe40000010899 */
[--C-:B------:R-:W-:Y:S01]  /*7570*/  FFMA.FTZ R219, R156, c[0x0][0x2d0], -R153.reuse ;  /* 0x0000b4009cdb7a23 */ /* 0x100fe20000010899 */
[----:B------:R-:W2:Y:S01]  /*7580*/  MUFU.EX2 R135, R135 ;  /* 0x0000008700877308 */ /* 0x000ea20000000800 */
[--C-:B------:R-:W-:Y:S02]  /*7590*/  FFMA.FTZ R220, R154, c[0x0][0x2d0], -R153.reuse ;  /* 0x0000b4009adc7a23 */ /* 0x100fe40000010899 */
[--C-:B------:R-:W-:Y:S01]  /*75a0*/  FFMA.FTZ R221, R152, c[0x0][0x2d0], -R153.reuse ;  /* 0x0000b40098dd7a23 */ /* 0x100fe20000010899 */
[----:B-1----:R-:W-:Y:S01]  /*75b0*/  FMNMX.FTZ R132, R132, R5, !PT ;  /* 0x0000000584847209 */ /* 0x002fe20007810000 */
[--C-:B------:R-:W-:Y:S02]  /*75c0*/  FFMA.FTZ R225, R151, c[0x0][0x2d0], -R153.reuse ;  /* 0x0000b40097e17a23 */ /* 0x100fe40000010899 */
[--C-:B------:R-:W-:Y:S01]  /*75d0*/  FFMA.FTZ R226, R150, c[0x0][0x2d0], -R153.reuse ;  /* 0x0000b40096e27a23 */ /* 0x100fe20000010899 */
[C---:B------:R-:W-:Y:S01]  /*75e0*/  FSETP.NEU.FTZ.AND P0, PT, R132.reuse, -INF , PT ;  /* 0xff8000008400780b */ /* 0x040fe20003f1d000 */
[----:B------:R-:W-:Y:S01]  /*75f0*/  FMUL.FTZ R144, R132, c[0x0][0x2d0] ;  /* 0x0000b40084907a20 */ /* 0x000fe20000410000 */
[----:B------:R-:W-:Y:S01]  /*7600*/  MUFU.EX2 R134, R134 ;  /* 0x0000008600867308 */ /* 0x000fe20000000800 */
[--C-:B------:R-:W-:Y:S01]  /*7610*/  FFMA.FTZ R227, R148, c[0x0][0x2d0], -R153.reuse ;  /* 0x0000b40094e37a23 */ /* 0x100fe20000010899 */
[----:B------:R-:W-:Y:S01]  /*7620*/  FSEL R5, R132, RZ, P0 ;  /* 0x000000ff84057208 */ /* 0x000fe20000000000 */
[--C-:B------:R-:W-:Y:S01]  /*7630*/  FFMA.FTZ R166, R166, c[0x0][0x2d0], -R153.reuse ;  /* 0x0000b400a6a67a23 */ /* 0x100fe20000010899 */
[----:B------:R-:W-:Y:S01]  /*7640*/  FSEL R144, R144, RZ, P0 ;  /* 0x000000ff90907208 */ /* 0x000fe20000000000 */
[--C-:B------:R-:W-:Y:S01]  /*7650*/  FFMA.FTZ R167, R168, c[0x0][0x2d0], -R153.reuse ;  /* 0x0000b400a8a77a23 */ /* 0x100fe20000010899 */
[----:B------:R-:W-:Y:S01]  /*7660*/  PLOP3.LUT P0, PT, PT, PT, UP2, 0x80, 0x0 ;  /* 0x000000000000781c */ /* 0x000fe20003f0f028 */
[----:B------:R-:W-:Y:S02]  /*7670*/  FADD.FTZ R5, -R5, R2 ;  /* 0x0000000205057221 */ /* 0x000fe40000010100 */
[--C-:B------:R-:W-:Y:S01]  /*7680*/  FFMA.FTZ R164, R13, c[0x0][0x2d0], -R144.reuse ;  /* 0x0000b4000da47a23 */ /* 0x100fe20000010890 */
[----:B------:R-:W1:Y:S01]  /*7690*/  MUFU.EX2 R161, R161 ;  /* 0x000000a100a17308 */ /* 0x000e620000000800 */
[----:B------:R-:W3:Y:S01]  /*76a0*/  LDSM.16.MT88.4 R12, [R195+0x100] ;  /* 0x00010000c30c783b */ /* 0x000ee20000004200 */
[--C-:B------:R-:W-:Y:S01]  /*76b0*/  FFMA.FTZ R165, R17, c[0x0][0x2d0], -R144.reuse ;  /* 0x0000b40011a57a23 */ /* 0x100fe20000010890 */
[----:B--2---:R-:W-:Y:S01]  /*76c0*/  F2FP.PACK_AB R136, R135, R160 ;  /* 0x000000a08788723e */ /* 0x004fe200000000ff */
[--C-:B------:R-:W-:Y:S02]  /*76d0*/  FFMA.FTZ R163, R9, c[0x0][0x2d0], -R144.reuse ;  /* 0x0000b40009a37a23 */ /* 0x100fe40000010890 */
[--C-:B------:R-:W-:Y:S02]  /*76e0*/  FFMA.FTZ R162, R11, c[0x0][0x2d0], -R144.reuse ;  /* 0x0000b4000ba27a23 */ /* 0x100fe40000010890 */
[----:B------:R-:W-:Y:S02]  /*76f0*/  FMUL.FTZ R2, R5, c[0x0][0x2d0] ;  /* 0x0000b40005027a20 */ /* 0x000fe40000410000 */
[----:B------:R-:W2:Y:S01]  /*7700*/  MUFU.EX2 R3, R6 ;  /* 0x0000000600037308 */ /* 0x000ea20000000800 */
[--C-:B------:R-:W-:Y:S02]  /*7710*/  FFMA.FTZ R168, R142, c[0x0][0x2d0], -R153.reuse ;  /* 0x0000b4008ea87a23 */ /* 0x100fe40000010899 */
[--C-:B------:R-:W-:Y:S02]  /*7720*/  FFMA.FTZ R216, R141, c[0x0][0x2d0], -R144.reuse ;  /* 0x0000b4008dd87a23 */ /* 0x100fe40000010890 */
[--C-:B------:R-:W-:Y:S02]  /*7730*/  FFMA.FTZ R222, R159, c[0x0][0x2d0], -R144.reuse ;  /* 0x0000b4009fde7a23 */ /* 0x100fe40000010890 */
[--C-:B------:R-:W-:Y:S02]  /*7740*/  FFMA.FTZ R223, R157, c[0x0][0x2d0], -R144.reuse ;  /* 0x0000b4009ddf7a23 */ /* 0x100fe40000010890 */
[----:B------:R-:W-:Y:S01]  /*7750*/  LDSM.16.MT88.4 R156, [R195+0x5900] ;  /* 0x00590000c39c783b */ /* 0x000fe20000004200 */
[----:B------:R-:W-:Y:S01]  /*7760*/  MUFU.EX2 R165, R165 ;  /* 0x000000a500a57308 */ /* 0x000fe20000000800 */
[--C-:B------:R-:W-:Y:S02]  /*7770*/  FFMA.FTZ R224, R155, c[0x0][0x2d0], -R144.reuse ;  /* 0x0000b4009be07a23 */ /* 0x100fe40000010890 */
[--C-:B------:R-:W-:Y:S01]  /*7780*/  FFMA.FTZ R229, R149, c[0x0][0x2d0], -R144.reuse ;  /* 0x0000b40095e57a23 */ /* 0x100fe20000010890 */
[----:B-1----:R-:W-:Y:S01]  /*7790*/  F2FP.PACK_AB R138, R161, R134 ;  /* 0x00000086a18a723e */ /* 0x002fe200000000ff */
[--C-:B------:R-:W-:Y:S02]  /*77a0*/  FFMA.FTZ R230, R147, c[0x0][0x2d0], -R144.reuse ;  /* 0x0000b40093e67a23 */ /* 0x100fe40000010890 */
[----:B------:R-:W-:Y:S01]  /*77b0*/  LDSM.16.MT88.4 R148, [R189+0x3900] ;  /* 0x00390000bd94783b */ /* 0x000fe20000004200 */
[--C-:B------:R-:W-:Y:S02]  /*77c0*/  FFMA.FTZ R231, R145, c[0x0][0x2d0], -R144.reuse ;  /* 0x0000b40091e77a23 */ /* 0x100fe40000010890 */
[----:B------:R-:W1:Y:S01]  /*77d0*/  MUFU.EX2 R164, R164 ;  /* 0x000000a400a47308 */ /* 0x000e620000000800 */
[----:B------:R-:W-:Y:S02]  /*77e0*/  FFMA.FTZ R153, R146, c[0x0][0x2d0], -R153 ;  /* 0x0000b40092997a23 */ /* 0x000fe40000010899 */
[--C-:B------:R-:W-:Y:S02]  /*77f0*/  FFMA.FTZ R170, R215, c[0x0][0x2d0], -R144.reuse ;  /* 0x0000b400d7aa7a23 */ /* 0x100fe40000010890 */
[C---:B--2---:R-:W-:Y:S02]  /*7800*/  FMUL.FTZ R4, R3.reuse, R128 ;  /* 0x0000008003047220 */ /* 0x044fe40000410000 */
        /* <DEDUP_REMOVED lines=10> */
[----:B------:R-:W-:Y:S01]  /*78b0*/  FMUL.FTZ R33, R3, R125 ;  /* 0x0000007d03217220 */ /* 0x000fe20000410000 */
[----:B-1----:R-:W-:Y:S01]  /*78c0*/  F2FP.PACK_AB R137, R164, R165 ;  /* 0x000000a5a489723e */ /* 0x002fe200000000ff */
[--C-:B------:R-:W-:Y:S02]  /*78d0*/  FFMA.FTZ R215, R143, c[0x0][0x2d0], -R144.reuse ;  /* 0x0000b4008fd77a23 */ /* 0x100fe40000010890 */
[----:B------:R-:W-:Y:S01]  /*78e0*/  LDSM.16.MT88.4 R140, [R189+0x2900] ;  /* 0x00290000bd8c783b */ /* 0x000fe20000004200 */
[C---:B------:R-:W-:Y:S02]  /*78f0*/  FMUL.FTZ R36, R3.reuse, R36 ;  /* 0x0000002403247220 */ /* 0x040fe40000410000 */
[----:B------:R-:W1:Y:S01]  /*7900*/  MUFU.EX2 R2, R2 ;  /* 0x0000000200027308 */ /* 0x000e620000000800 */
[C---:B------:R-:W-:Y:S02]  /*7910*/  FMUL.FTZ R37, R3.reuse, R37 ;  /* 0x0000002503257220 */ /* 0x040fe40000410000 */
[C---:B------:R-:W-:Y:S02]  /*7920*/  FMUL.FTZ R40, R3.reuse, R40 ;  /* 0x0000002803287220 */ /* 0x040fe40000410000 */
[C---:B------:R-:W-:Y:S02]  /*7930*/  FMUL.FTZ R41, R3.reuse, R41 ;  /* 0x0000002903297220 */ /* 0x040fe40000410000 */
[C---:B------:R-:W-:Y:S02]  /*7940*/  FMUL.FTZ R44, R3.reuse, R44 ;  /* 0x0000002c032c7220 */ /* 0x040fe40000410000 */
[C---:B------:R-:W-:Y:S01]  /*7950*/  FMUL.FTZ R45, R3.reuse, R45 ;  /* 0x0000002d032d7220 */ /* 0x040fe20000410000 */
[----:B------:R4:W-:Y:S01]  /*7960*/  MUFU.EX2 R228, R153 ;  /* 0x0000009900e47308 */ /* 0x0009e20000000800 */
        /* <DEDUP_REMOVED lines=9> */
[C---:B-1----:R-:W-:Y:S02]  /*7a00*/  FMUL.FTZ R6, R2.reuse, R130 ;  /* 0x0000008202067220 */ /* 0x042fe40000410000 */
[C---:B------:R-:W-:Y:S02]  /*7a10*/  FMUL.FTZ R7, R2.reuse, R131 ;  /* 0x0000008302077220 */ /* 0x040fe40000410000 */
[----:B------:R-:W-:Y:S01]  /*7a20*/  LDSM.16.MT88.4 R128, [R190+0x2900] ;  /* 0x00290000be80783b */ /* 0x000fe20000004200 */
[C---:B------:R-:W-:Y:S01]  /*7a30*/  FMUL.FTZ R10, R2.reuse, R102 ;  /* 0x00000066020a7220 */ /* 0x040fe20000410000 */
[----:B------:R-:W1:Y:S01]  /*7a40*/  MUFU.EX2 R167, R167 ;  /* 0x000000a700a77308 */ /* 0x000e620000000800 */
[C---:B------:R-:W-:Y:S02]  /*7a50*/  FMUL.FTZ R11, R2.reuse, R103 ;  /* 0x00000067020b7220 */ /* 0x040fe40000410000 */
[C---:B---3--:R-:W-:Y:S03]  /*7a60*/  HMMA.16816.F32 R4, R136.reuse, R12, R4 ;  /* 0x0000000c8804723c */ /* 0x048fe60000001804 */
[----:B------:R-:W2:Y:S02]  /*7a70*/  LDSM.16.MT88.4 R100, [R188+0x100] ;  /* 0x00010000bc64783b */ /* 0x000ea40000004200 */
[C---:B------:R-:W-:Y:S02]  /*7a80*/  FMUL.FTZ R18, R2.reuse, R110 ;  /* 0x0000006e02127220 */ /* 0x040fe40000410000 */
[C---:B------:R-:W-:Y:S01]  /*7a90*/  FMUL.FTZ R12, R3.reuse, R104 ;  /* 0x00000068030c7220 */ /* 0x040fe20000410000 */
[C---:B------:R-:W-:Y:S01]  /*7aa0*/  HMMA.16816.F32 R8, R136.reuse, R14, R8 ;  /* 0x0000000e8808723c */ /* 0x040fe20000001808 */
[----:B------:R-:W-:Y:S02]  /*7ab0*/  MUFU.EX2 R168, R168 ;  /* 0x000000a800a87308 */ /* 0x000fe40000000800 */
[----:B----4-:R-:W-:Y:S01]  /*7ac0*/  LDSM.16.MT88.4 R152, [R188+0x3900] ;  /* 0x00390000bc98783b */ /* 0x010fe20000004200 */
[C---:B------:R-:W-:Y:S02]  /*7ad0*/  FMUL.FTZ R13, R3.reuse, R105 ;  /* 0x00000069030d7220 */ /* 0x040fe40000410000 */
[C---:B------:R-:W-:Y:S02]  /*7ae0*/  FMUL.FTZ R19, R2.reuse, R111 ;  /* 0x0000006f02137220 */ /* 0x040fe40000410000 */
[C---:B------:R-:W-:Y:S03]  /*7af0*/  FMUL.FTZ R14, R2.reuse, R106 ;  /* 0x0000006a020e7220 */ /* 0x040fe60000410000 */
[----:B------:R-:W-:Y:S01]  /*7b00*/  LDSM.16.MT88.4 R108, [R190+0x2100] ;  /* 0x00210000be6c783b */ /* 0x000fe20000004200 */
[C---:B------:R-:W-:Y:S01]  /*7b10*/  FMUL.FTZ R15, R2.reuse, R107 ;  /* 0x0000006b020f7220 */ /* 0x040fe20000410000 */
[----:B------:R-:W3:Y:S01]  /*7b20*/  MUFU.EX2 R169, R169 ;  /* 0x000000a900a97308 */ /* 0x000ee20000000800 */
[C---:B------:R-:W-:Y:S02]  /*7b30*/  FMUL.FTZ R26, R2.reuse, R118 ;  /* 0x00000076021a7220 */ /* 0x040fe40000410000 */
[C---:B------:R-:W-:Y:S02]  /*7b40*/  FMUL.FTZ R27, R2.reuse, R119 ;  /* 0x00000077021b7220 */ /* 0x040fe40000410000 */
[C---:B------:R-:W-:Y:S01]  /*7b50*/  FMUL.FTZ R34, R2.reuse, R126 ;  /* 0x0000007e02227220 */ /* 0x040fe20000410000 */
[C---:B------:R-:W-:Y:S01]  /*7b60*/  HMMA.16816.F32 R12, R136.reuse, R20, R12 ;  /* 0x00000014880c723c */ /* 0x040fe2000000180c */
[----:B------:R-:W4:Y:S02]  /*7b70*/  LDSM.16.MT88.4 R104, [R195+0x2100] ;  /* 0x00210000c368783b */ /* 0x000f240000004200 */
        /* <DEDUP_REMOVED lines=14> */
[----:B------:R-:W-:Y:S01]  /*7c60*/  LDSM.16.MT88.4 R112, [R195+0x900] ;  /* 0x00090000c370783b */ /* 0x000fe20000004200 */
[C---:B------:R-:W-:Y:S01]  /*7c70*/  FMUL.FTZ R46, R2.reuse, R46 ;  /* 0x0000002e022e7220 */ /* 0x040fe20000410000 */
[C---:B------:R-:W-:Y:S01]  /*7c80*/  HMMA.16816.F32 R20, R136.reuse, R28, R20 ;  /* 0x0000001c8814723c */ /* 0x040fe20000001814 */
[----:B------:R-:W5:Y:S02]  /*7c90*/  MUFU.EX2 R216, R216 ;  /* 0x000000d800d87308 */ /* 0x000f640000000800 */
[C---:B------:R-:W-:Y:S02]  /*7ca0*/  FMUL.FTZ R47, R2.reuse, R47 ;  /* 0x0000002f022f7220 */ /* 0x040fe40000410000 */
        /* <DEDUP_REMOVED lines=9> */
[----:B------:R-:W-:Y:S01]  /*7d40*/  LDSM.16.MT88.4 R120, [R188+0x900] ;  /* 0x00090000bc78783b */ /* 0x000fe20000004200 */
        /* <DEDUP_REMOVED lines=8> */
[----:B------:R-:W2:Y:S03]  /*7dd0*/  LDSM.16.MT88.4 R100, [R189+0x2100] ;  /* 0x00210000bd64783b */ /* 0x000ea60000004200 */
[C---:B------:R-:W-:Y:S02]  /*7de0*/  FMUL.FTZ R62, R2.reuse, R62 ;  /* 0x0000003e023e7220 */ /* 0x040fe40000410000 */
[C---:B------:R-:W-:Y:S01]  /*7df0*/  FMUL.FTZ R63, R2.reuse, R63 ;  /* 0x0000003f023f7220 */ /* 0x040fe20000410000 */
[----:B------:R-:W-:Y:S01]  /*7e00*/  MUFU.EX2 R221, R221 ;  /* 0x000000dd00dd7308 */ /* 0x000fe20000000800 */
[C---:B----4-:R-:W-:Y:S04]  /*7e10*/  HMMA.16816.F32 R36, R136.reuse, R104, R36 ;  /* 0x000000688824723c */ /* 0x050fe80000001824 */
[C---:B------:R-:W-:Y:S02]  /*7e20*/  FMUL.FTZ R64, R3.reuse, R64 ;  /* 0x0000004003407220 */ /* 0x040fe40000410000 */
[C---:B------:R-:W-:Y:S02]  /*7e30*/  FMUL.FTZ R65, R3.reuse, R65 ;  /* 0x0000004103417220 */ /* 0x040fe40000410000 */
[C---:B------:R-:W-:Y:S01]  /*7e40*/  HMMA.16816.F32 R40, R136.reuse, R106, R40 ;  /* 0x0000006a8828723c */ /* 0x040fe20000001828 */
[----:B------:R-:W4:Y:S01]  /*7e50*/  LDSM.16.MT88.4 R104, [R188+0x2100] ;  /* 0x00210000bc68783b */ /* 0x000f220000004200 */
        /* <DEDUP_REMOVED lines=8> */
[----:B------:R-:W1:Y:S03]  /*7ee0*/  LDSM.16.MT88.4 R108, [R195+0x4100] ;  /* 0x00410000c36c783b */ /* 0x000e660000004200 */
[C---:B------:R-:W-:Y:S02]  /*7ef0*/  FMUL.FTZ R70, R2.reuse, R70 ;  /* 0x0000004602467220 */ /* 0x040fe40000410000 */
[C---:B------:R-:W-:Y:S01]  /*7f00*/  FMUL.FTZ R71, R2.reuse, R71 ;  /* 0x0000004702477220 */ /* 0x040fe20000410000 */
[----:B------:R-:W-:Y:S01]  /*7f10*/  MUFU.EX2 R224, R224 ;  /* 0x000000e000e07308 */ /* 0x000fe20000000800 */
[C---:B------:R-:W-:Y:S01]  /*7f20*/  FMUL.FTZ R72, R3.reuse, R72 ;  /* 0x0000004803487220 */ /* 0x040fe20000410000 */
[C---:B--2---:R-:W-:Y:S03]  /*7f30*/  HMMA.16816.F32 R52, R136.reuse, R100, R52 ;  /* 0x000000648834723c */ /* 0x044fe60000001834 */
[C---:B------:R-:W-:Y:S02]  /*7f40*/  FMUL.FTZ R73, R3.reuse, R73 ;  /* 0x0000004903497220 */ /* 0x040fe40000410000 */
[C---:B------:R-:W-:Y:S02]  /*7f50*/  FMUL.FTZ R74, R2.reuse, R74 ;  /* 0x0000004a024a7220 */ /* 0x040fe40000410000 */
[C---:B------:R-:W-:Y:S01]  /*7f60*/  FMUL.FTZ R75, R2.reuse, R75 ;  /* 0x0000004b024b7220 */ /* 0x040fe20000410000 */
[C---:B------:R-:W-:Y:S01]  /*7f70*/  HMMA.16816.F32 R56, R136.reuse, R102, R56 ;  /* 0x000000668838723c */ /* 0x040fe20000001838 */
[----:B------:R-:W2:Y:S01]  /*7f80*/  LDSM.16.MT88.4 R100, [R190+0x4100] ;  /* 0x00410000be64783b */ /* 0x000ea20000004200 */
        /* <DEDUP_REMOVED lines=8> */
[----:B------:R-:W4:Y:S03]  /*8010*/  LDSM.16.MT88.4 R104, [R189+0x4100] ;  /* 0x00410000bd68783b */ /* 0x000f260000004200 */
[C---:B------:R-:W-:Y:S02]  /*8020*/  FMUL.FTZ R80, R3.reuse, R80 ;  /* 0x0000005003507220 */ /* 0x040fe40000410000 */
[C---:B------:R-:W-:Y:S01]  /*8030*/  FMUL.FTZ R81, R3.reuse, R81 ;  /* 0x0000005103517220 */ /* 0x040fe20000410000 */
[----:B------:R-:W-:Y:S01]  /*8040*/  MUFU.EX2 R227, R227 ;  /* 0x000000e300e37308 */ /* 0x000fe20000000800 */
[C---:B-1----:R-:W-:Y:S04]  /*8050*/  HMMA.16816.F32 R68, R136.reuse, R108, R68 ;  /* 0x0000006c8844723c */ /* 0x042fe80000001844 */
[C---:B------:R-:W-:Y:S02]  /*8060*/  FMUL.FTZ R82, R2.reuse, R82 ;  /* 0x0000005202527220 */ /* 0x040fe40000410000 */
[C---:B------:R-:W-:Y:S02]  /*8070*/  FMUL.FTZ R83, R2.reuse, R83 ;  /* 0x0000005302537220 */ /* 0x040fe40000410000 */
[C---:B------:R-:W-:Y:S01]  /*8080*/  HMMA.16816.F32 R72, R136.reuse, R110, R72 ;  /* 0x0000006e8848723c */ /* 0x040fe20000001848 */
[----:B------:R-:W1:Y:S01]  /*8090*/  LDSM.16.MT88.4 R108, [R188+0x4100] ;  /* 0x00410000bc6c783b */ /* 0x000e620000004200 */
[----:B------:R-:W-:Y:S02]  /*80a0*/  MUFU.EX2 R229, R229 ;  /* 0x000000e500e57308 */ /* 0x000fe40000000800 */
[C---:B------:R-:W-:Y:S02]  /*80b0*/  FMUL.FTZ R84, R3.reuse, R84 ;  /* 0x0000005403547220 */ /* 0x040fe40000410000 */
[----:B------:R-:W-:Y:S02]  /*80c0*/  FMUL.FTZ R85, R3, R85 ;  /* 0x0000005503557220 */ /* 0x000fe40000410000 */
[C---:B------:R-:W-:Y:S01]  /*80d0*/  FMUL.FTZ R86, R2.reuse, R86 ;  /* 0x0000005602567220 */ /* 0x040fe20000410000 */
[C---:B--2---:R-:W-:Y:S03]  /*80e0*/  HMMA.16816.F32 R76, R136.reuse, R100, R76 ;  /* 0x00000064884c723c */ /* 0x044fe6000000184c */
[C---:B------:R-:W-:Y:S01]  /*80f0*/  FMUL.FTZ R87, R2.reuse, R87 ;  /* 0x0000005702577220 */ /* 0x040fe20000410000 */
[----:B------:R-:W-:Y:S01]  /*8100*/  MUFU.EX2 R230, R230 ;  /* 0x000000e600e67308 */ /* 0x000fe20000000800 */
[--C-:B------:R-:W-:Y:S02]  /*8110*/  FFMA.FTZ R171, R171, c[0x0][0x2d0], -R144.reuse ;  /* 0x0000b400abab7a23 */ /* 0x100fe40000010890 */
[C---:B------:R-:W-:Y:S01]  /*8120*/  FMUL.FTZ R88, R3.reuse, R88 ;  /* 0x0000005803587220 */ /* 0x040fe20000410000 */
[C---:B------:R-:W-:Y:S04]  /*8130*/  HMMA.16816.F32 R80, R136.reuse, R102, R80 ;  /* 0x000000668850723c */ /* 0x040fe80000001850 */
[----:B------:R-:W-:Y:S01]  /*8140*/  FMUL.FTZ R89, R3, R89 ;  /* 0x0000005903597220 */ /* 0x000fe20000410000 */
[----:B------:R-:W-:Y:S01]  /*8150*/  F2FP.PACK_AB R100, R167, R166 ;  /* 0x000000a6a764723e */ /* 0x000fe200000000ff */
[C---:B------:R-:W-:Y:S01]  /*8160*/  FMUL.FTZ R90, R2.reuse, R90 ;  /* 0x0000005a025a7220 */ /* 0x040fe20000410000 */
[----:B---3--:R-:W-:Y:S01]  /*8170*/  F2FP.PACK_AB R102, R169, R168 ;  /* 0x000000a8a966723e */ /* 0x008fe200000000ff */
[C---:B----4-:R-:W-:Y:S01]  /*8180*/  HMMA.16816.F32 R84, R136.reuse, R104, R84 ;  /* 0x000000688854723c */ /* 0x050fe20000001854 */
[----:B------:R-:W2:Y:S03]  /*8190*/  MUFU.EX2 R171, R171 ;  /* 0x000000ab00ab7308 */ /* 0x000ea60000000800 */
[----:B------:R-:W-:Y:S01]  /*81a0*/  FMUL.FTZ R91, R2, R91 ;  /* 0x0000005b025b7220 */ /* 0x000fe20000410000 */
[----:B-----5:R-:W-:Y:S01]  /*81b0*/  F2FP.PACK_AB R103, R216, R215 ;  /* 0x000000d7d867723e */ /* 0x020fe200000000ff */
[C---:B------:R-:W-:Y:S02]  /*81c0*/  FMUL.FTZ R92, R3.reuse, R92 ;  /* 0x0000005c035c7220 */ /* 0x040fe40000410000 */
[C---:B------:R-:W-:Y:S03]  /*81d0*/  FMUL.FTZ R93, R3.reuse, R93 ;  /* 0x0000005d035d7220 */ /* 0x040fe60000410000 */
[C---:B------:R-:W-:Y:S01]  /*81e0*/  HMMA.16816.F32 R88, R136.reuse, R106, R88 ;  /* 0x0000006a8858723c */ /* 0x040fe20000001858 */
[----:B------:R-:W3:Y:S01]  /*81f0*/  LDSM.16.MT88.4 R104, [R189+0x900] ;  /* 0x00090000bd68783b */ /* 0x000ee20000004200 */
[----:B------:R-:W-:Y:S01]  /*8200*/  MUFU.EX2 R231, R231 ;  /* 0x000000e700e77308 */ /* 0x000fe20000000800 */
[C---:B------:R-:W-:Y:S02]  /*8210*/  FMUL.FTZ R94, R2.reuse, R94 ;  /* 0x0000005e025e7220 */ /* 0x040fe40000410000 */
[C---:B------:R-:W-:Y:S02]  /*8220*/  FMUL.FTZ R95, R2.reuse, R95 ;  /* 0x0000005f025f7220 */ /* 0x040fe40000410000 */
[C---:B------:R-:W-:Y:S02]  /*8230*/  FMUL.FTZ R96, R3.reuse, R96 ;  /* 0x0000006003607220 */ /* 0x040fe40000410000 */
[----:B------:R-:W-:Y:S03]  /*8240*/  FMUL.FTZ R97, R3, R97 ;  /* 0x0000006103617220 */ /* 0x000fe60000410000 */
[C---:B-1----:R-:W-:Y:S03]  /*8250*/  HMMA.16816.F32 R92, R136.reuse, R108, R92 ;  /* 0x0000006c885c723c */ /* 0x042fe6000000185c */
[C---:B------:R-:W-:Y:S01]  /*8260*/  FMUL.FTZ R98, R2.reuse, R98 ;  /* 0x0000006202627220 */ /* 0x040fe20000410000 */
[----:B--2---:R-:W-:Y:S01]  /*8270*/  F2FP.PACK_AB R101, R171, R170 ;  /* 0x000000aaab65723e */ /* 0x004fe200000000ff */
[C---:B------:R-:W-:Y:S02]  /*8280*/  FMUL.FTZ R99, R2.reuse, R99 ;  /* 0x0000006302637220 */ /* 0x040fe40000410000 */
[--C-:B------:R-:W-:Y:S02]  /*8290*/  FFMA.FTZ R217, R217, c[0x0][0x2d0], -R144.reuse ;  /* 0x0000b400d9d97a23 */ /* 0x100fe40000010890 */
[----:B------:R-:W-:Y:S03]  /*82a0*/  FFMA.FTZ R144, R133, c[0x0][0x2d0], -R144 ;  /* 0x0000b40085907a23 */ /* 0x000fe60000010890 */
[----:B------:R-:W-:Y:S01]  /*82b0*/  HMMA.16816.F32 R96, R136, R110, R96 ;  /* 0x0000006e8860723c */ /* 0x000fe20000001860 */
[----:B------:R-:W1:Y:S01]  /*82c0*/  LDSM.16.MT88.4 R108, [R188+0x2900] ;  /* 0x00290000bc6c783b */ /* 0x000e620000004200 */
[----:B------:R2:W-:Y:S01]  /*82d0*/  MUFU.EX2 R232, R144 ;  /* 0x0000009000e87308 */ /* 0x0005e20000000800 */
[----:B------:R-:W-:Y:S02]  /*82e0*/  FFMA.FTZ R160, R3, R206, R160 ;  /* 0x000000ce03a07223 */ /* 0x000fe400000100a0 */
[----:B------:R-:W-:Y:S02]  /*82f0*/  FFMA.FTZ R165, R2, R207, R165 ;  /* 0x000000cf02a57223 */ /* 0x000fe400000100a5 */
[----:B------:R-:W-:Y:S01]  /*8300*/  FADD.FTZ R135, R135, R160 ;  /* 0x000000a087877221 */ /* 0x000fe20000010000 */
[C---:B------:R-:W-:Y:S01]  /*8310*/  HMMA.16816.F32 R4, R100.reuse, R112, R4 ;  /* 0x000000706404723c */ /* 0x040fe20000001804 */
[----:B------:R-:W-:Y:S03]  /*8320*/  LDSM.16.MT88.4 R136, [R189+0x3100] ;  /* 0x00310000bd88783b */ /* 0x000fe60000004200 */
[----:B------:R-:W4:Y:S01]  /*8330*/  MUFU.EX2 R217, R217 ;  /* 0x000000d900d97308 */ /* 0x000f220000000800 */
        /* <DEDUP_REMOVED lines=8> */
[----:B------:R-:W-:Y:S02]  /*83c0*/  FADD.FTZ R3, R162, R3 ;  /* 0x00000003a2037221 */ /* 0x000fe40000010000 */
[----:B------:R-:W-:Y:S02]  /*83d0*/  FADD.FTZ R166, R166, R161 ;  /* 0x000000a1a6a67221 */ /* 0x000fe40000010000 */
[C---:B------:R-:W-:Y:S01]  /*83e0*/  HMMA.16816.F32 R16, R100.reuse, R118, R16 ;  /* 0x000000766410723c */ /* 0x040fe20000001810 */
[----:B------:R-:W-:Y:S03]  /*83f0*/  LDSM.16.MT88.4 R116, [R189+0x4900] ;  /* 0x00490000bd74783b */ /* 0x000fe60000004200 */
[----:B------:R-:W-:Y:S01]  /*8400*/  FADD.FTZ R2, R170, R3 ;  /* 0x00000003aa027221 */ /* 0x000fe20000010000 */
[----:B------:R-:W-:Y:S01]  /*8410*/  MOV R3, R0 ;  /* 0x0000000000037202 */ /* 0x000fe20000000f00 */
[----:B------:R-:W-:Y:S02]  /*8420*/  FADD.FTZ R167, R167, R166 ;  /* 0x000000a6a7a77221 */ /* 0x000fe40000010000 */
[C---:B---3--:R-:W-:Y:S04]  /*8430*/  HMMA.16816.F32 R20, R100.reuse, R104, R20 ;  /* 0x000000686414723c */ /* 0x048fe80000001814 */
[----:B------:R-:W-:Y:S02]  /*8440*/  FADD.FTZ R2, R171, R2 ;  /* 0x00000002ab027221 */ /* 0x000fe40000010000 */
[----:B------:R-:W-:Y:S02]  /*8450*/  FADD.FTZ R168, R168, R167 ;  /* 0x000000a7a8a87221 */ /* 0x000fe40000010000 */
[C---:B------:R-:W-:Y:S01]  /*8460*/  HMMA.16816.F32 R24, R100.reuse, R106, R24 ;  /* 0x0000006a6418723c */ /* 0x040fe20000001818 */
[----:B------:R-:W2:Y:S03]  /*8470*/  LDSM.16.MT88.4 R104, [R195+0x4900] ;  /* 0x00490000c368783b */ /* 0x000ea60000004200 */
[----:B------:R-:W-:Y:S01]  /*8480*/  FADD.FTZ R215, R215, R2 ;  /* 0x00000002d7d77221 */ /* 0x000fe20000010000 */
[----:B------:R-:W-:Y:S01]  /*8490*/  MOV R2, R132 ;  /* 0x0000008400027202 */ /* 0x000fe20000000f00 */
        /* <DEDUP_REMOVED lines=23> */
[C---:B------:R-:W-:Y:S08]  /*8610*/  HMMA.16816.F32 R84, R100.reuse, R116, R84 ;  /* 0x000000746454723c */ /* 0x040ff00000001854 */
[C---:B------:R-:W-:Y:S01]  /*8620*/  HMMA.16816.F32 R88, R100.reuse, R118, R88 ;  /* 0x000000766458723c */ /* 0x040fe20000001858 */
[----:B------:R-:W5:Y:S07]  /*8630*/  LDSM.16.MT88.4 R116, [R195+0x3100] ;  /* 0x00310000c374783b */ /* 0x000f6e0000004200 */
[C---:B-1----:R-:W-:Y:S08]  /*8640*/  HMMA.16816.F32 R92, R100.reuse, R108, R92 ;  /* 0x0000006c645c723c */ /* 0x042ff0000000185c */
[----:B------:R-:W-:Y:S01]  /*8650*/  HMMA.16816.F32 R96, R100, R110, R96 ;  /* 0x0000006e6460723c */ /* 0x000fe20000001860 */
[----:B------:R-:W-:Y:S06]  /*8660*/  LDSM.16.MT88.4 R108, [R195+0x5100] ;  /* 0x00510000c36c783b */ /* 0x000fec0000004200 */
[----:B------:R-:W-:Y:S01]  /*8670*/  F2FP.PACK_AB R100, R219, R218 ;  /* 0x000000dadb64723e */ /* 0x000fe200000000ff */
[----:B------:R-:W-:Y:S01]  /*8680*/  FADD.FTZ R218, R218, R169 ;  /* 0x000000a9dada7221 */ /* 0x000fe20000010000 */
[----:B------:R-:W-:Y:S03]  /*8690*/  F2FP.PACK_AB R102, R221, R220 ;  /* 0x000000dcdd66723e */ /* 0x000fe600000000ff */
[----:B----4-:R-:W-:Y:S01]  /*86a0*/  F2FP.PACK_AB R101, R222, R217 ;  /* 0x000000d9de65723e */ /* 0x010fe200000000ff */
        /* <DEDUP_REMOVED lines=10> */
[----:B------:R-:W1:Y:S07]  /*8750*/  LDSM.16.MT88.4 R104, [R188+0x3100] ;  /* 0x00310000bc68783b */ /* 0x000e6e0000004200 */
[C---:B------:R-:W-:Y:S08]  /*8760*/  HMMA.16816.F32 R12, R100.reuse, R120, R12 ;  /* 0x00000078640c723c */ /* 0x040ff0000000180c */
[C---:B------:R-:W-:Y:S08]  /*8770*/  HMMA.16816.F32 R16, R100.reuse, R122, R16 ;  /* 0x0000007a6410723c */ /* 0x040ff00000001810 */
[C---:B---3--:R-:W-:Y:S08]  /*8780*/  HMMA.16816.F32 R20, R100.reuse, R112, R20 ;  /* 0x000000706414723c */ /* 0x048ff00000001814 */
[C---:B------:R-:W-:Y:S01]  /*8790*/  HMMA.16816.F32 R24, R100.reuse, R114, R24 ;  /* 0x000000726418723c */ /* 0x040fe20000001818 */
[----:B------:R-:W2:Y:S07]  /*87a0*/  LDSM.16.MT88.4 R112, [R190+0x5100] ;  /* 0x00510000be70783b */ /* 0x000eae0000004200 */
[C---:B------:R-:W-:Y:S08]  /*87b0*/  HMMA.16816.F32 R28, R100.reuse, R124, R28 ;  /* 0x0000007c641c723c */ /* 0x040ff0000000181c */
[C---:B------:R-:W-:Y:S01]  /*87c0*/  HMMA.16816.F32 R32, R100.reuse, R126, R32 ;  /* 0x0000007e6420723c */ /* 0x040fe20000001820 */
[----:B------:R-:W-:Y:S07]  /*87d0*/  LDSM.16.MT88.4 R124, [R188+0x1900] ;  /* 0x00190000bc7c783b */ /* 0x000fee0000004200 */
[C---:B-----5:R-:W-:Y:S08]  /*87e0*/  HMMA.16816.F32 R36, R100.reuse, R116, R36 ;  /* 0x000000746424723c */ /* 0x060ff00000001824 */
        /* <DEDUP_REMOVED lines=18> */
[C---:B------:R-:W-:Y:S04]  /*8910*/  HMMA.16816.F32 R68, R100.reuse, R108, R68 ;  /* 0x0000006c6444723c */ /* 0x040fe80000001844 */
[----:B------:R-:W-:Y:S02]  /*8920*/  FADD.FTZ R207, R231, R230 ;  /* 0x000000e6e7cf7221 */ /* 0x000fe40000010000 */
[----:B------:R-:W-:Y:S02]  /*8930*/  FADD.FTZ R206, R228, R227 ;  /* 0x000000e3e4ce7221 */ /* 0x000fe40000010000 */
[C---:B------:R-:W-:Y:S01]  /*8940*/  HMMA.16816.F32 R72, R100.reuse, R110, R72 ;  /* 0x0000006e6448723c */ /* 0x040fe20000001848 */
[----:B------:R-:W4:Y:S03]  /*8950*/  LDSM.16.MT88.4 R108, [R195+0x1900] ;  /* 0x00190000c36c783b */ /* 0x000f260000004200 */
[----:B------:R-:W-:Y:S04]  /*8960*/  FADD.FTZ R207, R232, R207 ;  /* 0x000000cfe8cf7221 */ /* 0x000fe80000010000 */
[C---:B--2---:R-:W-:Y:S08]  /*8970*/  HMMA.16816.F32 R76, R100.reuse, R112, R76 ;  /* 0x00000070644c723c */ /* 0x044ff0000000184c */
[C---:B------:R-:W-:Y:S01]  /*8980*/  HMMA.16816.F32 R80, R100.reuse, R114, R80 ;  /* 0x000000726450723c */ /* 0x040fe20000001850 */
[----:B------:R-:W2:Y:S07]  /*8990*/  LDSM.16.MT88.4 R112, [R190+0x1900] ;  /* 0x00190000be70783b */ /* 0x000eae0000004200 */
[C---:B---3--:R-:W-:Y:S08]  /*89a0*/  HMMA.16816.F32 R84, R100.reuse, R116, R84 ;  /* 0x000000746454723c */ /* 0x048ff00000001854 */
[C---:B------:R-:W-:Y:S01]  /*89b0*/  HMMA.16816.F32 R88, R100.reuse, R118, R88 ;  /* 0x000000766458723c */ /* 0x040fe20000001858 */
[----:B------:R-:W3:Y:S07]  /*89c0*/  LDSM.16.MT88.4 R116, [R189+0x1900] ;  /* 0x00190000bd74783b */ /* 0x000eee0000004200 */
[C---:B-1----:R-:W-:Y:S08]  /*89d0*/  HMMA.16816.F32 R92, R100.reuse, R104, R92 ;  /* 0x00000068645c723c */ /* 0x042ff0000000185c */
[----:B------:R-:W-:Y:S08]  /*89e0*/  HMMA.16816.F32 R96, R100, R106, R96 ;  /* 0x0000006a6460723c */ /* 0x000ff00000001860 */
[C---:B----4-:R-:W-:Y:S01]  /*89f0*/  HMMA.16816.F32 R128, R136.reuse, R108, R4 ;  /* 0x0000006c8880723c */ /* 0x050fe20000001804 */
[----:B------:R-:W1:Y:S07]  /*8a00*/  LDSM.16.MT88.4 R4, [R190+0x5900] ;  /* 0x00590000be04783b */ /* 0x000e6e0000004200 */
[C---:B------:R-:W-:Y:S01]  /*8a10*/  HMMA.16816.F32 R100, R136.reuse, R110, R8 ;  /* 0x0000006e8864723c */ /* 0x040fe20000001808 */
[----:B------:R-:W4:Y:S07]  /*8a20*/  LDSM.16.MT88.4 R8, [R189+0x5900] ;  /* 0x00590000bd08783b */ /* 0x000f2e0000004200 */
[C---:B--2---:R-:W-:Y:S01]  /*8a30*/  HMMA.16816.F32 R104, R136.reuse, R112, R12 ;  /* 0x000000708868723c */ /* 0x044fe2000000180c */
[----:B------:R-:W2:Y:S07]  /*8a40*/  LDSM.16.MT88.4 R12, [R188+0x5900] ;  /* 0x00590000bc0c783b */ /* 0x000eae0000004200 */
[C---:B------:R-:W-:Y:S08]  /*8a50*/  HMMA.16816.F32 R108, R136.reuse, R114, R16 ;  /* 0x00000072886c723c */ /* 0x040ff00000001810 */
        /* <DEDUP_REMOVED lines=16> */
[C---:B----4-:R-:W-:Y:S07]  /*8b60*/  HMMA.16816.F32 R84, R136.reuse, R8, R84 ;  /* 0x000000088854723c */ /* 0x050fee0000001854 */
[----:B------:R-:W-:Y:S01]  /*8b70*/  MOV R8, R132 ;  /* 0x0000008400087202 */ /* 0x000fe20000000f00 */
[C---:B------:R-:W-:Y:S08]  /*8b80*/  HMMA.16816.F32 R88, R136.reuse, R10, R88 ;  /* 0x0000000a8858723c */ /* 0x040ff00000001858 */
[C---:B--2---:R-:W-:Y:S08]  /*8b90*/  HMMA.16816.F32 R92, R136.reuse, R12, R92 ;  /* 0x0000000c885c723c */ /* 0x044ff0000000185c */
[----:B------:R-:W-:Y:S01]  /*8ba0*/  HMMA.16816.F32 R96, R136, R14, R96 ;  /* 0x0000000e8860723c */ /* 0x000fe20000001860 */
[----:B------:R-:W-:-:S07]  /*8bb0*/  @P0 BRA `(.L_x_3503) ;  /* 0xffffc89000000947 */ /* 0x000fce000383ffff */
.L_x_3492:
        /* <DEDUP_REMOVED lines=28> */
.L_x_3505:
[----:B------:R-:W-:Y:S02]  /*8d80*/  ULDC UR4, c[0x0][0x32c] ;  /* 0x0000cb0000047ab9 */ /* 0x000fe40000000800 */
[----:B------:R-:W-:-:S03]  /*8d90*/  UISETP.NE.AND UP2, UPT, UR25, UR4, UPT ;  /* 0x000000041900728c */ /* 0x000fc6000bf45270 */
[----:B------:R-:W-:Y:S02]  /*8da0*/  ULDC.64 UR4, c[0x0][0x330] ;  /* 0x0000cc0000047ab9 */ /* 0x000fe40000000a00 */
[----:B------:R-:W-:-:S07]  /*8db0*/  UIMAD.WIDE.U32 UR26, UR24, UR4, URZ ;  /* 0x00000004181a72a5 */ /* 0x000fce000f8e003f */
[----:B------:R-:W-:Y:S02]  /*8dc0*/  @UP2 UMOV UR25, UR27 ;  /* 0x0000001b00192c82 */ /* 0x000fe40008000000 */
[----:B------:R-:W-:Y:S02]  /*8dd0*/  @UP2 USHF.R.U32.HI UR24, URZ, UR5, UR25 ;  /* 0x000000053f182299 */ /* 0x000fe40008011619 */
.L_x_3506:
[----:B------:R-:W-:Y:S02]  /*8de0*/  ULDC UR4, c[0x0][0x32c] ;  /* 0x0000cb0000047ab9 */ /* 0x000fe40000000800 */
[----:B------:R-:W-:-:S04]  /*8df0*/  UIMAD UR4, UR24, UR4, URZ ;  /* 0x00000004180472a4 */ /* 0x000fc8000f8e023f */
[----:B------:R-:W-:-:S04]  /*8e00*/  UISETP.LT.AND UP2, UPT, UR21, UR4, UPT ;  /* 0x000000041500728c */ /* 0x000fc8000bf41270 */
[----:B------:R-:W-:-:S04]  /*8e10*/  USEL UR21, UR21, UR4, !UP2 ;  /* 0x0000000415157287 */ /* 0x000fc8000d000000 */
.L_x_3504:
        /* <DEDUP_REMOVED lines=17> */
.L_x_3510:
        /* <DEDUP_REMOVED lines=58> */
.L_x_3508:
[C---:B--23--:R-:W-:Y:S01]  /*92d0*/  HMMA.16816.F32 R4, R136.reuse, R140, RZ ;  /* 0x0000008c8804723c */ /* 0x04cfe200000018ff */
[----:B------:R-:W-:Y:S01]  /*92e0*/  LDSM.16.M88.4 R164, [R192+0x6100] ;  /* 0x00610000c0a4783b */ /* 0x000fe20000000200 */
[----:B------:R-:W-:Y:S05]  /*92f0*/  UISETP.GT.AND UP2, UPT, UR20, UR9, UPT ;  /* 0x000000091400728c */ /* 0x000fea000bf44270 */
[----:B------:R-:W0:Y:S01]  /*9300*/  LDGDEPBAR ;  /* 0x00000000000079af */ /* 0x000e220000000000 */
[C---:B------:R-:W-:Y:S01]  /*9310*/  HMMA.16816.F32 R8, R136.reuse, R142, RZ ;  /* 0x0000008e8808723c */ /* 0x040fe200000018ff */
[----:B------:R-:W-:Y:S04]  /*9320*/  PLOP3.LUT P0, PT, PT, PT, UP2, 0x40, 0x0 ;  /* 0x000000000000781c */ /* 0x000fe80003f0e828 */
[----:B------:R-:W2:Y:S03]  /*9330*/  LDSM.16.M88.4 R140, [R193+0xc100] ;  /* 0x00c10000c18c783b */ /* 0x000ea60000000200 */
[C---:B----4-:R-:W-:Y:S03]  /*9340*/  HMMA.16816.F32 R12, R136.reuse, R16, RZ ;  /* 0x00000010880c723c */ /* 0x050fe600000018ff */
[----:B------:R-:W3:Y:S05]  /*9350*/  LDSM.16.M88.4 R168, [R192+0x6900] ;  /* 0x00690000c0a8783b */ /* 0x000eea0000000200 */
[C---:B------:R-:W-:Y:S01]  /*9360*/  HMMA.16816.F32 R16, R136.reuse, R18, RZ ;  /* 0x000000128810723c */ /* 0x040fe200000018ff */
[----:B------:R-:W-:Y:S07]  /*9370*/  LDSM.16.M88.4 R172, [R192+0x7900] ;  /* 0x00790000c0ac783b */ /* 0x000fee0000000200 */
[C---:B-1----:R-:W-:Y:S08]  /*9380*/  HMMA.16816.F32 R20, R136.reuse, R24, RZ ;  /* 0x000000188814723c */ /* 0x042ff000000018ff */
[C---:B------:R-:W-:Y:S08]  /*9390*/  HMMA.16816.F32 R24, R136.reuse, R26, RZ ;  /* 0x0000001a8818723c */ /* 0x040ff000000018ff */
[C---:B------:R-:W-:Y:S08]  /*93a0*/  HMMA.16816.F32 R28, R136.reuse, R32, RZ ;  /* 0x00000020881c723c */ /* 0x040ff000000018ff */
[----:B------:R-:W-:Y:S01]  /*93b0*/  HMMA.16816.F32 R32, R136, R34, RZ ;  /* 0x000000228820723c */ /* 0x000fe200000018ff */
[----:B------:R-:W1:Y:S07]  /*93c0*/  LDSM.16.M88.4 R136, [R192+0x7100] ;  /* 0x00710000c088783b */ /* 0x000e6e0000000200 */
[C---:B------:R-:W-:Y:S08]  /*93d0*/  HMMA.16816.F32 R4, R144.reuse, R148, R4 ;  /* 0x000000949004723c */ /* 0x040ff00000001804 */
[C---:B------:R-:W-:Y:S01]  /*93e0*/  HMMA.16816.F32 R8, R144.reuse, R150, R8 ;  /* 0x000000969008723c */ /* 0x040fe20000001808 */
[----:B------:R-:W-:Y:S07]  /*93f0*/  LDSM.16.M88.4 R148, [R191+0xc100] ;  /* 0x00c10000bf94783b */ /* 0x000fee0000000200 */
[C---:B------:R-:W-:Y:S08]  /*9400*/  HMMA.16816.F32 R12, R144.reuse, R152, R12 ;  /* 0x00000098900c723c */ /* 0x040ff0000000180c */
[C---:B------:R-:W-:Y:S01]  /*9410*/  HMMA.16816.F32 R16, R144.reuse, R154, R16 ;  /* 0x0000009a9010723c */ /* 0x040fe20000001810 */
[----:B------:R-:W4:Y:S07]  /*9420*/  LDSM.16.M88.4 R152, [R184] ;  /* 0x00000000b898783b */ /* 0x000f2e0000000200 */
[C---:B------:R-:W-:Y:S08]  /*9430*/  HMMA.16816.F32 R20, R144.reuse, R156, R20 ;  /* 0x0000009c9014723c */ /* 0x040ff00000001814 */
[C---:B------:R-:W-:Y:S01]  /*9440*/  HMMA.16816.F32 R24, R144.reuse, R158, R24 ;  /* 0x0000009e9018723c */ /* 0x040fe20000001818 */
[----:B------:R-:W5:Y:S07]  /*9450*/  LDSM.16.M88.4 R156, [R184+0x800] ;  /* 0x00080000b89c783b */ /* 0x000f6e0000000200 */
[C---:B------:R-:W-:Y:S08]  /*9460*/  HMMA.16816.F32 R28, R144.reuse, R160, R28 ;  /* 0x000000a0901c723c */ /* 0x040ff0000000181c */
[----:B------:R-:W-:Y:S01]  /*9470*/  HMMA.16816.F32 R32, R144, R162, R32 ;  /* 0x000000a29020723c */ /* 0x000fe20000001820 */
[----:B------:R-:W4:Y:S06]  /*9480*/  LDSM.16.M88.4 R144, [R184+0x1000] ;  /* 0x00100000b890783b */ /* 0x000f2c0000000200 */
[----:B------:R-:W4:Y:S01]  /*9490*/  LDSM.16.M88.4 R160, [R184+0x1800] ;  /* 0x00180000b8a0783b */ /* 0x000f220000000200 */
[C---:B--2---:R-:W-:Y:S08]  /*94a0*/  HMMA.16816.F32 R4, R140.reuse, R164, R4 ;  /* 0x000000a48c04723c */ /* 0x044ff00000001804 */
[C---:B------:R-:W-:Y:S01]  /*94b0*/  HMMA.16816.F32 R8, R140.reuse, R166, R8 ;  /* 0x000000a68c08723c */ /* 0x040fe20000001808 */
[----:B------:R-:W-:Y:S07]  /*94c0*/  LDSM.16.M88.4 R164, [R197+0x8100] ;  /* 0x00810000c5a4783b */ /* 0x000fee0000000200 */
        /* <DEDUP_REMOVED lines=8> */
[----:B------:R-:W2:Y:S06]  /*9550*/  LDSM.16.M88.4 R140, [R197+0x9100] ;  /* 0x00910000c58c783b */ /* 0x000eac0000000200 */
[----:B------:R-:W3:Y:S01]  /*9560*/  LDSM.16.M88.4 R172, [R197+0x9900] ;  /* 0x00990000c5ac783b */ /* 0x000ee20000000200 */
[C---:B----4-:R-:W-:Y:S08]  /*9570*/  HMMA.16816.F32 R4, R148.reuse, R152, R4 ;  /* 0x000000989404723c */ /* 0x050ff00000001804 */
[C---:B------:R-:W-:Y:S01]  /*9580*/  HMMA.16816.F32 R8, R148.reuse, R154, R8 ;  /* 0x0000009a9408723c */ /* 0x040fe20000001808 */
[----:B------:R-:W-:Y:S07]  /*9590*/  LDSM.16.M88.4 R152, [R183] ;  /* 0x00000000b798783b */ /* 0x000fee0000000200 */
[C---:B-----5:R-:W-:Y:S08]  /*95a0*/  HMMA.16816.F32 R12, R148.reuse, R156, R12 ;  /* 0x0000009c940c723c */ /* 0x060ff0000000180c */
        /* <DEDUP_REMOVED lines=135> */
[----:B------:R-:W-:Y:S02]  /*9e20*/  IADD3 R139, -R213, 0x10, RZ ;  /* 0x00000010d58b7810 */ /* 0x000fe40007ffe1ff */
[----:B------:R-:W-:Y:S01]  /*9e30*/  LEA.HI.X R136, R135, c[0x0][0x1cc], R0, 0x1, P0 ;  /* 0x0000730087887a11 */ /* 0x000fe200000f0c00 */
[----:B------:R-:W1:Y:S01]  /*9e40*/  SHFL.IDX PT, R132, R142, 0x1, 0x181f ;  /* 0x00381f008e847f89 */ /* 0x000e6200000e0000 */
[----:B------:R-:W-:Y:S01]  /*9e50*/  IMAD.SHL.U32 R0, R208, 0x2, RZ ;  /* 0x00000002d0007824 */ /* 0x000fe200078e00ff */
[----:B------:R-:W-:Y:S02]  /*9e60*/  LOP3.LUT R139, R139, 0xf, RZ, 0xc0, !PT ;  /* 0x0000000f8b8b7812 */ /* 0x000fe400078ec0ff */
        /* <DEDUP_REMOVED lines=23> */
.L_x_3509:
        /* <DEDUP_REMOVED lines=59> */
[----:B------:R-:W-:Y:S02]  /*a390*/  FMUL.FTZ R133, R2, c[0x0][0x2d0] ;  /* 0x0000b40002857a20 */ /* 0x000fe40000410000 */
[--C-:B------:R-:W-:Y:S01]  /*a3a0*/  FFMA.FTZ R5, R5, c[0x0][0x2d0], -R163.reuse ;  /* 0x0000b40005057a23 */ /* 0x100fe200000108a3 */
[----:B------:R-:W-:Y:S01]  /*a3b0*/  MUFU.EX2 R7, R7 ;  /* 0x0000000700077308 */ /* 0x000fe20000000800 */
[--C-:B------:R-:W-:Y:S02]  /*a3c0*/  FFMA.FTZ R134, R8, c[0x0][0x2d0], -R163.reuse ;  /* 0x0000b40008867a23 */ /* 0x100fe400000108a3 */
[----:B------:R-:W-:Y:S02]  /*a3d0*/  FFMA.FTZ R135, R9, c[0x0][0x2d0], -R163 ;  /* 0x0000b40009877a23 */ /* 0x000fe400000108a3 */
[----:B------:R-:W-:Y:S02]  /*a3e0*/  FFMA.FTZ R162, R11, c[0x0][0x2d0], -R161 ;  /* 0x0000b4000ba27a23 */ /* 0x000fe400000108a1 */
[--C-:B------:R-:W-:Y:S02]  /*a3f0*/  FFMA.FTZ R164, R12, c[0x0][0x2d0], -R163.reuse ;  /* 0x0000b4000ca47a23 */ /* 0x100fe400000108a3 */
[----:B------:R-:W-:Y:S01]  /*a400*/  FFMA.FTZ R165, R13, c[0x0][0x2d0], -R163 ;  /* 0x0000b4000da57a23 */ /* 0x000fe200000108a3 */
[----:B------:R2:W3:Y:S01]  /*a410*/  MUFU.EX2 R2, R133 ;  /* 0x0000008500027308 */ /* 0x0004e20000000800 */
[--C-:B------:R-:W-:Y:S02]  /*a420*/  FFMA.FTZ R166, R14, c[0x0][0x2d0], -R161.reuse ;  /* 0x0000b4000ea67a23 */ /* 0x100fe400000108a1 */
[----:B------:R-:W-:Y:S02]  /*a430*/  FFMA.FTZ R167, R15, c[0x0][0x2d0], -R161 ;  /* 0x0000b4000fa77a23 */ /* 0x000fe400000108a1 */
[----:B------:R-:W-:Y:S01]  /*a440*/  LDSM.16.MT88.4 R12, [R188+0x4100] ;  /* 0x00410000bc0c783b */ /* 0x000fe20000004200 */
[--C-:B------:R-:W-:Y:S02]  /*a450*/  FFMA.FTZ R168, R16, c[0x0][0x2d0], -R163.reuse ;  /* 0x0000b40010a87a23 */ /* 0x100fe400000108a3 */
[----:B------:R-:W-:Y:S02]  /*a460*/  FFMA.FTZ R169, R17, c[0x0][0x2d0], -R163 ;  /* 0x0000b40011a97a23 */ /* 0x000fe400000108a3 */
[----:B------:R-:W-:Y:S01]  /*a470*/  MUFU.EX2 R160, R160 ;  /* 0x000000a000a07308 */ /* 0x000fe20000000800 */
[--C-:B------:R-:W-:Y:S02]  /*a480*/  FFMA.FTZ R170, R18, c[0x0][0x2d0], -R161.reuse ;  /* 0x0000b40012aa7a23 */ /* 0x100fe400000108a1 */
[----:B------:R-:W-:Y:S02]  /*a490*/  FFMA.FTZ R171, R19, c[0x0][0x2d0], -R161 ;  /* 0x0000b40013ab7a23 */ /* 0x000fe400000108a1 */
[----:B------:R-:W-:Y:S01]  /*a4a0*/  LDSM.16.MT88.4 R16, [R190+0x900] ;  /* 0x00090000be10783b */ /* 0x000fe20000004200 */
[--C-:B------:R-:W-:Y:S02]  /*a4b0*/  FFMA.FTZ R172, R28, c[0x0][0x2d0], -R163.reuse ;  /* 0x0000b4001cac7a23 */ /* 0x100fe400000108a3 */
[----:B------:R-:W-:Y:S02]  /*a4c0*/  FFMA.FTZ R173, R29, c[0x0][0x2d0], -R163 ;  /* 0x0000b4001dad7a23 */ /* 0x000fe400000108a3 */
[----:B------:R-:W-:Y:S01]  /*a4d0*/  MUFU.EX2 R5, R5 ;  /* 0x0000000500057308 */ /* 0x000fe20000000800 */
[--C-:B------:R-:W-:Y:S02]  /*a4e0*/  FFMA.FTZ R174, R30, c[0x0][0x2d0], -R161.reuse ;  /* 0x0000b4001eae7a23 */ /* 0x100fe400000108a1 */
[--C-:B------:R-:W-:Y:S02]  /*a4f0*/  FFMA.FTZ R175, R31, c[0x0][0x2d0], -R161.reuse ;  /* 0x0000b4001faf7a23 */ /* 0x100fe400000108a1 */
[----:B--2---:R-:W-:Y:S01]  /*a500*/  FFMA.FTZ R133, R10, c[0x0][0x2d0], -R161 ;  /* 0x0000b4000a857a23 */ /* 0x004fe200000108a1 */
[----:B------:R-:W-:Y:S01]  /*a510*/  LDSM.16.MT88.4 R28, [R189+0x1900] ;  /* 0x00190000bd1c783b */ /* 0x000fe20000004200 */
[C---:B---3--:R-:W-:Y:S02]  /*a520*/  FMUL.FTZ R10, R2.reuse, R130 ;  /* 0x00000082020a7220 */ /* 0x048fe40000410000 */
        /* <DEDUP_REMOVED lines=10> */
[----:B------:R-:W-:Y:S02]  /*a5d0*/  FMUL.FTZ R115, R2, R115 ;  /* 0x0000007302737220 */ /* 0x000fe40000410000 */
[----:B------:R-:W-:Y:S02]  /*a5e0*/  FFMA.FTZ R219, R32, c[0x0][0x2d0], -R163 ;  /* 0x0000b40020db7a23 */ /* 0x000fe400000108a3 */
[----:B------:R-:W-:Y:S01]  /*a5f0*/  FFMA.FTZ R221, R34, c[0x0][0x2d0], -R161 ;  /* 0x0000b40022dd7a23 */ /* 0x000fe200000108a1 */
        /* <DEDUP_REMOVED lines=26> */
[----:B------:R-:W3:Y:S01]  /*a7a0*/  MUFU.EX2 R165, R165 ;  /* 0x000000a500a57308 */ /* 0x000ee20000000800 */
[C---:B------:R-:W-:Y:S02]  /*a7b0*/  FMUL.FTZ R66, R2.reuse, R66 ;  /* 0x0000004202427220 */ /* 0x040fe40000410000 */
[C---:B------:R-:W-:Y:S02]  /*a7c0*/  FMUL.FTZ R67, R2.reuse, R67 ;  /* 0x0000004302437220 */ /* 0x040fe40000410000 */
[----:B--2---:R-:W-:Y:S01]  /*a7d0*/  FMUL.FTZ R8, R3, R128 ;  /* 0x0000008003087220 */ /* 0x004fe20000410000 */
[----:B------:R-:W-:Y:S01]  /*a7e0*/  F2FP.PACK_AB R128, R5, R160 ;  /* 0x000000a00580723e */ /* 0x000fe200000000ff */
[----:B------:R-:W-:Y:S01]  /*a7f0*/  FMUL.FTZ R9, R3, R129 ;  /* 0x0000008103097220 */ /* 0x000fe20000410000 */
[----:B------:R-:W-:Y:S01]  /*a800*/  F2FP.PACK_AB R129, R7, R6 ;  /* 0x000000060781723e */ /* 0x000fe200000000ff */
[C---:B------:R-:W-:Y:S01]  /*a810*/  FMUL.FTZ R100, R3.reuse, R100 ;  /* 0x0000006403647220 */ /* 0x040fe20000410000 */
[----:B------:R-:W-:Y:S01]  /*a820*/  MUFU.EX2 R166, R166 ;  /* 0x000000a600a67308 */ /* 0x000fe20000000800 */
[C---:B------:R-:W-:Y:S02]  /*a830*/  FMUL.FTZ R101, R3.reuse, R101 ;  /* 0x0000006503657220 */ /* 0x040fe40000410000 */
[C---:B------:R-:W-:Y:S02]  /*a840*/  FMUL.FTZ R104, R3.reuse, R104 ;  /* 0x0000006803687220 */ /* 0x040fe40000410000 */
[C---:B-1----:R-:W-:Y:S05]  /*a850*/  HMMA.16816.F32 R8, R128.reuse, R136, R8 ;  /* 0x000000888008723c */ /* 0x042fea0000001808 */
[C---:B------:R-:W-:Y:S01]  /*a860*/  FMUL.FTZ R105, R3.reuse, R105 ;  /* 0x0000006903697220 */ /* 0x040fe20000410000 */
[----:B------:R-:W1:Y:S01]  /*a870*/  MUFU.EX2 R167, R167 ;  /* 0x000000a700a77308 */ /* 0x000e620000000800 */
[C---:B------:R-:W-:Y:S01]  /*a880*/  FMUL.FTZ R108, R3.reuse, R108 ;  /* 0x0000006c036c7220 */ /* 0x040fe20000410000 */
[C---:B------:R-:W-:Y:S01]  /*a890*/  HMMA.16816.F32 R100, R128.reuse, R138, R100 ;  /* 0x0000008a8064723c */ /* 0x040fe20000001864 */
[----:B------:R-:W2:Y:S03]  /*a8a0*/  LDSM.16.MT88.4 R136, [R188+0x100] ;  /* 0x00010000bc88783b */ /* 0x000ea60000004200 */
[C---:B------:R-:W-:Y:S02]  /*a8b0*/  FMUL.FTZ R109, R3.reuse, R109 ;  /* 0x0000006d036d7220 */ /* 0x040fe40000410000 */
[C---:B------:R-:W-:Y:S02]  /*a8c0*/  FMUL.FTZ R112, R3.reuse, R112 ;  /* 0x0000007003707220 */ /* 0x040fe40000410000 */
[C---:B------:R-:W-:Y:S01]  /*a8d0*/  HMMA.16816.F32 R104, R128.reuse, R140, R104 ;  /* 0x0000008c8068723c */ /* 0x040fe20000001868 */
[----:B------:R-:W-:Y:S03]  /*a8e0*/  MUFU.EX2 R168, R168 ;  /* 0x000000a800a87308 */ /* 0x000fe60000000800 */
[C---:B------:R-:W-:Y:S02]  /*a8f0*/  FMUL.FTZ R113, R3.reuse, R113 ;  /* 0x0000007103717220 */ /* 0x040fe40000410000 */
[C---:B------:R-:W-:Y:S02]  /*a900*/  FMUL.FTZ R116, R3.reuse, R116 ;  /* 0x0000007403747220 */ /* 0x040fe40000410000 */
[C---:B------:R-:W-:Y:S01]  /*a910*/  HMMA.16816.F32 R108, R128.reuse, R142, R108 ;  /* 0x0000008e806c723c */ /* 0x040fe2000000186c */
[----:B------:R-:W4:Y:S02]  /*a920*/  LDSM.16.MT88.4 R140, [R195+0x2100] ;  /* 0x00210000c38c783b */ /* 0x000f240000004200 */
[----:B------:R-:W5:Y:S01]  /*a930*/  MUFU.EX2 R169, R169 ;  /* 0x000000a900a97308 */ /* 0x000f620000000800 */
        /* <DEDUP_REMOVED lines=37> */
[C---:B------:R-:W-:Y:S02]  /*ab90*/  FMUL.FTZ R64, R3.reuse, R64 ;  /* 0x0000004003407220 */ /* 0x040fe40000410000 */
[C---:B------:R-:W-:Y:S01]  /*aba0*/  FMUL.FTZ R65, R3.reuse, R65 ;  /* 0x0000004103417220 */ /* 0x040fe20000410000 */
        /* <DEDUP_REMOVED lines=14> */
[----:B------:R-:W4:Y:S03]  /*ac90*/  LDSM.16.MT88.4 R140, [R189+0x4100] ;  /* 0x00410000bd8c783b */ /* 0x000f260000004200 */
[C---:B------:R-:W-:Y:S02]  /*aca0*/  FMUL.FTZ R75, R2.reuse, R75 ;  /* 0x0000004b024b7220 */ /* 0x040fe40000410000 */
[C---:B------:R-:W-:Y:S02]  /*acb0*/  FMUL.FTZ R76, R3.reuse, R76 ;  /* 0x0000004c034c7220 */ /* 0x040fe40000410000 */
[C---:B-1----:R-:W-:Y:S04]  /*acc0*/  HMMA.16816.F32 R68, R128.reuse, R144, R68 ;  /* 0x000000908044723c */ /* 0x042fe80000001844 */
[C---:B------:R-:W-:Y:S02]  /*acd0*/  FMUL.FTZ R77, R3.reuse, R77 ;  /* 0x0000004d034d7220 */ /* 0x040fe40000410000 */
[C---:B------:R-:W-:Y:S02]  /*ace0*/  FMUL.FTZ R78, R2.reuse, R78 ;  /* 0x0000004e024e7220 */ /* 0x040fe40000410000 */
[C---:B------:R-:W-:Y:S01]  /*acf0*/  HMMA.16816.F32 R72, R128.reuse, R146, R72 ;  /* 0x000000928048723c */ /* 0x040fe20000001848 */
[----:B------:R-:W-:Y:S03]  /*ad00*/  LDSM.16.MT88.4 R144, [R188+0x900] ;  /* 0x00090000bc90783b */ /* 0x000fe60000004200 */
[C---:B------:R-:W-:Y:S02]  /*ad10*/  FMUL.FTZ R79, R2.reuse, R79 ;  /* 0x0000004f024f7220 */ /* 0x040fe40000410000 */
[C---:B------:R-:W-:Y:S02]  /*ad20*/  FMUL.FTZ R80, R3.reuse, R80 ;  /* 0x0000005003507220 */ /* 0x040fe40000410000 */
[C---:B------:R-:W-:Y:S03]  /*ad30*/  FMUL.FTZ R81, R3.reuse, R81 ;  /* 0x0000005103517220 */ /* 0x040fe60000410000 */
[C---:B--2---:R-:W-:Y:S03]  /*ad40*/  HMMA.16816.F32 R76, R128.reuse, R136, R76 ;  /* 0x00000088804c723c */ /* 0x044fe6000000184c */
[C---:B------:R-:W-:Y:S02]  /*ad50*/  FMUL.FTZ R82, R2.reuse, R82 ;  /* 0x0000005202527220 */ /* 0x040fe40000410000 */
[C---:B------:R-:W-:Y:S02]  /*ad60*/  FMUL.FTZ R83, R2.reuse, R83 ;  /* 0x0000005302537220 */ /* 0x040fe40000410000 */
[C---:B------:R-:W-:Y:S02]  /*ad70*/  FMUL.FTZ R84, R3.reuse, R84 ;  /* 0x0000005403547220 */ /* 0x040fe40000410000 */
[C---:B------:R-:W-:Y:S03]  /*ad80*/  FMUL.FTZ R85, R3.reuse, R85 ;  /* 0x0000005503557220 */ /* 0x040fe60000410000 */
[C---:B------:R-:W-:Y:S01]  /*ad90*/  HMMA.16816.F32 R80, R128.reuse, R138, R80 ;  /* 0x0000008a8050723c */ /* 0x040fe20000001850 */
[----:B------:R-:W1:Y:S02]  /*ada0*/  LDSM.16.MT88.4 R136, [R195+0x900] ;  /* 0x00090000c388783b */ /* 0x000e640000004200 */
[C---:B------:R-:W-:Y:S02]  /*adb0*/  FMUL.FTZ R86, R2.reuse, R86 ;  /* 0x0000005602567220 */ /* 0x040fe40000410000 */
[C---:B------:R-:W-:Y:S02]  /*adc0*/  FMUL.FTZ R87, R2.reuse, R87 ;  /* 0x0000005702577220 */ /* 0x040fe40000410000 */
[C---:B------:R-:W-:Y:S02]  /*add0*/  FMUL.FTZ R88, R3.reuse, R88 ;  /* 0x0000005803587220 */ /* 0x040fe40000410000 */
[C---:B------:R-:W-:Y:S03]  /*ade0*/  FMUL.FTZ R89, R3.reuse, R89 ;  /* 0x0000005903597220 */ /* 0x040fe60000410000 */
[C---:B----4-:R-:W-:Y:S03]  /*adf0*/  HMMA.16816.F32 R84, R128.reuse, R140, R84 ;  /* 0x0000008c8054723c */ /* 0x050fe60000001854 */
[C---:B------:R-:W-:Y:S02]  /*ae00*/  FMUL.FTZ R90, R2.reuse, R90 ;  /* 0x0000005a025a7220 */ /* 0x040fe40000410000 */
[C---:B------:R-:W-:Y:S02]  /*ae10*/  FMUL.FTZ R91, R2.reuse, R91 ;  /* 0x0000005b025b7220 */ /* 0x040fe40000410000 */
[C---:B------:R-:W-:Y:S02]  /*ae20*/  FMUL.FTZ R92, R3.reuse, R92 ;  /* 0x0000005c035c7220 */ /* 0x040fe40000410000 */
[C---:B------:R-:W-:Y:S03]  /*ae30*/  FMUL.FTZ R93, R3.reuse, R93 ;  /* 0x0000005d035d7220 */ /* 0x040fe60000410000 */
[C---:B------:R-:W-:Y:S01]  /*ae40*/  HMMA.16816.F32 R88, R128.reuse, R142, R88 ;  /* 0x0000008e8058723c */ /* 0x040fe20000001858 */
[----:B------:R-:W2:Y:S02]  /*ae50*/  LDSM.16.MT88.4 R140, [R189+0x900] ;  /* 0x00090000bd8c783b */ /* 0x000ea40000004200 */
[C---:B------:R-:W-:Y:S02]  /*ae60*/  FMUL.FTZ R94, R2.reuse, R94 ;  /* 0x0000005e025e7220 */ /* 0x040fe40000410000 */
[C---:B------:R-:W-:Y:S02]  /*ae70*/  FMUL.FTZ R95, R2.reuse, R95 ;  /* 0x0000005f025f7220 */ /* 0x040fe40000410000 */
[C---:B------:R-:W-:Y:S02]  /*ae80*/  FMUL.FTZ R96, R3.reuse, R96 ;  /* 0x0000006003607220 */ /* 0x040fe40000410000 */
[----:B------:R-:W-:Y:S03]  /*ae90*/  FMUL.FTZ R97, R3, R97 ;  /* 0x0000006103617220 */ /* 0x000fe60000410000 */
[C---:B------:R-:W-:Y:S03]  /*aea0*/  HMMA.16816.F32 R92, R128.reuse, R12, R92 ;  /* 0x0000000c805c723c */ /* 0x040fe6000000185c */
[C---:B------:R-:W-:Y:S02]  /*aeb0*/  FMUL.FTZ R98, R2.reuse, R98 ;  /* 0x0000006202627220 */ /* 0x040fe40000410000 */
[C---:B------:R-:W-:Y:S02]  /*aec0*/  FMUL.FTZ R99, R2.reuse, R99 ;  /* 0x0000006302637220 */ /* 0x040fe40000410000 */
[----:B---3--:R-:W-:Y:S01]  /*aed0*/  F2FP.PACK_AB R12, R165, R164 ;  /* 0x000000a4a50c723e */ /* 0x008fe200000000ff */
[----:B------:R-:W-:Y:S01]  /*aee0*/  FFMA.FTZ R160, R3, R206, R160 ;  /* 0x000000ce03a07223 */ /* 0x000fe200000100a0 */
[----:B------:R-:W-:Y:S03]  /*aef0*/  F2FP.PACK_AB R13, R167, R166 ;  /* 0x000000a6a70d723e */ /* 0x000fe600000000ff */
[----:B------:R-:W-:Y:S01]  /*af00*/  HMMA.16816.F32 R96, R128, R14, R96 ;  /* 0x0000000e8060723c */ /* 0x000fe20000001860 */
[----:B------:R-:W3:Y:S02]  /*af10*/  LDSM.16.MT88.4 R128, [R188+0x2900] ;  /* 0x00290000bc80783b */ /* 0x000ee40000004200 */
[----:B------:R-:W-:Y:S01]  /*af20*/  MOV R3, R0 ;  /* 0x0000000000037202 */ /* 0x000fe20000000f00 */
[----:B------:R-:W-:Y:S02]  /*af30*/  FFMA.FTZ R6, R2, R207, R6 ;  /* 0x000000cf02067223 */ /* 0x000fe40000010006 */
[----:B------:R-:W-:Y:S01]  /*af40*/  FADD.FTZ R5, R5, R160 ;  /* 0x000000a005057221 */ /* 0x000fe20000010000 */
[----:B-----5:R-:W-:Y:S01]  /*af50*/  F2FP.PACK_AB R14, R169, R168 ;  /* 0x000000a8a90e723e */ /* 0x020fe200000000ff */
[----:B------:R-:W-:Y:S01]  /*af60*/  FADD.FTZ R6, R7, R6 ;  /* 0x0000000607067221 */ /* 0x000fe20000010000 */
[----:B------:R-:W-:Y:S03]  /*af70*/  F2FP.PACK_AB R15, R171, R170 ;  /* 0x000000aaab0f723e */ /* 0x000fe600000000ff */
[----:B------:R-:W-:Y:S02]  /*af80*/  FADD.FTZ R134, R134, R5 ;  /* 0x0000000586867221 */ /* 0x000fe40000010000 */
[----:B------:R-:W-:Y:S01]  /*af90*/  FADD.FTZ R5, R133, R6 ;  /* 0x0000000685057221 */ /* 0x000fe20000010000 */
[----:B------:R-:W-:Y:S01]  /*afa0*/  MOV R133, R132 ;  /* 0x0000008400857202 */ /* 0x000fe20000000f00 */
[C---:B-1----:R-:W-:Y:S05]  /*afb0*/  HMMA.16816.F32 R8, R12.reuse, R136, R8 ;  /* 0x000000880c08723c */ /* 0x042fea0000001808 */
[----:B------:R-:W-:Y:S02]  /*afc0*/  FADD.FTZ R135, R135, R134 ;  /* 0x0000008687877221 */ /* 0x000fe40000010000 */
[----:B------:R-:W-:Y:S01]  /*afd0*/  FADD.FTZ R5, R162, R5 ;  /* 0x00000005a2057221 */ /* 0x000fe20000010000 */
[C---:B------:R-:W-:Y:S01]  /*afe0*/  HMMA.16816.F32 R100, R12.reuse, R138, R100 ;  /* 0x0000008a0c64723c */ /* 0x040fe20000001864 */
[----:B------:R-:W-:Y:S03]  /*aff0*/  LDSM.16.MT88.4 R136, [R190+0x4900] ;  /* 0x00490000be88783b */ /* 0x000fe60000004200 */
[----:B------:R-:W-:Y:S02]  /*b000*/  FADD.FTZ R164, R164, R135 ;  /* 0x00000087a4a47221 */ /* 0x000fe40000010000 */
[----:B------:R-:W-:Y:S02]  /*b010*/  FADD.FTZ R166, R166, R5 ;  /* 0x00000005a6a67221 */ /* 0x000fe40000010000 */
[C---:B------:R-:W-:Y:S04]  /*b020*/  HMMA.16816.F32 R104, R12.reuse, R16, R104 ;  /* 0x000000100c68723c */ /* 0x040fe80000001868 */
[----:B------:R-:W-:Y:S02]  /*b030*/  FADD.FTZ R165, R165, R164 ;  /* 0x000000a4a5a57221 */ /* 0x000fe40000010000 */
[----:B------:R-:W-:Y:S02]  /*b040*/  FADD.FTZ R167, R167, R166 ;  /* 0x000000a6a7a77221 */ /* 0x000fe40000010000 */
        /* <DEDUP_REMOVED lines=15> */
[C---:B------:R-:W-:Y:S07]  /*b140*/  HMMA.16816.F32 R44, R12.reuse, R152, R44 ;  /* 0x000000980c2c723c */ /* 0x040fee000000182c */
[--C-:B------:R-:W-:Y:S01]  /*b150*/  FFMA.FTZ R152, R20, c[0x0][0x2d0], -R163.reuse ;  /* 0x0000b40014987a23 */ /* 0x100fe200000108a3 */
[C---:B------:R-:W-:Y:S04]  /*b160*/  HMMA.16816.F32 R48, R12.reuse, R154, R48 ;  /* 0x0000009a0c30723c */ /* 0x040fe80000001830 */
[----:B------:R-:W-:Y:S01]  /*b170*/  FFMA.FTZ R153, R21, c[0x0][0x2d0], -R163 ;  /* 0x0000b40015997a23 */ /* 0x000fe200000108a3 */
[----:B------:R-:W-:Y:S02]  /*b180*/  MUFU.EX2 R152, R152 ;  /* 0x0000009800987308 */ /* 0x000fe40000000800 */
[--C-:B------:R-:W-:Y:S01]  /*b190*/  FFMA.FTZ R154, R22, c[0x0][0x2d0], -R161.reuse ;  /* 0x0000b400169a7a23 */ /* 0x100fe200000108a1 */
[C---:B------:R-:W-:Y:S04]  /*b1a0*/  HMMA.16816.F32 R52, R12.reuse, R156, R52 ;  /* 0x0000009c0c34723c */ /* 0x040fe80000001834 */
[----:B------:R-:W-:Y:S02]  /*b1b0*/  FFMA.FTZ R155, R23, c[0x0][0x2d0], -R161 ;  /* 0x0000b400179b7a23 */ /* 0x000fe400000108a1 */
[----:B------:R-:W4:Y:S01]  /*b1c0*/  LDSM.16.MT88.4 R20, [R188+0x4900] ;  /* 0x00490000bc14783b */ /* 0x000f220000004200 */
[--C-:B------:R-:W-:Y:S01]  /*b1d0*/  FFMA.FTZ R156, R24, c[0x0][0x2d0], -R163.reuse ;  /* 0x0000b400189c7a23 */ /* 0x100fe200000108a3 */
[C---:B------:R-:W-:Y:S01]  /*b1e0*/  HMMA.16816.F32 R56, R12.reuse, R158, R56 ;  /* 0x0000009e0c38723c */ /* 0x040fe20000001838 */
[----:B------:R-:W5:Y:S03]  /*b1f0*/  MUFU.EX2 R153, R153 ;  /* 0x0000009900997308 */ /* 0x000f660000000800 */
[--C-:B------:R-:W-:Y:S02]  /*b200*/  FFMA.FTZ R157, R25, c[0x0][0x2d0], -R163.reuse ;  /* 0x0000b400199d7a23 */ /* 0x100fe400000108a3 */
[----:B------:R-:W-:Y:S02]  /*b210*/  FFMA.FTZ R163, R33, c[0x0][0x2d0], -R163 ;  /* 0x0000b40021a37a23 */ /* 0x000fe400000108a3 */
[C---:B---3--:R-:W-:Y:S03]  /*b220*/  HMMA.16816.F32 R60, R12.reuse, R128, R60 ;  /* 0x000000800c3c723c */ /* 0x048fe6000000183c */
[----:B------:R-:W-:Y:S01]  /*b230*/  MUFU.EX2 R154, R154 ;  /* 0x0000009a009a7308 */ /* 0x000fe20000000800 */
[--C-:B------:R-:W-:Y:S02]  /*b240*/  FFMA.FTZ R158, R26, c[0x0][0x2d0], -R161.reuse ;  /* 0x0000b4001a9e7a23 */ /* 0x100fe400000108a1 */
[--C-:B------:R-:W-:Y:S02]  /*b250*/  FFMA.FTZ R159, R27, c[0x0][0x2d0], -R161.reuse ;  /* 0x0000b4001b9f7a23 */ /* 0x100fe400000108a1 */
[C---:B------:R-:W-:Y:S01]  /*b260*/  HMMA.16816.F32 R64, R12.reuse, R130, R64 ;  /* 0x000000820c40723c */ /* 0x040fe20000001840 */
[----:B------:R-:W-:Y:S03]  /*b270*/  LDSM.16.MT88.4 R128, [R190+0x1100] ;  /* 0x00110000be80783b */ /* 0x000fe60000004200 */
[----:B------:R-:W-:Y:S01]  /*b280*/  FFMA.FTZ R161, R35, c[0x0][0x2d0], -R161 ;  /* 0x0000b40023a17a23 */ /* 0x000fe200000108a1 */
[----:B------:R-:W3:Y:S03]  /*b290*/  MUFU.EX2 R155, R155 ;  /* 0x0000009b009b7308 */ /* 0x000ee60000000800 */
[C---:B-1----:R-:W-:Y:S01]  /*b2a0*/  HMMA.16816.F32 R68, R12.reuse, R16, R68 ;  /* 0x000000100c44723c */ /* 0x042fe20000001844 */
[----:B------:R-:W-:Y:S06]  /*b2b0*/  LDSM.16.MT88.4 R24, [R189+0x1100] ;  /* 0x00110000bd18783b */ /* 0x000fec0000004200 */
[----:B------:R-:W-:Y:S01]  /*b2c0*/  MUFU.EX2 R156, R156 ;  /* 0x0000009c009c7308 */ /* 0x000fe20000000800 */
[C---:B------:R-:W-:Y:S01]  /*b2d0*/  HMMA.16816.F32 R72, R12.reuse, R18, R72 ;  /* 0x000000120c48723c */ /* 0x040fe20000001848 */
[----:B------:R-:W1:Y:S07]  /*b2e0*/  LDSM.16.MT88.4 R16, [R195+0x1100] ;  /* 0x00110000c310783b */ /* 0x000e6e0000004200 */
[C---:B------:R-:W-:Y:S01]  /*b2f0*/  HMMA.16816.F32 R76, R12.reuse, R136, R76 ;  /* 0x000000880c4c723c */ /* 0x040fe2000000184c */
[----:B------:R-:W-:Y:S01]  /*b300*/  LDSM.16.MT88.4 R32, [R188+0x1900] ;  /* 0x00190000bc20783b */ /* 0x000fe20000004200 */
[----:B------:R-:W1:Y:S06]  /*b310*/  MUFU.EX2 R157, R157 ;  /* 0x0000009d009d7308 */ /* 0x000e6c0000000800 */
[C---:B------:R-:W-:Y:S01]  /*b320*/  HMMA.16816.F32 R80, R12.reuse, R138, R80 ;  /* 0x0000008a0c50723c */ /* 0x040fe20000001850 */
[----:B------:R-:W1:Y:S03]  /*b330*/  LDSM.16.MT88.4 R136, [R188+0x1100] ;  /* 0x00110000bc88783b */ /* 0x000e660000004200 */
[----:B------:R-:W-:Y:S04]  /*b340*/  MUFU.EX2 R158, R158 ;  /* 0x0000009e009e7308 */ /* 0x000fe80000000800 */
[C---:B--2---:R-:W-:Y:S06]  /*b350*/  HMMA.16816.F32 R84, R12.reuse, R140, R84 ;  /* 0x0000008c0c54723c */ /* 0x044fec0000001854 */
[----:B------:R-:W2:Y:S02]  /*b360*/  MUFU.EX2 R159, R159 ;  /* 0x0000009f009f7308 */ /* 0x000ea40000000800 */
[C---:B------:R-:W-:Y:S01]  /*b370*/  HMMA.16816.F32 R88, R12.reuse, R142, R88 ;  /* 0x0000008e0c58723c */ /* 0x040fe20000001858 */
[----:B------:R-:W2:Y:S07]  /*b380*/  LDSM.16.MT88.4 R140, [R195+0x3100] ;  /* 0x00310000c38c783b */ /* 0x000eae0000004200 */
[C---:B----4-:R-:W-:Y:S01]  /*b390*/  HMMA.16816.F32 R92, R12.reuse, R20, R92 ;  /* 0x000000140c5c723c */ /* 0x050fe2000000185c */
[----:B------:R-:W4:Y:S07]  /*b3a0*/  MUFU.EX2 R220, R163 ;  /* 0x000000a300dc7308 */ /* 0x000f2e0000000800 */
[----:B------:R-:W-:Y:S01]  /*b3b0*/  HMMA.16816.F32 R96, R12, R22, R96 ;  /* 0x000000160c60723c */ /* 0x000fe20000001860 */
[----:B------:R-:W-:Y:S02]  /*b3c0*/  LDSM.16.MT88.4 R20, [R195+0x5100] ;  /* 0x00510000c314783b */ /* 0x000fe40000004200 */
[----:B------:R-:W4:Y:S04]  /*b3d0*/  MUFU.EX2 R222, R161 ;  /* 0x000000a100de7308 */ /* 0x000f280000000800 */
[----:B-----5:R-:W-:Y:S01]  /*b3e0*/  F2FP.PACK_AB R12, R153, R152 ;  /* 0x00000098990c723e */ /* 0x020fe200000000ff */
[----:B------:R-:W-:Y:S01]  /*b3f0*/  FADD.FTZ R152, R152, R169 ;  /* 0x000000a998987221 */ /* 0x000fe20000010000 */
[----:B---3--:R-:W-:Y:S03]  /*b400*/  F2FP.PACK_AB R13, R155, R154 ;  /* 0x0000009a9b0d723e */ /* 0x008fe600000000ff */
[----:B-1----:R-:W-:Y:S01]  /*b410*/  F2FP.PACK_AB R14, R157, R156 ;  /* 0x0000009c9d0e723e */ /* 0x002fe200000000ff */
[----:B------:R-:W-:Y:S01]  /*b420*/  FADD.FTZ R154, R154, R171 ;  /* 0x000000ab9a9a7221 */ /* 0x000fe20000010000 */
[----:B--2---:R-:W-:Y:S01]  /*b430*/  F2FP.PACK_AB R15, R159, R158 ;  /* 0x0000009e9f0f723e */ /* 0x004fe200000000ff */
[----:B------:R-:W-:Y:S02]  /*b440*/  FADD.FTZ R153, R153, R152 ;  /* 0x0000009899997221 */ /* 0x000fe40000010000 */
[----:B------:R-:W-:Y:S02]  /*b450*/  FADD.FTZ R155, R155, R154 ;  /* 0x0000009a9b9b7221 */ /* 0x000fe40000010000 */
[----:B------:R-:W-:Y:S02]  /*b460*/  FADD.FTZ R156, R156, R153 ;  /* 0x000000999c9c7221 */ /* 0x000fe40000010000 */
[C---:B------:R-:W-:Y:S03]  /*b470*/  HMMA.16816.F32 R8, R12.reuse, R16, R8 ;  /* 0x000000100c08723c */ /* 0x040fe60000001808 */
[----:B------:R-:W-:Y:S02]  /*b480*/  FADD.FTZ R158, R158, R155 ;  /* 0x0000009b9e9e7221 */ /* 0x000fe40000010000 */
[----:B------:R-:W-:Y:S02]  /*b490*/  FADD.FTZ R157, R157, R156 ;  /* 0x0000009c9d9d7221 */ /* 0x000fe40000010000 */
[----:B------:R-:W-:Y:S01]  /*b4a0*/  FADD.FTZ R159, R159, R158 ;  /* 0x0000009e9f9f7221 */ /* 0x000fe20000010000 */
[C---:B------:R-:W-:Y:S01]  /*b4b0*/  HMMA.16816.F32 R100, R12.reuse, R18, R100 ;  /* 0x000000120c64723c */ /* 0x040fe20000001864 */
[----:B------:R-:W1:Y:S07]  /*b4c0*/  LDSM.16.MT88.4 R16, [R188+0x3100] ;  /* 0x00310000bc10783b */ /* 0x000e6e0000004200 */
[C---:B------:R-:W-:Y:S08]  /*b4d0*/  HMMA.16816.F32 R104, R12.reuse, R128, R104 ;  /* 0x000000800c68723c */ /* 0x040ff00000001868 */
[C---:B------:R-:W-:Y:S01]  /*b4e0*/  HMMA.16816.F32 R108, R12.reuse, R130, R108 ;  /* 0x000000820c6c723c */ /* 0x040fe2000000186c */
[----:B------:R-:W-:Y:S07]  /*b4f0*/  LDSM.16.MT88.4 R128, [R189+0x5100] ;  /* 0x00510000bd80783b */ /* 0x000fee0000004200 */
[C---:B------:R-:W-:Y:S08]  /*b500*/  HMMA.16816.F32 R112, R12.reuse, R24, R112 ;  /* 0x000000180c70723c */ /* 0x040ff00000001870 */
        /* <DEDUP_REMOVED lines=23> */
[C---:B------:R-:W-:Y:S08]  /*b680*/  HMMA.16816.F32 R84, R12.reuse, R128, R84 ;  /* 0x000000800c54723c */ /* 0x040ff00000001854 */
[C---:B------:R-:W-:Y:S08]  /*b690*/  HMMA.16816.F32 R88, R12.reuse, R130, R88 ;  /* 0x000000820c58723c */ /* 0x040ff00000001858 */
[C---:B-1----:R-:W-:Y:S08]  /*b6a0*/  HMMA.16816.F32 R92, R12.reuse, R16, R92 ;  /* 0x000000100c5c723c */ /* 0x042ff0000000185c */
[----:B------:R-:W-:Y:S01]  /*b6b0*/  HMMA.16816.F32 R96, R12, R18, R96 ;  /* 0x000000120c60723c */ /* 0x000fe20000001860 */
[----:B------:R-:W1:Y:S06]  /*b6c0*/  LDSM.16.MT88.4 R16, [R189+0x3900] ;  /* 0x00390000bd10783b */ /* 0x000e6c0000004200 */
        /* <DEDUP_REMOVED lines=9> */
[C---:B---3--:R-:W-:Y:S01]  /*b760*/  HMMA.16816.F32 R128, R12.reuse, R20, R8 ;  /* 0x000000140c80723c */ /* 0x048fe20000001808 */
[----:B------:R-:W3:Y:S02]  /*b770*/  LDSM.16.MT88.4 R8, [R190+0x5900] ;  /* 0x00590000be08783b */ /* 0x000ee40000004200 */
[----:B------:R-:W-:Y:S02]  /*b780*/  FADD.FTZ R207, R221, R174 ;  /* 0x000000aeddcf7221 */ /* 0x000fe40000010000 */
[----:B------:R-:W-:Y:S02]  /*b790*/  FADD.FTZ R206, R220, R219 ;  /* 0x000000dbdcce7221 */ /* 0x000fe40000010000 */
[----:B------:R-:W-:Y:S01]  /*b7a0*/  FADD.FTZ R207, R222, R207 ;  /* 0x000000cfdecf7221 */ /* 0x000fe20000010000 */
[C---:B------:R-:W-:Y:S01]  /*b7b0*/  HMMA.16816.F32 R100, R12.reuse, R22, R100 ;  /* 0x000000160c64723c */ /* 0x040fe20000001864 */
[----:B------:R-:W4:Y:S07]  /*b7c0*/  LDSM.16.MT88.4 R20, [R189+0x5900] ;  /* 0x00590000bd14783b */ /* 0x000f2e0000004200 */
[C---:B--2---:R-:W-:Y:S08]  /*b7d0*/  HMMA.16816.F32 R104, R12.reuse, R24, R104 ;  /* 0x000000180c68723c */ /* 0x044ff00000001868 */
        /* <DEDUP_REMOVED lines=14> */
[C---:B------:R-:W-:Y:S08]  /*b8c0*/  HMMA.16816.F32 R68, R12.reuse, R148, R68 ;  /* 0x000000940c44723c */ /* 0x040ff00000001844 */
[C---:B------:R-:W-:Y:S08]  /*b8d0*/  HMMA.16816.F32 R72, R12.reuse, R150, R72 ;  /* 0x000000960c48723c */ /* 0x040ff00000001848 */
[C---:B---3--:R-:W-:Y:S07]  /*b8e0*/  HMMA.16816.F32 R76, R12.reuse, R8, R76 ;  /* 0x000000080c4c723c */ /* 0x048fee000000184c */
[----:B------:R-:W-:Y:S01]  /*b8f0*/  MOV R8, R132 ;  /* 0x0000008400087202 */ /* 0x000fe20000000f00 */
[C---:B------:R-:W-:Y:S08]  /*b900*/  HMMA.16816.F32 R80, R12.reuse, R10, R80 ;  /* 0x0000000a0c50723c */ /* 0x040ff00000001850 */
[C---:B----4-:R-:W-:Y:S08]  /*b910*/  HMMA.16816.F32 R84, R12.reuse, R20, R84 ;  /* 0x000000140c54723c */ /* 0x050ff00000001854 */
[C---:B------:R-:W-:Y:S08]  /*b920*/  HMMA.16816.F32 R88, R12.reuse, R22, R88 ;  /* 0x000000160c58723c */ /* 0x040ff00000001858 */
[C---:B-1----:R-:W-:Y:S08]  /*b930*/  HMMA.16816.F32 R92, R12.reuse, R16, R92 ;  /* 0x000000100c5c723c */ /* 0x042ff0000000185c */
[----:B------:R-:W-:Y:S01]  /*b940*/  HMMA.16816.F32 R96, R12, R18, R96 ;  /* 0x000000120c60723c */ /* 0x000fe20000001860 */
[----:B------:R-:W-:-:S07]  /*b950*/  @P0 BRA `(.L_x_3510) ;  /* 0xffffd5d000000947 */ /* 0x000fce000383ffff */
.L_x_3507:
        /* <DEDUP_REMOVED lines=12> */
.L_x_3521:
        /* <DEDUP_REMOVED lines=9> */
[C---:B------:R-:W-:Y:S02]  /*bab0*/  IMAD R4, R200.reuse, c[0x0][0x21c], R4 ;  /* 0x00008700c8047a24 */ /* 0x040fe400078e0204 */
[----:B------:R-:W-:Y:S04]  /*bac0*/  IMAD.IADD R7, R7, 0x1, R5 ;  /* 0x0000000107077824 */ /* 0x000fe800078e0205 */
[----:B------:R-:W-:Y:S05]  /*bad0*/  IMAD.WIDE.U32 R6, R200, c[0x0][0x218], R6 ;  /* 0x00008600c8067a25 */ /* 0x000fea00078e0006 */
[----:B------:R-:W-:Y:S01]  /*bae0*/  IADD3 R5, P0, R6, UR22, RZ ;  /* 0x0000001606057c10 */ /* 0x000fe2000ff1e0ff */
[----:B------:R-:W-:Y:S03]  /*baf0*/  LDSM.16.M88.4 R32, [R198+0xc100] ;  /* 0x00c10000c620783b */ /* 0x000fe60000000200 */
[----:B------:R-:W-:Y:S01]  /*bb00*/  IADD3.X R4, R7, UR6, R4, P0, !PT ;  /* 0x0000000607047c10 */ /* 0x000fe200087fe404 */
[----:B------:R-:W1:Y:S01]  /*bb10*/  LDSM.16.M88.4 R8, [R197+0x6100] ;  /* 0x00610000c508783b */ /* 0x000e620000000200 */
[C---:B------:R-:W-:Y:S03]  /*bb20*/  LEA R20, P0, R5.reuse, c[0x0][0x1f8], 0x1 ;  /* 0x00007e0005147a11 */ /* 0x040fe600078008ff */
[----:B------:R-:W2:Y:S01]  /*bb30*/  LDSM.16.M88.4 R16, [R197+0x6900] ;  /* 0x00690000c510783b */ /* 0x000ea20000000200 */
[----:B------:R-:W-:Y:S03]  /*bb40*/  LEA.HI.X R0, R5, c[0x0][0x1fc], R4, 0x1, P0 ;  /* 0x00007f0005007a11 */ /* 0x000fe600000f0c04 */
[----:B------:R-:W-:Y:S04]  /*bb50*/  LDSM.16.M88.4 R24, [R197+0x7100] ;  /* 0x00710000c518783b */ /* 0x000fe80000000200 */
[----:B------:R-:W-:Y:S04]  /*bb60*/  LDSM.16.M88.4 R132, [R197+0x7900] ;  /* 0x00790000c584783b */ /* 0x000fe80000000200 */
[----:B------:R-:W-:Y:S04]  /*bb70*/  LDSM.16.M88.4 R136, [R194+0xc100] ;  /* 0x00c10000c288783b */ /* 0x000fe80000000200 */
[----:B------:R-:W-:Y:S04]  /*bb80*/  LDSM.16.M88.4 R140, [R196] ;  /* 0x00000000c48c783b */ /* 0x000fe80000000200 */
[----:B------:R-:W-:Y:S04]  /*bb90*/  LDSM.16.M88.4 R144, [R187] ;  /* 0x00000000bb90783b */ /* 0x000fe80000000200 */
[----:B------:R-:W-:Y:S04]  /*bba0*/  LDSM.16.M88.4 R148, [R186] ;  /* 0x00000000ba94783b */ /* 0x000fe80000000200 */
[----:B------:R-:W-:Y:S04]  /*bbb0*/  LDSM.16.M88.4 R152, [R185] ;  /* 0x00000000b998783b */ /* 0x000fe80000000200 */
[----:B------:R-:W-:Y:S01]  /*bbc0*/  SHFL.IDX PT, R159, R0, RZ, 0x181f ;  /* 0x00181fff009f7589 */ /* 0x000fe200000e0000 */
[C---:B-1----:R-:W-:Y:S03]  /*bbd0*/  HMMA.16816.F32 R4, R32.reuse, R8, RZ ;  /* 0x000000082004723c */ /* 0x042fe600000018ff */
[----:B------:R-:W-:Y:S04]  /*bbe0*/  SHFL.IDX PT, R157, R0, 0x1, 0x181f ;  /* 0x00381f00009d7f89 */ /* 0x000fe800000e0000 */
[----:B------:R-:W1:Y:S01]  /*bbf0*/  SHFL.IDX PT, R31, R20, RZ, 0x181f ;  /* 0x00181fff141f7589 */ /* 0x000e6200000e0000 */
[C---:B------:R-:W-:Y:S03]  /*bc00*/  HMMA.16816.F32 R8, R32.reuse, R10, RZ ;  /* 0x0000000a2008723c */ /* 0x040fe600000018ff */
[----:B------:R3:W4:Y:S05]  /*bc10*/  SHFL.IDX PT, R29, R20, 0x1, 0x181f ;  /* 0x00381f00141d7f89 */ /* 0x00072a00000e0000 */
[C---:B--2---:R-:W-:Y:S08]  /*bc20*/  HMMA.16816.F32 R12, R32.reuse, R16, RZ ;  /* 0x00000010200c723c */ /* 0x044ff000000018ff */
[C---:B------:R-:W-:Y:S01]  /*bc30*/  HMMA.16816.F32 R16, R32.reuse, R18, RZ ;  /* 0x000000122010723c */ /* 0x040fe200000018ff */
[C---:B-1----:R-:W-:Y:S03]  /*bc40*/  IADD3 R162, P6, R31.reuse, R210, RZ ;  /* 0x000000d21fa27210 */ /* 0x042fe60007fde0ff */
[-C--:B------:R-:W-:Y:S04]  /*bc50*/  IADD3 R160, P0, R31, R209.reuse, RZ ;  /* 0x000000d11fa07210 */ /* 0x080fe80007f1e0ff */
[C---:B---3--:R-:W-:Y:S01]  /*bc60*/  HMMA.16816.F32 R20, R32.reuse, R24, RZ ;  /* 0x000000182014723c */ /* 0x048fe200000018ff */
[----:B------:R-:W-:Y:S03]  /*bc70*/  IMAD.X R163, R159, 0x1, R172, P6 ;  /* 0x000000019fa37824 */ /* 0x000fe600030e06ac */
[----:B------:R-:W-:Y:S01]  /*bc80*/  IADD3 R168, P6, R31, R208, RZ ;  /* 0x000000d01fa87210 */ /* 0x000fe20007fde0ff */
[----:B------:R-:W-:Y:S01]  /*bc90*/  IMAD.X R161, R159, 0x1, R212, P0 ;  /* 0x000000019fa17824 */ /* 0x000fe200000e06d4 */
[----:B----4-:R-:W-:Y:S02]  /*bca0*/  IADD3 R216, P0, R29, R210, RZ ;  /* 0x000000d21dd87210 */ /* 0x010fe40007f1e0ff */
[C---:B------:R-:W-:Y:S01]  /*bcb0*/  HMMA.16816.F32 R24, R32.reuse, R26, RZ ;  /* 0x0000001a2018723c */ /* 0x040fe200000018ff */
[----:B------:R1:W-:Y:S03]  /*bcc0*/  LDGSTS.E.BYPASS.LTC128B.128 [R205], [R162.64], !P5 ;  /* 0x00000000a2cd7fae */ /* 0x0003e6000e901d52 */
[--C-:B------:R-:W-:Y:S01]  /*bcd0*/  IMAD.X R169, R159, 0x1, R211.reuse, P6 ;  /* 0x000000019fa97824 */ /* 0x100fe200030e06d3 */
[----:B------:R-:W-:Y:S01]  /*bce0*/  IADD3 R174, P6, R29, R209, RZ ;  /* 0x000000d11dae7210 */ /* 0x000fe20007fde0ff */
[----:B------:R-:W-:Y:S01]  /*bcf0*/  IMAD.X R217, R157, 0x1, R172, P0 ;  /* 0x000000019dd97824 */ /* 0x000fe200000e06ac */
[----:B------:R-:W-:Y:S01]  /*bd00*/  IADD3 R214, P0, R29, R208, RZ ;  /* 0x000000d01dd67210 */ /* 0x000fe20007f1e0ff */
[----:B------:R1:W-:Y:S01]  /*bd10*/  LDGSTS.E.BYPASS.LTC128B.128 [R205+0x2000], [R160.64], !P4 ;  /* 0x02000000a0cd7fae */ /* 0x0003e2000e101d52 */
[C---:B------:R-:W-:Y:S03]  /*bd20*/  HMMA.16816.F32 R28, R32.reuse, R132, RZ ;  /* 0x00000084201c723c */ /* 0x040fe600000018ff */
[----:B------:R2:W-:Y:S01]  /*bd30*/  LDGSTS.E.BYPASS.LTC128B.128 [R205+0x4000], [R168.64], !P3 ;  /* 0x04000000a8cd7fae */ /* 0x0005e2000d901d52 */
[C---:B------:R-:W-:Y:S02]  /*bd40*/  IMAD.X R175, R157.reuse, 0x1, R212, P6 ;  /* 0x000000019daf7824 */ /* 0x040fe400030e06d4 */
[----:B------:R-:W-:Y:S01]  /*bd50*/  IMAD.X R215, R157, 0x1, R211, P0 ;  /* 0x000000019dd77824 */ /* 0x000fe200000e06d3 */
[----:B------:R3:W-:Y:S01]  /*bd60*/  LDGSTS.E.BYPASS.LTC128B.128 [R205+0x1000], [R216.64], !P5 ;  /* 0x01000000d8cd7fae */ /* 0x0007e2000e901d52 */
[----:B------:R-:W-:Y:S01]  /*bd70*/  HMMA.16816.F32 R32, R32, R134, RZ ;  /* 0x000000862020723c */ /* 0x000fe200000018ff */
[----:B------:R-:W-:Y:S02]  /*bd80*/  PLOP3.LUT P0, PT, PT, PT, UP2, 0x40, 0x0 ;  /* 0x000000000000781c */ /* 0x000fe40003f0e828 */
[----:B------:R3:W-:Y:S04]  /*bd90*/  LDGSTS.E.BYPASS.LTC128B.128 [R205+0x3000], [R174.64], !P4 ;  /* 0x03000000aecd7fae */ /* 0x0007e8000e101d52 */
[----:B------:R3:W-:Y:S01]  /*bda0*/  LDGSTS.E.BYPASS.LTC128B.128 [R205+0x5000], [R214.64], !P3 ;  /* 0x05000000d6cd7fae */ /* 0x0007e2000d901d52 */
[C---:B------:R-:W-:Y:S03]  /*bdb0*/  HMMA.16816.F32 R4, R136.reuse, R140, R4 ;  /* 0x0000008c8804723c */ /* 0x040fe60000001804 */
[----:B------:R-:W-:Y:S04]  /*bdc0*/  LDSM.16.M88.4 R156, [R193+0xc100] ;  /* 0x00c10000c19c783b */ /* 0x000fe80000000200 */
[----:B------:R-:W0:Y:S01]  /*bdd0*/  LDGDEPBAR ;  /* 0x00000000000079af */ /* 0x000e220000000000 */
[C---:B------:R-:W-:Y:S03]  /*bde0*/  HMMA.16816.F32 R8, R136.reuse, R142, R8 ;  /* 0x0000008e8808723c */ /* 0x040fe60000001808 */
[----:B-1----:R-:W1:Y:S04]  /*bdf0*/  LDSM.16.M88.4 R160, [R192+0x6100] ;  /* 0x00610000c0a0783b */ /* 0x002e680000000200 */
[----:B------:R-:W4:Y:S01]  /*be00*/  LDSM.16.M88.4 R164, [R192+0x6900] ;  /* 0x00690000c0a4783b */ /* 0x000f220000000200 */
[C---:B------:R-:W-:Y:S03]  /*be10*/  HMMA.16816.F32 R12, R136.reuse, R144, R12 ;  /* 0x00000090880c723c */ /* 0x040fe6000000180c */
[----:B------:R-:W5:Y:S04]  /*be20*/  LDSM.16.M88.4 R132, [R192+0x7100] ;  /* 0x00710000c084783b */ /* 0x000f680000000200 */
[----:B--2---:R-:W2:Y:S01]  /*be30*/  LDSM.16.M88.4 R168, [R192+0x7900] ;  /* 0x00790000c0a8783b */ /* 0x004ea20000000200 */
[C---:B------:R-:W-:Y:S03]  /*be40*/  HMMA.16816.F32 R16, R136.reuse, R146, R16 ;  /* 0x000000928810723c */ /* 0x040fe60000001810 */
[----:B------:R-:W-:Y:S04]  /*be50*/  LDSM.16.M88.4 R140, [R191+0xc100] ;  /* 0x00c10000bf8c783b */ /* 0x000fe80000000200 */
[----:B------:R-:W2:Y:S01]  /*be60*/  LDSM.16.M88.4 R144, [R184] ;  /* 0x00000000b890783b */ /* 0x000ea20000000200 */
[C---:B------:R-:W-:Y:S08]  /*be70*/  HMMA.16816.F32 R20, R136.reuse, R148, R20 ;  /* 0x000000948814723c */ /* 0x040ff00000001814 */
[C---:B------:R-:W-:Y:S01]  /*be80*/  HMMA.16816.F32 R24, R136.reuse, R150, R24 ;  /* 0x000000968818723c */ /* 0x040fe20000001818 */
[----:B------:R-:W2:Y:S07]  /*be90*/  LDSM.16.M88.4 R148, [R184+0x800] ;  /* 0x00080000b894783b */ /* 0x000eae0000000200 */
[C---:B------:R-:W-:Y:S08]  /*bea0*/  HMMA.16816.F32 R28, R136.reuse, R152, R28 ;  /* 0x00000098881c723c */ /* 0x040ff0000000181c */
[----:B------:R-:W-:Y:S01]  /*beb0*/  HMMA.16816.F32 R32, R136, R154, R32 ;  /* 0x0000009a8820723c */ /* 0x000fe20000001820 */
[----:B------:R-:W2:Y:S04]  /*bec0*/  LDSM.16.M88.4 R136, [R184+0x1000] ;  /* 0x00100000b888783b */ /* 0x000ea80000000200 */
[----:B------:R-:W2:Y:S03]  /*bed0*/  LDSM.16.M88.4 R152, [R184+0x1800] ;  /* 0x00180000b898783b */ /* 0x000ea60000000200 */
[C---:B-1----:R-:W-:Y:S08]  /*bee0*/  HMMA.16816.F32 R4, R156.reuse, R160, R4 ;  /* 0x000000a09c04723c */ /* 0x042ff00000001804 */
[C---:B------:R-:W-:Y:S01]  /*bef0*/  HMMA.16816.F32 R8, R156.reuse, R162, R8 ;  /* 0x000000a29c08723c */ /* 0x040fe20000001808 */
[----:B------:R-:W-:Y:S07]  /*bf00*/  LDSM.16.M88.4 R160, [R197+0x8100] ;  /* 0x00810000c5a0783b */ /* 0x000fee0000000200 */
[C---:B----4-:R-:W-:Y:S08]  /*bf10*/  HMMA.16816.F32 R12, R156.reuse, R164, R12 ;  /* 0x000000a49c0c723c */ /* 0x050ff0000000180c */
[C---:B------:R-:W-:Y:S01]  /*bf20*/  HMMA.16816.F32 R16, R156.reuse, R166, R16 ;  /* 0x000000a69c10723c */ /* 0x040fe20000001810 */
[----:B------:R-:W-:Y:S07]  /*bf30*/  LDSM.16.M88.4 R164, [R197+0x8900] ;  /* 0x00890000c5a4783b */ /* 0x000fee0000000200 */
[C---:B-----5:R-:W-:Y:S08]  /*bf40*/  HMMA.16816.F32 R20, R156.reuse, R132, R20 ;  /* 0x000000849c14723c */ /* 0x060ff00000001814 */
[C---:B------:R-:W-:Y:S01]  /*bf50*/  HMMA.16816.F32 R24, R156.reuse, R134, R24 ;  /* 0x000000869c18723c */ /* 0x040fe20000001818 */
[----:B------:R-:W1:Y:S07]  /*bf60*/  LDSM.16.M88.4 R132, [R198+0x10100] ;  /* 0x01010000c684783b */ /* 0x000e6e0000000200 */
[C---:B--2---:R-:W-:Y:S08]  /*bf70*/  HMMA.16816.F32 R28, R156.reuse, R168, R28 ;  /* 0x000000a89c1c723c */ /* 0x044ff0000000181c */
[----:B------:R-:W-:Y:S01]  /*bf80*/  HMMA.16816.F32 R32, R156, R170, R32 ;  /* 0x000000aa9c20723c */ /* 0x000fe20000001820 */
[----:B------:R-:W2:Y:S04]  /*bf90*/  LDSM.16.M88.4 R156, [R197+0x9100] ;  /* 0x00910000c59c783b */ /* 0x000ea80000000200 */
[----:B------:R-:W4:Y:S03]  /*bfa0*/  LDSM.16.M88.4 R168, [R197+0x9900] ;  /* 0x00990000c5a8783b */ /* 0x000f260000000200 */
[C---:B------:R-:W-:Y:S08]  /*bfb0*/  HMMA.16816.F32 R4, R140.reuse, R144, R4 ;  /* 0x000000908c04723c */ /* 0x040ff00000001804 */
[C---:B------:R-:W-:Y:S01]  /*bfc0*/  HMMA.16816.F32 R8, R140.reuse, R146, R8 ;  /* 0x000000928c08723c */ /* 0x040fe20000001808 */
[----:B------:R-:W-:Y:S07]  /*bfd0*/  LDSM.16.M88.4 R144, [R183] ;  /* 0x00000000b790783b */ /* 0x000fee0000000200 */
[C---:B------:R-:W-:Y:S08]  /*bfe0*/  HMMA.16816.F32 R12, R140.reuse, R148, R12 ;  /* 0x000000948c0c723c */ /* 0x040ff0000000180c */
[C---:B------:R-:W-:Y:S01]  /*bff0*/  HMMA.16816.F32 R16, R140.reuse, R150, R16 ;  /* 0x000000968c10723c */ /* 0x040fe20000001810 */
[----:B------:R-:W-:Y:S07]  /*c000*/  LDSM.16.M88.4 R148, [R182] ;  /* 0x00000000b694783b */ /* 0x000fee0000000200 */
[C---:B------:R-:W-:Y:S08]  /*c010*/  HMMA.16816.F32 R20, R140.reuse, R136, R20 ;  /* 0x000000888c14723c */ /* 0x040ff00000001814 */
[C---:B------:R-:W-:Y:S01]  /*c020*/  HMMA.16816.F32 R24, R140.reuse, R138, R24 ;  /* 0x0000008a8c18723c */ /* 0x040fe20000001818 */
[----:B------:R-:W5:Y:S07]  /*c030*/  LDSM.16.M88.4 R136, [R194+0x10100] ;  /* 0x01010000c288783b */ /* 0x000f6e0000000200 */
[C---:B------:R-:W-:Y:S08]  /*c040*/  HMMA.16816.F32 R28, R140.reuse, R152, R28 ;  /* 0x000000988c1c723c */ /* 0x040ff0000000181c */
[----:B------:R-:W-:Y:S01]  /*c050*/  HMMA.16816.F32 R32, R140, R154, R32 ;  /* 0x0000009a8c20723c */ /* 0x000fe20000001820 */
[----:B------:R-:W3:Y:S04]  /*c060*/  LDSM.16.M88.4 R140, [R181] ;  /* 0x00000000b58c783b */ /* 0x000ee80000000200 */
        /* <DEDUP_REMOVED lines=14> */
[C---:B-----5:R-:W-:Y:S08]  /*c150*/  HMMA.16816.F32 R4, R136.reuse, R144, R4 ;  /* 0x000000908804723c */ /* 0x060ff00000001804 */
[C---:B------:R-:W-:Y:S01]  /*c160*/  HMMA.16816.F32 R8, R136.reuse, R146, R8 ;  /* 0x000000928808723c */ /* 0x040fe20000001808 */
[----:B------:R-:W-:Y:S07]  /*c170*/  LDSM.16.M88.4 R144, [R184+0x2000] ;  /* 0x00200000b890783b */ /* 0x000fee0000000200 */
[C---:B------:R-:W-:Y:S08]  /*c180*/  HMMA.16816.F32 R12, R136.reuse, R148, R12 ;  /* 0x00000094880c723c */ /* 0x040ff0000000180c */
[C---:B------:R-:W-:Y:S01]  /*c190*/  HMMA.16816.F32 R16, R136.reuse, R150, R16 ;  /* 0x000000968810723c */ /* 0x040fe20000001810 */
[----:B------:R-:W-:Y:S07]  /*c1a0*/  LDSM.16.M88.4 R148, [R184+0x2800] ;  /* 0x00280000b894783b */ /* 0x000fee0000000200 */
[C---:B---3--:R-:W-:Y:S08]  /*c1b0*/  HMMA.16816.F32 R20, R136.reuse, R140, R20 ;  /* 0x0000008c8814723c */ /* 0x048ff00000001814 */
        /* <DEDUP_REMOVED lines=77> */
[----:B------:R-:W-:Y:S01]  /*c690*/  ULEA UR4, UR20, UR12, 0x6 ;  /* 0x0000000c14047291 */ /* 0x000fe2000f8e303f */
[----:B------:R-:W-:Y:S05]  /*c6a0*/  IMAD.MOV.U32 R200, RZ, RZ, RZ ;  /* 0x000000ffffc87224 */ /* 0x000fea00078e00ff */
        /* <DEDUP_REMOVED lines=30> */
[-C--:B------:R-:W-:Y:S02]  /*c890*/  IADD3 R136, P0, R137, R209.reuse, RZ ;  /* 0x000000d189887210 */ /* 0x080fe40007f1e0ff */
[----:B--2---:R-:W-:Y:S02]  /*c8a0*/  IADD3.X R141, R139, R172, RZ, P6, !PT ;  /* 0x000000ac8b8d7210 */ /* 0x004fe400037fe4ff */
        /* <DEDUP_REMOVED lines=15> */
.L_x_3512:
[----:B------:R-:W-:Y:S01]  /*c9a0*/  PLOP3.LUT P6, PT, PT, PT, UP1, 0x80, 0x0 ;  /* 0x000000000000781c */ /* 0x000fe20003fcf018 */
        /* <DEDUP_REMOVED lines=32> */
.L_x_3515:
[----:B------:R-:W-:Y:S04]  /*cbb0*/  MOV R132, c[0x0][0x32c] ;  /* 0x0000cb0000847a02 */ /* 0x000fe80000000f00 */
[----:B------:R-:W-:Y:S11]  /*cbc0*/  ISETP.NE.AND P0, PT, R132, 0x1, PT ;  /* 0x000000018400780c */ /* 0x000ff60003f05270 */
[----:B------:R-:W-:Y:S02]  /*cbd0*/  @!UPT UIADD3 URZ, URZ, URZ, URZ ;  /* 0x0000003f3f3ff290 */ /* 0x000fe4000fffe03f */
[----:B------:R-:W-:Y:S05]  /*cbe0*/  @P0 IMAD.HI.U32 R132, R141, c[0x0][0x330], RZ ;  /* 0x0000cc008d840a27 */ /* 0x000fea00078e00ff */
[----:B------:R-:W-:Y:S02]  /*cbf0*/  @P0 SHF.R.U32.HI R141, RZ, c[0x0][0x334], R132 ;  /* 0x0000cd00ff8d0a19 */ /* 0x000fe40000011684 */
.L_x_3516:
[----:B------:R-:W-:Y:S05]  /*cc00*/  BSYNC B0 ;  /* 0x0000000000007941 */ /* 0x000fea0003800000 */
.L_x_3514:
[----:B------:R-:W-:Y:S04]  /*cc10*/  IMAD.MOV.U32 R132, RZ, RZ, c[0x0][0x32c] ;  /* 0x0000cb00ff847624 */ /* 0x000fe800078e00ff */
[----:B------:R-:W-:Y:S04]  /*cc20*/  IMAD R141, R141, R132, -UR4 ;  /* 0x800000048d8d7e24 */ /* 0x000fe8000f8e0284 */
[----:B------:R-:W-:Y:S05]  /*cc30*/  IMAD.IADD R134, R141, 0x1, -R204 ;  /* 0x000000018d867824 */ /* 0x000fea00078e0acc */
[----:B------:R-:W-:Y:S02]  /*cc40*/  IADD3 R132, R134, c[0x0][0x32c], RZ ;  /* 0x0000cb0086847a10 */ /* 0x000fe40007ffe0ff */
[----:B------:R-:W-:Y:S02]  /*cc50*/  IMNMX R135, R135, R134, !PT ;  /* 0x0000008687877217 */ /* 0x000fe40007800200 */
[----:B------:R-:W-:Y:S02]  /*cc60*/  IMNMX R137, R137, R132, PT ;  /* 0x0000008489897217 */ /* 0x000fe40003800200 */
.L_x_3513:
        /* <DEDUP_REMOVED lines=85> */
.L_x_3519:
[----:B------:R-:W-:Y:S04]  /*d1c0*/  MOV R5, 0x1 ;  /* 0x0000000100057802 */ /* 0x000fe80000000f00 */
[----:B------:R-:W-:Y:S11]  /*d1d0*/  ISETP.NE.AND P0, PT, R5, c[0x0][0x32c], PT ;  /* 0x0000cb0005007a0c */ /* 0x000ff60003f05270 */
[----:B------:R-:W-:Y:S02]  /*d1e0*/  @!UPT UIADD3 URZ, URZ, URZ, URZ ;  /* 0x0000003f3f3ff290 */ /* 0x000fe4000fffe03f */
[----:B------:R-:W-:Y:S05]  /*d1f0*/  @P0 IMAD.HI.U32 R5, R8, c[0x0][0x330], RZ ;  /* 0x0000cc0008050a27 */ /* 0x000fea00078e00ff */
[----:B------:R-:W-:Y:S02]  /*d200*/  @P0 SHF.R.U32.HI R8, RZ, c[0x0][0x334], R5 ;  /* 0x0000cd00ff080a19 */ /* 0x000fe40000011605 */
.L_x_3520:
[----:B------:R-:W-:Y:S05]  /*d210*/  BSYNC B0 ;  /* 0x0000000000007941 */ /* 0x000fea0003800000 */
.L_x_3518:
[----:B------:R-:W-:Y:S04]  /*d220*/  IMAD.MOV.U32 R5, RZ, RZ, c[0x0][0x32c] ;  /* 0x0000cb00ff057624 */ /* 0x000fe800078e00ff */
[----:B------:R-:W-:Y:S04]  /*d230*/  IMAD R5, R8, R5, -UR4 ;  /* 0x8000000408057e24 */ /* 0x000fe8000f8e0205 */
[----:B------:R-:W-:Y:S05]  /*d240*/  IMAD.IADD R9, R5, 0x1, -R204 ;  /* 0x0000000105097824 */ /* 0x000fea00078e0acc */
[----:B------:R-:W-:Y:S02]  /*d250*/  IADD3 R5, R9, c[0x0][0x32c], RZ ;  /* 0x0000cb0009057a10 */ /* 0x000fe40007ffe0ff */
[----:B------:R-:W-:Y:S02]  /*d260*/  IMNMX R0, R0, R9, !PT ;  /* 0x0000000900007217 */ /* 0x000fe40007800200 */
[----:B------:R-:W-:Y:S02]  /*d270*/  IMNMX R4, R4, R5, PT ;  /* 0x0000000504047217 */ /* 0x000fe40003800200 */
.L_x_3517:
[----:B------:R-:W-:Y:S02]  /*d280*/  PLOP3.LUT P6, PT, PT, PT, UP2, 0x80, 0x0 ;  /* 0x000000000000781c */ /* 0x000fe40003fcf028 */
[----:B------:R-:W-:Y:S02]  /*d290*/  PLOP3.LUT P0, PT, PT, PT, UP2, 0x80, 0x0 ;  /* 0x000000000000781c */ /* 0x000fe40003f0f028 */
[C---:B------:R-:W-:Y:S02]  /*d2a0*/  ISETP.GT.AND P6, PT, R0.reuse, RZ, P6 ;  /* 0x000000ff0000720c */ /* 0x040fe400037c4270 */
[----:B------:R-:W-:Y:S02]  /*d2b0*/  ISETP.GT.AND P0, PT, R0, 0x1, P0 ;  /* 0x000000010000780c */ /* 0x000fe40000704270 */
[----:B------:R-:W-:Y:S02]  /*d2c0*/  ISETP.LT.OR P6, PT, R4, 0x1, P6 ;  /* 0x000000010400780c */ /* 0x000fe400037c1670 */
[----:B------:R-:W-:Y:S02]  /*d2d0*/  FMNMX.FTZ R5, R148, R3, !PT ;  /* 0x0000000394057209 */ /* 0x000fe40007810000 */
[----:B------:R-:W-:Y:S02]  /*d2e0*/  FSEL R25, R6, -INF , !P6 ;  /* 0xff80000006197808 */ /* 0x000fe40007000000 */
[----:B------:R-:W-:Y:S02]  /*d2f0*/  ISETP.LT.OR P0, PT, R4, 0x2, P0 ;  /* 0x000000020400780c */ /* 0x000fe40000701670 */
[----:B------:R-:W-:Y:S02]  /*d300*/  FMNMX.FTZ R5, R152, R5, !PT ;  /* 0x0000000598057209 */ /* 0x000fe40007810000 */
[----:B------:R-:W-:Y:S02]  /*d310*/  PLOP3.LUT P6, PT, PT, PT, UP2, 0x80, 0x0 ;  /* 0x000000000000781c */ /* 0x000fe40003fcf028 */
        /* <DEDUP_REMOVED lines=8> */
[----:B------:R-:W-:Y:S02]  /*d3a0*/  FMNMX.FTZ R5, R138, R5, !PT ;  /* 0x000000058a057209 */ /* 0x000fe40007810000 */
[----:B------:R-:W-:Y:S02]  /*d3b0*/  PLOP3.LUT P6, PT, PT, PT, UP2, 0x80, 0x0 ;  /* 0x000000000000781c */ /* 0x000fe40003fcf028 */
[----:B------:R-:W-:Y:S02]  /*d3c0*/  ISETP.LT.OR P0, PT, R4, 0xa, P0 ;  /* 0x0000000a0400780c */ /* 0x000fe40000701670 */
[----:B------:R-:W-:Y:S02]  /*d3d0*/  FMNMX.FTZ R5, R136, R5, !PT ;  /* 0x0000000588057209 */ /* 0x000fe40007810000 */
[----:B------:R-:W-:Y:S02]  /*d3e0*/  ISETP.GT.AND P6, PT, R0, 0x10, P6 ;  /* 0x000000100000780c */ /* 0x000fe400037c4270 */
[----:B------:R-:W-:Y:S02]  /*d3f0*/  FSEL R13, R11, -INF , !P0 ;  /* 0xff8000000b0d7808 */ /* 0x000fe40004000000 */
        /* <DEDUP_REMOVED lines=9> */
[----:B------:R-:W-:Y:S02]  /*d490*/  ISETP.GT.AND P6, PT, R0, 0x18, P6 ;  /* 0x000000180000780c */ /* 0x000fe400037c4270 */
        /* <DEDUP_REMOVED lines=9> */
[----:B------:R-:W-:Y:S02]  /*d530*/  FMNMX.FTZ R5, R164, R5, !PT ;  /* 0x00000005a4057209 */ /* 0x000fe40007810000 */
[----:B------:R-:W-:Y:S02]  /*d540*/  PLOP3.LUT P6, PT, PT, PT, UP2, 0x80, 0x0 ;  /* 0x000000000000781c */ /* 0x000fe40003fcf028 */
[----:B------:R-:W-:Y:S02]  /*d550*/  FSEL R33, R19, -INF , !P0 ;  /* 0xff80000013217808 */ /* 0x000fe40004000000 */
[----:B------:R-:W-:Y:S02]  /*d560*/  FMNMX.FTZ R8, R17, R8, !PT ;  /* 0x0000000811087209 */ /* 0x000fe40007810000 */
[----:B------:R-:W-:Y:S02]  /*d570*/  ISETP.GT.AND P6, PT, R0, 0x20, P6 ;  /* 0x000000200000780c */ /* 0x000fe400037c4270 */
[----:B------:R-:W-:Y:S02]  /*d580*/  FMNMX.FTZ R6, R162, R5, !PT ;  /* 0x00000005a2067209 */ /* 0x000fe40007810000 */
[----:B------:R-:W-:Y:S02]  /*d590*/  PLOP3.LUT P0, PT, PT, PT, UP2, 0x80, 0x0 ;  /* 0x000000000000781c */ /* 0x000fe40003f0f028 */
        /* <DEDUP_REMOVED lines=21> */
[----:B------:R-:W-:Y:S02]  /*d6f0*/  FMNMX.FTZ R8, R171, R8, !PT ;  /* 0x00000008ab087209 */ /* 0x000fe40007810000 */
[----:B------:R-:W-:Y:S02]  /*d700*/  PLOP3.LUT P0, PT, PT, PT, UP2, 0x80, 0x0 ;  /* 0x000000000000781c */ /* 0x000fe40003f0f028 */
        /* <DEDUP_REMOVED lines=9> */
[----:B------:R-:W-:Y:S02]  /*d7a0*/  ISETP.GT.AND P6, PT, R0, 0x38, P6 ;  /* 0x000000380000780c */ /* 0x000fe400037c4270 */
[----:B------:R-:W-:Y:S02]  /*d7b0*/  FMNMX.FTZ R8, R165, R8, !PT ;  /* 0x00000008a5087209 */ /* 0x000fe40007810000 */
[----:B------:R-:W-:Y:S01]  /*d7c0*/  PLOP3.LUT P0, PT, PT, PT, UP2, 0x80, 0x0 ;  /* 0x000000000000781c */ /* 0x000fe20003f0f028 */
[----:B------:R-:W-:Y:S01]  /*d7d0*/  UISETP.GT.AND UP2, UPT, UR20, UR9, UPT ;  /* 0x000000091400728c */ /* 0x000fe2000bf44270 */
[----:B------:R-:W-:Y:S01]  /*d7e0*/  FMNMX.FTZ R7, R144, R7, !PT ;  /* 0x0000000790077209 */ /* 0x000fe20007810000 */
[----:B------:R-:W-:Y:S01]  /*d7f0*/  UIADD3 UR20, UR20, -0x1, URZ ;  /* 0xffffffff14147890 */ /* 0x000fe2000fffe03f */
[----:B------:R-:W-:Y:S02]  /*d800*/  ISETP.GT.AND P0, PT, R0, 0x39, P0 ;  /* 0x000000390000780c */ /* 0x000fe40000704270 */
[----:B------:R-:W-:Y:S02]  /*d810*/  FMNMX.FTZ R0, R145, R8, !PT ;  /* 0x0000000891007209 */ /* 0x000fe40007810000 */
[----:B------:R-:W-:Y:S02]  /*d820*/  ISETP.LT.OR P6, PT, R4, 0x39, P6 ;  /* 0x000000390400780c */ /* 0x000fe400037c1670 */
[----:B------:R-:W-:Y:S02]  /*d830*/  FMNMX.FTZ R5, R142, R7, !PT ;  /* 0x000000078e057209 */ /* 0x000fe40007810000 */
        /* <DEDUP_REMOVED lines=8> */
[----:B-1----:R-:W-:Y:S07]  /*d8c0*/  FMNMX.FTZ R6, R5, R6, !PT ;  /* 0x0000000605067209 */ /* 0x002fee0007810000 */
[----:B------:R-:W1:Y:S01]  /*d8d0*/  SHFL.BFLY PT, R11, R6, 0x1, 0x1f ;  /* 0x0c201f00060b7f89 */ /* 0x000e6200000e0000 */
[----:B--2---:R-:W-:Y:S07]  /*d8e0*/  FMNMX.FTZ R5, R4, R7, !PT ;  /* 0x0000000704057209 */ /* 0x004fee0007810000 */
[----:B------:R-:W2:Y:S01]  /*d8f0*/  SHFL.BFLY PT, R8, R5, 0x1, 0x1f ;  /* 0x0c201f0005087f89 */ /* 0x000ea200000e0000 */
[----:B-1----:R-:W-:Y:S04]  /*d900*/  FMNMX.FTZ R0, R6, R11, !PT ;  /* 0x0000000b06007209 */ /* 0x002fe80007810000 */
[C---:B------:R-:W-:Y:S01]  /*d910*/  FSETP.NEU.FTZ.AND P0, PT, R0.reuse, -INF , PT ;  /* 0xff8000000000780b */ /* 0x040fe20003f1d000 */
[C---:B------:R-:W-:Y:S03]  /*d920*/  FMUL.FTZ R155, R0.reuse, c[0x0][0x2d0] ;  /* 0x0000b400009b7a20 */ /* 0x040fe60000410000 */
[----:B------:R-:W-:Y:S02]  /*d930*/  FSEL R4, R0, RZ, P0 ;  /* 0x000000ff00047208 */ /* 0x000fe40000000000 */
[----:B------:R-:W-:Y:S03]  /*d940*/  FSEL R155, R155, RZ, P0 ;  /* 0x000000ff9b9b7208 */ /* 0x000fe60000000000 */
[----:B------:R-:W-:Y:S01]  /*d950*/  FADD.FTZ R4, -R4, R3 ;  /* 0x0000000304047221 */ /* 0x000fe20000010100 */
[----:B--2---:R-:W-:Y:S01]  /*d960*/  FMNMX.FTZ R8, R8, R5, !PT ;  /* 0x0000000508087209 */ /* 0x004fe20007810000 */
[--C-:B------:R-:W-:Y:S02]  /*d970*/  FFMA.FTZ R149, R140, c[0x0][0x2d0], -R155.reuse ;  /* 0x0000b4008c957a23 */ /* 0x100fe4000001089b */
[--C-:B------:R-:W-:Y:S01]  /*d980*/  FFMA.FTZ R148, R148, c[0x0][0x2d0], -R155.reuse ;  /* 0x0000b40094947a23 */ /* 0x100fe2000001089b */
[C---:B------:R-:W-:Y:S01]  /*d990*/  FSETP.NEU.FTZ.AND P0, PT, R8.reuse, -INF , PT ;  /* 0xff8000000800780b */ /* 0x040fe20003f1d000 */
[----:B------:R-:W-:Y:S02]  /*d9a0*/  FMUL.FTZ R140, R8, c[0x0][0x2d0] ;  /* 0x0000b400088c7a20 */ /* 0x000fe40000410000 */
[--C-:B------:R-:W-:Y:S01]  /*d9b0*/  FFMA.FTZ R11, R152, c[0x0][0x2d0], -R155.reuse ;  /* 0x0000b400980b7a23 */ /* 0x100fe2000001089b */
[----:B------:R-:W-:Y:S01]  /*d9c0*/  FSEL R5, R8, RZ, P0 ;  /* 0x000000ff08057208 */ /* 0x000fe20000000000 */
[--C-:B------:R-:W-:Y:S01]  /*d9d0*/  FFMA.FTZ R10, R150, c[0x0][0x2d0], -R155.reuse ;  /* 0x0000b400960a7a23 */ /* 0x100fe2000001089b */
[----:B------:R-:W-:Y:S01]  /*d9e0*/  FSEL R140, R140, RZ, P0 ;  /* 0x000000ff8c8c7208 */ /* 0x000fe20000000000 */
[----:B------:R-:W-:Y:S01]  /*d9f0*/  FMUL.FTZ R3, R4, c[0x0][0x2d0] ;  /* 0x0000b40004037a20 */ /* 0x000fe20000410000 */
[----:B------:R-:W-:Y:S01]  /*da00*/  MUFU.EX2 R148, R148 ;  /* 0x0000009400947308 */ /* 0x000fe20000000800 */
[----:B------:R-:W-:Y:S01]  /*da10*/  FADD.FTZ R5, -R5, R2 ;  /* 0x0000000205057221 */ /* 0x000fe20000010100 */
[----:B------:R-:W-:Y:S01]  /*da20*/  PLOP3.LUT P0, PT, PT, PT, UP2, 0x80, 0x0 ;  /* 0x000000000000781c */ /* 0x000fe20003f0f028 */
[--C-:B------:R-:W-:Y:S02]  /*da30*/  FFMA.FTZ R151, R17, c[0x0][0x2d0], -R140.reuse ;  /* 0x0000b40011977a23 */ /* 0x100fe4000001088c */
[----:B------:R-:W1:Y:S01]  /*da40*/  LDSM.16.MT88.4 R16, [R195+0x100] ;  /* 0x00010000c310783b */ /* 0x000e620000004200 */
[--C-:B------:R-:W-:Y:S02]  /*da50*/  FFMA.FTZ R153, R25, c[0x0][0x2d0], -R140.reuse ;  /* 0x0000b40019997a23 */ /* 0x100fe4000001088c */
[--C-:B------:R-:W-:Y:S02]  /*da60*/  FFMA.FTZ R152, R21, c[0x0][0x2d0], -R140.reuse ;  /* 0x0000b40015987a23 */ /* 0x100fe4000001088c */
[--C-:B------:R-:W-:Y:S01]  /*da70*/  FFMA.FTZ R150, R13, c[0x0][0x2d0], -R140.reuse ;  /* 0x0000b4000d967a23 */ /* 0x100fe2000001088c */
[----:B------:R-:W2:Y:S01]  /*da80*/  MUFU.EX2 R3, R3 ;  /* 0x0000000300037308 */ /* 0x000ea20000000800 */
[----:B------:R-:W-:Y:S01]  /*da90*/  FMUL.FTZ R2, R5, c[0x0][0x2d0] ;  /* 0x0000b40005027a20 */ /* 0x000fe20000410000 */
[----:B------:R-:W3:Y:S01]  /*daa0*/  LDSM.16.MT88.4 R20, [R190+0x100] ;  /* 0x00010000be14783b */ /* 0x000ee20000004200 */
[--C-:B------:R-:W-:Y:S02]  /*dab0*/  FFMA.FTZ R154, R138, c[0x0][0x2d0], -R155.reuse ;  /* 0x0000b4008a9a7a23 */ /* 0x100fe4000001089b */
[--C-:B------:R-:W-:Y:S02]  /*dac0*/  FFMA.FTZ R157, R136, c[0x0][0x2d0], -R155.reuse ;  /* 0x0000b400889d7a23 */ /* 0x100fe4000001089b */
[--C-:B------:R-:W-:Y:S02]  /*dad0*/  FFMA.FTZ R156, R134, c[0x0][0x2d0], -R155.reuse ;  /* 0x0000b400869c7a23 */ /* 0x100fe4000001089b */
[--C-:B------:R-:W-:Y:S01]  /*dae0*/  FFMA.FTZ R159, R132, c[0x0][0x2d0], -R155.reuse ;  /* 0x0000b400849f7a23 */ /* 0x100fe2000001089b */
[----:B------:R-:W4:Y:S01]  /*daf0*/  MUFU.EX2 R2, R2 ;  /* 0x0000000200027308 */ /* 0x000f220000000800 */
[----:B------:R-:W5:Y:S01]  /*db00*/  LDSM.16.MT88.4 R24, [R189+0x100] ;  /* 0x00010000bd18783b */ /* 0x000f620000004200 */
[--C-:B------:R-:W-:Y:S02]  /*db10*/  FFMA.FTZ R158, R135, c[0x0][0x2d0], -R140.reuse ;  /* 0x0000b400879e7a23 */ /* 0x100fe4000001088c */
[--C-:B------:R-:W-:Y:S02]  /*db20*/  FFMA.FTZ R161, R133, c[0x0][0x2d0], -R140.reuse ;  /* 0x0000b40085a17a23 */ /* 0x100fe4000001088c */
[--C-:B------:R-:W-:Y:S02]  /*db30*/  FFMA.FTZ R160, R29, c[0x0][0x2d0], -R140.reuse ;  /* 0x0000b4001da07a23 */ /* 0x100fe4000001088c */
[--C-:B------:R-:W-:Y:S01]  /*db40*/  FFMA.FTZ R163, R33, c[0x0][0x2d0], -R140.reuse ;  /* 0x0000b40021a37a23 */ /* 0x100fe2000001088c */
[----:B------:R-:W-:Y:S01]  /*db50*/  LDSM.16.MT88.4 R28, [R190+0x900] ;  /* 0x00090000be1c783b */ /* 0x000fe20000004200 */
[----:B------:R-:W1:Y:S01]  /*db60*/  MUFU.EX2 R11, R11 ;  /* 0x0000000b000b7308 */ /* 0x000e620000000800 */
[--C-:B------:R-:W-:Y:S02]  /*db70*/  FFMA.FTZ R170, R146, c[0x0][0x2d0], -R155.reuse ;  /* 0x0000b40092aa7a23 */ /* 0x100fe4000001089b */
[--C-:B------:R-:W-:Y:S02]  /*db80*/  FFMA.FTZ R213, R145, c[0x0][0x2d0], -R140.reuse ;  /* 0x0000b40091d57a23 */ /* 0x100fe4000001088c */
[C---:B--2---:R-:W-:Y:S02]  /*db90*/  FMUL.FTZ R4, R3.reuse, R128 ;  /* 0x0000008003047220 */ /* 0x044fe40000410000 */
[C---:B------:R-:W-:Y:S01]  /*dba0*/  FMUL.FTZ R5, R3.reuse, R129 ;  /* 0x0000008103057220 */ /* 0x040fe20000410000 */
[----:B------:R-:W-:Y:S01]  /*dbb0*/  LDSM.16.MT88.4 R32, [R188+0x900] ;  /* 0x00090000bc20783b */ /* 0x000fe20000004200 */
[C---:B------:R-:W-:Y:S01]  /*dbc0*/  FMUL.FTZ R100, R3.reuse, R100 ;  /* 0x0000006403647220 */ /* 0x040fe20000410000 */
[----:B------:R-:W-:Y:S01]  /*dbd0*/  MUFU.EX2 R10, R10 ;  /* 0x0000000a000a7308 */ /* 0x000fe20000000800 */
[C---:B------:R-:W-:Y:S02]  /*dbe0*/  FMUL.FTZ R101, R3.reuse, R101 ;  /* 0x0000006503657220 */ /* 0x040fe40000410000 */
[C---:B------:R-:W-:Y:S02]  /*dbf0*/  FMUL.FTZ R104, R3.reuse, R104 ;  /* 0x0000006803687220 */ /* 0x040fe40000410000 */
[C---:B----4-:R-:W-:Y:S01]  /*dc00*/  FMUL.FTZ R6, R2.reuse, R130 ;  /* 0x0000008202067220 */ /* 0x050fe20000410000 */
[----:B------:R-:W-:Y:S01]  /*dc10*/  LDSM.16.MT88.4 R132, [R190+0x2900] ;  /* 0x00290000be84783b */ /* 0x000fe20000004200 */
[C---:B------:R-:W-:Y:S02]  /*dc20*/  FMUL.FTZ R7, R2.reuse, R131 ;  /* 0x0000008302077220 */ /* 0x040fe40000410000 */
[C---:B------:R-:W-:Y:S01]  /*dc30*/  FMUL.FTZ R102, R2.reuse, R102 ;  /* 0x0000006602667220 */ /* 0x040fe20000410000 */
[----:B------:R-:W2:Y:S01]  /*dc40*/  MUFU.EX2 R149, R149 ;  /* 0x0000009500957308 */ /* 0x000ea20000000800 */
[C---:B------:R-:W-:Y:S02]  /*dc50*/  FMUL.FTZ R103, R2.reuse, R103 ;  /* 0x0000006702677220 */ /* 0x040fe40000410000 */
[----:B------:R-:W-:Y:S01]  /*dc60*/  FMUL.FTZ R105, R3, R105 ;  /* 0x0000006903697220 */ /* 0x000fe20000410000 */
[----:B-1----:R-:W-:Y:S01]  /*dc70*/  F2FP.PACK_AB R12, R11, R148 ;  /* 0x000000940b0c723e */ /* 0x002fe200000000ff */
        /* <DEDUP_REMOVED lines=11> */
[----:B------:R-:W1:Y:S01]  /*dd30*/  MUFU.EX2 R152, R152 ;  /* 0x0000009800987308 */ /* 0x000e620000000800 */
[C---:B------:R-:W-:Y:S02]  /*dd40*/  FMUL.FTZ R114, R2.reuse, R114 ;  /* 0x0000007202727220 */ /* 0x040fe40000410000 */
[C---:B------:R-:W-:Y:S01]  /*dd50*/  FMUL.FTZ R115, R2.reuse, R115 ;  /* 0x0000007302737220 */ /* 0x040fe20000410000 */
[----:B--2---:R-:W-:Y:S01]  /*dd60*/  F2FP.PACK_AB R14, R149, R10 ;  /* 0x0000000a950e723e */ /* 0x004fe200000000ff */
[--C-:B------:R-:W-:Y:S02]  /*dd70*/  FFMA.FTZ R214, R143, c[0x0][0x2d0], -R140.reuse ;  /* 0x0000b4008fd67a23 */ /* 0x100fe4000001088c */
[--C-:B------:R-:W-:Y:S02]  /*dd80*/  FFMA.FTZ R215, R141, c[0x0][0x2d0], -R140.reuse ;  /* 0x0000b4008dd77a23 */ /* 0x100fe4000001088c */
        /* <DEDUP_REMOVED lines=28> */
[C---:B------:R-:W-:Y:S05]  /*df50*/  HMMA.16816.F32 R4, R12.reuse, R16, R4 ;  /* 0x000000100c04723c */ /* 0x040fea0000001804 */
[C---:B------:R-:W-:Y:S02]  /*df60*/  FMUL.FTZ R45, R3.reuse, R45 ;  /* 0x0000002d032d7220 */ /* 0x040fe40000410000 */
[C---:B------:R-:W-:Y:S01]  /*df70*/  FMUL.FTZ R46, R2.reuse, R46 ;  /* 0x0000002e022e7220 */ /* 0x040fe20000410000 */
[C---:B------:R-:W-:Y:S01]  /*df80*/  HMMA.16816.F32 R100, R12.reuse, R18, R100 ;  /* 0x000000120c64723c */ /* 0x040fe20000001864 */
[----:B------:R-:W2:Y:S01]  /*df90*/  LDSM.16.MT88.4 R16, [R188+0x100] ;  /* 0x00010000bc10783b */ /* 0x000ea20000004200 */
[----:B------:R-:W4:Y:S02]  /*dfa0*/  MUFU.EX2 R159, R159 ;  /* 0x0000009f009f7308 */ /* 0x000f240000000800 */
[C---:B------:R-:W-:Y:S02]  /*dfb0*/  FMUL.FTZ R47, R2.reuse, R47 ;  /* 0x0000002f022f7220 */ /* 0x040fe40000410000 */
[C---:B------:R-:W-:Y:S02]  /*dfc0*/  FMUL.FTZ R48, R3.reuse, R48 ;  /* 0x0000003003307220 */ /* 0x040fe40000410000 */
[C---:B---3--:R-:W-:Y:S04]  /*dfd0*/  HMMA.16816.F32 R104, R12.reuse, R20, R104 ;  /* 0x000000140c68723c */ /* 0x048fe80000001868 */
[C---:B------:R-:W-:Y:S01]  /*dfe0*/  FMUL.FTZ R49, R3.reuse, R49 ;  /* 0x0000003103317220 */ /* 0x040fe20000410000 */
[----:B------:R-:W-:Y:S01]  /*dff0*/  MUFU.EX2 R158, R158 ;  /* 0x0000009e009e7308 */ /* 0x000fe20000000800 */
[C---:B------:R-:W-:Y:S02]  /*e000*/  FMUL.FTZ R50, R2.reuse, R50 ;  /* 0x0000003202327220 */ /* 0x040fe40000410000 */
[C---:B------:R-:W-:Y:S01]  /*e010*/  HMMA.16816.F32 R108, R12.reuse, R22, R108 ;  /* 0x000000160c6c723c */ /* 0x040fe2000000186c */
[----:B------:R-:W3:Y:S03]  /*e020*/  LDSM.16.MT88.4 R20, [R195+0x2100] ;  /* 0x00210000c314783b */ /* 0x000ee60000004200 */
[C---:B------:R-:W-:Y:S02]  /*e030*/  FMUL.FTZ R51, R2.reuse, R51 ;  /* 0x0000003302337220 */ /* 0x040fe40000410000 */
[C---:B------:R-:W-:Y:S01]  /*e040*/  FMUL.FTZ R52, R3.reuse, R52 ;  /* 0x0000003403347220 */ /* 0x040fe20000410000 */
[----:B------:R-:W1:Y:S01]  /*e050*/  MUFU.EX2 R161, R161 ;  /* 0x000000a100a17308 */ /* 0x000e620000000800 */
[C---:B-----5:R-:W-:Y:S04]  /*e060*/  HMMA.16816.F32 R112, R12.reuse, R24, R112 ;  /* 0x000000180c70723c */ /* 0x060fe80000001870 */
[C---:B------:R-:W-:Y:S02]  /*e070*/  FMUL.FTZ R53, R3.reuse, R53 ;  /* 0x0000003503357220 */ /* 0x040fe40000410000 */
[C---:B------:R-:W-:Y:S02]  /*e080*/  FMUL.FTZ R54, R2.reuse, R54 ;  /* 0x0000003602367220 */ /* 0x040fe40000410000 */
[C---:B------:R-:W-:Y:S01]  /*e090*/  HMMA.16816.F32 R116, R12.reuse, R26, R116 ;  /* 0x0000001a0c74723c */ /* 0x040fe20000001874 */
[----:B------:R-:W5:Y:S01]  /*e0a0*/  LDSM.16.MT88.4 R24, [R190+0x2100] ;  /* 0x00210000be18783b */ /* 0x000f620000004200 */
[----:B------:R-:W-:Y:S02]  /*e0b0*/  MUFU.EX2 R160, R160 ;  /* 0x000000a000a07308 */ /* 0x000fe40000000800 */
[C---:B------:R-:W-:Y:S02]  /*e0c0*/  FMUL.FTZ R55, R2.reuse, R55 ;  /* 0x0000003702377220 */ /* 0x040fe40000410000 */
[C---:B------:R-:W-:Y:S02]  /*e0d0*/  FMUL.FTZ R56, R3.reuse, R56 ;  /* 0x0000003803387220 */ /* 0x040fe40000410000 */
[C---:B------:R-:W-:Y:S01]  /*e0e0*/  FMUL.FTZ R57, R3.reuse, R57 ;  /* 0x0000003903397220 */ /* 0x040fe20000410000 */
[C---:B--2---:R-:W-:Y:S03]  /*e0f0*/  HMMA.16816.F32 R120, R12.reuse, R16, R120 ;  /* 0x000000100c78723c */ /* 0x044fe60000001878 */
[C---:B------:R-:W-:Y:S01]  /*e100*/  FMUL.FTZ R58, R2.reuse, R58 ;  /* 0x0000003a023a7220 */ /* 0x040fe20000410000 */
[----:B------:R-:W2:Y:S01]  /*e110*/  MUFU.EX2 R163, R163 ;  /* 0x000000a300a37308 */ /* 0x000ea20000000800 */
[C---:B------:R-:W-:Y:S02]  /*e120*/  FMUL.FTZ R59, R2.reuse, R59 ;  /* 0x0000003b023b7220 */ /* 0x040fe40000410000 */
[C---:B------:R-:W-:Y:S01]  /*e130*/  FMUL.FTZ R60, R3.reuse, R60 ;  /* 0x0000003c033c7220 */ /* 0x040fe20000410000 */
[C---:B------:R-:W-:Y:S01]  /*e140*/  HMMA.16816.F32 R124, R12.reuse, R18, R124 ;  /* 0x000000120c7c723c */ /* 0x040fe2000000187c */
[----:B------:R-:W1:Y:S03]  /*e150*/  LDSM.16.MT88.4 R16, [R189+0x2100] ;  /* 0x00210000bd10783b */ /* 0x000e660000004200 */
[C---:B------:R-:W-:Y:S02]  /*e160*/  FMUL.FTZ R61, R3.reuse, R61 ;  /* 0x0000003d033d7220 */ /* 0x040fe40000410000 */
[C---:B------:R-:W-:Y:S01]  /*e170*/  FMUL.FTZ R62, R2.reuse, R62 ;  /* 0x0000003e023e7220 */ /* 0x040fe20000410000 */
[----:B------:R-:W-:Y:S01]  /*e180*/  MUFU.EX2 R170, R170 ;  /* 0x000000aa00aa7308 */ /* 0x000fe20000000800 */
[C---:B---3--:R-:W-:Y:S04]  /*e190*/  HMMA.16816.F32 R36, R12.reuse, R20, R36 ;  /* 0x000000140c24723c */ /* 0x048fe80000001824 */
[C---:B------:R-:W-:Y:S02]  /*e1a0*/  FMUL.FTZ R63, R2.reuse, R63 ;  /* 0x0000003f023f7220 */ /* 0x040fe40000410000 */
[C---:B------:R-:W-:Y:S02]  /*e1b0*/  FMUL.FTZ R64, R3.reuse, R64 ;  /* 0x0000004003407220 */ /* 0x040fe40000410000 */
[C---:B------:R-:W-:Y:S01]  /*e1c0*/  HMMA.16816.F32 R40, R12.reuse, R22, R40 ;  /* 0x000000160c28723c */ /* 0x040fe20000001828 */
[----:B------:R-:W3:Y:S01]  /*e1d0*/  LDSM.16.MT88.4 R20, [R188+0x2100] ;  /* 0x00210000bc14783b */ /* 0x000ee20000004200 */
[----:B------:R-:W-:Y:S02]  /*e1e0*/  MUFU.EX2 R213, R213 ;  /* 0x000000d500d57308 */ /* 0x000fe40000000800 */
[C---:B------:R-:W-:Y:S02]  /*e1f0*/  FMUL.FTZ R65, R3.reuse, R65 ;  /* 0x0000004103417220 */ /* 0x040fe40000410000 */
[C---:B------:R-:W-:Y:S02]  /*e200*/  FMUL.FTZ R66, R2.reuse, R66 ;  /* 0x0000004202427220 */ /* 0x040fe40000410000 */
[C---:B-----5:R-:W-:Y:S04]  /*e210*/  HMMA.16816.F32 R44, R12.reuse, R24, R44 ;  /* 0x000000180c2c723c */ /* 0x060fe8000000182c */
[C---:B------:R-:W-:Y:S01]  /*e220*/  FMUL.FTZ R67, R2.reuse, R67 ;  /* 0x0000004302437220 */ /* 0x040fe20000410000 */
[----:B------:R-:W-:Y:S01]  /*e230*/  MUFU.EX2 R214, R214 ;  /* 0x000000d600d67308 */ /* 0x000fe20000000800 */
[C---:B------:R-:W-:Y:S02]  /*e240*/  FMUL.FTZ R68, R3.reuse, R68 ;  /* 0x0000004403447220 */ /* 0x040fe40000410000 */
[C---:B------:R-:W-:Y:S01]  /*e250*/  HMMA.16816.F32 R48, R12.reuse, R26, R48 ;  /* 0x0000001a0c30723c */ /* 0x040fe20000001830 */
[----:B------:R-:W5:Y:S03]  /*e260*/  LDSM.16.MT88.4 R24, [R195+0x4100] ;  /* 0x00410000c318783b */ /* 0x000f660000004200 */
        /* <DEDUP_REMOVED lines=12> */
[C---:B---3--:R-:W-:Y:S04]  /*e330*/  HMMA.16816.F32 R60, R12.reuse, R20, R60 ;  /* 0x000000140c3c723c */ /* 0x048fe8000000183c */
[C---:B------:R-:W-:Y:S02]  /*e340*/  FMUL.FTZ R77, R3.reuse, R77 ;  /* 0x0000004d034d7220 */ /* 0x040fe40000410000 */
[C---:B------:R-:W-:Y:S02]  /*e350*/  FMUL.FTZ R78, R2.reuse, R78 ;  /* 0x0000004e024e7220 */ /* 0x040fe40000410000 */
[C---:B------:R-:W-:Y:S01]  /*e360*/  HMMA.16816.F32 R64, R12.reuse, R22, R64 ;  /* 0x000000160c40723c */ /* 0x040fe20000001840 */
[----:B------:R-:W3:Y:S03]  /*e370*/  LDSM.16.MT88.4 R20, [R189+0x4100] ;  /* 0x00410000bd14783b */ /* 0x000ee60000004200 */
[C---:B------:R-:W-:Y:S02]  /*e380*/  FMUL.FTZ R79, R2.reuse, R79 ;  /* 0x0000004f024f7220 */ /* 0x040fe40000410000 */
[C---:B------:R-:W-:Y:S02]  /*e390*/  FMUL.FTZ R80, R3.reuse, R80 ;  /* 0x0000005003507220 */ /* 0x040fe40000410000 */
[C---:B-----5:R-:W-:Y:S04]  /*e3a0*/  HMMA.16816.F32 R68, R12.reuse, R24, R68 ;  /* 0x000000180c44723c */ /* 0x060fe80000001844 */
[C---:B------:R-:W-:Y:S02]  /*e3b0*/  FMUL.FTZ R81, R3.reuse, R81 ;  /* 0x0000005103517220 */ /* 0x040fe40000410000 */
[C---:B------:R-:W-:Y:S02]  /*e3c0*/  FMUL.FTZ R82, R2.reuse, R82 ;  /* 0x0000005202527220 */ /* 0x040fe40000410000 */
[C---:B------:R-:W-:Y:S01]  /*e3d0*/  HMMA.16816.F32 R72, R12.reuse, R26, R72 ;  /* 0x0000001a0c48723c */ /* 0x040fe20000001848 */
[----:B------:R-:W5:Y:S03]  /*e3e0*/  LDSM.16.MT88.4 R24, [R188+0x4100] ;  /* 0x00410000bc18783b */ /* 0x000f660000004200 */
        /* <DEDUP_REMOVED lines=14> */
[C---:B------:R-:W-:Y:S03]  /*e4d0*/  FMUL.FTZ R93, R3.reuse, R93 ;  /* 0x0000005d035d7220 */ /* 0x040fe60000410000 */
[C---:B------:R-:W-:Y:S01]  /*e4e0*/  HMMA.16816.F32 R88, R12.reuse, R22, R88 ;  /* 0x000000160c58723c */ /* 0x040fe20000001858 */
[----:B------:R-:W3:Y:S02]  /*e4f0*/  LDSM.16.MT88.4 R20, [R189+0x900] ;  /* 0x00090000bd14783b */ /* 0x000ee40000004200 */
[C---:B------:R-:W-:Y:S02]  /*e500*/  FMUL.FTZ R94, R2.reuse, R94 ;  /* 0x0000005e025e7220 */ /* 0x040fe40000410000 */
[C---:B------:R-:W-:Y:S02]  /*e510*/  FMUL.FTZ R95, R2.reuse, R95 ;  /* 0x0000005f025f7220 */ /* 0x040fe40000410000 */
[C---:B------:R-:W-:Y:S02]  /*e520*/  FMUL.FTZ R96, R3.reuse, R96 ;  /* 0x0000006003607220 */ /* 0x040fe40000410000 */
[----:B------:R-:W-:Y:S03]  /*e530*/  FMUL.FTZ R97, R3, R97 ;  /* 0x0000006103617220 */ /* 0x000fe60000410000 */
[C---:B-----5:R-:W-:Y:S03]  /*e540*/  HMMA.16816.F32 R92, R12.reuse, R24, R92 ;  /* 0x000000180c5c723c */ /* 0x060fe6000000185c */
[C---:B------:R-:W-:Y:S02]  /*e550*/  FMUL.FTZ R98, R2.reuse, R98 ;  /* 0x0000006202627220 */ /* 0x040fe40000410000 */
[----:B------:R-:W-:Y:S02]  /*e560*/  FMUL.FTZ R99, R2, R99 ;  /* 0x0000006302637220 */ /* 0x000fe40000410000 */
[--C-:B------:R-:W-:Y:S02]  /*e570*/  FFMA.FTZ R168, R168, c[0x0][0x2d0], -R155.reuse ;  /* 0x0000b400a8a87a23 */ /* 0x100fe4000001089b */
[--C-:B------:R-:W-:Y:S03]  /*e580*/  FFMA.FTZ R173, R166, c[0x0][0x2d0], -R155.reuse ;  /* 0x0000b400a6ad7a23 */ /* 0x100fe6000001089b */
[----:B------:R-:W-:Y:S01]  /*e590*/  HMMA.16816.F32 R96, R12, R26, R96 ;  /* 0x0000001a0c60723c */ /* 0x000fe20000001860 */
[----:B------:R-:W-:Y:S01]  /*e5a0*/  LDSM.16.MT88.4 R24, [R190+0x4900] ;  /* 0x00490000be18783b */ /* 0x000fe20000004200 */
[----:B------:R-:W-:Y:S01]  /*e5b0*/  MUFU.EX2 R168, R168 ;  /* 0x000000a800a87308 */ /* 0x000fe20000000800 */
[--C-:B------:R-:W-:Y:S02]  /*e5c0*/  FFMA.FTZ R164, R164, c[0x0][0x2d0], -R155.reuse ;  /* 0x0000b400a4a47a23 */ /* 0x100fe4000001089b */
[--C-:B------:R-:W-:Y:S02]  /*e5d0*/  FFMA.FTZ R175, R162, c[0x0][0x2d0], -R155.reuse ;  /* 0x0000b400a2af7a23 */ /* 0x100fe4000001089b */
[----:B------:R-:W-:Y:S01]  /*e5e0*/  F2FP.PACK_AB R12, R157, R154 ;  /* 0x0000009a9d0c723e */ /* 0x000fe200000000ff */
[--C-:B------:R-:W-:Y:S01]  /*e5f0*/  FFMA.FTZ R162, R171, c[0x0][0x2d0], -R140.reuse ;  /* 0x0000b400aba27a23 */ /* 0x100fe2000001088c */
[----:B----4-:R-:W-:Y:S03]  /*e600*/  F2FP.PACK_AB R14, R159, R156 ;  /* 0x0000009c9f0e723e */ /* 0x010fe600000000ff */
[----:B------:R-:W-:Y:S01]  /*e610*/  F2FP.PACK_AB R13, R161, R158 ;  /* 0x0000009ea10d723e */ /* 0x000fe200000000ff */
[--C-:B------:R-:W-:Y:S01]  /*e620*/  FFMA.FTZ R171, R144, c[0x0][0x2d0], -R155.reuse ;  /* 0x0000b40090ab7a23 */ /* 0x100fe2000001089b */
[----:B--2---:R-:W-:Y:S01]  /*e630*/  F2FP.PACK_AB R15, R163, R160 ;  /* 0x000000a0a30f723e */ /* 0x004fe200000000ff */
[--C-:B------:R-:W-:Y:S01]  /*e640*/  FFMA.FTZ R169, R169, c[0x0][0x2d0], -R140.reuse ;  /* 0x0000b400a9a97a23 */ /* 0x100fe2000001088c */
[----:B------:R-:W2:Y:S01]  /*e650*/  MUFU.EX2 R173, R173 ;  /* 0x000000ad00ad7308 */ /* 0x000ea20000000800 */
[--C-:B------:R-:W-:Y:S02]  /*e660*/  FFMA.FTZ R166, R167, c[0x0][0x2d0], -R140.reuse ;  /* 0x0000b400a7a67a23 */ /* 0x100fe4000001088c */
[--C-:B------:R-:W-:Y:S02]  /*e670*/  FFMA.FTZ R167, R147, c[0x0][0x2d0], -R155.reuse ;  /* 0x0000b40093a77a23 */ /* 0x100fe4000001089b */
[C---:B-1----:R-:W-:Y:S01]  /*e680*/  HMMA.16816.F32 R4, R12.reuse, R16, R4 ;  /* 0x000000100c04723c */ /* 0x042fe20000001804 */
[----:B------:R-:W-:Y:S02]  /*e690*/  LDSM.16.MT88.4 R144, [R195+0x5900] ;  /* 0x00590000c390783b */ /* 0x000fe40000004200 */
[----:B------:R-:W-:Y:S02]  /*e6a0*/  FFMA.FTZ R155, R142, c[0x0][0x2d0], -R155 ;  /* 0x0000b4008e9b7a23 */ /* 0x000fe4000001089b */
[--C-:B------:R-:W-:Y:S01]  /*e6b0*/  FFMA.FTZ R165, R165, c[0x0][0x2d0], -R140.reuse ;  /* 0x0000b400a5a57a23 */ /* 0x100fe2000001088c */
[----:B------:R-:W-:Y:S01]  /*e6c0*/  MUFU.EX2 R164, R164 ;  /* 0x000000a400a47308 */ /* 0x000fe20000000800 */
[----:B------:R-:W-:Y:S01]  /*e6d0*/  FFMA.FTZ R140, R9, c[0x0][0x2d0], -R140 ;  /* 0x0000b400098c7a23 */ /* 0x000fe2000001088c */
[C---:B------:R-:W-:Y:S01]  /*e6e0*/  HMMA.16816.F32 R100, R12.reuse, R18, R100 ;  /* 0x000000120c64723c */ /* 0x040fe20000001864 */
[----:B------:R-:W1:Y:S03]  /*e6f0*/  LDSM.16.MT88.4 R16, [R188+0x2900] ;  /* 0x00290000bc10783b */ /* 0x000e660000004200 */
[----:B------:R-:W-:Y:S02]  /*e700*/  FFMA.FTZ R148, R3, R206, R148 ;  /* 0x000000ce03947223 */ /* 0x000fe40000010094 */
[----:B------:R-:W-:Y:S02]  /*e710*/  FFMA.FTZ R153, R2, R207, R153 ;  /* 0x000000cf02997223 */ /* 0x000fe40000010099 */
[C---:B------:R-:W-:Y:S01]  /*e720*/  HMMA.16816.F32 R104, R12.reuse, R28, R104 ;  /* 0x0000001c0c68723c */ /* 0x040fe20000001868 */
[----:B------:R4:W-:Y:S03]  /*e730*/  MUFU.EX2 R216, R140 ;  /* 0x0000008c00d87308 */ /* 0x0009e60000000800 */
[----:B------:R-:W-:Y:S02]  /*e740*/  FADD.FTZ R11, R11, R148 ;  /* 0x000000940b0b7221 */ /* 0x000fe40000010000 */
[----:B------:R-:W-:Y:S02]  /*e750*/  FADD.FTZ R152, R152, R153 ;  /* 0x0000009998987221 */ /* 0x000fe40000010000 */
[C---:B------:R-:W-:Y:S01]  /*e760*/  HMMA.16816.F32 R108, R12.reuse, R30, R108 ;  /* 0x0000001e0c6c723c */ /* 0x040fe2000000186c */
[----:B------:R-:W-:Y:S02]  /*e770*/  LDSM.16.MT88.4 R28, [R189+0x4900] ;  /* 0x00490000bd1c783b */ /* 0x000fe40000004200 */
[----:B------:R-:W5:Y:S01]  /*e780*/  MUFU.EX2 R175, R175 ;  /* 0x000000af00af7308 */ /* 0x000f620000000800 */
[----:B------:R-:W-:Y:S02]  /*e790*/  FADD.FTZ R10, R10, R11 ;  /* 0x0000000b0a0a7221 */ /* 0x000fe40000010000 */
[----:B------:R-:W-:Y:S02]  /*e7a0*/  FADD.FTZ R3, R151, R152 ;  /* 0x0000009897037221 */ /* 0x000fe40000010000 */
[C---:B---3--:R-:W-:Y:S04]  /*e7b0*/  HMMA.16816.F32 R112, R12.reuse, R20, R112 ;  /* 0x000000140c70723c */ /* 0x048fe80000001870 */
[----:B------:R-:W-:Y:S01]  /*e7c0*/  FADD.FTZ R149, R149, R10 ;  /* 0x0000000a95957221 */ /* 0x000fe20000010000 */
[----:B------:R-:W-:Y:S01]  /*e7d0*/  MUFU.EX2 R162, R162 ;  /* 0x000000a200a27308 */ /* 0x000fe20000000800 */
[----:B------:R-:W-:Y:S02]  /*e7e0*/  FADD.FTZ R3, R150, R3 ;  /* 0x0000000396037221 */ /* 0x000fe40000010000 */
[C---:B------:R-:W-:Y:S01]  /*e7f0*/  HMMA.16816.F32 R116, R12.reuse, R22, R116 ;  /* 0x000000160c74723c */ /* 0x040fe20000001874 */
[----:B------:R-:W3:Y:S03]  /*e800*/  LDSM.16.MT88.4 R20, [R195+0x4900] ;  /* 0x00490000c314783b */ /* 0x000ee60000004200 */
[----:B------:R-:W-:Y:S02]  /*e810*/  FADD.FTZ R154, R154, R149 ;  /* 0x000000959a9a7221 */ /* 0x000fe40000010000 */
[----:B------:R-:W-:Y:S01]  /*e820*/  FADD.FTZ R158, R158, R3 ;  /* 0x000000039e9e7221 */ /* 0x000fe20000010000 */
[----:B------:R-:W1:Y:S01]  /*e830*/  MUFU.EX2 R169, R169 ;  /* 0x000000a900a97308 */ /* 0x000e620000000800 */
[C---:B------:R-:W-:Y:S01]  /*e840*/  HMMA.16816.F32 R120, R12.reuse, R32, R120 ;  /* 0x000000200c78723c */ /* 0x040fe20000001878 */
[----:B----4-:R-:W-:Y:S03]  /*e850*/  LDSM.16.MT88.4 R140, [R188+0x3900] ;  /* 0x00390000bc8c783b */ /* 0x010fe60000004200 */
[----:B------:R-:W-:Y:S01]  /*e860*/  MOV R3, R0 ;  /* 0x0000000000037202 */ /* 0x000fe20000000f00 */
[----:B------:R-:W-:Y:S02]  /*e870*/  FADD.FTZ R157, R157, R154 ;  /* 0x0000009a9d9d7221 */ /* 0x000fe40000010000 */
[----:B------:R-:W-:Y:S01]  /*e880*/  FADD.FTZ R161, R161, R158 ;  /* 0x0000009ea1a17221 */ /* 0x000fe20000010000 */
[C---:B------:R-:W-:Y:S01]  /*e890*/  HMMA.16816.F32 R124, R12.reuse, R34, R124 ;  /* 0x000000220c7c723c */ /* 0x040fe2000000187c */
[----:B------:R-:W-:Y:S01]  /*e8a0*/  LDSM.16.MT88.4 R32, [R190+0x1100] ;  /* 0x00110000be20783b */ /* 0x000fe20000004200 */
[----:B------:R-:W-:Y:S02]  /*e8b0*/  MUFU.EX2 R166, R166 ;  /* 0x000000a600a67308 */ /* 0x000fe40000000800 */
[----:B------:R-:W-:Y:S02]  /*e8c0*/  FADD.FTZ R156, R156, R157 ;  /* 0x0000009d9c9c7221 */ /* 0x000fe40000010000 */
[----:B------:R-:W-:Y:S02]  /*e8d0*/  FADD.FTZ R160, R160, R161 ;  /* 0x000000a1a0a07221 */ /* 0x000fe40000010000 */
[C---:B------:R-:W-:Y:S04]  /*e8e0*/  HMMA.16816.F32 R36, R12.reuse, R128, R36 ;  /* 0x000000800c24723c */ /* 0x040fe80000001824 */
[----:B------:R-:W4:Y:S01]  /*e8f0*/  MUFU.EX2 R165, R165 ;  /* 0x000000a500a57308 */ /* 0x000f220000000800 */
[----:B------:R-:W-:Y:S02]  /*e900*/  FADD.FTZ R159, R159, R156 ;  /* 0x0000009c9f9f7221 */ /* 0x000fe40000010000 */
[----:B------:R-:W-:Y:S01]  /*e910*/  FADD.FTZ R163, R163, R160 ;  /* 0x000000a0a3a37221 */ /* 0x000fe20000010000 */
[C---:B------:R-:W-:Y:S01]  /*e920*/  HMMA.16816.F32 R40, R12.reuse, R130, R40 ;  /* 0x000000820c28723c */ /* 0x040fe20000001828 */
[----:B------:R-:W-:Y:S05]  /*e930*/  LDSM.16.MT88.4 R128, [R188+0x1100] ;  /* 0x00110000bc80783b */ /* 0x000fea0000004200 */
[----:B------:R-:W1:Y:S02]  /*e940*/  MUFU.EX2 R167, R167 ;  /* 0x000000a700a77308 */ /* 0x000e640000000800 */
[C---:B------:R-:W-:Y:S08]  /*e950*/  HMMA.16816.F32 R44, R12.reuse, R132, R44 ;  /* 0x000000840c2c723c */ /* 0x040ff0000000182c */
[C---:B------:R-:W-:Y:S01]  /*e960*/  HMMA.16816.F32 R48, R12.reuse, R134, R48 ;  /* 0x000000860c30723c */ /* 0x040fe20000001830 */
[----:B------:R-:W-:Y:S01]  /*e970*/  LDSM.16.MT88.4 R132, [R190+0x3100] ;  /* 0x00310000be84783b */ /* 0x000fe20000004200 */
[----:B------:R-:W-:Y:S06]  /*e980*/  MUFU.EX2 R171, R171 ;  /* 0x000000ab00ab7308 */ /* 0x000fec0000000800 */
[C---:B------:R-:W-:Y:S04]  /*e990*/  HMMA.16816.F32 R52, R12.reuse, R136, R52 ;  /* 0x000000880c34723c */ /* 0x040fe80000001834 */
[----:B------:R-:W2:Y:S04]  /*e9a0*/  MUFU.EX2 R174, R155 ;  /* 0x0000009b00ae7308 */ /* 0x000ea80000000800 */
        /* <DEDUP_REMOVED lines=10> */
[----:B------:R-:W3:Y:S07]  /*ea50*/  LDSM.16.MT88.4 R24, [R189+0x1100] ;  /* 0x00110000bd18783b */ /* 0x000eee0000004200 */
[C---:B------:R-:W-:Y:S08]  /*ea60*/  HMMA.16816.F32 R84, R12.reuse, R28, R84 ;  /* 0x0000001c0c54723c */ /* 0x040ff00000001854 */
[C---:B------:R-:W-:Y:S01]  /*ea70*/  HMMA.16816.F32 R88, R12.reuse, R30, R88 ;  /* 0x0000001e0c58723c */ /* 0x040fe20000001858 */
[----:B------:R-:W3:Y:S07]  /*ea80*/  LDSM.16.MT88.4 R28, [R195+0x3100] ;  /* 0x00310000c31c783b */ /* 0x000eee0000004200 */
[C---:B-1----:R-:W-:Y:S08]  /*ea90*/  HMMA.16816.F32 R92, R12.reuse, R16, R92 ;  /* 0x000000100c5c723c */ /* 0x042ff0000000185c */
[----:B------:R-:W-:Y:S01]  /*eaa0*/  HMMA.16816.F32 R96, R12, R18, R96 ;  /* 0x000000120c60723c */ /* 0x000fe20000001860 */
[----:B------:R-:W1:Y:S06]  /*eab0*/  LDSM.16.MT88.4 R16, [R188+0x3100] ;  /* 0x00310000bc10783b */ /* 0x000e6c0000004200 */
[----:B--2---:R-:W-:Y:S01]  /*eac0*/  F2FP.PACK_AB R12, R173, R168 ;  /* 0x000000a8ad0c723e */ /* 0x004fe200000000ff */
[----:B------:R-:W-:Y:S01]  /*ead0*/  FADD.FTZ R168, R168, R159 ;  /* 0x0000009fa8a87221 */ /* 0x000fe20000010000 */
[----:B-----5:R-:W-:Y:S03]  /*eae0*/  F2FP.PACK_AB R14, R175, R164 ;  /* 0x000000a4af0e723e */ /* 0x020fe600000000ff */
[----:B------:R-:W-:Y:S01]  /*eaf0*/  F2FP.PACK_AB R13, R169, R162 ;  /* 0x000000a2a90d723e */ /* 0x000fe200000000ff */
[----:B------:R-:W-:Y:S01]  /*eb00*/  FADD.FTZ R162, R162, R163 ;  /* 0x000000a3a2a27221 */ /* 0x000fe20000010000 */
[----:B----4-:R-:W-:Y:S01]  /*eb10*/  F2FP.PACK_AB R15, R165, R166 ;  /* 0x000000a6a50f723e */ /* 0x010fe200000000ff */
[----:B------:R-:W-:Y:S02]  /*eb20*/  FADD.FTZ R173, R173, R168 ;  /* 0x000000a8adad7221 */ /* 0x000fe40000010000 */
[----:B------:R-:W-:Y:S02]  /*eb30*/  FADD.FTZ R169, R169, R162 ;  /* 0x000000a2a9a97221 */ /* 0x000fe40000010000 */
[----:B------:R-:W-:Y:S02]  /*eb40*/  FADD.FTZ R164, R164, R173 ;  /* 0x000000ada4a47221 */ /* 0x000fe40000010000 */
[C---:B---3--:R-:W-:Y:S03]  /*eb50*/  HMMA.16816.F32 R4, R12.reuse, R20, R4 ;  /* 0x000000140c04723c */ /* 0x048fe60000001804 */
[----:B------:R-:W-:Y:S02]  /*eb60*/  FADD.FTZ R2, R166, R169 ;  /* 0x000000a9a6027221 */ /* 0x000fe40000010000 */
[----:B------:R-:W-:Y:S02]  /*eb70*/  FADD.FTZ R164, R175, R164 ;  /* 0x000000a4afa47221 */ /* 0x000fe40000010000 */
[----:B------:R-:W-:Y:S01]  /*eb80*/  FADD.FTZ R2, R165, R2 ;  /* 0x00000002a5027221 */ /* 0x000fe20000010000 */
[C---:B------:R-:W-:Y:S01]  /*eb90*/  HMMA.16816.F32 R100, R12.reuse, R22, R100 ;  /* 0x000000160c64723c */ /* 0x040fe20000001864 */
[----:B------:R-:W2:Y:S07]  /*eba0*/  LDSM.16.MT88.4 R20, [R195+0x5100] ;  /* 0x00510000c314783b */ /* 0x000eae0000004200 */
[C---:B------:R-:W-:Y:S08]  /*ebb0*/  HMMA.16816.F32 R104, R12.reuse, R32, R104 ;  /* 0x000000200c68723c */ /* 0x040ff00000001868 */
[C---:B------:R-:W-:Y:S01]  /*ebc0*/  HMMA.16816.F32 R108, R12.reuse, R34, R108 ;  /* 0x000000220c6c723c */ /* 0x040fe2000000186c */
[----:B------:R-:W-:Y:S07]  /*ebd0*/  LDSM.16.MT88.4 R32, [R188+0x1900] ;  /* 0x00190000bc20783b */ /* 0x000fee0000004200 */
[C---:B------:R-:W-:Y:S08]  /*ebe0*/  HMMA.16816.F32 R112, R12.reuse, R24, R112 ;  /* 0x000000180c70723c */ /* 0x040ff00000001870 */
[C---:B------:R-:W-:Y:S01]  /*ebf0*/  HMMA.16816.F32 R116, R12.reuse, R26, R116 ;  /* 0x0000001a0c74723c */ /* 0x040fe20000001874 */
[----:B------:R-:W3:Y:S07]  /*ec00*/  LDSM.16.MT88.4 R24, [R190+0x5100] ;  /* 0x00510000be18783b */ /* 0x000eee0000004200 */
[C---:B------:R-:W-:Y:S08]  /*ec10*/  HMMA.16816.F32 R120, R12.reuse, R128, R120 ;  /* 0x000000800c78723c */ /* 0x040ff00000001878 */
[C---:B------:R-:W-:Y:S08]  /*ec20*/  HMMA.16816.F32 R124, R12.reuse, R130, R124 ;  /* 0x000000820c7c723c */ /* 0x040ff0000000187c */
[C---:B------:R-:W-:Y:S08]  /*ec30*/  HMMA.16816.F32 R36, R12.reuse, R28, R36 ;  /* 0x0000001c0c24723c */ /* 0x040ff00000001824 */
[C---:B------:R-:W-:Y:S01]  /*ec40*/  HMMA.16816.F32 R40, R12.reuse, R30, R40 ;  /* 0x0000001e0c28723c */ /* 0x040fe20000001828 */
[----:B------:R-:W4:Y:S07]  /*ec50*/  LDSM.16.MT88.4 R28, [R189+0x5100] ;  /* 0x00510000bd1c783b */ /* 0x000f2e0000004200 */
        /* <DEDUP_REMOVED lines=27> */
[----:B------:R-:W-:Y:S01]  /*ee10*/  FADD.FTZ R170, R170, R167 ;  /* 0x000000a7aaaa7221 */ /* 0x000fe20000010000 */
[----:B------:R-:W-:Y:S01]  /*ee20*/  MOV R2, R8 ;  /* 0x0000000800027202 */ /* 0x000fe20000000f00 */
[----:B------:R-:W-:Y:S02]  /*ee30*/  FADD.FTZ R214, R214, R213 ;  /* 0x000000d5d6d67221 */ /* 0x000fe40000010000 */
[----:B------:R-:W-:Y:S02]  /*ee40*/  FADD.FTZ R171, R171, R170 ;  /* 0x000000aaabab7221 */ /* 0x000fe40000010000 */
[C---:B--2---:R-:W-:Y:S01]  /*ee50*/  HMMA.16816.F32 R128, R12.reuse, R20, R4 ;  /* 0x000000140c80723c */ /* 0x044fe20000001804 */
[----:B------:R-:W2:Y:S02]  /*ee60*/  LDSM.16.MT88.4 R4, [R190+0x5900] ;  /* 0x00590000be04783b */ /* 0x000ea40000004200 */
[----:B------:R-:W-:Y:S02]  /*ee70*/  FADD.FTZ R207, R215, R214 ;  /* 0x000000d6d7cf7221 */ /* 0x000fe40000010000 */
[----:B------:R-:W-:Y:S02]  /*ee80*/  FADD.FTZ R206, R174, R171 ;  /* 0x000000abaece7221 */ /* 0x000fe40000010000 */
[----:B------:R-:W-:Y:S01]  /*ee90*/  FADD.FTZ R207, R216, R207 ;  /* 0x000000cfd8cf7221 */ /* 0x000fe20000010000 */
[C---:B------:R-:W-:Y:S01]  /*eea0*/  HMMA.16816.F32 R100, R12.reuse, R22, R100 ;  /* 0x000000160c64723c */ /* 0x040fe20000001864 */
[----:B------:R-:W5:Y:S07]  /*eeb0*/  LDSM.16.MT88.4 R20, [R189+0x5900] ;  /* 0x00590000bd14783b */ /* 0x000f6e0000004200 */
[C---:B---3--:R-:W-:Y:S08]  /*eec0*/  HMMA.16816.F32 R104, R12.reuse, R24, R104 ;  /* 0x000000180c68723c */ /* 0x048ff00000001868 */
[C---:B------:R-:W-:Y:S08]  /*eed0*/  HMMA.16816.F32 R108, R12.reuse, R26, R108 ;  /* 0x0000001a0c6c723c */ /* 0x040ff0000000186c */
[C---:B----4-:R-:W-:Y:S08]  /*eee0*/  HMMA.16816.F32 R112, R12.reuse, R28, R112 ;  /* 0x0000001c0c70723c */ /* 0x050ff00000001870 */
        /* <DEDUP_REMOVED lines=15> */
[C---:B------:R-:W-:Y:S08]  /*efe0*/  HMMA.16816.F32 R80, R12.reuse, R6, R80 ;  /* 0x000000060c50723c */ /* 0x040ff00000001850 */
[C---:B-----5:R-:W-:Y:S08]  /*eff0*/  HMMA.16816.F32 R84, R12.reuse, R20, R84 ;  /* 0x000000140c54723c */ /* 0x060ff00000001854 */
[C---:B------:R-:W-:Y:S08]  /*f000*/  HMMA.16816.F32 R88, R12.reuse, R22, R88 ;  /* 0x000000160c58723c */ /* 0x040ff00000001858 */
[C---:B-1----:R-:W-:Y:S08]  /*f010*/  HMMA.16816.F32 R92, R12.reuse, R16, R92 ;  /* 0x000000100c5c723c */ /* 0x042ff0000000185c */
[----:B------:R-:W-:Y:S01]  /*f020*/  HMMA.16816.F32 R96, R12, R18, R96 ;  /* 0x000000120c60723c */ /* 0x000fe20000001860 */
[----:B------:R-:W-:-:S07]  /*f030*/  @P0 BRA `(.L_x_3521) ;  /* 0xffffc9e000000947 */ /* 0x000fce000383ffff */
.L_x_3511:
[----:B------:R-:W1:Y:S01]  /*f040*/  SHFL.BFLY PT, R3, R206, 0x2, 0x1f ;  /* 0x0c401f00ce037f89 */ /* 0x000e6200000e0000 */
[----:B------:R-:W-:-:S02]  /*f050*/  MOV R2, RZ ;  /* 0x000000ff00027202 */ /* 0x000fc40000000f00 */
[----:B------:R-:W-:Y:S01]  /*f060*/  MOV R4, RZ ;  /* 0x000000ff00047202 */ /* 0x000fe20000000f00 */
[----:B------:R-:W2:Y:S01]  /*f070*/  SHFL.BFLY PT, R10, R207, 0x2, 0x1f ;  /* 0x0c401f00cf0a7f89 */ /* 0x000ea200000e0000 */
[----:B------:R-:W-:Y:S02]  /*f080*/  MOV R7, 0xff800000 ;  /* 0xff80000000077802 */ /* 0x000fe40000000f00 */
        /* <DEDUP_REMOVED lines=17> */
[----:B------:R-:W-:Y:S01]  /*f1a0*/  FMUL.FTZ R101, R2, R101 ;  /* 0x0000006502657220 */ /* 0x000fe20000410000 */
        /* <DEDUP_REMOVED lines=100> */
.L_x_3473:
        /* <DEDUP_REMOVED lines=261> */
.L_x_3524:
[----:B------:R-:W-:Y:S05]  /*10840*/  BSYNC B0 ;  /* 0x0000000000007941 */ /* 0x000fea0003800000 */
.L_x_3523:
        /* <DEDUP_REMOVED lines=146> */
.L_x_3522:
        /* <DEDUP_REMOVED lines=50> */
.L_x_3525:
        /* <DEDUP_REMOVED lines=15> */
.L_x_6251:


//--------------------- .text._ZN7cutlass13device_kernelIN5flash19enable_sm80_to_sm89INS1_16FlashAttnFwdSm80INS1_25CollectiveMainloopFwdSm80ILi8ELi1ELb0EN4cute5tupleIJNS5_1CILi128EEENS7_ILi64EEENS7_ILi192EEEEEELi192ENS_6half_tEfNS_4arch4Sm80ELb0ELb1ELb0ELb1ELb1ELb0ELb1ELb1EEENS1_21CollectiveEpilogueFwdINS6_IJS8_SA_S9_EEENS6_IJNS7_ILi1EEESI_SI_EEESC_SE_Li256ELb1ELb1ELb1ELb0EEENS1_36VarlenDynamicPersistentTileSchedulerILi128ELi64ELi256ELi256ELb1ELb1ELb0ELb1ELb0ELb1EEEEEEEEEvNT_6ParamsE --------------------------
	.section	.text._ZN7cutlass13device_kernelIN5flash19enable_sm80_to_sm89INS1_16FlashAttnFwdSm80INS1_25CollectiveMainloopFwdSm80ILi8ELi1ELb0EN4cute5tupleIJNS5_1CILi128EEENS7_ILi64EEENS7_ILi192EEEEEELi192ENS_6half_tEfNS_4arch4Sm80ELb0ELb1ELb0ELb1ELb1ELb0ELb1ELb1EEENS1_21CollectiveEpilogueFwdINS6_IJS8_SA_S9_EEENS6_IJNS7_ILi1EEESI_SI_EEESC_SE_Li256ELb1ELb1ELb1ELb0EEENS1_36VarlenDynamicPersistentTileSchedulerILi128ELi64ELi256ELi256ELb1ELb1ELb0ELb1ELb0ELb1EEEEEEEEEvNT_6ParamsE,"ax",@progbits
	.sectioninfo	@"SHI_REGISTERS=255"
	.align	128
.text._ZN7cutlass13device_kernelIN5flash19enable_sm80_to_sm89INS1_16FlashAttnFwdSm80INS1_25CollectiveMainloopFwdSm80ILi8ELi1ELb0EN4cute5tupleIJNS5_1CILi128EEENS7_ILi64EEENS7_ILi192EEEEEELi192ENS_6half_tEfNS_4arch4Sm80ELb0ELb1ELb0ELb1ELb1ELb0ELb1ELb1EEENS1_21CollectiveEpilogueFwdINS6_IJS8_SA_S9_EEENS6_IJNS7_ILi1EEESI_SI_EEESC_SE_Li256ELb1ELb1ELb1ELb0EEENS1_36VarlenDynamicPersistentTileSchedulerILi128ELi64ELi256ELi256ELb1ELb1ELb0ELb1ELb0ELb1EEEEEEEEEvNT_6ParamsE:
        .type           _ZN7cutlass13device_kernelIN5flash19enable_sm80_to_sm89INS1_16FlashAttnFwdSm80INS1_25CollectiveMainloopFwdSm80ILi8ELi1ELb0EN4cute5tupleIJNS5_1CILi128EEENS7_ILi64EEENS7_ILi192EEEEEELi192ENS_6half_tEfNS_4arch4Sm80ELb0ELb1ELb0ELb1ELb1ELb0ELb1ELb1EEENS1_21CollectiveEpilogueFwdINS6_IJS8_SA_S9_EEENS6_IJNS7_ILi1EEESI_SI_EEESC_SE_Li256ELb1ELb1ELb1ELb0EEENS1_36VarlenDynamicPersistentTileSchedulerILi128ELi64ELi256ELi256ELb1ELb1ELb0ELb1ELb0ELb1EEEEEEEEEvNT_6ParamsE,@function
        .size           _ZN7cutlass13device_kernelIN5flash19enable_sm80_to_sm89INS1_16FlashAttnFwdSm80INS1_25CollectiveMainloopFwdSm80ILi8ELi1ELb0EN4cute5tupleIJNS5_1CILi128EEENS7_ILi64EEENS7_ILi192EEEEEELi192ENS_6half_tEfNS_4arch4Sm80ELb0ELb1ELb0ELb1ELb1ELb0ELb1ELb1EEENS1_21CollectiveEpilogueFwdINS6_IJS8_SA_S9_EEENS6_IJNS7_ILi1EEESI_SI_EEESC_SE_Li256ELb1ELb1ELb1ELb0EEENS1_36VarlenDynamicPersistentTileSchedulerILi128ELi64ELi256ELi256ELb1ELb1ELb0ELb1ELb0ELb1EEEEEEEEEvNT_6ParamsE,(.L_x_6252 - _ZN7cutlass13device_kernelIN5flash19enable_sm80_to_sm89INS1_16FlashAttnFwdSm80INS1_25CollectiveMainloopFwdSm80ILi8ELi1ELb0EN4cute5tupleIJNS5_1CILi128EEENS7_ILi64EEENS7_ILi192EEEEEELi192ENS_6half_tEfNS_4arch4Sm80ELb0ELb1ELb0ELb1ELb1ELb0ELb1ELb1EEENS1_21CollectiveEpilogueFwdINS6_IJS8_SA_S9_EEENS6_IJNS7_ILi1EEESI_SI_EEESC_SE_Li256ELb1ELb1ELb1ELb0EEENS1_36VarlenDynamicPersistentTileSchedulerILi128ELi64ELi256ELi256ELb1ELb1ELb0ELb1ELb0ELb1EEEEEEEEEvNT_6ParamsE)
        .other          _ZN7cutlass13device_kernelIN5flash19enable_sm80_to_sm89INS1_16FlashAttnFwdSm80INS1_25CollectiveMainloopFwdSm80ILi8ELi1ELb0EN4cute5tupleIJNS5_1CILi128EEENS7_ILi64EEENS7_ILi192EEEEEELi192ENS_6half_tEfNS_4arch4Sm80ELb0ELb1ELb0ELb1ELb1ELb0ELb1ELb1EEENS1_21CollectiveEpilogueFwdINS6_IJS8_SA_S9_EEENS6_IJNS7_ILi1EEESI_SI_EEESC_SE_Li256ELb1ELb1ELb1ELb0EEENS1_36VarlenDynamicPersistentTileSchedulerILi128ELi64ELi256ELi256ELb1ELb1ELb0ELb1ELb0ELb1EEEEEEEEEvNT_6ParamsE,@"STO_CUDA_ENTRY STV_DEFAULT"
_ZN7cutlass13device_kernelIN5flash19enable_sm80_to_sm89INS1_16FlashAttnFwdSm80INS1_25CollectiveMainloopFwdSm80ILi8ELi1ELb0EN4cute5tupleIJNS5_1CILi128EEENS7_ILi64EEENS7_ILi192EEEEEELi192ENS_6half_tEfNS_4arch4Sm80ELb0ELb1ELb0ELb1ELb1ELb0ELb1ELb1EEENS1_21CollectiveEpilogueFwdINS6_IJS8_SA_S9_EEENS6_IJNS7_ILi1EEESI_SI_EEESC_SE_Li256ELb1ELb1ELb1ELb0EEENS1_36VarlenDynamicPersistentTileSchedulerILi128ELi64ELi256ELi256ELb1ELb1ELb0ELb1ELb0ELb1EEEEEEEEEvNT_6ParamsE:
        /* <DEDUP_REMOVED lines=52> */
.L_x_3531:
        /* <DEDUP_REMOVED lines=16> */
.L_x_3707:
        /* <DEDUP_REMOVED lines=16> */
.L_x_3708:
[----:B---3--:R-:W-:-:S05]  /*0540*/  IMAD R0, R0, c[0x0][0x538], RZ ;  /* 0x00014e0000007a24 */ /* 0x008fca00078e02ff */
[----:B------:R-:W-:-:S04]  /*0550*/  IADD3 R6, R0, R6, RZ ;  /* 0x0000000600067210 */ /* 0x000fc80007ffe0ff */
[----:B------:R-:W-:-:S13]  /*0560*/  ISETP.GT.AND P0, PT, R6, UR4, PT ;  /* 0x0000000406007c0c */ /* 0x000fda000bf04270 */
[----:B-12---:R-:W-:Y:S05]  /*0570*/  @!P0 BRA `(.L_x_3531) ;  /* 0xfffffdc000008947 */ /* 0x006fea000383ffff */
.L_x_3527:
[----:B------:R-:W-:-:S05]  /*0580*/  IADD3 R10, -R0, R6, RZ ;  /* 0x00000006000a7210 */ /* 0x000fca0007ffe1ff */
[----:B------:R-:W-:-:S05]  /*0590*/  IMAD R0, R4, c[0x0][0x538], R10 ;  /* 0x00014e0004007a24 */ /* 0x000fca00078e020a */
[----:B------:R-:W-:Y:S01]  /*05a0*/  ISETP.GT.AND P0, PT, R0, UR4, PT ;  /* 0x0000000400007c0c */ /* 0x000fe2000bf04270 */
[----:B------:R-:W-:-:S12]  /*05b0*/  BRA.DIV ~URZ, `(.L_x_3532) ;  /* 0x000150c27f007947 */ /* 0x000fd8000b800000 */
[----:B------:R-:W-:-:S04]  /*05c0*/  VOTE.ANY R6, PT, !P0 ;  /* 0x0000000000067806 */ /* 0x000fc800040e0100 */
.L_x_3709:
[----:B------:R-:W2:Y:S02]  /*05d0*/  POPC R0, R6 ;  /* 0x0000000600007309 */ /* 0x000ea40000000000 */
[----:B-12---:R-:W-:Y:S01]  /*05e0*/  IADD3 R215, R0, R7, RZ ;  /* 0x0000000700d77210 */ /* 0x006fe20007ffe0ff */
[----:B------:R-:W-:Y:S05]  /*05f0*/  BRA.DIV ~URZ, `(.L_x_3533) ;  /* 0x000150d27f007947 */ /* 0x000fea000b800000 */
[----:B------:R1:W2:Y:S01]  /*0600*/  SHFL.IDX PT, R12, R9, R0, 0x1f ;  /* 0x00001f00090c7589 */ /* 0x0002a200000e0000 */
[----:B------:R-:W-:-:S03]  /*0610*/  MOV R5, RZ ;  /* 0x000000ff00057202 */ /* 0x000fc60000000f00 */
[----:B------:R1:W3:Y:S04]  /*0620*/  SHFL.IDX PT, R9, R8, R0, 0x1f ;  /* 0x00001f0008097589 */ /* 0x0002e800000e0000 */
.L_x_3710:
[----:B------:R-:W-:Y:S01]  /*0630*/  ISETP.NE.AND P0, PT, R6, RZ, PT ;  /* 0x000000ff0600720c */ /* 0x000fe20003f05270 */
[----:B------:R-:W-:-:S12]  /*0640*/  BSSY B0, `(.L_x_3534) ;  /* 0x0000005000007945 */ /* 0x000fd80003800000 */
[----:B------:R-:W-:Y:S05]  /*0650*/  @!P0 BRA `(.L_x_3535) ;  /* 0x0000003000008947 */ /* 0x000fea0003800000 */
[----:B-1----:R-:W-:Y:S01]  /*0660*/  IADD3 R0, R0, -0x1, RZ ;  /* 0xffffffff00007810 */ /* 0x002fe20007ffe0ff */
[----:B------:R-:W-:Y:S05]  /*0670*/  BRA.DIV ~URZ, `(.L_x_3536) ;  /* 0x000151327f007947 */ /* 0x000fea000b800000 */
[----:B------:R1:W4:Y:S02]  /*0680*/  SHFL.IDX PT, R5, R4, R0, 0x1f ;  /* 0x00001f0004057589 */ /* 0x00032400000e0000 */
.L_x_3535:
[----:B------:R-:W-:Y:S05]  /*0690*/  BSYNC B0 ;  /* 0x0000000000007941 */ /* 0x000fea0003800000 */
.L_x_3534:
        /* <DEDUP_REMOVED lines=67> */
.L_x_3538:
        /* <DEDUP_REMOVED lines=68> */
.L_x_3539:
[----:B------:R-:W-:Y:S05]  /*0f10*/  BSYNC B0 ;  /* 0x0000000000007941 */ /* 0x000fea0003800000 */
.L_x_3537:
[----:B------:R-:W-:-:S04]  /*0f20*/  LOP3.LUT R0, RZ, R0, RZ, 0x33, !PT ;  /* 0x00000000ff007212 */ /* 0x000fc800078e33ff */
[----:B------:R-:W-:Y:S01]  /*0f30*/  IADD3 R213, R0, R12, RZ ;  /* 0x0000000c00d57210 */ /* 0x000fe20007ffe0ff */
[----:B------:R-:W-:Y:S05]  /*0f40*/  BRA `(.L_x_3540) ;  /* 0x0000004000007947 */ /* 0x000fea0003800000 */
.L_x_3528:
[----:B-1----:R-:W-:Y:S01]  /*0f50*/  IMAD.MOV.U32 R213, RZ, RZ, RZ ;  /* 0x000000ffffd57224 */ /* 0x002fe200078e00ff */
[----:B------:R-:W-:Y:S01]  /*0f60*/  MOV R214, RZ ;  /* 0x000000ff00d67202 */ /* 0x000fe20000000f00 */
[----:B------:R-:W-:Y:S01]  /*0f70*/  IMAD.U32 R212, RZ, RZ, UR4 ;  /* 0x00000004ffd47e24 */ /* 0x000fe2000f8e00ff */
[----:B------:R-:W-:Y:S02]  /*0f80*/  MOV R215, c[0x0][0x53c] ;  /* 0x00014f0000d77a02 */ /* 0x000fe40000000f00 */
.L_x_3540:
[----:B------:R-:W-:Y:S01]  /*0f90*/  ISETP.NE.AND P0, PT, R13, RZ, PT ;  /* 0x000000ff0d00720c */ /* 0x000fe20003f05270 */
[----:B------:R-:W-:-:S12]  /*0fa0*/  WARPSYNC 0xffffffff ;  /* 0xffffffff00007948 */ /* 0x000fd80003800000 */
[----:B------:R1:W-:Y:S04]  /*0fb0*/  @!P0 STS.128 [0x18100], R212 ;  /* 0x018100d4ff008388 */ /* 0x0003e80000000c00 */
[----:B------:R-:W-:Y:S06]  /*0fc0*/  BAR.ARV 0x5, 0x100 ;  /* 0x0144000000007b1d */ /* 0x000fec0000002000 */
.L_x_3526:
        /* <DEDUP_REMOVED lines=74> */
[----:B------:R-:W-:Y:S01]  /*1470*/  IMAD.MOV.U32 R10, RZ, RZ, 0x40 ;  /* 0x00000040ff0a7424 */ /* 0x000fe200078e00ff */
[----:B------:R-:W-:Y:S01]  /*1480*/  LEA.HI R3, R4, R4, RZ, 0x1d ;  /* 0x0000000404037211 */ /* 0x000fe200078fe8ff */
[----:B------:R1:W-:Y:S01]  /*1490*/  STL [R1+0x10], R15 ;  /* 0x0000100f01007387 */ /* 0x0003e20000100800 */
[----:B------:R-:W-:Y:S01]  /*14a0*/  LOP3.LUT R2, R6, R2, RZ, 0x3c, !PT ;  /* 0x0000000206027212 */ /* 0x000fe200078e3cff */
[----:B------:R-:W-:Y:S01]  /*14b0*/  IMAD R0, R14, 0x200, R13 ;  /* 0x000002000e007824 */ /* 0x000fe200078e020d */
[----:B------:R-:W-:Y:S01]  /*14c0*/  LOP3.LUT R4, R7, 0xfffffe00, RZ, 0xc0, !PT ;  /* 0xfffffe0007047812 */ /* 0x000fe200078ec0ff */
[----:B------:R-:W-:Y:S01]  /*14d0*/  IMAD.IADD R7, R5, 0x1, R3 ;  /* 0x0000000105077824 */ /* 0x000fe200078e0203 */
[----:B------:R-:W-:Y:S01]  /*14e0*/  IADD3 R191, R182, 0x40, RZ ;  /* 0x00000040b6bf7810 */ /* 0x000fe20007ffe0ff */
[----:B------:R-:W-:Y:S01]  /*14f0*/  IMAD R211, R211, 0x8, R15 ;  /* 0x00000008d3d37824 */ /* 0x000fe200078e020f */
[CC--:B------:R-:W-:Y:S01]  /*1500*/  IADD3 R3, R2.reuse, R4.reuse, R8 ;  /* 0x0000000402037210 */ /* 0x0c0fe20007ffe008 */
[----:B------:R-:W-:Y:S01]  /*1510*/  IMAD.MOV.U32 R8, RZ, RZ, 0x20 ;  /* 0x00000020ff087424 */ /* 0x000fe200078e00ff */
[----:B------:R-:W-:-:S02]  /*1520*/  LOP3.LUT R4, R2, R4, RZ, 0xfc, !PT ;  /* 0x0000000402047212 */ /* 0x000fc400078efcff */
[----:B------:R-:W-:Y:S02]  /*1530*/  LOP3.LUT R2, R12, 0x7ffffffc, RZ, 0xc0, !PT ;  /* 0x7ffffffc0c027812 */ /* 0x000fe400078ec0ff */
[----:B------:R-:W-:Y:S02]  /*1540*/  SHF.R.S32.HI R5, RZ, 0x1f, R191 ;  /* 0x0000001fff057819 */ /* 0x000fe400000114bf */
[----:B------:R-:W-:Y:S01]  /*1550*/  SEL R5, R8, 0xffffffe0, !P1 ;  /* 0xffffffe008057807 */ /* 0x000fe20004800000 */
[----:B------:R-:W-:Y:S01]  /*1560*/  IMAD.IADD R2, R16, 0x1, -R2 ;  /* 0x0000000110027824 */ /* 0x000fe200078e0a02 */
[----:B------:R-:W-:Y:S02]  /*1570*/  LEA R227, R7, 0x80, 0x1 ;  /* 0x0000008007e37811 */ /* 0x000fe400078e08ff */
[----:B------:R-:W-:Y:S01]  /*1580*/  IADD3 R192, R182, 0x80, RZ ;  /* 0x00000080b6c07810 */ /* 0x000fe20007ffe0ff */
[----:B------:R-:W-:Y:S01]  /*1590*/  IMAD.SHL.U32 R198, R2, 0x2, RZ ;  /* 0x0000000202c67824 */ /* 0x000fe200078e00ff */
[----:B------:R-:W-:Y:S01]  /*15a0*/  SEL R2, R8, 0xffffffe0, !P4 ;  /* 0xffffffe008027807 */ /* 0x000fe20006000000 */
[C---:B------:R-:W-:Y:S01]  /*15b0*/  IMAD.IADD R230, R227.reuse, 0x1, R5 ;  /* 0x00000001e3e67824 */ /* 0x040fe200078e0205 */
[----:B------:R-:W-:-:S02]  /*15c0*/  IADD3 R228, R227, -0x10, RZ ;  /* 0xfffffff0e3e47810 */ /* 0x000fc40007ffe0ff */
        /* <DEDUP_REMOVED lines=9> */
[----:B------:R-:W-:Y:S02]  /*1660*/  SHF.R.S32.HI R7, RZ, 0x1f, R8 ;  /* 0x0000001fff077819 */ /* 0x000fe40000011408 */
[C---:B------:R-:W-:Y:S02]  /*1670*/  IADD3 R239, R198.reuse, 0x78, RZ ;  /* 0x00000078c6ef7810 */ /* 0x040fe40007ffe0ff */
[----:B------:R-:W-:-:S02]  /*1680*/  IADD3 R238, R198, 0x80, RZ ;  /* 0x00000080c6ee7810 */ /* 0x000fc40007ffe0ff */
[----:B------:R-:W-:Y:S02]  /*1690*/  SHF.R.S32.HI R8, RZ, 0x1f, R251 ;  /* 0x0000001fff087819 */ /* 0x000fe400000114fb */
[----:B------:R-:W-:Y:S02]  /*16a0*/  SHF.R.S32.HI R7, RZ, 0x1f, R250 ;  /* 0x0000001fff077819 */ /* 0x000fe400000114fa */
[----:B------:R-:W-:Y:S02]  /*16b0*/  SHF.R.S32.HI R6, RZ, 0x1f, R192 ;  /* 0x0000001fff067819 */ /* 0x000fe400000114c0 */
[C---:B------:R-:W-:Y:S02]  /*16c0*/  IADD3 R236, R198.reuse, 0x90, RZ ;  /* 0x00000090c6ec7810 */ /* 0x040fe40007ffe0ff */
[----:B------:R-:W-:Y:S02]  /*16d0*/  IADD3 R235, R198, 0x98, RZ ;  /* 0x00000098c6eb7810 */ /* 0x000fe40007ffe0ff */
[----:B------:R-:W-:-:S02]  /*16e0*/  SHF.R.S32.HI R8, RZ, 0x1f, R248 ;  /* 0x0000001fff087819 */ /* 0x000fc400000114f8 */
[----:B------:R-:W-:Y:S02]  /*16f0*/  SHF.R.S32.HI R7, RZ, 0x1f, R247 ;  /* 0x0000001fff077819 */ /* 0x000fe400000114f7 */
[----:B------:R-:W-:Y:S02]  /*1700*/  @P0 IADD3 R228, R227, 0x10, RZ ;  /* 0x00000010e3e40810 */ /* 0x000fe40007ffe0ff */
[----:B------:R-:W-:Y:S02]  /*1710*/  SEL R6, R10, 0xffffffc0, !P2 ;  /* 0xffffffc00a067807 */ /* 0x000fe40005000000 */
[C---:B------:R-:W-:Y:S01]  /*1720*/  IADD3 R233, R198.reuse, 0xa8, RZ ;  /* 0x000000a8c6e97810 */ /* 0x040fe20007ffe0ff */
[----:B------:R-:W-:Y:S01]  /*1730*/  IMAD.IADD R229, R5, 0x1, R228 ;  /* 0x0000000105e57824 */ /* 0x000fe200078e02e4 */
[----:B------:R-:W-:Y:S02]  /*1740*/  IADD3 R232, R198, 0xb0, RZ ;  /* 0x000000b0c6e87810 */ /* 0x000fe40007ffe0ff */
[----:B------:R-:W-:-:S02]  /*1750*/  SHF.R.S32.HI R8, RZ, 0x1f, R245 ;  /* 0x0000001fff087819 */ /* 0x000fc400000114f5 */
[----:B------:R-:W-:Y:S02]  /*1760*/  SHF.R.S32.HI R7, RZ, 0x1f, R244 ;  /* 0x0000001fff077819 */ /* 0x000fe400000114f4 */
[----:B------:R-:W-:Y:S02]  /*1770*/  IADD3 R231, R198, 0xb8, RZ ;  /* 0x000000b8c6e77810 */ /* 0x000fe40007ffe0ff */
[----:B------:R-:W-:Y:S02]  /*1780*/  SHF.R.S32.HI R8, RZ, 0x1f, R242 ;  /* 0x0000001fff087819 */ /* 0x000fe400000114f2 */
[----:B------:R-:W-:Y:S02]  /*1790*/  SHF.R.S32.HI R7, RZ, 0x1f, R241 ;  /* 0x0000001fff077819 */ /* 0x000fe400000114f1 */
[----:B------:R-:W-:Y:S02]  /*17a0*/  SHF.R.S32.HI R8, RZ, 0x1f, R239 ;  /* 0x0000001fff087819 */ /* 0x000fe400000114ef */
[----:B------:R-:W-:-:S02]  /*17b0*/  SHF.R.S32.HI R7, RZ, 0x1f, R238 ;  /* 0x0000001fff077819 */ /* 0x000fc400000114ee */
        /* <DEDUP_REMOVED lines=13> */
[----:B------:R1:W-:Y:S01]  /*1890*/  STL [R1+0xc], R8 ;  /* 0x00000c0801007387 */ /* 0x0003e20000100800 */
[----:B------:R-:W-:-:S02]  /*18a0*/  LOP3.LUT R9, R11, 0x7ffffe00, R9, 0xf8, !PT ;  /* 0x7ffffe000b097812 */ /* 0x000fc400078ef809 */
[C---:B------:R-:W-:Y:S01]  /*18b0*/  IADD3 R252, R198.reuse, 0x10, RZ ;  /* 0x00000010c6fc7810 */ /* 0x040fe20007ffe0ff */
[----:B------:R1:W-:Y:S01]  /*18c0*/  STL [R1+0x8], R7 ;  /* 0x0000080701007387 */ /* 0x0003e20000100800 */
[C---:B------:R-:W-:Y:S01]  /*18d0*/  IADD3 R249, R198.reuse, 0x28, RZ ;  /* 0x00000028c6f97810 */ /* 0x040fe20007ffe0ff */
[----:B------:R-:W-:Y:S01]  /*18e0*/  IMAD.SHL.U32 R179, R9, 0x2, RZ ;  /* 0x0000000209b37824 */ /* 0x000fe200078e00ff */
[C---:B------:R-:W-:Y:S01]  /*18f0*/  IADD3 R246, R198.reuse, 0x40, RZ ;  /* 0x00000040c6f67810 */ /* 0x040fe20007ffe0ff */
[----:B------:R1:W-:Y:S01]  /*1900*/  STL [R1+0x4], R3 ;  /* 0x0000040301007387 */ /* 0x0003e20000100800 */
[----:B------:R-:W-:Y:S02]  /*1910*/  SHF.R.S32.HI R9, RZ, 0x1f, R198 ;  /* 0x0000001fff097819 */ /* 0x000fe400000114c6 */
[----:B------:R-:W-:Y:S01]  /*1920*/  IADD3 R243, R198, 0x58, RZ ;  /* 0x00000058c6f37810 */ /* 0x000fe20007ffe0ff */
[----:B------:R1:W-:Y:S01]  /*1930*/  STL [R1], R2 ;  /* 0x0000000201007387 */ /* 0x0003e20000100800 */
[----:B------:R-:W-:-:S02]  /*1940*/  LEA R165, R0, 0x6100, 0x1 ;  /* 0x0000610000a57811 */ /* 0x000fc400078e08ff */
[----:B------:R-:W-:Y:S02]  /*1950*/  IADD3 R240, R198, 0x70, RZ ;  /* 0x00000070c6f07810 */ /* 0x000fe40007ffe0ff */
        /* <DEDUP_REMOVED lines=15> */
.L_x_3706:
        /* <DEDUP_REMOVED lines=22> */
.L_x_3541:
[----:B------:R-:W-:-:S04]  /*1bb0*/  ISETP.NE.U32.AND P0, PT, RZ, c[0x0][0x368], PT ;  /* 0x0000da00ff007a0c */ /* 0x000fc80003f05070 */
[----:B------:R-:W-:-:S13]  /*1bc0*/  ISETP.NE.AND.EX P0, PT, RZ, c[0x0][0x36c], PT, P0 ;  /* 0x0000db00ff007a0c */ /* 0x000fda0003f05300 */
[----:B------:R-:W-:Y:S05]  /*1bd0*/  @!P0 BRA `(.L_x_3542) ;  /* 0x0000003000008947 */ /* 0x000fea0003800000 */
[----:B-1----:R-:W-:-:S05]  /*1be0*/  IMAD.WIDE R2, R215, R13, c[0x0][0x368] ;  /* 0x0000da00d7027625 */ /* 0x002fca00078e020d */
[----:B------:R1:W5:Y:S01]  /*1bf0*/  LDG.E R0, [R2.64] ;  /* 0x0000000802007981 */ /* 0x000362000c1e1900 */
[----:B------:R-:W-:Y:S05]  /*1c00*/  BRA `(.L_x_3543) ;  /* 0x0000008000007947 */ /* 0x000fea0003800000 */
.L_x_3542:
        /* <DEDUP_REMOVED lines=8> */
.L_x_3543:
        /* <DEDUP_REMOVED lines=28> */
.L_x_3546:
[----:B------:R-:W-:-:S13]  /*1e50*/  ISETP.NE.AND P0, PT, R7, 0x1, PT ;  /* 0x000000010700780c */ /* 0x000fda0003f05270 */
[----:B------:R-:W-:-:S05]  /*1e60*/  @P0 IMAD.HI.U32 R0, R2, c[0x0][0x330], RZ ;  /* 0x0000cc0002000a27 */ /* 0x000fca00078e00ff */
[----:B------:R-:W-:Y:S02]  /*1e70*/  @P0 SHF.R.U32.HI R2, RZ, c[0x0][0x334], R0 ;  /* 0x0000cd00ff020a19 */ /* 0x000fe40000011600 */
.L_x_3547:
[----:B------:R-:W-:Y:S05]  /*1e80*/  BSYNC B0 ;  /* 0x0000000000007941 */ /* 0x000fea0003800000 */
.L_x_3545:
[----:B------:R-:W-:-:S05]  /*1e90*/  IMAD R2, R2, R7, c[0x0][0x32c] ;  /* 0x0000cb0002027624 */ /* 0x000fca00078e0207 */
[----:B------:R-:W-:-:S04]  /*1ea0*/  IMNMX R3, R3, R2, PT ;  /* 0x0000000203037217 */ /* 0x000fc80003800200 */
.L_x_3544:
        /* <DEDUP_REMOVED lines=25> */
.L_x_3550:
[----:B------:R-:W-:-:S13]  /*2040*/  ISETP.NE.AND P0, PT, R7, 0x1, PT ;  /* 0x000000010700780c */ /* 0x000fda0003f05270 */
[----:B------:R-:W-:-:S05]  /*2050*/  @P0 IMAD.HI.U32 R3, R0, c[0x0][0x330], RZ ;  /* 0x0000cc0000030a27 */ /* 0x000fca00078e00ff */
[----:B------:R-:W-:Y:S02]  /*2060*/  @P0 SHF.R.U32.HI R0, RZ, c[0x0][0x334], R3 ;  /* 0x0000cd00ff000a19 */ /* 0x000fe40000011603 */
.L_x_3551:
[----:B------:R-:W-:Y:S05]  /*2070*/  BSYNC B0 ;  /* 0x0000000000007941 */ /* 0x000fea0003800000 */
.L_x_3549:
[----:B------:R-:W-:-:S05]  /*2080*/  IMAD R0, R0, c[0x0][0x32c], RZ ;  /* 0x0000cb0000007a24 */ /* 0x000fca00078e02ff */
[----:B------:R-:W-:-:S04]  /*2090*/  IMNMX R2, R2, R0, !PT ;  /* 0x0000000002027217 */ /* 0x000fc80007800200 */
.L_x_3548:
        /* <DEDUP_REMOVED lines=14> */
[----:B------:R-:W-:-:S04]  /*2180*/  ISETP.NE.AND P0, PT, R225, RZ, PT ;  /* 0x000000ffe100720c */ /* 0x000fc80003f05270 */
        /* <DEDUP_REMOVED lines=30> */
.L_x_3553:
[----:B------:R-:W-:Y:S05]  /*2370*/  BSYNC B0 ;  /* 0x0000000000007941 */ /* 0x000fea0003800000 */
.L_x_3552:
        /* <DEDUP_REMOVED lines=78> */
[C---:B------:R-:W-:Y:S01]  /*2860*/  IMAD.WIDE.U32 R2, R4.reuse, c[0x0][0x1c0], R2 ;  /* 0x0000700004027a25 */ /* 0x040fe200078e0002 */
        /* <DEDUP_REMOVED lines=20> */
.L_x_3711:
[----:B------:R-:W-:Y:S05]  /*29b0*/  BRA.DIV ~URZ, `(.L_x_3556) ;  /* 0x00012ed27f007947 */ /* 0x000fea000b800000 */
[----:B------:R3:W4:Y:S02]  /*29c0*/  SHFL.IDX PT, R0, R12, RZ, 0x181f ;  /* 0x00181fff0c007589 */ /* 0x00072400000e0000 */
.L_x_3712:
        /* <DEDUP_REMOVED lines=20> */
.L_x_3558:
[----:B------:R-:W-:Y:S05]  /*2b10*/  BSYNC B0 ;  /* 0x0000000000007941 */ /* 0x000fea0003800000 */
.L_x_3557:
[----:B------:R-:W-:Y:S05]  /*2b20*/  BRA.DIV ~URZ, `(.L_x_3559) ;  /* 0x00012dd27f007947 */ /* 0x000fea000b800000 */
[----:B--2---:R2:W1:Y:S04]  /*2b30*/  SHFL.IDX PT, R8, R9, 0x1, 0x181f ;  /* 0x00381f0009087f89 */ /* 0x00446800000e0000 */
[----:B----4-:R2:W4:Y:S02]  /*2b40*/  SHFL.IDX PT, R0, R12, 0x1, 0x181f ;  /* 0x00381f000c007f89 */ /* 0x01052400000e0000 */
.L_x_3713:
        /* <DEDUP_REMOVED lines=19> */
.L_x_3561:
[----:B------:R-:W-:Y:S05]  /*2c80*/  BSYNC B0 ;  /* 0x0000000000007941 */ /* 0x000fea0003800000 */
.L_x_3560:
[----:B------:R-:W-:Y:S05]  /*2c90*/  BRA.DIV ~URZ, `(.L_x_3562) ;  /* 0x00012d327f007947 */ /* 0x000fea000b800000 */
[----:B-1----:R1:W2:Y:S02]  /*2ca0*/  SHFL.IDX PT, R8, R9, 0x2, 0x181f ;  /* 0x00581f0009087f89 */ /* 0x0022a400000e0000 */
.L_x_3714:
[----:B------:R-:W-:Y:S05]  /*2cb0*/  BRA.DIV ~URZ, `(.L_x_3563) ;  /* 0x00012d827f007947 */ /* 0x000fea000b800000 */
[----:B----4-:R4:W1:Y:S02]  /*2cc0*/  SHFL.IDX PT, R0, R12, 0x2, 0x181f ;  /* 0x00581f000c007f89 */ /* 0x01086400000e0000 */
.L_x_3715:
        /* <DEDUP_REMOVED lines=19> */
.L_x_3565:
[----:B------:R-:W-:Y:S05]  /*2e00*/  BSYNC B0 ;  /* 0x0000000000007941 */ /* 0x000fea0003800000 */
.L_x_3564:
[----:B------:R-:W-:Y:S05]  /*2e10*/  BRA.DIV ~URZ, `(.L_x_3566) ;  /* 0x00012c927f007947 */ /* 0x000fea000b800000 */
[----:B--2---:R2:W3:Y:S04]  /*2e20*/  SHFL.IDX PT, R8, R9, 0x3, 0x181f ;  /* 0x00781f0009087f89 */ /* 0x0044e800000e0000 */
[----:B-1----:R2:W1:Y:S02]  /*2e30*/  SHFL.IDX PT, R0, R12, 0x3, 0x181f ;  /* 0x00781f000c007f89 */ /* 0x00246400000e0000 */
.L_x_3716:
        /* <DEDUP_REMOVED lines=47> */
[----:B------:R-:W-:Y:S01]  /*3130*/  IMAD R181, R0, c[0x0][0x2b8], R2 ;  /* 0x0000ae0000b57a24 */ /* 0x000fe200078e0202 */
[----:B------:R-:W-:Y:S01]  /*3140*/  IADD3 R164, R165, 0x20, RZ ;  /* 0x00000020a5a47810 */ /* 0x000fe20007ffe0ff */
[----:B------:R-:W-:Y:S02]  /*3150*/  IMAD R201, R14, c[0x0][0x1ec], R203 ;  /* 0x00007b000ec97a24 */ /* 0x000fe400078e02cb */
        /* <DEDUP_REMOVED lines=10> */
[----:B------:R-:W-:Y:S02]  /*3200*/  IMAD R0, R181, c[0x0][0x1e4], R0 ;  /* 0x00007900b5007a24 */ /* 0x000fe400078e0200 */
[----:B------:R-:W-:Y:S02]  /*3210*/  IMAD.SHL.U32 R98, R182, 0x2, RZ ;  /* 0x00000002b6627824 */ /* 0x000fe400078e00ff */
[----:B------:R-:W-:Y:S01]  /*3220*/  IMAD.IADD R3, R3, 0x1, R0 ;  /* 0x0000000103037824 */ /* 0x000fe200078e0200 */
        /* <DEDUP_REMOVED lines=32> */
[C---:B----4-:R-:W-:Y:S02]  /*3430*/  @P3 LEA R2, P1, R182.reuse, R10, 0x1 ;  /* 0x0000000ab6023211 */ /* 0x050fe400078208ff */
        /* <DEDUP_REMOVED lines=21> */
[CC--:B-1----:R-:W-:Y:S02]  /*3590*/  IADD3 R14, P0, R0.reuse, R99.reuse, RZ ;  /* 0x00000063000e7210 */ /* 0x0c2fe40007f1e0ff */
[C---:B------:R-:W-:Y:S02]  /*35a0*/  IADD3 R12, P4, R0.reuse, R100, RZ ;  /* 0x00000064000c7210 */ /* 0x040fe40007f9e0ff */
[----:B------:R-:W-:Y:S01]  /*35b0*/  IADD3 R16, P3, R0, R98, RZ ;  /* 0x0000006200107210 */ /* 0x000fe20007f7e0ff */
[C-C-:B----4-:R-:W-:Y:S01]  /*35c0*/  IMAD.X R15, R2.reuse, 0x1, R94.reuse, P0 ;  /* 0x00000001020f7824 */ /* 0x150fe200000e065e */
[----:B------:R-:W-:Y:S01]  /*35d0*/  IADD3 R20, P0, R3, R99, RZ ;  /* 0x0000006303147210 */ /* 0x000fe20007f1e0ff */
[----:B------:R-:W-:Y:S01]  /*35e0*/  IMAD.X R13, R2, 0x1, R95, P4 ;  /* 0x00000001020d7824 */ /* 0x000fe200020e065f */
[----:B------:R-:W-:Y:S01]  /*35f0*/  ISETP.GE.AND P4, PT, R182, c[0x0][0x1d4], PT ;  /* 0x00007500b6007a0c */ /* 0x000fe20003f86270 */
[----:B------:R-:W-:Y:S01]  /*3600*/  IMAD.X R17, R2, 0x1, R93, P3 ;  /* 0x0000000102117824 */ /* 0x000fe200018e065d */
[----:B------:R-:W-:Y:S01]  /*3610*/  ISETP.GE.AND P3, PT, R191, c[0x0][0x1d4], PT ;  /* 0x00007500bf007a0c */ /* 0x000fe20003f66270 */
[----:B------:R-:W-:Y:S01]  /*3620*/  IMAD.X R21, R22, 0x1, R94, P0 ;  /* 0x0000000116157824 */ /* 0x000fe200000e065e */
[----:B------:R-:W-:Y:S01]  /*3630*/  ISETP.LT.OR P0, PT, R23, 0x1, P4 ;  /* 0x000000011700780c */ /* 0x000fe20002701670 */
[----:B------:R-:W-:Y:S01]  /*3640*/  IMAD.MOV.U32 R0, RZ, RZ, 0x40 ;  /* 0x00000040ff007424 */ /* 0x000fe200078e00ff */
[----:B------:R-:W-:-:S02]  /*3650*/  @P1 IADD3 R164, R165, -0x20, RZ ;  /* 0xffffffe0a5a41810 */ /* 0x000fc40007ffe0ff */
[----:B------:R-:W-:Y:S02]  /*3660*/  IADD3 R18, P1, R3, R98, RZ ;  /* 0x0000006203127210 */ /* 0x000fe40007f3e0ff */
[----:B------:R-:W-:Y:S02]  /*3670*/  ISETP.LT.OR P4, PT, R23, 0x21, P4 ;  /* 0x000000211700780c */ /* 0x000fe40002781670 */
[----:B------:R-:W-:Y:S01]  /*3680*/  SEL R0, R0, 0xffffffc0, !P2 ;  /* 0xffffffc000007807 */ /* 0x000fe20005000000 */
[----:B------:R-:W-:-:S04]  /*3690*/  DEPBAR.LE SB0, 0x1 ;  /* 0x000080400000791a */ /* 0x000fc80000000000 */
[----:B------:R-:W-:-:S04]  /*36a0*/  DEPBAR.LE SB0, 0x0 ;  /* 0x000080000000791a */ /* 0x000fc80000000000 */
[----:B------:R-:W-:Y:S01]  /*36b0*/  BAR.SYNC.DEFER_BLOCKING 0x0 ;  /* 0x0000000000007b1d */ /* 0x000fe20000010000 */
[----:B------:R-:W-:Y:S01]  /*36c0*/  IMAD.X R19, R22, 0x1, R93, P1 ;  /* 0x0000000116137824 */ /* 0x000fe200008e065d */
[----:B------:R-:W-:Y:S01]  /*36d0*/  ISETP.GE.AND P1, PT, R192, c[0x0][0x1d4], PT ;  /* 0x00007500c0007a0c */ /* 0x000fe20003f26270 */
[----:B------:R-:W-:Y:S01]  /*36e0*/  IMAD.IADD R167, R165, 0x1, R0 ;  /* 0x00000001a5a77824 */ /* 0x000fe200078e0200 */
[----:B------:R-:W-:Y:S02]  /*36f0*/  ISETP.GT.AND P5, PT, R196, 0x3f, PT ;  /* 0x0000003fc400780c */ /* 0x000fe40003fa4270 */
[----:B--2---:R-:W-:Y:S04]  /*3700*/  LDSM.16.M88.4 R4, [R173] ;  /* 0x00000000ad04783b */ /* 0x004fe80000000200 */
[----:B------:R-:W1:Y:S04]  /*3710*/  LDSM.16.M88.4 R32, [R165+0x800] ;  /* 0x00080000a520783b */ /* 0x000e680000000200 */
[----:B------:R-:W-:Y:S04]  /*3720*/  LDSM.16.M88.4 R40, [R165+0x1000] ;  /* 0x00100000a528783b */ /* 0x000fe80000000200 */
[----:B------:R-:W2:Y:S04]  /*3730*/  LDSM.16.M88.4 R28, [R165] ;  /* 0x00000000a51c783b */ /* 0x000ea80000000200 */
[----:B------:R-:W3:Y:S04]  /*3740*/  LDSM.16.M88.4 R52, [R165+0x1800] ;  /* 0x00180000a534783b */ /* 0x000ee80000000200 */
[----:B------:R-:W-:Y:S04]  /*3750*/  LDSM.16.M88.4 R8, [R174] ;  /* 0x00000000ae08783b */ /* 0x000fe80000000200 */
[----:B------:R-:W-:Y:S04]  /*3760*/  LDSM.16.M88.4 R48, [R164] ;  /* 0x00000000a430783b */ /* 0x000fe80000000200 */
[----:B------:R-:W4:Y:S04]  /*3770*/  LDSM.16.M88.4 R44, [R164+0x800] ;  /* 0x00080000a42c783b */ /* 0x000f280000000200 */
[----:B------:R-:W5:Y:S04]  /*3780*/  LDSM.16.M88.4 R60, [R164+0x1000] ;  /* 0x00100000a43c783b */ /* 0x000f680000000200 */
        /* <DEDUP_REMOVED lines=8> */
[----:B--2---:R-:W-:Y:S02]  /*3810*/  HMMA.16816.F32 R36, R4, R28, RZ ;  /* 0x0000001c0424723c */ /* 0x004fe400000018ff */
[----:B------:R1:W-:Y:S01]  /*3820*/  LDGSTS.E.BYPASS.LTC128B.128 [R179+0x2100], [R14.64], !P0 ;  /* 0x021000000eb37fae */ /* 0x0003e2000c101d48 */
[----:B------:R-:W-:-:S05]  /*3830*/  ISETP.LT.OR P0, PT, R23, 0x1, P1 ;  /* 0x000000011700780c */ /* 0x000fca0000f01670 */
[C---:B------:R-:W-:Y:S08]  /*3840*/  HMMA.16816.F32 R28, R4.reuse, R30, RZ ;  /* 0x0000001e041c723c */ /* 0x040ff000000018ff */
[----:B------:R1:W-:Y:S01]  /*3850*/  LDGSTS.E.BYPASS.LTC128B.128 [R179+0x4100], [R12.64], !P0 ;  /* 0x041000000cb37fae */ /* 0x0003e2000c101d48 */
[----:B------:R-:W-:Y:S01]  /*3860*/  IADD3 R2, P0, R3, R100, RZ ;  /* 0x0000006403027210 */ /* 0x000fe20007f1e0ff */
[C---:B---3--:R-:W-:Y:S02]  /*3870*/  HMMA.16816.F32 R56, R4.reuse, R52, RZ ;  /* 0x000000340438723c */ /* 0x048fe400000018ff */
[----:B------:R2:W-:Y:S02]  /*3880*/  LDGSTS.E.BYPASS.LTC128B.128 [R179+0x1100], [R18.64], !P4 ;  /* 0x0110000012b37fae */ /* 0x0005e4000e101d48 */
[----:B------:R-:W-:Y:S01]  /*3890*/  IMAD.X R3, R22, 0x1, R95, P0 ;  /* 0x0000000116037824 */ /* 0x000fe200000e065f */
[----:B------:R-:W-:Y:S01]  /*38a0*/  ISETP.LT.OR P0, PT, R23, 0x21, P1 ;  /* 0x000000211700780c */ /* 0x000fe20000f01670 */
[----:B------:R3:W-:Y:S02]  /*38b0*/  LDGSTS.E.BYPASS.LTC128B.128 [R179+0x3100], [R20.64], !P3 ;  /* 0x0310000014b37fae */ /* 0x0007e4000d901d48 */
[----:B------:R-:W-:Y:S08]  /*38c0*/  HMMA.16816.F32 R52, R4, R54, RZ ;  /* 0x000000360434723c */ /* 0x000ff000000018ff */
[----:B----4-:R-:W-:Y:S02]  /*38d0*/  HMMA.16816.F32 R64, R8, R44, R24 ;  /* 0x0000002c0840723c */ /* 0x010fe40000001818 */
[----:B------:R4:W-:Y:S01]  /*38e0*/  LDGSTS.E.BYPASS.LTC128B.128 [R179+0x5100], [R2.64], !P0 ;  /* 0x0510000002b37fae */ /* 0x0009e2000c101d48 */
[----:B------:R-:W-:-:S03]  /*38f0*/  ISETP.GT.AND P0, PT, R97, R193, PT ;  /* 0x000000c16100720c */ /* 0x000fc60003f04270 */
[----:B------:R-:W-:Y:S02]  /*3900*/  LDSM.16.M88.4 R24, [R167] ;  /* 0x00000000a718783b */ /* 0x000fe40000000200 */
[----:B------:R-:W-:Y:S02]  /*3910*/  HMMA.16816.F32 R72, R8, R48, R36 ;  /* 0x000000300848723c */ /* 0x000fe40000001824 */
[----:B------:R-:W-:Y:S04]  /*3920*/  LDSM.16.M88.4 R84, [R165+0x3800] ;  /* 0x00380000a554783b */ /* 0x000fe80000000200 */
[----:B--2---:R-:W-:Y:S02]  /*3930*/  LDSM.16.M88.4 R16, [R167+0x1000] ;  /* 0x00100000a710783b */ /* 0x004fe40000000200 */
[C---:B-1----:R-:W-:Y:S02]  /*3940*/  HMMA.16816.F32 R12, R4.reuse, R34, RZ ;  /* 0x00000022040c723c */ /* 0x042fe400000018ff */
[----:B---3--:R-:W-:Y:S04]  /*3950*/  LDSM.16.M88.4 R20, [R167+0x800] ;  /* 0x00080000a714783b */ /* 0x008fe80000000200 */
[----:B------:R-:W0:Y:S02]  /*3960*/  LDGDEPBAR ;  /* 0x00000000000079af */ /* 0x000e240000000000 */
[----:B------:R-:W-:Y:S01]  /*3970*/  HMMA.16816.F32 R32, R4, R40, RZ ;  /* 0x000000280420723c */ /* 0x000fe200000018ff */
[----:B----4-:R-:W-:-:S07]  /*3980*/  IADD3 R2, R164, 0x4000, RZ ;  /* 0x00004000a4027810 */ /* 0x010fce0007ffe0ff */
[----:B------:R-:W-:Y:S01]  /*3990*/  HMMA.16816.F32 R40, R4, R42, RZ ;  /* 0x0000002a0428723c */ /* 0x000fe200000018ff */
[----:B------:R-:W1:Y:S01]  /*39a0*/  LDSM.16.M88.4 R4, [R176] ;  /* 0x00000000b004783b */ /* 0x000e620000000200 */
[----:B------:R-:W-:-:S05]  /*39b0*/  IMAD.IADD R166, R2, 0x1, R0 ;  /* 0x0000000102a67824 */ /* 0x000fca00078e0200 */
[----:B------:R-:W-:Y:S01]  /*39c0*/  LDSM.16.M88.4 R80, [R166+-0x3000] ;  /* 0xffd00000a650783b */ /* 0x000fe20000000200 */
[C---:B------:R-:W-:Y:S03]  /*39d0*/  HMMA.16816.F32 R44, R8.reuse, R46, R12 ;  /* 0x0000002e082c723c */ /* 0x040fe6000000180c */
[----:B------:R-:W-:Y:S05]  /*39e0*/  LDSM.16.M88.4 R88, [R166+-0x2800] ;  /* 0xffd80000a658783b */ /* 0x000fea0000000200 */
[C---:B------:R-:W-:Y:S08]  /*39f0*/  HMMA.16816.F32 R68, R8.reuse, R50, R28 ;  /* 0x000000320844723c */ /* 0x040ff0000000181c */
[C---:B-----5:R-:W-:Y:S01]  /*3a00*/  HMMA.16816.F32 R12, R8.reuse, R62, R40 ;  /* 0x0000003e080c723c */ /* 0x060fe20000001828 */
[----:B------:R-:W2:Y:S07]  /*3a10*/  LDSM.16.M88.4 R40, [R167+0x1800] ;  /* 0x00180000a728783b */ /* 0x000eae0000000200 */
[C---:B------:R-:W-:Y:S01]  /*3a20*/  HMMA.16816.F32 R36, R8.reuse, R60, R32 ;  /* 0x0000003c0824723c */ /* 0x040fe20000001820 */
[----:B------:R-:W-:Y:S07]  /*3a30*/  LDSM.16.M88.4 R60, [R166+-0x4000] ;  /* 0xffc00000a63c783b */ /* 0x000fee0000000200 */
[C---:B------:R-:W-:Y:S08]  /*3a40*/  HMMA.16816.F32 R32, R8.reuse, R76, R56 ;  /* 0x0000004c0820723c */ /* 0x040ff00000001838 */
[----:B------:R-:W-:Y:S01]  /*3a50*/  HMMA.16816.F32 R28, R8, R78, R52 ;  /* 0x0000004e081c723c */ /* 0x000fe20000001834 */
[----:B------:R-:W3:Y:S04]  /*3a60*/  LDSM.16.M88.4 R8, [R175] ;  /* 0x00000000af08783b */ /* 0x000ee80000000200 */
[----:B------:R-:W4:Y:S03]  /*3a70*/  LDSM.16.M88.4 R76, [R166+-0x3800] ;  /* 0xffc80000a64c783b */ /* 0x000f260000000200 */
[C---:B-1----:R-:W-:Y:S01]  /*3a80*/  HMMA.16816.F32 R48, R4.reuse, R24, R72 ;  /* 0x000000180430723c */ /* 0x042fe20000001848 */
[----:B------:R-:W-:Y:S07]  /*3a90*/  LDSM.16.M88.4 R72, [R164+0x3000] ;  /* 0x00300000a448783b */ /* 0x000fee0000000200 */
[C---:B------:R-:W-:Y:S01]  /*3aa0*/  HMMA.16816.F32 R52, R4.reuse, R26, R68 ;  /* 0x0000001a0434723c */ /* 0x040fe20000001844 */
[----:B------:R-:W-:Y:S07]  /*3ab0*/  LDSM.16.M88.4 R68, [R165+0x3000] ;  /* 0x00300000a544783b */ /* 0x000fee0000000200 */
[C---:B------:R-:W-:Y:S01]  /*3ac0*/  HMMA.16816.F32 R56, R4.reuse, R20, R64 ;  /* 0x000000140438723c */ /* 0x040fe20000001840 */
[----:B------:R-:W-:Y:S07]  /*3ad0*/  LDSM.16.M88.4 R64, [R165+0x2800] ;  /* 0x00280000a540783b */ /* 0x000fee0000000200 */
[C---:B------:R-:W-:Y:S08]  /*3ae0*/  HMMA.16816.F32 R44, R4.reuse, R22, R44 ;  /* 0x00000016042c723c */ /* 0x040ff0000000182c */
[C---:B------:R-:W-:Y:S08]  /*3af0*/  HMMA.16816.F32 R36, R4.reuse, R16, R36 ;  /* 0x000000100424723c */ /* 0x040ff00000001824 */
[C---:B------:R-:W-:Y:S08]  /*3b00*/  HMMA.16816.F32 R20, R4.reuse, R18, R12 ;  /* 0x000000120414723c */ /* 0x040ff0000000180c */
[C---:B--2---:R-:W-:Y:S08]  /*3b10*/  HMMA.16816.F32 R16, R4.reuse, R40, R32 ;  /* 0x000000280410723c */ /* 0x044ff00000001820 */
[----:B------:R-:W-:Y:S01]  /*3b20*/  HMMA.16816.F32 R12, R4, R42, R28 ;  /* 0x0000002a040c723c */ /* 0x000fe2000000181c */
[----:B------:R-:W-:Y:S04]  /*3b30*/  LDSM.16.M88.4 R4, [R173+0x4000] ;  /* 0x00400000ad04783b */ /* 0x000fe80000000200 */
[----:B------:R-:W1:Y:S03]  /*3b40*/  LDSM.16.M88.4 R28, [R165+0x2000] ;  /* 0x00200000a51c783b */ /* 0x000e660000000200 */
[C---:B---3--:R-:W-:Y:S01]  /*3b50*/  HMMA.16816.F32 R24, R8.reuse, R60, R48 ;  /* 0x0000003c0818723c */ /* 0x048fe20000001830 */
[----:B------:R-:W-:Y:S07]  /*3b60*/  LDSM.16.M88.4 R48, [R164+0x2000] ;  /* 0x00200000a430783b */ /* 0x000fee0000000200 */
[C---:B------:R-:W-:Y:S01]  /*3b70*/  HMMA.16816.F32 R32, R8.reuse, R62, R52 ;  /* 0x0000003e0820723c */ /* 0x040fe20000001834 */
[----:B------:R-:W-:Y:S07]  /*3b80*/  LDSM.16.M88.4 R60, [R164+0x2800] ;  /* 0x00280000a43c783b */ /* 0x000fee0000000200 */
[C---:B----4-:R-:W-:Y:S01]  /*3b90*/  HMMA.16816.F32 R40, R8.reuse, R76, R56 ;  /* 0x0000004c0828723c */ /* 0x050fe20000001838 */
[----:B------:R-:W-:Y:S07]  /*3ba0*/  LDSM.16.M88.4 R56, [R167+0x2800] ;  /* 0x00280000a738783b */ /* 0x000fee0000000200 */
[C---:B------:R-:W-:Y:S01]  /*3bb0*/  HMMA.16816.F32 R44, R8.reuse, R78, R44 ;  /* 0x0000004e082c723c */ /* 0x040fe2000000182c */
[----:B------:R-:W-:Y:S07]  /*3bc0*/  LDSM.16.M88.4 R76, [R167+0x3800] ;  /* 0x00380000a74c783b */ /* 0x000fee0000000200 */
[C---:B------:R-:W-:Y:S08]  /*3bd0*/  HMMA.16816.F32 R52, R8.reuse, R80, R36 ;  /* 0x000000500834723c */ /* 0x040ff00000001824 */
[C---:B------:R-:W-:Y:S01]  /*3be0*/  HMMA.16816.F32 R36, R8.reuse, R82, R20 ;  /* 0x000000520824723c */ /* 0x040fe20000001814 */
[----:B------:R-:W-:Y:S07]  /*3bf0*/  LDSM.16.M88.4 R80, [R164+0x3800] ;  /* 0x00380000a450783b */ /* 0x000fee0000000200 */
[C---:B------:R-:W-:Y:S08]  /*3c00*/  HMMA.16816.F32 R16, R8.reuse, R88, R16 ;  /* 0x000000580810723c */ /* 0x040ff00000001810 */
[----:B------:R-:W-:Y:S01]  /*3c10*/  HMMA.16816.F32 R12, R8, R90, R12 ;  /* 0x0000005a080c723c */ /* 0x000fe2000000180c */
[----:B------:R-:W2:Y:S07]  /*3c20*/  LDSM.16.M88.4 R8, [R174+0x4000] ;  /* 0x00400000ae08783b */ /* 0x000eae0000000200 */
[C---:B-1----:R-:W-:Y:S08]  /*3c30*/  HMMA.16816.F32 R20, R4.reuse, R28, R24 ;  /* 0x0000001c0414723c */ /* 0x042ff00000001818 */
[C---:B------:R-:W-:Y:S08]  /*3c40*/  HMMA.16816.F32 R28, R4.reuse, R30, R32 ;  /* 0x0000001e041c723c */ /* 0x040ff00000001820 */
[C---:B------:R-:W-:Y:S01]  /*3c50*/  HMMA.16816.F32 R32, R4.reuse, R64, R40 ;  /* 0x000000400420723c */ /* 0x040fe20000001828 */
[----:B------:R-:W-:Y:S07]  /*3c60*/  LDSM.16.M88.4 R40, [R167+0x2000] ;  /* 0x00200000a728783b */ /* 0x000fee0000000200 */
[C---:B------:R-:W-:Y:S01]  /*3c70*/  HMMA.16816.F32 R44, R4.reuse, R66, R44 ;  /* 0x00000042042c723c */ /* 0x040fe2000000182c */
[----:B------:R-:W-:Y:S07]  /*3c80*/  LDSM.16.M88.4 R64, [R166+-0x1800] ;  /* 0xffe80000a640783b */ /* 0x000fee0000000200 */
[C---:B------:R-:W-:Y:S08]  /*3c90*/  HMMA.16816.F32 R52, R4.reuse, R68, R52 ;  /* 0x000000440434723c */ /* 0x040ff00000001834 */
[C---:B------:R-:W-:Y:S01]  /*3ca0*/  HMMA.16816.F32 R36, R4.reuse, R70, R36 ;  /* 0x000000460424723c */ /* 0x040fe20000001824 */
[----:B------:R-:W-:Y:S07]  /*3cb0*/  LDSM.16.M88.4 R68, [R167+0x3000] ;  /* 0x00300000a744783b */ /* 0x000fee0000000200 */
[C---:B------:R-:W-:Y:S08]  /*3cc0*/  HMMA.16816.F32 R24, R4.reuse, R84, R16 ;  /* 0x000000540418723c */ /* 0x040ff00000001810 */
[----:B------:R-:W-:Y:S01]  /*3cd0*/  HMMA.16816.F32 R12, R4, R86, R12 ;  /* 0x00000056040c723c */ /* 0x000fe2000000180c */
[----:B------:R-:W1:Y:S04]  /*3ce0*/  LDSM.16.M88.4 R4, [R176+0x4000] ;  /* 0x00400000b004783b */ /* 0x000e680000000200 */
[----:B------:R-:W-:Y:S03]  /*3cf0*/  LDSM.16.M88.4 R84, [R166+-0x800] ;  /* 0xfff80000a654783b */ /* 0x000fe60000000200 */
[C---:B--2---:R-:W-:Y:S08]  /*3d00*/  HMMA.16816.F32 R20, R8.reuse, R48, R20 ;  /* 0x000000300814723c */ /* 0x044ff00000001814 */
[C---:B------:R-:W-:Y:S01]  /*3d10*/  HMMA.16816.F32 R16, R8.reuse, R50, R28 ;  /* 0x000000320810723c */ /* 0x040fe2000000181c */
[----:B------:R-:W-:Y:S07]  /*3d20*/  LDSM.16.M88.4 R48, [R166+-0x2000] ;  /* 0xffe00000a630783b */ /* 0x000fee0000000200 */
[C---:B------:R-:W-:Y:S08]  /*3d30*/  HMMA.16816.F32 R32, R8.reuse, R60, R32 ;  /* 0x0000003c0820723c */ /* 0x040ff00000001820 */
[C---:B------:R-:W-:Y:S01]  /*3d40*/  HMMA.16816.F32 R44, R8.reuse, R62, R44 ;  /* 0x0000003e082c723c */ /* 0x040fe2000000182c */
[----:B------:R-:W-:Y:S07]  /*3d50*/  LDSM.16.M88.4 R60, [R165+0x4000] ;  /* 0x00400000a53c783b */ /* 0x000fee0000000200 */
[C---:B------:R-:W-:Y:S08]  /*3d60*/  HMMA.16816.F32 R52, R8.reuse, R72, R52 ;  /* 0x000000480834723c */ /* 0x040ff00000001834 */
[C---:B------:R-:W-:Y:S01]  /*3d70*/  HMMA.16816.F32 R28, R8.reuse, R74, R36 ;  /* 0x0000004a081c723c */ /* 0x040fe20000001824 */
[----:B------:R-:W-:Y:S07]  /*3d80*/  LDSM.16.M88.4 R72, [R166+-0x1000] ;  /* 0xfff00000a648783b */ /* 0x000fee0000000200 */
[C---:B------:R-:W-:Y:S08]  /*3d90*/  HMMA.16816.F32 R24, R8.reuse, R80, R24 ;  /* 0x000000500818723c */ /* 0x040ff00000001818 */
[----:B------:R-:W-:Y:S01]  /*3da0*/  HMMA.16816.F32 R12, R8, R82, R12 ;  /* 0x00000052080c723c */ /* 0x000fe2000000180c */
[----:B------:R-:W2:Y:S04]  /*3db0*/  LDSM.16.M88.4 R8, [R175+0x4000] ;  /* 0x00400000af08783b */ /* 0x000ea80000000200 */
[----:B------:R-:W-:Y:S03]  /*3dc0*/  LDSM.16.M88.4 R80, [R165+0x5800] ;  /* 0x00580000a550783b */ /* 0x000fe60000000200 */
[C---:B-1----:R-:W-:Y:S08]  /*3dd0*/  HMMA.16816.F32 R20, R4.reuse, R40, R20 ;  /* 0x000000280414723c */ /* 0x042ff00000001814 */
[C---:B------:R-:W-:Y:S08]  /*3de0*/  HMMA.16816.F32 R16, R4.reuse, R42, R16 ;  /* 0x0000002a0410723c */ /* 0x040ff00000001810 */
        /* <DEDUP_REMOVED lines=8> */
[----:B------:R-:W1:Y:S04]  /*3e70*/  LDSM.16.M88.4 R4, [R173+0x8000] ;  /* 0x00800000ad04783b */ /* 0x000e680000000200 */
[----:B------:R-:W3:Y:S03]  /*3e80*/  LDSM.16.M88.4 R76, [R165+0x5000] ;  /* 0x00500000a54c783b */ /* 0x000ee60000000200 */
[C---:B--2---:R-:W-:Y:S08]  /*3e90*/  HMMA.16816.F32 R28, R8.reuse, R48, R20 ;  /* 0x00000030081c723c */ /* 0x044ff00000001814 */
        /* <DEDUP_REMOVED lines=9> */
[----:B------:R-:W2:Y:S04]  /*3f30*/  LDSM.16.M88.4 R12, [R174+0x8000] ;  /* 0x00800000ae0c783b */ /* 0x000ea80000000200 */
[----:B------:R-:W4:Y:S03]  /*3f40*/  LDSM.16.M88.4 R84, [R164+0x5800] ;  /* 0x00580000a454783b */ /* 0x000f260000000200 */
[C---:B-1----:R-:W-:Y:S08]  /*3f50*/  HMMA.16816.F32 R40, R4.reuse, R60, R28 ;  /* 0x0000003c0428723c */ /* 0x042ff0000000181c */
[C---:B------:R-:W-:Y:S08]  /*3f60*/  HMMA.16816.F32 R32, R4.reuse, R68, R20 ;  /* 0x000000440420723c */ /* 0x040ff00000001814 */
[C---:B------:R-:W-:Y:S01]  /*3f70*/  HMMA.16816.F32 R36, R4.reuse, R62, R24 ;  /* 0x0000003e0424723c */ /* 0x040fe20000001818 */
[----:B------:R-:W-:Y:S07]  /*3f80*/  LDSM.16.M88.4 R60, [R167+0x4000] ;  /* 0x00400000a73c783b */ /* 0x000fee0000000200 */
[C---:B------:R-:W-:Y:S01]  /*3f90*/  HMMA.16816.F32 R28, R4.reuse, R70, R16 ;  /* 0x00000046041c723c */ /* 0x040fe20000001810 */
[----:B------:R-:W-:Y:S07]  /*3fa0*/  LDSM.16.M88.4 R68, [R167+0x4800] ;  /* 0x00480000a744783b */ /* 0x000fee0000000200 */
[C---:B---3--:R-:W-:Y:S01]  /*3fb0*/  HMMA.16816.F32 R24, R4.reuse, R76, R52 ;  /* 0x0000004c0418723c */ /* 0x048fe20000001834 */
[----:B------:R-:W-:Y:S07]  /*3fc0*/  LDSM.16.M88.4 R52, [R166+0x800] ;  /* 0x00080000a634783b */ /* 0x000fee0000000200 */
[C---:B------:R-:W-:Y:S01]  /*3fd0*/  HMMA.16816.F32 R20, R4.reuse, R78, R48 ;  /* 0x0000004e0414723c */ /* 0x040fe20000001830 */
[----:B------:R-:W-:Y:S04]  /*3fe0*/  LDSM.16.M88.4 R76, [R167+0x5000] ;  /* 0x00500000a74c783b */ /* 0x000fe80000000200 */
[----:B------:R-:W-:Y:S03]  /*3ff0*/  LDSM.16.M88.4 R48, [R166+0x1000] ;  /* 0x00100000a630783b */ /* 0x000fe60000000200 */
[C---:B------:R-:W-:Y:S01]  /*4000*/  HMMA.16816.F32 R16, R4.reuse, R80, R44 ;  /* 0x000000500410723c */ /* 0x040fe2000000182c */
[----:B------:R-:W-:Y:S07]  /*4010*/  LDSM.16.M88.4 R44, [R166+0x1800] ;  /* 0x00180000a62c783b */ /* 0x000fee0000000200 */
[----:B------:R-:W-:Y:S01]  /*4020*/  HMMA.16816.F32 R4, R4, R82, R8 ;  /* 0x000000520404723c */ /* 0x000fe20000001808 */
[----:B------:R-:W1:Y:S04]  /*4030*/  LDSM.16.M88.4 R8, [R176+0x8000] ;  /* 0x00800000b008783b */ /* 0x000e680000000200 */
[----:B------:R-:W3:Y:S03]  /*4040*/  LDSM.16.M88.4 R80, [R167+0x5800] ;  /* 0x00580000a750783b */ /* 0x000ee60000000200 */
[C---:B--2---:R-:W-:Y:S08]  /*4050*/  HMMA.16816.F32 R32, R12.reuse, R64, R32 ;  /* 0x000000400c20723c */ /* 0x044ff00000001820 */
[C---:B------:R-:W-:Y:S08]  /*4060*/  HMMA.16816.F32 R28, R12.reuse, R66, R28 ;  /* 0x000000420c1c723c */ /* 0x040ff0000000181c */
[C---:B------:R-:W-:Y:S08]  /*4070*/  HMMA.16816.F32 R24, R12.reuse, R72, R24 ;  /* 0x000000480c18723c */ /* 0x040ff00000001818 */
[C---:B------:R-:W-:Y:S08]  /*4080*/  HMMA.16816.F32 R40, R12.reuse, R56, R40 ;  /* 0x000000380c28723c */ /* 0x040ff00000001828 */
[C---:B------:R-:W-:Y:S01]  /*4090*/  HMMA.16816.F32 R36, R12.reuse, R58, R36 ;  /* 0x0000003a0c24723c */ /* 0x040fe20000001824 */
[----:B------:R-:W-:Y:S07]  /*40a0*/  LDSM.16.M88.4 R56, [R166] ;  /* 0x00000000a638783b */ /* 0x000fee0000000200 */
[C---:B------:R-:W-:Y:S08]  /*40b0*/  HMMA.16816.F32 R20, R12.reuse, R74, R20 ;  /* 0x0000004a0c14723c */ /* 0x040ff00000001814 */
[C---:B----4-:R-:W-:Y:S08]  /*40c0*/  HMMA.16816.F32 R16, R12.reuse, R84, R16 ;  /* 0x000000540c10723c */ /* 0x050ff00000001810 */
[----:B------:R-:W-:Y:S01]  /*40d0*/  HMMA.16816.F32 R12, R12, R86, R4 ;  /* 0x000000560c0c723c */ /* 0x000fe20000001804 */
[----:B------:R-:W2:Y:S01]  /*40e0*/  LDSM.16.M88.4 R4, [R175+0x8000] ;  /* 0x00800000af04783b */ /* 0x000ea20000000200 */
[----:B------:R-:W-:-:S06]  /*40f0*/  DEPBAR.LE SB0, 0x0 ;  /* 0x000080000000791a */ /* 0x000fcc0000000000 */
[C---:B-1----:R-:W-:Y:S08]  /*4100*/  HMMA.16816.F32 R32, R8.reuse, R68, R32 ;  /* 0x000000440820723c */ /* 0x042ff00000001820 */
[C---:B------:R-:W-:Y:S08]  /*4110*/  HMMA.16816.F32 R28, R8.reuse, R70, R28 ;  /* 0x00000046081c723c */ /* 0x040ff0000000181c */
[C---:B------:R-:W-:Y:S08]  /*4120*/  HMMA.16816.F32 R24, R8.reuse, R76, R24 ;  /* 0x0000004c0818723c */ /* 0x040ff00000001818 */
[C---:B------:R-:W-:Y:S08]  /*4130*/  HMMA.16816.F32 R40, R8.reuse, R60, R40 ;  /* 0x0000003c0828723c */ /* 0x040ff00000001828 */
[C---:B------:R-:W-:Y:S08]  /*4140*/  HMMA.16816.F32 R36, R8.reuse, R62, R36 ;  /* 0x0000003e0824723c */ /* 0x040ff00000001824 */
[C---:B------:R-:W-:Y:S08]  /*4150*/  HMMA.16816.F32 R20, R8.reuse, R78, R20 ;  /* 0x0000004e0814723c */ /* 0x040ff00000001814 */
[C---:B---3--:R-:W-:Y:S08]  /*4160*/  HMMA.16816.F32 R16, R8.reuse, R80, R16 ;  /* 0x000000500810723c */ /* 0x048ff00000001810 */
[----:B------:R-:W-:Y:S08]  /*4170*/  HMMA.16816.F32 R8, R8, R82, R12 ;  /* 0x000000520808723c */ /* 0x000ff0000000180c */
[C---:B--2---:R-:W-:Y:S08]  /*4180*/  HMMA.16816.F32 R32, R4.reuse, R52, R32 ;  /* 0x000000340420723c */ /* 0x044ff00000001820 */
        /* <DEDUP_REMOVED lines=10> */
[----:B------:R-:W-:Y:S01]  /*4230*/  IADD3 R2, R196, R92, R200 ;  /* 0x0000005cc4027210 */ /* 0x000fe20007ffe0c8 */
        /* <DEDUP_REMOVED lines=27> */
.L_x_3717:
        /* <DEDUP_REMOVED lines=20> */
.L_x_3718:
        /* <DEDUP_REMOVED lines=21> */
.L_x_3568:
[----:B------:R-:W-:Y:S05]  /*4680*/  BSYNC B0 ;  /* 0x0000000000007941 */ /* 0x000fea0003800000 */
.L_x_3567:
[----:B------:R-:W-:Y:S01]  /*4690*/  IMAD.MOV.U32 R0, RZ, RZ, c[0x0][0x2c4] ;  /* 0x0000b100ff007624 */ /* 0x000fe200078e00ff */
[----:B------:R-:W-:Y:S01]  /*46a0*/  ULDC UR4, c[0x0][0x324] ;  /* 0x0000c90000047ab9 */ /* 0x000fe20000000800 */
[----:B-1----:R-:W-:Y:S01]  /*46b0*/  IADD3 R2, R194, 0x1, -R92 ;  /* 0x00000001c2027810 */ /* 0x002fe20007ffe85c */
        /* <DEDUP_REMOVED lines=13> */
.L_x_3719:
        /* <DEDUP_REMOVED lines=17> */
.L_x_3574:
[----:B------:R-:W-:-:S04]  /*48a0*/  MOV R5, 0x1 ;  /* 0x0000000100057802 */ /* 0x000fc80000000f00 */
[----:B------:R-:W-:-:S13]  /*48b0*/  ISETP.NE.AND P0, PT, R5, c[0x0][0x32c], PT ;  /* 0x0000cb0005007a0c */ /* 0x000fda0003f05270 */
[----:B------:R-:W-:-:S05]  /*48c0*/  @P0 IMAD.HI.U32 R5, R3, c[0x0][0x330], RZ ;  /* 0x0000cc0003050a27 */ /* 0x000fca00078e00ff */
[----:B------:R-:W-:Y:S02]  /*48d0*/  @P0 SHF.R.U32.HI R3, RZ, c[0x0][0x334], R5 ;  /* 0x0000cd00ff030a19 */ /* 0x000fe40000011605 */
.L_x_3575:
[----:B------:R-:W-:Y:S05]  /*48e0*/  BSYNC B0 ;  /* 0x0000000000007941 */ /* 0x000fea0003800000 */
.L_x_3573:
[----:B------:R-:W-:-:S04]  /*48f0*/  IMAD R3, R3, c[0x0][0x32c], -R92 ;  /* 0x0000cb0003037a24 */ /* 0x000fc800078e0a5c */
[----:B------:R-:W-:-:S05]  /*4900*/  IMAD.IADD R3, R3, 0x1, -R198 ;  /* 0x0000000103037824 */ /* 0x000fca00078e0ac6 */
[----:B------:R-:W-:Y:S02]  /*4910*/  IADD3 R5, R3, c[0x0][0x32c], RZ ;  /* 0x0000cb0003057a10 */ /* 0x000fe40007ffe0ff */
[----:B------:R-:W-:Y:S02]  /*4920*/  IMNMX R0, R0, R3, !PT ;  /* 0x0000000300007217 */ /* 0x000fe40007800200 */
[----:B------:R-:W-:Y:S02]  /*4930*/  IMNMX R2, R2, R5, PT ;  /* 0x0000000502027217 */ /* 0x000fe40003800200 */
.L_x_3572:
        /* <DEDUP_REMOVED lines=51> */
.L_x_3720:
        /* <DEDUP_REMOVED lines=17> */
.L_x_3579:
[----:B-12---:R-:W-:-:S04]  /*4d80*/  MOV R4, 0x1 ;  /* 0x0000000100047802 */ /* 0x006fc80000000f00 */
[----:B------:R-:W-:-:S13]  /*4d90*/  ISETP.NE.AND P0, PT, R4, c[0x0][0x32c], PT ;  /* 0x0000cb0004007a0c */ /* 0x000fda0003f05270 */
[----:B------:R-:W-:-:S05]  /*4da0*/  @P0 IMAD.HI.U32 R4, R3, c[0x0][0x330], RZ ;  /* 0x0000cc0003040a27 */ /* 0x000fca00078e00ff */
[----:B------:R-:W-:Y:S02]  /*4db0*/  @P0 SHF.R.U32.HI R3, RZ, c[0x0][0x334], R4 ;  /* 0x0000cd00ff030a19 */ /* 0x000fe40000011604 */
.L_x_3580:
[----:B------:R-:W-:Y:S05]  /*4dc0*/  BSYNC B0 ;  /* 0x0000000000007941 */ /* 0x000fea0003800000 */
.L_x_3578:
[----:B------:R-:W-:-:S04]  /*4dd0*/  IMAD R3, R3, c[0x0][0x32c], -R92 ;  /* 0x0000cb0003037a24 */ /* 0x000fc800078e0a5c */
[----:B------:R-:W-:-:S05]  /*4de0*/  IMAD.IADD R3, R3, 0x1, -R198 ;  /* 0x0000000103037824 */ /* 0x000fca00078e0ac6 */
[----:B------:R-:W-:Y:S02]  /*4df0*/  IADD3 R4, R3, c[0x0][0x32c], RZ ;  /* 0x0000cb0003047a10 */ /* 0x000fe40007ffe0ff */
[----:B------:R-:W-:Y:S02]  /*4e00*/  IMNMX R0, R0, R3, !PT ;  /* 0x0000000300007217 */ /* 0x000fe40007800200 */
[----:B------:R-:W-:Y:S02]  /*4e10*/  IMNMX R2, R2, R4, PT ;  /* 0x0000000402027217 */ /* 0x000fe40003800200 */
.L_x_3577:
        /* <DEDUP_REMOVED lines=16> */
[C---:B------:R-:W-:Y:S02]  /*4f20*/  ISETP.LT.OR P0, PT, R2.reuse, 0x19, P0 ;  /* 0x000000190200780c */ /* 0x040fe40000701670 */
[----:B------:R-:W-:Y:S02]  /*4f30*/  ISETP.LT.OR P2, PT, R2, 0x1, P2 ;  /* 0x000000010200780c */ /* 0x000fe40001741670 */
[----:B------:R-:W-:Y:S02]  /*4f40*/  FMNMX.FTZ R3, R12, R3, !PT ;  /* 0x000000030c037209 */ /* 0x000fe40007810000 */
[----:B------:R-:W-:Y:S02]  /*4f50*/  FSEL R6, R42, -INF , !P2 ;  /* 0xff8000002a067808 */ /* 0x000fe40005000000 */
[----:B------:R-:W-:Y:S02]  /*4f60*/  ISETP.LT.OR P3, PT, R2, 0x11, P3 ;  /* 0x000000110200780c */ /* 0x000fe40001f61670 */
[----:B-12---:R-:W-:-:S02]  /*4f70*/  FMNMX.FTZ R4, R6, R7, !PT ;  /* 0x0000000706047209 */ /* 0x006fc40007810000 */
[----:B------:R-:W-:Y:S02]  /*4f80*/  FSEL R17, R54, -INF , !P0 ;  /* 0xff80000036117808 */ /* 0x000fe40004000000 */
[----:B------:R-:W-:Y:S02]  /*4f90*/  FMNMX.FTZ R4, R8, R4, !PT ;  /* 0x0000000408047209 */ /* 0x000fe40007810000 */
[----:B------:R-:W-:Y:S02]  /*4fa0*/  ISETP.GT.AND P0, PT, R0, 0x19, P1 ;  /* 0x000000190000780c */ /* 0x000fe40000f04270 */
[----:B------:R-:W-:Y:S02]  /*4fb0*/  FMNMX.FTZ R3, R15, R3, !PT ;  /* 0x000000030f037209 */ /* 0x000fe40007810000 */
[----:B------:R-:W-:Y:S02]  /*4fc0*/  FSEL R13, R34, -INF , !P3 ;  /* 0xff800000220d7808 */ /* 0x000fe40005800000 */
[----:B------:R-:W-:-:S02]  /*4fd0*/  FMNMX.FTZ R4, R10, R4, !PT ;  /* 0x000000040a047209 */ /* 0x000fc40007810000 */
[----:B------:R-:W-:Y:S02]  /*4fe0*/  ISETP.LT.OR P0, PT, R2, 0x1a, P0 ;  /* 0x0000001a0200780c */ /* 0x000fe40000701670 */
[----:B------:R-:W-:Y:S02]  /*4ff0*/  FMNMX.FTZ R3, R16, R3, !PT ;  /* 0x0000000310037209 */ /* 0x000fe40007810000 */
[----:B------:R-:W-:Y:S02]  /*5000*/  FMNMX.FTZ R4, R13, R4, !PT ;  /* 0x000000040d047209 */ /* 0x000fe40007810000 */
[----:B------:R-:W-:Y:S02]  /*5010*/  FSEL R24, R55, -INF , !P0 ;  /* 0xff80000037187808 */ /* 0x000fe40004000000 */
[C---:B------:R-:W-:Y:S02]  /*5020*/  ISETP.GT.AND P2, PT, R0.reuse, 0x20, P1 ;  /* 0x000000200000780c */ /* 0x040fe40000f44270 */
[----:B------:R-:W-:-:S02]  /*5030*/  ISETP.GT.AND P0, PT, R0, 0x21, P1 ;  /* 0x000000210000780c */ /* 0x000fc40000f04270 */
[----:B------:R-:W-:Y:S02]  /*5040*/  FMNMX.FTZ R3, R18, R3, !PT ;  /* 0x0000000312037209 */ /* 0x000fe40007810000 */
[----:B------:R-:W-:Y:S02]  /*5050*/  FMNMX.FTZ R4, R14, R4, !PT ;  /* 0x000000040e047209 */ /* 0x000fe40007810000 */
[C---:B------:R-:W-:Y:S02]  /*5060*/  ISETP.LT.OR P2, PT, R2.reuse, 0x21, P2 ;  /* 0x000000210200780c */ /* 0x040fe40001741670 */
[----:B------:R-:W-:Y:S02]  /*5070*/  ISETP.LT.OR P0, PT, R2, 0x22, P0 ;  /* 0x000000220200780c */ /* 0x000fe40000701670 */
[----:B------:R-:W-:Y:S02]  /*5080*/  FMNMX.FTZ R3, R19, R3, !PT ;  /* 0x0000000313037209 */ /* 0x000fe40007810000 */
[----:B------:R-:W-:-:S02]  /*5090*/  FMNMX.FTZ R4, R17, R4, !PT ;  /* 0x0000000411047209 */ /* 0x000fc40007810000 */
[----:B------:R-:W-:Y:S02]  /*50a0*/  FSEL R79, R30, -INF , !P2 ;  /* 0xff8000001e4f7808 */ /* 0x000fe40005000000 */
[----:B------:R-:W-:Y:S02]  /*50b0*/  FSEL R78, R31, -INF , !P0 ;  /* 0xff8000001f4e7808 */ /* 0x000fe40004000000 */
[C---:B------:R-:W-:Y:S02]  /*50c0*/  ISETP.GT.AND P2, PT, R0.reuse, 0x28, P1 ;  /* 0x000000280000780c */ /* 0x040fe40000f44270 */
[----:B------:R-:W-:Y:S02]  /*50d0*/  ISETP.GT.AND P0, PT, R0, 0x29, P1 ;  /* 0x000000290000780c */ /* 0x000fe40000f04270 */
[----:B------:R-:W-:Y:S02]  /*50e0*/  FMNMX.FTZ R3, R20, R3, !PT ;  /* 0x0000000314037209 */ /* 0x000fe40007810000 */
[----:B------:R-:W-:-:S02]  /*50f0*/  FMNMX.FTZ R4, R24, R4, !PT ;  /* 0x0000000418047209 */ /* 0x000fc40007810000 */
[C---:B------:R-:W-:Y:S02]  /*5100*/  ISETP.LT.OR P3, PT, R2.reuse, 0x29, P2 ;  /* 0x000000290200780c */ /* 0x040fe40001761670 */
[----:B------:R-:W-:Y:S02]  /*5110*/  ISETP.LT.OR P2, PT, R2, 0x2a, P0 ;  /* 0x0000002a0200780c */ /* 0x000fe40000741670 */
[----:B------:R-:W-:Y:S02]  /*5120*/  FMNMX.FTZ R3, R107, R3, !PT ;  /* 0x000000036b037209 */ /* 0x000fe40007810000 */
[----:B------:R-:W-:Y:S02]  /*5130*/  ISETP.GT.AND P0, PT, R0, 0x30, P1 ;  /* 0x000000300000780c */ /* 0x000fe40000f04270 */
[----:B------:R-:W-:Y:S02]  /*5140*/  FMNMX.FTZ R4, R79, R4, !PT ;  /* 0x000000044f047209 */ /* 0x000fe40007810000 */
[----:B------:R-:W-:-:S02]  /*5150*/  FSEL R76, R51, -INF , !P2 ;  /* 0xff800000334c7808 */ /* 0x000fc40005000000 */
[----:B------:R-:W-:Y:S02]  /*5160*/  FMNMX.FTZ R3, R106, R3, !PT ;  /* 0x000000036a037209 */ /* 0x000fe40007810000 */
[----:B------:R-:W-:Y:S02]  /*5170*/  FSEL R77, R50, -INF , !P3 ;  /* 0xff800000324d7808 */ /* 0x000fe40005800000 */
[----:B------:R-:W-:Y:S02]  /*5180*/  ISETP.LT.OR P2, PT, R2, 0x31, P0 ;  /* 0x000000310200780c */ /* 0x000fe40000741670 */
[----:B------:R-:W-:Y:S02]  /*5190*/  FMNMX.FTZ R4, R78, R4, !PT ;  /* 0x000000044e047209 */ /* 0x000fe40007810000 */
[----:B------:R-:W-:Y:S02]  /*51a0*/  ISETP.GT.AND P0, PT, R0, 0x31, P1 ;  /* 0x000000310000780c */ /* 0x000fe40000f04270 */
[----:B------:R-:W-:-:S02]  /*51b0*/  FMNMX.FTZ R3, R105, R3, !PT ;  /* 0x0000000369037209 */ /* 0x000fc40007810000 */
[----:B------:R-:W-:Y:S02]  /*51c0*/  FSEL R157, R26, -INF , !P2 ;  /* 0xff8000001a9d7808 */ /* 0x000fe40005000000 */
[----:B------:R-:W-:Y:S02]  /*51d0*/  FMNMX.FTZ R4, R77, R4, !PT ;  /* 0x000000044d047209 */ /* 0x000fe40007810000 */
[----:B------:R-:W-:Y:S02]  /*51e0*/  ISETP.LT.OR P2, PT, R2, 0x32, P0 ;  /* 0x000000320200780c */ /* 0x000fe40000741670 */
[C---:B------:R-:W-:Y:S02]  /*51f0*/  ISETP.GT.AND P3, PT, R0.reuse, 0x38, P1 ;  /* 0x000000380000780c */ /* 0x040fe40000f64270 */
[----:B------:R-:W-:Y:S02]  /*5200*/  ISETP.GT.AND P0, PT, R0, 0x39, P1 ;  /* 0x000000390000780c */ /* 0x000fe40000f04270 */
[----:B------:R-:W-:-:S02]  /*5210*/  FMNMX.FTZ R0, R104, R3, !PT ;  /* 0x0000000368007209 */ /* 0x000fc40007810000 */
[----:B------:R-:W-:Y:S02]  /*5220*/  FMNMX.FTZ R3, R76, R4, !PT ;  /* 0x000000044c037209 */ /* 0x000fe40007810000 */
[----:B------:R-:W-:Y:S02]  /*5230*/  FSEL R156, R27, -INF , !P2 ;  /* 0xff8000001b9c7808 */ /* 0x000fe40005000000 */
[C---:B------:R-:W-:Y:S02]  /*5240*/  ISETP.LT.OR P1, PT, R2.reuse, 0x39, P3 ;  /* 0x000000390200780c */ /* 0x040fe40001f21670 */
        /* <DEDUP_REMOVED lines=13> */
.L_x_3721:
[----:B-12---:R-:W-:Y:S01]  /*5320*/  FMNMX.FTZ R4, R4, R0, !PT ;  /* 0x0000000004047209 */ /* 0x006fe20007810000 */
[----:B------:R-:W-:Y:S05]  /*5330*/  BRA.DIV ~URZ, `(.L_x_3582) ;  /* 0x00010c227f007947 */ /* 0x000fea000b800000 */
[----:B------:R-:W1:Y:S04]  /*5340*/  SHFL.BFLY PT, R0, R5, 0x2, 0x1f ;  /* 0x0c401f0005007f89 */ /* 0x000e6800000e0000 */
[----:B------:R-:W2:Y:S01]  /*5350*/  SHFL.BFLY PT, R2, R4, 0x1, 0x1f ;  /* 0x0c201f0004027f89 */ /* 0x000ea200000e0000 */
[----:B-1----:R-:W-:Y:S02]  /*5360*/  FMNMX.FTZ R5, R5, R0, !PT ;  /* 0x0000000005057209 */ /* 0x002fe40007810000 */
[----:B--2---:R-:W-:-:S03]  /*5370*/  FMNMX.FTZ R129, R4, R2, !PT ;  /* 0x0000000204817209 */ /* 0x004fc60007810000 */
[----:B------:R1:W2:Y:S04]  /*5380*/  SHFL.BFLY PT, R3, R5, 0x1, 0x1f ;  /* 0x0c201f0005037f89 */ /* 0x0002a800000e0000 */
.L_x_3722:
        /* <DEDUP_REMOVED lines=47> */
[----:B------:R2:W-:Y:S01]  /*5680*/  MUFU.EX2 R184, R3 ;  /* 0x0000000300b87308 */ /* 0x0005e20000000800 */
[----:B------:R-:W-:-:S04]  /*5690*/  MOV R128, c[0x0][0x2c4] ;  /* 0x0000b10000807a02 */ /* 0x000fc80000000f00 */
[----:B------:R-:W-:Y:S02]  /*56a0*/  ISETP.NE.AND P1, PT, R128, 0x1, PT ;  /* 0x000000018000780c */ /* 0x000fe40003f25270 */
[----:B------:R-:W-:Y:S01]  /*56b0*/  MOV R128, c[0x0][0x32c] ;  /* 0x0000cb0000807a02 */ /* 0x000fe20000000f00 */
[----:B--2---:R-:W-:Y:S01]  /*56c0*/  FFMA.FTZ R3, R10, c[0x0][0x2d0], -R2 ;  /* 0x0000b4000a037a23 */ /* 0x004fe20000010802 */
[----:B------:R-:W-:-:S03]  /*56d0*/  F2FP.PACK_AB R10, R213, R189 ;  /* 0x000000bdd50a723e */ /* 0x000fc600000000ff */
        /* <DEDUP_REMOVED lines=65> */
[----:B------:R-:W-:-:S05]  /*5af0*/  FFMA.FTZ R0, R112, c[0x0][0x2d0], -R0 ;  /* 0x0000b40070007a23 */ /* 0x000fca0000010800 */
[C---:B------:R-:W-:Y:S01]  /*5b00*/  HMMA.16816.F32 R20, R8.reuse, R48, RZ ;  /* 0x000000300814723c */ /* 0x040fe200000018ff */
[----:B------:R4:W-:Y:S07]  /*5b10*/  MUFU.EX2 R187, R0 ;  /* 0x0000000000bb7308 */ /* 0x0009ee0000000800 */
[----:B------:R-:W-:Y:S08]  /*5b20*/  HMMA.16816.F32 R16, R8, R50, RZ ;  /* 0x000000320810723c */ /* 0x000ff000000018ff */
[----:B------:R-:W-:Y:S01]  /*5b30*/  HMMA.16816.F32 R108, R4, R68, R32 ;  /* 0x00000044046c723c */ /* 0x000fe20000001820 */
[----:B------:R-:W2:Y:S01]  /*5b40*/  LDSM.16.MT88.4 R32, [R169+0x4000] ;  /* 0x00400000a920783b */ /* 0x000ea20000004200 */
[----:B----4-:R-:W-:-:S06]  /*5b50*/  FFMA.FTZ R0, R157, c[0x0][0x2d0], -R2 ;  /* 0x0000b4009d007a23 */ /* 0x010fcc0000010802 */
[C---:B------:R-:W-:Y:S01]  /*5b60*/  HMMA.16816.F32 R96, R4.reuse, R70, R28 ;  /* 0x000000460460723c */ /* 0x040fe2000000181c */
[----:B------:R-:W-:Y:S07]  /*5b70*/  LDSM.16.MT88.4 R28, [R169+0x4800] ;  /* 0x00480000a91c783b */ /* 0x000fee0000004200 */
        /* <DEDUP_REMOVED lines=158> */
.L_x_3585:
[----:B------:R-:W-:-:S04]  /*6560*/  MOV R2, 0x1 ;  /* 0x0000000100027802 */ /* 0x000fc80000000f00 */
[----:B------:R-:W-:-:S13]  /*6570*/  ISETP.NE.AND P0, PT, R2, c[0x0][0x32c], PT ;  /* 0x0000cb0002007a0c */ /* 0x000fda0003f05270 */
[----:B------:R-:W-:-:S05]  /*6580*/  @P0 IMAD.HI.U32 R2, R3, c[0x0][0x330], RZ ;  /* 0x0000cc0003020a27 */ /* 0x000fca00078e00ff */
[----:B------:R-:W-:Y:S02]  /*6590*/  @P0 SHF.R.U32.HI R3, RZ, c[0x0][0x334], R2 ;  /* 0x0000cd00ff030a19 */ /* 0x000fe40000011602 */
.L_x_3586:
[----:B------:R-:W-:Y:S05]  /*65a0*/  BSYNC B0 ;  /* 0x0000000000007941 */ /* 0x000fea0003800000 */
.L_x_3584:
[----:B------:R-:W-:-:S05]  /*65b0*/  MOV R2, c[0x0][0x32c] ;  /* 0x0000cb0000027a02 */ /* 0x000fca0000000f00 */
[----:B------:R-:W-:-:S05]  /*65c0*/  IMAD R3, R3, R2, c[0x0][0x32c] ;  /* 0x0000cb0003037624 */ /* 0x000fca00078e0202 */
[----:B------:R-:W-:-:S04]  /*65d0*/  IMNMX R0, R0, R3, PT ;  /* 0x0000000300007217 */ /* 0x000fc80003800200 */
.L_x_3583:
        /* <DEDUP_REMOVED lines=8> */
.L_x_3608:
        /* <DEDUP_REMOVED lines=40> */
.L_x_3723:
        /* <DEDUP_REMOVED lines=21> */
.L_x_3724:
        /* <DEDUP_REMOVED lines=22> */
.L_x_3589:
[----:B------:R-:W-:Y:S05]  /*6b90*/  BSYNC B0 ;  /* 0x0000000000007941 */ /* 0x000fea0003800000 */
.L_x_3588:
        /* <DEDUP_REMOVED lines=36> */
[----:B------:R-:W2:Y:S06]  /*6de0*/  LDSM.16.M88.4 R136, [R166+-0x3000] ;  /* 0xffd00000a688783b */ /* 0x000eac0000000200 */
        /* <DEDUP_REMOVED lines=94> */
[----:B------:R-:W-:Y:S07]  /*73d0*/  LDSM.16.M88.4 R144, [R166] ;  /* 0x00000000a690783b */ /* 0x000fee0000000200 */
        /* <DEDUP_REMOVED lines=10> */
[----:B------:R-:W-:Y:S05]  /*7480*/  DEPBAR.LE SB0, 0x0 ;  /* 0x000080000000791a */ /* 0x000fea0000000000 */
        /* <DEDUP_REMOVED lines=48> */
.L_x_3725:
        /* <DEDUP_REMOVED lines=21> */
.L_x_3726:
        /* <DEDUP_REMOVED lines=22> */
.L_x_3593:
[----:B------:R-:W-:Y:S05]  /*7a40*/  BSYNC B0 ;  /* 0x0000000000007941 */ /* 0x000fea0003800000 */
.L_x_3592:
[----:B------:R-:W-:Y:S01]  /*7a50*/  IMAD.MOV.U32 R0, RZ, RZ, c[0x0][0x2c4] ;  /* 0x0000b100ff007624 */ /* 0x000fe200078e00ff */
        /* <DEDUP_REMOVED lines=8> */
[C---:B-1----:R-:W-:Y:S02]  /*7ae0*/  IADD3 R136, R0.reuse, UR4, RZ ;  /* 0x0000000400887c10 */ /* 0x042fe4000fffe0ff */
[----:B------:R-:W-:Y:S01]  /*7af0*/  IADD3 R137, R0, c[0x0][0x328], RZ ;  /* 0x0000ca0000897a10 */ /* 0x000fe20007ffe0ff */
[----:B------:R-:W-:Y:S05]  /*7b00*/  @P0 IMAD.HI.U32 R2, R128, c[0x0][0x2c8], RZ ;  /* 0x0000b20080020a27 */ /* 0x000fea00078e00ff */
[----:B------:R-:W-:Y:S01]  /*7b10*/  @P0 SHF.R.U32.HI R128, RZ, c[0x0][0x2cc], R2 ;  /* 0x0000b300ff800a19 */ /* 0x000fe20000011602 */
[----:B------:R-:W-:-:S05]  /*7b20*/  BRA.DIV ~URZ, `(.L_x_3596) ;  /* 0x0000ea927f007947 */ /* 0x000fca000b800000 */
[----:B------:R1:W2:Y:S02]  /*7b30*/  SHFL.IDX PT, R3, R128, RZ, 0x1c1f ;  /* 0x001c1fff80037589 */ /* 0x0002a400000e0000 */
.L_x_3727:
        /* <DEDUP_REMOVED lines=19> */
.L_x_3599:
[----:B------:R-:W-:Y:S04]  /*7c70*/  MOV R138, 0x1 ;  /* 0x00000001008a7802 */ /* 0x000fe80000000f00 */
[----:B------:R-:W-:Y:S11]  /*7c80*/  ISETP.NE.AND P0, PT, R138, c[0x0][0x32c], PT ;  /* 0x0000cb008a007a0c */ /* 0x000ff60003f05270 */
[----:B------:R-:W-:Y:S02]  /*7c90*/  @!UPT UIADD3 URZ, URZ, URZ, URZ ;  /* 0x0000003f3f3ff290 */ /* 0x000fe4000fffe03f */
[----:B------:R-:W-:Y:S05]  /*7ca0*/  @P0 IMAD.HI.U32 R138, R3, c[0x0][0x330], RZ ;  /* 0x0000cc00038a0a27 */ /* 0x000fea00078e00ff */
[----:B------:R-:W-:Y:S02]  /*7cb0*/  @P0 SHF.R.U32.HI R3, RZ, c[0x0][0x334], R138 ;  /* 0x0000cd00ff030a19 */ /* 0x000fe4000001168a */
.L_x_3600:
[----:B------:R-:W-:Y:S05]  /*7cc0*/  BSYNC B0 ;  /* 0x0000000000007941 */ /* 0x000fea0003800000 */
.L_x_3598:
[----:B------:R-:W-:Y:S04]  /*7cd0*/  IMAD R3, R3, c[0x0][0x32c], -R129 ;  /* 0x0000cb0003037a24 */ /* 0x000fe800078e0a81 */
[----:B------:R-:W-:Y:S05]  /*7ce0*/  IMAD.IADD R3, R3, 0x1, -R198 ;  /* 0x0000000103037824 */ /* 0x000fea00078e0ac6 */
[----:B------:R-:W-:Y:S02]  /*7cf0*/  IMNMX R0, R0, R3, !PT ;  /* 0x0000000300007217 */ /* 0x000fe40007800200 */
[----:B------:R-:W-:Y:S04]  /*7d00*/  IADD3 R3, R3, c[0x0][0x32c], RZ ;  /* 0x0000cb0003037a10 */ /* 0x000fe80007ffe0ff */
[----:B------:R-:W-:Y:S02]  /*7d10*/  IMNMX R2, R2, R3, PT ;  /* 0x0000000302027217 */ /* 0x000fe40003800200 */
.L_x_3597:
        /* <DEDUP_REMOVED lines=51> */
.L_x_3728:
        /* <DEDUP_REMOVED lines=19> */
.L_x_3604:
[----:B------:R-:W-:Y:S04]  /*8180*/  MOV R4, 0x1 ;  /* 0x0000000100047802 */ /* 0x000fe80000000f00 */
[----:B------:R-:W-:Y:S11]  /*8190*/  ISETP.NE.AND P0, PT, R4, c[0x0][0x32c], PT ;  /* 0x0000cb0004007a0c */ /* 0x000ff60003f05270 */
[----:B------:R-:W-:Y:S02]  /*81a0*/  @!UPT UIADD3 URZ, URZ, URZ, URZ ;  /* 0x0000003f3f3ff290 */ /* 0x000fe4000fffe03f */
[----:B------:R-:W-:Y:S05]  /*81b0*/  @P0 IMAD.HI.U32 R4, R3, c[0x0][0x330], RZ ;  /* 0x0000cc0003040a27 */ /* 0x000fea00078e00ff */
[----:B------:R-:W-:Y:S02]  /*81c0*/  @P0 SHF.R.U32.HI R3, RZ, c[0x0][0x334], R4 ;  /* 0x0000cd00ff030a19 */ /* 0x000fe40000011604 */
.L_x_3605:
[----:B------:R-:W-:Y:S05]  /*81d0*/  BSYNC B0 ;  /* 0x0000000000007941 */ /* 0x000fea0003800000 */
.L_x_3603:
[----:B------:R-:W-:Y:S04]  /*81e0*/  IMAD R129, R3, c[0x0][0x32c], -R129 ;  /* 0x0000cb0003817a24 */ /* 0x000fe800078e0a81 */
[----:B------:R-:W-:Y:S05]  /*81f0*/  IMAD.IADD R3, R129, 0x1, -R198 ;  /* 0x0000000181037824 */ /* 0x000fea00078e0ac6 */
[----:B------:R-:W-:Y:S02]  /*8200*/  IADD3 R4, R3, c[0x0][0x32c], RZ ;  /* 0x0000cb0003047a10 */ /* 0x000fe40007ffe0ff */
[----:B------:R-:W-:Y:S02]  /*8210*/  IMNMX R0, R0, R3, !PT ;  /* 0x0000000300007217 */ /* 0x000fe40007800200 */
[----:B------:R-:W-:Y:S02]  /*8220*/  IMNMX R2, R2, R4, PT ;  /* 0x0000000402027217 */ /* 0x000fe40003800200 */
.L_x_3602:
        /* <DEDUP_REMOVED lines=64> */
[----:B------:R-:W-:Y:S02]  /*8630*/  ISETP.GT.AND P0, PT, R0, 0x39, P1 ;  /* 0x000000390000780c */ /* 0x000fe40000f04270 */
[----:B------:R-:W-:Y:S02]  /*8640*/  FMNMX.FTZ R0, R143, R3, !PT ;  /* 0x000000038f007209 */ /* 0x000fe40007810000 */
[----:B------:R-:W-:Y:S02]  /*8650*/  FMNMX.FTZ R3, R10, R4, !PT ;  /* 0x000000040a037209 */ /* 0x000fe40007810000 */
[----:B------:R-:W-:Y:S02]  /*8660*/  FSEL R8, R31, -INF , !P2 ;  /* 0xff8000001f087808 */ /* 0x000fe40005000000 */
[C---:B------:R-:W-:Y:S02]  /*8670*/  ISETP.LT.OR P1, PT, R2.reuse, 0x39, P3 ;  /* 0x000000390200780c */ /* 0x040fe40001f21670 */
        /* <DEDUP_REMOVED lines=13> */
.L_x_3729:
[----:B--2---:R-:W-:Y:S01]  /*8750*/  FMNMX.FTZ R4, R128, R0, !PT ;  /* 0x0000000080047209 */ /* 0x004fe20007810000 */
[----:B------:R-:W-:-:S05]  /*8760*/  BRA.DIV ~URZ, `(.L_x_3607) ;  /* 0x0000df727f007947 */ /* 0x000fca000b800000 */
[----:B------:R-:W-:Y:S04]  /*8770*/  SHFL.BFLY PT, R0, R5, 0x2, 0x1f ;  /* 0x0c401f0005007f89 */ /* 0x000fe800000e0000 */
[----:B------:R-:W2:Y:S02]  /*8780*/  SHFL.BFLY PT, R2, R4, 0x1, 0x1f ;  /* 0x0c201f0004027f89 */ /* 0x000ea400000e0000 */
[----:B--2---:R-:W-:Y:S02]  /*8790*/  FMNMX.FTZ R129, R4, R2, !PT ;  /* 0x0000000204817209 */ /* 0x004fe40007810000 */
[----:B-1----:R-:W-:Y:S05]  /*87a0*/  FMNMX.FTZ R128, R5, R0, !PT ;  /* 0x0000000005807209 */ /* 0x002fea0007810000 */
[----:B------:R1:W2:Y:S02]  /*87b0*/  SHFL.BFLY PT, R0, R128, 0x1, 0x1f ;  /* 0x0c201f0080007f89 */ /* 0x0002a400000e0000 */
.L_x_3730:
[C---:B------:R-:W-:Y:S01]  /*87c0*/  FMUL.FTZ R2, R129.reuse, c[0x0][0x2d0] ;  /* 0x0000b40081027a20 */ /* 0x040fe20000410000 */
[----:B------:R-:W-:Y:S01]  /*87d0*/  FSETP.NEU.FTZ.AND P0, PT, R129, -INF , PT ;  /* 0xff8000008100780b */ /* 0x000fe20003f1d000 */
[----:B------:R-:W-:Y:S01]  /*87e0*/  WARPSYNC 0xffffffff ;  /* 0xffffffff00007948 */ /* 0x000fe20003800000 */
[----:B--2---:R-:W-:Y:S02]  /*87f0*/  FMNMX.FTZ R3, R0, R128, !PT ;  /* 0x0000008000037209 */ /* 0x004fe40007810000 */
[----:B------:R-:W-:Y:S05]  /*8800*/  FSEL R4, R2, RZ, P0 ;  /* 0x000000ff02047208 */ /* 0x000fea0000000000 */
        /* <DEDUP_REMOVED lines=17> */
[--C-:B--2---:R-:W-:Y:S05]  /*8920*/  FFMA.FTZ R2, R141, c[0x0][0x2d0], -R4.reuse ;  /* 0x0000b4008d027a23 */ /* 0x104fea0000010804 */
[----:B------:R2:W4:Y:S01]  /*8930*/  MUFU.EX2 R183, R2 ;  /* 0x0000000200b77308 */ /* 0x0005220000000800 */
[----:B---3--:R-:W-:Y:S09]  /*8940*/  FMUL.FTZ R5, R3, c[0x0][0x2d0] ;  /* 0x0000b40003057a20 */ /* 0x008ff20000410000 */
[----:B------:R-:W-:Y:S10]  /*8950*/  MUFU.EX2 R155, R155 ;  /* 0x0000009b009b7308 */ /* 0x000ff40000000800 */
[----:B------:R-:W-:Y:S01]  /*8960*/  MUFU.EX2 R154, R154 ;  /* 0x0000009a009a7308 */ /* 0x000fe20000000800 */
[----:B--2---:R-:W-:Y:S02]  /*8970*/  FFMA.FTZ R2, R140, c[0x0][0x2d0], -R4 ;  /* 0x0000b4008c027a23 */ /* 0x004fe40000010804 */
[----:B------:R-:W2:Y:S07]  /*8980*/  LDSM.16.MT88.4 R140, [R168] ;  /* 0x00000000a88c783b */ /* 0x000eae0000004200 */
[----:B------:R3:W5:Y:S02]  /*8990*/  MUFU.EX2 R188, R2 ;  /* 0x0000000200bc7308 */ /* 0x0007640000000800 */
[----:B---3--:R-:W-:Y:S02]  /*89a0*/  FSEL R2, R129, RZ, P0 ;  /* 0x000000ff81027208 */ /* 0x008fe40000000000 */
[----:B------:R-:W-:Y:S03]  /*89b0*/  FSETP.NEU.FTZ.AND P0, PT, R3, -INF , PT ;  /* 0xff8000000300780b */ /* 0x000fe60003f1d000 */
[----:B------:R-:W-:Y:S01]  /*89c0*/  FADD.FTZ R0, -R2, R130 ;  /* 0x0000008202007221 */ /* 0x000fe20000010100 */
[----:B------:R-:W-:Y:S03]  /*89d0*/  FSEL R5, R5, RZ, P0 ;  /* 0x000000ff05057208 */ /* 0x000fe60000000000 */
[----:B------:R-:W-:Y:S02]  /*89e0*/  FMUL.FTZ R0, R0, c[0x0][0x2d0] ;  /* 0x0000b40000007a20 */ /* 0x000fe40000410000 */
[--C-:B------:R-:W-:Y:S01]  /*89f0*/  FFMA.FTZ R4, R24, c[0x0][0x2d0], -R5.reuse ;  /* 0x0000b40018047a23 */ /* 0x100fe20000010805 */
[----:B----4-:R-:W-:Y:S01]  /*8a00*/  F2FP.PACK_AB R136, R183, R18 ;  /* 0x00000012b788723e */ /* 0x010fe200000000ff */
[----:B------:R3:W4:Y:S01]  /*8a10*/  MUFU.EX2 R2, R0 ;  /* 0x0000000000027308 */ /* 0x0007220000000800 */
[--C-:B------:R-:W-:Y:S01]  /*8a20*/  FFMA.FTZ R148, R11, c[0x0][0x2d0], -R5.reuse ;  /* 0x0000b4000b947a23 */ /* 0x100fe20000010805 */
[----:B-----5:R-:W-:Y:S01]  /*8a30*/  F2FP.PACK_AB R138, R189, R188 ;  /* 0x000000bcbd8a723e */ /* 0x020fe200000000ff */
        /* <DEDUP_REMOVED lines=8> */
[--C-:B-1----:R-:W-:Y:S02]  /*8ac0*/  FFMA.FTZ R128, R20, c[0x0][0x2d0], -R5.reuse ;  /* 0x0000b40014807a23 */ /* 0x102fe40000010805 */
[--C-:B------:R-:W-:Y:S02]  /*8ad0*/  FFMA.FTZ R177, R7, c[0x0][0x2d0], -R5.reuse ;  /* 0x0000b40007b17a23 */ /* 0x100fe40000010805 */
[--C-:B------:R-:W-:Y:S02]  /*8ae0*/  FFMA.FTZ R184, R6, c[0x0][0x2d0], -R5.reuse ;  /* 0x0000b40006b87a23 */ /* 0x100fe40000010805 */
[--C-:B---3--:R-:W-:Y:S02]  /*8af0*/  FFMA.FTZ R0, R16, c[0x0][0x2d0], -R5.reuse ;  /* 0x0000b40010007a23 */ /* 0x108fe40000010805 */
[--C-:B------:R-:W-:Y:S02]  /*8b00*/  FFMA.FTZ R16, R21, c[0x0][0x2d0], -R5.reuse ;  /* 0x0000b40015107a23 */ /* 0x100fe40000010805 */
[----:B------:R1:W-:Y:S01]  /*8b10*/  MUFU.EX2 R158, R0 ;  /* 0x00000000009e7308 */ /* 0x0003e20000000800 */
[C---:B----4-:R-:W-:Y:S02]  /*8b20*/  FMUL.FTZ R8, R2.reuse, R100 ;  /* 0x0000006402087220 */ /* 0x050fe40000410000 */
[C---:B------:R-:W-:Y:S02]  /*8b30*/  FMUL.FTZ R9, R2.reuse, R101 ;  /* 0x0000006502097220 */ /* 0x040fe40000410000 */
[C---:B------:R-:W-:Y:S02]  /*8b40*/  FMUL.FTZ R12, R2.reuse, R104 ;  /* 0x00000068020c7220 */ /* 0x040fe40000410000 */
[C---:B-----5:R-:W-:Y:S02]  /*8b50*/  FMUL.FTZ R4, R2.reuse, R132 ;  /* 0x0000008402047220 */ /* 0x060fe40000410000 */
[C---:B------:R-:W-:Y:S01]  /*8b60*/  FMUL.FTZ R13, R2.reuse, R105 ;  /* 0x00000069020d7220 */ /* 0x040fe20000410000 */
[----:B------:R-:W3:Y:S01]  /*8b70*/  MUFU.EX2 R186, R16 ;  /* 0x0000001000ba7308 */ /* 0x000ee20000000800 */
        /* <DEDUP_REMOVED lines=8> */
[----:B-1----:R-:W-:Y:S02]  /*8c00*/  FFMA.FTZ R0, R25, c[0x0][0x2d0], -R5 ;  /* 0x0000b40019007a23 */ /* 0x002fe40000010805 */
[C---:B------:R-:W-:Y:S02]  /*8c10*/  FMUL.FTZ R25, R2.reuse, R117 ;  /* 0x0000007502197220 */ /* 0x040fe40000410000 */
[C---:B------:R-:W-:Y:S01]  /*8c20*/  FMUL.FTZ R32, R2.reuse, R124 ;  /* 0x0000007c02207220 */ /* 0x040fe20000410000 */
[----:B------:R1:W4:Y:S01]  /*8c30*/  MUFU.EX2 R157, R0 ;  /* 0x00000000009d7308 */ /* 0x0003220000000800 */
[C---:B------:R-:W-:Y:S02]  /*8c40*/  FMUL.FTZ R36, R2.reuse, R36 ;  /* 0x0000002402247220 */ /* 0x040fe40000410000 */
[C---:B------:R-:W-:Y:S01]  /*8c50*/  FMUL.FTZ R37, R2.reuse, R37 ;  /* 0x0000002502257220 */ /* 0x040fe20000410000 */
[----:B---3--:R-:W-:Y:S01]  /*8c60*/  F2FP.PACK_AB R139, R185, R186 ;  /* 0x000000bab98b723e */ /* 0x008fe200000000ff */
        /* <DEDUP_REMOVED lines=12> */
[----:B-1----:R-:W-:Y:S01]  /*8d30*/  FSEL R0, R3, RZ, P0 ;  /* 0x000000ff03007208 */ /* 0x002fe20000000000 */
[C---:B------:R-:W-:Y:S01]  /*8d40*/  FMUL.FTZ R57, R2.reuse, R57 ;  /* 0x0000003902397220 */ /* 0x040fe20000410000 */
[----:B----4-:R-:W-:Y:S01]  /*8d50*/  F2FP.PACK_AB R137, R157, R158 ;  /* 0x0000009e9d89723e */ /* 0x010fe200000000ff */
[----:B------:R-:W-:Y:S01]  /*8d60*/  FMUL.FTZ R60, R2, R60 ;  /* 0x0000003c023c7220 */ /* 0x000fe20000410000 */
[----:B------:R-:W-:Y:S01]  /*8d70*/  ISETP.GT.AND P0, PT, R178, R199, PT ;  /* 0x000000c7b200720c */ /* 0x000fe20003f04270 */
[----:B------:R-:W-:Y:S01]  /*8d80*/  FADD.FTZ R0, -R0, R131 ;  /* 0x0000008300007221 */ /* 0x000fe20000010100 */
[----:B------:R-:W-:Y:S01]  /*8d90*/  MUFU.EX2 R149, R156 ;  /* 0x0000009c00957308 */ /* 0x000fe20000000800 */
[----:B------:R-:W-:Y:S01]  /*8da0*/  FFMA.FTZ R131, R15, c[0x0][0x2d0], -R5 ;  /* 0x0000b4000f837a23 */ /* 0x000fe20000010805 */
[----:B------:R-:W-:Y:S01]  /*8db0*/  IADD3 R178, R178, -0x1, RZ ;  /* 0xffffffffb2b27810 */ /* 0x000fe20007ffe0ff */
[----:B------:R-:W-:Y:S02]  /*8dc0*/  FMUL.FTZ R0, R0, c[0x0][0x2d0] ;  /* 0x0000b40000007a20 */ /* 0x000fe40000410000 */
        /* <DEDUP_REMOVED lines=25> */
[C---:B------:R-:W-:Y:S02]  /*8f60*/  FMUL.FTZ R15, R0.reuse, R107 ;  /* 0x0000006b000f7220 */ /* 0x040fe40000410000 */
[----:B------:R-:W-:Y:S01]  /*8f70*/  LDSM.16.MT88.4 R104, [R168+0x800] ;  /* 0x00080000a868783b */ /* 0x000fe20000004200 */
[C---:B--2---:R-:W-:Y:S02]  /*8f80*/  HMMA.16816.F32 R4, R136.reuse, R140, R4 ;  /* 0x0000008c8804723c */ /* 0x044fe40000001804 */
[----:B------:R-:W-:Y:S03]  /*8f90*/  MUFU.EX2 R141, R172 ;  /* 0x000000ac008d7308 */ /* 0x000fe60000000800 */
[C---:B------:R-:W-:Y:S02]  /*8fa0*/  FMUL.FTZ R19, R0.reuse, R111 ;  /* 0x0000006f00137220 */ /* 0x040fe40000410000 */
[C---:B------:R-:W-:Y:S01]  /*8fb0*/  FMUL.FTZ R22, R0.reuse, R114 ;  /* 0x0000007200167220 */ /* 0x040fe20000410000 */
[C---:B------:R-:W-:Y:S04]  /*8fc0*/  HMMA.16816.F32 R8, R136.reuse, R142, R8 ;  /* 0x0000008e8808723c */ /* 0x040fe80000001808 */
[C---:B------:R-:W-:Y:S01]  /*8fd0*/  FMUL.FTZ R23, R0.reuse, R115 ;  /* 0x0000007300177220 */ /* 0x040fe20000410000 */
[----:B------:R-:W-:Y:S01]  /*8fe0*/  MUFU.EX2 R143, R163 ;  /* 0x000000a3008f7308 */ /* 0x000fe20000000800 */
[C---:B------:R-:W-:Y:S02]  /*8ff0*/  FMUL.FTZ R26, R0.reuse, R118 ;  /* 0x00000076001a7220 */ /* 0x040fe40000410000 */
[C---:B------:R-:W-:Y:S02]  /*9000*/  FMUL.FTZ R27, R0.reuse, R119 ;  /* 0x00000077001b7220 */ /* 0x040fe40000410000 */
[----:B------:R-:W-:Y:S02]  /*9010*/  LDSM.16.MT88.4 R116, [R171+0x1800] ;  /* 0x00180000ab74783b */ /* 0x000fe40000004200 */
[C---:B------:R-:W-:Y:S02]  /*9020*/  FMUL.FTZ R34, R0.reuse, R126 ;  /* 0x0000007e00227220 */ /* 0x040fe40000410000 */
[----:B------:R-:W-:Y:S01]  /*9030*/  FMUL.FTZ R35, R0, R127 ;  /* 0x0000007f00237220 */ /* 0x000fe20000410000 */
[----:B------:R-:W-:Y:S01]  /*9040*/  MUFU.EX2 R142, R159 ;  /* 0x0000009f008e7308 */ /* 0x000fe20000000800 */
[----:B------:R-:W-:Y:S02]  /*9050*/  FMUL.FTZ R89, R2, R89 ;  /* 0x0000005902597220 */ /* 0x000fe40000410000 */
[C---:B------:R-:W-:Y:S02]  /*9060*/  FMUL.FTZ R30, R0.reuse, R122 ;  /* 0x0000007a001e7220 */ /* 0x040fe40000410000 */
[----:B------:R-:W-:Y:S01]  /*9070*/  FMUL.FTZ R31, R0, R123 ;  /* 0x0000007b001f7220 */ /* 0x000fe20000410000 */
[C---:B-1----:R-:W-:Y:S03]  /*9080*/  HMMA.16816.F32 R12, R136.reuse, R100, R12 ;  /* 0x00000064880c723c */ /* 0x042fe6000000180c */
[C---:B------:R-:W-:Y:S01]  /*9090*/  FMUL.FTZ R92, R2.reuse, R92 ;  /* 0x0000005c025c7220 */ /* 0x040fe20000410000 */
[----:B------:R-:W1:Y:S01]  /*90a0*/  MUFU.EX2 R123, R151 ;  /* 0x00000097007b7308 */ /* 0x000e620000000800 */
[C---:B------:R-:W-:Y:S02]  /*90b0*/  FMUL.FTZ R93, R2.reuse, R93 ;  /* 0x0000005d025d7220 */ /* 0x040fe40000410000 */
[C---:B------:R-:W-:Y:S02]  /*90c0*/  FMUL.FTZ R96, R2.reuse, R96 ;  /* 0x0000006002607220 */ /* 0x040fe40000410000 */
[C---:B------:R-:W-:Y:S03]  /*90d0*/  FMUL.FTZ R97, R2.reuse, R97 ;  /* 0x0000006102617220 */ /* 0x040fe60000410000 */
[----:B------:R-:W-:Y:S02]  /*90e0*/  FFMA.FTZ R2, R2, R187, R18 ;  /* 0x000000bb02027223 */ /* 0x000fe40000010012 */
[C---:B------:R-:W-:Y:S01]  /*90f0*/  FMUL.FTZ R18, R0.reuse, R110 ;  /* 0x0000006e00127220 */ /* 0x040fe20000410000 */
[----:B------:R-:W-:Y:S01]  /*9100*/  MUFU.EX2 R187, R144 ;  /* 0x0000009000bb7308 */ /* 0x000fe20000000800 */
[----:B------:R-:W-:Y:S01]  /*9110*/  LDSM.16.MT88.4 R108, [R169+0x800] ;  /* 0x00080000a96c783b */ /* 0x000fe20000004200 */
[C---:B------:R-:W-:Y:S02]  /*9120*/  FMUL.FTZ R38, R0.reuse, R38 ;  /* 0x0000002600267220 */ /* 0x040fe40000410000 */
[C---:B------:R-:W-:Y:S02]  /*9130*/  FMUL.FTZ R39, R0.reuse, R39 ;  /* 0x0000002700277220 */ /* 0x040fe40000410000 */
[C---:B------:R-:W-:Y:S03]  /*9140*/  HMMA.16816.F32 R16, R136.reuse, R102, R16 ;  /* 0x000000668810723c */ /* 0x040fe60000001810 */
[----:B------:R-:W2:Y:S01]  /*9150*/  LDSM.16.MT88.4 R100, [R171] ;  /* 0x00000000ab64783b */ /* 0x000ea20000004200 */
[C---:B------:R-:W-:Y:S01]  /*9160*/  FMUL.FTZ R42, R0.reuse, R42 ;  /* 0x0000002a002a7220 */ /* 0x040fe20000410000 */
[----:B------:R-:W3:Y:S01]  /*9170*/  MUFU.EX2 R122, R128 ;  /* 0x00000080007a7308 */ /* 0x000ee20000000800 */
[C---:B------:R-:W-:Y:S02]  /*9180*/  FMUL.FTZ R43, R0.reuse, R43 ;  /* 0x0000002b002b7220 */ /* 0x040fe40000410000 */
[C---:B------:R-:W-:Y:S04]  /*9190*/  FMUL.FTZ R46, R0.reuse, R46 ;  /* 0x0000002e002e7220 */ /* 0x040fe80000410000 */
        /* <DEDUP_REMOVED lines=18> */
[C---:B------:R-:W-:Y:S01]  /*92c0*/  FMUL.FTZ R78, R0.reuse, R78 ;  /* 0x0000004e004e7220 */ /* 0x040fe20000410000 */
[C---:B--2---:R-:W-:Y:S02]  /*92d0*/  HMMA.16816.F32 R20, R136.reuse, R100, R20 ;  /* 0x000000648814723c */ /* 0x044fe40000001814 */
[----:B------:R-:W-:Y:S01]  /*92e0*/  MUFU.EX2 R140, R160 ;  /* 0x000000a0008c7308 */ /* 0x000fe20000000800 */
        /* <DEDUP_REMOVED lines=8> */
[C---:B------:R-:W-:Y:S04]  /*9370*/  FMUL.FTZ R90, R0.reuse, R90 ;  /* 0x0000005a005a7220 */ /* 0x040fe80000410000 */
[C---:B------:R-:W-:Y:S02]  /*9380*/  FMUL.FTZ R91, R0.reuse, R91 ;  /* 0x0000005b005b7220 */ /* 0x040fe40000410000 */
[----:B------:R-:W-:Y:S01]  /*9390*/  FADD.FTZ R2, R183, R2 ;  /* 0x00000002b7027221 */ /* 0x000fe20000010000 */
[----:B------:R-:W-:Y:S01]  /*93a0*/  MUFU.EX2 R130, R184 ;  /* 0x000000b800827308 */ /* 0x000fe20000000800 */
[C---:B------:R-:W-:Y:S02]  /*93b0*/  FMUL.FTZ R94, R0.reuse, R94 ;  /* 0x0000005e005e7220 */ /* 0x040fe40000410000 */
[C---:B------:R-:W-:Y:S02]  /*93c0*/  FMUL.FTZ R95, R0.reuse, R95 ;  /* 0x0000005f005f7220 */ /* 0x040fe40000410000 */
[C---:B------:R-:W-:Y:S02]  /*93d0*/  FMUL.FTZ R98, R0.reuse, R98 ;  /* 0x0000006200627220 */ /* 0x040fe40000410000 */
[C---:B------:R-:W-:Y:S02]  /*93e0*/  FMUL.FTZ R99, R0.reuse, R99 ;  /* 0x0000006300637220 */ /* 0x040fe40000410000 */
[----:B------:R-:W-:Y:S02]  /*93f0*/  FFMA.FTZ R0, R0, R190, R158 ;  /* 0x000000be00007223 */ /* 0x000fe4000001009e */
[----:B------:R-:W4:Y:S02]  /*9400*/  MUFU.EX2 R158, R145 ;  /* 0x00000091009e7308 */ /* 0x000f240000000800 */
[----:B------:R-:W-:Y:S02]  /*9410*/  FADD.FTZ R112, R157, R0 ;  /* 0x000000009d707221 */ /* 0x000fe40000010000 */
[----:B------:R-:W-:Y:S02]  /*9420*/  FADD.FTZ R0, R188, R2 ;  /* 0x00000002bc007221 */ /* 0x000fe40000010000 */
[----:B------:R-:W-:Y:S02]  /*9430*/  FADD.FTZ R2, R186, R112 ;  /* 0x00000070ba027221 */ /* 0x000fe40000010000 */
[----:B------:R-:W-:Y:S01]  /*9440*/  LDSM.16.MT88.4 R112, [R169+0x1000] ;  /* 0x00100000a970783b */ /* 0x000fe20000004200 */
[----:B------:R-:W-:Y:S01]  /*9450*/  FADD.FTZ R0, R189, R0 ;  /* 0x00000000bd007221 */ /* 0x000fe20000010000 */
[----:B------:R-:W5:Y:S01]  /*9460*/  MUFU.EX2 R145, R161 ;  /* 0x000000a100917308 */ /* 0x000f620000000800 */
[----:B------:R-:W-:Y:S02]  /*9470*/  FADD.FTZ R2, R185, R2 ;  /* 0x00000002b9027221 */ /* 0x000fe40000010000 */
[----:B-1----:R-:W-:Y:S01]  /*9480*/  FADD.FTZ R0, R123, R0 ;  /* 0x000000007b007221 */ /* 0x002fe20000010000 */
        /* <DEDUP_REMOVED lines=26> */
[----:B------:R-:W-:Y:S04]  /*9630*/  HMMA.16816.F32 R96, R136, R102, R96 ;  /* 0x000000668860723c */ /* 0x000fe80000001860 */
[----:B---3--:R-:W-:Y:S03]  /*9640*/  F2FP.PACK_AB R101, R121, R122 ;  /* 0x0000007a7965723e */ /* 0x008fe600000000ff */
[----:B------:R-:W-:Y:S02]  /*9650*/  F2FP.PACK_AB R102, R187, R132 ;  /* 0x00000084bb66723e */ /* 0x000fe400000000ff */
[----:B----4-:R-:W-:Y:S03]  /*9660*/  F2FP.PACK_AB R103, R158, R120 ;  /* 0x000000789e67723e */ /* 0x010fe600000000ff */
[----:B------:R-:W-:Y:S02]  /*9670*/  F2FP.PACK_AB R136, R143, R141 ;  /* 0x0000008d8f88723e */ /* 0x000fe400000000ff */
[----:B-----5:R-:W-:Y:S02]  /*9680*/  F2FP.PACK_AB R138, R145, R144 ;  /* 0x00000090918a723e */ /* 0x020fe400000000ff */
[C---:B------:R-:W-:Y:S05]  /*9690*/  HMMA.16816.F32 R4, R100.reuse, R104, R4 ;  /* 0x000000686404723c */ /* 0x040fea0000001804 */
[----:B------:R-:W-:Y:S02]  /*96a0*/  F2FP.PACK_AB R137, R140, R142 ;  /* 0x0000008e8c89723e */ /* 0x000fe400000000ff */
[----:B------:R-:W-:Y:S01]  /*96b0*/  F2FP.PACK_AB R139, R130, R131 ;  /* 0x00000083828b723e */ /* 0x000fe200000000ff */
        /* <DEDUP_REMOVED lines=73> */
[----:B------:R-:W-:Y:S07]  /*9b50*/  HMMA.16816.F32 R96, R100, R110, R96 ;  /* 0x0000006e6460723c */ /* 0x000fee0000001860 */
[----:B------:R-:W-:Y:S02]  /*9b60*/  FADD.FTZ R100, R122, R2 ;  /* 0x000000027a647221 */ /* 0x000fe40000010000 */
[----:B------:R-:W-:Y:S02]  /*9b70*/  FADD.FTZ R2, R124, R0 ;  /* 0x000000007c027221 */ /* 0x000fe40000010000 */
[----:B------:R-:W2:Y:S01]  /*9b80*/  LDSM.16.MT88.4 R124, [R170+0x1800] ;  /* 0x00180000aa7c783b */ /* 0x000ea20000004200 */
[----:B------:R-:W-:Y:S02]  /*9b90*/  FADD.FTZ R0, R121, R100 ;  /* 0x0000006479007221 */ /* 0x000fe40000010000 */
[----:B------:R-:W-:Y:S02]  /*9ba0*/  FADD.FTZ R128, R132, R2 ;  /* 0x0000000284807221 */ /* 0x000fe40000010000 */
[----:B------:R-:W-:Y:S02]  /*9bb0*/  FADD.FTZ R2, R120, R0 ;  /* 0x0000000078027221 */ /* 0x000fe40000010000 */
[----:B------:R-:W-:Y:S02]  /*9bc0*/  FADD.FTZ R0, R187, R128 ;  /* 0x00000080bb007221 */ /* 0x000fe40000010000 */
[----:B------:R-:W-:Y:S02]  /*9bd0*/  FADD.FTZ R2, R158, R2 ;  /* 0x000000029e027221 */ /* 0x000fe40000010000 */
[----:B------:R-:W-:Y:S02]  /*9be0*/  FADD.FTZ R0, R149, R0 ;  /* 0x0000000095007221 */ /* 0x000fe40000010000 */
[----:B------:R-:W-:Y:S01]  /*9bf0*/  FADD.FTZ R2, R150, R2 ;  /* 0x0000000296027221 */ /* 0x000fe20000010000 */
        /* <DEDUP_REMOVED lines=8> */
[C---:B------:R-:W-:Y:S01]  /*9c80*/  HMMA.16816.F32 R104, R136.reuse, R112, R12 ;  /* 0x000000708868723c */ /* 0x040fe2000000180c */
[----:B------:R-:W4:Y:S03]  /*9c90*/  LDSM.16.MT88.4 R12, [R171+0x3800] ;  /* 0x00380000ab0c783b */ /* 0x000f260000004200 */
[----:B------:R-:W-:Y:S04]  /*9ca0*/  FADD.FTZ R0, R152, R0 ;  /* 0x0000000098007221 */ /* 0x000fe80000010000 */
[C---:B------:R-:W-:Y:S01]  /*9cb0*/  HMMA.16816.F32 R108, R136.reuse, R114, R16 ;  /* 0x00000072886c723c */ /* 0x040fe20000001810 */
[----:B------:R-:W5:Y:S07]  /*9cc0*/  LDSM.16.MT88.4 R16, [R170+0x3800] ;  /* 0x00380000aa10783b */ /* 0x000f6e0000004200 */
[C---:B------:R-:W-:Y:S08]  /*9cd0*/  HMMA.16816.F32 R112, R136.reuse, R116, R20 ;  /* 0x000000748870723c */ /* 0x040ff00000001814 */
[C---:B------:R-:W-:Y:S08]  /*9ce0*/  HMMA.16816.F32 R116, R136.reuse, R118, R24 ;  /* 0x000000768874723c */ /* 0x040ff00000001818 */
[C---:B--2---:R-:W-:Y:S08]  /*9cf0*/  HMMA.16816.F32 R120, R136.reuse, R124, R28 ;  /* 0x0000007c8878723c */ /* 0x044ff0000000181c */
[C---:B------:R-:W-:Y:S08]  /*9d00*/  HMMA.16816.F32 R124, R136.reuse, R126, R32 ;  /* 0x0000007e887c723c */ /* 0x040ff00000001820 */
[C---:B-1----:R-:W-:Y:S08]  /*9d10*/  HMMA.16816.F32 R36, R136.reuse, R4, R36 ;  /* 0x000000048824723c */ /* 0x042ff00000001824 */
[C---:B------:R-:W-:Y:S01]  /*9d20*/  HMMA.16816.F32 R40, R136.reuse, R6, R40 ;  /* 0x000000068828723c */ /* 0x040fe20000001828 */
[----:B------:R-:W1:Y:S07]  /*9d30*/  LDSM.16.MT88.4 R4, [R168+0x5800] ;  /* 0x00580000a804783b */ /* 0x000e6e0000004200 */
        /* <DEDUP_REMOVED lines=20> */
[-C--:B------:R-:W-:Y:S01]  /*9e80*/  MOV R131, R3.reuse ;  /* 0x0000000300837202 */ /* 0x080fe20000000f00 */
        /* <DEDUP_REMOVED lines=9> */
.L_x_3587:
        /* <DEDUP_REMOVED lines=21> */
.L_x_3611:
[----:B------:R-:W-:-:S04]  /*a070*/  MOV R3, 0x1 ;  /* 0x0000000100037802 */ /* 0x000fc80000000f00 */
[----:B------:R-:W-:-:S13]  /*a080*/  ISETP.NE.AND P0, PT, R3, c[0x0][0x32c], PT ;  /* 0x0000cb0003007a0c */ /* 0x000fda0003f05270 */
[----:B------:R-:W-:-:S05]  /*a090*/  @P0 IMAD.HI.U32 R3, R0, c[0x0][0x330], RZ ;  /* 0x0000cc0000030a27 */ /* 0x000fca00078e00ff */
[----:B------:R-:W-:Y:S02]  /*a0a0*/  @P0 SHF.R.U32.HI R0, RZ, c[0x0][0x334], R3 ;  /* 0x0000cd00ff000a19 */ /* 0x000fe40000011603 */
.L_x_3612:
[----:B------:R-:W-:Y:S05]  /*a0b0*/  BSYNC B0 ;  /* 0x0000000000007941 */ /* 0x000fea0003800000 */
.L_x_3610:
[----:B------:R-:W-:-:S05]  /*a0c0*/  IMAD R0, R0, c[0x0][0x32c], RZ ;  /* 0x0000cb0000007a24 */ /* 0x000fca00078e02ff */
[----:B------:R-:W-:-:S04]  /*a0d0*/  IMNMX R2, R2, R0, !PT ;  /* 0x0000000002027217 */ /* 0x000fc80007800200 */
.L_x_3609:
        /* <DEDUP_REMOVED lines=9> */
.L_x_3624:
        /* <DEDUP_REMOVED lines=40> */
.L_x_3731:
        /* <DEDUP_REMOVED lines=21> */
.L_x_3732:
        /* <DEDUP_REMOVED lines=22> */
.L_x_3615:
[----:B------:R-:W-:Y:S05]  /*a6a0*/  BSYNC B0 ;  /* 0x0000000000007941 */ /* 0x000fea0003800000 */
.L_x_3614:
        /* <DEDUP_REMOVED lines=191> */
.L_x_3733:
        /* <DEDUP_REMOVED lines=21> */
.L_x_3734:
        /* <DEDUP_REMOVED lines=22> */
.L_x_3619:
[----:B------:R-:W-:Y:S05]  /*b550*/  BSYNC B0 ;  /* 0x0000000000007941 */ /* 0x000fea0003800000 */
.L_x_3618:
        /* <DEDUP_REMOVED lines=35> */
.L_x_3735:
[----:B--2---:R-:W-:Y:S01]  /*b790*/  FMNMX.FTZ R129, R128, R0, !PT ;  /* 0x0000000080817209 */ /* 0x004fe20007810000 */
[----:B------:R-:W-:-:S05]  /*b7a0*/  BRA.DIV ~URZ, `(.L_x_3623) ;  /* 0x0000b5b27f007947 */ /* 0x000fca000b800000 */
[----:B------:R-:W-:Y:S04]  /*b7b0*/  SHFL.BFLY PT, R0, R136, 0x2, 0x1f ;  /* 0x0c401f0088007f89 */ /* 0x000fe800000e0000 */
[----:B------:R-:W2:Y:S02]  /*b7c0*/  SHFL.BFLY PT, R2, R129, 0x1, 0x1f ;  /* 0x0c201f0081027f89 */ /* 0x000ea400000e0000 */
[----:B--2---:R-:W-:Y:S02]  /*b7d0*/  FMNMX.FTZ R129, R129, R2, !PT ;  /* 0x0000000281817209 */ /* 0x004fe40007810000 */
[----:B-1----:R-:W-:Y:S05]  /*b7e0*/  FMNMX.FTZ R128, R136, R0, !PT ;  /* 0x0000000088807209 */ /* 0x002fea0007810000 */
[----:B------:R1:W2:Y:S02]  /*b7f0*/  SHFL.BFLY PT, R0, R128, 0x1, 0x1f ;  /* 0x0c201f0080007f89 */ /* 0x0002a400000e0000 */
.L_x_3736:
        /* <DEDUP_REMOVED lines=8> */
[----:B------:R-:W-:Y:S01]  /*b880*/  MUFU.EX2 R2, R2 ;  /* 0x0000000200027308 */ /* 0x000fe20000000800 */
[--C-:B---3--:R-:W-:Y:S09]  /*b890*/  FFMA.FTZ R3, R5, c[0x0][0x2d0], -R136.reuse ;  /* 0x0000b40005037a23 */ /* 0x108ff20000010888 */
[----:B------:R3:W4:Y:S02]  /*b8a0*/  MUFU.EX2 R140, R3 ;  /* 0x00000003008c7308 */ /* 0x0007240000000800 */
[--C-:B---3--:R-:W-:Y:S01]  /*b8b0*/  FFMA.FTZ R3, R8, c[0x0][0x2d0], -R136.reuse ;  /* 0x0000b40008037a23 */ /* 0x108fe20000010888 */
[----:B----4-:R-:W-:Y:S01]  /*b8c0*/  F2FP.PACK_AB R8, R140, R137 ;  /* 0x000000898c08723e */ /* 0x010fe200000000ff */
        /* <DEDUP_REMOVED lines=30> */
[C---:B--2---:R-:W-:Y:S02]  /*bab0*/  FADD.FTZ R0, -R3.reuse, R131 ;  /* 0x0000008303007221 */ /* 0x044fe40000010100 */
[----:B------:R-:W-:Y:S02]  /*bac0*/  FMUL.FTZ R131, R3, c[0x0][0x2d0] ;  /* 0x0000b40003837a20 */ /* 0x000fe40000410000 */
[----:B------:R-:W-:Y:S02]  /*bad0*/  FMUL.FTZ R0, R0, c[0x0][0x2d0] ;  /* 0x0000b40000007a20 */ /* 0x000fe40000410000 */
[--C-:B------:R-:W-:Y:S02]  /*bae0*/  FFMA.FTZ R6, R6, c[0x0][0x2d0], -R131.reuse ;  /* 0x0000b40006067a23 */ /* 0x100fe40000010883 */
[----:B------:R-:W-:Y:S02]  /*baf0*/  FFMA.FTZ R7, R7, c[0x0][0x2d0], -R131 ;  /* 0x0000b40007077a23 */ /* 0x000fe40000010883 */
[----:B------:R-:W2:Y:S01]  /*bb00*/  MUFU.EX2 R0, R0 ;  /* 0x0000000000007308 */ /* 0x000ea20000000800 */
        /* <DEDUP_REMOVED lines=10> */
[C---:B------:R-:W-:Y:S01]  /*bbb0*/  FMUL.FTZ R73, R2.reuse, R73 ;  /* 0x0000004902497220 */ /* 0x040fe20000410000 */
[----:B------:R4:W5:Y:S01]  /*bbc0*/  MUFU.EX2 R139, R7 ;  /* 0x00000007008b7308 */ /* 0x0009620000000800 */
[C---:B------:R-:W-:Y:S02]  /*bbd0*/  FMUL.FTZ R76, R2.reuse, R76 ;  /* 0x0000004c024c7220 */ /* 0x040fe40000410000 */
[C---:B------:R-:W-:Y:S02]  /*bbe0*/  FMUL.FTZ R77, R2.reuse, R77 ;  /* 0x0000004d024d7220 */ /* 0x040fe40000410000 */
[C---:B------:R-:W-:Y:S02]  /*bbf0*/  FMUL.FTZ R80, R2.reuse, R80 ;  /* 0x0000005002507220 */ /* 0x040fe40000410000 */
[C---:B------:R-:W-:Y:S02]  /*bc00*/  FMUL.FTZ R81, R2.reuse, R81 ;  /* 0x0000005102517220 */ /* 0x040fe40000410000 */
[C---:B------:R-:W-:Y:S02]  /*bc10*/  FMUL.FTZ R84, R2.reuse, R84 ;  /* 0x0000005402547220 */ /* 0x040fe40000410000 */
[C---:B------:R-:W-:Y:S02]  /*bc20*/  FMUL.FTZ R85, R2.reuse, R85 ;  /* 0x0000005502557220 */ /* 0x040fe40000410000 */
[----:B------:R-:W-:Y:S02]  /*bc30*/  FMUL.FTZ R88, R2, R88 ;  /* 0x0000005802587220 */ /* 0x000fe40000410000 */
[----:B--2---:R-:W-:Y:S02]  /*bc40*/  FMUL.FTZ R6, R0, R134 ;  /* 0x0000008600067220 */ /* 0x004fe40000410000 */
[C---:B------:R-:W-:Y:S02]  /*bc50*/  FMUL.FTZ R89, R2.reuse, R89 ;  /* 0x0000005902597220 */ /* 0x040fe40000410000 */
[C---:B------:R-:W-:Y:S02]  /*bc60*/  FMUL.FTZ R92, R2.reuse, R92 ;  /* 0x0000005c025c7220 */ /* 0x040fe40000410000 */
[C---:B------:R-:W-:Y:S02]  /*bc70*/  FMUL.FTZ R93, R2.reuse, R93 ;  /* 0x0000005d025d7220 */ /* 0x040fe40000410000 */
[----:B------:R-:W-:Y:S02]  /*bc80*/  FFMA.FTZ R130, R2, R187, R137 ;  /* 0x000000bb02827223 */ /* 0x000fe40000010089 */
[----:B----4-:R-:W-:Y:S02]  /*bc90*/  FMUL.FTZ R7, R0, R135 ;  /* 0x0000008700077220 */ /* 0x010fe40000410000 */
[----:B------:R-:W2:Y:S01]  /*bca0*/  LDSM.16.MT88.4 R132, [R168] ;  /* 0x00000000a884783b */ /* 0x000ea20000004200 */
        /* <DEDUP_REMOVED lines=49> */
[----:B------:R-:W-:Y:S01]  /*bfc0*/  F2FP.PACK_AB R10, R152, R141 ;  /* 0x0000008d980a723e */ /* 0x000fe200000000ff */
[----:B-1-3--:R-:W-:Y:S01]  /*bfd0*/  FFMA.FTZ R128, R0, R190, R9 ;  /* 0x000000be00807223 */ /* 0x00afe20000010009 */
[----:B-----5:R-:W-:Y:S01]  /*bfe0*/  F2FP.PACK_AB R9, R139, R9 ;  /* 0x000000098b09723e */ /* 0x020fe200000000ff */
[--C-:B------:R-:W-:Y:S01]  /*bff0*/  FFMA.FTZ R0, R11, c[0x0][0x2d0], -R131.reuse ;  /* 0x0000b4000b007a23 */ /* 0x100fe20000010883 */
[----:B------:R1:W3:Y:S10]  /*c000*/  MUFU.EX2 R138, R2 ;  /* 0x00000002008a7308 */ /* 0x0002f40000000800 */
[----:B------:R-:W4:Y:S01]  /*c010*/  MUFU.EX2 R146, R0 ;  /* 0x0000000000927308 */ /* 0x000f220000000800 */
[----:B-1----:R-:W-:Y:S04]  /*c020*/  FADD.FTZ R2, R139, R128 ;  /* 0x000000808b027221 */ /* 0x002fe80000010000 */
[----:B---3--:R-:W-:Y:S02]  /*c030*/  FADD.FTZ R128, R138, R2 ;  /* 0x000000028a807221 */ /* 0x008fe40000010000 */
[--C-:B------:R-:W-:Y:S01]  /*c040*/  FFMA.FTZ R2, R33, c[0x0][0x2d0], -R136.reuse ;  /* 0x0000b40021027a23 */ /* 0x100fe20000010888 */
[----:B----4-:R-:W-:Y:S01]  /*c050*/  F2FP.PACK_AB R11, R146, R138 ;  /* 0x0000008a920b723e */ /* 0x010fe200000000ff */
[--C-:B------:R-:W-:Y:S04]  /*c060*/  FFMA.FTZ R0, R12, c[0x0][0x2d0], -R136.reuse ;  /* 0x0000b4000c007a23 */ /* 0x100fe80000010888 */
[----:B------:R1:W-:Y:S02]  /*c070*/  MUFU.EX2 R137, R0 ;  /* 0x0000000000897308 */ /* 0x0003e40000000800 */
[C---:B--2---:R-:W-:Y:S08]  /*c080*/  HMMA.16816.F32 R4, R8.reuse, R132, R4 ;  /* 0x000000840804723c */ /* 0x044ff00000001804 */
[C---:B------:R-:W-:Y:S01]  /*c090*/  HMMA.16816.F32 R100, R8.reuse, R134, R100 ;  /* 0x000000860864723c */ /* 0x040fe20000001864 */
[----:B------:R-:W2:Y:S03]  /*c0a0*/  LDSM.16.MT88.4 R132, [R169] ;  /* 0x00000000a984783b */ /* 0x000ea60000004200 */
[--C-:B-1----:R-:W-:Y:S04]  /*c0b0*/  FFMA.FTZ R0, R13, c[0x0][0x2d0], -R136.reuse ;  /* 0x0000b4000d007a23 */ /* 0x102fe80000010888 */
[----:B------:R1:W-:Y:S01]  /*c0c0*/  MUFU.EX2 R149, R0 ;  /* 0x0000000000957308 */ /* 0x0003e20000000800 */
[C---:B--2---:R-:W-:Y:S03]  /*c0d0*/  HMMA.16816.F32 R104, R8.reuse, R132, R104 ;  /* 0x000000840868723c */ /* 0x044fe60000001868 */
[----:B-1----:R-:W-:Y:S02]  /*c0e0*/  FFMA.FTZ R0, R16, c[0x0][0x2d0], -R136 ;  /* 0x0000b40010007a23 */ /* 0x002fe40000010888 */
[----:B------:R-:W-:Y:S04]  /*c0f0*/  FADD.FTZ R16, R140, R130 ;  /* 0x000000828c107221 */ /* 0x000fe80000010000 */
[----:B------:R1:W-:Y:S01]  /*c100*/  MUFU.EX2 R151, R0 ;  /* 0x0000000000977308 */ /* 0x0003e20000000800 */
[C---:B------:R-:W-:Y:S01]  /*c110*/  HMMA.16816.F32 R108, R8.reuse, R134, R108 ;  /* 0x00000086086c723c */ /* 0x040fe2000000186c */
[----:B------:R-:W2:Y:S02]  /*c120*/  LDSM.16.MT88.4 R132, [R171] ;  /* 0x00000000ab84783b */ /* 0x000ea40000004200 */
[----:B------:R-:W-:Y:S02]  /*c130*/  FADD.FTZ R130, R141, R16 ;  /* 0x000000108d827221 */ /* 0x000fe40000010000 */
[--C-:B-1----:R-:W-:Y:S04]  /*c140*/  FFMA.FTZ R0, R17, c[0x0][0x2d0], -R136.reuse ;  /* 0x0000b40011007a23 */ /* 0x102fe80000010888 */
[----:B------:R1:W-:Y:S01]  /*c150*/  MUFU.EX2 R154, R0 ;  /* 0x00000000009a7308 */ /* 0x0003e20000000800 */
[C---:B--2---:R-:W-:Y:S08]  /*c160*/  HMMA.16816.F32 R112, R8.reuse, R132, R112 ;  /* 0x000000840870723c */ /* 0x044ff00000001870 */
[C---:B------:R-:W-:Y:S01]  /*c170*/  HMMA.16816.F32 R116, R8.reuse, R134, R116 ;  /* 0x000000860874723c */ /* 0x040fe20000001874 */
[----:B------:R-:W2:Y:S03]  /*c180*/  LDSM.16.MT88.4 R132, [R170] ;  /* 0x00000000aa84783b */ /* 0x000ea60000004200 */
[--C-:B-1----:R-:W-:Y:S04]  /*c190*/  FFMA.FTZ R0, R14, c[0x0][0x2d0], -R131.reuse ;  /* 0x0000b4000e007a23 */ /* 0x102fe80000010883 */
[----:B------:R1:W3:Y:S04]  /*c1a0*/  MUFU.EX2 R145, R0 ;  /* 0x0000000000917308 */ /* 0x0002e80000000800 */
[--C-:B-1----:R-:W-:Y:S02]  /*c1b0*/  FFMA.FTZ R0, R15, c[0x0][0x2d0], -R131.reuse ;  /* 0x0000b4000f007a23 */ /* 0x102fe40000010883 */
[----:B------:R-:W-:Y:S04]  /*c1c0*/  LDSM.16.MT88.4 R12, [R168+0x800] ;  /* 0x00080000a80c783b */ /* 0x000fe80000004200 */
[----:B------:R1:W4:Y:S01]  /*c1d0*/  MUFU.EX2 R148, R0 ;  /* 0x0000000000947308 */ /* 0x0003220000000800 */
[C---:B--2---:R-:W-:Y:S08]  /*c1e0*/  HMMA.16816.F32 R120, R8.reuse, R132, R120 ;  /* 0x000000840878723c */ /* 0x044ff00000001878 */
[C---:B------:R-:W-:Y:S01]  /*c1f0*/  HMMA.16816.F32 R124, R8.reuse, R134, R124 ;  /* 0x00000086087c723c */ /* 0x040fe2000000187c */
[----:B------:R-:W2:Y:S03]  /*c200*/  LDSM.16.MT88.4 R132, [R168+0x2000] ;  /* 0x00200000a884783b */ /* 0x000ea60000004200 */
[--C-:B-1----:R-:W-:Y:S04]  /*c210*/  FFMA.FTZ R0, R18, c[0x0][0x2d0], -R131.reuse ;  /* 0x0000b40012007a23 */ /* 0x102fe80000010883 */
[----:B------:R1:W5:Y:S04]  /*c220*/  MUFU.EX2 R150, R0 ;  /* 0x0000000000967308 */ /* 0x0003680000000800 */
[--C-:B-1----:R-:W-:Y:S01]  /*c230*/  FFMA.FTZ R0, R19, c[0x0][0x2d0], -R131.reuse ;  /* 0x0000b40013007a23 */ /* 0x102fe20000010883 */
[C---:B--2---:R-:W-:Y:S01]  /*c240*/  HMMA.16816.F32 R36, R8.reuse, R132, R36 ;  /* 0x000000840824723c */ /* 0x044fe20000001824 */
[----:B------:R-:W-:Y:S04]  /*c250*/  LDSM.16.MT88.4 R16, [R170+0x800] ;  /* 0x00080000aa10783b */ /* 0x000fe80000004200 */
[----:B------:R1:W2:Y:S03]  /*c260*/  MUFU.EX2 R153, R0 ;  /* 0x0000000000997308 */ /* 0x0002a60000000800 */
        /* <DEDUP_REMOVED lines=9> */
[--C-:B--2---:R-:W-:Y:S02]  /*c300*/  FFMA.FTZ R0, R24, c[0x0][0x2d0], -R136.reuse ;  /* 0x0000b40018007a23 */ /* 0x104fe40000010888 */
[--C-:B------:R-:W-:Y:S06]  /*c310*/  FFMA.FTZ R24, R32, c[0x0][0x2d0], -R136.reuse ;  /* 0x0000b40020187a23 */ /* 0x100fec0000010888 */
[----:B------:R2:W-:Y:S01]  /*c320*/  MUFU.EX2 R143, R0 ;  /* 0x00000000008f7308 */ /* 0x0005e20000000800 */
[C---:B-1----:R-:W-:Y:S08]  /*c330*/  HMMA.16816.F32 R52, R8.reuse, R132, R52 ;  /* 0x000000840834723c */ /* 0x042ff00000001834 */
[C---:B------:R-:W-:Y:S01]  /*c340*/  HMMA.16816.F32 R56, R8.reuse, R134, R56 ;  /* 0x000000860838723c */ /* 0x040fe20000001838 */
[----:B------:R-:W1:Y:S03]  /*c350*/  LDSM.16.MT88.4 R132, [R170+0x2000] ;  /* 0x00200000aa84783b */ /* 0x000e660000004200 */
[--C-:B--2---:R-:W-:Y:S02]  /*c360*/  FFMA.FTZ R0, R25, c[0x0][0x2d0], -R136.reuse ;  /* 0x0000b40019007a23 */ /* 0x104fe40000010888 */
[----:B------:R-:W-:Y:S02]  /*c370*/  FFMA.FTZ R25, R29, c[0x0][0x2d0], -R136 ;  /* 0x0000b4001d197a23 */ /* 0x000fe40000010888 */
[----:B------:R2:W-:Y:S01]  /*c380*/  MUFU.EX2 R147, R0 ;  /* 0x0000000000937308 */ /* 0x0005e20000000800 */
[----:B------:R-:W-:Y:S09]  /*c390*/  FADD.FTZ R29, R146, R128 ;  /* 0x00000080921d7221 */ /* 0x000ff20000010000 */
[----:B------:R-:W-:Y:S01]  /*c3a0*/  MUFU.EX2 R128, R25 ;  /* 0x0000001900807308 */ /* 0x000fe20000000800 */
[--C-:B--2---:R-:W-:Y:S09]  /*c3b0*/  FFMA.FTZ R0, R22, c[0x0][0x2d0], -R131.reuse ;  /* 0x0000b40016007a23 */ /* 0x104ff20000010883 */
[----:B------:R2:W2:Y:S01]  /*c3c0*/  MUFU.EX2 R141, R0 ;  /* 0x00000000008d7308 */ /* 0x0004a20000000800 */
[C---:B-1----:R-:W-:Y:S08]  /*c3d0*/  HMMA.16816.F32 R60, R8.reuse, R132, R60 ;  /* 0x00000084083c723c */ /* 0x042ff0000000183c */
[C---:B------:R-:W-:Y:S01]  /*c3e0*/  HMMA.16816.F32 R64, R8.reuse, R134, R64 ;  /* 0x000000860840723c */ /* 0x040fe20000001840 */
[----:B------:R-:W1:Y:S03]  /*c3f0*/  LDSM.16.MT88.4 R132, [R168+0x4000] ;  /* 0x00400000a884783b */ /* 0x000e660000004200 */
[--C-:B--2---:R-:W-:Y:S05]  /*c400*/  FFMA.FTZ R0, R23, c[0x0][0x2d0], -R131.reuse ;  /* 0x0000b40017007a23 */ /* 0x104fea0000010883 */
[----:B------:R-:W-:Y:S01]  /*c410*/  LDSM.16.MT88.4 R20, [R171+0x1000] ;  /* 0x00100000ab14783b */ /* 0x000fe20000004200 */
[----:B------:R2:W1:Y:S02]  /*c420*/  MUFU.EX2 R140, R0 ;  /* 0x00000000008c7308 */ /* 0x0004640000000800 */
[--C-:B--2---:R-:W-:Y:S01]  /*c430*/  FFMA.FTZ R0, R26, c[0x0][0x2d0], -R131.reuse ;  /* 0x0000b4001a007a23 */ /* 0x104fe20000010883 */
[C---:B-1----:R-:W-:Y:S03]  /*c440*/  HMMA.16816.F32 R68, R8.reuse, R132, R68 ;  /* 0x000000840844723c */ /* 0x042fe60000001844 */
[----:B------:R-:W-:Y:S04]  /*c450*/  FFMA.FTZ R26, R28, c[0x0][0x2d0], -R136 ;  /* 0x0000b4001c1a7a23 */ /* 0x000fe80000010888 */
[----:B------:R1:W2:Y:S01]  /*c460*/  MUFU.EX2 R139, R0 ;  /* 0x00000000008b7308 */ /* 0x0002a20000000800 */
[--C-:B------:R-:W-:Y:S01]  /*c470*/  FFMA.FTZ R28, R35, c[0x0][0x2d0], -R131.reuse ;  /* 0x0000b400231c7a23 */ /* 0x100fe20000010883 */
[C---:B------:R-:W-:Y:S01]  /*c480*/  HMMA.16816.F32 R72, R8.reuse, R134, R72 ;  /* 0x000000860848723c */ /* 0x040fe20000001848 */
[----:B------:R-:W2:Y:S07]  /*c490*/  LDSM.16.MT88.4 R132, [R169+0x4000] ;  /* 0x00400000a984783b */ /* 0x000eae0000004200 */
[----:B------:R-:W-:Y:S10]  /*c4a0*/  MUFU.EX2 R33, R26 ;  /* 0x0000001a00217308 */ /* 0x000ff40000000800 */
[----:B------:R3:W-:Y:S01]  /*c4b0*/  MUFU.EX2 R136, R2 ;  /* 0x0000000200887308 */ /* 0x0007e20000000800 */
[----:B-1----:R-:W-:Y:S09]  /*c4c0*/  FFMA.FTZ R0, R27, c[0x0][0x2d0], -R131 ;  /* 0x0000b4001b007a23 */ /* 0x002ff20000010883 */
[----:B------:R1:W1:Y:S10]  /*c4d0*/  MUFU.EX2 R138, R0 ;  /* 0x00000000008a7308 */ /* 0x0002740000000800 */
[----:B------:R-:W-:Y:S01]  /*c4e0*/  MUFU.EX2 R28, R28 ;  /* 0x0000001c001c7308 */ /* 0x000fe20000000800 */
[----:B---3--:R-:W-:Y:S01]  /*c4f0*/  FADD.FTZ R2, R145, R29 ;  /* 0x0000001d91027221 */ /* 0x008fe20000010000 */
[C---:B--2---:R-:W-:Y:S03]  /*c500*/  HMMA.16816.F32 R76, R8.reuse, R132, R76 ;  /* 0x00000084084c723c */ /* 0x044fe6000000184c */
[----:B----4-:R-:W-:Y:S04]  /*c510*/  FADD.FTZ R2, R148, R2 ;  /* 0x0000000294027221 */ /* 0x010fe80000010000 */
[----:B-----5:R-:W-:Y:S01]  /*c520*/  FADD.FTZ R2, R150, R2 ;  /* 0x0000000296027221 */ /* 0x020fe20000010000 */
[C---:B------:R-:W-:Y:S01]  /*c530*/  HMMA.16816.F32 R80, R8.reuse, R134, R80 ;  /* 0x000000860850723c */ /* 0x040fe20000001850 */
[----:B------:R-:W2:Y:S03]  /*c540*/  LDSM.16.MT88.4 R132, [R171+0x4000] ;  /* 0x00400000ab84783b */ /* 0x000ea60000004200 */
[----:B-1----:R-:W-:Y:S02]  /*c550*/  FADD.FTZ R0, R152, R130 ;  /* 0x0000008298007221 */ /* 0x002fe40000010000 */
[----:B------:R1:W3:Y:S01]  /*c560*/  MUFU.EX2 R130, R24 ;  /* 0x0000001800827308 */ /* 0x0002e20000000800 */
[----:B------:R-:W-:Y:S02]  /*c570*/  FADD.FTZ R2, R153, R2 ;  /* 0x0000000299027221 */ /* 0x000fe40000010000 */
[----:B------:R-:W-:Y:S03]  /*c580*/  FADD.FTZ R27, R137, R0 ;  /* 0x00000000891b7221 */ /* 0x000fe60000010000 */
[----:B------:R-:W-:Y:S02]  /*c590*/  FFMA.FTZ R0, R30, c[0x0][0x2d0], -R131 ;  /* 0x0000b4001e007a23 */ /* 0x000fe40000010883 */
[----:B------:R-:W-:Y:S02]  /*c5a0*/  FADD.FTZ R29, R149, R27 ;  /* 0x0000001b951d7221 */ /* 0x000fe40000010000 */
[----:B------:R4:W-:Y:S01]  /*c5b0*/  MUFU.EX2 R32, R0 ;  /* 0x0000000000207308 */ /* 0x0009e20000000800 */
[----:B------:R-:W-:Y:S04]  /*c5c0*/  FADD.FTZ R2, R141, R2 ;  /* 0x000000028d027221 */ /* 0x000fe80000010000 */
[----:B------:R-:W-:Y:S04]  /*c5d0*/  FADD.FTZ R2, R140, R2 ;  /* 0x000000028c027221 */ /* 0x000fe80000010000 */
[----:B------:R-:W-:Y:S01]  /*c5e0*/  FADD.FTZ R2, R139, R2 ;  /* 0x000000028b027221 */ /* 0x000fe20000010000 */
[----:B-1----:R-:W-:Y:S01]  /*c5f0*/  LDSM.16.MT88.4 R24, [R171+0x1800] ;  /* 0x00180000ab18783b */ /* 0x002fe20000004200 */
[--C-:B----4-:R-:W-:Y:S01]  /*c600*/  FFMA.FTZ R0, R31, c[0x0][0x2d0], -R131.reuse ;  /* 0x0000b4001f007a23 */ /* 0x110fe20000010883 */
[C---:B--2---:R-:W-:Y:S03]  /*c610*/  HMMA.16816.F32 R84, R8.reuse, R132, R84 ;  /* 0x000000840854723c */ /* 0x044fe60000001854 */
[----:B------:R1:W2:Y:S05]  /*c620*/  MUFU.EX2 R31, R0 ;  /* 0x00000000001f7308 */ /* 0x0002aa0000000800 */
[C---:B------:R-:W-:Y:S01]  /*c630*/  HMMA.16816.F32 R88, R8.reuse, R134, R88 ;  /* 0x000000860858723c */ /* 0x040fe20000001858 */
[----:B------:R-:W4:Y:S03]  /*c640*/  LDSM.16.MT88.4 R132, [R170+0x4000] ;  /* 0x00400000aa84783b */ /* 0x000f260000004200 */
[----:B-1----:R-:W-:Y:S01]  /*c650*/  FFMA.FTZ R0, R34, c[0x0][0x2d0], -R131 ;  /* 0x0000b40022007a23 */ /* 0x002fe20000010883 */
[----:B------:R-:W-:Y:S03]  /*c660*/  MOV R131, R3 ;  /* 0x0000000300837202 */ /* 0x000fe60000000f00 */
[----:B------:R1:W5:Y:S01]  /*c670*/  MUFU.EX2 R30, R0 ;  /* 0x00000000001e7308 */ /* 0x0003620000000800 */
[C---:B----4-:R-:W-:Y:S03]  /*c680*/  HMMA.16816.F32 R92, R8.reuse, R132, R92 ;  /* 0x00000084085c723c */ /* 0x050fe6000000185c */
[----:B-1----:R-:W-:Y:S05]  /*c690*/  FADD.FTZ R0, R151, R29 ;  /* 0x0000001d97007221 */ /* 0x002fea0000010000 */
[----:B------:R-:W-:Y:S01]  /*c6a0*/  HMMA.16816.F32 R96, R8, R134, R96 ;  /* 0x000000860860723c */ /* 0x000fe20000001860 */
[----:B------:R-:W1:Y:S03]  /*c6b0*/  LDSM.16.MT88.4 R132, [R169+0x800] ;  /* 0x00080000a984783b */ /* 0x000e660000004200 */
[----:B------:R-:W-:Y:S03]  /*c6c0*/  FADD.FTZ R0, R154, R0 ;  /* 0x000000009a007221 */ /* 0x000fe60000010000 */
[----:B------:R-:W-:Y:S01]  /*c6d0*/  F2FP.PACK_AB R8, R149, R137 ;  /* 0x000000899508723e */ /* 0x000fe200000000ff */
[----:B------:R-:W-:Y:S01]  /*c6e0*/  FADD.FTZ R0, R142, R0 ;  /* 0x000000008e007221 */ /* 0x000fe20000010000 */
[----:B------:R-:W-:Y:S03]  /*c6f0*/  F2FP.PACK_AB R10, R154, R151 ;  /* 0x000000979a0a723e */ /* 0x000fe600000000ff */
[----:B------:R-:W-:Y:S01]  /*c700*/  F2FP.PACK_AB R9, R148, R145 ;  /* 0x000000919409723e */ /* 0x000fe200000000ff */
[C---:B------:R-:W-:Y:S01]  /*c710*/  FADD.FTZ R0, R144.reuse, R0 ;  /* 0x0000000090007221 */ /* 0x040fe20000010000 */
[----:B------:R-:W-:Y:S03]  /*c720*/  F2FP.PACK_AB R11, R153, R150 ;  /* 0x00000096990b723e */ /* 0x000fe600000000ff */
[----:B------:R-:W-:Y:S04]  /*c730*/  FADD.FTZ R0, R143, R0 ;  /* 0x000000008f007221 */ /* 0x000fe80000010000 */
[C---:B------:R-:W-:Y:S03]  /*c740*/  HMMA.16816.F32 R4, R8.reuse, R12, R4 ;  /* 0x0000000c0804723c */ /* 0x040fe60000001804 */
[C---:B------:R-:W-:Y:S05]  /*c750*/  FADD.FTZ R0, R147.reuse, R0 ;  /* 0x0000000093007221 */ /* 0x040fea0000010000 */
[C---:B------:R-:W-:Y:S01]  /*c760*/  HMMA.16816.F32 R100, R8.reuse, R14, R100 ;  /* 0x0000000e0864723c */ /* 0x040fe20000001864 */
[----:B------:R-:W4:Y:S07]  /*c770*/  LDSM.16.MT88.4 R12, [R171+0x800] ;  /* 0x00080000ab0c783b */ /* 0x000f2e0000004200 */
[C---:B-1----:R-:W-:Y:S08]  /*c780*/  HMMA.16816.F32 R104, R8.reuse, R132, R104 ;  /* 0x000000840868723c */ /* 0x042ff00000001868 */
[C---:B------:R-:W-:Y:S08]  /*c790*/  HMMA.16816.F32 R108, R8.reuse, R134, R108 ;  /* 0x00000086086c723c */ /* 0x040ff0000000186c */
[C---:B----4-:R-:W-:Y:S08]  /*c7a0*/  HMMA.16816.F32 R112, R8.reuse, R12, R112 ;  /* 0x0000000c0870723c */ /* 0x050ff00000001870 */
[C---:B------:R-:W-:Y:S01]  /*c7b0*/  HMMA.16816.F32 R116, R8.reuse, R14, R116 ;  /* 0x0000000e0874723c */ /* 0x040fe20000001874 */
[----:B------:R-:W1:Y:S07]  /*c7c0*/  LDSM.16.MT88.4 R12, [R168+0x2800] ;  /* 0x00280000a80c783b */ /* 0x000e6e0000004200 */
[C---:B------:R-:W-:Y:S08]  /*c7d0*/  HMMA.16816.F32 R120, R8.reuse, R16, R120 ;  /* 0x000000100878723c */ /* 0x040ff00000001878 */
[C---:B------:R-:W-:Y:S01]  /*c7e0*/  HMMA.16816.F32 R124, R8.reuse, R18, R124 ;  /* 0x00000012087c723c */ /* 0x040fe2000000187c */
[----:B------:R-:W4:Y:S07]  /*c7f0*/  LDSM.16.MT88.4 R16, [R169+0x2800] ;  /* 0x00280000a910783b */ /* 0x000f2e0000004200 */
[C---:B-1----:R-:W-:Y:S08]  /*c800*/  HMMA.16816.F32 R36, R8.reuse, R12, R36 ;  /* 0x0000000c0824723c */ /* 0x042ff00000001824 */
[C---:B------:R-:W-:Y:S01]  /*c810*/  HMMA.16816.F32 R40, R8.reuse, R14, R40 ;  /* 0x0000000e0828723c */ /* 0x040fe20000001828 */
[----:B------:R-:W1:Y:S07]  /*c820*/  LDSM.16.MT88.4 R12, [R171+0x2800] ;  /* 0x00280000ab0c783b */ /* 0x000e6e0000004200 */
[C---:B----4-:R-:W-:Y:S08]  /*c830*/  HMMA.16816.F32 R44, R8.reuse, R16, R44 ;  /* 0x00000010082c723c */ /* 0x050ff0000000182c */
        /* <DEDUP_REMOVED lines=18> */
[----:B------:R-:W-:Y:S01]  /*c960*/  HMMA.16816.F32 R96, R8, R18, R96 ;  /* 0x000000120860723c */ /* 0x000fe20000001860 */
[----:B------:R-:W4:Y:S06]  /*c970*/  LDSM.16.MT88.4 R16, [R169+0x1000] ;  /* 0x00100000a910783b */ /* 0x000f2c0000004200 */
[----:B------:R-:W-:Y:S02]  /*c980*/  F2FP.PACK_AB R8, R144, R142 ;  /* 0x0000008e9008723e */ /* 0x000fe400000000ff */
[----:B------:R-:W-:Y:S03]  /*c990*/  F2FP.PACK_AB R10, R147, R143 ;  /* 0x0000008f930a723e */ /* 0x000fe600000000ff */
[----:B------:R-:W-:Y:S02]  /*c9a0*/  F2FP.PACK_AB R9, R140, R141 ;  /* 0x0000008d8c09723e */ /* 0x000fe400000000ff */
[----:B------:R-:W-:Y:S07]  /*c9b0*/  F2FP.PACK_AB R11, R138, R139 ;  /* 0x0000008b8a0b723e */ /* 0x000fee00000000ff */
[C---:B-1----:R-:W-:Y:S08]  /*c9c0*/  HMMA.16816.F32 R4, R8.reuse, R12, R4 ;  /* 0x0000000c0804723c */ /* 0x042ff00000001804 */
[C---:B------:R-:W-:Y:S01]  /*c9d0*/  HMMA.16816.F32 R100, R8.reuse, R14, R100 ;  /* 0x0000000e0864723c */ /* 0x040fe20000001864 */
[----:B------:R-:W1:Y:S07]  /*c9e0*/  LDSM.16.MT88.4 R12, [R170+0x1000] ;  /* 0x00100000aa0c783b */ /* 0x000e6e0000004200 */
[C---:B----4-:R-:W-:Y:S08]  /*c9f0*/  HMMA.16816.F32 R104, R8.reuse, R16, R104 ;  /* 0x000000100868723c */ /* 0x050ff00000001868 */
[C---:B------:R-:W-:Y:S01]  /*ca00*/  HMMA.16816.F32 R108, R8.reuse, R18, R108 ;  /* 0x00000012086c723c */ /* 0x040fe2000000186c */
[----:B------:R-:W4:Y:S07]  /*ca10*/  LDSM.16.MT88.4 R16, [R168+0x3000] ;  /* 0x00300000a810783b */ /* 0x000f2e0000004200 */
[C---:B------:R-:W-:Y:S08]  /*ca20*/  HMMA.16816.F32 R112, R8.reuse, R20, R112 ;  /* 0x000000140870723c */ /* 0x040ff00000001870 */
[C---:B------:R-:W-:Y:S01]  /*ca30*/  HMMA.16816.F32 R116, R8.reuse, R22, R116 ;  /* 0x000000160874723c */ /* 0x040fe20000001874 */
[----:B------:R-:W2:Y:S07]  /*ca40*/  LDSM.16.MT88.4 R20, [R169+0x3000] ;  /* 0x00300000a914783b */ /* 0x000eae0000004200 */
[C---:B-1----:R-:W-:Y:S08]  /*ca50*/  HMMA.16816.F32 R120, R8.reuse, R12, R120 ;  /* 0x0000000c0878723c */ /* 0x042ff00000001878 */
[C---:B------:R-:W-:Y:S01]  /*ca60*/  HMMA.16816.F32 R124, R8.reuse, R14, R124 ;  /* 0x0000000e087c723c */ /* 0x040fe2000000187c */
[----:B------:R-:W1:Y:S07]  /*ca70*/  LDSM.16.MT88.4 R12, [R171+0x3000] ;  /* 0x00300000ab0c783b */ /* 0x000e6e0000004200 */
        /* <DEDUP_REMOVED lines=22> */
[----:B------:R-:W-:Y:S01]  /*cbe0*/  HMMA.16816.F32 R96, R8, R22, R96 ;  /* 0x000000160860723c */ /* 0x000fe20000001860 */
[----:B------:R-:W2:Y:S06]  /*cbf0*/  LDSM.16.MT88.4 R20, [R170+0x1800] ;  /* 0x00180000aa14783b */ /* 0x000eac0000004200 */
[----:B------:R-:W-:Y:S02]  /*cc00*/  F2FP.PACK_AB R8, R128, R33 ;  /* 0x000000218008723e */ /* 0x000fe400000000ff */
[----:B---3--:R-:W-:Y:S03]  /*cc10*/  F2FP.PACK_AB R10, R136, R130 ;  /* 0x00000082880a723e */ /* 0x008fe600000000ff */
[----:B------:R-:W-:Y:S02]  /*cc20*/  F2FP.PACK_AB R9, R31, R32 ;  /* 0x000000201f09723e */ /* 0x000fe400000000ff */
[----:B-----5:R-:W-:Y:S07]  /*cc30*/  F2FP.PACK_AB R11, R28, R30 ;  /* 0x0000001e1c0b723e */ /* 0x020fee00000000ff */
[C---:B-1----:R-:W-:Y:S01]  /*cc40*/  HMMA.16816.F32 R132, R8.reuse, R12, R4 ;  /* 0x0000000c0884723c */ /* 0x042fe20000001804 */
[----:B------:R-:W1:Y:S07]  /*cc50*/  LDSM.16.MT88.4 R4, [R168+0x3800] ;  /* 0x00380000a804783b */ /* 0x000e6e0000004200 */
[C---:B------:R-:W-:Y:S01]  /*cc60*/  HMMA.16816.F32 R100, R8.reuse, R14, R100 ;  /* 0x0000000e0864723c */ /* 0x040fe20000001864 */
[----:B------:R-:W3:Y:S07]  /*cc70*/  LDSM.16.MT88.4 R12, [R169+0x3800] ;  /* 0x00380000a90c783b */ /* 0x000eee0000004200 */
[C---:B----4-:R-:W-:Y:S08]  /*cc80*/  HMMA.16816.F32 R104, R8.reuse, R16, R104 ;  /* 0x000000100868723c */ /* 0x050ff00000001868 */
[C---:B------:R-:W-:Y:S01]  /*cc90*/  HMMA.16816.F32 R108, R8.reuse, R18, R108 ;  /* 0x00000012086c723c */ /* 0x040fe2000000186c */
[----:B------:R-:W4:Y:S07]  /*cca0*/  LDSM.16.MT88.4 R16, [R171+0x3800] ;  /* 0x00380000ab10783b */ /* 0x000f2e0000004200 */
[C---:B------:R-:W-:Y:S08]  /*ccb0*/  HMMA.16816.F32 R112, R8.reuse, R24, R112 ;  /* 0x000000180870723c */ /* 0x040ff00000001870 */
[C---:B------:R-:W-:Y:S08]  /*ccc0*/  HMMA.16816.F32 R116, R8.reuse, R26, R116 ;  /* 0x0000001a0874723c */ /* 0x040ff00000001874 */
        /* <DEDUP_REMOVED lines=15> */
[C---:B-1----:R-:W-:Y:S07]  /*cdc0*/  HMMA.16816.F32 R68, R8.reuse, R4, R68 ;  /* 0x000000040844723c */ /* 0x042fee0000001844 */
[----:B------:R-:W-:Y:S01]  /*cdd0*/  FADD.FTZ R4, R138, R2 ;  /* 0x000000028a047221 */ /* 0x000fe20000010000 */
        /* <DEDUP_REMOVED lines=8> */
[----:B------:R-:W-:Y:S01]  /*ce60*/  FADD.FTZ R2, R130, R2 ;  /* 0x0000000282027221 */ /* 0x000fe20000010000 */
[----:B------:R-:W-:Y:S01]  /*ce70*/  MOV R130, R129 ;  /* 0x0000008100827202 */ /* 0x000fe20000000f00 */
[----:B------:R-:W-:Y:S02]  /*ce80*/  FADD.FTZ R0, R30, R0 ;  /* 0x000000001e007221 */ /* 0x000fe40000010000 */
[C---:B----4-:R-:W-:Y:S04]  /*ce90*/  HMMA.16816.F32 R84, R8.reuse, R16, R84 ;  /* 0x000000100854723c */ /* 0x050fe80000001854 */
[----:B------:R-:W-:Y:S02]  /*cea0*/  FADD.FTZ R187, R136, R2 ;  /* 0x0000000288bb7221 */ /* 0x000fe40000010000 */
[----:B------:R-:W-:Y:S02]  /*ceb0*/  FADD.FTZ R190, R28, R0 ;  /* 0x000000001cbe7221 */ /* 0x000fe40000010000 */
[C---:B------:R-:W-:Y:S08]  /*cec0*/  HMMA.16816.F32 R88, R8.reuse, R18, R88 ;  /* 0x000000120858723c */ /* 0x040ff00000001858 */
[C---:B--2---:R-:W-:Y:S08]  /*ced0*/  HMMA.16816.F32 R92, R8.reuse, R20, R92 ;  /* 0x00000014085c723c */ /* 0x044ff0000000185c */
[----:B------:R-:W-:Y:S01]  /*cee0*/  HMMA.16816.F32 R96, R8, R22, R96 ;  /* 0x000000160860723c */ /* 0x000fe20000001860 */
[----:B------:R-:W-:-:S07]  /*cef0*/  @P0 BRA `(.L_x_3624) ;  /* 0xffffd27000000947 */ /* 0x000fce000383ffff */
.L_x_3613:
[----:B------:R-:W-:-:S13]  /*cf00*/  ISETP.GE.AND P0, PT, R178, R193, PT ;  /* 0x000000c1b200720c */ /* 0x000fda0003f06270 */
[----:B------:R-:W-:Y:S05]  /*cf10*/  @!P0 BRA `(.L_x_3625) ;  /* 0x0000383000008947 */ /* 0x000fea0003800000 */
[----:B------:R-:W-:Y:S02]  /*cf20*/  MOV R131, R12 ;  /* 0x0000000c00837202 */ /* 0x000fe40000000f00 */
[----:B------:R-:W-:Y:S02]  /*cf30*/  MOV R130, R129 ;  /* 0x0000008100827202 */ /* 0x000fe40000000f00 */
.L_x_3643:
        /* <DEDUP_REMOVED lines=14> */
[C---:B------:R-:W-:Y:S01]  /*d020*/  IADD3 R172, R164.reuse, 0x5800, RZ ;  /* 0x00005800a4ac7810 */ /* 0x040fe20007ffe0ff */
[----:B------:R-:W-:Y:S01]  /*d030*/  IMAD.IADD R3, R3, 0x1, R0 ;  /* 0x0000000103037824 */ /* 0x000fe200078e0200 */
[----:B------:R-:W-:Y:S01]  /*d040*/  IADD3 R163, R164, 0x5000, RZ ;  /* 0x00005000a4a37810 */ /* 0x000fe20007ffe0ff */
[----:B------:R-:W-:Y:S01]  /*d050*/  IMAD.SHL.U32 R28, R192, 0x2, RZ ;  /* 0x00000002c01c7824 */ /* 0x000fe200078e00ff */
[----:B------:R-:W-:Y:S01]  /*d060*/  IADD3 R162, R164, 0x4800, RZ ;  /* 0x00004800a4a27810 */ /* 0x000fe20007ffe0ff */
[----:B------:R-:W-:Y:S01]  /*d070*/  IMAD.WIDE.U32 R2, R180, c[0x0][0x218], R2 ;  /* 0x00008600b4027a25 */ /* 0x000fe200078e0002 */
[C---:B------:R-:W-:Y:S02]  /*d080*/  IADD3 R161, R164.reuse, 0x4000, RZ ;  /* 0x00004000a4a17810 */ /* 0x040fe40007ffe0ff */
[----:B------:R-:W-:Y:S01]  /*d090*/  IADD3 R160, R164, 0x3800, RZ ;  /* 0x00003800a4a07810 */ /* 0x000fe20007ffe0ff */
[----:B------:R-:W-:Y:S01]  /*d0a0*/  IMAD.SHL.U32 R23, R191, 0x2, RZ ;  /* 0x00000002bf177824 */ /* 0x000fe200078e00ff */
[----:B------:R-:W-:Y:S01]  /*d0b0*/  IADD3 R0, P0, R206, R2, RZ ;  /* 0x00000002ce007210 */ /* 0x000fe20007f1e0ff */
[----:B------:R1:W2:Y:S01]  /*d0c0*/  LDSM.16.M88.4 R32, [R173] ;  /* 0x00000000ad20783b */ /* 0x0002a20000000200 */
[----:B------:R-:W-:Y:S01]  /*d0d0*/  IADD3 R129, R164, 0x3000, RZ ;  /* 0x00003000a4817810 */ /* 0x000fe20007ffe0ff */
[----:B------:R-:W-:Y:S01]  /*d0e0*/  IMAD.SHL.U32 R14, R182, 0x2, RZ ;  /* 0x00000002b60e7824 */ /* 0x000fe200078e00ff */
[----:B------:R-:W-:Y:S01]  /*d0f0*/  IADD3.X R2, R209, R3, R4, P0, !PT ;  /* 0x00000003d1027210 */ /* 0x000fe200007fe404 */
[----:B------:R1:W3:Y:S01]  /*d100*/  LDSM.16.M88.4 R8, [R165] ;  /* 0x00000000a508783b */ /* 0x0002e20000000200 */
[----:B------:R-:W-:Y:S02]  /*d110*/  LEA R4, P0, R0, c[0x0][0x1f8], 0x1 ;  /* 0x00007e0000047a11 */ /* 0x000fe400078008ff */
[----:B------:R-:W-:Y:S01]  /*d120*/  IADD3 R128, R164, 0x2800, RZ ;  /* 0x00002800a4807810 */ /* 0x000fe20007ffe0ff */
        /* <DEDUP_REMOVED lines=14> */
.L_x_3737:
[----:B------:R-:W5:Y:S01]  /*d210*/  SHFL.IDX PT, R5, R4, RZ, 0x181f ;  /* 0x00181fff04057589 */ /* 0x000f6200000e0000 */
[----:B------:R-:W-:Y:S01]  /*d220*/  ISETP.GE.AND P1, PT, R182, c[0x0][0x1d4], PT ;  /* 0x00007500b6007a0c */ /* 0x000fe20003f26270 */
[----:B------:R-:W-:Y:S01]  /*d230*/  BSSY B0, `(.L_x_3627) ;  /* 0x0000104000007945 */ /* 0x000fe20003800000 */
[----:B------:R-:W-:Y:S02]  /*d240*/  ISETP.GE.AND P4, PT, R191, c[0x0][0x1d4], PT ;  /* 0x00007500bf007a0c */ /* 0x000fe40003f86270 */
[----:B------:R-:W4:Y:S01]  /*d250*/  SHFL.IDX PT, R3, R4, 0x1, 0x181f ;  /* 0x00381f0004037f89 */ /* 0x000f2200000e0000 */
[----:B------:R-:W-:Y:S02]  /*d260*/  SEL R177, RZ, 0x10, P1 ;  /* 0x00000010ffb17807 */ /* 0x000fe40000800000 */
[----:B------:R-:W-:Y:S02]  /*d270*/  ISETP.GE.AND P3, PT, R192, c[0x0][0x1d4], PT ;  /* 0x00007500c0007a0c */ /* 0x000fe40003f66270 */
[----:B------:R3:W2:Y:S01]  /*d280*/  SHFL.IDX PT, R4, R12, 0x1, 0x181f ;  /* 0x00381f000c047f89 */ /* 0x0006a200000e0000 */
[C---:B-----5:R-:W-:Y:S05]  /*d290*/  IADD3 R6, P0, R5.reuse, R14, RZ ;  /* 0x0000000e05067210 */ /* 0x060fea0007f1e0ff */
[C---:B---3--:R-:W-:Y:S01]  /*d2a0*/  IMAD.X R7, R2.reuse, 0x1, R13, P0 ;  /* 0x0000000102077824 */ /* 0x048fe200000e060d */
[C---:B----4-:R-:W-:Y:S04]  /*d2b0*/  IADD3 R12, P2, R5.reuse, R28, RZ ;  /* 0x0000001c050c7210 */ /* 0x050fe80007f5e0ff */
[----:B------:R3:W-:Y:S02]  /*d2c0*/  LDGSTS.E.BYPASS.LTC128B.128 [R179+0x100], [R6.64], !P1 ;  /* 0x0010000006b37fae */ /* 0x0007e4000c901d48 */
[----:B---3--:R-:W-:Y:S05]  /*d2d0*/  IADD3 R6, P0, R5, R23, RZ ;  /* 0x0000001705067210 */ /* 0x008fea0007f1e0ff */
[----:B------:R-:W-:Y:S05]  /*d2e0*/  IMAD.X R7, R2, 0x1, R15, P0 ;  /* 0x0000000102077824 */ /* 0x000fea00000e060f */
        /* <DEDUP_REMOVED lines=10> */
[-C--:B------:R-:W-:Y:S02]  /*d390*/  IADD3.X R15, RZ, R4.reuse, R15, P1, P0 ;  /* 0x00000004ff0f7210 */ /* 0x080fe40000fe040f */
[----:B------:R-:W-:Y:S04]  /*d3a0*/  IADD3 R13, -R7, 0x10, RZ ;  /* 0x00000010070d7810 */ /* 0x000fe80007ffe1ff */
[----:B------:R-:W-:Y:S04]  /*d3b0*/  LOP3.LUT R13, R13, 0xf, RZ, 0xc0, !PT ;  /* 0x0000000f0d0d7812 */ /* 0x000fe800078ec0ff */
[----:B------:R-:W-:Y:S01]  /*d3c0*/  IADD3 R28, P1, P0, R13, R3, R28 ;  /* 0x000000030d1c7210 */ /* 0x000fe2000783e01c */
[--C-:B------:R-:W-:Y:S03]  /*d3d0*/  IMAD.X R13, R2, 0x1, R22.reuse, P2 ;  /* 0x00000001020d7824 */ /* 0x100fe600010e0616 */
        /* <DEDUP_REMOVED lines=12> */
[----:B------:R-:W-:Y:S04]  /*d4a0*/  ISETP.GT.AND P0, PT, R178, R193, PT ;  /* 0x000000c1b200720c */ /* 0x000fe80003f04270 */
        /* <DEDUP_REMOVED lines=19> */
[----:B------:R-:W3:Y:S05]  /*d5e0*/  LDSM.16.M88.4 R140, [R167+0x1000] ;  /* 0x00100000a78c783b */ /* 0x000eea0000000200 */
[----:B------:R-:W-:Y:S02]  /*d5f0*/  LDSM.16.M88.4 R156, [R129] ;  /* 0x00000000819c783b */ /* 0x000fe40000000200 */
        /* <DEDUP_REMOVED lines=11> */
[----:B------:R-:W2:Y:S05]  /*d6b0*/  LDSM.16.M88.4 R136, [R166+-0x3000] ;  /* 0xffd00000a688783b */ /* 0x000eaa0000000200 */
[----:B------:R-:W3:Y:S02]  /*d6c0*/  LDSM.16.M88.4 R152, [R166+-0x2800] ;  /* 0xffd80000a698783b */ /* 0x000ee40000000200 */
        /* <DEDUP_REMOVED lines=25> */
[----:B------:R-:W-:Y:S02]  /*d860*/  LDSM.16.M88.4 R152, [R167+0x2800] ;  /* 0x00280000a798783b */ /* 0x000fe40000000200 */
        /* <DEDUP_REMOVED lines=11> */
[----:B------:R-:W2:Y:S05]  /*d920*/  LDSM.16.M88.4 R136, [R167+0x3800] ;  /* 0x00380000a788783b */ /* 0x000eaa0000000200 */
[----:B------:R-:W-:Y:S02]  /*d930*/  LDSM.16.M88.4 R140, [R175+0x4000] ;  /* 0x00400000af8c783b */ /* 0x000fe40000000200 */
[C---:B-1----:R-:W-:Y:S08]  /*d940*/  HMMA.16816.F32 R4, R144.reuse, R148, R4 ;  /* 0x000000949004723c */ /* 0x042ff00000001804 */
        /* <DEDUP_REMOVED lines=10> */
[----:B------:R-:W2:Y:S05]  /*d9f0*/  LDSM.16.M88.4 R136, [R166+-0x800] ;  /* 0xfff80000a688783b */ /* 0x000eaa0000000200 */
[----:B------:R-:W-:Y:S02]  /*da00*/  LDSM.16.M88.4 R144, [R173+0x8000] ;  /* 0x00800000ad90783b */ /* 0x000fe40000000200 */
[C---:B-1----:R-:W-:Y:S08]  /*da10*/  HMMA.16816.F32 R4, R140.reuse, R148, R4 ;  /* 0x000000948c04723c */ /* 0x042ff00000001804 */
        /* <DEDUP_REMOVED lines=14> */
[----:B------:R-:W1:Y:S07]  /*db00*/  LDSM.16.M88.4 R148, [R161] ;  /* 0x00000000a194783b */ /* 0x000e6e0000000200 */
[C---:B----4-:R-:W-:Y:S08]  /*db10*/  HMMA.16816.F32 R12, R144.reuse, R152, R12 ;  /* 0x00000098900c723c */ /* 0x050ff0000000180c */
[C---:B------:R-:W-:Y:S01]  /*db20*/  HMMA.16816.F32 R16, R144.reuse, R154, R16 ;  /* 0x0000009a9010723c */ /* 0x040fe20000001810 */
[----:B------:R-:W4:Y:S05]  /*db30*/  LDSM.16.M88.4 R152, [R162] ;  /* 0x00000000a298783b */ /* 0x000f2a0000000200 */
[----:B------:R-:W5:Y:S02]  /*db40*/  LDSM.16.M88.4 R160, [R163] ;  /* 0x00000000a3a0783b */ /* 0x000f640000000200 */
[C---:B---3--:R-:W-:Y:S08]  /*db50*/  HMMA.16816.F32 R20, R144.reuse, R156, R20 ;  /* 0x0000009c9014723c */ /* 0x048ff00000001814 */
[C---:B------:R-:W-:Y:S01]  /*db60*/  HMMA.16816.F32 R24, R144.reuse, R158, R24 ;  /* 0x0000009e9018723c */ /* 0x040fe20000001818 */
[----:B------:R-:W3:Y:S07]  /*db70*/  LDSM.16.M88.4 R156, [R172] ;  /* 0x00000000ac9c783b */ /* 0x000eee0000000200 */
[C---:B--2---:R-:W-:Y:S08]  /*db80*/  HMMA.16816.F32 R28, R144.reuse, R136, R28 ;  /* 0x00000088901c723c */ /* 0x044ff0000000181c */
[----:B------:R-:W-:Y:S01]  /*db90*/  HMMA.16816.F32 R32, R144, R138, R32 ;  /* 0x0000008a9020723c */ /* 0x000fe20000001820 */
[----:B------:R-:W-:Y:S05]  /*dba0*/  LDSM.16.M88.4 R136, [R176+0x8000] ;  /* 0x00800000b088783b */ /* 0x000fea0000000200 */
[----:B------:R-:W2:Y:S02]  /*dbb0*/  LDSM.16.M88.4 R144, [R167+0x4000] ;  /* 0x00400000a790783b */ /* 0x000ea40000000200 */
[C---:B-1----:R-:W-:Y:S08]  /*dbc0*/  HMMA.16816.F32 R4, R140.reuse, R148, R4 ;  /* 0x000000948c04723c */ /* 0x042ff00000001804 */
[C---:B------:R-:W-:Y:S01]  /*dbd0*/  HMMA.16816.F32 R8, R140.reuse, R150, R8 ;  /* 0x000000968c08723c */ /* 0x040fe20000001808 */
[----:B------:R-:W1:Y:S07]  /*dbe0*/  LDSM.16.M88.4 R148, [R167+0x4800] ;  /* 0x00480000a794783b */ /* 0x000e6e0000000200 */
[C---:B----4-:R-:W-:Y:S08]  /*dbf0*/  HMMA.16816.F32 R12, R140.reuse, R152, R12 ;  /* 0x000000988c0c723c */ /* 0x050ff0000000180c */
[C---:B------:R-:W-:Y:S01]  /*dc00*/  HMMA.16816.F32 R16, R140.reuse, R154, R16 ;  /* 0x0000009a8c10723c */ /* 0x040fe20000001810 */
[----:B------:R-:W4:Y:S07]  /*dc10*/  LDSM.16.M88.4 R152, [R167+0x5000] ;  /* 0x00500000a798783b */ /* 0x000f2e0000000200 */
[C---:B-----5:R-:W-:Y:S08]  /*dc20*/  HMMA.16816.F32 R20, R140.reuse, R160, R20 ;  /* 0x000000a08c14723c */ /* 0x060ff00000001814 */
[C---:B------:R-:W-:Y:S01]  /*dc30*/  HMMA.16816.F32 R24, R140.reuse, R162, R24 ;  /* 0x000000a28c18723c */ /* 0x040fe20000001818 */
[----:B------:R-:W5:Y:S07]  /*dc40*/  LDSM.16.M88.4 R160, [R167+0x5800] ;  /* 0x00580000a7a0783b */ /* 0x000f6e0000000200 */
[C---:B---3--:R-:W-:Y:S08]  /*dc50*/  HMMA.16816.F32 R28, R140.reuse, R156, R28 ;  /* 0x0000009c8c1c723c */ /* 0x048ff0000000181c */
[----:B------:R-:W-:Y:S01]  /*dc60*/  HMMA.16816.F32 R32, R140, R158, R32 ;  /* 0x0000009e8c20723c */ /* 0x000fe20000001820 */
[----:B------:R-:W-:Y:S05]  /*dc70*/  LDSM.16.M88.4 R140, [R175+0x8000] ;  /* 0x00800000af8c783b */ /* 0x000fea0000000200 */
[----:B------:R-:W-:Y:S02]  /*dc80*/  LDSM.16.M88.4 R156, [R166+0x1800] ;  /* 0x00180000a69c783b */ /* 0x000fe40000000200 */
[C---:B--2---:R-:W-:Y:S08]  /*dc90*/  HMMA.16816.F32 R4, R136.reuse, R144, R4 ;  /* 0x000000908804723c */ /* 0x044ff00000001804 */
[C---:B------:R-:W-:Y:S01]  /*dca0*/  HMMA.16816.F32 R8, R136.reuse, R146, R8 ;  /* 0x000000928808723c */ /* 0x040fe20000001808 */
[----:B------:R-:W2:Y:S07]  /*dcb0*/  LDSM.16.M88.4 R144, [R166] ;  /* 0x00000000a690783b */ /* 0x000eae0000000200 */
[C---:B-1----:R-:W-:Y:S08]  /*dcc0*/  HMMA.16816.F32 R12, R136.reuse, R148, R12 ;  /* 0x00000094880c723c */ /* 0x042ff0000000180c */
[C---:B------:R-:W-:Y:S01]  /*dcd0*/  HMMA.16816.F32 R16, R136.reuse, R150, R16 ;  /* 0x000000968810723c */ /* 0x040fe20000001810 */
[----:B------:R-:W1:Y:S07]  /*dce0*/  LDSM.16.M88.4 R148, [R166+0x800] ;  /* 0x00080000a694783b */ /* 0x000e6e0000000200 */
[C---:B----4-:R-:W-:Y:S08]  /*dcf0*/  HMMA.16816.F32 R20, R136.reuse, R152, R20 ;  /* 0x000000988814723c */ /* 0x050ff00000001814 */
[C---:B------:R-:W-:Y:S01]  /*dd00*/  HMMA.16816.F32 R24, R136.reuse, R154, R24 ;  /* 0x0000009a8818723c */ /* 0x040fe20000001818 */
[----:B------:R-:W3:Y:S01]  /*dd10*/  LDSM.16.M88.4 R152, [R166+0x1000] ;  /* 0x00100000a698783b */ /* 0x000ee20000000200 */
[----:B------:R-:W-:Y:S04]  /*dd20*/  DEPBAR.LE SB0, 0x0 ;  /* 0x000080000000791a */ /* 0x000fe80000000000 */
[----:B------:R-:W-:Y:S02]  /*dd30*/  BAR.SYNC.DEFER_BLOCKING 0x0 ;  /* 0x0000000000007b1d */ /* 0x000fe40000010000 */
[C---:B-----5:R-:W-:Y:S08]  /*dd40*/  HMMA.16816.F32 R28, R136.reuse, R160, R28 ;  /* 0x000000a0881c723c */ /* 0x060ff0000000181c */
[----:B------:R-:W-:Y:S08]  /*dd50*/  HMMA.16816.F32 R32, R136, R162, R32 ;  /* 0x000000a28820723c */ /* 0x000ff00000001820 */
[C---:B--2---:R-:W-:Y:S08]  /*dd60*/  HMMA.16816.F32 R4, R140.reuse, R144, R4 ;  /* 0x000000908c04723c */ /* 0x044ff00000001804 */
[C---:B------:R-:W-:Y:S08]  /*dd70*/  HMMA.16816.F32 R8, R140.reuse, R146, R8 ;  /* 0x000000928c08723c */ /* 0x040ff00000001808 */
[C---:B-1----:R-:W-:Y:S08]  /*dd80*/  HMMA.16816.F32 R12, R140.reuse, R148, R12 ;  /* 0x000000948c0c723c */ /* 0x042ff0000000180c */
[C---:B------:R-:W-:Y:S08]  /*dd90*/  HMMA.16816.F32 R16, R140.reuse, R150, R16 ;  /* 0x000000968c10723c */ /* 0x040ff00000001810 */
[C---:B---3--:R-:W-:Y:S08]  /*dda0*/  HMMA.16816.F32 R20, R140.reuse, R152, R20 ;  /* 0x000000988c14723c */ /* 0x048ff00000001814 */
[C---:B------:R-:W-:Y:S08]  /*ddb0*/  HMMA.16816.F32 R24, R140.reuse, R154, R24 ;  /* 0x0000009a8c18723c */ /* 0x040ff00000001818 */
[C---:B------:R-:W-:Y:S08]  /*ddc0*/  HMMA.16816.F32 R28, R140.reuse, R156, R28 ;  /* 0x0000009c8c1c723c */ /* 0x040ff0000000181c */
        /* <DEDUP_REMOVED lines=40> */
.L_x_3738:
        /* <DEDUP_REMOVED lines=19> */
.L_x_3739:
        /* <DEDUP_REMOVED lines=15> */
.L_x_3628:
[----:B------:R-:W-:Y:S05]  /*e270*/  BSYNC B0 ;  /* 0x0000000000007941 */ /* 0x000fea0003800000 */
.L_x_3627:
[----:B---3--:R-:W-:Y:S01]  /*e280*/  LOP3.LUT R136, RZ, c[0x0][0x324], RZ, 0x33, !PT ;  /* 0x0000c900ff887a12 */ /* 0x008fe200078e33ff */
[----:B------:R-:W-:Y:S01]  /*e290*/  IMAD.MOV.U32 R0, RZ, RZ, c[0x0][0x2c4] ;  /* 0x0000b100ff007624 */ /* 0x000fe200078e00ff */
[----:B------:R-:W0:Y:S01]  /*e2a0*/  LDGDEPBAR ;  /* 0x00000000000079af */ /* 0x000e220000000000 */
[----:B-1----:R-:W-:Y:S02]  /*e2b0*/  IMAD.SHL.U32 R129, R178, 0x40, RZ ;  /* 0x00000040b2817824 */ /* 0x002fe400078e00ff */
        /* <DEDUP_REMOVED lines=9> */
.L_x_3740:
        /* <DEDUP_REMOVED lines=19> */
.L_x_3634:
[----:B------:R-:W-:Y:S04]  /*e480*/  MOV R138, 0x1 ;  /* 0x00000001008a7802 */ /* 0x000fe80000000f00 */
[----:B------:R-:W-:Y:S11]  /*e490*/  ISETP.NE.AND P0, PT, R138, c[0x0][0x32c], PT ;  /* 0x0000cb008a007a0c */ /* 0x000ff60003f05270 */
[----:B------:R-:W-:Y:S02]  /*e4a0*/  @!UPT UIADD3 URZ, URZ, URZ, URZ ;  /* 0x0000003f3f3ff290 */ /* 0x000fe4000fffe03f */
[----:B------:R-:W-:Y:S05]  /*e4b0*/  @P0 IMAD.HI.U32 R138, R3, c[0x0][0x330], RZ ;  /* 0x0000cc00038a0a27 */ /* 0x000fea00078e00ff */
[----:B------:R-:W-:Y:S02]  /*e4c0*/  @P0 SHF.R.U32.HI R3, RZ, c[0x0][0x334], R138 ;  /* 0x0000cd00ff030a19 */ /* 0x000fe4000001168a */
.L_x_3635:
[----:B------:R-:W-:Y:S05]  /*e4d0*/  BSYNC B0 ;  /* 0x0000000000007941 */ /* 0x000fea0003800000 */
.L_x_3633:
[----:B------:R-:W-:Y:S04]  /*e4e0*/  IMAD R3, R3, c[0x0][0x32c], -R129 ;  /* 0x0000cb0003037a24 */ /* 0x000fe800078e0a81 */
[----:B------:R-:W-:Y:S05]  /*e4f0*/  IMAD.IADD R3, R3, 0x1, -R198 ;  /* 0x0000000103037824 */ /* 0x000fea00078e0ac6 */
[----:B------:R-:W-:Y:S02]  /*e500*/  IMNMX R0, R0, R3, !PT ;  /* 0x0000000300007217 */ /* 0x000fe40007800200 */
[----:B------:R-:W-:Y:S04]  /*e510*/  IADD3 R3, R3, c[0x0][0x32c], RZ ;  /* 0x0000cb0003037a10 */ /* 0x000fe80007ffe0ff */
[----:B------:R-:W-:Y:S02]  /*e520*/  IMNMX R2, R2, R3, PT ;  /* 0x0000000302027217 */ /* 0x000fe40003800200 */
.L_x_3632:
        /* <DEDUP_REMOVED lines=51> */
.L_x_3741:
        /* <DEDUP_REMOVED lines=19> */
.L_x_3639:
[----:B------:R-:W-:Y:S04]  /*e990*/  MOV R4, 0x1 ;  /* 0x0000000100047802 */ /* 0x000fe80000000f00 */
[----:B------:R-:W-:Y:S11]  /*e9a0*/  ISETP.NE.AND P0, PT, R4, c[0x0][0x32c], PT ;  /* 0x0000cb0004007a0c */ /* 0x000ff60003f05270 */
[----:B------:R-:W-:Y:S02]  /*e9b0*/  @!UPT UIADD3 URZ, URZ, URZ, URZ ;  /* 0x0000003f3f3ff290 */ /* 0x000fe4000fffe03f */
[----:B------:R-:W-:Y:S05]  /*e9c0*/  @P0 IMAD.HI.U32 R4, R3, c[0x0][0x330], RZ ;  /* 0x0000cc0003040a27 */ /* 0x000fea00078e00ff */
[----:B------:R-:W-:Y:S02]  /*e9d0*/  @P0 SHF.R.U32.HI R3, RZ, c[0x0][0x334], R4 ;  /* 0x0000cd00ff030a19 */ /* 0x000fe40000011604 */
.L_x_3640:
[----:B------:R-:W-:Y:S05]  /*e9e0*/  BSYNC B0 ;  /* 0x0000000000007941 */ /* 0x000fea0003800000 */
.L_x_3638:
[----:B------:R-:W-:Y:S04]  /*e9f0*/  IMAD R129, R3, c[0x0][0x32c], -R129 ;  /* 0x0000cb0003817a24 */ /* 0x000fe800078e0a81 */
[----:B------:R-:W-:Y:S05]  /*ea00*/  IMAD.IADD R3, R129, 0x1, -R198 ;  /* 0x0000000181037824 */ /* 0x000fea00078e0ac6 */
[----:B------:R-:W-:Y:S02]  /*ea10*/  IADD3 R4, R3, c[0x0][0x32c], RZ ;  /* 0x0000cb0003047a10 */ /* 0x000fe40007ffe0ff */
[----:B------:R-:W-:Y:S02]  /*ea20*/  IMNMX R0, R0, R3, !PT ;  /* 0x0000000300007217 */ /* 0x000fe40007800200 */
[----:B------:R-:W-:Y:S02]  /*ea30*/  IMNMX R2, R2, R4, PT ;  /* 0x0000000402027217 */ /* 0x000fe40003800200 */
.L_x_3637:
        /* <DEDUP_REMOVED lines=82> */
.L_x_3742:
[----:B-12---:R-:W-:Y:S01]  /*ef60*/  FMNMX.FTZ R128, R128, R0, !PT ;  /* 0x0000000080807209 */ /* 0x006fe20007810000 */
[----:B------:R-:W-:-:S05]  /*ef70*/  BRA.DIV ~URZ, `(.L_x_3642) ;  /* 0x000082e27f007947 */ /* 0x000fca000b800000 */
[----:B------:R-:W-:Y:S04]  /*ef80*/  SHFL.BFLY PT, R0, R4, 0x2, 0x1f ;  /* 0x0c401f0004007f89 */ /* 0x000fe800000e0000 */
[----:B------:R-:W1:Y:S02]  /*ef90*/  SHFL.BFLY PT, R2, R128, 0x1, 0x1f ;  /* 0x0c201f0080027f89 */ /* 0x000e6400000e0000 */
[----:B-1----:R-:W-:Y:S02]  /*efa0*/  FMNMX.FTZ R129, R128, R2, !PT ;  /* 0x0000000280817209 */ /* 0x002fe40007810000 */
[----:B------:R-:W-:Y:S05]  /*efb0*/  FMNMX.FTZ R4, R4, R0, !PT ;  /* 0x0000000004047209 */ /* 0x000fea0007810000 */
[----:B------:R1:W2:Y:S02]  /*efc0*/  SHFL.BFLY PT, R0, R4, 0x1, 0x1f ;  /* 0x0c201f0004007f89 */ /* 0x0002a400000e0000 */
.L_x_3743:
[C---:B------:R-:W-:Y:S01]  /*efd0*/  FMUL.FTZ R2, R129.reuse, c[0x0][0x2d0] ;  /* 0x0000b40081027a20 */ /* 0x040fe20000410000 */
[----:B------:R-:W-:Y:S01]  /*efe0*/  FSETP.NEU.FTZ.AND P0, PT, R129, -INF , PT ;  /* 0xff8000008100780b */ /* 0x000fe20003f1d000 */
[----:B------:R-:W-:Y:S01]  /*eff0*/  WARPSYNC 0xffffffff ;  /* 0xffffffff00007948 */ /* 0x000fe20003800000 */
[----:B--2---:R-:W-:Y:S01]  /*f000*/  FMNMX.FTZ R3, R0, R4, !PT ;  /* 0x0000000400037209 */ /* 0x004fe20007810000 */
[----:B------:R-:W2:Y:S01]  /*f010*/  LDSM.16.MT88.4 R12, [R168] ;  /* 0x00000000a80c783b */ /* 0x000ea20000004200 */
[----:B------:R-:W-:Y:S03]  /*f020*/  FSEL R20, R2, RZ, P0 ;  /* 0x000000ff02147208 */ /* 0x000fe60000000000 */
[----:B-1----:R-:W-:Y:S02]  /*f030*/  FMUL.FTZ R4, R3, c[0x0][0x2d0] ;  /* 0x0000b40003047a20 */ /* 0x002fe40000410000 */
[--C-:B------:R-:W-:Y:S04]  /*f040*/  FFMA.FTZ R2, R138, c[0x0][0x2d0], -R20.reuse ;  /* 0x0000b4008a027a23 */ /* 0x100fe80000010814 */
[----:B------:R1:W-:Y:S02]  /*f050*/  MUFU.EX2 R10, R2 ;  /* 0x00000002000a7308 */ /* 0x0003e40000000800 */
[--C-:B-1----:R-:W-:Y:S08]  /*f060*/  FFMA.FTZ R2, R139, c[0x0][0x2d0], -R20.reuse ;  /* 0x0000b4008b027a23 */ /* 0x102ff00000010814 */
[----:B------:R1:W3:Y:S02]  /*f070*/  MUFU.EX2 R35, R2 ;  /* 0x0000000200237308 */ /* 0x0002e40000000800 */
[--C-:B-1----:R-:W-:Y:S02]  /*f080*/  FFMA.FTZ R2, R8, c[0x0][0x2d0], -R20.reuse ;  /* 0x0000b40008027a23 */ /* 0x102fe40000010814 */
[----:B------:R-:W-:Y:S06]  /*f090*/  FFMA.FTZ R8, R9, c[0x0][0x2d0], -R20 ;  /* 0x0000b40009087a23 */ /* 0x000fec0000010814 */
[----:B------:R1:W-:Y:S10]  /*f0a0*/  MUFU.EX2 R128, R2 ;  /* 0x0000000200807308 */ /* 0x0003f40000000800 */
[----:B------:R3:W-:Y:S01]  /*f0b0*/  MUFU.EX2 R152, R8 ;  /* 0x0000000800987308 */ /* 0x0007e20000000800 */
[----:B-1----:R-:W-:Y:S02]  /*f0c0*/  FSEL R2, R129, RZ, P0 ;  /* 0x000000ff81027208 */ /* 0x002fe40000000000 */
[----:B------:R-:W-:Y:S03]  /*f0d0*/  FSETP.NEU.FTZ.AND P0, PT, R3, -INF , PT ;  /* 0xff8000000300780b */ /* 0x000fe60003f1d000 */
[----:B------:R-:W-:Y:S01]  /*f0e0*/  FADD.FTZ R0, -R2, R130 ;  /* 0x0000008202007221 */ /* 0x000fe20000010100 */
[----:B------:R-:W-:Y:S03]  /*f0f0*/  FSEL R28, R4, RZ, P0 ;  /* 0x000000ff041c7208 */ /* 0x000fe60000000000 */
[----:B------:R-:W-:Y:S01]  /*f100*/  FMUL.FTZ R0, R0, c[0x0][0x2d0] ;  /* 0x0000b40000007a20 */ /* 0x000fe20000410000 */
[----:B---3--:R-:W-:Y:S01]  /*f110*/  F2FP.PACK_AB R8, R35, R10 ;  /* 0x0000000a2308723e */ /* 0x008fe200000000ff */
[--C-:B------:R-:W-:Y:S02]  /*f120*/  FFMA.FTZ R5, R5, c[0x0][0x2d0], -R28.reuse ;  /* 0x0000b40005057a23 */ /* 0x100fe4000001081c */
[----:B------:R1:W3:Y:S01]  /*f130*/  MUFU.EX2 R2, R0 ;  /* 0x0000000000027308 */ /* 0x0002e20000000800 */
[--C-:B------:R-:W-:Y:S09]  /*f140*/  FFMA.FTZ R6, R6, c[0x0][0x2d0], -R28.reuse ;  /* 0x0000b40006067a23 */ /* 0x100ff2000001081c */
[----:B------:R4:W-:Y:S10]  /*f150*/  MUFU.EX2 R151, R5 ;  /* 0x0000000500977308 */ /* 0x0009f40000000800 */
[----:B------:R-:W-:Y:S01]  /*f160*/  MUFU.EX2 R6, R6 ;  /* 0x0000000600067308 */ /* 0x000fe20000000800 */
[----:B-1----:R-:W-:Y:S02]  /*f170*/  FFMA.FTZ R0, R7, c[0x0][0x2d0], -R28 ;  /* 0x0000b40007007a23 */ /* 0x002fe4000001081c */
[----:B---3--:R-:W-:Y:S01]  /*f180*/  FFMA.FTZ R19, R2, R187, R10 ;  /* 0x000000bb02137223 */ /* 0x008fe2000001000a */
[----:B------:R-:W-:Y:S01]  /*f190*/  F2FP.PACK_AB R10, R152, R128 ;  /* 0x00000080980a723e */ /* 0x000fe200000000ff */
[C---:B------:R-:W-:Y:S05]  /*f1a0*/  FMUL.FTZ R4, R2.reuse, R132 ;  /* 0x0000008402047220 */ /* 0x040fea0000410000 */
[----:B------:R1:W3:Y:S01]  /*f1b0*/  MUFU.EX2 R26, R0 ;  /* 0x00000000001a7308 */ /* 0x0002e20000000800 */
[C---:B------:R-:W-:Y:S02]  /*f1c0*/  FMUL.FTZ R100, R2.reuse, R100 ;  /* 0x0000006402647220 */ /* 0x040fe40000410000 */
[C---:B------:R-:W-:Y:S02]  /*f1d0*/  FMUL.FTZ R101, R2.reuse, R101 ;  /* 0x0000006502657220 */ /* 0x040fe40000410000 */
        /* <DEDUP_REMOVED lines=11> */
[----:B------:R-:W-:Y:S01]  /*f290*/  FMUL.FTZ R121, R2, R121 ;  /* 0x0000007902797220 */ /* 0x000fe20000410000 */
        /* <DEDUP_REMOVED lines=39> */
[----:B------:R-:W-:Y:S02]  /*f510*/  FFMA.FTZ R2, R11, c[0x0][0x2d0], -R28 ;  /* 0x0000b4000b027a23 */ /* 0x000fe4000001081c */
[C---:B-1----:R-:W-:Y:S02]  /*f520*/  FFMA.FTZ R22, R0.reuse, R190, R6 ;  /* 0x000000be00167223 */ /* 0x042fe40000010006 */
        /* <DEDUP_REMOVED lines=16> */
[C---:B------:R-:W-:Y:S01]  /*f630*/  FMUL.FTZ R123, R0.reuse, R123 ;  /* 0x0000007b007b7220 */ /* 0x040fe20000410000 */
[----:B------:R1:W3:Y:S01]  /*f640*/  MUFU.EX2 R133, R2 ;  /* 0x0000000200857308 */ /* 0x0002e20000000800 */
[C---:B--2---:R-:W-:Y:S05]  /*f650*/  HMMA.16816.F32 R4, R8.reuse, R12, R4 ;  /* 0x0000000c0804723c */ /* 0x044fea0000001804 */
[C---:B------:R-:W-:Y:S02]  /*f660*/  FMUL.FTZ R126, R0.reuse, R126 ;  /* 0x0000007e007e7220 */ /* 0x040fe40000410000 */
[C---:B------:R-:W-:Y:S01]  /*f670*/  FMUL.FTZ R127, R0.reuse, R127 ;  /* 0x0000007f007f7220 */ /* 0x040fe20000410000 */
[C---:B------:R-:W-:Y:S01]  /*f680*/  HMMA.16816.F32 R100, R8.reuse, R14, R100 ;  /* 0x0000000e0864723c */ /* 0x040fe20000001864 */
[----:B------:R-:W2:Y:S03]  /*f690*/  LDSM.16.MT88.4 R12, [R169] ;  /* 0x00000000a90c783b */ /* 0x000ea60000004200 */
[C---:B------:R-:W-:Y:S02]  /*f6a0*/  FMUL.FTZ R38, R0.reuse, R38 ;  /* 0x0000002600267220 */ /* 0x040fe40000410000 */
[C---:B------:R-:W-:Y:S02]  /*f6b0*/  FMUL.FTZ R39, R0.reuse, R39 ;  /* 0x0000002700277220 */ /* 0x040fe40000410000 */
[C---:B------:R-:W-:Y:S04]  /*f6c0*/  FMUL.FTZ R42, R0.reuse, R42 ;  /* 0x0000002a002a7220 */ /* 0x040fe80000410000 */
[C---:B------:R-:W-:Y:S02]  /*f6d0*/  FMUL.FTZ R43, R0.reuse, R43 ;  /* 0x0000002b002b7220 */ /* 0x040fe40000410000 */
[----:B------:R-:W-:Y:S02]  /*f6e0*/  FMUL.FTZ R46, R0, R46 ;  /* 0x0000002e002e7220 */ /* 0x000fe40000410000 */
[--C-:B-1----:R-:W-:Y:S02]  /*f6f0*/  FFMA.FTZ R2, R142, c[0x0][0x2d0], -R20.reuse ;  /* 0x0000b4008e027a23 */ /* 0x102fe40000010814 */
        /* <DEDUP_REMOVED lines=15> */
[--C-:B-1----:R-:W-:Y:S02]  /*f7f0*/  FFMA.FTZ R2, R141, c[0x0][0x2d0], -R20.reuse ;  /* 0x0000b4008d027a23 */ /* 0x102fe40000010814 */
[C---:B------:R-:W-:Y:S01]  /*f800*/  FMUL.FTZ R74, R0.reuse, R74 ;  /* 0x0000004a004a7220 */ /* 0x040fe20000410000 */
[C---:B------:R-:W-:Y:S01]  /*f810*/  HMMA.16816.F32 R108, R8.reuse, R14, R108 ;  /* 0x0000000e086c723c */ /* 0x040fe2000000186c */
[----:B------:R-:W1:Y:S01]  /*f820*/  LDSM.16.MT88.4 R12, [R171] ;  /* 0x00000000ab0c783b */ /* 0x000e620000004200 */
[----:B------:R2:W-:Y:S02]  /*f830*/  MUFU.EX2 R150, R2 ;  /* 0x0000000200967308 */ /* 0x0005e40000000800 */
        /* <DEDUP_REMOVED lines=10> */
[----:B--2---:R-:W-:Y:S02]  /*f8e0*/  FFMA.FTZ R2, R140, c[0x0][0x2d0], -R20 ;  /* 0x0000b4008c027a23 */ /* 0x004fe40000010814 */
[C---:B------:R-:W-:Y:S02]  /*f8f0*/  FMUL.FTZ R95, R0.reuse, R95 ;  /* 0x0000005f005f7220 */ /* 0x040fe40000410000 */
[----:B------:R2:W-:Y:S01]  /*f900*/  MUFU.EX2 R155, R2 ;  /* 0x00000002009b7308 */ /* 0x0005e20000000800 */
[C---:B------:R-:W-:Y:S02]  /*f910*/  FMUL.FTZ R98, R0.reuse, R98 ;  /* 0x0000006200627220 */ /* 0x040fe40000410000 */
[----:B------:R-:W-:Y:S02]  /*f920*/  FMUL.FTZ R99, R0, R99 ;  /* 0x0000006300637220 */ /* 0x000fe40000410000 */
[--C-:B------:R-:W-:Y:S05]  /*f930*/  FFMA.FTZ R0, R18, c[0x0][0x2d0], -R28.reuse ;  /* 0x0000b40012007a23 */ /* 0x100fea000001081c */
[----:B------:R4:W-:Y:S01]  /*f940*/  MUFU.EX2 R154, R0 ;  /* 0x00000000009a7308 */ /* 0x0009e20000000800 */
[C---:B-1----:R-:W-:Y:S08]  /*f950*/  HMMA.16816.F32 R112, R8.reuse, R12, R112 ;  /* 0x0000000c0870723c */ /* 0x042ff00000001870 */
[C---:B------:R-:W-:Y:S01]  /*f960*/  HMMA.16816.F32 R116, R8.reuse, R14, R116 ;  /* 0x0000000e0874723c */ /* 0x040fe20000001874 */
[----:B------:R-:W1:Y:S03]  /*f970*/  LDSM.16.MT88.4 R12, [R170] ;  /* 0x00000000aa0c783b */ /* 0x000e660000004200 */
[--C-:B--2---:R-:W-:Y:S04]  /*f980*/  FFMA.FTZ R2, R16, c[0x0][0x2d0], -R28.reuse ;  /* 0x0000b40010027a23 */ /* 0x104fe8000001081c */
[----:B------:R2:W5:Y:S01]  /*f990*/  MUFU.EX2 R132, R2 ;  /* 0x0000000200847308 */ /* 0x0005620000000800 */
[----:B----4-:R-:W-:Y:S03]  /*f9a0*/  FADD.FTZ R0, R35, R19 ;  /* 0x0000001323007221 */ /* 0x010fe60000010000 */
[--C-:B--2---:R-:W-:Y:S02]  /*f9b0*/  FFMA.FTZ R2, R17, c[0x0][0x2d0], -R28.reuse ;  /* 0x0000b40011027a23 */ /* 0x104fe4000001081c */
[----:B------:R-:W-:Y:S04]  /*f9c0*/  LDSM.16.MT88.4 R16, [R169+0x800] ;  /* 0x00080000a910783b */ /* 0x000fe80000004200 */
[----:B------:R2:W4:Y:S01]  /*f9d0*/  MUFU.EX2 R135, R2 ;  /* 0x0000000200877308 */ /* 0x0005220000000800 */
[C---:B-1----:R-:W-:Y:S08]  /*f9e0*/  HMMA.16816.F32 R120, R8.reuse, R12, R120 ;  /* 0x0000000c0878723c */ /* 0x042ff00000001878 */
[C---:B------:R-:W-:Y:S01]  /*f9f0*/  HMMA.16816.F32 R124, R8.reuse, R14, R124 ;  /* 0x0000000e087c723c */ /* 0x040fe2000000187c */
[----:B------:R-:W1:Y:S03]  /*fa00*/  LDSM.16.MT88.4 R12, [R168+0x2000] ;  /* 0x00200000a80c783b */ /* 0x000e660000004200 */
[----:B--2---:R-:W-:Y:S02]  /*fa10*/  FFMA.FTZ R2, R21, c[0x0][0x2d0], -R28 ;  /* 0x0000b40015027a23 */ /* 0x004fe4000001081c */
[----:B------:R-:W-:Y:S02]  /*fa20*/  FADD.FTZ R21, R128, R0 ;  /* 0x0000000080157221 */ /* 0x000fe40000010000 */
[----:B------:R-:W-:Y:S01]  /*fa30*/  FFMA.FTZ R0, R147, c[0x0][0x2d0], -R20 ;  /* 0x0000b40093007a23 */ /* 0x000fe20000010814 */
[----:B------:R2:W1:Y:S10]  /*fa40*/  MUFU.EX2 R153, R2 ;  /* 0x0000000200997308 */ /* 0x0004740000000800 */
[----:B------:R3:W3:Y:S01]  /*fa50*/  MUFU.EX2 R140, R0 ;  /* 0x00000000008c7308 */ /* 0x0006e20000000800 */
[C---:B-1----:R-:W-:Y:S03]  /*fa60*/  HMMA.16816.F32 R36, R8.reuse, R12, R36 ;  /* 0x0000000c0824723c */ /* 0x042fe60000001824 */
[----:B--2---:R-:W-:Y:S02]  /*fa70*/  FADD.FTZ R2, R26, R22 ;  /* 0x000000161a027221 */ /* 0x004fe40000010000 */
[--C-:B------:R-:W-:Y:S03]  /*fa80*/  FFMA.FTZ R26, R149, c[0x0][0x2d0], -R20.reuse ;  /* 0x0000b400951a7a23 */ /* 0x100fe60000010814 */
[C---:B------:R-:W-:Y:S01]  /*fa90*/  HMMA.16816.F32 R40, R8.reuse, R14, R40 ;  /* 0x0000000e0828723c */ /* 0x040fe20000001828 */
[----:B------:R-:W1:Y:S01]  /*faa0*/  LDSM.16.MT88.4 R12, [R169+0x2000] ;  /* 0x00200000a90c783b */ /* 0x000e620000004200 */
[----:B------:R-:W-:Y:S02]  /*fab0*/  MUFU.EX2 R35, R26 ;  /* 0x0000001a00237308 */ /* 0x000fe40000000800 */
[--C-:B---3--:R-:W-:Y:S08]  /*fac0*/  FFMA.FTZ R0, R146, c[0x0][0x2d0], -R20.reuse ;  /* 0x0000b40092007a23 */ /* 0x108ff00000010814 */
[----:B------:R2:W-:Y:S02]  /*fad0*/  MUFU.EX2 R142, R0 ;  /* 0x00000000008e7308 */ /* 0x0005e40000000800 */
[--C-:B--2---:R-:W-:Y:S08]  /*fae0*/  FFMA.FTZ R0, R145, c[0x0][0x2d0], -R20.reuse ;  /* 0x0000b40091007a23 */ /* 0x104ff00000010814 */
[----:B------:R2:W-:Y:S01]  /*faf0*/  MUFU.EX2 R141, R0 ;  /* 0x00000000008d7308 */ /* 0x0005e20000000800 */
[C---:B-1----:R-:W-:Y:S08]  /*fb00*/  HMMA.16816.F32 R44, R8.reuse, R12, R44 ;  /* 0x0000000c082c723c */ /* 0x042ff0000000182c */
[C---:B------:R-:W-:Y:S01]  /*fb10*/  HMMA.16816.F32 R48, R8.reuse, R14, R48 ;  /* 0x0000000e0830723c */ /* 0x040fe20000001830 */
[----:B------:R-:W1:Y:S03]  /*fb20*/  LDSM.16.MT88.4 R12, [R171+0x2000] ;  /* 0x00200000ab0c783b */ /* 0x000e660000004200 */
[----:B--2---:R-:W-:Y:S04]  /*fb30*/  FFMA.FTZ R0, R144, c[0x0][0x2d0], -R20 ;  /* 0x0000b40090007a23 */ /* 0x004fe80000010814 */
[----:B------:R2:W-:Y:S01]  /*fb40*/  MUFU.EX2 R143, R0 ;  /* 0x00000000008f7308 */ /* 0x0005e20000000800 */
[C---:B-1----:R-:W-:Y:S03]  /*fb50*/  HMMA.16816.F32 R52, R8.reuse, R12, R52 ;  /* 0x0000000c0834723c */ /* 0x042fe60000001834 */
[----:B--2---:R-:W-:Y:S02]  /*fb60*/  FFMA.FTZ R0, R24, c[0x0][0x2d0], -R28 ;  /* 0x0000b40018007a23 */ /* 0x004fe4000001081c */
[----:B------:R-:W-:Y:S04]  /*fb70*/  FFMA.FTZ R24, R32, c[0x0][0x2d0], -R20 ;  /* 0x0000b40020187a23 */ /* 0x000fe80000010814 */
[----:B------:R1:W2:Y:S01]  /*fb80*/  MUFU.EX2 R139, R0 ;  /* 0x00000000008b7308 */ /* 0x0002a20000000800 */
[C---:B------:R-:W-:Y:S01]  /*fb90*/  HMMA.16816.F32 R56, R8.reuse, R14, R56 ;  /* 0x0000000e0838723c */ /* 0x040fe20000001838 */
[----:B------:R-:W3:Y:S02]  /*fba0*/  LDSM.16.MT88.4 R12, [R170+0x2000] ;  /* 0x00200000aa0c783b */ /* 0x000ee40000004200 */
[----:B-1----:R-:W-:Y:S02]  /*fbb0*/  FFMA.FTZ R0, R25, c[0x0][0x2d0], -R28 ;  /* 0x0000b40019007a23 */ /* 0x002fe4000001081c */
[----:B------:R-:W-:Y:S04]  /*fbc0*/  FFMA.FTZ R25, R148, c[0x0][0x2d0], -R20 ;  /* 0x0000b40094197a23 */ /* 0x000fe80000010814 */
[----:B------:R1:W1:Y:S10]  /*fbd0*/  MUFU.EX2 R138, R0 ;  /* 0x00000000008a7308 */ /* 0x0002740000000800 */
[----:B------:R-:W-:Y:S01]  /*fbe0*/  MUFU.EX2 R128, R25 ;  /* 0x0000001900807308 */ /* 0x000fe20000000800 */
[C---:B---3--:R-:W-:Y:S08]  /*fbf0*/  HMMA.16816.F32 R60, R8.reuse, R12, R60 ;  /* 0x0000000c083c723c */ /* 0x048ff0000000183c */
[C---:B------:R-:W-:Y:S01]  /*fc00*/  HMMA.16816.F32 R64, R8.reuse, R14, R64 ;  /* 0x0000000e0840723c */ /* 0x040fe20000001840 */
[----:B------:R-:W3:Y:S03]  /*fc10*/  LDSM.16.MT88.4 R12, [R168+0x4000] ;  /* 0x00400000a80c783b */ /* 0x000ee60000004200 */
[--C-:B-1----:R-:W-:Y:S04]  /*fc20*/  FFMA.FTZ R0, R23, c[0x0][0x2d0], -R28.reuse ;  /* 0x0000b40017007a23 */ /* 0x102fe8000001081c */
[----:B------:R1:W1:Y:S04]  /*fc30*/  MUFU.EX2 R137, R0 ;  /* 0x0000000000897308 */ /* 0x0002680000000800 */
[----:B-1----:R-:W-:Y:S06]  /*fc40*/  FFMA.FTZ R0, R27, c[0x0][0x2d0], -R28 ;  /* 0x0000b4001b007a23 */ /* 0x002fec000001081c */
[----:B------:R1:W1:Y:S01]  /*fc50*/  MUFU.EX2 R136, R0 ;  /* 0x0000000000887308 */ /* 0x0002620000000800 */
[C---:B---3--:R-:W-:Y:S08]  /*fc60*/  HMMA.16816.F32 R68, R8.reuse, R12, R68 ;  /* 0x0000000c0844723c */ /* 0x048ff00000001844 */
[C---:B------:R-:W-:Y:S01]  /*fc70*/  HMMA.16816.F32 R72, R8.reuse, R14, R72 ;  /* 0x0000000e0848723c */ /* 0x040fe20000001848 */
[----:B------:R-:W3:Y:S03]  /*fc80*/  LDSM.16.MT88.4 R12, [R169+0x4000] ;  /* 0x00400000a90c783b */ /* 0x000ee60000004200 */
[----:B-1----:R-:W-:Y:S02]  /*fc90*/  FADD.FTZ R0, R151, R2 ;  /* 0x0000000297007221 */ /* 0x002fe40000010000 */
[----:B------:R-:W-:Y:S02]  /*fca0*/  FFMA.FTZ R2, R29, c[0x0][0x2d0], -R20 ;  /* 0x0000b4001d027a23 */ /* 0x000fe40000010814 */
[----:B------:R-:W-:Y:S02]  /*fcb0*/  FADD.FTZ R29, R152, R21 ;  /* 0x00000015981d7221 */ /* 0x000fe40000010000 */
[----:B------:R-:W-:Y:S02]  /*fcc0*/  LDSM.16.MT88.4 R20, [R171+0x1000] ;  /* 0x00100000ab14783b */ /* 0x000fe40000004200 */
[----:B------:R-:W-:Y:S01]  /*fcd0*/  FADD.FTZ R27, R130, R0 ;  /* 0x00000000821b7221 */ /* 0x000fe20000010000 */
[----:B------:R1:W-:Y:S01]  /*fce0*/  MUFU.EX2 R131, R2 ;  /* 0x0000000200837308 */ /* 0x0003e20000000800 */
[----:B------:R-:W-:Y:S09]  /*fcf0*/  FFMA.FTZ R0, R33, c[0x0][0x2d0], -R28 ;  /* 0x0000b40021007a23 */ /* 0x000ff2000001081c */
[----:B------:R2:W2:Y:S10]  /*fd00*/  MUFU.EX2 R130, R24 ;  /* 0x0000001800827308 */ /* 0x0004b40000000800 */
[----:B------:R2:W-:Y:S01]  /*fd10*/  MUFU.EX2 R32, R0 ;  /* 0x0000000000207308 */ /* 0x0005e20000000800 */
[C---:B---3--:R-:W-:Y:S03]  /*fd20*/  HMMA.16816.F32 R76, R8.reuse, R12, R76 ;  /* 0x0000000c084c723c */ /* 0x048fe6000000184c */
[----:B-1----:R-:W-:Y:S02]  /*fd30*/  FADD.FTZ R2, R133, R29 ;  /* 0x0000001d85027221 */ /* 0x002fe40000010000 */
[----:B-----5:R-:W-:Y:S02]  /*fd40*/  FADD.FTZ R29, R132, R27 ;  /* 0x0000001b841d7221 */ /* 0x020fe40000010000 */
[----:B------:R-:W-:Y:S01]  /*fd50*/  FADD.FTZ R2, R134, R2 ;  /* 0x0000000286027221 */ /* 0x000fe20000010000 */
[C---:B------:R-:W-:Y:S01]  /*fd60*/  HMMA.16816.F32 R80, R8.reuse, R14, R80 ;  /* 0x0000000e0850723c */ /* 0x040fe20000001850 */
[----:B------:R-:W1:Y:S03]  /*fd70*/  LDSM.16.MT88.4 R12, [R171+0x4000] ;  /* 0x00400000ab0c783b */ /* 0x000e660000004200 */
[----:B----4-:R-:W-:Y:S05]  /*fd80*/  FADD.FTZ R29, R135, R29 ;  /* 0x0000001d871d7221 */ /* 0x010fea0000010000 */
[----:B--2---:R-:W-:Y:S03]  /*fd90*/  LDSM.16.MT88.4 R24, [R171+0x1800] ;  /* 0x00180000ab18783b */ /* 0x004fe60000004200 */
[--C-:B------:R-:W-:Y:S04]  /*fda0*/  FFMA.FTZ R0, R31, c[0x0][0x2d0], -R28.reuse ;  /* 0x0000b4001f007a23 */ /* 0x100fe8000001081c */
[----:B------:R2:W3:Y:S01]  /*fdb0*/  MUFU.EX2 R31, R0 ;  /* 0x00000000001f7308 */ /* 0x0004e20000000800 */
[C---:B-1----:R-:W-:Y:S03]  /*fdc0*/  HMMA.16816.F32 R84, R8.reuse, R12, R84 ;  /* 0x0000000c0854723c */ /* 0x042fe60000001854 */
[--C-:B--2---:R-:W-:Y:S02]  /*fdd0*/  FFMA.FTZ R0, R34, c[0x0][0x2d0], -R28.reuse ;  /* 0x0000b40022007a23 */ /* 0x104fe4000001081c */
[----:B------:R-:W-:Y:S04]  /*fde0*/  FFMA.FTZ R28, R30, c[0x0][0x2d0], -R28 ;  /* 0x0000b4001e1c7a23 */ /* 0x000fe8000001081c */
[----:B------:R1:W-:Y:S01]  /*fdf0*/  MUFU.EX2 R30, R0 ;  /* 0x00000000001e7308 */ /* 0x0003e20000000800 */
[C---:B------:R-:W-:Y:S01]  /*fe00*/  HMMA.16816.F32 R88, R8.reuse, R14, R88 ;  /* 0x0000000e0858723c */ /* 0x040fe20000001858 */
[----:B------:R-:W2:Y:S08]  /*fe10*/  LDSM.16.MT88.4 R12, [R170+0x4000] ;  /* 0x00400000aa0c783b */ /* 0x000eb00000004200 */
[----:B------:R-:W4:Y:S03]  /*fe20*/  MUFU.EX2 R28, R28 ;  /* 0x0000001c001c7308 */ /* 0x000f260000000800 */
[----:B-1----:R-:W-:Y:S02]  /*fe30*/  FADD.FTZ R0, R150, R2 ;  /* 0x0000000296007221 */ /* 0x002fe40000010000 */
[----:B------:R-:W-:Y:S02]  /*fe40*/  FADD.FTZ R2, R154, R29 ;  /* 0x0000001d9a027221 */ /* 0x000fe40000010000 */
[----:B------:R-:W-:Y:S02]  /*fe50*/  FADD.FTZ R0, R155, R0 ;  /* 0x000000009b007221 */ /* 0x000fe40000010000 */
[----:B------:R-:W-:Y:S02]  /*fe60*/  FADD.FTZ R2, R153, R2 ;  /* 0x0000000299027221 */ /* 0x000fe40000010000 */
[----:B------:R-:W-:Y:S02]  /*fe70*/  FADD.FTZ R0, R140, R0 ;  /* 0x000000008c007221 */ /* 0x000fe40000010000 */
[----:B------:R-:W-:Y:S02]  /*fe80*/  FADD.FTZ R2, R139, R2 ;  /* 0x000000028b027221 */ /* 0x000fe40000010000 */
[----:B------:R-:W-:Y:S02]  /*fe90*/  FADD.FTZ R0, R142, R0 ;  /* 0x000000008e007221 */ /* 0x000fe40000010000 */
[----:B------:R-:W-:Y:S02]  /*fea0*/  FADD.FTZ R2, R138, R2 ;  /* 0x000000028a027221 */ /* 0x000fe40000010000 */
[----:B------:R-:W-:Y:S01]  /*feb0*/  FADD.FTZ R0, R141, R0 ;  /* 0x000000008d007221 */ /* 0x000fe20000010000 */
[C---:B--2---:R-:W-:Y:S03]  /*fec0*/  HMMA.16816.F32 R92, R8.reuse, R12, R92 ;  /* 0x0000000c085c723c */ /* 0x044fe6000000185c */
[----:B------:R-:W-:Y:S02]  /*fed0*/  FADD.FTZ R2, R137, R2 ;  /* 0x0000000289027221 */ /* 0x000fe40000010000 */
[----:B------:R-:W-:Y:S03]  /*fee0*/  FADD.FTZ R0, R143, R0 ;  /* 0x000000008f007221 */ /* 0x000fe60000010000 */
[----:B------:R-:W-:Y:S01]  /*fef0*/  HMMA.16816.F32 R96, R8, R14, R96 ;  /* 0x0000000e0860723c */ /* 0x000fe20000001860 */
[----:B------:R-:W1:Y:S06]  /*ff00*/  LDSM.16.MT88.4 R12, [R168+0x800] ;  /* 0x00080000a80c783b */ /* 0x000e6c0000004200 */
        /* <DEDUP_REMOVED lines=43> */
[----:B------:R-:W-:Y:S07]  /*101c0*/  F2FP.PACK_AB R11, R136, R137 ;  /* 0x00000089880b723e */ /* 0x000fee00000000ff */
        /* <DEDUP_REMOVED lines=15> */
[C---:B-----5:R-:W-:Y:S08]  /*102c0*/  HMMA.16816.F32 R44, R8.reuse, R20, R44 ;  /* 0x00000014082c723c */ /* 0x060ff0000000182c */
        /* <DEDUP_REMOVED lines=18> */
[----:B------:R-:W-:Y:S01]  /*103f0*/  HMMA.16816.F32 R96, R8, R22, R96 ;  /* 0x000000160860723c */ /* 0x000fe20000001860 */
[----:B------:R-:W5:Y:S06]  /*10400*/  LDSM.16.MT88.4 R20, [R170+0x1800] ;  /* 0x00180000aa14783b */ /* 0x000f6c0000004200 */
[----:B------:R-:W-:Y:S02]  /*10410*/  F2FP.PACK_AB R8, R128, R35 ;  /* 0x000000238008723e */ /* 0x000fe400000000ff */
[----:B------:R-:W-:Y:S03]  /*10420*/  F2FP.PACK_AB R10, R131, R130 ;  /* 0x00000082830a723e */ /* 0x000fe600000000ff */
[----:B---3--:R-:W-:Y:S02]  /*10430*/  F2FP.PACK_AB R9, R31, R32 ;  /* 0x000000201f09723e */ /* 0x008fe400000000ff */
[----:B----4-:R-:W-:Y:S07]  /*10440*/  F2FP.PACK_AB R11, R28, R30 ;  /* 0x0000001e1c0b723e */ /* 0x010fee00000000ff */
[C---:B-1----:R-:W-:Y:S01]  /*10450*/  HMMA.16816.F32 R132, R8.reuse, R12, R4 ;  /* 0x0000000c0884723c */ /* 0x042fe20000001804 */
[----:B------:R-:W1:Y:S07]  /*10460*/  LDSM.16.MT88.4 R4, [R168+0x3800] ;  /* 0x00380000a804783b */ /* 0x000e6e0000004200 */
[C---:B------:R-:W-:Y:S01]  /*10470*/  HMMA.16816.F32 R100, R8.reuse, R14, R100 ;  /* 0x0000000e0864723c */ /* 0x040fe20000001864 */
[----:B------:R-:W3:Y:S07]  /*10480*/  LDSM.16.MT88.4 R12, [R169+0x3800] ;  /* 0x00380000a90c783b */ /* 0x000eee0000004200 */
[C---:B--2---:R-:W-:Y:S08]  /*10490*/  HMMA.16816.F32 R104, R8.reuse, R16, R104 ;  /* 0x000000100868723c */ /* 0x044ff00000001868 */
[C---:B------:R-:W-:Y:S01]  /*104a0*/  HMMA.16816.F32 R108, R8.reuse, R18, R108 ;  /* 0x00000012086c723c */ /* 0x040fe2000000186c */
[----:B------:R-:W2:Y:S07]  /*104b0*/  LDSM.16.MT88.4 R16, [R171+0x3800] ;  /* 0x00380000ab10783b */ /* 0x000eae0000004200 */
[C---:B------:R-:W-:Y:S08]  /*104c0*/  HMMA.16816.F32 R112, R8.reuse, R24, R112 ;  /* 0x000000180870723c */ /* 0x040ff00000001870 */
[C---:B------:R-:W-:Y:S08]  /*104d0*/  HMMA.16816.F32 R116, R8.reuse, R26, R116 ;  /* 0x0000001a0874723c */ /* 0x040ff00000001874 */
[C---:B-----5:R-:W-:Y:S08]  /*104e0*/  HMMA.16816.F32 R120, R8.reuse, R20, R120 ;  /* 0x000000140878723c */ /* 0x060ff00000001878 */
[C---:B------:R-:W-:Y:S01]  /*104f0*/  HMMA.16816.F32 R124, R8.reuse, R22, R124 ;  /* 0x00000016087c723c */ /* 0x040fe2000000187c */
[----:B------:R-:W4:Y:S07]  /*10500*/  LDSM.16.MT88.4 R20, [R170+0x3800] ;  /* 0x00380000aa14783b */ /* 0x000f2e0000004200 */
        /* <DEDUP_REMOVED lines=24> */
[----:B------:R-:W-:Y:S01]  /*10690*/  FADD.FTZ R2, R30, R0 ;  /* 0x000000001e027221 */ /* 0x000fe20000010000 */
[----:B------:R-:W-:Y:S01]  /*106a0*/  IADD3 R0, R178, -0x1, RZ ;  /* 0xffffffffb2007810 */ /* 0x000fe20007ffe0ff */
[C---:B--2---:R-:W-:Y:S04]  /*106b0*/  HMMA.16816.F32 R84, R8.reuse, R16, R84 ;  /* 0x000000100854723c */ /* 0x044fe80000001854 */
[----:B------:R-:W-:Y:S01]  /*106c0*/  FADD.FTZ R187, R131, R4 ;  /* 0x0000000483bb7221 */ /* 0x000fe20000010000 */
[----:B------:R-:W-:Y:S01]  /*106d0*/  MOV R178, R0 ;  /* 0x0000000000b27202 */ /* 0x000fe20000000f00 */
[----:B------:R-:W-:Y:S01]  /*106e0*/  FADD.FTZ R190, R28, R2 ;  /* 0x000000021cbe7221 */ /* 0x000fe20000010000 */
[----:B------:R-:W-:Y:S01]  /*106f0*/  MOV R131, R3 ;  /* 0x0000000300837202 */ /* 0x000fe20000000f00 */
[C---:B------:R-:W-:Y:S08]  /*10700*/  HMMA.16816.F32 R88, R8.reuse, R18, R88 ;  /* 0x000000120858723c */ /* 0x040ff00000001858 */
[C---:B----4-:R-:W-:Y:S08]  /*10710*/  HMMA.16816.F32 R92, R8.reuse, R20, R92 ;  /* 0x00000014085c723c */ /* 0x050ff0000000185c */
[----:B------:R-:W-:Y:S01]  /*10720*/  HMMA.16816.F32 R96, R8, R22, R96 ;  /* 0x000000160860723c */ /* 0x000fe20000001860 */
[----:B------:R-:W-:Y:S07]  /*10730*/  @!UPT UIADD3 URZ, URZ, URZ, URZ ;  /* 0x0000003f3f3ff290 */ /* 0x000fee000fffe03f */
[----:B------:R-:W-:-:S11]  /*10740*/  @P0 BRA `(.L_x_3643) ;  /* 0xffffc7f000000947 */ /* 0x000fd6000383ffff */
.L_x_3625:
[----:B------:R-:W-:Y:S05]  /*10750*/  BRA.DIV ~URZ, `(.L_x_3644) ;  /* 0x00006be27f007947 */ /* 0x000fea000b800000 */
[----:B------:R1:W2:Y:S02]  /*10760*/  SHFL.BFLY PT, R0, R187, 0x2, 0x1f ;  /* 0x0c401f00bb007f89 */ /* 0x0002a400000e0000 */
.L_x_3744:
[----:B--2---:R-:W-:Y:S01]  /*10770*/  FADD.FTZ R4, R0, R187 ;  /* 0x000000bb00047221 */ /* 0x004fe20000010000 */
[----:B------:R-:W-:Y:S05]  /*10780*/  BRA.DIV ~URZ, `(.L_x_3645) ;  /* 0x00006c027f007947 */ /* 0x000fea000b800000 */
[----:B------:R-:W2:Y:S04]  /*10790*/  SHFL.BFLY PT, R0, R190, 0x2, 0x1f ;  /* 0x0c401f00be007f89 */ /* 0x000ea800000e0000 */
[----:B------:R-:W3:Y:S01]  /*107a0*/  SHFL.BFLY PT, R2, R4, 0x1, 0x1f ;  /* 0x0c201f0004027f89 */ /* 0x000ee200000e0000 */
[----:B--2---:R-:W-:-:S02]  /*107b0*/  FADD.FTZ R5, R0, R190 ;  /* 0x000000be00057221 */ /* 0x004fc40000010000 */
[----:B---3--:R-:W-:-:S03]  /*107c0*/  FADD.FTZ R4, R4, R2 ;  /* 0x0000000204047221 */ /* 0x008fc60000010000 */
[----:B------:R2:W3:Y:S04]  /*107d0*/  SHFL.BFLY PT, R3, R5, 0x1, 0x1f ;  /* 0x0c201f0005037f89 */ /* 0x0004e800000e0000 */
.L_x_3745:
        /* <DEDUP_REMOVED lines=26> */
[----:B------:R-:W-:Y:S02]  /*10980*/  FMUL.FTZ R73, R2, R77 ;  /* 0x0000004d02497220 */ /* 0x000fe40000410000 */
[----:B------:R-:W-:Y:S01]  /*10990*/  @P1 FFMA.FTZ R23, R4, R129, R6 ;  /* 0x0000008104171223 */ /* 0x000fe20000010006 */
        /* <DEDUP_REMOVED lines=43> */
[C---:B------:R-:W-:Y:S01]  /*10c50*/  FMUL.FTZ R27, R0.reuse, R103 ;  /* 0x00000067001b7220 */ /* 0x040fe20000410000 */
[----:B----4-:R-:W-:Y:S01]  /*10c60*/  @P0 MOV R3, 0x3f317218 ;  /* 0x3f31721800030802 */ /* 0x010fe20000000f00 */
[C---:B------:R-:W-:Y:S02]  /*10c70*/  FMUL.FTZ R96, R0.reuse, R122 ;  /* 0x0000007a00607220 */ /* 0x040fe40000410000 */
[----:B------:R-:W-:-:S02]  /*10c80*/  FMUL.FTZ R97, R0, R123 ;  /* 0x0000007b00617220 */ /* 0x000fc40000410000 */
[C---:B------:R-:W-:Y:S02]  /*10c90*/  FMUL.FTZ R88, R0.reuse, R126 ;  /* 0x0000007e00587220 */ /* 0x040fe40000410000 */
[C---:B------:R-:W-:Y:S02]  /*10ca0*/  FMUL.FTZ R89, R0.reuse, R127 ;  /* 0x0000007f00597220 */ /* 0x040fe40000410000 */
[C---:B------:R-:W-:Y:S02]  /*10cb0*/  FMUL.FTZ R38, R0.reuse, R46 ;  /* 0x0000002e00267220 */ /* 0x040fe40000410000 */
[----:B------:R-:W-:Y:S02]  /*10cc0*/  FMUL.FTZ R39, R0, R47 ;  /* 0x0000002f00277220 */ /* 0x000fe40000410000 */
[----:B-----5:R-:W-:Y:S02]  /*10cd0*/  @P0 FMUL.FTZ R2, R2, 0.69314718246459960938 ;  /* 0x3f31721802020820 */ /* 0x020fe40000410000 */
        /* <DEDUP_REMOVED lines=37> */
.L_x_3554:
        /* <DEDUP_REMOVED lines=17> */
.L_x_3647:
[----:B------:R-:W-:Y:S05]  /*11040*/  BSYNC B0 ;  /* 0x0000000000007941 */ /* 0x000fea0003800000 */
.L_x_3646:
[----:B------:R-:W-:Y:S01]  /*11050*/  PRMT R0, R0, 0x9910, RZ ;  /* 0x0000991000007816 */ /* 0x000fe200000000ff */
[----:B------:R-:W-:Y:S01]  /*11060*/  BSSY B1, `(.L_x_3648) ;  /* 0x000033f000017945 */ /* 0x000fe20003800000 */
[----:B------:R-:W-:Y:S02]  /*11070*/  IMAD.MOV.U32 R82, RZ, RZ, R212 ;  /* 0x000000ffff527224 */ /* 0x000fe400078e00d4 */
[----:B------:R-:W-:-:S13]  /*11080*/  ISETP.NE.AND P0, PT, R0, RZ, PT ;  /* 0x000000ff0000720c */ /* 0x000fda0003f05270 */
[----:B------:R-:W-:Y:S05]  /*11090*/  @!P0 BRA `(.L_x_3649) ;  /* 0x0000273000008947 */ /* 0x000fea0003800000 */
[----:B------:R-:W3:Y:S04]  /*110a0*/  LDL R7, [R1+0xc] ;  /* 0x00000c0001077983 */ /* 0x000ee80000100800 */
[----:B------:R-:W4:Y:S04]  /*110b0*/  LDL R6, [R1+0x4] ;  /* 0x0000040001067983 */ /* 0x000f280000100800 */
[----:B--2---:R-:W2:Y:S04]  /*110c0*/  LDL R5, [R1+0x8] ;  /* 0x0000080001057983 */ /* 0x004ea80000100800 */
[----:B------:R-:W2:Y:S01]  /*110d0*/  LDL R8, [R1] ;  /* 0x0000000001087983 */ /* 0x000ea20000100800 */
        /* <DEDUP_REMOVED lines=27> */
[----:B---3--:R1:W-:Y:S04]  /*11290*/  STS [R7], R3 ;  /* 0x0000000307007388 */ /* 0x0083e80000000800 */
[----:B------:R3:W-:Y:S04]  /*112a0*/  STS [R7+0x400], R0 ;  /* 0x0004000007007388 */ /* 0x0007e80000000800 */
[----:B----4-:R4:W-:Y:S01]  /*112b0*/  STS [R6], R2 ;  /* 0x0000000206007388 */ /* 0x0109e20000000800 */
[----:B-1----:R-:W-:-:S02]  /*112c0*/  F2FP.PACK_AB R3, R111, R110 ;  /* 0x0000006e6f03723e */ /* 0x002fc400000000ff */
[----:B---3--:R-:W-:-:S03]  /*112d0*/  F2FP.PACK_AB R0, R105, R104 ;  /* 0x000000686900723e */ /* 0x008fc600000000ff */
[----:B------:R1:W-:Y:S01]  /*112e0*/  STS [R6+0x400], R3 ;  /* 0x0004000306007388 */ /* 0x0003e20000000800 */
[----:B----4-:R-:W-:-:S03]  /*112f0*/  F2FP.PACK_AB R2, R97, R96 ;  /* 0x000000606102723e */ /* 0x010fc600000000ff */
[----:B--2---:R2:W-:Y:S04]  /*11300*/  STS [R5], R0 ;  /* 0x0000000005007388 */ /* 0x0045e80000000800 */
        /* <DEDUP_REMOVED lines=82> */
.L_x_3650:
        /* <DEDUP_REMOVED lines=114> */
.L_x_3746:
[----:B------:R-:W-:Y:S05]  /*11f50*/  BRA.DIV ~URZ, `(.L_x_3653) ;  /* 0x000055a27f007947 */ /* 0x000fea000b800000 */
[----:B------:R4:W2:Y:S02]  /*11f60*/  SHFL.IDX PT, R0, R11, RZ, 0x181f ;  /* 0x00181fff0b007589 */ /* 0x0008a400000e0000 */
.L_x_3747:
        /* <DEDUP_REMOVED lines=19> */
.L_x_3655:
[----:B------:R-:W-:Y:S05]  /*120a0*/  BSYNC B0 ;  /* 0x0000000000007941 */ /* 0x000fea0003800000 */
.L_x_3654:
[----:B------:R-:W-:Y:S05]  /*120b0*/  BRA.DIV ~URZ, `(.L_x_3656) ;  /* 0x000054b27f007947 */ /* 0x000fea000b800000 */
[----:B---3--:R3:W4:Y:S04]  /*120c0*/  SHFL.IDX PT, R8, R9, 0x1, 0x181f ;  /* 0x00381f0009087f89 */ /* 0x00872800000e0000 */
[----:B--2---:R3:W2:Y:S02]  /*120d0*/  SHFL.IDX PT, R0, R11, 0x1, 0x181f ;  /* 0x00381f000b007f89 */ /* 0x0046a400000e0000 */
.L_x_3748:
        /* <DEDUP_REMOVED lines=19> */
.L_x_3658:
[----:B------:R-:W-:Y:S05]  /*12210*/  BSYNC B0 ;  /* 0x0000000000007941 */ /* 0x000fea0003800000 */
.L_x_3657:
[----:B------:R-:W-:Y:S05]  /*12220*/  BRA.DIV ~URZ, `(.L_x_3659) ;  /* 0x000054127f007947 */ /* 0x000fea000b800000 */
[----:B----4-:R4:W3:Y:S02]  /*12230*/  SHFL.IDX PT, R8, R9, 0x2, 0x181f ;  /* 0x00581f0009087f89 */ /* 0x0108e400000e0000 */
.L_x_3749:
[----:B------:R-:W-:Y:S05]  /*12240*/  BRA.DIV ~URZ, `(.L_x_3660) ;  /* 0x000054627f007947 */ /* 0x000fea000b800000 */
[----:B--2---:R2:W4:Y:S02]  /*12250*/  SHFL.IDX PT, R0, R11, 0x2, 0x181f ;  /* 0x00581f000b007f89 */ /* 0x00452400000e0000 */
.L_x_3750:
        /* <DEDUP_REMOVED lines=19> */
.L_x_3662:
[----:B------:R-:W-:Y:S05]  /*12390*/  BSYNC B0 ;  /* 0x0000000000007941 */ /* 0x000fea0003800000 */
.L_x_3661:
[----:B------:R-:W-:Y:S05]  /*123a0*/  BRA.DIV ~URZ, `(.L_x_3663) ;  /* 0x000053727f007947 */ /* 0x000fea000b800000 */
[----:B---3--:R3:W2:Y:S04]  /*123b0*/  SHFL.IDX PT, R6, R9, 0x3, 0x181f ;  /* 0x00781f0009067f89 */ /* 0x0086a800000e0000 */
[----:B----4-:R3:W4:Y:S02]  /*123c0*/  SHFL.IDX PT, R0, R11, 0x3, 0x181f ;  /* 0x00781f000b007f89 */ /* 0x01072400000e0000 */
.L_x_3751:
        /* <DEDUP_REMOVED lines=20> */
.L_x_3651:
        /* <DEDUP_REMOVED lines=32> */
.L_x_3752:
[----:B------:R-:W-:Y:S05]  /*12710*/  BRA.DIV ~URZ, `(.L_x_3666) ;  /* 0x000051427f007947 */ /* 0x000fea000b800000 */
[----:B------:R3:W4:Y:S02]  /*12720*/  SHFL.IDX PT, R0, R12, RZ, 0x1c1f ;  /* 0x001c1fff0c007589 */ /* 0x00072400000e0000 */
.L_x_3753:
[----:B------:R-:W-:Y:S01]  /*12730*/  BSSY B0, `(.L_x_3667) ;  /* 0x000007c000007945 */ /* 0x000fe20003800000 */
[----:B------:R-:W-:Y:S05]  /*12740*/  @P0 BRA `(.L_x_3668) ;  /* 0x000007a000000947 */ /* 0x000fea0003800000 */
[C---:B------:R-:W-:Y:S02]  /*12750*/  IADD3 R8, R198.reuse, 0x8, RZ ;  /* 0x00000008c6087810 */ /* 0x040fe40007ffe0ff */
[----:B------:R-:W-:Y:S02]  /*12760*/  ISETP.GE.AND P1, PT, R198, c[0x0][0x3c8], PT ;  /* 0x0000f200c6007a0c */ /* 0x000fe40003f26270 */
[----:B------:R-:W-:Y:S02]  /*12770*/  ISETP.GE.AND P0, PT, R8, c[0x0][0x3c8], PT ;  /* 0x0000f20008007a0c */ /* 0x000fe40003f06270 */
[----:B------:R-:W-:Y:S02]  /*12780*/  ISETP.GE.AND P3, PT, R252, c[0x0][0x3c8], PT ;  /* 0x0000f200fc007a0c */ /* 0x000fe40003f66270 */
[----:B------:R-:W-:-:S02]  /*12790*/  IADD3 R9, R198, 0x8, RZ ;  /* 0x00000008c6097810 */ /* 0x000fc40007ffe0ff */
[----:B------:R-:W-:Y:S02]  /*127a0*/  SHF.R.S32.HI R10, RZ, 0x1f, R198 ;  /* 0x0000001fff0a7819 */ /* 0x000fe400000114c6 */
[----:B------:R-:W-:Y:S02]  /*127b0*/  ISETP.GE.AND P4, PT, R251, c[0x0][0x3c8], PT ;  /* 0x0000f200fb007a0c */ /* 0x000fe40003f86270 */
[----:B------:R-:W-:Y:S02]  /*127c0*/  SHF.R.S32.HI R9, RZ, 0x1f, R9 ;  /* 0x0000001fff097819 */ /* 0x000fe40000011409 */
[-C--:B----4-:R-:W-:Y:S02]  /*127d0*/  @!P1 LEA R2, P5, R198, R0.reuse, 0x2 ;  /* 0x00000000c6029211 */ /* 0x090fe400078a10ff */
[----:B------:R-:W-:Y:S02]  /*127e0*/  @!P0 LEA R6, P2, R8, R0, 0x2 ;  /* 0x0000000008068211 */ /* 0x000fe400078410ff */
[----:B--2---:R-:W-:-:S02]  /*127f0*/  @!P1 LEA.HI.X R3, R198, R4, R10, 0x2, P5 ;  /* 0x00000004c6039211 */ /* 0x004fc400028f140a */
[----:B------:R-:W-:Y:S02]  /*12800*/  @!P0 LEA.HI.X R7, R8, R4, R9, 0x2, P2 ;  /* 0x0000000408078211 */ /* 0x000fe400010f1409 */
[----:B------:R-:W-:Y:S01]  /*12810*/  ISETP.GE.AND P2, PT, R250, c[0x0][0x3c8], PT ;  /* 0x0000f200fa007a0c */ /* 0x000fe20003f46270 */
[----:B------:R2:W-:Y:S01]  /*12820*/  @!P1 ST.E.64 [R2.64], R128 ;  /* 0x0000008002009985 */ /* 0x0005e2000c101b08 */
[----:B------:R-:W-:Y:S02]  /*12830*/  SHF.R.S32.HI R9, RZ, 0x1f, R252 ;  /* 0x0000001fff097819 */ /* 0x000fe400000114fc */
[----:B------:R-:W-:Y:S01]  /*12840*/  ISETP.GE.AND P1, PT, R249, c[0x0][0x3c8], PT ;  /* 0x0000f200f9007a0c */ /* 0x000fe20003f26270 */
[----:B------:R4:W-:Y:S01]  /*12850*/  @!P0 ST.E.64 [R6.64], R28 ;  /* 0x0000001c06008985 */ /* 0x0009e2000c101b08 */
[----:B------:R-:W-:Y:S02]  /*12860*/  SHF.R.S32.HI R8, RZ, 0x1f, R251 ;  /* 0x0000001fff087819 */ /* 0x000fe400000114fb */
[----:B------:R-:W-:-:S02]  /*12870*/  SHF.R.S32.HI R11, RZ, 0x1f, R242 ;  /* 0x0000001fff0b7819 */ /* 0x000fc400000114f2 */
[----:B------:R-:W-:Y:S02]  /*12880*/  SHF.R.S32.HI R10, RZ, 0x1f, R241 ;  /* 0x0000001fff0a7819 */ /* 0x000fe400000114f1 */
[----:B------:R-:W-:Y:S02]  /*12890*/  ISETP.GE.AND P6, PT, R236, c[0x0][0x3c8], PT ;  /* 0x0000f200ec007a0c */ /* 0x000fe40003fc6270 */
[----:B------:R-:W-:Y:S02]  /*128a0*/  SHF.R.S32.HI R14, RZ, 0x1f, R234 ;  /* 0x0000001fff0e7819 */ /* 0x000fe400000114ea */
[----:B------:R-:W-:Y:S02]  /*128b0*/  SHF.R.S32.HI R16, RZ, 0x1f, R233 ;  /* 0x0000001fff107819 */ /* 0x000fe400000114e9 */
        /* <DEDUP_REMOVED lines=99> */
.L_x_3668:
[----:B------:R-:W-:Y:S05]  /*12ef0*/  BSYNC B0 ;  /* 0x0000000000007941 */ /* 0x000fea0003800000 */
.L_x_3667:
[----:B------:R-:W-:Y:S05]  /*12f00*/  BRA.DIV ~URZ, `(.L_x_3669) ;  /* 0x000049c27f007947 */ /* 0x000fea000b800000 */
[----:B--2---:R2:W1:Y:S04]  /*12f10*/  SHFL.IDX PT, R4, R5, 0x1, 0x1c1f ;  /* 0x003c1f0005047f89 */ /* 0x00446800000e0000 */
[----:B----4-:R2:W4:Y:S02]  /*12f20*/  SHFL.IDX PT, R0, R12, 0x1, 0x1c1f ;  /* 0x003c1f000c007f89 */ /* 0x01052400000e0000 */
.L_x_3754:
[----:B------:R-:W-:-:S13]  /*12f30*/  ISETP.NE.AND P0, PT, R13, RZ, PT ;  /* 0x000000ff0d00720c */ /* 0x000fda0003f05270 */
[----:B------:R-:W-:Y:S05]  /*12f40*/  @P0 BRA `(.L_x_3664) ;  /* 0x0000150000000947 */ /* 0x000fea0003800000 */
[C---:B------:R-:W-:Y:S02]  /*12f50*/  ISETP.GE.AND P4, PT, R198.reuse, c[0x0][0x3c8], PT ;  /* 0x0000f200c6007a0c */ /* 0x040fe40003f86270 */
[C---:B-12---:R-:W-:Y:S02]  /*12f60*/  IADD3 R5, R198.reuse, 0x8, RZ ;  /* 0x00000008c6057810 */ /* 0x046fe40007ffe0ff */
[----:B------:R-:W-:Y:S02]  /*12f70*/  ISETP.GE.AND P1, PT, R251, c[0x0][0x3c8], PT ;  /* 0x0000f200fb007a0c */ /* 0x000fe40003f26270 */
[----:B------:R-:W-:Y:S02]  /*12f80*/  ISETP.GE.AND P3, PT, R5, c[0x0][0x3c8], PT ;  /* 0x0000f20005007a0c */ /* 0x000fe40003f66270 */
[----:B------:R-:W-:Y:S02]  /*12f90*/  SHF.R.S32.HI R9, RZ, 0x1f, R198 ;  /* 0x0000001fff097819 */ /* 0x000fe400000114c6 */
[----:B------:R-:W-:-:S02]  /*12fa0*/  IADD3 R8, R198, 0x8, RZ ;  /* 0x00000008c6087810 */ /* 0x000fc40007ffe0ff */
[----:B------:R-:W-:Y:S02]  /*12fb0*/  ISETP.GE.AND P2, PT, R252, c[0x0][0x3c8], PT ;  /* 0x0000f200fc007a0c */ /* 0x000fe40003f46270 */
        /* <DEDUP_REMOVED lines=8> */
[----:B------:R-:W-:Y:S01]  /*13040*/  SHF.R.S32.HI R10, RZ, 0x1f, R251 ;  /* 0x0000001fff0a7819 */ /* 0x000fe200000114fb */
[----:B------:R2:W-:Y:S01]  /*13050*/  @!P3 ST.E.64 [R2.64], R26 ;  /* 0x0000001a0200b985 */ /* 0x0005e2000c101b08 */
[C---:B------:R-:W-:Y:S02]  /*13060*/  @!P2 LEA R8, P3, R252.reuse, R0, 0x2 ;  /* 0x00000000fc08a211 */ /* 0x040fe400078610ff */
[----:B------:R-:W-:Y:S02]  /*13070*/  ISETP.GE.AND P5, PT, R249, c[0x0][0x3c8], PT ;  /* 0x0000f200f9007a0c */ /* 0x000fe40003fa6270 */
[----:B------:R-:W-:Y:S02]  /*13080*/  @!P2 LEA.HI.X R9, R252, R4, R5, 0x2, P3 ;  /* 0x00000004fc09a211 */ /* 0x000fe400018f1405 */
[----:B------:R-:W-:-:S02]  /*13090*/  SHF.R.S32.HI R5, RZ, 0x1f, R250 ;  /* 0x0000001fff057819 */ /* 0x000fc400000114fa */
[----:B------:R-:W-:Y:S01]  /*130a0*/  ISETP.GE.AND P4, PT, R248, c[0x0][0x3c8], PT ;  /* 0x0000f200f8007a0c */ /* 0x000fe20003f86270 */
[----:B------:R4:W-:Y:S01]  /*130b0*/  @!P2 ST.E.64 [R8.64], R102 ;  /* 0x000000660800a985 */ /* 0x0009e2000c101b08 */
[----:B------:R-:W-:Y:S02]  /*130c0*/  ISETP.GE.AND P2, PT, R246, c[0x0][0x3c8], PT ;  /* 0x0000f200f6007a0c */ /* 0x000fe40003f46270 */
[----:B------:R-:W-:Y:S02]  /*130d0*/  SHF.R.S32.HI R13, RZ, 0x1f, R234 ;  /* 0x0000001fff0d7819 */ /* 0x000fe400000114ea */
[----:B---3--:R-:W-:Y:S02]  /*130e0*/  SHF.R.S32.HI R12, RZ, 0x1f, R233 ;  /* 0x0000001fff0c7819 */ /* 0x008fe400000114e9 */
        /* <DEDUP_REMOVED lines=11> */
[----:B----4-:R-:W-:-:S04]  /*131a0*/  @!P5 LEA R8, P0, R249, R0, 0x2 ;  /* 0x00000000f908d211 */ /* 0x010fc800078010ff */
        /* <DEDUP_REMOVED lines=98> */
.L_x_3649:
        /* <DEDUP_REMOVED lines=8> */
[----:B--2---:R-:W-:Y:S02]  /*13850*/  @P0 IMAD.WIDE R4, R215, R4, c[0x0][0x508] ;  /* 0x00014200d7040625 */ /* 0x004fe400078e0204 */
        /* <DEDUP_REMOVED lines=9> */
.L_x_3670:
        /* <DEDUP_REMOVED lines=56> */
.L_x_3672:
[----:B------:R-:W-:Y:S05]  /*13c70*/  BSYNC B0 ;  /* 0x0000000000007941 */ /* 0x000fea0003800000 */
.L_x_3671:
        /* <DEDUP_REMOVED lines=34> */
.L_x_3755:
[----:B------:R-:W-:Y:S05]  /*13ea0*/  BRA.DIV ~URZ, `(.L_x_3674) ;  /* 0x00003b627f007947 */ /* 0x000fea000b800000 */
[----:B------:R3:W4:Y:S02]  /*13eb0*/  SHFL.IDX PT, R0, R12, RZ, 0x181f ;  /* 0x00181fff0c007589 */ /* 0x00072400000e0000 */
.L_x_3756:
        /* <DEDUP_REMOVED lines=20> */
.L_x_3676:
[----:B------:R-:W-:Y:S05]  /*14000*/  BSYNC B0 ;  /* 0x0000000000007941 */ /* 0x000fea0003800000 */
.L_x_3675:
[----:B------:R-:W-:Y:S05]  /*14010*/  BRA.DIV ~URZ, `(.L_x_3677) ;  /* 0x00003a627f007947 */ /* 0x000fea000b800000 */
[----:B--2---:R2:W1:Y:S04]  /*14020*/  SHFL.IDX PT, R8, R9, 0x1, 0x181f ;  /* 0x00381f0009087f89 */ /* 0x00446800000e0000 */
[----:B----4-:R2:W4:Y:S02]  /*14030*/  SHFL.IDX PT, R0, R12, 0x1, 0x181f ;  /* 0x00381f000c007f89 */ /* 0x01052400000e0000 */
.L_x_3757:
        /* <DEDUP_REMOVED lines=19> */
.L_x_3679:
[----:B------:R-:W-:Y:S05]  /*14170*/  BSYNC B0 ;  /* 0x0000000000007941 */ /* 0x000fea0003800000 */
.L_x_3678:
[----:B------:R-:W-:Y:S05]  /*14180*/  BRA.DIV ~URZ, `(.L_x_3680) ;  /* 0x000039c27f007947 */ /* 0x000fea000b800000 */
[----:B-1----:R1:W2:Y:S02]  /*14190*/  SHFL.IDX PT, R8, R9, 0x2, 0x181f ;  /* 0x00581f0009087f89 */ /* 0x0022a400000e0000 */
.L_x_3758:
[----:B------:R-:W-:Y:S05]  /*141a0*/  BRA.DIV ~URZ, `(.L_x_3681) ;  /* 0x00003a127f007947 */ /* 0x000fea000b800000 */
[----:B----4-:R4:W1:Y:S02]  /*141b0*/  SHFL.IDX PT, R0, R12, 0x2, 0x181f ;  /* 0x00581f000c007f89 */ /* 0x01086400000e0000 */
.L_x_3759:
        /* <DEDUP_REMOVED lines=19> */
.L_x_3683:
[----:B------:R-:W-:Y:S05]  /*142f0*/  BSYNC B0 ;  /* 0x0000000000007941 */ /* 0x000fea0003800000 */
.L_x_3682:
[----:B------:R-:W-:Y:S05]  /*14300*/  BRA.DIV ~URZ, `(.L_x_3684) ;  /* 0x000039227f007947 */ /* 0x000fea000b800000 */
[----:B--2---:R2:W3:Y:S04]  /*14310*/  SHFL.IDX PT, R8, R9, 0x3, 0x181f ;  /* 0x00781f0009087f89 */ /* 0x0044e800000e0000 */
[----:B-1----:R2:W1:Y:S02]  /*14320*/  SHFL.IDX PT, R0, R12, 0x3, 0x181f ;  /* 0x00781f000c007f89 */ /* 0x00246400000e0000 */
.L_x_3760:
        /* <DEDUP_REMOVED lines=18> */
.L_x_3664:
[----:B------:R-:W-:Y:S05]  /*14450*/  BSYNC B1 ;  /* 0x0000000000017941 */ /* 0x000fea0003800000 */
.L_x_3648:
        /* <DEDUP_REMOVED lines=12> */
.L_x_3761:
[----:B------:R-:W-:Y:S05]  /*14520*/  BRA.DIV ~URZ, `(.L_x_3687) ;  /* 0x000038427f007947 */ /* 0x000fea000b800000 */
[----:B------:R3:W4:Y:S02]  /*14530*/  SHFL.IDX PT, R8, R82, 0x1, 0x1f ;  /* 0x00201f0052087f89 */ /* 0x00072400000e0000 */
.L_x_3762:
        /* <DEDUP_REMOVED lines=18> */
.L_x_3763:
        /* <DEDUP_REMOVED lines=16> */
.L_x_3764:
[----:B---3--:R-:W-:Y:S01]  /*14760*/  IMAD R0, R0, c[0x0][0x538], RZ ;  /* 0x00014e0000007a24 */ /* 0x008fe200078e02ff */
[----:B------:R-:W-:Y:S04]  /*14770*/  BSSY B1, `(.L_x_3690) ;  /* 0x00000c5000017945 */ /* 0x000fe80003800000 */
[----:B----4-:R-:W-:-:S04]  /*14780*/  IADD3 R8, R0, R8, RZ ;  /* 0x0000000800087210 */ /* 0x010fc80007ffe0ff */
[----:B--2---:R-:W-:-:S13]  /*14790*/  ISETP.GT.AND P0, PT, R8, R9, PT ;  /* 0x000000090800720c */ /* 0x004fda0003f04270 */
[----:B------:R-:W-:Y:S05]  /*147a0*/  @P0 BRA `(.L_x_3691) ;  /* 0x0000024000000947 */ /* 0x000fea0003800000 */
.L_x_3695:
        /* <DEDUP_REMOVED lines=16> */
.L_x_3765:
        /* <DEDUP_REMOVED lines=16> */
.L_x_3766:
[----:B--2---:R-:W-:-:S05]  /*149b0*/  IMAD R0, R0, c[0x0][0x538], RZ ;  /* 0x00014e0000007a24 */ /* 0x004fca00078e02ff */
[----:B------:R-:W-:-:S04]  /*149c0*/  IADD3 R8, R0, R8, RZ ;  /* 0x0000000800087210 */ /* 0x000fc80007ffe0ff */
[----:B------:R-:W-:-:S13]  /*149d0*/  ISETP.GT.AND P0, PT, R8, R9, PT ;  /* 0x000000090800720c */ /* 0x000fda0003f04270 */
[----:B-1----:R-:W-:Y:S05]  /*149e0*/  @!P0 BRA `(.L_x_3695) ;  /* 0xfffffdc000008947 */ /* 0x002fea000383ffff */
.L_x_3691:
[----:B------:R-:W-:-:S05]  /*149f0*/  IADD3 R8, -R0, R8, RZ ;  /* 0x0000000800087210 */ /* 0x000fca0007ffe1ff */
[----:B------:R-:W-:-:S05]  /*14a00*/  IMAD R0, R4, c[0x0][0x538], R8 ;  /* 0x00014e0004007a24 */ /* 0x000fca00078e0208 */
[----:B------:R-:W-:Y:S01]  /*14a10*/  ISETP.GT.AND P0, PT, R0, R9, PT ;  /* 0x000000090000720c */ /* 0x000fe20003f04270 */
[----:B------:R-:W-:-:S12]  /*14a20*/  BRA.DIV ~URZ, `(.L_x_3696) ;  /* 0x000037a27f007947 */ /* 0x000fd8000b800000 */
[----:B------:R-:W-:-:S04]  /*14a30*/  VOTE.ANY R5, PT, !P0 ;  /* 0x0000000000057806 */ /* 0x000fc800040e0100 */
.L_x_3767:
[----:B------:R-:W2:Y:S02]  /*14a40*/  POPC R0, R5 ;  /* 0x0000000500007309 */ /* 0x000ea40000000000 */
[----:B--2---:R-:W-:Y:S01]  /*14a50*/  IADD3 R215, R0, R215, RZ ;  /* 0x000000d700d77210 */ /* 0x004fe20007ffe0ff */
[----:B------:R-:W-:Y:S05]  /*14a60*/  BRA.DIV ~URZ, `(.L_x_3697) ;  /* 0x000037b27f007947 */ /* 0x000fea000b800000 */
[----:B------:R2:W3:Y:S04]  /*14a70*/  SHFL.IDX PT, R10, R6, R0, 0x1f ;  /* 0x00001f00060a7589 */ /* 0x0004e800000e0000 */
[----:B------:R2:W4:Y:S02]  /*14a80*/  SHFL.IDX PT, R7, R7, R0, 0x1f ;  /* 0x00001f0007077589 */ /* 0x00052400000e0000 */
.L_x_3768:
[----:B------:R-:W-:Y:S01]  /*14a90*/  ISETP.NE.AND P0, PT, R5, RZ, PT ;  /* 0x000000ff0500720c */ /* 0x000fe20003f05270 */
[----:B------:R-:W-:-:S12]  /*14aa0*/  BSSY B0, `(.L_x_3698) ;  /* 0x0000005000007945 */ /* 0x000fd80003800000 */
[----:B------:R-:W-:Y:S05]  /*14ab0*/  @!P0 BRA `(.L_x_3699) ;  /* 0x0000003000008947 */ /* 0x000fea0003800000 */
[----:B--2---:R-:W-:Y:S01]  /*14ac0*/  IADD3 R0, R0, -0x1, RZ ;  /* 0xffffffff00007810 */ /* 0x004fe20007ffe0ff */
[----:B------:R-:W-:Y:S05]  /*14ad0*/  BRA.DIV ~URZ, `(.L_x_3700) ;  /* 0x000038127f007947 */ /* 0x000fea000b800000 */
[----:B------:R2:W1:Y:S02]  /*14ae0*/  SHFL.IDX PT, R11, R4, R0, 0x1f ;  /* 0x00001f00040b7589 */ /* 0x00046400000e0000 */
.L_x_3699:
[----:B------:R-:W-:Y:S05]  /*14af0*/  BSYNC B0 ;  /* 0x0000000000007941 */ /* 0x000fea0003800000 */
.L_x_3698:
        /* <DEDUP_REMOVED lines=66> */
.L_x_3702:
        /* <DEDUP_REMOVED lines=66> */
.L_x_3703:
[----:B------:R-:W-:Y:S05]  /*15340*/  BSYNC B0 ;  /* 0x0000000000007941 */ /* 0x000fea0003800000 */
.L_x_3701:
[----:B------:R-:W-:-:S04]  /*15350*/  LOP3.LUT R0, RZ, R0, RZ, 0x33, !PT ;  /* 0x00000000ff007212 */ /* 0x000fc800078e33ff */
[----:B------:R-:W-:Y:S01]  /*15360*/  IADD3 R213, R0, R10, RZ ;  /* 0x0000000a00d57210 */ /* 0x000fe20007ffe0ff */
[----:B------:R-:W-:Y:S05]  /*15370*/  BRA `(.L_x_3704) ;  /* 0x0000004000007947 */ /* 0x000fea0003800000 */
.L_x_3692:
[----:B------:R-:W-:Y:S01]  /*15380*/  IMAD.MOV.U32 R212, RZ, RZ, R9 ;  /* 0x000000ffffd47224 */ /* 0x000fe200078e0009 */
[----:B------:R-:W-:Y:S01]  /*15390*/  MOV R214, RZ ;  /* 0x000000ff00d67202 */ /* 0x000fe20000000f00 */
[----:B------:R-:W-:Y:S01]  /*153a0*/  IMAD.MOV.U32 R213, RZ, RZ, RZ ;  /* 0x000000ffffd57224 */ /* 0x000fe200078e00ff */
[----:B------:R-:W-:Y:S02]  /*153b0*/  MOV R215, c[0x0][0x53c] ;  /* 0x00014f0000d77a02 */ /* 0x000fe40000000f00 */
.L_x_3704:
[----:B------:R-:W-:Y:S05]  /*153c0*/  BSYNC B1 ;  /* 0x0000000000017941 */ /* 0x000fea0003800000 */
.L_x_3690:
[----:B------:R-:W-:Y:S01]  /*153d0*/  WARPSYNC 0xffffffff ;  /* 0xffffffff00007948 */ /* 0x000fe20003800000 */
[----:B------:R-:W-:Y:S01]  /*153e0*/  BAR.SYNC.DEFER_BLOCKING 0x4, 0x100 ;  /* 0x0104000000007b1d */ /* 0x000fe20000010000 */
[----:B------:R-:W-:-:S13]  /*153f0*/  ISETP.NE.AND P0, PT, R12, RZ, PT ;  /* 0x000000ff0c00720c */ /* 0x000fda0003f05270 */
[----:B------:R2:W-:Y:S04]  /*15400*/  @!P0 STS.128 [0x18100], R212 ;  /* 0x018100d4ff008388 */ /* 0x0005e80000000c00 */
[----:B------:R-:W-:Y:S06]  /*15410*/  BAR.ARV 0x5, 0x100 ;  /* 0x0144000000007b1d */ /* 0x000fec0000002000 */
.L_x_3685:
[----:B----4-:R-:W-:-:S13]  /*15420*/  ISETP.GE.AND P0, PT, R215, c[0x0][0x53c], PT ;  /* 0x00014f00d7007a0c */ /* 0x010fda0003f06270 */
[----:B-123--:R-:W-:Y:S01]  /*15430*/  @P0 CALL.REL.NOINC `(.L_x_3705) ;  /* 0x0000001000000944 */ /* 0x00efe20003c00000 */
[----:B------:R-:W-:Y:S05]  /*15440*/  BRA `(.L_x_3706) ;  /* 0xfffec60000007947 */ /* 0x000fea000383ffff */
.L_x_3705:
[----:B------:R-:W-:Y:S05]  /*15450*/  EXIT ;  /* 0x000000000000794d */ /* 0x000fea0003800000 */
.L_x_3529:
[----:B------:R-:W-:Y:S01]  /*15460*/  IMAD.MOV.U32 R0, RZ, RZ, R5 ;  /* 0x000000ffff007224 */ /* 0x000fe200078e0005 */
[----:B------:R-:W-:Y:S02]  /*15470*/  MOV R2, 0x1 ;  /* 0x0000000100027802 */ /* 0x000fe40000000f00 */
[----:B------:R-:W-:Y:S02]  /*15480*/  MOV R3, 0x154a0 ;  /* 0x000154a000037802 */ /* 0x000fe40000000f00 */
[----:B-1----:R-:W-:Y:S05]  /*15490*/  CALL.REL.NOINC `($__internal_62_$__cuda_sm70_shflsync_up_p) ;  /* 0x00002f8000007944 */ /* 0x002fea0003c00000 */
[----:B------:R-:W-:Y:S01]  /*154a0*/  MOV R0, R4 ;  /* 0x0000000400007202 */ /* 0x000fe20000000f00 */
[----:B------:R-:W-:Y:S05]  /*154b0*/  BRA `(.L_x_3707) ;  /* 0xfffeaf8000007947 */ /* 0x000fea000383ffff */
.L_x_3530:
[----:B------:R-:W-:Y:S01]  /*154c0*/  IMAD.MOV.U32 R0, RZ, RZ, R5 ;  /* 0x000000ffff007224 */ /* 0x000fe200078e0005 */
[----:B------:R-:W-:Y:S02]  /*154d0*/  MOV R2, 0x2 ;  /* 0x0000000200027802 */ /* 0x000fe40000000f00 */
[----:B------:R-:W-:Y:S02]  /*154e0*/  MOV R3, 0x15500 ;  /* 0x0001550000037802 */ /* 0x000fe40000000f00 */
[----:B-1----:R-:W-:Y:S05]  /*154f0*/  CALL.REL.NOINC `($__internal_62_$__cuda_sm70_shflsync_up_p) ;  /* 0x00002f2000007944 */ /* 0x002fea0003c00000 */
[----:B------:R-:W-:Y:S01]  /*15500*/  SEL R0, R4, RZ, P4 ;  /* 0x000000ff04007207 */ /* 0x000fe20002000000 */
[----:B------:R-:W-:Y:S01]  /*15510*/  IMAD.MOV.U32 R2, RZ, RZ, 0x4 ;  /* 0x00000004ff027424 */ /* 0x000fe200078e00ff */
[----:B------:R-:W-:-:S03]  /*15520*/  MOV R3, 0x15550 ;  /* 0x0001555000037802 */ /* 0x000fc60000000f00 */
[----:B------:R-:W-:Y:S02]  /*15530*/  IMAD.IADD R0, R5, 0x1, R0 ;  /* 0x0000000105007824 */ /* 0x000fe400078e0200 */
[----:B------:R-:W-:Y:S05]  /*15540*/  CALL.REL.NOINC `($__internal_62_$__cuda_sm70_shflsync_up_p) ;  /* 0x00002ed000007944 */ /* 0x000fea0003c00000 */
        /* <DEDUP_REMOVED lines=12> */
[----:B------:R-:W-:Y:S02]  /*15610*/  MOV R184, 0x1f ;  /* 0x0000001f00b87802 */ /* 0x000fe40000000f00 */
[----:B------:R-:W-:Y:S01]  /*15620*/  MOV R3, 0x15660 ;  /* 0x0001566000037802 */ /* 0x000fe20000000f00 */
[----:B------:R-:W-:-:S04]  /*15630*/  IMAD.IADD R4, R0, 0x1, R4 ;  /* 0x0000000100047824 */ /* 0x000fc800078e0204 */
[----:B------:R-:W-:Y:S02]  /*15640*/  IMAD.MOV.U32 R183, RZ, RZ, R4 ;  /* 0x000000ffffb77224 */ /* 0x000fe400078e0004 */
[----:B------:R-:W-:Y:S05]  /*15650*/  CALL.REL.NOINC `($__internal_61_$__cuda_sm70_shflsync_idx_p) ;  /* 0x00002d6000007944 */ /* 0x000fea0003c00000 */
[----:B------:R-:W-:Y:S01]  /*15660*/  MOV R0, R184 ;  /* 0x000000b800007202 */ /* 0x000fe20000000f00 */
[----:B------:R-:W-:Y:S05]  /*15670*/  BRA `(.L_x_3708) ;  /* 0xfffeaec000007947 */ /* 0x000fea000383ffff */
.L_x_3532:
[----:B------:R-:W-:Y:S02]  /*15680*/  SEL R0, RZ, 0x1, P0 ;  /* 0x00000001ff007807 */ /* 0x000fe40000000000 */
[----:B------:R-:W-:Y:S02]  /*15690*/  MOV R2, 0x156b0 ;  /* 0x000156b000027802 */ /* 0x000fe40000000f00 */
[----:B-1----:R-:W-:Y:S05]  /*156a0*/  CALL.REL.NOINC `($__internal_63_$__cuda_sm70_votesync_ballot) ;  /* 0x00002de000007944 */ /* 0x002fea0003c00000 */
[----:B------:R-:W-:Y:S01]  /*156b0*/  MOV R6, R0 ;  /* 0x0000000000067202 */ /* 0x000fe20000000f00 */
[----:B------:R-:W-:Y:S05]  /*156c0*/  BRA `(.L_x_3709) ;  /* 0xfffeaf0000007947 */ /* 0x000fea000383ffff */
.L_x_3533:
[----:B------:R-:W-:Y:S01]  /*156d0*/  IMAD.MOV.U32 R183, RZ, RZ, R9 ;  /* 0x000000ffffb77224 */ /* 0x000fe200078e0009 */
[----:B------:R-:W-:Y:S01]  /*156e0*/  MOV R2, R0 ;  /* 0x0000000000027202 */ /* 0x000fe20000000f00 */
[----:B------:R-:W-:Y:S01]  /*156f0*/  IMAD.MOV.U32 R184, RZ, RZ, 0x1f ;  /* 0x0000001fffb87424 */ /* 0x000fe200078e00ff */
[----:B------:R-:W-:Y:S02]  /*15700*/  MOV R3, 0x15720 ;  /* 0x0001572000037802 */ /* 0x000fe40000000f00 */
[----:B------:R-:W-:Y:S05]  /*15710*/  CALL.REL.NOINC `($__internal_61_$__cuda_sm70_shflsync_idx_p) ;  /* 0x00002ca000007944 */ /* 0x000fea0003c00000 */
[----:B------:R-:W-:Y:S01]  /*15720*/  IMAD.MOV.U32 R12, RZ, RZ, R184 ;  /* 0x000000ffff0c7224 */ /* 0x000fe200078e00b8 */
[----:B------:R-:W-:Y:S01]  /*15730*/  MOV R183, R8 ;  /* 0x0000000800b77202 */ /* 0x000fe20000000f00 */
[----:B------:R-:W-:Y:S01]  /*15740*/  IMAD.MOV.U32 R5, RZ, RZ, RZ ;  /* 0x000000ffff057224 */ /* 0x000fe200078e00ff */
[----:B------:R-:W-:Y:S01]  /*15750*/  MOV R2, R0 ;  /* 0x0000000000027202 */ /* 0x000fe20000000f00 */
[----:B------:R-:W-:Y:S01]  /*15760*/  IMAD.MOV.U32 R184, RZ, RZ, 0x1f ;  /* 0x0000001fffb87424 */ /* 0x000fe200078e00ff */
[----:B------:R-:W-:-:S02]  /*15770*/  MOV R3, 0x15790 ;  /* 0x0001579000037802 */ /* 0x000fc40000000f00 */
[----:B------:R-:W-:Y:S05]  /*15780*/  CALL.REL.NOINC `($__internal_61_$__cuda_sm70_shflsync_idx_p) ;  /* 0x00002c3000007944 */ /* 0x000fea0003c00000 */
[----:B------:R-:W-:Y:S01]  /*15790*/  MOV R9, R184 ;  /* 0x000000b800097202 */ /* 0x000fe20000000f00 */
[----:B------:R-:W-:Y:S05]  /*157a0*/  BRA `(.L_x_3710) ;  /* 0xfffeae8000007947 */ /* 0x000fea000383ffff */
.L_x_3536:
[----:B------:R-:W-:Y:S01]  /*157b0*/  IMAD.MOV.U32 R183, RZ, RZ, R4 ;  /* 0x000000ffffb77224 */ /* 0x000fe200078e0004 */
[----:B------:R-:W-:Y:S01]  /*157c0*/  MOV R2, R0 ;  /* 0x0000000000027202 */ /* 0x000fe20000000f00 */
[----:B------:R-:W-:Y:S01]  /*157d0*/  IMAD.MOV.U32 R184, RZ, RZ, 0x1f ;  /* 0x0000001fffb87424 */ /* 0x000fe200078e00ff */
[----:B------:R-:W-:-:S02]  /*157e0*/  MOV R3, 0x15800 ;  /* 0x0001580000037802 */ /* 0x000fc40000000f00 */
[----:B--23--:R-:W-:Y:S05]  /*157f0*/  CALL.REL.NOINC `($__internal_61_$__cuda_sm70_shflsync_idx_p) ;  /* 0x00002bc000007944 */ /* 0x00cfea0003c00000 */
[----:B------:R-:W-:Y:S01]  /*15800*/  MOV R5, R184 ;  /* 0x000000b800057202 */ /* 0x000fe20000000f00 */
[----:B------:R-:W-:Y:S05]  /*15810*/  BRA `(.L_x_3535) ;  /* 0xfffeae7000007947 */ /* 0x000fea000383ffff */
.L_x_3555:
[----:B------:R-:W-:Y:S01]  /*15820*/  IMAD.MOV.U32 R183, RZ, RZ, R9 ;  /* 0x000000ffffb77224 */ /* 0x000fe200078e0009 */
[----:B------:R-:W-:Y:S01]  /*15830*/  MOV R2, RZ ;  /* 0x000000ff00027202 */ /* 0x000fe20000000f00 */
[----:B------:R-:W-:Y:S01]  /*15840*/  IMAD.MOV.U32 R184, RZ, RZ, 0x181f ;  /* 0x0000181fffb87424 */ /* 0x000fe200078e00ff */
[----:B------:R-:W-:-:S02]  /*15850*/  MOV R3, 0x15870 ;  /* 0x0001587000037802 */ /* 0x000fc40000000f00 */
[----:B-----5:R-:W-:Y:S05]  /*15860*/  CALL.REL.NOINC `($__internal_61_$__cuda_sm70_shflsync_idx_p) ;  /* 0x00002b5000007944 */ /* 0x020fea0003c00000 */
[----:B------:R-:W-:Y:S01]  /*15870*/  MOV R8, R184 ;  /* 0x000000b800087202 */ /* 0x000fe20000000f00 */
[----:B------:R-:W-:Y:S05]  /*15880*/  BRA `(.L_x_3711) ;  /* 0xfffed12000007947 */ /* 0x000fea000383ffff */
.L_x_3556:
[----:B------:R-:W-:Y:S01]  /*15890*/  IMAD.MOV.U32 R183, RZ, RZ, R12 ;  /* 0x000000ffffb77224 */ /* 0x000fe200078e000c */
[----:B------:R-:W-:Y:S01]  /*158a0*/  MOV R2, RZ ;  /* 0x000000ff00027202 */ /* 0x000fe20000000f00 */
[----:B------:R-:W-:Y:S01]  /*158b0*/  IMAD.MOV.U32 R184, RZ, RZ, 0x181f ;  /* 0x0000181fffb87424 */ /* 0x000fe200078e00ff */
[----:B------:R-:W-:-:S02]  /*158c0*/  MOV R3, 0x158e0 ;  /* 0x000158e000037802 */ /* 0x000fc40000000f00 */
[----:B-12--5:R-:W-:Y:S05]  /*158d0*/  CALL.REL.NOINC `($__internal_61_$__cuda_sm70_shflsync_idx_p) ;  /* 0x00002ae000007944 */ /* 0x026fea0003c00000 */
[----:B------:R-:W-:Y:S01]  /*158e0*/  MOV R0, R184 ;  /* 0x000000b800007202 */ /* 0x000fe20000000f00 */
[----:B------:R-:W-:Y:S05]  /*158f0*/  BRA `(.L_x_3712) ;  /* 0xfffed0d000007947 */ /* 0x000fea000383ffff */
.L_x_3559:
[----:B------:R-:W-:Y:S01]  /*15900*/  IMAD.MOV.U32 R183, RZ, RZ, R9 ;  /* 0x000000ffffb77224 */ /* 0x000fe200078e0009 */
[----:B--2---:R-:W-:Y:S01]  /*15910*/  MOV R2, 0x1 ;  /* 0x0000000100027802 */ /* 0x004fe20000000f00 */
[----:B------:R-:W-:Y:S01]  /*15920*/  IMAD.MOV.U32 R184, RZ, RZ, 0x181f ;  /* 0x0000181fffb87424 */ /* 0x000fe200078e00ff */
[----:B------:R-:W-:-:S02]  /*15930*/  MOV R3, 0x15950 ;  /* 0x0001595000037802 */ /* 0x000fc40000000f00 */
[----:B-1-345:R-:W-:Y:S05]  /*15940*/  CALL.REL.NOINC `($__internal_61_$__cuda_sm70_shflsync_idx_p) ;  /* 0x00002a7000007944 */ /* 0x03afea0003c00000 */
[----:B------:R-:W-:Y:S01]  /*15950*/  IMAD.MOV.U32 R8, RZ, RZ, R184 ;  /* 0x000000ffff087224 */ /* 0x000fe200078e00b8 */
[----:B------:R-:W-:Y:S01]  /*15960*/  MOV R2, 0x1 ;  /* 0x0000000100027802 */ /* 0x000fe20000000f00 */
[----:B------:R-:W-:Y:S01]  /*15970*/  IMAD.MOV.U32 R183, RZ, RZ, R12 ;  /* 0x000000ffffb77224 */ /* 0x000fe200078e000c */
[----:B------:R-:W-:-:S02]  /*15980*/  MOV R184, 0x181f ;  /* 0x0000181f00b87802 */ /* 0x000fc40000000f00 */
[----:B------:R-:W-:Y:S02]  /*15990*/  MOV R3, 0x159b0 ;  /* 0x000159b000037802 */ /* 0x000fe40000000f00 */
[----:B------:R-:W-:Y:S05]  /*159a0*/  CALL.REL.NOINC `($__internal_61_$__cuda_sm70_shflsync_idx_p) ;  /* 0x00002a1000007944 */ /* 0x000fea0003c00000 */
[----:B------:R-:W-:Y:S01]  /*159b0*/  MOV R0, R184 ;  /* 0x000000b800007202 */ /* 0x000fe20000000f00 */
[----:B------:R-:W-:Y:S05]  /*159c0*/  BRA `(.L_x_3713) ;  /* 0xfffed18000007947 */ /* 0x000fea000383ffff */
.L_x_3562:
[----:B------:R-:W-:Y:S01]  /*159d0*/  IMAD.MOV.U32 R183, RZ, RZ, R9 ;  /* 0x000000ffffb77224 */ /* 0x000fe200078e0009 */
[----:B-1----:R-:W-:Y:S01]  /*159e0*/  MOV R2, 0x2 ;  /* 0x0000000200027802 */ /* 0x002fe20000000f00 */
[----:B------:R-:W-:Y:S01]  /*159f0*/  IMAD.MOV.U32 R184, RZ, RZ, 0x181f ;  /* 0x0000181fffb87424 */ /* 0x000fe200078e00ff */
[----:B------:R-:W-:Y:S02]  /*15a00*/  MOV R3, 0x15a20 ;  /* 0x00015a2000037802 */ /* 0x000fe40000000f00 */
[----:B--2345:R-:W-:Y:S05]  /*15a10*/  CALL.REL.NOINC `($__internal_61_$__cuda_sm70_shflsync_idx_p) ;  /* 0x000029a000007944 */ /* 0x03cfea0003c00000 */
[----:B------:R-:W-:Y:S01]  /*15a20*/  MOV R8, R184 ;  /* 0x000000b800087202 */ /* 0x000fe20000000f00 */
[----:B------:R-:W-:Y:S05]  /*15a30*/  BRA `(.L_x_3714) ;  /* 0xfffed27000007947 */ /* 0x000fea000383ffff */
.L_x_3563:
[----:B------:R-:W-:Y:S01]  /*15a40*/  IMAD.MOV.U32 R183, RZ, RZ, R12 ;  /* 0x000000ffffb77224 */ /* 0x000fe200078e000c */
[----:B------:R-:W-:Y:S01]  /*15a50*/  MOV R2, 0x2 ;  /* 0x0000000200027802 */ /* 0x000fe20000000f00 */
[----:B------:R-:W-:Y:S01]  /*15a60*/  IMAD.MOV.U32 R184, RZ, RZ, 0x181f ;  /* 0x0000181fffb87424 */ /* 0x000fe200078e00ff */
[----:B------:R-:W-:Y:S02]  /*15a70*/  MOV R3, 0x15a90 ;  /* 0x00015a9000037802 */ /* 0x000fe40000000f00 */
[----:B-12345:R-:W-:Y:S05]  /*15a80*/  CALL.REL.NOINC `($__internal_61_$__cuda_sm70_shflsync_idx_p) ;  /* 0x0000293000007944 */ /* 0x03efea0003c00000 */
[----:B------:R-:W-:Y:S01]  /*15a90*/  MOV R0, R184 ;  /* 0x000000b800007202 */ /* 0x000fe20000000f00 */
[----:B------:R-:W-:Y:S05]  /*15aa0*/  BRA `(.L_x_3715) ;  /* 0xfffed22000007947 */ /* 0x000fea000383ffff */
.L_x_3566:
[----:B------:R-:W-:Y:S01]  /*15ab0*/  IMAD.MOV.U32 R183, RZ, RZ, R9 ;  /* 0x000000ffffb77224 */ /* 0x000fe200078e0009 */
[----:B-1----:R-:W-:Y:S01]  /*15ac0*/  MOV R2, 0x3 ;  /* 0x0000000300027802 */ /* 0x002fe20000000f00 */
[----:B------:R-:W-:Y:S01]  /*15ad0*/  IMAD.MOV.U32 R184, RZ, RZ, 0x181f ;  /* 0x0000181fffb87424 */ /* 0x000fe200078e00ff */
[----:B------:R-:W-:-:S02]  /*15ae0*/  MOV R3, 0x15b00 ;  /* 0x00015b0000037802 */ /* 0x000fc40000000f00 */
[----:B--2345:R-:W-:Y:S05]  /*15af0*/  CALL.REL.NOINC `($__internal_61_$__cuda_sm70_shflsync_idx_p) ;  /* 0x000028c000007944 */ /* 0x03cfea0003c00000 */
        /* <DEDUP_REMOVED lines=8> */
.L_x_3569:
[----:B------:R-:W-:Y:S01]  /*15b80*/  IMAD.MOV.U32 R183, RZ, RZ, R5 ;  /* 0x000000ffffb77224 */ /* 0x000fe200078e0005 */
[----:B------:R-:W-:Y:S01]  /*15b90*/  MOV R2, RZ ;  /* 0x000000ff00027202 */ /* 0x000fe20000000f00 */
[----:B------:R-:W-:Y:S01]  /*15ba0*/  IMAD.MOV.U32 R184, RZ, RZ, 0x181f ;  /* 0x0000181fffb87424 */ /* 0x000fe200078e00ff */
[----:B------:R-:W-:Y:S02]  /*15bb0*/  MOV R3, 0x15bd0 ;  /* 0x00015bd000037802 */ /* 0x000fe40000000f00 */
[----:B------:R-:W-:Y:S05]  /*15bc0*/  CALL.REL.NOINC `($__internal_61_$__cuda_sm70_shflsync_idx_p) ;  /* 0x000027f000007944 */ /* 0x000fea0003c00000 */
[----:B------:R-:W-:Y:S01]  /*15bd0*/  MOV R4, R184 ;  /* 0x000000b800047202 */ /* 0x000fe20000000f00 */
[----:B------:R-:W-:Y:S05]  /*15be0*/  BRA `(.L_x_3717) ;  /* 0xfffee80000007947 */ /* 0x000fea000383ffff */
.L_x_3570:
[----:B------:R-:W-:Y:S01]  /*15bf0*/  IMAD.MOV.U32 R183, RZ, RZ, R12 ;  /* 0x000000ffffb77224 */ /* 0x000fe200078e000c */
[----:B------:R-:W-:Y:S01]  /*15c00*/  MOV R2, RZ ;  /* 0x000000ff00027202 */ /* 0x000fe20000000f00 */
[----:B------:R-:W-:Y:S01]  /*15c10*/  IMAD.MOV.U32 R184, RZ, RZ, 0x181f ;  /* 0x0000181fffb87424 */ /* 0x000fe200078e00ff */
[----:B------:R-:W-:Y:S02]  /*15c20*/  MOV R3, 0x15c40 ;  /* 0x00015c4000037802 */ /* 0x000fe40000000f00 */
[----:B-12---:R-:W-:Y:S05]  /*15c30*/  CALL.REL.NOINC `($__internal_61_$__cuda_sm70_shflsync_idx_p) ;  /* 0x0000278000007944 */ /* 0x006fea0003c00000 */
        /* <DEDUP_REMOVED lines=22> */
[----:B-1----:R-:W-:Y:S05]  /*15da0*/  CALL.REL.NOINC `($__internal_61_$__cuda_sm70_shflsync_idx_p) ;  /* 0x0000261000007944 */ /* 0x002fea0003c00000 */
        /* <DEDUP_REMOVED lines=8> */
.L_x_3571:
[----:B------:R-:W-:Y:S01]  /*15e30*/  IMAD.MOV.U32 R183, RZ, RZ, R4 ;  /* 0x000000ffffb77224 */ /* 0x000fe200078e0004 */
[----:B------:R-:W-:Y:S01]  /*15e40*/  MOV R2, RZ ;  /* 0x000000ff00027202 */ /* 0x000fe20000000f00 */
[----:B------:R-:W-:Y:S01]  /*15e50*/  IMAD.MOV.U32 R184, RZ, RZ, 0x1c1f ;  /* 0x00001c1fffb87424 */ /* 0x000fe200078e00ff */
[----:B------:R-:W-:Y:S02]  /*15e60*/  MOV R3, 0x15e80 ;  /* 0x00015e8000037802 */ /* 0x000fe40000000f00 */
[----:B------:R-:W-:Y:S05]  /*15e70*/  CALL.REL.NOINC `($__internal_61_$__cuda_sm70_shflsync_idx_p) ;  /* 0x0000254000007944 */ /* 0x000fea0003c00000 */
[----:B------:R-:W-:Y:S01]  /*15e80*/  MOV R3, R184 ;  /* 0x000000b800037202 */ /* 0x000fe20000000f00 */
[----:B------:R-:W-:Y:S05]  /*15e90*/  BRA `(.L_x_3719) ;  /* 0xfffee8f000007947 */ /* 0x000fea000383ffff */
.L_x_3576:
[----:B------:R-:W-:Y:S01]  /*15ea0*/  IMAD.MOV.U32 R183, RZ, RZ, R4 ;  /* 0x000000ffffb77224 */ /* 0x000fe200078e0004 */
[----:B------:R-:W-:Y:S01]  /*15eb0*/  MOV R2, 0x1 ;  /* 0x0000000100027802 */ /* 0x000fe20000000f00 */
[----:B------:R-:W-:Y:S01]  /*15ec0*/  IMAD.MOV.U32 R184, RZ, RZ, 0x1c1f ;  /* 0x00001c1fffb87424 */ /* 0x000fe200078e00ff */
[----:B------:R-:W-:Y:S02]  /*15ed0*/  MOV R3, 0x15ef0 ;  /* 0x00015ef000037802 */ /* 0x000fe40000000f00 */
[----:B-1----:R-:W-:Y:S05]  /*15ee0*/  CALL.REL.NOINC `($__internal_61_$__cuda_sm70_shflsync_idx_p) ;  /* 0x000024d000007944 */ /* 0x002fea0003c00000 */
[----:B------:R-:W-:Y:S01]  /*15ef0*/  MOV R3, R184 ;  /* 0x000000b800037202 */ /* 0x000fe20000000f00 */
[----:B------:R-:W-:Y:S05]  /*15f00*/  BRA `(.L_x_3720) ;  /* 0xfffeed6000007947 */ /* 0x000fea000383ffff */
.L_x_3581:
[----:B------:R-:W-:Y:S01]  /*15f10*/  IMAD.MOV.U32 R128, RZ, RZ, R4 ;  /* 0x000000ffff807224 */ /* 0x000fe200078e0004 */
[----:B------:R-:W-:-:S02]  /*15f20*/  MOV R0, 0x2 ;  /* 0x0000000200007802 */ /* 0x000fc40000000f00 */
[----:B------:R-:W-:Y:S02]  /*15f30*/  MOV R2, 0x15f50 ;  /* 0x00015f5000027802 */ /* 0x000fe40000000f00 */
[----:B------:R-:W-:Y:S05]  /*15f40*/  CALL.REL.NOINC `($__internal_60_$__cuda_sm70_shflsync_bfly_p) ;  /* 0x0000241000007944 */ /* 0x000fea0003c00000 */
[----:B------:R-:W-:Y:S05]  /*15f50*/  BRA `(.L_x_3721) ;  /* 0xfffef3c000007947 */ /* 0x000fea000383ffff */
.L_x_3582:
[----:B------:R-:W-:Y:S01]  /*15f60*/  IMAD.MOV.U32 R128, RZ, RZ, R4 ;  /* 0x000000ffff807224 */ /* 0x000fe200078e0004 */
[----:B------:R-:W-:Y:S02]  /*15f70*/  MOV R0, 0x1 ;  /* 0x0000000100007802 */ /* 0x000fe40000000f00 */
[----:B------:R-:W-:Y:S02]  /*15f80*/  MOV R2, 0x15fa0 ;  /* 0x00015fa000027802 */ /* 0x000fe40000000f00 */
[----:B------:R-:W-:Y:S05]  /*15f90*/  CALL.REL.NOINC `($__internal_60_$__cuda_sm70_shflsync_bfly_p) ;  /* 0x000023c000007944 */ /* 0x000fea0003c00000 */
[----:B------:R-:W-:Y:S01]  /*15fa0*/  FMNMX.FTZ R129, R4, R0, !PT ;  /* 0x0000000004817209 */ /* 0x000fe20007810000 */
[----:B------:R-:W-:Y:S01]  /*15fb0*/  IMAD.MOV.U32 R128, RZ, RZ, R5 ;  /* 0x000000ffff807224 */ /* 0x000fe200078e0005 */
[----:B------:R-:W-:Y:S01]  /*15fc0*/  MOV R2, 0x15ff0 ;  /* 0x00015ff000027802 */ /* 0x000fe20000000f00 */
[----:B------:R-:W-:Y:S02]  /*15fd0*/  IMAD.MOV.U32 R0, RZ, RZ, 0x2 ;  /* 0x00000002ff007424 */ /* 0x000fe400078e00ff */
[----:B------:R-:W-:Y:S05]  /*15fe0*/  CALL.REL.NOINC `($__internal_60_$__cuda_sm70_shflsync_bfly_p) ;  /* 0x0000237000007944 */ /* 0x000fea0003c00000 */
[----:B------:R-:W-:Y:S01]  /*15ff0*/  FMNMX.FTZ R5, R5, R0, !PT ;  /* 0x0000000005057209 */ /* 0x000fe20007810000 */
[----:B------:R-:W-:Y:S01]  /*16000*/  IMAD.MOV.U32 R0, RZ, RZ, 0x1 ;  /* 0x00000001ff007424 */ /* 0x000fe200078e00ff */
[----:B------:R-:W-:-:S03]  /*16010*/  MOV R2, 0x16040 ;  /* 0x0001604000027802 */ /* 0x000fc60000000f00 */
[----:B------:R-:W-:Y:S02]  /*16020*/  IMAD.MOV.U32 R128, RZ, RZ, R5 ;  /* 0x000000ffff807224 */ /* 0x000fe400078e0005 */
[----:B------:R-:W-:Y:S05]  /*16030*/  CALL.REL.NOINC `($__internal_60_$__cuda_sm70_shflsync_bfly_p) ;  /* 0x0000232000007944 */ /* 0x000fea0003c00000 */
[----:B------:R-:W-:Y:S01]  /*16040*/  MOV R3, R0 ;  /* 0x0000000000037202 */ /* 0x000fe20000000f00 */
[----:B------:R-:W-:Y:S05]  /*16050*/  BRA `(.L_x_3722) ;  /* 0xfffef33000007947 */ /* 0x000fea000383ffff */
.L_x_3590:
[----:B------:R-:W-:Y:S01]  /*16060*/  MOV R2, RZ ;  /* 0x000000ff00027202 */ /* 0x000fe20000000f00 */
[----:B------:R-:W-:Y:S01]  /*16070*/  IMAD.MOV.U32 R183, RZ, RZ, R5 ;  /* 0x000000ffffb77224 */ /* 0x000fe200078e0005 */
[----:B------:R-:W-:Y:S01]  /*16080*/  MOV R3, 0x160b0 ;  /* 0x000160b000037802 */ /* 0x000fe20000000f00 */
[----:B------:R-:W-:Y:S02]  /*16090*/  IMAD.MOV.U32 R184, RZ, RZ, 0x181f ;  /* 0x0000181fffb87424 */ /* 0x000fe400078e00ff */
[----:B-1234-:R-:W-:Y:S05]  /*160a0*/  CALL.REL.NOINC `($__internal_61_$__cuda_sm70_shflsync_idx_p) ;  /* 0x0000231000007944 */ /* 0x01efea0003c00000 */
[----:B------:R-:W-:Y:S01]  /*160b0*/  MOV R4, R184 ;  /* 0x000000b800047202 */ /* 0x000fe20000000f00 */
[----:B------:R-:W-:-:S05]  /*160c0*/  BRA `(.L_x_3723) ;  /* 0xffff081000007947 */ /* 0x000fca000383ffff */
.L_x_3591:
[----:B------:R-:W-:Y:S01]  /*160d0*/  MOV R2, RZ ;  /* 0x000000ff00027202 */ /* 0x000fe20000000f00 */
[----:B------:R-:W-:Y:S01]  /*160e0*/  IMAD.MOV.U32 R183, RZ, RZ, R13 ;  /* 0x000000ffffb77224 */ /* 0x000fe200078e000d */
[----:B------:R-:W-:Y:S01]  /*160f0*/  MOV R3, 0x16120 ;  /* 0x0001612000037802 */ /* 0x000fe20000000f00 */
[----:B------:R-:W-:Y:S02]  /*16100*/  IMAD.MOV.U32 R184, RZ, RZ, 0x181f ;  /* 0x0000181fffb87424 */ /* 0x000fe400078e00ff */
[----:B-1234-:R-:W-:Y:S05]  /*16110*/  CALL.REL.NOINC `($__internal_61_$__cuda_sm70_shflsync_idx_p) ;  /* 0x000022a000007944 */ /* 0x01efea0003c00000 */
        /* <DEDUP_REMOVED lines=22> */
[----:B------:R-:W-:Y:S05]  /*16280*/  CALL.REL.NOINC `($__internal_61_$__cuda_sm70_shflsync_idx_p) ;  /* 0x0000213000007944 */ /* 0x000fea0003c00000 */
[----:B------:R-:W-:Y:S01]  /*16290*/  MOV R2, 0x1 ;  /* 0x0000000100027802 */ /* 0x000fe20000000f00 */
[----:B------:R-:W-:Y:S01]  /*162a0*/  IMAD.MOV.U32 R4, RZ, RZ, R184 ;  /* 0x000000ffff047224 */ /* 0x000fe200078e00b8 */
[----:B------:R-:W-:Y:S01]  /*162b0*/  MOV R184, 0x181f ;  /* 0x0000181f00b87802 */ /* 0x000fe20000000f00 */
[----:B------:R-:W-:Y:S01]  /*162c0*/  IMAD.MOV.U32 R183, RZ, RZ, R13 ;  /* 0x000000ffffb77224 */ /* 0x000fe200078e000d */
[----:B------:R-:W-:Y:S02]  /*162d0*/  MOV R3, 0x162f0 ;  /* 0x000162f000037802 */ /* 0x000fe40000000f00 */
[----:B------:R-:W-:Y:S05]  /*162e0*/  CALL.REL.NOINC `($__internal_61_$__cuda_sm70_shflsync_idx_p) ;  /* 0x000020d000007944 */ /* 0x000fea0003c00000 */
[----:B------:R-:W-:Y:S01]  /*162f0*/  MOV R0, R184 ;  /* 0x000000b800007202 */ /* 0x000fe20000000f00 */
[----:B------:R-:W-:-:S05]  /*16300*/  BRA `(.L_x_3724) ;  /* 0xffff072000007947 */ /* 0x000fca000383ffff */
.L_x_3594:
[----:B------:R-:W-:Y:S01]  /*16310*/  MOV R2, RZ ;  /* 0x000000ff00027202 */ /* 0x000fe20000000f00 */
[----:B------:R-:W-:Y:S01]  /*16320*/  IMAD.MOV.U32 R183, RZ, RZ, R129 ;  /* 0x000000ffffb77224 */ /* 0x000fe200078e0081 */
[----:B------:R-:W-:Y:S01]  /*16330*/  MOV R3, 0x16360 ;  /* 0x0001636000037802 */ /* 0x000fe20000000f00 */
[----:B------:R-:W-:Y:S02]  /*16340*/  IMAD.MOV.U32 R184, RZ, RZ, 0x181f ;  /* 0x0000181fffb87424 */ /* 0x000fe400078e00ff */
[----:B------:R-:W-:Y:S05]  /*16350*/  CALL.REL.NOINC `($__internal_61_$__cuda_sm70_shflsync_idx_p) ;  /* 0x0000206000007944 */ /* 0x000fea0003c00000 */
[----:B------:R-:W-:Y:S01]  /*16360*/  MOV R128, R184 ;  /* 0x000000b800807202 */ /* 0x000fe20000000f00 */
[----:B------:R-:W-:-:S05]  /*16370*/  BRA `(.L_x_3725) ;  /* 0xffff141000007947 */ /* 0x000fca000383ffff */
.L_x_3595:
[----:B------:R-:W-:Y:S01]  /*16380*/  MOV R2, RZ ;  /* 0x000000ff00027202 */ /* 0x000fe20000000f00 */
[----:B------:R-:W-:Y:S01]  /*16390*/  IMAD.MOV.U32 R183, RZ, RZ, R139 ;  /* 0x000000ffffb77224 */ /* 0x000fe200078e008b */
[----:B------:R-:W-:Y:S01]  /*163a0*/  MOV R3, 0x163d0 ;  /* 0x000163d000037802 */ /* 0x000fe20000000f00 */
[----:B------:R-:W-:Y:S02]  /*163b0*/  IMAD.MOV.U32 R184, RZ, RZ, 0x181f ;  /* 0x0000181fffb87424 */ /* 0x000fe400078e00ff */
[----:B-12---:R-:W-:Y:S05]  /*163c0*/  CALL.REL.NOINC `($__internal_61_$__cuda_sm70_shflsync_idx_p) ;  /* 0x00001ff000007944 */ /* 0x006fea0003c00000 */
        /* <DEDUP_REMOVED lines=31> */
.L_x_3596:
[----:B------:R-:W-:Y:S01]  /*165c0*/  MOV R2, RZ ;  /* 0x000000ff00027202 */ /* 0x000fe20000000f00 */
[----:B------:R-:W-:Y:S01]  /*165d0*/  IMAD.MOV.U32 R183, RZ, RZ, R128 ;  /* 0x000000ffffb77224 */ /* 0x000fe200078e0080 */
[----:B------:R-:W-:Y:S01]  /*165e0*/  MOV R3, 0x16610 ;  /* 0x0001661000037802 */ /* 0x000fe20000000f00 */
[----:B------:R-:W-:Y:S02]  /*165f0*/  IMAD.MOV.U32 R184, RZ, RZ, 0x1c1f ;  /* 0x00001c1fffb87424 */ /* 0x000fe400078e00ff */
[----:B------:R-:W-:Y:S05]  /*16600*/  CALL.REL.NOINC `($__internal_61_$__cuda_sm70_shflsync_idx_p) ;  /* 0x00001db000007944 */ /* 0x000fea0003c00000 */
[----:B------:R-:W-:Y:S01]  /*16610*/  MOV R3, R184 ;  /* 0x000000b800037202 */ /* 0x000fe20000000f00 */
[----:B------:R-:W-:-:S05]  /*16620*/  BRA `(.L_x_3727) ;  /* 0xffff151000007947 */ /* 0x000fca000383ffff */
.L_x_3601:
[----:B------:R-:W-:Y:S01]  /*16630*/  MOV R2, 0x1 ;  /* 0x0000000100027802 */ /* 0x000fe20000000f00 */
[----:B------:R-:W-:Y:S01]  /*16640*/  IMAD.MOV.U32 R183, RZ, RZ, R128 ;  /* 0x000000ffffb77224 */ /* 0x000fe200078e0080 */
[----:B------:R-:W-:Y:S01]  /*16650*/  MOV R3, 0x16680 ;  /* 0x0001668000037802 */ /* 0x000fe20000000f00 */
[----:B------:R-:W-:Y:S02]  /*16660*/  IMAD.MOV.U32 R184, RZ, RZ, 0x1c1f ;  /* 0x00001c1fffb87424 */ /* 0x000fe400078e00ff */
[----:B-1----:R-:W-:Y:S05]  /*16670*/  CALL.REL.NOINC `($__internal_61_$__cuda_sm70_shflsync_idx_p) ;  /* 0x00001d4000007944 */ /* 0x002fea0003c00000 */
[----:B------:R-:W-:Y:S01]  /*16680*/  MOV R3, R184 ;  /* 0x000000b800037202 */ /* 0x000fe20000000f00 */
[----:B------:R-:W-:-:S05]  /*16690*/  BRA `(.L_x_3728) ;  /* 0xffff19b000007947 */ /* 0x000fca000383ffff */
.L_x_3606:
[----:B------:R-:W-:Y:S02]  /*166a0*/  MOV R0, 0x2 ;  /* 0x0000000200007802 */ /* 0x000fe40000000f00 */
[----:B------:R-:W-:Y:S02]  /*166b0*/  MOV R2, 0x166d0 ;  /* 0x000166d000027802 */ /* 0x000fe40000000f00 */
[----:B------:R-:W-:Y:S05]  /*166c0*/  CALL.REL.NOINC `($__internal_60_$__cuda_sm70_shflsync_bfly_p) ;  /* 0x00001c9000007944 */ /* 0x000fea0003c00000 */
[----:B------:R-:W-:-:S05]  /*166d0*/  BRA `(.L_x_3729) ;  /* 0xffff207000007947 */ /* 0x000fca000383ffff */
.L_x_3607:
[----:B------:R-:W-:Y:S01]  /*166e0*/  MOV R0, 0x1 ;  /* 0x0000000100007802 */ /* 0x000fe20000000f00 */
[----:B-1----:R-:W-:Y:S01]  /*166f0*/  IMAD.MOV.U32 R128, RZ, RZ, R4 ;  /* 0x000000ffff807224 */ /* 0x002fe200078e0004 */
[----:B------:R-:W-:Y:S02]  /*16700*/  MOV R2, 0x16720 ;  /* 0x0001672000027802 */ /* 0x000fe40000000f00 */
[----:B------:R-:W-:Y:S05]  /*16710*/  CALL.REL.NOINC `($__internal_60_$__cuda_sm70_shflsync_bfly_p) ;  /* 0x00001c4000007944 */ /* 0x000fea0003c00000 */
[----:B------:R-:W-:Y:S01]  /*16720*/  IMAD.MOV.U32 R128, RZ, RZ, R5 ;  /* 0x000000ffff807224 */ /* 0x000fe200078e0005 */
[----:B------:R-:W-:Y:S01]  /*16730*/  FMNMX.FTZ R129, R4, R0, !PT ;  /* 0x0000000004817209 */ /* 0x000fe20007810000 */
[----:B------:R-:W-:Y:S01]  /*16740*/  IMAD.MOV.U32 R0, RZ, RZ, 0x2 ;  /* 0x00000002ff007424 */ /* 0x000fe200078e00ff */
[----:B------:R-:W-:Y:S02]  /*16750*/  MOV R2, 0x16770 ;  /* 0x0001677000027802 */ /* 0x000fe40000000f00 */
[----:B------:R-:W-:Y:S05]  /*16760*/  CALL.REL.NOINC `($__internal_60_$__cuda_sm70_shflsync_bfly_p) ;  /* 0x00001bf000007944 */ /* 0x000fea0003c00000 */
[----:B------:R-:W-:Y:S01]  /*16770*/  FMNMX.FTZ R128, R5, R0, !PT ;  /* 0x0000000005807209 */ /* 0x000fe20007810000 */
[----:B------:R-:W-:Y:S01]  /*16780*/  IMAD.MOV.U32 R0, RZ, RZ, 0x1 ;  /* 0x00000001ff007424 */ /* 0x000fe200078e00ff */
[----:B------:R-:W-:Y:S02]  /*16790*/  MOV R2, 0x167b0 ;  /* 0x000167b000027802 */ /* 0x000fe40000000f00 */
[----:B------:R-:W-:Y:S05]  /*167a0*/  CALL.REL.NOINC `($__internal_60_$__cuda_sm70_shflsync_bfly_p) ;  /* 0x00001bb000007944 */ /* 0x000fea0003c00000 */
[----:B------:R-:W-:-:S05]  /*167b0*/  BRA `(.L_x_3730) ;  /* 0xffff200000007947 */ /* 0x000fca000383ffff */
.L_x_3616:
[----:B------:R-:W-:Y:S01]  /*167c0*/  MOV R2, RZ ;  /* 0x000000ff00027202 */ /* 0x000fe20000000f00 */
[----:B------:R-:W-:Y:S01]  /*167d0*/  IMAD.MOV.U32 R183, RZ, RZ, R5 ;  /* 0x000000ffffb77224 */ /* 0x000fe200078e0005 */
[----:B------:R-:W-:Y:S01]  /*167e0*/  MOV R3, 0x16810 ;  /* 0x0001681000037802 */ /* 0x000fe20000000f00 */
[----:B------:R-:W-:Y:S02]  /*167f0*/  IMAD.MOV.U32 R184, RZ, RZ, 0x181f ;  /* 0x0000181fffb87424 */ /* 0x000fe400078e00ff */
[----:B-1234-:R-:W-:Y:S05]  /*16800*/  CALL.REL.NOINC `($__internal_61_$__cuda_sm70_shflsync_idx_p) ;  /* 0x00001bb000007944 */ /* 0x01efea0003c00000 */
[----:B------:R-:W-:Y:S01]  /*16810*/  MOV R4, R184 ;  /* 0x000000b800047202 */ /* 0x000fe20000000f00 */
[----:B------:R-:W-:-:S05]  /*16820*/  BRA `(.L_x_3731) ;  /* 0xffff3bc000007947 */ /* 0x000fca000383ffff */
.L_x_3617:
        /* <DEDUP_REMOVED lines=36> */
.L_x_3620:
[----:B------:R-:W-:Y:S01]  /*16a70*/  MOV R2, RZ ;  /* 0x000000ff00027202 */ /* 0x000fe20000000f00 */
[----:B------:R-:W-:Y:S01]  /*16a80*/  IMAD.MOV.U32 R183, RZ, RZ, R129 ;  /* 0x000000ffffb77224 */ /* 0x000fe200078e0081 */
[----:B------:R-:W-:Y:S01]  /*16a90*/  MOV R3, 0x16ac0 ;  /* 0x00016ac000037802 */ /* 0x000fe20000000f00 */
[----:B------:R-:W-:Y:S02]  /*16aa0*/  IMAD.MOV.U32 R184, RZ, RZ, 0x181f ;  /* 0x0000181fffb87424 */ /* 0x000fe400078e00ff */
[----:B------:R-:W-:Y:S05]  /*16ab0*/  CALL.REL.NOINC `($__internal_61_$__cuda_sm70_shflsync_idx_p) ;  /* 0x0000190000007944 */ /* 0x000fea0003c00000 */
[----:B------:R-:W-:Y:S01]  /*16ac0*/  MOV R128, R184 ;  /* 0x000000b800807202 */ /* 0x000fe20000000f00 */
[----:B------:R-:W-:-:S05]  /*16ad0*/  BRA `(.L_x_3733) ;  /* 0xffff47c000007947 */ /* 0x000fca000383ffff */
.L_x_3621:
        /* <DEDUP_REMOVED lines=36> */
.L_x_3622:
[----:B------:R-:W-:Y:S02]  /*16d20*/  MOV R0, 0x2 ;  /* 0x0000000200007802 */ /* 0x000fe40000000f00 */
[----:B------:R-:W-:Y:S02]  /*16d30*/  MOV R2, 0x16d50 ;  /* 0x00016d5000027802 */ /* 0x000fe40000000f00 */
[----:B------:R-:W-:Y:S05]  /*16d40*/  CALL.REL.NOINC `($__internal_60_$__cuda_sm70_shflsync_bfly_p) ;  /* 0x0000161000007944 */ /* 0x000fea0003c00000 */
[----:B------:R-:W-:-:S05]  /*16d50*/  BRA `(.L_x_3735) ;  /* 0xffff4a3000007947 */ /* 0x000fca000383ffff */
.L_x_3623:
        /* <DEDUP_REMOVED lines=14> */
.L_x_3626:
[----:B------:R-:W-:Y:S01]  /*16e40*/  MOV R2, RZ ;  /* 0x000000ff00027202 */ /* 0x000fe20000000f00 */
[----:B------:R-:W-:Y:S01]  /*16e50*/  IMAD.MOV.U32 R183, RZ, RZ, R12 ;  /* 0x000000ffffb77224 */ /* 0x000fe200078e000c */
[----:B------:R-:W-:Y:S01]  /*16e60*/  MOV R3, 0x16e90 ;  /* 0x00016e9000037802 */ /* 0x000fe20000000f00 */
[----:B------:R-:W-:Y:S02]  /*16e70*/  IMAD.MOV.U32 R184, RZ, RZ, 0x181f ;  /* 0x0000181fffb87424 */ /* 0x000fe400078e00ff */
[----:B-1234-:R-:W-:Y:S05]  /*16e80*/  CALL.REL.NOINC `($__internal_61_$__cuda_sm70_shflsync_idx_p) ;  /* 0x0000153000007944 */ /* 0x01efea0003c00000 */
[----:B------:R-:W-:Y:S01]  /*16e90*/  MOV R2, R184 ;  /* 0x000000b800027202 */ /* 0x000fe20000000f00 */
[----:B------:R-:W-:-:S05]  /*16ea0*/  BRA `(.L_x_3737) ;  /* 0xffff636000007947 */ /* 0x000fca000383ffff */
.L_x_3629:
[----:B------:R-:W-:Y:S01]  /*16eb0*/  MOV R2, RZ ;  /* 0x000000ff00027202 */ /* 0x000fe20000000f00 */
[----:B------:R-:W-:Y:S01]  /*16ec0*/  IMAD.MOV.U32 R183, RZ, RZ, R129 ;  /* 0x000000ffffb77224 */ /* 0x000fe200078e0081 */
[----:B------:R-:W-:Y:S01]  /*16ed0*/  MOV R3, 0x16f00 ;  /* 0x00016f0000037802 */ /* 0x000fe20000000f00 */
[----:B------:R-:W-:Y:S02]  /*16ee0*/  IMAD.MOV.U32 R184, RZ, RZ, 0x181f ;  /* 0x0000181fffb87424 */ /* 0x000fe400078e00ff */
[----:B------:R-:W-:Y:S05]  /*16ef0*/  CALL.REL.NOINC `($__internal_61_$__cuda_sm70_shflsync_idx_p) ;  /* 0x000014c000007944 */ /* 0x000fea0003c00000 */
[----:B------:R-:W-:Y:S01]  /*16f00*/  MOV R128, R184 ;  /* 0x000000b800807202 */ /* 0x000fe20000000f00 */
[----:B------:R-:W-:-:S05]  /*16f10*/  BRA `(.L_x_3738) ;  /* 0xffff713000007947 */ /* 0x000fca000383ffff */
.L_x_3630:
[----:B------:R-:W-:Y:S01]  /*16f20*/  MOV R2, RZ ;  /* 0x000000ff00027202 */ /* 0x000fe20000000f00 */
[----:B------:R-:W-:Y:S01]  /*16f30*/  IMAD.MOV.U32 R183, RZ, RZ, R138 ;  /* 0x000000ffffb77224 */ /* 0x000fe200078e008a */
[----:B------:R-:W-:Y:S01]  /*16f40*/  MOV R3, 0x16f70 ;  /* 0x00016f7000037802 */ /* 0x000fe20000000f00 */
[----:B------:R-:W-:Y:S02]  /*16f50*/  IMAD.MOV.U32 R184, RZ, RZ, 0x181f ;  /* 0x0000181fffb87424 */ /* 0x000fe400078e00ff */
[----:B-12---:R-:W-:Y:S05]  /*16f60*/  CALL.REL.NOINC `($__internal_61_$__cuda_sm70_shflsync_idx_p) ;  /* 0x0000145000007944 */ /* 0x006fea0003c00000 */
        /* <DEDUP_REMOVED lines=20> */
[----:B--2---:R-:W-:Y:S05]  /*170b0*/  CALL.REL.NOINC `($__internal_61_$__cuda_sm70_shflsync_idx_p) ;  /* 0x0000130000007944 */ /* 0x004fea0003c00000 */
        /* <DEDUP_REMOVED lines=8> */
.L_x_3631:
[----:B------:R-:W-:Y:S01]  /*17140*/  MOV R2, RZ ;  /* 0x000000ff00027202 */ /* 0x000fe20000000f00 */
[----:B------:R-:W-:Y:S01]  /*17150*/  IMAD.MOV.U32 R183, RZ, RZ, R128 ;  /* 0x000000ffffb77224 */ /* 0x000fe200078e0080 */
[----:B------:R-:W-:Y:S01]  /*17160*/  MOV R3, 0x17190 ;  /* 0x0001719000037802 */ /* 0x000fe20000000f00 */
[----:B------:R-:W-:Y:S02]  /*17170*/  IMAD.MOV.U32 R184, RZ, RZ, 0x1c1f ;  /* 0x00001c1fffb87424 */ /* 0x000fe400078e00ff */
[----:B------:R-:W-:Y:S05]  /*17180*/  CALL.REL.NOINC `($__internal_61_$__cuda_sm70_shflsync_idx_p) ;  /* 0x0000123000007944 */ /* 0x000fea0003c00000 */
[----:B------:R-:W-:Y:S01]  /*17190*/  MOV R3, R184 ;  /* 0x000000b800037202 */ /* 0x000fe20000000f00 */
[----:B------:R-:W-:-:S05]  /*171a0*/  BRA `(.L_x_3740) ;  /* 0xffff71a000007947 */ /* 0x000fca000383ffff */
.L_x_3636:
[----:B------:R-:W-:Y:S01]  /*171b0*/  MOV R2, 0x1 ;  /* 0x0000000100027802 */ /* 0x000fe20000000f00 */
[----:B------:R-:W-:Y:S01]  /*171c0*/  IMAD.MOV.U32 R183, RZ, RZ, R128 ;  /* 0x000000ffffb77224 */ /* 0x000fe200078e0080 */
[----:B------:R-:W-:Y:S01]  /*171d0*/  MOV R3, 0x17200 ;  /* 0x0001720000037802 */ /* 0x000fe20000000f00 */
[----:B------:R-:W-:Y:S02]  /*171e0*/  IMAD.MOV.U32 R184, RZ, RZ, 0x1c1f ;  /* 0x00001c1fffb87424 */ /* 0x000fe400078e00ff */
[----:B-1----:R-:W-:Y:S05]  /*171f0*/  CALL.REL.NOINC `($__internal_61_$__cuda_sm70_shflsync_idx_p) ;  /* 0x000011c000007944 */ /* 0x002fea0003c00000 */
[----:B------:R-:W-:Y:S01]  /*17200*/  MOV R3, R184 ;  /* 0x000000b800037202 */ /* 0x000fe20000000f00 */
[----:B------:R-:W-:-:S05]  /*17210*/  BRA `(.L_x_3741) ;  /* 0xffff764000007947 */ /* 0x000fca000383ffff */
.L_x_3641:
[----:B------:R-:W-:Y:S02]  /*17220*/  MOV R0, 0x2 ;  /* 0x0000000200007802 */ /* 0x000fe40000000f00 */
[----:B------:R-:W-:Y:S02]  /*17230*/  MOV R2, 0x17250 ;  /* 0x0001725000027802 */ /* 0x000fe40000000f00 */
[----:B------:R-:W-:Y:S05]  /*17240*/  CALL.REL.NOINC `($__internal_60_$__cuda_sm70_shflsync_bfly_p) ;  /* 0x0000111000007944 */ /* 0x000fea0003c00000 */
[----:B------:R-:W-:-:S05]  /*17250*/  BRA `(.L_x_3742) ;  /* 0xffff7d0000007947 */ /* 0x000fca000383ffff */
.L_x_3642:
        /* <DEDUP_REMOVED lines=10> */
[----:B------:R-:W-:Y:S03]  /*17300*/  MOV R2, 0x17330 ;  /* 0x0001733000027802 */ /* 0x000fe60000000f00 */
[----:B------:R-:W-:Y:S02]  /*17310*/  IMAD.MOV.U32 R128, RZ, RZ, R4 ;  /* 0x000000ffff807224 */ /* 0x000fe400078e0004 */
[----:B------:R-:W-:Y:S05]  /*17320*/  CALL.REL.NOINC `($__internal_60_$__cuda_sm70_shflsync_bfly_p) ;  /* 0x0000103000007944 */ /* 0x000fea0003c00000 */
[----:B------:R-:W-:-:S05]  /*17330*/  BRA `(.L_x_3743) ;  /* 0xffff7c9000007947 */ /* 0x000fca000383ffff */
.L_x_3644:
[----:B------:R-:W-:Y:S01]  /*17340*/  IMAD.MOV.U32 R128, RZ, RZ, R187 ;  /* 0x000000ffff807224 */ /* 0x000fe200078e00bb */
[----:B------:R-:W-:-:S02]  /*17350*/  MOV R0, 0x2 ;  /* 0x0000000200007802 */ /* 0x000fc40000000f00 */
[----:B------:R-:W-:Y:S02]  /*17360*/  MOV R2, 0x17380 ;  /* 0x0001738000027802 */ /* 0x000fe40000000f00 */
[----:B------:R-:W-:Y:S05]  /*17370*/  CALL.REL.NOINC `($__internal_60_$__cuda_sm70_shflsync_bfly_p) ;  /* 0x00000fe000007944 */ /* 0x000fea0003c00000 */
[----:B------:R-:W-:Y:S05]  /*17380*/  BRA `(.L_x_3744) ;  /* 0xffff93e000007947 */ /* 0x000fea000383ffff */
.L_x_3645:
[----:B------:R-:W-:Y:S01]  /*17390*/  IMAD.MOV.U32 R128, RZ, RZ, R4 ;  /* 0x000000ffff807224 */ /* 0x000fe200078e0004 */
[----:B------:R-:W-:Y:S02]  /*173a0*/  MOV R0, 0x1 ;  /* 0x0000000100007802 */ /* 0x000fe40000000f00 */
[----:B------:R-:W-:Y:S02]  /*173b0*/  MOV R2, 0x173d0 ;  /* 0x000173d000027802 */ /* 0x000fe40000000f00 */
[----:B-1----:R-:W-:Y:S05]  /*173c0*/  CALL.REL.NOINC `($__internal_60_$__cuda_sm70_shflsync_bfly_p) ;  /* 0x00000f9000007944 */ /* 0x002fea0003c00000 */
[----:B------:R-:W-:Y:S01]  /*173d0*/  FADD.FTZ R4, R4, R0 ;  /* 0x0000000004047221 */ /* 0x000fe20000010000 */
[----:B------:R-:W-:Y:S02]  /*173e0*/  MOV R128, R190 ;  /* 0x000000be00807202 */ /* 0x000fe40000000f00 */
[----:B------:R-:W-:Y:S02]  /*173f0*/  MOV R0, 0x2 ;  /* 0x0000000200007802 */ /* 0x000fe40000000f00 */
[----:B------:R-:W-:Y:S02]  /*17400*/  MOV R2, 0x17420 ;  /* 0x0001742000027802 */ /* 0x000fe40000000f00 */
[----:B------:R-:W-:Y:S05]  /*17410*/  CALL.REL.NOINC `($__internal_60_$__cuda_sm70_shflsync_bfly_p) ;  /* 0x00000f4000007944 */ /* 0x000fea0003c00000 */
[----:B------:R-:W-:Y:S01]  /*17420*/  FADD.FTZ R5, R190, R0 ;  /* 0x00000000be057221 */ /* 0x000fe20000010000 */
[----:B------:R-:W-:Y:S02]  /*17430*/  MOV R0, 0x1 ;  /* 0x0000000100007802 */ /* 0x000fe40000000f00 */
[----:B------:R-:W-:-:S02]  /*17440*/  MOV R2, 0x17470 ;  /* 0x0001747000027802 */ /* 0x000fc40000000f00 */
[----:B------:R-:W-:Y:S02]  /*17450*/  MOV R128, R5 ;  /* 0x0000000500807202 */ /* 0x000fe40000000f00 */
[----:B------:R-:W-:Y:S05]  /*17460*/  CALL.REL.NOINC `($__internal_60_$__cuda_sm70_shflsync_bfly_p) ;  /* 0x00000ef000007944 */ /* 0x000fea0003c00000 */
[----:B------:R-:W-:Y:S01]  /*17470*/  MOV R3, R0 ;  /* 0x0000000000037202 */ /* 0x000fe20000000f00 */
[----:B------:R-:W-:Y:S05]  /*17480*/  BRA `(.L_x_3745) ;  /* 0xffff935000007947 */ /* 0x000fea000383ffff */
.L_x_3652:
[----:B--234-:R-:W-:Y:S01]  /*17490*/  IMAD.MOV.U32 R183, RZ, RZ, R9 ;  /* 0x000000ffffb77224 */ /* 0x01cfe200078e0009 */
[----:B------:R-:W-:Y:S01]  /*174a0*/  MOV R2, RZ ;  /* 0x000000ff00027202 */ /* 0x000fe20000000f00 */
[----:B------:R-:W-:Y:S01]  /*174b0*/  IMAD.MOV.U32 R184, RZ, RZ, 0x181f ;  /* 0x0000181fffb87424 */ /* 0x000fe200078e00ff */
[----:B------:R-:W-:Y:S02]  /*174c0*/  MOV R3, 0x174e0 ;  /* 0x000174e000037802 */ /* 0x000fe40000000f00 */
[----:B-1----:R-:W-:Y:S05]  /*174d0*/  CALL.REL.NOINC `($__internal_61_$__cuda_sm70_shflsync_idx_p) ;  /* 0x00000ee000007944 */ /* 0x002fea0003c00000 */
[----:B------:R-:W-:Y:S01]  /*174e0*/  MOV R8, R184 ;  /* 0x000000b800087202 */ /* 0x000fe20000000f00 */
[----:B------:R-:W-:Y:S05]  /*174f0*/  BRA `(.L_x_3746) ;  /* 0xffffaa5000007947 */ /* 0x000fea000383ffff */
.L_x_3653:
[----:B------:R-:W-:Y:S01]  /*17500*/  IMAD.MOV.U32 R183, RZ, RZ, R11 ;  /* 0x000000ffffb77224 */ /* 0x000fe200078e000b */
[----:B------:R-:W-:Y:S01]  /*17510*/  MOV R2, RZ ;  /* 0x000000ff00027202 */ /* 0x000fe20000000f00 */
[----:B------:R-:W-:Y:S01]  /*17520*/  IMAD.MOV.U32 R184, RZ, RZ, 0x181f ;  /* 0x0000181fffb87424 */ /* 0x000fe200078e00ff */
[----:B------:R-:W-:Y:S02]  /*17530*/  MOV R3, 0x17550 ;  /* 0x0001755000037802 */ /* 0x000fe40000000f00 */
[----:B-123--:R-:W-:Y:S05]  /*17540*/  CALL.REL.NOINC `($__internal_61_$__cuda_sm70_shflsync_idx_p) ;  /* 0x00000e7000007944 */ /* 0x00efea0003c00000 */
[----:B------:R-:W-:Y:S01]  /*17550*/  MOV R0, R184 ;  /* 0x000000b800007202 */ /* 0x000fe20000000f00 */
[----:B------:R-:W-:Y:S05]  /*17560*/  BRA `(.L_x_3747) ;  /* 0xffffaa0000007947 */ /* 0x000fea000383ffff */
.L_x_3656:
[----:B------:R-:W-:Y:S01]  /*17570*/  IMAD.MOV.U32 R183, RZ, RZ, R9 ;  /* 0x000000ffffb77224 */ /* 0x000fe200078e0009 */
[----:B--2---:R-:W-:Y:S01]  /*17580*/  MOV R2, 0x1 ;  /* 0x0000000100027802 */ /* 0x004fe20000000f00 */
[----:B------:R-:W-:Y:S01]  /*17590*/  IMAD.MOV.U32 R184, RZ, RZ, 0x181f ;  /* 0x0000181fffb87424 */ /* 0x000fe200078e00ff */
[----:B------:R-:W-:-:S02]  /*175a0*/  MOV R3, 0x175c0 ;  /* 0x000175c000037802 */ /* 0x000fc40000000f00 */
[----:B-1-34-:R-:W-:Y:S05]  /*175b0*/  CALL.REL.NOINC `($__internal_61_$__cuda_sm70_shflsync_idx_p) ;  /* 0x00000e0000007944 */ /* 0x01afea0003c00000 */
        /* <DEDUP_REMOVED lines=8> */
.L_x_3659:
[----:B------:R-:W-:Y:S01]  /*17640*/  IMAD.MOV.U32 R183, RZ, RZ, R9 ;  /* 0x000000ffffb77224 */ /* 0x000fe200078e0009 */
[----:B--2---:R-:W-:Y:S01]  /*17650*/  MOV R2, 0x2 ;  /* 0x0000000200027802 */ /* 0x004fe20000000f00 */
[----:B------:R-:W-:Y:S01]  /*17660*/  IMAD.MOV.U32 R184, RZ, RZ, 0x181f ;  /* 0x0000181fffb87424 */ /* 0x000fe200078e00ff */
[----:B------:R-:W-:Y:S02]  /*17670*/  MOV R3, 0x17690 ;  /* 0x0001769000037802 */ /* 0x000fe40000000f00 */
[----:B-1-34-:R-:W-:Y:S05]  /*17680*/  CALL.REL.NOINC `($__internal_61_$__cuda_sm70_shflsync_idx_p) ;  /* 0x00000d3000007944 */ /* 0x01afea0003c00000 */
[----:B------:R-:W-:Y:S01]  /*17690*/  MOV R8, R184 ;  /* 0x000000b800087202 */ /* 0x000fe20000000f00 */
[----:B------:R-:W-:Y:S05]  /*176a0*/  BRA `(.L_x_3749) ;  /* 0xffffab9000007947 */ /* 0x000fea000383ffff */
.L_x_3660:
[----:B------:R-:W-:Y:S01]  /*176b0*/  IMAD.MOV.U32 R183, RZ, RZ, R11 ;  /* 0x000000ffffb77224 */ /* 0x000fe200078e000b */
[----:B--2---:R-:W-:Y:S01]  /*176c0*/  MOV R2, 0x2 ;  /* 0x0000000200027802 */ /* 0x004fe20000000f00 */
[----:B------:R-:W-:Y:S01]  /*176d0*/  IMAD.MOV.U32 R184, RZ, RZ, 0x181f ;  /* 0x0000181fffb87424 */ /* 0x000fe200078e00ff */
[----:B------:R-:W-:Y:S02]  /*176e0*/  MOV R3, 0x17700 ;  /* 0x0001770000037802 */ /* 0x000fe40000000f00 */
[----:B-1-34-:R-:W-:Y:S05]  /*176f0*/  CALL.REL.NOINC `($__internal_61_$__cuda_sm70_shflsync_idx_p) ;  /* 0x00000cc000007944 */ /* 0x01afea0003c00000 */
[----:B------:R-:W-:Y:S01]  /*17700*/  MOV R0, R184 ;  /* 0x000000b800007202 */ /* 0x000fe20000000f00 */
[----:B------:R-:W-:Y:S05]  /*17710*/  BRA `(.L_x_3750) ;  /* 0xffffab4000007947 */ /* 0x000fea000383ffff */
.L_x_3663:
[----:B------:R-:W-:Y:S01]  /*17720*/  IMAD.MOV.U32 R183, RZ, RZ, R9 ;  /* 0x000000ffffb77224 */ /* 0x000fe200078e0009 */
[----:B---3--:R-:W-:Y:S01]  /*17730*/  MOV R2, 0x3 ;  /* 0x0000000300027802 */ /* 0x008fe20000000f00 */
        /* <DEDUP_REMOVED lines=11> */
.L_x_3665:
[----:B------:R-:W-:Y:S01]  /*177f0*/  IMAD.MOV.U32 R183, RZ, RZ, R5 ;  /* 0x000000ffffb77224 */ /* 0x000fe200078e0005 */
[----:B------:R-:W-:Y:S01]  /*17800*/  MOV R2, RZ ;  /* 0x000000ff00027202 */ /* 0x000fe20000000f00 */
[----:B------:R-:W-:Y:S01]  /*17810*/  IMAD.MOV.U32 R184, RZ, RZ, 0x1c1f ;  /* 0x00001c1fffb87424 */ /* 0x000fe200078e00ff */
[----:B------:R-:W-:Y:S02]  /*17820*/  MOV R3, 0x17840 ;  /* 0x0001784000037802 */ /* 0x000fe40000000f00 */
[----:B------:R-:W-:Y:S05]  /*17830*/  CALL.REL.NOINC `($__internal_61_$__cuda_sm70_shflsync_idx_p) ;  /* 0x00000b8000007944 */ /* 0x000fea0003c00000 */
[----:B------:R-:W-:Y:S01]  /*17840*/  MOV R4, R184 ;  /* 0x000000b800047202 */ /* 0x000fe20000000f00 */
[----:B------:R-:W-:Y:S05]  /*17850*/  BRA `(.L_x_3752) ;  /* 0xffffaeb000007947 */ /* 0x000fea000383ffff */
.L_x_3666:
[----:B------:R-:W-:Y:S01]  /*17860*/  IMAD.MOV.U32 R183, RZ, RZ, R12 ;  /* 0x000000ffffb77224 */ /* 0x000fe200078e000c */
[----:B------:R-:W-:Y:S01]  /*17870*/  MOV R2, RZ ;  /* 0x000000ff00027202 */ /* 0x000fe20000000f00 */
[----:B------:R-:W-:Y:S01]  /*17880*/  IMAD.MOV.U32 R184, RZ, RZ, 0x1c1f ;  /* 0x00001c1fffb87424 */ /* 0x000fe200078e00ff */
[----:B------:R-:W-:Y:S02]  /*17890*/  MOV R3, 0x178b0 ;  /* 0x000178b000037802 */ /* 0x000fe40000000f00 */
[----:B-12---:R-:W-:Y:S05]  /*178a0*/  CALL.REL.NOINC `($__internal_61_$__cuda_sm70_shflsync_idx_p) ;  /* 0x00000b1000007944 */ /* 0x006fea0003c00000 */
[----:B------:R-:W-:Y:S01]  /*178b0*/  MOV R0, R184 ;  /* 0x000000b800007202 */ /* 0x000fe20000000f00 */
[----:B------:R-:W-:Y:S05]  /*178c0*/  BRA `(.L_x_3753) ;  /* 0xffffae6000007947 */ /* 0x000fea000383ffff */
.L_x_3669:
[----:B------:R-:W-:Y:S01]  /*178d0*/  IMAD.MOV.U32 R183, RZ, RZ, R5 ;  /* 0x000000ffffb77224 */ /* 0x000fe200078e0005 */
[----:B----4-:R-:W-:Y:S01]  /*178e0*/  MOV R2, 0x1 ;  /* 0x0000000100027802 */ /* 0x010fe20000000f00 */
[----:B------:R-:W-:Y:S01]  /*178f0*/  IMAD.MOV.U32 R184, RZ, RZ, 0x1c1f ;  /* 0x00001c1fffb87424 */ /* 0x000fe200078e00ff */
[----:B------:R-:W-:-:S02]  /*17900*/  MOV R3, 0x17920 ;  /* 0x0001792000037802 */ /* 0x000fc40000000f00 */
[----:B-123--:R-:W-:Y:S05]  /*17910*/  CALL.REL.NOINC `($__internal_61_$__cuda_sm70_shflsync_idx_p) ;  /* 0x00000aa000007944 */ /* 0x00efea0003c00000 */
        /* <DEDUP_REMOVED lines=8> */
.L_x_3673:
[----:B------:R-:W-:Y:S01]  /*179a0*/  IMAD.MOV.U32 R183, RZ, RZ, R9 ;  /* 0x000000ffffb77224 */ /* 0x000fe200078e0009 */
[----:B------:R-:W-:Y:S01]  /*179b0*/  MOV R2, RZ ;  /* 0x000000ff00027202 */ /* 0x000fe20000000f00 */
[----:B------:R-:W-:Y:S01]  /*179c0*/  IMAD.MOV.U32 R184, RZ, RZ, 0x181f ;  /* 0x0000181fffb87424 */ /* 0x000fe200078e00ff */
[----:B------:R-:W-:Y:S02]  /*179d0*/  MOV R3, 0x179f0 ;  /* 0x000179f000037802 */ /* 0x000fe40000000f00 */
[----:B------:R-:W-:Y:S05]  /*179e0*/  CALL.REL.NOINC `($__internal_61_$__cuda_sm70_shflsync_idx_p) ;  /* 0x000009d000007944 */ /* 0x000fea0003c00000 */
[----:B------:R-:W-:Y:S01]  /*179f0*/  MOV R8, R184 ;  /* 0x000000b800087202 */ /* 0x000fe20000000f00 */
[----:B------:R-:W-:Y:S05]  /*17a00*/  BRA `(.L_x_3755) ;  /* 0xffffc49000007947 */ /* 0x000fea000383ffff */
.L_x_3674:
[----:B------:R-:W-:Y:S01]  /*17a10*/  IMAD.MOV.U32 R183, RZ, RZ, R12 ;  /* 0x000000ffffb77224 */ /* 0x000fe200078e000c */
[----:B------:R-:W-:Y:S01]  /*17a20*/  MOV R2, RZ ;  /* 0x000000ff00027202 */ /* 0x000fe20000000f00 */
[----:B------:R-:W-:Y:S01]  /*17a30*/  IMAD.MOV.U32 R184, RZ, RZ, 0x181f ;  /* 0x0000181fffb87424 */ /* 0x000fe200078e00ff */
[----:B------:R-:W-:Y:S02]  /*17a40*/  MOV R3, 0x17a60 ;  /* 0x00017a6000037802 */ /* 0x000fe40000000f00 */
[----:B-12---:R-:W-:Y:S05]  /*17a50*/  CALL.REL.NOINC `($__internal_61_$__cuda_sm70_shflsync_idx_p) ;  /* 0x0000096000007944 */ /* 0x006fea0003c00000 */
[----:B------:R-:W-:Y:S01]  /*17a60*/  MOV R0, R184 ;  /* 0x000000b800007202 */ /* 0x000fe20000000f00 */
[----:B------:R-:W-:Y:S05]  /*17a70*/  BRA `(.L_x_3756) ;  /* 0xffffc44000007947 */ /* 0x000fea000383ffff */
.L_x_3677:
        /* <DEDUP_REMOVED lines=13> */
.L_x_3680:
[----:B------:R-:W-:Y:S01]  /*17b50*/  IMAD.MOV.U32 R183, RZ, RZ, R9 ;  /* 0x000000ffffb77224 */ /* 0x000fe200078e0009 */
[----:B-1----:R-:W-:Y:S01]  /*17b60*/  MOV R2, 0x2 ;  /* 0x0000000200027802 */ /* 0x002fe20000000f00 */
[----:B------:R-:W-:Y:S01]  /*17b70*/  IMAD.MOV.U32 R184, RZ, RZ, 0x181f ;  /* 0x0000181fffb87424 */ /* 0x000fe200078e00ff */
[----:B------:R-:W-:Y:S02]  /*17b80*/  MOV R3, 0x17ba0 ;  /* 0x00017ba000037802 */ /* 0x000fe40000000f00 */
[----:B--234-:R-:W-:Y:S05]  /*17b90*/  CALL.REL.NOINC `($__internal_61_$__cuda_sm70_shflsync_idx_p) ;  /* 0x0000082000007944 */ /* 0x01cfea0003c00000 */
[----:B------:R-:W-:Y:S01]  /*17ba0*/  MOV R8, R184 ;  /* 0x000000b800087202 */ /* 0x000fe20000000f00 */
[----:B------:R-:W-:Y:S05]  /*17bb0*/  BRA `(.L_x_3758) ;  /* 0xffffc5e000007947 */ /* 0x000fea000383ffff */
.L_x_3681:
[----:B------:R-:W-:Y:S01]  /*17bc0*/  IMAD.MOV.U32 R183, RZ, RZ, R12 ;  /* 0x000000ffffb77224 */ /* 0x000fe200078e000c */
[----:B------:R-:W-:Y:S01]  /*17bd0*/  MOV R2, 0x2 ;  /* 0x0000000200027802 */ /* 0x000fe20000000f00 */
[----:B------:R-:W-:Y:S01]  /*17be0*/  IMAD.MOV.U32 R184, RZ, RZ, 0x181f ;  /* 0x0000181fffb87424 */ /* 0x000fe200078e00ff */
[----:B------:R-:W-:Y:S02]  /*17bf0*/  MOV R3, 0x17c10 ;  /* 0x00017c1000037802 */ /* 0x000fe40000000f00 */
[----:B-1234-:R-:W-:Y:S05]  /*17c00*/  CALL.REL.NOINC `($__internal_61_$__cuda_sm70_shflsync_idx_p) ;  /* 0x000007b000007944 */ /* 0x01efea0003c00000 */
[----:B------:R-:W-:Y:S01]  /*17c10*/  MOV R0, R184 ;  /* 0x000000b800007202 */ /* 0x000fe20000000f00 */
[----:B------:R-:W-:Y:S05]  /*17c20*/  BRA `(.L_x_3759) ;  /* 0xffffc59000007947 */ /* 0x000fea000383ffff */
.L_x_3684:
[----:B------:R-:W-:Y:S01]  /*17c30*/  IMAD.MOV.U32 R183, RZ, RZ, R9 ;  /* 0x000000ffffb77224 */ /* 0x000fe200078e0009 */
[----:B-1----:R-:W-:Y:S01]  /*17c40*/  MOV R2, 0x3 ;  /* 0x0000000300027802 */ /* 0x002fe20000000f00 */
[----:B------:R-:W-:Y:S01]  /*17c50*/  IMAD.MOV.U32 R184, RZ, RZ, 0x181f ;  /* 0x0000181fffb87424 */ /* 0x000fe200078e00ff */
[----:B------:R-:W-:-:S02]  /*17c60*/  MOV R3, 0x17c80 ;  /* 0x00017c8000037802 */ /* 0x000fc40000000f00 */
[----:B--234-:R-:W-:Y:S05]  /*17c70*/  CALL.REL.NOINC `($__internal_61_$__cuda_sm70_shflsync_idx_p) ;  /* 0x0000074000007944 */ /* 0x01cfea0003c00000 */
        /* <DEDUP_REMOVED lines=8> */
.L_x_3686:
[----:B------:R-:W-:Y:S01]  /*17d00*/  IMAD.MOV.U32 R183, RZ, RZ, R82 ;  /* 0x000000ffffb77224 */ /* 0x000fe200078e0052 */
[----:B------:R-:W-:Y:S01]  /*17d10*/  MOV R2, RZ ;  /* 0x000000ff00027202 */ /* 0x000fe20000000f00 */
[----:B------:R-:W-:Y:S01]  /*17d20*/  IMAD.MOV.U32 R184, RZ, RZ, 0x1f ;  /* 0x0000001fffb87424 */ /* 0x000fe200078e00ff */
[----:B------:R-:W-:Y:S02]  /*17d30*/  MOV R3, 0x17d50 ;  /* 0x00017d5000037802 */ /* 0x000fe40000000f00 */
[----:B------:R-:W-:Y:S05]  /*17d40*/  CALL.REL.NOINC `($__internal_61_$__cuda_sm70_shflsync_idx_p) ;  /* 0x0000067000007944 */ /* 0x000fea0003c00000 */
[----:B------:R-:W-:Y:S01]  /*17d50*/  MOV R9, R184 ;  /* 0x000000b800097202 */ /* 0x000fe20000000f00 */
[----:B------:R-:W-:Y:S05]  /*17d60*/  BRA `(.L_x_3761) ;  /* 0xffffc7b000007947 */ /* 0x000fea000383ffff */
.L_x_3687:
[----:B------:R-:W-:Y:S01]  /*17d70*/  IMAD.MOV.U32 R183, RZ, RZ, R82 ;  /* 0x000000ffffb77224 */ /* 0x000fe200078e0052 */
[----:B------:R-:W-:Y:S01]  /*17d80*/  MOV R2, 0x1 ;  /* 0x0000000100027802 */ /* 0x000fe20000000f00 */
[----:B------:R-:W-:Y:S01]  /*17d90*/  IMAD.MOV.U32 R184, RZ, RZ, 0x1f ;  /* 0x0000001fffb87424 */ /* 0x000fe200078e00ff */
[----:B------:R-:W-:Y:S02]  /*17da0*/  MOV R3, 0x17dc0 ;  /* 0x00017dc000037802 */ /* 0x000fe40000000f00 */
[----:B-12---:R-:W-:Y:S05]  /*17db0*/  CALL.REL.NOINC `($__internal_61_$__cuda_sm70_shflsync_idx_p) ;  /* 0x0000060000007944 */ /* 0x006fea0003c00000 */
[----:B------:R-:W-:Y:S01]  /*17dc0*/  MOV R8, R184 ;  /* 0x000000b800087202 */ /* 0x000fe20000000f00 */
[----:B------:R-:W-:Y:S05]  /*17dd0*/  BRA `(.L_x_3762) ;  /* 0xffffc76000007947 */ /* 0x000fea000383ffff */
.L_x_3688:
[----:B------:R-:W-:Y:S02]  /*17de0*/  MOV R2, 0x1 ;  /* 0x0000000100027802 */ /* 0x000fe40000000f00 */
[----:B------:R-:W-:-:S02]  /*17df0*/  MOV R3, 0x17e10 ;  /* 0x00017e1000037802 */ /* 0x000fc40000000f00 */
[----:B-1234-:R-:W-:Y:S05]  /*17e00*/  CALL.REL.NOINC `($__internal_62_$__cuda_sm70_shflsync_up_p) ;  /* 0x0000061000007944 */ /* 0x01efea0003c00000 */
[----:B------:R-:W-:Y:S05]  /*17e10*/  BRA `(.L_x_3763) ;  /* 0xffffc84000007947 */ /* 0x000fea000383ffff */
.L_x_3689:
[----:B------:R-:W-:Y:S02]  /*17e20*/  MOV R2, 0x2 ;  /* 0x0000000200027802 */ /* 0x000fe40000000f00 */
[----:B------:R-:W-:-:S02]  /*17e30*/  MOV R3, 0x17e50 ;  /* 0x00017e5000037802 */ /* 0x000fc40000000f00 */
[----:B--2-4-:R-:W-:Y:S05]  /*17e40*/  CALL.REL.NOINC `($__internal_62_$__cuda_sm70_shflsync_up_p) ;  /* 0x000005d000007944 */ /* 0x014fea0003c00000 */
        /* <DEDUP_REMOVED lines=24> */
.L_x_3693:
[----:B------:R-:W-:Y:S02]  /*17fd0*/  MOV R2, 0x1 ;  /* 0x0000000100027802 */ /* 0x000fe40000000f00 */
[----:B------:R-:W-:Y:S02]  /*17fe0*/  MOV R3, 0x18000 ;  /* 0x0001800000037802 */ /* 0x000fe40000000f00 */
[----:B------:R-:W-:Y:S05]  /*17ff0*/  CALL.REL.NOINC `($__internal_62_$__cuda_sm70_shflsync_up_p) ;  /* 0x0000042000007944 */ /* 0x000fea0003c00000 */
[----:B------:R-:W-:Y:S01]  /*18000*/  MOV R2, R4 ;  /* 0x0000000400027202 */ /* 0x000fe20000000f00 */
[----:B------:R-:W-:Y:S05]  /*18010*/  BRA `(.L_x_3765) ;  /* 0xffffc89000007947 */ /* 0x000fea000383ffff */
.L_x_3694:
[----:B------:R-:W-:Y:S02]  /*18020*/  MOV R2, 0x2 ;  /* 0x0000000200027802 */ /* 0x000fe40000000f00 */
[----:B------:R-:W-:Y:S02]  /*18030*/  MOV R3, 0x18050 ;  /* 0x0001805000037802 */ /* 0x000fe40000000f00 */
        /* <DEDUP_REMOVED lines=25> */
.L_x_3696:
[----:B------:R-:W-:Y:S02]  /*181d0*/  SEL R0, RZ, 0x1, P0 ;  /* 0x00000001ff007807 */ /* 0x000fe40000000000 */
[----:B------:R-:W-:Y:S02]  /*181e0*/  MOV R2, 0x18200 ;  /* 0x0001820000027802 */ /* 0x000fe40000000f00 */
[----:B-1----:R-:W-:Y:S05]  /*181f0*/  CALL.REL.NOINC `($__internal_63_$__cuda_sm70_votesync_ballot) ;  /* 0x0000029000007944 */ /* 0x002fea0003c00000 */
[----:B------:R-:W-:Y:S01]  /*18200*/  MOV R5, R0 ;  /* 0x0000000000057202 */ /* 0x000fe20000000f00 */
[----:B------:R-:W-:Y:S05]  /*18210*/  BRA `(.L_x_3767) ;  /* 0xffffc82000007947 */ /* 0x000fea000383ffff */
.L_x_3697:
[----:B------:R-:W-:Y:S01]  /*18220*/  IMAD.MOV.U32 R183, RZ, RZ, R6 ;  /* 0x000000ffffb77224 */ /* 0x000fe200078e0006 */
[----:B------:R-:W-:Y:S01]  /*18230*/  MOV R2, R0 ;  /* 0x0000000000027202 */ /* 0x000fe20000000f00 */
[----:B------:R-:W-:Y:S01]  /*18240*/  IMAD.MOV.U32 R184, RZ, RZ, 0x1f ;  /* 0x0000001fffb87424 */ /* 0x000fe200078e00ff */
[----:B------:R-:W-:Y:S02]  /*18250*/  MOV R3, 0x18270 ;  /* 0x0001827000037802 */ /* 0x000fe40000000f00 */
[----:B-1----:R-:W-:Y:S05]  /*18260*/  CALL.REL.NOINC `($__internal_61_$__cuda_sm70_shflsync_idx_p) ;  /* 0x0000015000007944 */ /* 0x002fea0003c00000 */
[----:B------:R-:W-:Y:S01]  /*18270*/  IMAD.MOV.U32 R10, RZ, RZ, R184 ;  /* 0x000000ffff0a7224 */ /* 0x000fe200078e00b8 */
[----:B------:R-:W-:Y:S01]  /*18280*/  MOV R2, R0 ;  /* 0x0000000000027202 */ /* 0x000fe20000000f00 */
[----:B------:R-:W-:Y:S01]  /*18290*/  IMAD.MOV.U32 R183, RZ, RZ, R7 ;  /* 0x000000ffffb77224 */ /* 0x000fe200078e0007 */
[----:B------:R-:W-:-:S02]  /*182a0*/  MOV R184, 0x1f ;  /* 0x0000001f00b87802 */ /* 0x000fc40000000f00 */
[----:B------:R-:W-:Y:S02]  /*182b0*/  MOV R3, 0x182d0 ;  /* 0x000182d000037802 */ /* 0x000fe40000000f00 */
[----:B------:R-:W-:Y:S05]  /*182c0*/  CALL.REL.NOINC `($__internal_61_$__cuda_sm70_shflsync_idx_p) ;  /* 0x000000f000007944 */ /* 0x000fea0003c00000 */
[----:B------:R-:W-:Y:S01]  /*182d0*/  MOV R7, R184 ;  /* 0x000000b800077202 */ /* 0x000fe20000000f00 */
[----:B------:R-:W-:Y:S05]  /*182e0*/  BRA `(.L_x_3768) ;  /* 0xffffc7a000007947 */ /* 0x000fea000383ffff */
.L_x_3700:
[----:B------:R-:W-:Y:S01]  /*182f0*/  IMAD.MOV.U32 R183, RZ, RZ, R4 ;  /* 0x000000ffffb77224 */ /* 0x000fe200078e0004 */
[----:B------:R-:W-:Y:S01]  /*18300*/  MOV R2, R0 ;  /* 0x0000000000027202 */ /* 0x000fe20000000f00 */
[----:B------:R-:W-:Y:S01]  /*18310*/  IMAD.MOV.U32 R184, RZ, RZ, 0x1f ;  /* 0x0000001fffb87424 */ /* 0x000fe200078e00ff */
[----:B------:R-:W-:Y:S02]  /*18320*/  MOV R3, 0x18340 ;  /* 0x0001834000037802 */ /* 0x000fe40000000f00 */
[----:B-1-34-:R-:W-:Y:S05]  /*18330*/  CALL.REL.NOINC `($__internal_61_$__cuda_sm70_shflsync_idx_p) ;  /* 0x0000008000007944 */ /* 0x01afea0003c00000 */
[----:B------:R-:W-:Y:S01]  /*18340*/  MOV R11, R184 ;  /* 0x000000b8000b7202 */ /* 0x000fe20000000f00 */
[----:B------:R-:W-:Y:S05]  /*18350*/  BRA `(.L_x_3699) ;  /* 0xffffc79000007947 */ /* 0x000fea000383ffff */
        .weak           $__internal_60_$__cuda_sm70_shflsync_bfly_p
        .type           $__internal_60_$__cuda_sm70_shflsync_bfly_p,@function
        .size           $__internal_60_$__cuda_sm70_shflsync_bfly_p,($__internal_61_$__cuda_sm70_shflsync_idx_p - $__internal_60_$__cuda_sm70_shflsync_bfly_p)
$__internal_60_$__cuda_sm70_shflsync_bfly_p:
[----:B------:R-:W-:Y:S02]  /*18360*/  MOV R137, 0xffffffff ;  /* 0xffffffff00897802 */ /* 0x000fe40000000f00 */
[----:B------:R-:W-:Y:S02]  /*18370*/  MOV R3, 0x1f ;  /* 0x0000001f00037802 */ /* 0x000fe40000000f00 */
[----:B------:R-:W-:Y:S04]  /*18380*/  WARPSYNC R137 ;  /* 0x0000008900007348 */ /* 0x000fe80003800000 */
[----:B------:R1:W2:Y:S02]  /*18390*/  SHFL.BFLY PT, R0, R128, R0, R3 ;  /* 0x0c00000080007389 */ /* 0x0002a400000e0003 */
[----:B-1----:R-:W-:-:S04]  /*183a0*/  MOV R3, 0x0 ;  /* 0x0000000000037802 */ /* 0x002fc80000000f00 */
[----:B--2---:R-:W-:Y:S05]  /*183b0*/  RET.REL.NODEC R2 `(_ZN7cutlass13device_kernelIN5flash19enable_sm80_to_sm89INS1_16FlashAttnFwdSm80INS1_25CollectiveMainloopFwdSm80ILi8ELi1ELb0EN4cute5tupleIJNS5_1CILi128EEENS7_ILi64EEENS7_ILi192EEEEEELi192ENS_6half_tEfNS_4arch4Sm80ELb0ELb1ELb0ELb1ELb1ELb0ELb1ELb1EEENS1_21CollectiveEpilogueFwdINS6_IJS8_SA_S9_EEENS6_IJNS7_ILi1EEESI_SI_EEESC_SE_Li256ELb1ELb1ELb1ELb0EEENS1_36VarlenDynamicPersistentTileSchedulerILi128ELi64ELi256ELi256ELb1ELb1ELb0ELb1ELb0ELb1EEEEEEEEEvNT_6ParamsE) ;  /* 0xfffe7c4002007950 */ /* 0x004fea0003c3ffff */
        .weak           $__internal_61_$__cuda_sm70_shflsync_idx_p
        .type           $__internal_61_$__cuda_sm70_shflsync_idx_p,@function
        .size           $__internal_61_$__cuda_sm70_shflsync_idx_p,($__internal_62_$__cuda_sm70_shflsync_up_p - $__internal_61_$__cuda_sm70_shflsync_idx_p)
$__internal_61_$__cuda_sm70_shflsync_idx_p:
[----:B------:R-:W-:-:S04]  /*183c0*/  MOV R185, 0xffffffff ;  /* 0xffffffff00b97802 */ /* 0x000fc80000000f00 */
[----:B------:R-:W-:Y:S04]  /*183d0*/  WARPSYNC R185 ;  /* 0x000000b900007348 */ /* 0x000fe80003800000 */
[----:B------:R1:W2:Y:S02]  /*183e0*/  SHFL.IDX PT, R184, R183, R2, R184 ;  /* 0x00000002b7b87389 */ /* 0x0002a400000e00b8 */
[----:B-1----:R-:W-:Y:S02]  /*183f0*/  MOV R2, R3 ;  /* 0x0000000300027202 */ /* 0x002fe40000000f00 */
[----:B------:R-:W-:-:S04]  /*18400*/  MOV R3, 0x0 ;  /* 0x0000000000037802 */ /* 0x000fc80000000f00 */
[----:B--2---:R-:W-:Y:S05]  /*18410*/  RET.REL.NODEC R2 `(_ZN7cutlass13device_kernelIN5flash19enable_sm80_to_sm89INS1_16FlashAttnFwdSm80INS1_25CollectiveMainloopFwdSm80ILi8ELi1ELb0EN4cute5tupleIJNS5_1CILi128EEENS7_ILi64EEENS7_ILi192EEEEEELi192ENS_6half_tEfNS_4arch4Sm80ELb0ELb1ELb0ELb1ELb1ELb0ELb1ELb1EEENS1_21CollectiveEpilogueFwdINS6_IJS8_SA_S9_EEENS6_IJNS7_ILi1EEESI_SI_EEESC_SE_Li256ELb1ELb1ELb1ELb0EEENS1_36VarlenDynamicPersistentTileSchedulerILi128ELi64ELi256ELi256ELb1ELb1ELb0ELb1ELb0ELb1EEEEEEEEEvNT_6ParamsE) ;  /* 0xfffe7be002007950 */ /* 0x004fea0003c3ffff */
        .weak           $__internal_62_$__cuda_sm70_shflsync_up_p
        .type           $__internal_62_$__cuda_sm70_shflsync_up_p,@function
        .size           $__internal_62_$__cuda_sm70_shflsync_up_p,($__internal_63_$__cuda_sm70_votesync_ballot - $__internal_62_$__cuda_sm70_shflsync_up_p)
$__internal_62_$__cuda_sm70_shflsync_up_p:
[----:B------:R-:W-:Y:S02]  /*18420*/  IMAD.MOV.U32 R4, RZ, RZ, RZ ;  /* 0x000000ffff047224 */ /* 0x000fe400078e00ff */
[----:B------:R-:W-:-:S04]  /*18430*/  IMAD.MOV.U32 R10, RZ, RZ, -0x1 ;  /* 0xffffffffff0a7424 */ /* 0x000fc800078e00ff */
[----:B------:R-:W-:Y:S04]  /*18440*/  WARPSYNC R10 ;  /* 0x0000000a00007348 */ /* 0x000fe80003800000 */
[----:B------:R1:W2:Y:S02]  /*18450*/  SHFL.UP PT, R4, R0, R2, R4 ;  /* 0x0400000200047389 */ /* 0x0002a400000e0004 */
[----:B-1----:R-:W-:Y:S02]  /*18460*/  MOV R2, R3 ;  /* 0x0000000300027202 */ /* 0x002fe40000000f00 */
[----:B------:R-:W-:-:S04]  /*18470*/  MOV R3, 0x0 ;  /* 0x0000000000037802 */ /* 0x000fc80000000f00 */
[----:B--2---:R-:W-:Y:S05]  /*18480*/  RET.REL.NODEC R2 `(_ZN7cutlass13device_kernelIN5flash19enable_sm80_to_sm89INS1_16FlashAttnFwdSm80INS1_25CollectiveMainloopFwdSm80ILi8ELi1ELb0EN4cute5tupleIJNS5_1CILi128EEENS7_ILi64EEENS7_ILi192EEEEEELi192ENS_6half_tEfNS_4arch4Sm80ELb0ELb1ELb0ELb1ELb1ELb0ELb1ELb1EEENS1_21CollectiveEpilogueFwdINS6_IJS8_SA_S9_EEENS6_IJNS7_ILi1EEESI_SI_EEESC_SE_Li256ELb1ELb1ELb1ELb0EEENS1_36VarlenDynamicPersistentTileSchedulerILi128ELi64ELi256ELi256ELb1ELb1ELb0ELb1ELb0ELb1EEEEEEEEEvNT_6ParamsE) ;  /* 0xfffe7b7002007950 */ /* 0x004fea0003c3ffff */
        .weak           $__internal_63_$__cuda_sm70_votesync_ballot
        .type           $__internal_63_$__cuda_sm70_votesync_ballot,@function
        .size           $__internal_63_$__cuda_sm70_votesync_ballot,(.L_x_6252 - $__internal_63_$__cuda_sm70_votesync_ballot)
$__internal_63_$__cuda_sm70_votesync_ballot:
[----:B------:R-:W-:Y:S01]  /*18490*/  ISETP.NE.U32.AND P0, PT, R0, 0x1, PT ;  /* 0x000000010000780c */ /* 0x000fe20003f05070 */
[----:B------:R-:W-:-:S04]  /*184a0*/  IMAD.MOV.U32 R3, RZ, RZ, -0x1 ;  /* 0xffffffffff037424 */ /* 0x000fc800078e00ff */
[----:B------:R-:W-:Y:S08]  /*184b0*/  WARPSYNC R3 ;  /* 0x0000000300007348 */ /* 0x000ff00003800000 */
[----:B------:R-:W-:-:S04]  /*184c0*/  VOTE.ANY R0, PT, !P0 ;  /* 0x0000000000007806 */ /* 0x000fc800040e0100 */
[----:B------:R-:W-:Y:S01]  /*184d0*/  LOP3.LUT R0, R0, R3, RZ, 0xc0, !PT ;  /* 0x0000000300007212 */ /* 0x000fe200078ec0ff */
[----:B------:R-:W-:-:S04]  /*184e0*/  IMAD.MOV.U32 R3, RZ, RZ, 0x0 ;  /* 0x00000000ff037424 */ /* 0x000fc800078e00ff */
[----:B------:R-:W-:Y:S05]  /*184f0*/  RET.REL.NODEC R2 `(_ZN7cutlass13device_kernelIN5flash19enable_sm80_to_sm89INS1_16FlashAttnFwdSm80INS1_25CollectiveMainloopFwdSm80ILi8ELi1ELb0EN4cute5tupleIJNS5_1CILi128EEENS7_ILi64EEENS7_ILi192EEEEEELi192ENS_6half_tEfNS_4arch4Sm80ELb0ELb1ELb0ELb1ELb1ELb0ELb1ELb1EEENS1_21CollectiveEpilogueFwdINS6_IJS8_SA_S9_EEENS6_IJNS7_ILi1EEESI_SI_EEESC_SE_Li256ELb1ELb1ELb1ELb0EEENS1_36VarlenDynamicPersistentTileSchedulerILi128ELi64ELi256ELi256ELb1ELb1ELb0ELb1ELb0ELb1EEEEEEEEEvNT_6ParamsE) ;  /* 0xfffe7b0002007950 */ /* 0x000fea0003c3ffff */
.L_x_3769:
        /* <DEDUP_REMOVED lines=16> */
.L_x_6252:


//--------------------- .text._ZN7cutlass13device_kernelIN5flash19enable_sm80_to_sm89INS1_16FlashAttnFwdSm80INS1_25CollectiveMainloopFwdSm80ILi8ELi1ELb0EN4cute5tupleIJNS5_1CILi128EEENS7_ILi64EEENS7_ILi192EEEEEELi192ENS_6half_tEfNS_4arch4Sm80ELb0ELb1ELb0ELb1ELb1ELb1ELb1ELb1EEENS1_21CollectiveEpilogueFwdINS6_IJS8_SA_S9_EEENS6_IJNS7_ILi1EEESI_SI_EEESC_SE_Li256ELb1ELb1ELb1ELb0EEENS1_36VarlenDynamicPersistentTileSchedulerILi128ELi64ELi256ELi256ELb1ELb1ELb0ELb1ELb0ELb1EEEEEEEEEvNT_6ParamsE --------------------------
	.section	.text._ZN7cutlass13device_kernelIN5flash19enable_sm80_to_sm89INS1_16FlashAttnFwdSm80INS1_25CollectiveMainloopFwdSm80ILi8ELi1ELb0EN4cute5tupleIJNS5_1CILi128EEENS7_ILi64EEENS7_ILi192EEEEEELi192ENS_6half_tEfNS_4arch4Sm80ELb0ELb1ELb0ELb1ELb1ELb1ELb1ELb1EEENS1_21CollectiveEpilogueFwdINS6_IJS8_SA_S9_EEENS6_IJNS7_ILi1EEESI_SI_EEESC_SE_Li256ELb1ELb1ELb1ELb0EEENS1_36VarlenDynamicPersistentTileSchedulerILi128ELi64ELi256ELi256ELb1ELb1ELb0ELb1ELb0ELb1EEEEEEEEEvNT_6ParamsE,"ax",@progbits
	.sectioninfo	@"SHI_REGISTERS=255"
	.align	128
.text._ZN7cutlass13device_kernelIN5flash19enable_sm80_to_sm89INS1_16FlashAttnFwdSm80INS1_25CollectiveMainloopFwdSm80ILi8ELi1ELb0EN4cute5tupleIJNS5_1CILi128EEENS7_ILi64EEENS7_ILi192EEEEEELi192ENS_6half_tEfNS_4arch4Sm80ELb0ELb1ELb0ELb1ELb1ELb1ELb1ELb1EEENS1_21CollectiveEpilogueFwdINS6_IJS8_SA_S9_EEENS6_IJNS7_ILi1EEESI_SI_EEESC_SE_Li256ELb1ELb1ELb1ELb0EEENS1_36VarlenDynamicPersistentTileSchedulerILi128ELi64ELi256ELi256ELb1ELb1ELb0ELb1ELb0ELb1EEEEEEEEEvNT_6ParamsE:
        .type           _ZN7cutlass13device_kernelIN5flash19enable_sm80_to_sm89INS1_16FlashAttnFwdSm80INS1_25CollectiveMainloopFwdSm80ILi8ELi1ELb0EN4cute5tupleIJNS5_1CILi128EEENS7_ILi64EEENS7_ILi192EEEEEELi192ENS_6half_tEfNS_4arch4Sm80ELb0ELb1ELb0ELb1ELb1ELb1ELb1ELb1EEENS1_21CollectiveEpilogueFwdINS6_IJS8_SA_S9_EEENS6_IJNS7_ILi1EEESI_SI_EEESC_SE_Li256ELb1ELb1ELb1ELb0EEENS1_36VarlenDynamicPersistentTileSchedulerILi128ELi64ELi256ELi256ELb1ELb1ELb0ELb1ELb0ELb1EEEEEEEEEvNT_6ParamsE,@function
        .size           _ZN7cutlass13device_kernelIN5flash19enable_sm80_to_sm89INS1_16FlashAttnFwdSm80INS1_25CollectiveMainloopFwdSm80ILi8ELi1ELb0EN4cute5tupleIJNS5_1CILi128EEENS7_ILi64EEENS7_ILi192EEEEEELi192ENS_6half_tEfNS_4arch4Sm80ELb0ELb1ELb0ELb1ELb1ELb1ELb1ELb1EEENS1_21CollectiveEpilogueFwdINS6_IJS8_SA_S9_EEENS6_IJNS7_ILi1EEESI_SI_EEESC_SE_Li256ELb1ELb1ELb1ELb0EEENS1_36VarlenDynamicPersistentTileSchedulerILi128ELi64ELi256ELi256ELb1ELb1ELb0ELb1ELb0ELb1EEEEEEEEEvNT_6ParamsE,(.L_x_6257 - _ZN7cutlass13device_kernelIN5flash19enable_sm80_to_sm89INS1_16FlashAttnFwdSm80INS1_25CollectiveMainloopFwdSm80ILi8ELi1ELb0EN4cute5tupleIJNS5_1CILi128EEENS7_ILi64EEENS7_ILi192EEEEEELi192ENS_6half_tEfNS_4arch4Sm80ELb0ELb1ELb0ELb1ELb1ELb1ELb1ELb1EEENS1_21CollectiveEpilogueFwdINS6_IJS8_SA_S9_EEENS6_IJNS7_ILi1EEESI_SI_EEESC_SE_Li256ELb1ELb1ELb1ELb0EEENS1_36VarlenDynamicPersistentTileSchedulerILi128ELi64ELi256ELi256ELb1ELb1ELb0ELb1ELb0ELb1EEEEEEEEEvNT_6ParamsE)
        .other          _ZN7cutlass13device_kernelIN5flash19enable_sm80_to_sm89INS1_16FlashAttnFwdSm80INS1_25CollectiveMainloopFwdSm80ILi8ELi1ELb0EN4cute5tupleIJNS5_1CILi128EEENS7_ILi64EEENS7_ILi192EEEEEELi192ENS_6half_tEfNS_4arch4Sm80ELb0ELb1ELb0ELb1ELb1ELb1ELb1ELb1EEENS1_21CollectiveEpilogueFwdINS6_IJS8_SA_S9_EEENS6_IJNS7_ILi1EEESI_SI_EEESC_SE_Li256ELb1ELb1ELb1ELb0EEENS1_36VarlenDynamicPersistentTileSchedulerILi128ELi64ELi256ELi256ELb1ELb1ELb0ELb1ELb0ELb1EEEEEEEEEvNT_6ParamsE,@"STO_CUDA_ENTRY STV_DEFAULT"
_ZN7cutlass13device_kernelIN5flash19enable_sm80_to_sm89INS1_16FlashAttnFwdSm80INS1_25CollectiveMainloopFwdSm80ILi8ELi1ELb0EN4cute5tupleIJNS5_1CILi128EEENS7_ILi64EEENS7_ILi192EEEEEELi192ENS_6half_tEfNS_4arch4Sm80ELb0ELb1ELb0ELb1ELb1ELb1ELb1ELb1EEENS1_21CollectiveEpilogueFwdINS6_IJS8_SA_S9_EEENS6_IJNS7_ILi1EEESI_SI_EEESC_SE_Li256ELb1ELb1ELb1ELb0EEENS1_36VarlenDynamicPersistentTileSchedulerILi128ELi64ELi256ELi256ELb1ELb1ELb0ELb1ELb0ELb1EEEEEEEEEvNT_6ParamsE:
        /* <DEDUP_REMOVED lines=52> */
.L_x_3775:
        /* <DEDUP_REMOVED lines=16> */
.L_x_4031:
        /* <DEDUP_REMOVED lines=16> */
.L_x_4032:
[----:B---3--:R-:W-:-:S05]  /*0540*/  IMAD R0, R0, c[0x0][0x538], RZ ;  /* 0x00014e0000007a24 */ /* 0x008fca00078e02ff */
[----:B------:R-:W-:-:S04]  /*0550*/  IADD3 R6, R0, R6, RZ ;  /* 0x0000000600067210 */ /* 0x000fc80007ffe0ff */
[----:B------:R-:W-:-:S13]  /*0560*/  ISETP.GT.AND P0, PT, R6, UR4, PT ;  /* 0x0000000406007c0c */ /* 0x000fda000bf04270 */
[----:B-12---:R-:W-:Y:S05]  /*0570*/  @!P0 BRA `(.L_x_3775) ;  /* 0xfffffdc000008947 */ /* 0x006fea000383ffff */
.L_x_3771:
[----:B------:R-:W-:-:S05]  /*0580*/  IADD3 R11, -R0, R6, RZ ;  /* 0x00000006000b7210 */ /* 0x000fca0007ffe1ff */
[----:B------:R-:W-:-:S05]  /*0590*/  IMAD R0, R4, c[0x0][0x538], R11 ;  /* 0x00014e0004007a24 */ /* 0x000fca00078e020b */
[----:B------:R-:W-:Y:S01]  /*05a0*/  ISETP.GT.AND P0, PT, R0, UR4, PT ;  /* 0x0000000400007c0c */ /* 0x000fe2000bf04270 */
[----:B------:R-:W-:-:S12]  /*05b0*/  BRA.DIV ~URZ, `(.L_x_3776) ;  /* 0x00021a327f007947 */ /* 0x000fd8000b800000 */
[----:B------:R-:W-:-:S04]  /*05c0*/  VOTE.ANY R10, PT, !P0 ;  /* 0x00000000000a7806 */ /* 0x000fc800040e0100 */
.L_x_4033:
[----:B------:R-:W1:Y:S02]  /*05d0*/  POPC R5, R10 ;  /* 0x0000000a00057309 */ /* 0x000e640000000000 */
[----:B-12---:R-:W-:Y:S01]  /*05e0*/  IADD3 R247, R5, R7, RZ ;  /* 0x0000000705f77210 */ /* 0x006fe20007ffe0ff */
[----:B------:R-:W-:Y:S05]  /*05f0*/  BRA.DIV ~URZ, `(.L_x_3777) ;  /* 0x00021a427f007947 */ /* 0x000fea000b800000 */
[----:B------:R1:W2:Y:S01]  /*0600*/  SHFL.IDX PT, R12, R9, R5, 0x1f ;  /* 0x00001f05090c7589 */ /* 0x0002a200000e0000 */
[----:B------:R-:W-:-:S03]  /*0610*/  MOV R6, RZ ;  /* 0x000000ff00067202 */ /* 0x000fc60000000f00 */
[----:B------:R1:W3:Y:S04]  /*0620*/  SHFL.IDX PT, R9, R8, R5, 0x1f ;  /* 0x00001f0508097589 */ /* 0x0002e800000e0000 */
.L_x_4034:
[----:B------:R-:W-:Y:S01]  /*0630*/  ISETP.NE.AND P0, PT, R10, RZ, PT ;  /* 0x000000ff0a00720c */ /* 0x000fe20003f05270 */
[----:B------:R-:W-:-:S12]  /*0640*/  BSSY B0, `(.L_x_3778) ;  /* 0x0000005000007945 */ /* 0x000fd80003800000 */
[----:B------:R-:W-:Y:S05]  /*0650*/  @!P0 BRA `(.L_x_3779) ;  /* 0x0000003000008947 */ /* 0x000fea0003800000 */
[----:B------:R-:W-:Y:S01]  /*0660*/  IADD3 R0, R5, -0x1, RZ ;  /* 0xffffffff05007810 */ /* 0x000fe20007ffe0ff */
[----:B------:R-:W-:Y:S05]  /*0670*/  BRA.DIV ~URZ, `(.L_x_3780) ;  /* 0x00021aa27f007947 */ /* 0x000fea000b800000 */
[----:B------:R4:W1:Y:S02]  /*0680*/  SHFL.IDX PT, R6, R4, R0, 0x1f ;  /* 0x00001f0004067589 */ /* 0x00086400000e0000 */
.L_x_3779:
[----:B------:R-:W-:Y:S05]  /*0690*/  BSYNC B0 ;  /* 0x0000000000007941 */ /* 0x000fea0003800000 */
.L_x_3778:
        /* <DEDUP_REMOVED lines=67> */
.L_x_3782:
        /* <DEDUP_REMOVED lines=68> */
.L_x_3783:
[----:B------:R-:W-:Y:S05]  /*0f10*/  BSYNC B0 ;  /* 0x0000000000007941 */ /* 0x000fea0003800000 */
.L_x_3781:
[----:B------:R-:W-:-:S04]  /*0f20*/  LOP3.LUT R0, RZ, R0, RZ, 0x33, !PT ;  /* 0x00000000ff007212 */ /* 0x000fc800078e33ff */
[----:B------:R-:W-:Y:S01]  /*0f30*/  IADD3 R245, R0, R12, RZ ;  /* 0x0000000c00f57210 */ /* 0x000fe20007ffe0ff */
[----:B------:R-:W-:Y:S05]  /*0f40*/  BRA `(.L_x_3784) ;  /* 0x0000004000007947 */ /* 0x000fea0003800000 */
.L_x_3772:
[----:B--2---:R-:W-:Y:S01]  /*0f50*/  IMAD.MOV.U32 R245, RZ, RZ, RZ ;  /* 0x000000fffff57224 */ /* 0x004fe200078e00ff */
[----:B------:R-:W-:Y:S01]  /*0f60*/  MOV R246, RZ ;  /* 0x000000ff00f67202 */ /* 0x000fe20000000f00 */
[----:B------:R-:W-:Y:S01]  /*0f70*/  IMAD.U32 R244, RZ, RZ, UR4 ;  /* 0x00000004fff47e24 */ /* 0x000fe2000f8e00ff */
[----:B------:R-:W-:Y:S02]  /*0f80*/  MOV R247, c[0x0][0x53c] ;  /* 0x00014f0000f77a02 */ /* 0x000fe40000000f00 */
.L_x_3784:
[----:B------:R-:W-:Y:S01]  /*0f90*/  ISETP.NE.AND P0, PT, R13, RZ, PT ;  /* 0x000000ff0d00720c */ /* 0x000fe20003f05270 */
[----:B------:R-:W-:-:S12]  /*0fa0*/  WARPSYNC 0xffffffff ;  /* 0xffffffff00007948 */ /* 0x000fd80003800000 */
[----:B------:R1:W-:Y:S04]  /*0fb0*/  @!P0 STS.128 [0x18100], R244 ;  /* 0x018100f4ff008388 */ /* 0x0003e80000000c00 */
[----:B------:R-:W-:Y:S06]  /*0fc0*/  BAR.ARV 0x5, 0x100 ;  /* 0x0144000000007b1d */ /* 0x000fec0000002000 */
.L_x_3770:
        /* <DEDUP_REMOVED lines=13> */
[C---:B------:R-:W-:Y:S01]  /*10a0*/  LOP3.LUT R0, R2.reuse, 0xfffffff0, RZ, 0xc0, !PT ;  /* 0xfffffff002007812 */ /* 0x040fe200078ec0ff */
[----:B------:R-:W-:Y:S01]  /*10b0*/  IMAD.SHL.U32 R5, R251, 0x40, RZ ;  /* 0x00000040fb057824 */ /* 0x000fe200078e00ff */
[----:B------:R-:W-:Y:S01]  /*10c0*/  LEA.HI R2, R2, R4, RZ, 0x1 ;  /* 0x0000000402027211 */ /* 0x000fe200078f08ff */
[----:B------:R-:W-:Y:S01]  /*10d0*/  IMAD.IADD R8, R14, 0x1, -R3 ;  /* 0x000000010e087824 */ /* 0x000fe200078e0a03 */
        /* <DEDUP_REMOVED lines=114> */
[-C--:B------:R-:W-:Y:S01]  /*1800*/  IADD3 R4, R7, R3.reuse, R14 ;  /* 0x0000000307047210 */ /* 0x080fe20007ffe00e */
        /* <DEDUP_REMOVED lines=39> */
[C---:B--2---:R-:W-:Y:S01]  /*1a80*/  SEL R8, R19.reuse, 0xffffffe0, !P0 ;  /* 0xffffffe013087807 */ /* 0x044fe20004000000 */
[----:B------:R-:W-:Y:S01]  /*1a90*/  IMAD.IADD R174, R0, 0x1, R182 ;  /* 0x0000000100ae7824 */ /* 0x000fe200078e02b6 */
[----:B------:R-:W-:Y:S01]  /*1aa0*/  SEL R3, R19, 0xffffffe0, !P6 ;  /* 0xffffffe013037807 */ /* 0x000fe20007000000 */
[----:B------:R-:W-:Y:S01]  /*1ab0*/  IMAD.IADD R0, R252, 0x1, R6 ;  /* 0x00000001fc007824 */ /* 0x000fe200078e0206 */
[----:B------:R-:W-:Y:S02]  /*1ac0*/  LEA R178, R4, 0xc100, 0x1 ;  /* 0x0000c10004b27811 */ /* 0x000fe400078e08ff */
[----:B------:R-:W-:Y:S02]  /*1ad0*/  LEA R172, R5, 0x100, 0x1 ;  /* 0x0000010005ac7811 */ /* 0x000fe400078e08ff */
[----:B------:R-:W-:Y:S01]  /*1ae0*/  LOP3.LUT R211, R238, 0x18, R104, 0xf8, !PT ;  /* 0x00000018eed37812 */ /* 0x000fe200078ef868 */
[----:B------:R-:W-:Y:S01]  /*1af0*/  IMAD.IADD R179, R178, 0x1, R3 ;  /* 0x00000001b2b37824 */ /* 0x000fe200078e0203 */
[----:B-1----:R-:W-:Y:S01]  /*1b00*/  IADD3 R11, R221, 0xb0, RZ ;  /* 0x000000b0dd0b7810 */ /* 0x002fe20007ffe0ff */
[----:B------:R-:W-:Y:S01]  /*1b10*/  IMAD.IADD R173, R3, 0x1, R172 ;  /* 0x0000000103ad7824 */ /* 0x000fe200078e02ac */
[----:B------:R-:W-:Y:S01]  /*1b20*/  LOP3.LUT R211, R240, R211, R239, 0xf6, !PT ;  /* 0x000000d3f0d37212 */ /* 0x000fe200078ef6ef */
[----:B------:R-:W-:Y:S01]  /*1b30*/  IMAD.IADD R181, R178, 0x1, R2 ;  /* 0x00000001b2b57824 */ /* 0x000fe200078e0202 */
[----:B------:R-:W-:Y:S01]  /*1b40*/  SHF.R.S32.HI R11, RZ, 0x1f, R11 ;  /* 0x0000001fff0b7819 */ /* 0x000fe2000001140b */
[C---:B------:R-:W-:Y:S01]  /*1b50*/  IMAD.IADD R176, R2.reuse, 0x1, R172 ;  /* 0x0000000102b07824 */ /* 0x040fe200078e02ac */
[----:B---3--:R-:W-:Y:S01]  /*1b60*/  SHF.R.S32.HI R7, RZ, 0x1f, R35 ;  /* 0x0000001fff077819 */ /* 0x008fe20000011423 */
        /* <DEDUP_REMOVED lines=12> */
[----:B------:R1:W-:Y:S01]  /*1c30*/  STL [R1+0x40], R9 ;  /* 0x0000400901007387 */ /* 0x0003e20000100800 */
[----:B------:R-:W-:Y:S02]  /*1c40*/  SHF.R.S32.HI R237, RZ, 0x3, R12 ;  /* 0x00000003ffed7819 */ /* 0x000fe4000001140c */
[----:B------:R-:W-:Y:S01]  /*1c50*/  LEA R211, R211, 0x100, 0x1 ;  /* 0x00000100d3d37811 */ /* 0x000fe200078e08ff */
[----:B------:R-:W-:Y:S01]  /*1c60*/  STL [R1+0x3c], R11 ;  /* 0x00003c0b01007387 */ /* 0x000fe20000100800 */
[C---:B------:R-:W-:Y:S02]  /*1c70*/  IADD3 R199, R200.reuse, 0x40, RZ ;  /* 0x00000040c8c77810 */ /* 0x040fe40007ffe0ff */
[----:B------:R-:W-:Y:S01]  /*1c80*/  IADD3 R202, R200, 0x80, RZ ;  /* 0x00000080c8ca7810 */ /* 0x000fe20007ffe0ff */
[----:B------:R2:W-:Y:S01]  /*1c90*/  STL [R1+0x38], R7 ;  /* 0x0000380701007387 */ /* 0x0005e20000100800 */
[C---:B------:R-:W-:Y:S01]  /*1ca0*/  IADD3 R215, R104.reuse, 0x60, RZ ;  /* 0x0000006068d77810 */ /* 0x040fe20007ffe0ff */
[----:B------:R-:W-:Y:S01]  /*1cb0*/  IMAD.IADD R212, R211, 0x1, R6 ;  /* 0x00000001d3d47824 */ /* 0x000fe200078e0206 */
[----:B------:R-:W-:-:S02]  /*1cc0*/  IADD3 R214, R104, 0x80, RZ ;  /* 0x0000008068d67810 */ /* 0x000fc40007ffe0ff */
[----:B------:R-:W-:Y:S02]  /*1cd0*/  IADD3 R213, R104, 0xa0, RZ ;  /* 0x000000a068d57810 */ /* 0x000fe40007ffe0ff */
[C---:B------:R-:W-:Y:S02]  /*1ce0*/  IADD3 R36, R221.reuse, 0x8, RZ ;  /* 0x00000008dd247810 */ /* 0x040fe40007ffe0ff */
[C---:B------:R-:W-:Y:S02]  /*1cf0*/  IADD3 R34, R221.reuse, 0x18, RZ ;  /* 0x00000018dd227810 */ /* 0x040fe40007ffe0ff */
[C---:B------:R-:W-:Y:S02]  /*1d00*/  IADD3 R33, R221.reuse, 0x20, RZ ;  /* 0x00000020dd217810 */ /* 0x040fe40007ffe0ff */
[C---:B------:R-:W-:Y:S02]  /*1d10*/  IADD3 R31, R221.reuse, 0x30, RZ ;  /* 0x00000030dd1f7810 */ /* 0x040fe40007ffe0ff */
[----:B------:R-:W-:-:S02]  /*1d20*/  IADD3 R30, R221, 0x38, RZ ;  /* 0x00000038dd1e7810 */ /* 0x000fc40007ffe0ff */
[----:B-1----:R-:W-:Y:S02]  /*1d30*/  LEA R9, R10, 0xc100, 0x1 ;  /* 0x0000c1000a097811 */ /* 0x002fe400078e08ff */
[C---:B------:R-:W-:Y:S02]  /*1d40*/  IADD3 R28, R221.reuse, 0x48, RZ ;  /* 0x00000048dd1c7810 */ /* 0x040fe40007ffe0ff */
[C---:B------:R-:W-:Y:S01]  /*1d50*/  IADD3 R27, R221.reuse, 0x50, RZ ;  /* 0x00000050dd1b7810 */ /* 0x040fe20007ffe0ff */
[----:B------:R1:W-:Y:S01]  /*1d60*/  STL [R1+0x34], R9 ;  /* 0x0000340901007387 */ /* 0x0003e20000100800 */
[----:B------:R-:W-:Y:S02]  /*1d70*/  IADD3 R25, R221, 0x60, RZ ;  /* 0x00000060dd197810 */ /* 0x000fe40007ffe0ff */
[C---:B--2---:R-:W-:Y:S01]  /*1d80*/  IADD3 R7, R252.reuse, -0x10, RZ ;  /* 0xfffffff0fc077810 */ /* 0x044fe20007ffe0ff */
[----:B------:R2:W-:Y:S01]  /*1d90*/  STL [R1+0x18], R0 ;  /* 0x0000180001007387 */ /* 0x0005e20000100800 */
[----:B------:R-:W-:-:S02]  /*1da0*/  @P1 IADD3 R7, R252, 0x10, RZ ;  /* 0x00000010fc071810 */ /* 0x000fc40007ffe0ff */
[C---:B------:R-:W-:Y:S02]  /*1db0*/  IADD3 R24, R221.reuse, 0x68, RZ ;  /* 0x00000068dd187810 */ /* 0x040fe40007ffe0ff */
[C---:B------:R-:W-:Y:S01]  /*1dc0*/  IADD3 R22, R221.reuse, 0x78, RZ ;  /* 0x00000078dd167810 */ /* 0x040fe20007ffe0ff */
[----:B------:R-:W-:Y:S01]  /*1dd0*/  IMAD.IADD R3, R6, 0x1, R7 ;  /* 0x0000000106037824 */ /* 0x000fe200078e0207 */
[C---:B------:R-:W-:Y:S02]  /*1de0*/  IADD3 R21, R221.reuse, 0x80, RZ ;  /* 0x00000080dd157810 */ /* 0x040fe40007ffe0ff */
[C---:B------:R-:W-:Y:S02]  /*1df0*/  IADD3 R19, R221.reuse, 0x90, RZ ;  /* 0x00000090dd137810 */ /* 0x040fe40007ffe0ff */
[C---:B------:R-:W-:Y:S02]  /*1e00*/  IADD3 R15, R221.reuse, 0x98, RZ ;  /* 0x00000098dd0f7810 */ /* 0x040fe40007ffe0ff */
[----:B------:R-:W-:-:S02]  /*1e10*/  IADD3 R12, R221, 0xa8, RZ ;  /* 0x000000a8dd0c7810 */ /* 0x000fc40007ffe0ff */
[----:B------:R-:W-:Y:S02]  /*1e20*/  SHF.R.S32.HI R201, RZ, 0x1f, R200 ;  /* 0x0000001fffc97819 */ /* 0x000fe400000114c8 */
[----:B------:R-:W-:Y:S02]  /*1e30*/  SHF.R.S32.HI R105, RZ, 0x1f, R104 ;  /* 0x0000001fff697819 */ /* 0x000fe40000011468 */
[----:B------:R-:W-:Y:S01]  /*1e40*/  SHF.R.S32.HI R243, RZ, 0x1f, R215 ;  /* 0x0000001ffff37819 */ /* 0x000fe200000114d7 */
[----:B-1----:R-:W-:Y:S01]  /*1e50*/  IMAD.IADD R9, R252, 0x1, R8 ;  /* 0x00000001fc097824 */ /* 0x002fe200078e0208 */
[----:B------:R-:W-:Y:S02]  /*1e60*/  SHF.R.S32.HI R242, RZ, 0x1f, R214 ;  /* 0x0000001ffff27819 */ /* 0x000fe400000114d6 */
[----:B------:R-:W-:Y:S01]  /*1e70*/  SHF.R.S32.HI R241, RZ, 0x1f, R213 ;  /* 0x0000001ffff17819 */ /* 0x000fe200000114d5 */
[----:B--2---:R-:W-:Y:S01]  /*1e80*/  IMAD.IADD R0, R6, 0x1, R9 ;  /* 0x0000000106007824 */ /* 0x004fe200078e0209 */
[----:B------:R-:W-:Y:S01]  /*1e90*/  STL [R1+0x8], R9 ;  /* 0x0000080901007387 */ /* 0x000fe20000100800 */
[----:B------:R-:W-:-:S02]  /*1ea0*/  SHF.R.S32.HI R220, RZ, 0x1f, R199 ;  /* 0x0000001fffdc7819 */ /* 0x000fc400000114c7 */
[----:B------:R-:W-:Y:S01]  /*1eb0*/  SHF.R.S32.HI R219, RZ, 0x1f, R202 ;  /* 0x0000001fffdb7819 */ /* 0x000fe200000114ca */
[----:B------:R1:W-:Y:S01]  /*1ec0*/  STL [R1+0x14], R0 ;  /* 0x0000140001007387 */ /* 0x0003e20000100800 */
[----:B------:R-:W-:Y:S02]  /*1ed0*/  SHF.R.S32.HI R36, RZ, 0x1f, R36 ;  /* 0x0000001fff247819 */ /* 0x000fe40000011424 */
[----:B------:R-:W-:Y:S01]  /*1ee0*/  SHF.R.S32.HI R34, RZ, 0x1f, R34 ;  /* 0x0000001fff227819 */ /* 0x000fe20000011422 */
[----:B------:R-:W-:Y:S01]  /*1ef0*/  STL [R1], R7 ;  /* 0x0000000701007387 */ /* 0x000fe20000100800 */
        /* <DEDUP_REMOVED lines=9> */
[----:B------:R-:W-:Y:S01]  /*1f90*/  SHF.R.S32.HI R19, RZ, 0x1f, R19 ;  /* 0x0000001fff137819 */ /* 0x000fe20000011413 */
[----:B-1----:R-:W-:Y:S01]  /*1fa0*/  IMAD.IADD R0, R8, 0x1, R7 ;  /* 0x0000000108007824 */ /* 0x002fe200078e0207 */
[----:B------:R-:W-:Y:S02]  /*1fb0*/  SHF.R.S32.HI R15, RZ, 0x1f, R15 ;  /* 0x0000001fff0f7819 */ /* 0x000fe4000001140f */
[----:B------:R-:W-:Y:S02]  /*1fc0*/  SHF.R.S32.HI R12, RZ, 0x1f, R12 ;  /* 0x0000001fff0c7819 */ /* 0x000fe4000001140c */
[----:B------:R1:W-:Y:S01]  /*1fd0*/  STL [R1+0x4], R0 ;  /* 0x0000040001007387 */ /* 0x0003e20000100800 */
[C---:B------:R-:W-:Y:S02]  /*1fe0*/  IADD3 R193, R182.reuse, 0x800, RZ ;  /* 0x00000800b6c17810 */ /* 0x040fe40007ffe0ff */
[C---:B------:R-:W-:Y:S01]  /*1ff0*/  IADD3 R192, R182.reuse, 0x1000, RZ ;  /* 0x00001000b6c07810 */ /* 0x040fe20007ffe0ff */
[----:B------:R2:W-:Y:S01]  /*2000*/  STL [R1+0x10], R3 ;  /* 0x0000100301007387 */ /* 0x0005e20000100800 */
        /* <DEDUP_REMOVED lines=8> */
[----:B------:R-:W-:Y:S01]  /*2090*/  IADD3 R183, R182, 0x5800, RZ ;  /* 0x00005800b6b77810 */ /* 0x000fe20007ffe0ff */
[----:B-1----:R-:W-:-:S05]  /*20a0*/  IMAD.IADD R0, R6, 0x1, R0 ;  /* 0x0000000106007824 */ /* 0x002fca00078e0200 */
[----:B------:R2:W-:Y:S02]  /*20b0*/  STL [R1+0xc], R0 ;  /* 0x00000c0001007387 */ /* 0x0005e40000100800 */
.L_x_4030:
        /* <DEDUP_REMOVED lines=32> */
.L_x_3785:
[----:B------:R-:W-:-:S04]  /*22c0*/  ISETP.NE.U32.AND P0, PT, RZ, c[0x0][0x368], PT ;  /* 0x0000da00ff007a0c */ /* 0x000fc80003f05070 */
[----:B------:R-:W-:-:S13]  /*22d0*/  ISETP.NE.AND.EX P0, PT, RZ, c[0x0][0x36c], PT, P0 ;  /* 0x0000db00ff007a0c */ /* 0x000fda0003f05300 */
[----:B------:R-:W-:Y:S05]  /*22e0*/  @!P0 BRA `(.L_x_3786) ;  /* 0x0000003000008947 */ /* 0x000fea0003800000 */
[----:B-1----:R-:W-:-:S05]  /*22f0*/  IMAD.WIDE R4, R247, R15, c[0x0][0x368] ;  /* 0x0000da00f7047625 */ /* 0x002fca00078e020f */
[----:B------:R1:W5:Y:S01]  /*2300*/  LDG.E R11, [R4.64] ;  /* 0x00000008040b7981 */ /* 0x000362000c1e1900 */
[----:B------:R-:W-:Y:S05]  /*2310*/  BRA `(.L_x_3787) ;  /* 0x0000005000007947 */ /* 0x000fea0003800000 */
.L_x_3786:
[----:B-1----:R-:W-:Y:S01]  /*2320*/  MOV R11, UR6 ;  /* 0x00000006000b7c02 */ /* 0x002fe20008000f00 */
[----:B------:R-:W-:Y:S05]  /*2330*/  @!P3 BRA `(.L_x_3787) ;  /* 0x000000300000b947 */ /* 0x000fea0003800000 */
[----:B------:R-:W2:Y:S04]  /*2340*/  LDG.E R6, [R4.64] ;  /* 0x0000000804067981 */ /* 0x000ea8000c1e1900 */
[----:B------:R-:W2:Y:S02]  /*2350*/  LDG.E R0, [R4.64+0x4] ;  /* 0x0000040804007981 */ /* 0x000ea4000c1e1900 */
[----:B--2---:R-:W-:Y:S02]  /*2360*/  IADD3 R11, -R6, R0, RZ ;  /* 0x00000000060b7210 */ /* 0x004fe40007ffe1ff */
.L_x_3787:
        /* <DEDUP_REMOVED lines=41> */
.L_x_3790:
[----:B------:R-:W-:-:S13]  /*2600*/  ISETP.NE.AND P0, PT, R6, 0x1, PT ;  /* 0x000000010600780c */ /* 0x000fda0003f05270 */
[----:B------:R-:W-:-:S05]  /*2610*/  @P0 IMAD.HI.U32 R0, R2, c[0x0][0x330], RZ ;  /* 0x0000cc0002000a27 */ /* 0x000fca00078e00ff */
[----:B------:R-:W-:Y:S02]  /*2620*/  @P0 SHF.R.U32.HI R2, RZ, c[0x0][0x334], R0 ;  /* 0x0000cd00ff020a19 */ /* 0x000fe40000011600 */
.L_x_3791:
[----:B------:R-:W-:Y:S05]  /*2630*/  BSYNC B0 ;  /* 0x0000000000007941 */ /* 0x000fea0003800000 */
.L_x_3789:
[----:B------:R-:W-:-:S05]  /*2640*/  IMAD R2, R2, R6, c[0x0][0x32c] ;  /* 0x0000cb0002027624 */ /* 0x000fca00078e0206 */
[----:B------:R-:W-:-:S04]  /*2650*/  IMNMX R3, R3, R2, PT ;  /* 0x0000000203037217 */ /* 0x000fc80003800200 */
.L_x_3788:
        /* <DEDUP_REMOVED lines=21> */
.L_x_3794:
[----:B------:R-:W-:-:S13]  /*27b0*/  ISETP.NE.AND P0, PT, R6, 0x1, PT ;  /* 0x000000010600780c */ /* 0x000fda0003f05270 */
[----:B------:R-:W-:-:S05]  /*27c0*/  @P0 IMAD.HI.U32 R3, R0, c[0x0][0x330], RZ ;  /* 0x0000cc0000030a27 */ /* 0x000fca00078e00ff */
[----:B------:R-:W-:Y:S02]  /*27d0*/  @P0 SHF.R.U32.HI R0, RZ, c[0x0][0x334], R3 ;  /* 0x0000cd00ff000a19 */ /* 0x000fe40000011603 */
.L_x_3795:
[----:B------:R-:W-:Y:S05]  /*27e0*/  BSYNC B0 ;  /* 0x0000000000007941 */ /* 0x000fea0003800000 */
.L_x_3793:
[----:B------:R-:W-:-:S05]  /*27f0*/  IMAD R0, R0, c[0x0][0x32c], RZ ;  /* 0x0000cb0000007a24 */ /* 0x000fca00078e02ff */
[----:B------:R-:W-:-:S04]  /*2800*/  IMNMX R2, R2, R0, !PT ;  /* 0x0000000002027217 */ /* 0x000fc80007800200 */
.L_x_3792:
        /* <DEDUP_REMOVED lines=45> */
.L_x_3797:
[----:B------:R-:W-:Y:S05]  /*2ae0*/  BSYNC B0 ;  /* 0x0000000000007941 */ /* 0x000fea0003800000 */
.L_x_3796:
        /* <DEDUP_REMOVED lines=138> */
[----:B------:R-:W-:Y:S01]  /*3390*/  LOP3.LUT R15, R238, 0x38, R0, 0xf8, !PT ;  /* 0x00000038ee0f7812 */ /* 0x000fe200078ef800 */
        /* <DEDUP_REMOVED lines=15> */
[--C-:B------:R-:W-:Y:S01]  /*3490*/  IADD3 R15, R14, R16, R240.reuse ;  /* 0x000000100e0f7210 */ /* 0x100fe20007ffe0f0 */
[----:B------:R-:W-:Y:S01]  /*34a0*/  IMAD R14, R2, c[0x0][0x2b4], R3 ;  /* 0x0000ad00020e7a24 */ /* 0x000fe200078e0203 */
[----:B------:R-:W-:Y:S01]  /*34b0*/  LOP3.LUT R17, R17, R239, RZ, 0x3c, !PT ;  /* 0x000000ef11117212 */ /* 0x000fe200078e3cff */
[C---:B------:R-:W-:Y:S01]  /*34c0*/  IMAD R2, R20.reuse, c[0x0][0x290], RZ ;  /* 0x0000a40014027a24 */ /* 0x040fe200078e02ff */
[----:B------:R-:W-:Y:S01]  /*34d0*/  LOP3.LUT R227, R227, 0xfffffff7, RZ, 0xc0, !PT ;  /* 0xfffffff7e3e37812 */ /* 0x000fe200078ec0ff */
[----:B------:R-:W-:Y:S01]  /*34e0*/  IMAD R3, R20, c[0x0][0x280], RZ ;  /* 0x0000a00014037a24 */ /* 0x000fe200078e02ff */
[----:B------:R-:W-:Y:S01]  /*34f0*/  IADD3 R19, R19, R21, R240 ;  /* 0x0000001513137210 */ /* 0x000fe20007ffe0f0 */
        /* <DEDUP_REMOVED lines=31> */
.L_x_3823:
        /* <DEDUP_REMOVED lines=108> */
.L_x_3803:
[----:B------:R-:W-:Y:S05]  /*3db0*/  BSYNC B0 ;  /* 0x0000000000007941 */ /* 0x000fea0003800000 */
.L_x_3802:
        /* <DEDUP_REMOVED lines=95> */
.L_x_3806:
[----:B------:R-:W-:Y:S05]  /*43b0*/  BSYNC B0 ;  /* 0x0000000000007941 */ /* 0x000fea0003800000 */
.L_x_3805:
        /* <DEDUP_REMOVED lines=59> */
.L_x_3808:
[----:B------:R-:W-:Y:S05]  /*4770*/  BSYNC B0 ;  /* 0x0000000000007941 */ /* 0x000fea0003800000 */
.L_x_3807:
        /* <DEDUP_REMOVED lines=61> */
.L_x_3810:
[----:B------:R-:W-:Y:S05]  /*4b50*/  BSYNC B0 ;  /* 0x0000000000007941 */ /* 0x000fea0003800000 */
.L_x_3809:
        /* <DEDUP_REMOVED lines=58> */
.L_x_3812:
[----:B------:R-:W-:Y:S05]  /*4f00*/  BSYNC B0 ;  /* 0x0000000000007941 */ /* 0x000fea0003800000 */
.L_x_3811:
        /* <DEDUP_REMOVED lines=58> */
.L_x_3814:
[----:B------:R-:W-:Y:S05]  /*52b0*/  BSYNC B0 ;  /* 0x0000000000007941 */ /* 0x000fea0003800000 */
.L_x_3813:
        /* <DEDUP_REMOVED lines=58> */
.L_x_3801:
        /* <DEDUP_REMOVED lines=47> */
.L_x_3816:
[----:B------:R-:W-:Y:S05]  /*5950*/  BSYNC B0 ;  /* 0x0000000000007941 */ /* 0x000fea0003800000 */
.L_x_3815:
        /* <DEDUP_REMOVED lines=158> */
.L_x_3818:
[----:B------:R-:W-:Y:S05]  /*6340*/  BSYNC B0 ;  /* 0x0000000000007941 */ /* 0x000fea0003800000 */
.L_x_3817:
        /* <DEDUP_REMOVED lines=123> */
.L_x_3820:
[----:B------:R-:W-:Y:S05]  /*6b00*/  BSYNC B0 ;  /* 0x0000000000007941 */ /* 0x000fea0003800000 */
.L_x_3819:
        /* <DEDUP_REMOVED lines=126> */
.L_x_3800:
        /* <DEDUP_REMOVED lines=39> */
.L_x_3804:
[----:B------:R-:W-:Y:S05]  /*7560*/  BSYNC B1 ;  /* 0x0000000000017941 */ /* 0x000fea0003800000 */
.L_x_3799:
        /* <DEDUP_REMOVED lines=84> */
.L_x_3822:
[----:B------:R-:W-:Y:S05]  /*7ab0*/  BSYNC B0 ;  /* 0x0000000000007941 */ /* 0x000fea0003800000 */
.L_x_3821:
        /* <DEDUP_REMOVED lines=26> */
.L_x_3798:
        /* <DEDUP_REMOVED lines=21> */
.L_x_3826:
[----:B------:R-:W-:-:S13]  /*7db0*/  ISETP.NE.AND P0, PT, R4, 0x1, PT ;  /* 0x000000010400780c */ /* 0x000fda0003f05270 */
[----:B------:R-:W-:-:S05]  /*7dc0*/  @P0 IMAD.HI.U32 R0, R2, c[0x0][0x330], RZ ;  /* 0x0000cc0002000a27 */ /* 0x000fca00078e00ff */
[----:B------:R-:W-:Y:S02]  /*7dd0*/  @P0 SHF.R.U32.HI R2, RZ, c[0x0][0x334], R0 ;  /* 0x0000cd00ff020a19 */ /* 0x000fe40000011600 */
.L_x_3827:
[----:B------:R-:W-:Y:S05]  /*7de0*/  BSYNC B0 ;  /* 0x0000000000007941 */ /* 0x000fea0003800000 */
.L_x_3825:
[----:B------:R-:W-:-:S05]  /*7df0*/  IMAD R2, R2, R4, c[0x0][0x32c] ;  /* 0x0000cb0002027624 */ /* 0x000fca00078e0204 */
[----:B------:R-:W-:-:S04]  /*7e00*/  IMNMX R3, R3, R2, PT ;  /* 0x0000000203037217 */ /* 0x000fc80003800200 */
.L_x_3824:
        /* <DEDUP_REMOVED lines=21> */
.L_x_3830:
[----:B------:R-:W-:-:S04]  /*7f60*/  MOV R3, c[0x0][0x32c] ;  /* 0x0000cb0000037a02 */ /* 0x000fc80000000f00 */
[----:B------:R-:W-:-:S13]  /*7f70*/  ISETP.NE.AND P0, PT, R3, 0x1, PT ;  /* 0x000000010300780c */ /* 0x000fda0003f05270 */
[----:B------:R-:W-:-:S05]  /*7f80*/  @P0 IMAD.HI.U32 R3, R0, c[0x0][0x330], RZ ;  /* 0x0000cc0000030a27 */ /* 0x000fca00078e00ff */
[----:B------:R-:W-:Y:S02]  /*7f90*/  @P0 SHF.R.U32.HI R0, RZ, c[0x0][0x334], R3 ;  /* 0x0000cd00ff000a19 */ /* 0x000fe40000011603 */
.L_x_3831:
[----:B------:R-:W-:Y:S05]  /*7fa0*/  BSYNC B0 ;  /* 0x0000000000007941 */ /* 0x000fea0003800000 */
.L_x_3829:
[----:B------:R-:W-:-:S05]  /*7fb0*/  IMAD R0, R0, c[0x0][0x32c], RZ ;  /* 0x0000cb0000007a24 */ /* 0x000fca00078e02ff */
[----:B------:R-:W-:-:S04]  /*7fc0*/  IMNMX R2, R2, R0, !PT ;  /* 0x0000000002027217 */ /* 0x000fc80007800200 */
.L_x_3828:
        /* <DEDUP_REMOVED lines=37> */
.L_x_3833:
[----:B------:R-:W-:Y:S05]  /*8220*/  BSYNC B0 ;  /* 0x0000000000007941 */ /* 0x000fea0003800000 */
.L_x_3832:
        /* <DEDUP_REMOVED lines=104> */
.L_x_4035:
[----:B------:R-:W-:Y:S05]  /*88b0*/  BRA.DIV ~URZ, `(.L_x_3836) ;  /* 0x000199327f007947 */ /* 0x000fea000b800000 */
[----:B------:R3:W4:Y:S02]  /*88c0*/  SHFL.IDX PT, R0, R6, RZ, 0x181f ;  /* 0x00181fff06007589 */ /* 0x00072400000e0000 */
.L_x_4036:
[----:B------:R-:W-:Y:S01]  /*88d0*/  IMAD R32, R218, c[0x0][0x2c4], RZ ;  /* 0x0000b100da207a24 */ /* 0x000fe200078e02ff */
[----:B------:R-:W-:Y:S04]  /*88e0*/  BSSY B0, `(.L_x_3837) ;  /* 0x000000f000007945 */ /* 0x000fe80003800000 */
[----:B------:R-:W-:-:S13]  /*88f0*/  ISETP.GE.AND P0, PT, R4, R32, PT ;  /* 0x000000200400720c */ /* 0x000fda0003f06270 */
[----:B------:R-:W-:Y:S05]  /*8900*/  @P0 BRA `(.L_x_3838) ;  /* 0x000000c000000947 */ /* 0x000fea0003800000 */
[CC--:B----4-:R-:W-:Y:S02]  /*8910*/  LEA R10, P0, R200.reuse, R0.reuse, 0x1 ;  /* 0x00000000c80a7211 */ /* 0x0d0fe400078008ff */
[CC--:B------:R-:W-:Y:S02]  /*8920*/  LEA R8, P1, R199.reuse, R0.reuse, 0x1 ;  /* 0x00000000c7087211 */ /* 0x0c0fe400078208ff */
        /* <DEDUP_REMOVED lines=10> */
.L_x_3838:
[----:B------:R-:W-:Y:S05]  /*89d0*/  BSYNC B0 ;  /* 0x0000000000007941 */ /* 0x000fea0003800000 */
.L_x_3837:
[----:B------:R-:W-:Y:S05]  /*89e0*/  BRA.DIV ~URZ, `(.L_x_3839) ;  /* 0x000198627f007947 */ /* 0x000fea000b800000 */
[----:B--2---:R2:W1:Y:S04]  /*89f0*/  SHFL.IDX PT, R7, R5, 0x1, 0x181f ;  /* 0x00381f0005077f89 */ /* 0x00446800000e0000 */
[----:B----4-:R2:W4:Y:S02]  /*8a00*/  SHFL.IDX PT, R0, R6, 0x1, 0x181f ;  /* 0x00381f0006007f89 */ /* 0x01052400000e0000 */
.L_x_4037:
[----:B------:R-:W-:Y:S01]  /*8a10*/  IADD3 R2, R4, 0x20, RZ ;  /* 0x0000002004027810 */ /* 0x000fe20007ffe0ff */
[----:B------:R-:W-:Y:S03]  /*8a20*/  BSSY B0, `(.L_x_3840) ;  /* 0x000000f000007945 */ /* 0x000fe60003800000 */
[----:B------:R-:W-:-:S13]  /*8a30*/  ISETP.GE.AND P0, PT, R2, R32, PT ;  /* 0x000000200200720c */ /* 0x000fda0003f06270 */
[----:B------:R-:W-:Y:S05]  /*8a40*/  @P0 BRA `(.L_x_3841) ;  /* 0x000000c000000947 */ /* 0x000fea0003800000 */
[CC--:B----4-:R-:W-:Y:S02]  /*8a50*/  LEA R10, P0, R200.reuse, R0.reuse, 0x1 ;  /* 0x00000000c80a7211 */ /* 0x0d0fe400078008ff */
[CC--:B------:R-:W-:Y:S02]  /*8a60*/  LEA R8, P1, R199.reuse, R0.reuse, 0x1 ;  /* 0x00000000c7087211 */ /* 0x0c0fe400078208ff */
        /* <DEDUP_REMOVED lines=10> */
.L_x_3841:
[----:B------:R-:W-:Y:S05]  /*8b10*/  BSYNC B0 ;  /* 0x0000000000007941 */ /* 0x000fea0003800000 */
.L_x_3840:
[----:B------:R-:W-:Y:S05]  /*8b20*/  BRA.DIV ~URZ, `(.L_x_3842) ;  /* 0x000197e27f007947 */ /* 0x000fea000b800000 */
[----:B-1----:R1:W2:Y:S02]  /*8b30*/  SHFL.IDX PT, R7, R5, 0x2, 0x181f ;  /* 0x00581f0005077f89 */ /* 0x0022a400000e0000 */
.L_x_4038:
[----:B------:R-:W-:Y:S05]  /*8b40*/  BRA.DIV ~URZ, `(.L_x_3843) ;  /* 0x000198327f007947 */ /* 0x000fea000b800000 */
[----:B----4-:R4:W1:Y:S02]  /*8b50*/  SHFL.IDX PT, R0, R6, 0x2, 0x181f ;  /* 0x00581f0006007f89 */ /* 0x01086400000e0000 */
.L_x_4039:
[----:B------:R-:W-:Y:S01]  /*8b60*/  IADD3 R2, R4, 0x40, RZ ;  /* 0x0000004004027810 */ /* 0x000fe20007ffe0ff */
[----:B------:R-:W-:Y:S03]  /*8b70*/  BSSY B0, `(.L_x_3844) ;  /* 0x000000f000007945 */ /* 0x000fe60003800000 */
[----:B------:R-:W-:-:S13]  /*8b80*/  ISETP.GE.AND P0, PT, R2, R32, PT ;  /* 0x000000200200720c */ /* 0x000fda0003f06270 */
[----:B------:R-:W-:Y:S05]  /*8b90*/  @P0 BRA `(.L_x_3845) ;  /* 0x000000c000000947 */ /* 0x000fea0003800000 */
[CC--:B-1----:R-:W-:Y:S02]  /*8ba0*/  LEA R10, P0, R200.reuse, R0.reuse, 0x1 ;  /* 0x00000000c80a7211 */ /* 0x0c2fe400078008ff */
        /* <DEDUP_REMOVED lines=11> */
.L_x_3845:
[----:B------:R-:W-:Y:S05]  /*8c60*/  BSYNC B0 ;  /* 0x0000000000007941 */ /* 0x000fea0003800000 */
.L_x_3844:
[----:B------:R-:W-:Y:S05]  /*8c70*/  BRA.DIV ~URZ, `(.L_x_3846) ;  /* 0x000197627f007947 */ /* 0x000fea000b800000 */
[----:B-12---:R-:W1:Y:S04]  /*8c80*/  SHFL.IDX PT, R5, R5, 0x3, 0x181f ;  /* 0x00781f0005057f89 */ /* 0x006e6800000e0000 */
[----:B------:R2:W3:Y:S02]  /*8c90*/  SHFL.IDX PT, R0, R6, 0x3, 0x181f ;  /* 0x00781f0006007f89 */ /* 0x0004e400000e0000 */
.L_x_4040:
        /* <DEDUP_REMOVED lines=93> */
.L_x_3847:
        /* <DEDUP_REMOVED lines=80> */
[----:B------:R-:W-:Y:S01]  /*9770*/  @!P0 IMAD.SHL.U32 R14, R145, 0x2, RZ ;  /* 0x00000002910e8824 */ /* 0x000fe200078e00ff */
        /* <DEDUP_REMOVED lines=41> */
.L_x_3851:
[----:B--2---:R-:W-:Y:S05]  /*9a10*/  BSYNC B0 ;  /* 0x0000000000007941 */ /* 0x004fea0003800000 */
.L_x_3850:
        /* <DEDUP_REMOVED lines=118> */
.L_x_3853:
[----:B---3--:R-:W-:Y:S05]  /*a180*/  BSYNC B0 ;  /* 0x0000000000007941 */ /* 0x008fea0003800000 */
.L_x_3852:
        /* <DEDUP_REMOVED lines=89> */
.L_x_3857:
[----:B------:R-:W-:Y:S05]  /*a720*/  BSYNC B0 ;  /* 0x0000000000007941 */ /* 0x000fea0003800000 */
.L_x_3856:
        /* <DEDUP_REMOVED lines=45> */
.L_x_3859:
[----:B------:R-:W-:Y:S05]  /*aa00*/  BSYNC B0 ;  /* 0x0000000000007941 */ /* 0x000fea0003800000 */
.L_x_3858:
        /* <DEDUP_REMOVED lines=45> */
.L_x_3861:
[----:B------:R-:W-:Y:S05]  /*ace0*/  BSYNC B0 ;  /* 0x0000000000007941 */ /* 0x000fea0003800000 */
.L_x_3860:
        /* <DEDUP_REMOVED lines=45> */
.L_x_3863:
[----:B------:R-:W-:Y:S05]  /*afc0*/  BSYNC B0 ;  /* 0x0000000000007941 */ /* 0x000fea0003800000 */
.L_x_3862:
        /* <DEDUP_REMOVED lines=45> */
.L_x_3865:
[----:B------:R-:W-:Y:S05]  /*b2a0*/  BSYNC B0 ;  /* 0x0000000000007941 */ /* 0x000fea0003800000 */
.L_x_3864:
        /* <DEDUP_REMOVED lines=44> */
.L_x_3855:
[----:B------:R-:W-:Y:S05]  /*b570*/  BSYNC B1 ;  /* 0x0000000000017941 */ /* 0x000fea0003800000 */
.L_x_3854:
        /* <DEDUP_REMOVED lines=48> */
.L_x_3868:
[----:B------:R-:W-:Y:S05]  /*b880*/  BSYNC B0 ;  /* 0x0000000000007941 */ /* 0x000fea0003800000 */
.L_x_3867:
        /* <DEDUP_REMOVED lines=45> */
.L_x_3870:
[----:B------:R-:W-:Y:S05]  /*bb60*/  BSYNC B0 ;  /* 0x0000000000007941 */ /* 0x000fea0003800000 */
.L_x_3869:
        /* <DEDUP_REMOVED lines=45> */
.L_x_3872:
[----:B------:R-:W-:Y:S05]  /*be40*/  BSYNC B0 ;  /* 0x0000000000007941 */ /* 0x000fea0003800000 */
.L_x_3871:
        /* <DEDUP_REMOVED lines=45> */
.L_x_3874:
[----:B------:R-:W-:Y:S05]  /*c120*/  BSYNC B0 ;  /* 0x0000000000007941 */ /* 0x000fea0003800000 */
.L_x_3873:
        /* <DEDUP_REMOVED lines=45> */
.L_x_3876:
[----:B------:R-:W-:Y:S05]  /*c400*/  BSYNC B0 ;  /* 0x0000000000007941 */ /* 0x000fea0003800000 */
.L_x_3875:
        /* <DEDUP_REMOVED lines=45> */
.L_x_3849:
        /* <DEDUP_REMOVED lines=73> */
.L_x_3878:
[----:B--2---:R-:W-:Y:S05]  /*cb70*/  BSYNC B0 ;  /* 0x0000000000007941 */ /* 0x004fea0003800000 */
.L_x_3877:
        /* <DEDUP_REMOVED lines=95> */
.L_x_3880:
[----:B--2---:R-:W-:Y:S05]  /*d170*/  BSYNC B0 ;  /* 0x0000000000007941 */ /* 0x004fea0003800000 */
.L_x_3879:
        /* <DEDUP_REMOVED lines=149> */
.L_x_3884:
[----:B------:R-:W-:Y:S05]  /*dad0*/  BSYNC B0 ;  /* 0x0000000000007941 */ /* 0x000fea0003800000 */
.L_x_3883:
        /* <DEDUP_REMOVED lines=99> */
.L_x_3886:
[----:B------:R-:W-:Y:S05]  /*e110*/  BSYNC B0 ;  /* 0x0000000000007941 */ /* 0x000fea0003800000 */
.L_x_3885:
        /* <DEDUP_REMOVED lines=98> */
.L_x_3882:
[----:B------:R-:W-:Y:S05]  /*e740*/  BSYNC B1 ;  /* 0x0000000000017941 */ /* 0x000fea0003800000 */
.L_x_3881:
        /* <DEDUP_REMOVED lines=110> */
.L_x_3888:
[----:B------:R-:W-:Y:S05]  /*ee30*/  BSYNC B0 ;  /* 0x0000000000007941 */ /* 0x000fea0003800000 */
.L_x_3887:
        /* <DEDUP_REMOVED lines=99> */
.L_x_3890:
[----:B------:R-:W-:Y:S05]  /*f470*/  BSYNC B0 ;  /* 0x0000000000007941 */ /* 0x000fea0003800000 */
.L_x_3889:
        /* <DEDUP_REMOVED lines=98> */
.L_x_3866:
[----:B------:R-:W-:Y:S05]  /*faa0*/  BSYNC B2 ;  /* 0x0000000000027941 */ /* 0x000fea0003800000 */
.L_x_3848:
[----:B------:R-:W-:Y:S01]  /*fab0*/  IMAD R0, R96, c[0x0][0x208], RZ ;  /* 0x0000820060007a24 */ /* 0x000fe200078e02ff */
[----:B------:R-:W-:Y:S01]  /*fac0*/  SHF.L.U64.HI R93, R200, 0x1, R201 ;  /* 0x00000001c85d7819 */ /* 0x000fe200000102c9 */
[----:B------:R-:W-:Y:S01]  /*fad0*/  IMAD.WIDE.U32 R2, R198, c[0x0][0x208], RZ ;  /* 0x00008200c6027a25 */ /* 0x000fe200078e00ff */
[----:B------:R-:W-:-:S04]  /*fae0*/  DEPBAR.LE SB0, 0x0 ;  /* 0x000080000000791a */ /* 0x000fc80000000000 */
[----:B------:R-:W-:Y:S01]  /*faf0*/  IMAD R0, R198, c[0x0][0x20c], R0 ;  /* 0x00008300c6007a24 */ /* 0x000fe200078e0200 */
[----:B------:R-:W-:Y:S01]  /*fb00*/  BAR.SYNC.DEFER_BLOCKING 0x0 ;  /* 0x0000000000007b1d */ /* 0x000fe20000010000 */
[----:B------:R-:W-:Y:S01]  /*fb10*/  IMAD.WIDE.U32 R224, R85, c[0x0][0x210], RZ ;  /* 0x0000840055e07a25 */ /* 0x000fe200078e00ff */
[----:B------:R-:W-:Y:S02]  /*fb20*/  SHF.L.U64.HI R95, R199, 0x1, R220 ;  /* 0x00000001c75f7819 */ /* 0x000fe400000102dc */
[----:B------:R-:W-:Y:S01]  /*fb30*/  ISETP.GE.AND P3, PT, R200, c[0x0][0x1d4], PT ;  /* 0x00007500c8007a0c */ /* 0x000fe20003f66270 */
[----:B------:R-:W-:Y:S01]  /*fb40*/  IMAD.IADD R3, R3, 0x1, R0 ;  /* 0x0000000103037824 */ /* 0x000fe200078e0200 */
[----:B------:R-:W-:Y:S01]  /*fb50*/  BSSY B0, `(.L_x_3891) ;  /* 0x0000115000007945 */ /* 0x000fe20003800000 */
[----:B------:R-:W-:Y:S01]  /*fb60*/  IMAD R0, R97, c[0x0][0x218], RZ ;  /* 0x0000860061007a24 */ /* 0x000fe200078e02ff */
[----:B------:R-:W-:Y:S01]  /*fb70*/  SHF.L.U64.HI R97, R202, 0x1, R219 ;  /* 0x00000001ca617819 */ /* 0x000fe200000102db */
        /* <DEDUP_REMOVED lines=10> */
[----:B------:R-:W-:-:S02]  /*fc20*/  LEA.HI.X R4, R0, c[0x0][0x1fc], R2, 0x1, P0 ;  /* 0x00007f0000047a11 */ /* 0x000fc400000f0c02 */
[----:B------:R-:W1:Y:S04]  /*fc30*/  SHFL.IDX PT, R0, R3, RZ, 0x181f ;  /* 0x00181fff03007589 */ /* 0x000e6800000e0000 */
[----:B------:R-:W2:Y:S04]  /*fc40*/  SHFL.IDX PT, R2, R4, RZ, 0x181f ;  /* 0x00181fff04027589 */ /* 0x000ea800000e0000 */
[----:B------:R-:W3:Y:S04]  /*fc50*/  SHFL.IDX PT, R3, R3, 0x1, 0x181f ;  /* 0x00381f0003037f89 */ /* 0x000ee800000e0000 */
[----:B------:R-:W4:Y:S04]  /*fc60*/  SHFL.IDX PT, R12, R4, 0x1, 0x181f ;  /* 0x00381f00040c7f89 */ /* 0x000f2800000e0000 */
[----:B------:R-:W4:Y:S04]  /*fc70*/  LDSM.16.M88.4 R24, [R147] ;  /* 0x000000009318783b */ /* 0x000f280000000200 */
[----:B------:R-:W-:Y:S01]  /*fc80*/  LDSM.16.M88.4 R32, [R147+0x800] ;  /* 0x000800009320783b */ /* 0x000fe20000000200 */
[----:B-1----:R-:W-:-:S03]  /*fc90*/  IADD3 R22, P0, R0, R92, RZ ;  /* 0x0000005c00167210 */ /* 0x002fc60007f1e0ff */
[----:B------:R-:W1:Y:S01]  /*fca0*/  LDSM.16.M88.4 R36, [R147+0x1000] ;  /* 0x001000009324783b */ /* 0x000e620000000200 */
[C---:B------:R-:W-:Y:S02]  /*fcb0*/  IADD3 R16, P1, R0.reuse, R96, RZ ;  /* 0x0000006000107210 */ /* 0x040fe40007f3e0ff */
[----:B------:R-:W-:Y:S01]  /*fcc0*/  IADD3 R20, P2, R0, R94, RZ ;  /* 0x0000005e00147210 */ /* 0x000fe20007f5e0ff */
[C---:B--2---:R-:W-:Y:S01]  /*fcd0*/  IMAD.X R23, R2.reuse, 0x1, R93, P0 ;  /* 0x0000000102177824 */ /* 0x044fe200000e065d */
[----:B------:R-:W2:Y:S01]  /*fce0*/  LDSM.16.M88.4 R44, [R147+0x1800] ;  /* 0x00180000932c783b */ /* 0x000ea20000000200 */
[C---:B------:R-:W-:Y:S01]  /*fcf0*/  IMAD.X R17, R2.reuse, 0x1, R97, P1 ;  /* 0x0000000102117824 */ /* 0x040fe200008e0661 */
[----:B---3--:R-:W-:Y:S01]  /*fd00*/  IADD3 R18, P0, R3, R92, RZ ;  /* 0x0000005c03127210 */ /* 0x008fe20007f1e0ff */
[----:B------:R-:W-:Y:S01]  /*fd10*/  IMAD.X R21, R2, 0x1, R95, P2 ;  /* 0x0000000102157824 */ /* 0x000fe200010e065f */
[----:B------:R-:W-:Y:S01]  /*fd20*/  ISETP.GE.AND P1, PT, R199, c[0x0][0x1d4], PT ;  /* 0x00007500c7007a0c */ /* 0x000fe20003f26270 */
[----:B------:R-:W-:Y:S01]  /*fd30*/  LDSM.16.M88.4 R4, [R179] ;  /* 0x00000000b304783b */ /* 0x000fe20000000200 */
        /* <DEDUP_REMOVED lines=8> */
[----:B------:R-:W3:Y:S04]  /*fdc0*/  LDSM.16.M88.4 R64, [R192] ;  /* 0x00000000c040783b */ /* 0x000ee80000000200 */
[----:B------:R-:W3:Y:S01]  /*fdd0*/  LDSM.16.M88.4 R76, [R191] ;  /* 0x00000000bf4c783b */ /* 0x000ee20000000200 */
[----:B------:R-:W-:Y:S03]  /*fde0*/  HMMA.16816.F32 R28, R8, R24, RZ ;  /* 0x00000018081c723c */ /* 0x000fe600000018ff */
[----:B------:R-:W-:Y:S01]  /*fdf0*/  @!PT LDS RZ, [RZ] ;  /* 0x00000000fffff984 */ /* 0x000fe20000000800 */
[----:B------:R-:W-:Y:S01]  /*fe00*/  @!PT LDS RZ, [RZ] ;  /* 0x00000000fffff984 */ /* 0x000fe20000000800 */
[----:B------:R-:W-:Y:S01]  /*fe10*/  @!PT LDS RZ, [RZ] ;  /* 0x00000000fffff984 */ /* 0x000fe20000000800 */
[----:B------:R3:W-:Y:S01]  /*fe20*/  LDGSTS.E.BYPASS.LTC128B.128 [R194+0x100], [R22.64], !P0 ;  /* 0x0010000016c27fae */ /* 0x0007e2000c101d48 */
[C---:B------:R-:W-:Y:S02]  /*fe30*/  ISETP.LT.OR P0, PT, R80.reuse, 0x1, P1 ;  /* 0x000000015000780c */ /* 0x040fe40000f01670 */
[----:B------:R-:W-:-:S02]  /*fe40*/  ISETP.LT.OR P1, PT, R80, 0x21, P1 ;  /* 0x000000215000780c */ /* 0x000fc40000f21670 */
[C---:B------:R-:W-:Y:S09]  /*fe50*/  HMMA.16816.F32 R24, R8.reuse, R26, RZ ;  /* 0x0000001a0818723c */ /* 0x040ff200000018ff */
[----:B------:R3:W-:Y:S01]  /*fe60*/  LDGSTS.E.BYPASS.LTC128B.128 [R194+0x2100], [R20.64], !P0 ;  /* 0x0210000014c27fae */ /* 0x0007e2000c101d48 */
[----:B------:R-:W-:Y:S01]  /*fe70*/  ISETP.LT.OR P0, PT, R80, 0x1, P2 ;  /* 0x000000015000780c */ /* 0x000fe20001701670 */
[C---:B-1----:R-:W-:Y:S08]  /*fe80*/  HMMA.16816.F32 R48, R8.reuse, R38, RZ ;  /* 0x000000260830723c */ /* 0x042ff000000018ff */
[----:B--2---:R-:W-:Y:S04]  /*fe90*/  HMMA.16816.F32 R52, R8, R44, RZ ;  /* 0x0000002c0834723c */ /* 0x004fe800000018ff */
[----:B------:R1:W-:Y:S01]  /*fea0*/  LDGSTS.E.BYPASS.LTC128B.128 [R194+0x4100], [R16.64], !P0 ;  /* 0x0410000010c27fae */ /* 0x0003e2000c101d48 */
[----:B------:R-:W-:-:S03]  /*feb0*/  IADD3 R2, P0, R3, R96, RZ ;  /* 0x0000006003027210 */ /* 0x000fc60007f1e0ff */
[----:B------:R1:W-:Y:S01]  /*fec0*/  LDGSTS.E.BYPASS.LTC128B.128 [R194+0x1100], [R18.64], !P3 ;  /* 0x0110000012c27fae */ /* 0x0003e2000d901d48 */
[C---:B-----5:R-:W-:Y:S01]  /*fed0*/  HMMA.16816.F32 R40, R8.reuse, R36, RZ ;  /* 0x000000240828723c */ /* 0x060fe200000018ff */
[----:B------:R-:W-:Y:S01]  /*fee0*/  IMAD.X R3, R12, 0x1, R97, P0 ;  /* 0x000000010c037824 */ /* 0x000fe200000e0661 */
[----:B------:R-:W-:Y:S01]  /*fef0*/  ISETP.LT.OR P0, PT, R80, 0x21, P2 ;  /* 0x000000215000780c */ /* 0x000fe20001701670 */
[----:B------:R2:W-:Y:S05]  /*ff00*/  LDGSTS.E.BYPASS.LTC128B.128 [R194+0x3100], [R14.64], !P1 ;  /* 0x031000000ec27fae */ /* 0x0005ea000c901d48 */
[C---:B---3--:R-:W-:Y:S07]  /*ff10*/  HMMA.16816.F32 R20, R8.reuse, R32, RZ ;  /* 0x000000200814723c */ /* 0x048fee00000018ff */
[----:B------:R3:W-:Y:S01]  /*ff20*/  LDGSTS.E.BYPASS.LTC128B.128 [R194+0x5100], [R2.64], !P0 ;  /* 0x0510000002c27fae */ /* 0x0007e2000c101d48 */
[----:B------:R-:W-:Y:S01]  /*ff30*/  HMMA.16816.F32 R44, R8, R46, RZ ;  /* 0x0000002e082c723c */ /* 0x000fe200000018ff */
[----:B------:R-:W-:-:S02]  /*ff40*/  ISETP.GT.AND P0, PT, R100, R216, PT ;  /* 0x000000d86400720c */ /* 0x000fc40003f04270 */
[----:B------:R-:W-:Y:S04]  /*ff50*/  LDSM.16.M88.4 R68, [R177] ;  /* 0x00000000b144783b */ /* 0x000fe80000000200 */
[----:B------:R-:W-:Y:S04]  /*ff60*/  LDSM.16.M88.4 R36, [R177+0x800] ;  /* 0x00080000b124783b */ /* 0x000fe80000000200 */
[----:B-1----:R-:W1:Y:S01]  /*ff70*/  LDSM.16.M88.4 R16, [R181] ;  /* 0x00000000b510783b */ /* 0x002e620000000200 */
[----:B--2---:R-:W-:Y:S03]  /*ff80*/  HMMA.16816.F32 R12, R8, R34, RZ ;  /* 0x00000022080c723c */ /* 0x004fe600000018ff */
[----:B------:R-:W2:Y:S04]  /*ff90*/  LDSM.16.M88.4 R72, [R177+0x1000] ;  /* 0x00100000b148783b */ /* 0x000ea80000000200 */
[----:B------:R-:W1:Y:S01]  /*ffa0*/  LDSM.16.M88.4 R80, [R177+0x1800] ;  /* 0x00180000b150783b */ /* 0x000e620000000200 */
[C---:B------:R-:W-:Y:S03]  /*ffb0*/  HMMA.16816.F32 R32, R4.reuse, R56, R28 ;  /* 0x000000380420723c */ /* 0x040fe6000000181c */
[----:B------:R-:W-:Y:S04]  /*ffc0*/  LDSM.16.M88.4 R84, [R147+0x3800] ;  /* 0x003800009354783b */ /* 0x000fe80000000200 */
[----:B------:R-:W-:Y:S01]  /*ffd0*/  LDSM.16.M88.4 R88, [R177+0x2000] ;  /* 0x00200000b158783b */ /* 0x000fe20000000200 */
[C---:B------:R-:W-:Y:S03]  /*ffe0*/  HMMA.16816.F32 R28, R4.reuse, R58, R24 ;  /* 0x0000003a041c723c */ /* 0x040fe60000001818 */
[----:B------:R-:W0:Y:S05]  /*fff0*/  LDGDEPBAR ;  /* 0x00000000000079af */ /* 0x000e2a0000000000 */
[C---:B----4-:R-:W-:Y:S08]  /*10000*/  HMMA.16816.F32 R24, R4.reuse, R60, R20 ;  /* 0x0000003c0418723c */ /* 0x050ff00000001814 */
[C---:B------:R-:W-:Y:S08]  /*10010*/  HMMA.16816.F32 R20, R4.reuse, R62, R12 ;  /* 0x0000003e0414723c */ /* 0x040ff0000000180c */
[C---:B------:R-:W-:Y:S08]  /*10020*/  HMMA.16816.F32 R8, R4.reuse, R66, R48 ;  /* 0x000000420408723c */ /* 0x040ff00000001830 */
[C---:B------:R-:W-:Y:S01]  /*10030*/  HMMA.16816.F32 R12, R4.reuse, R64, R40 ;  /* 0x00000040040c723c */ /* 0x040fe20000001828 */
[----:B------:R-:W-:Y:S07]  /*10040*/  LDSM.16.M88.4 R64, [R174] ;  /* 0x00000000ae40783b */ /* 0x000fee0000000200 */
[C---:B------:R-:W-:Y:S08]  /*10050*/  HMMA.16816.F32 R48, R4.reuse, R76, R52 ;  /* 0x0000004c0430723c */ /* 0x040ff00000001834 */
[----:B------:R-:W-:Y:S01]  /*10060*/  HMMA.16816.F32 R56, R4, R78, R44 ;  /* 0x0000004e0438723c */ /* 0x000fe2000000182c */
[----:B------:R-:W4:Y:S04]  /*10070*/  LDSM.16.M88.4 R4, [R180] ;  /* 0x00000000b404783b */ /* 0x000f280000000200 */
[----:B------:R-:W-:Y:S03]  /*10080*/  LDSM.16.M88.4 R76, [R147+0x2800] ;  /* 0x00280000934c783b */ /* 0x000fe60000000200 */
[C---:B-1----:R-:W-:Y:S01]  /*10090*/  HMMA.16816.F32 R52, R16.reuse, R68, R32 ;  /* 0x000000441034723c */ /* 0x042fe20000001820 */
[----:B------:R-:W-:Y:S07]  /*100a0*/  LDSM.16.M88.4 R32, [R174+0x1000] ;  /* 0x00100000ae20783b */ /* 0x000fee0000000200 */
[C---:B------:R-:W-:Y:S01]  /*100b0*/  HMMA.16816.F32 R60, R16.reuse, R70, R28 ;  /* 0x00000046103c723c */ /* 0x040fe2000000181c */
[----:B------:R-:W1:Y:S04]  /*100c0*/  LDSM.16.M88.4 R68, [R174+0x800] ;  /* 0x00080000ae44783b */ /* 0x000e680000000200 */
[----:B------:R-:W1:Y:S03]  /*100d0*/  LDSM.16.M88.4 R28, [R174+0x1800] ;  /* 0x00180000ae1c783b */ /* 0x000e660000000200 */
[C---:B------:R-:W-:Y:S08]  /*100e0*/  HMMA.16816.F32 R44, R16.reuse, R36, R24 ;  /* 0x00000024102c723c */ /* 0x040ff00000001818 */
[C---:B------:R-:W-:Y:S08]  /*100f0*/  HMMA.16816.F32 R40, R16.reuse, R38, R20 ;  /* 0x000000261028723c */ /* 0x040ff00000001814 */
[C---:B--2---:R-:W-:Y:S01]  /*10100*/  HMMA.16816.F32 R36, R16.reuse, R72, R12 ;  /* 0x000000481024723c */ /* 0x044fe2000000180c */
[----:B------:R-:W-:Y:S07]  /*10110*/  LDSM.16.M88.4 R12, [R178+0x4000] ;  /* 0x00400000b20c783b */ /* 0x000fee0000000200 */
[C---:B------:R-:W-:Y:S01]  /*10120*/  HMMA.16816.F32 R24, R16.reuse, R74, R8 ;  /* 0x0000004a1018723c */ /* 0x040fe20000001808 */
[----:B------:R-:W2:Y:S07]  /*10130*/  LDSM.16.M88.4 R72, [R147+0x2000] ;  /* 0x002000009348783b */ /* 0x000eae0000000200 */
[C---:B------:R-:W-:Y:S08]  /*10140*/  HMMA.16816.F32 R20, R16.reuse, R80, R48 ;  /* 0x000000501014723c */ /* 0x040ff00000001830 */
[----:B------:R-:W-:Y:S01]  /*10150*/  HMMA.16816.F32 R16, R16, R82, R56 ;  /* 0x000000521010723c */ /* 0x000fe20000001838 */
[----:B------:R-:W2:Y:S07]  /*10160*/  LDSM.16.M88.4 R80, [R147+0x3000] ;  /* 0x003000009350783b */ /* 0x000eae0000000200 */
[C---:B----4-:R-:W-:Y:S08]  /*10170*/  HMMA.16816.F32 R8, R4.reuse, R64, R52 ;  /* 0x000000400408723c */ /* 0x050ff00000001834 */
[C---:B-1----:R-:W-:Y:S08]  /*10180*/  HMMA.16816.F32 R52, R4.reuse, R68, R44 ;  /* 0x000000440434723c */ /* 0x042ff0000000182c */
[C---:B------:R-:W-:Y:S01]  /*10190*/  HMMA.16816.F32 R68, R4.reuse, R70, R40 ;  /* 0x000000460444723c */ /* 0x040fe20000001828 */
[----:B------:R-:W-:Y:S07]  /*101a0*/  LDSM.16.M88.4 R40, [R190] ;  /* 0x00000000be28783b */ /* 0x000fee0000000200 */
[C---:B------:R-:W-:Y:S08]  /*101b0*/  HMMA.16816.F32 R60, R4.reuse, R66, R60 ;  /* 0x00000042043c723c */ /* 0x040ff0000000183c */
[C---:B------:R-:W-:Y:S01]  /*101c0*/  HMMA.16816.F32 R64, R4.reuse, R32, R36 ;  /* 0x000000200440723c */ /* 0x040fe20000001824 */
[----:B------:R-:W-:Y:S07]  /*101d0*/  LDSM.16.M88.4 R36, [R189] ;  /* 0x00000000bd24783b */ /* 0x000fee0000000200 */
[C---:B------:R-:W-:Y:S08]  /*101e0*/  HMMA.16816.F32 R56, R4.reuse, R34, R24 ;  /* 0x000000220438723c */ /* 0x040ff00000001818 */
[C---:B------:R-:W-:Y:S08]  /*101f0*/  HMMA.16816.F32 R48, R4.reuse, R28, R20 ;  /* 0x0000001c0430723c */ /* 0x040ff00000001814 */
[----:B------:R-:W-:Y:S01]  /*10200*/  HMMA.16816.F32 R44, R4, R30, R16 ;  /* 0x0000001e042c723c */ /* 0x000fe20000001810 */
[----:B------:R-:W-:Y:S07]  /*10210*/  LDSM.16.M88.4 R4, [R181+0x4000] ;  /* 0x00400000b504783b */ /* 0x000fee0000000200 */
[C---:B--2---:R-:W-:Y:S01]  /*10220*/  HMMA.16816.F32 R32, R12.reuse, R72, R8 ;  /* 0x000000480c20723c */ /* 0x044fe20000001808 */
[----:B------:R-:W1:Y:S07]  /*10230*/  LDSM.16.M88.4 R8, [R179+0x4000] ;  /* 0x00400000b308783b */ /* 0x000e6e0000000200 */
[C---:B------:R-:W-:Y:S08]  /*10240*/  HMMA.16816.F32 R24, R12.reuse, R76, R52 ;  /* 0x0000004c0c18723c */ /* 0x040ff00000001834 */
[C---:B------:R-:W-:Y:S01]  /*10250*/  HMMA.16816.F32 R20, R12.reuse, R78, R68 ;  /* 0x0000004e0c14723c */ /* 0x040fe20000001844 */
[----:B------:R-:W2:Y:S07]  /*10260*/  LDSM.16.M88.4 R76, [R187] ;  /* 0x00000000bb4c783b */ /* 0x000eae0000000200 */
[C---:B------:R-:W-:Y:S01]  /*10270*/  HMMA.16816.F32 R28, R12.reuse, R74, R60 ;  /* 0x0000004a0c1c723c */ /* 0x040fe2000000183c */
[----:B------:R-:W4:Y:S07]  /*10280*/  LDSM.16.M88.4 R72, [R188] ;  /* 0x00000000bc48783b */ /* 0x000f2e0000000200 */
[C---:B------:R-:W-:Y:S08]  /*10290*/  HMMA.16816.F32 R16, R12.reuse, R80, R64 ;  /* 0x000000500c10723c */ /* 0x040ff00000001840 */
[C---:B------:R-:W-:Y:S01]  /*102a0*/  HMMA.16816.F32 R56, R12.reuse, R82, R56 ;  /* 0x000000520c38723c */ /* 0x040fe20000001838 */
[----:B------:R-:W-:Y:S07]  /*102b0*/  LDSM.16.M88.4 R80, [R174+0x2800] ;  /* 0x00280000ae50783b */ /* 0x000fee0000000200 */
[C---:B------:R-:W-:Y:S08]  /*102c0*/  HMMA.16816.F32 R52, R12.reuse, R84, R48 ;  /* 0x000000540c34723c */ /* 0x040ff00000001830 */
[----:B------:R-:W-:Y:S01]  /*102d0*/  HMMA.16816.F32 R12, R12, R86, R44 ;  /* 0x000000560c0c723c */ /* 0x000fe2000000182c */
[----:B------:R-:W3:Y:S04]  /*102e0*/  LDSM.16.M88.4 R84, [R177+0x2800] ;  /* 0x00280000b154783b */ /* 0x000ee80000000200 */
[----:B------:R-:W-:Y:S03]  /*102f0*/  LDSM.16.M88.4 R44, [R177+0x3000] ;  /* 0x00300000b12c783b */ /* 0x000fe60000000200 */
[C---:B-1----:R-:W-:Y:S01]  /*10300*/  HMMA.16816.F32 R64, R8.reuse, R42, R28 ;  /* 0x0000002a0840723c */ /* 0x042fe2000000181c */
[----:B------:R-:W1:Y:S07]  /*10310*/  LDSM.16.M88.4 R28, [R177+0x3800] ;  /* 0x00380000b11c783b */ /* 0x000e6e0000000200 */
[C---:B------:R-:W-:Y:S08]  /*10320*/  HMMA.16816.F32 R60, R8.reuse, R36, R24 ;  /* 0x00000024083c723c */ /* 0x040ff00000001818 */
[C---:B------:R-:W-:Y:S08]  /*10330*/  HMMA.16816.F32 R68, R8.reuse, R40, R32 ;  /* 0x000000280844723c */ /* 0x040ff00000001820 */
[C---:B------:R-:W-:Y:S01]  /*10340*/  HMMA.16816.F32 R48, R8.reuse, R38, R20 ;  /* 0x000000260830723c */ /* 0x040fe20000001814 */
[----:B------:R-:W-:Y:S07]  /*10350*/  LDSM.16.M88.4 R20, [R174+0x2000] ;  /* 0x00200000ae14783b */ /* 0x000fee0000000200 */
[C---:B--2---:R-:W-:Y:S01]  /*10360*/  HMMA.16816.F32 R24, R8.reuse, R78, R12 ;  /* 0x0000004e0818723c */ /* 0x044fe2000000180c */
[----:B------:R-:W2:Y:S07]  /*10370*/  LDSM.16.M88.4 R12, [R180+0x4000] ;  /* 0x00400000b40c783b */ /* 0x000eae0000000200 */
[C---:B----4-:R-:W-:Y:S08]  /*10380*/  HMMA.16816.F32 R40, R8.reuse, R72, R16 ;  /* 0x000000480828723c */ /* 0x050ff00000001810 */
[C---:B------:R-:W-:Y:S01]  /*10390*/  HMMA.16816.F32 R36, R8.reuse, R74, R56 ;  /* 0x0000004a0824723c */ /* 0x040fe20000001838 */
[----:B------:R-:W-:Y:S07]  /*103a0*/  LDSM.16.M88.4 R72, [R147+0x5000] ;  /* 0x005000009348783b */ /* 0x000fee0000000200 */
[----:B------:R-:W-:Y:S01]  /*103b0*/  HMMA.16816.F32 R32, R8, R76, R52 ;  /* 0x0000004c0820723c */ /* 0x000fe20000001834 */
[----:B------:R-:W4:Y:S07]  /*103c0*/  LDSM.16.M88.4 R76, [R174+0x3000] ;  /* 0x00300000ae4c783b */ /* 0x000f2e0000000200 */
[C---:B------:R-:W-:Y:S08]  /*103d0*/  HMMA.16816.F32 R8, R4.reuse, R90, R64 ;  /* 0x0000005a0408723c */ /* 0x040ff00000001840 */
[C---:B------:R-:W-:Y:S01]  /*103e0*/  HMMA.16816.F32 R16, R4.reuse, R88, R68 ;  /* 0x000000580410723c */ /* 0x040fe20000001844 */
[----:B------:R-:W-:Y:S07]  /*103f0*/  LDSM.16.M88.4 R88, [R147+0x5800] ;  /* 0x005800009358783b */ /* 0x000fee0000000200 */
[C---:B---3--:R-:W-:Y:S08]  /*10400*/  HMMA.16816.F32 R68, R4.reuse, R84, R60 ;  /* 0x000000540444723c */ /* 0x048ff0000000183c */
[C---:B------:R-:W-:Y:S01]  /*10410*/  HMMA.16816.F32 R64, R4.reuse, R86, R48 ;  /* 0x000000560440723c */ /* 0x040fe20000001830 */
[----:B------:R-:W3:Y:S07]  /*10420*/  LDSM.16.M88.4 R84, [R174+0x3800] ;  /* 0x00380000ae54783b */ /* 0x000eee0000000200 */
[C---:B-1----:R-:W-:Y:S08]  /*10430*/  HMMA.16816.F32 R52, R4.reuse, R28, R32 ;  /* 0x0000001c0434723c */ /* 0x042ff00000001820 */
[C---:B------:R-:W-:Y:S01]  /*10440*/  HMMA.16816.F32 R60, R4.reuse, R44, R40 ;  /* 0x0000002c043c723c */ /* 0x040fe20000001828 */
[----:B------:R-:W-:Y:S07]  /*10450*/  LDSM.16.M88.4 R40, [R147+0x4000] ;  /* 0x004000009328783b */ /* 0x000fee0000000200 */
[----:B------:R-:W-:Y:S01]  /*10460*/  HMMA.16816.F32 R56, R4, R46, R36 ;  /* 0x0000002e0438723c */ /* 0x000fe20000001824 */
[----:B------:R-:W-:Y:S07]  /*10470*/  LDSM.16.M88.4 R36, [R147+0x4800] ;  /* 0x004800009324783b */ /* 0x000fee0000000200 */
[----:B--2---:R-:W-:Y:S01]  /*10480*/  HMMA.16816.F32 R32, R12, R22, R8 ;  /* 0x000000160c20723c */ /* 0x004fe20000001808 */
[----:B------:R-:W1:Y:S07]  /*10490*/  LDSM.16.M88.4 R8, [R178+0x8000] ;  /* 0x00800000b208783b */ /* 0x000e6e0000000200 */
[----:B------:R-:W-:Y:S01]  /*104a0*/  HMMA.16816.F32 R48, R4, R30, R24 ;  /* 0x0000001e0430723c */ /* 0x000fe20000001818 */
[----:B------:R-:W-:Y:S07]  /*104b0*/  LDSM.16.M88.4 R4, [R179+0x8000] ;  /* 0x00800000b304783b */ /* 0x000fee0000000200 */
[C---:B------:R-:W-:Y:S08]  /*104c0*/  HMMA.16816.F32 R44, R12.reuse, R20, R16 ;  /* 0x000000140c2c723c */ /* 0x040ff00000001810 */
[C---:B------:R-:W-:Y:S08]  /*104d0*/  HMMA.16816.F32 R28, R12.reuse, R80, R68 ;  /* 0x000000500c1c723c */ /* 0x040ff00000001844 */
[C---:B------:R-:W-:Y:S01]  /*104e0*/  HMMA.16816.F32 R24, R12.reuse, R82, R64 ;  /* 0x000000520c18723c */ /* 0x040fe20000001840 */
[----:B------:R-:W-:Y:S07]  /*104f0*/  LDSM.16.M88.4 R80, [R177+0x5000] ;  /* 0x00500000b150783b */ /* 0x000fee0000000200 */
[C---:B----4-:R-:W-:Y:S08]  /*10500*/  HMMA.16816.F32 R20, R12.reuse, R76, R60 ;  /* 0x0000004c0c14723c */ /* 0x050ff0000000183c */
[C---:B------:R-:W-:Y:S01]  /*10510*/  HMMA.16816.F32 R16, R12.reuse, R78, R56 ;  /* 0x0000004e0c10723c */ /* 0x040fe20000001838 */
[----:B------:R-:W2:Y:S07]  /*10520*/  LDSM.16.M88.4 R76, [R186] ;  /* 0x00000000ba4c783b */ /* 0x000eae0000000200 */
[C---:B---3--:R-:W-:Y:S08]  /*10530*/  HMMA.16816.F32 R52, R12.reuse, R84, R52 ;  /* 0x000000540c34723c */ /* 0x048ff00000001834 */
[----:B------:R-:W-:Y:S01]  /*10540*/  HMMA.16816.F32 R68, R12, R86, R48 ;  /* 0x000000560c44723c */ /* 0x000fe20000001830 */
[----:B------:R-:W3:Y:S04]  /*10550*/  LDSM.16.M88.4 R84, [R185] ;  /* 0x00000000b954783b */ /* 0x000ee80000000200 */
[----:B------:R-:W-:Y:S03]  /*10560*/  LDSM.16.M88.4 R12, [R181+0x8000] ;  /* 0x00800000b50c783b */ /* 0x000fe60000000200 */
[C---:B-1----:R-:W-:Y:S08]  /*10570*/  HMMA.16816.F32 R64, R8.reuse, R40, R44 ;  /* 0x000000280840723c */ /* 0x042ff0000000182c */
[C---:B------:R-:W-:Y:S01]  /*10580*/  HMMA.16816.F32 R60, R8.reuse, R42, R32 ;  /* 0x0000002a083c723c */ /* 0x040fe20000001820 */
[----:B------:R-:W1:Y:S07]  /*10590*/  LDSM.16.M88.4 R40, [R184] ;  /* 0x00000000b828783b */ /* 0x000e6e0000000200 */
[C---:B------:R-:W-:Y:S08]  /*105a0*/  HMMA.16816.F32 R56, R8.reuse, R36, R28 ;  /* 0x000000240838723c */ /* 0x040ff0000000181c */
[C---:B------:R-:W-:Y:S01]  /*105b0*/  HMMA.16816.F32 R48, R8.reuse, R38, R24 ;  /* 0x000000260830723c */ /* 0x040fe20000001818 */
[----:B------:R-:W4:Y:S04]  /*105c0*/  LDSM.16.M88.4 R36, [R183] ;  /* 0x00000000b724783b */ /* 0x000f280000000200 */
[----:B------:R-:W1:Y:S03]  /*105d0*/  LDSM.16.M88.4 R24, [R177+0x4000] ;  /* 0x00400000b118783b */ /* 0x000e660000000200 */
[C---:B------:R-:W-:Y:S08]  /*105e0*/  HMMA.16816.F32 R44, R8.reuse, R72, R20 ;  /* 0x00000048082c723c */ /* 0x040ff00000001814 */
[C---:B------:R-:W-:Y:S08]  /*105f0*/  HMMA.16816.F32 R32, R8.reuse, R74, R16 ;  /* 0x0000004a0820723c */ /* 0x040ff00000001810 */
[C---:B------:R-:W-:Y:S08]  /*10600*/  HMMA.16816.F32 R28, R8.reuse, R88, R52 ;  /* 0x00000058081c723c */ /* 0x040ff00000001834 */
[----:B------:R-:W-:Y:S01]  /*10610*/  HMMA.16816.F32 R20, R8, R90, R68 ;  /* 0x0000005a0814723c */ /* 0x000fe20000001844 */
[----:B------:R-:W4:Y:S07]  /*10620*/  LDSM.16.M88.4 R88, [R177+0x4800] ;  /* 0x00480000b158783b */ /* 0x000f2e0000000200 */
[C---:B--2---:R-:W-:Y:S08]  /*10630*/  HMMA.16816.F32 R16, R4.reuse, R76, R64 ;  /* 0x0000004c0410723c */ /* 0x044ff00000001840 */
[C---:B------:R-:W-:Y:S08]  /*10640*/  HMMA.16816.F32 R8, R4.reuse, R78, R60 ;  /* 0x0000004e0408723c */ /* 0x040ff0000000183c */
[C---:B---3--:R-:W-:Y:S08]  /*10650*/  HMMA.16816.F32 R68, R4.reuse, R84, R56 ;  /* 0x000000540444723c */ /* 0x048ff00000001838 */
[C---:B------:R-:W-:Y:S01]  /*10660*/  HMMA.16816.F32 R76, R4.reuse, R86, R48 ;  /* 0x00000056044c723c */ /* 0x040fe20000001830 */
[----:B------:R-:W2:Y:S04]  /*10670*/  LDSM.16.M88.4 R84, [R177+0x5800] ;  /* 0x00580000b154783b */ /* 0x000ea80000000200 */
[----:B------:R-:W-:Y:S03]  /*10680*/  LDSM.16.M88.4 R48, [R174+0x4000] ;  /* 0x00400000ae30783b */ /* 0x000fe60000000200 */
[C---:B-1----:R-:W-:Y:S01]  /*10690*/  HMMA.16816.F32 R72, R4.reuse, R40, R44 ;  /* 0x000000280448723c */ /* 0x042fe2000000182c */
[----:B------:R-:W-:Y:S07]  /*106a0*/  LDSM.16.M88.4 R44, [R174+0x4800] ;  /* 0x00480000ae2c783b */ /* 0x000fee0000000200 */
[C---:B------:R-:W-:Y:S01]  /*106b0*/  HMMA.16816.F32 R64, R4.reuse, R42, R32 ;  /* 0x0000002a0440723c */ /* 0x040fe20000001820 */
[----:B------:R-:W-:Y:S07]  /*106c0*/  LDSM.16.M88.4 R40, [R174+0x5000] ;  /* 0x00500000ae28783b */ /* 0x000fee0000000200 */
[C---:B----4-:R-:W-:Y:S08]  /*106d0*/  HMMA.16816.F32 R60, R4.reuse, R36, R28 ;  /* 0x00000024043c723c */ /* 0x050ff0000000181c */
[----:B------:R-:W-:Y:S01]  /*106e0*/  HMMA.16816.F32 R56, R4, R38, R20 ;  /* 0x000000260438723c */ /* 0x000fe20000001814 */
[----:B------:R-:W1:Y:S04]  /*106f0*/  LDSM.16.M88.4 R4, [R180+0x8000] ;  /* 0x00800000b404783b */ /* 0x000e680000000200 */
[----:B------:R-:W3:Y:S01]  /*10700*/  LDSM.16.M88.4 R36, [R174+0x5800] ;  /* 0x00580000ae24783b */ /* 0x000ee20000000200 */
[----:B------:R-:W-:-:S04]  /*10710*/  DEPBAR.LE SB0, 0x0 ;  /* 0x000080000000791a */ /* 0x000fc80000000000 */
[C---:B------:R-:W-:Y:S08]  /*10720*/  HMMA.16816.F32 R52, R12.reuse, R24, R16 ;  /* 0x000000180c34723c */ /* 0x040ff00000001810 */
[C---:B------:R-:W-:Y:S08]  /*10730*/  HMMA.16816.F32 R32, R12.reuse, R26, R8 ;  /* 0x0000001a0c20723c */ /* 0x040ff00000001808 */
[C---:B------:R-:W-:Y:S08]  /*10740*/  HMMA.16816.F32 R28, R12.reuse, R88, R68 ;  /* 0x000000580c1c723c */ /* 0x040ff00000001844 */
[C---:B------:R-:W-:Y:S08]  /*10750*/  HMMA.16816.F32 R24, R12.reuse, R90, R76 ;  /* 0x0000005a0c18723c */ /* 0x040ff0000000184c */
[C---:B------:R-:W-:Y:S08]  /*10760*/  HMMA.16816.F32 R20, R12.reuse, R80, R72 ;  /* 0x000000500c14723c */ /* 0x040ff00000001848 */
[C---:B------:R-:W-:Y:S08]  /*10770*/  HMMA.16816.F32 R16, R12.reuse, R82, R64 ;  /* 0x000000520c10723c */ /* 0x040ff00000001840 */
[C---:B--2---:R-:W-:Y:S08]  /*10780*/  HMMA.16816.F32 R8, R12.reuse, R84, R60 ;  /* 0x000000540c08723c */ /* 0x044ff0000000183c */
[----:B------:R-:W-:Y:S08]  /*10790*/  HMMA.16816.F32 R12, R12, R86, R56 ;  /* 0x000000560c0c723c */ /* 0x000ff00000001838 */
[C---:B-1----:R-:W-:Y:S08]  /*107a0*/  HMMA.16816.F32 R52, R4.reuse, R48, R52 ;  /* 0x000000300434723c */ /* 0x042ff00000001834 */
[C---:B------:R-:W-:Y:S08]  /*107b0*/  HMMA.16816.F32 R48, R4.reuse, R50, R32 ;  /* 0x000000320430723c */ /* 0x040ff00000001820 */
[C---:B------:R-:W-:Y:S08]  /*107c0*/  HMMA.16816.F32 R32, R4.reuse, R44, R28 ;  /* 0x0000002c0420723c */ /* 0x040ff0000000181c */
[C---:B------:R-:W-:Y:S08]  /*107d0*/  HMMA.16816.F32 R44, R4.reuse, R46, R24 ;  /* 0x0000002e042c723c */ /* 0x040ff00000001818 */
[C---:B------:R-:W-:Y:S08]  /*107e0*/  HMMA.16816.F32 R28, R4.reuse, R40, R20 ;  /* 0x00000028041c723c */ /* 0x040ff00000001814 */
[C---:B---3--:R-:W-:Y:S08]  /*107f0*/  HMMA.16816.F32 R24, R4.reuse, R36, R8 ;  /* 0x000000240418723c */ /* 0x048ff00000001808 */
        /* <DEDUP_REMOVED lines=33> */
.L_x_4041:
        /* <DEDUP_REMOVED lines=20> */
.L_x_4042:
        /* <DEDUP_REMOVED lines=21> */
.L_x_3892:
[----:B------:R-:W-:Y:S05]  /*10ca0*/  BSYNC B0 ;  /* 0x0000000000007941 */ /* 0x000fea0003800000 */
.L_x_3891:
        /* <DEDUP_REMOVED lines=16> */
.L_x_4043:
        /* <DEDUP_REMOVED lines=17> */
.L_x_3898:
[----:B------:R-:W-:-:S04]  /*10ec0*/  MOV R8, 0x1 ;  /* 0x0000000100087802 */ /* 0x000fc80000000f00 */
[----:B------:R-:W-:-:S13]  /*10ed0*/  ISETP.NE.AND P0, PT, R8, c[0x0][0x32c], PT ;  /* 0x0000cb0008007a0c */ /* 0x000fda0003f05270 */
[----:B------:R-:W-:-:S05]  /*10ee0*/  @P0 IMAD.HI.U32 R8, R3, c[0x0][0x330], RZ ;  /* 0x0000cc0003080a27 */ /* 0x000fca00078e00ff */
[----:B------:R-:W-:Y:S02]  /*10ef0*/  @P0 SHF.R.U32.HI R3, RZ, c[0x0][0x334], R8 ;  /* 0x0000cd00ff030a19 */ /* 0x000fe40000011608 */
.L_x_3899:
[----:B------:R-:W-:Y:S05]  /*10f00*/  BSYNC B0 ;  /* 0x0000000000007941 */ /* 0x000fea0003800000 */
.L_x_3897:
[----:B------:R-:W-:-:S04]  /*10f10*/  IMAD R3, R3, c[0x0][0x32c], -R98 ;  /* 0x0000cb0003037a24 */ /* 0x000fc800078e0a62 */
[----:B------:R-:W-:-:S05]  /*10f20*/  IMAD.IADD R3, R3, 0x1, -R221 ;  /* 0x0000000103037824 */ /* 0x000fca00078e0add */
[----:B------:R-:W-:Y:S02]  /*10f30*/  IADD3 R8, R3, c[0x0][0x32c], RZ ;  /* 0x0000cb0003087a10 */ /* 0x000fe40007ffe0ff */
[----:B------:R-:W-:Y:S02]  /*10f40*/  IMNMX R0, R0, R3, !PT ;  /* 0x0000000300007217 */ /* 0x000fe40007800200 */
[----:B------:R-:W-:Y:S02]  /*10f50*/  IMNMX R2, R2, R8, PT ;  /* 0x0000000802027217 */ /* 0x000fe40003800200 */
.L_x_3896:
        /* <DEDUP_REMOVED lines=51> */
.L_x_4044:
        /* <DEDUP_REMOVED lines=17> */
.L_x_3903:
[----:B-12---:R-:W-:-:S04]  /*113a0*/  MOV R4, 0x1 ;  /* 0x0000000100047802 */ /* 0x006fc80000000f00 */
[----:B------:R-:W-:-:S13]  /*113b0*/  ISETP.NE.AND P0, PT, R4, c[0x0][0x32c], PT ;  /* 0x0000cb0004007a0c */ /* 0x000fda0003f05270 */
[----:B------:R-:W-:-:S05]  /*113c0*/  @P0 IMAD.HI.U32 R4, R3, c[0x0][0x330], RZ ;  /* 0x0000cc0003040a27 */ /* 0x000fca00078e00ff */
[----:B------:R-:W-:Y:S02]  /*113d0*/  @P0 SHF.R.U32.HI R3, RZ, c[0x0][0x334], R4 ;  /* 0x0000cd00ff030a19 */ /* 0x000fe40000011604 */
.L_x_3904:
[----:B------:R-:W-:Y:S05]  /*113e0*/  BSYNC B0 ;  /* 0x0000000000007941 */ /* 0x000fea0003800000 */
.L_x_3902:
[----:B------:R-:W-:-:S04]  /*113f0*/  IMAD R3, R3, c[0x0][0x32c], -R98 ;  /* 0x0000cb0003037a24 */ /* 0x000fc800078e0a62 */
[----:B------:R-:W-:-:S05]  /*11400*/  IMAD.IADD R3, R3, 0x1, -R221 ;  /* 0x0000000103037824 */ /* 0x000fca00078e0add */
[----:B------:R-:W-:Y:S02]  /*11410*/  IADD3 R4, R3, c[0x0][0x32c], RZ ;  /* 0x0000cb0003047a10 */ /* 0x000fe40007ffe0ff */
[----:B------:R-:W-:Y:S02]  /*11420*/  IMNMX R0, R0, R3, !PT ;  /* 0x0000000300007217 */ /* 0x000fe40007800200 */
[----:B------:R-:W-:Y:S02]  /*11430*/  IMNMX R2, R2, R4, PT ;  /* 0x0000000402027217 */ /* 0x000fe40003800200 */
.L_x_3901:
        /* <DEDUP_REMOVED lines=80> */
.L_x_4045:
[----:B-12---:R-:W-:Y:S01]  /*11940*/  FMNMX.FTZ R4, R4, R0, !PT ;  /* 0x0000000004047209 */ /* 0x006fe20007810000 */
[----:B------:R-:W-:Y:S05]  /*11950*/  BRA.DIV ~URZ, `(.L_x_3906) ;  /* 0x00010f127f007947 */ /* 0x000fea000b800000 */
[----:B------:R-:W1:Y:S04]  /*11960*/  SHFL.BFLY PT, R0, R5, 0x2, 0x1f ;  /* 0x0c401f0005007f89 */ /* 0x000e6800000e0000 */
[----:B------:R-:W2:Y:S01]  /*11970*/  SHFL.BFLY PT, R2, R4, 0x1, 0x1f ;  /* 0x0c201f0004027f89 */ /* 0x000ea200000e0000 */
[----:B-1----:R-:W-:Y:S02]  /*11980*/  FMNMX.FTZ R5, R5, R0, !PT ;  /* 0x0000000005057209 */ /* 0x002fe40007810000 */
[----:B--2---:R-:W-:-:S03]  /*11990*/  FMNMX.FTZ R101, R4, R2, !PT ;  /* 0x0000000204657209 */ /* 0x004fc60007810000 */
[----:B------:R1:W2:Y:S04]  /*119a0*/  SHFL.BFLY PT, R3, R5, 0x1, 0x1f ;  /* 0x0c201f0005037f89 */ /* 0x0002a800000e0000 */
.L_x_4046:
        /* <DEDUP_REMOVED lines=91> */
[C---:B------:R-:W-:Y:S01]  /*11f60*/  HMMA.16816.F32 R20, R12.reuse, R42, RZ ;  /* 0x0000002a0c14723c */ /* 0x040fe200000018ff */
[----:B------:R-:W1:Y:S07]  /*11f70*/  LDSM.16.MT88.4 R40, [R175+0x2000] ;  /* 0x00200000af28783b */ /* 0x000e6e0000004200 */
[----:B------:R-:W-:Y:S08]  /*11f80*/  HMMA.16816.F32 R28, R12, R50, RZ ;  /* 0x000000320c1c723c */ /* 0x000ff000000018ff */
[----:B------:R-:W-:Y:S08]  /*11f90*/  HMMA.16816.F32 R152, R8, R64, R4 ;  /* 0x000000400898723c */ /* 0x000ff00000001804 */
[----:B---3--:R-:W-:Y:S08]  /*11fa0*/  HMMA.16816.F32 R4, R12, R44, RZ ;  /* 0x0000002c0c04723c */ /* 0x008ff000000018ff */
[C---:B------:R-:W-:Y:S01]  /*11fb0*/  HMMA.16816.F32 R56, R8.reuse, R32, R24 ;  /* 0x000000200838723c */ /* 0x040fe20000001818 */
[----:B------:R-:W2:Y:S06]  /*11fc0*/  LDSM.16.MT88.4 R24, [R175+0x2800] ;  /* 0x00280000af18783b */ /* 0x000eac0000004200 */
[--C-:B------:R-:W-:Y:S01]  /*11fd0*/  FFMA.FTZ R32, R70, c[0x0][0x2d0], -R0.reuse ;  /* 0x0000b40046207a23 */ /* 0x100fe20000010800 */
[----:B------:R-:W-:Y:S01]  /*11fe0*/  HMMA.16816.F32 R112, R8, R54, R28 ;  /* 0x000000360870723c */ /* 0x000fe2000000181c */
[----:B------:R-:W-:-:S07]  /*11ff0*/  FFMA.FTZ R33, R68, c[0x0][0x2d0], -R0 ;  /* 0x0000b40044217a23 */ /* 0x000fce0000010800 */
[----:B------:R-:W-:Y:S08]  /*12000*/  HMMA.16816.F32 R28, R12, R62, RZ ;  /* 0x0000003e0c1c723c */ /* 0x000ff000000018ff */
        /* <DEDUP_REMOVED lines=188> */
.L_x_3909:
[----:B------:R-:W-:-:S04]  /*12bd0*/  MOV R2, 0x1 ;  /* 0x0000000100027802 */ /* 0x000fc80000000f00 */
[----:B------:R-:W-:-:S13]  /*12be0*/  ISETP.NE.AND P0, PT, R2, c[0x0][0x32c], PT ;  /* 0x0000cb0002007a0c */ /* 0x000fda0003f05270 */
[----:B------:R-:W-:-:S05]  /*12bf0*/  @P0 IMAD.HI.U32 R2, R3, c[0x0][0x330], RZ ;  /* 0x0000cc0003020a27 */ /* 0x000fca00078e00ff */
[----:B------:R-:W-:Y:S02]  /*12c00*/  @P0 SHF.R.U32.HI R3, RZ, c[0x0][0x334], R2 ;  /* 0x0000cd00ff030a19 */ /* 0x000fe40000011602 */
.L_x_3910:
[----:B------:R-:W-:Y:S05]  /*12c10*/  BSYNC B0 ;  /* 0x0000000000007941 */ /* 0x000fea0003800000 */
.L_x_3908:
[----:B------:R-:W-:-:S05]  /*12c20*/  MOV R2, c[0x0][0x32c] ;  /* 0x0000cb0000027a02 */ /* 0x000fca0000000f00 */
[----:B------:R-:W-:-:S05]  /*12c30*/  IMAD R3, R3, R2, c[0x0][0x32c] ;  /* 0x0000cb0003037624 */ /* 0x000fca00078e0202 */
[----:B------:R-:W-:-:S04]  /*12c40*/  IMNMX R0, R0, R3, PT ;  /* 0x0000000300007217 */ /* 0x000fc80003800200 */
.L_x_3907:
        /* <DEDUP_REMOVED lines=8> */
.L_x_3932:
        /* <DEDUP_REMOVED lines=37> */
.L_x_4047:
        /* <DEDUP_REMOVED lines=21> */
.L_x_4048:
        /* <DEDUP_REMOVED lines=22> */
.L_x_3913:
[----:B------:R-:W-:Y:S05]  /*131d0*/  BSYNC B0 ;  /* 0x0000000000007941 */ /* 0x000fea0003800000 */
.L_x_3912:
        /* <DEDUP_REMOVED lines=62> */
[----:B------:R-:W2:Y:S06]  /*135c0*/  LDSM.16.M88.4 R148, [R188] ;  /* 0x00000000bc94783b */ /* 0x000eac0000000200 */
        /* <DEDUP_REMOVED lines=91> */
[----:B------:R-:W-:Y:S01]  /*13b80*/  SHF.L.U64.HI R157, R202, 0x1, R219 ;  /* 0x00000001ca9d7819 */ /* 0x000fe200000102db */
[----:B------:R-:W-:Y:S01]  /*13b90*/  IMAD R2, R196, 0x40, R235 ;  /* 0x00000040c4027824 */ /* 0x000fe200078e02eb */
[C---:B------:R-:W-:Y:S01]  /*13ba0*/  SHF.L.U64.HI R155, R199.reuse, 0x1, R220 ;  /* 0x00000001c79b7819 */ /* 0x040fe200000102dc */
[----:B------:R-:W-:Y:S01]  /*13bb0*/  IMAD.MOV.U32 R197, RZ, RZ, RZ ;  /* 0x000000ffffc57224 */ /* 0x000fe200078e00ff */
[----:B------:R-:W-:Y:S01]  /*13bc0*/  SHF.L.U64.HI R153, R200, 0x1, R201 ;  /* 0x00000001c8997819 */ /* 0x000fe200000102c9 */
[----:B------:R-:W-:Y:S01]  /*13bd0*/  IMAD.SHL.U32 R156, R202, 0x2, RZ ;  /* 0x00000002ca9c7824 */ /* 0x000fe200078e00ff */
[----:B------:R-:W-:Y:S01]  /*13be0*/  IADD3 R2, R2, -0x40, R210 ;  /* 0xffffffc002027810 */ /* 0x000fe20007ffe0d2 */
[----:B------:R-:W-:Y:S01]  /*13bf0*/  IMAD.SHL.U32 R154, R199, 0x2, RZ ;  /* 0x00000002c79a7824 */ /* 0x000fe200078e00ff */
[----:B------:R-:W-:Y:S03]  /*13c00*/  SHF.L.U32 R152, R200, 0x1, RZ ;  /* 0x00000001c8987819 */ /* 0x000fe600000006ff */
[----:B------:R-:W-:Y:S04]  /*13c10*/  @P6 IMAD.HI.U32 R3, R2, c[0x0][0x2bc], RZ ;  /* 0x0000af0002036a27 */ /* 0x000fe800078e00ff */
        /* <DEDUP_REMOVED lines=12> */
[----:B------:R-:W-:Y:S05]  /*13ce0*/  IMAD R0, R198, c[0x0][0x1e4], R0 ;  /* 0x00007900c6007a24 */ /* 0x000fea00078e0200 */
[----:B------:R-:W-:Y:S02]  /*13cf0*/  IADD3 R3, R3, R0, RZ ;  /* 0x0000000003037210 */ /* 0x000fe40007ffe0ff */
        /* <DEDUP_REMOVED lines=10> */
.L_x_4049:
        /* <DEDUP_REMOVED lines=21> */
.L_x_4050:
        /* <DEDUP_REMOVED lines=22> */
.L_x_3917:
[----:B------:R-:W-:Y:S05]  /*14050*/  BSYNC B0 ;  /* 0x0000000000007941 */ /* 0x000fea0003800000 */
.L_x_3916:
[----:B------:R-:W-:Y:S01]  /*14060*/  IMAD.MOV.U32 R0, RZ, RZ, c[0x0][0x2c4] ;  /* 0x0000b100ff007624 */ /* 0x000fe200078e00ff */
        /* <DEDUP_REMOVED lines=11> */
[C---:B-1----:R-:W-:Y:S02]  /*14120*/  IADD3 R148, R0.reuse, UR4, RZ ;  /* 0x0000000400947c10 */ /* 0x042fe4000fffe0ff */
[----:B------:R-:W-:Y:S01]  /*14130*/  IADD3 R149, R0, c[0x0][0x328], RZ ;  /* 0x0000ca0000957a10 */ /* 0x000fe20007ffe0ff */
[----:B------:R-:W-:-:S05]  /*14140*/  BRA.DIV ~URZ, `(.L_x_3920) ;  /* 0x0000ed627f007947 */ /* 0x000fca000b800000 */
[----:B------:R1:W2:Y:S02]  /*14150*/  SHFL.IDX PT, R3, R100, RZ, 0x1c1f ;  /* 0x001c1fff64037589 */ /* 0x0002a400000e0000 */
.L_x_4051:
        /* <DEDUP_REMOVED lines=19> */
.L_x_3923:
[----:B------:R-:W-:Y:S04]  /*14290*/  MOV R150, 0x1 ;  /* 0x0000000100967802 */ /* 0x000fe80000000f00 */
[----:B------:R-:W-:Y:S11]  /*142a0*/  ISETP.NE.AND P0, PT, R150, c[0x0][0x32c], PT ;  /* 0x0000cb0096007a0c */ /* 0x000ff60003f05270 */
[----:B------:R-:W-:Y:S02]  /*142b0*/  @!UPT UIADD3 URZ, URZ, URZ, URZ ;  /* 0x0000003f3f3ff290 */ /* 0x000fe4000fffe03f */
[----:B------:R-:W-:Y:S05]  /*142c0*/  @P0 IMAD.HI.U32 R150, R3, c[0x0][0x330], RZ ;  /* 0x0000cc0003960a27 */ /* 0x000fea00078e00ff */
[----:B------:R-:W-:Y:S02]  /*142d0*/  @P0 SHF.R.U32.HI R3, RZ, c[0x0][0x334], R150 ;  /* 0x0000cd00ff030a19 */ /* 0x000fe40000011696 */
.L_x_3924:
[----:B------:R-:W-:Y:S05]  /*142e0*/  BSYNC B0 ;  /* 0x0000000000007941 */ /* 0x000fea0003800000 */
.L_x_3922:
[----:B------:R-:W-:Y:S04]  /*142f0*/  IMAD R3, R3, c[0x0][0x32c], -R101 ;  /* 0x0000cb0003037a24 */ /* 0x000fe800078e0a65 */
[----:B------:R-:W-:Y:S05]  /*14300*/  IMAD.IADD R3, R3, 0x1, -R221 ;  /* 0x0000000103037824 */ /* 0x000fea00078e0add */
[----:B------:R-:W-:Y:S02]  /*14310*/  IMNMX R0, R0, R3, !PT ;  /* 0x0000000300007217 */ /* 0x000fe40007800200 */
[----:B------:R-:W-:Y:S04]  /*14320*/  IADD3 R3, R3, c[0x0][0x32c], RZ ;  /* 0x0000cb0003037a10 */ /* 0x000fe80007ffe0ff */
[----:B------:R-:W-:Y:S02]  /*14330*/  IMNMX R2, R2, R3, PT ;  /* 0x0000000302027217 */ /* 0x000fe40003800200 */
.L_x_3921:
        /* <DEDUP_REMOVED lines=51> */
.L_x_4052:
        /* <DEDUP_REMOVED lines=19> */
.L_x_3928:
[----:B------:R-:W-:Y:S04]  /*147a0*/  MOV R4, 0x1 ;  /* 0x0000000100047802 */ /* 0x000fe80000000f00 */
[----:B------:R-:W-:Y:S11]  /*147b0*/  ISETP.NE.AND P0, PT, R4, c[0x0][0x32c], PT ;  /* 0x0000cb0004007a0c */ /* 0x000ff60003f05270 */
[----:B------:R-:W-:Y:S02]  /*147c0*/  @!UPT UIADD3 URZ, URZ, URZ, URZ ;  /* 0x0000003f3f3ff290 */ /* 0x000fe4000fffe03f */
[----:B------:R-:W-:Y:S05]  /*147d0*/  @P0 IMAD.HI.U32 R4, R3, c[0x0][0x330], RZ ;  /* 0x0000cc0003040a27 */ /* 0x000fea00078e00ff */
[----:B------:R-:W-:Y:S02]  /*147e0*/  @P0 SHF.R.U32.HI R3, RZ, c[0x0][0x334], R4 ;  /* 0x0000cd00ff030a19 */ /* 0x000fe40000011604 */
.L_x_3929:
[----:B------:R-:W-:Y:S05]  /*147f0*/  BSYNC B0 ;  /* 0x0000000000007941 */ /* 0x000fea0003800000 */
.L_x_3927:
[----:B------:R-:W-:Y:S04]  /*14800*/  IMAD R101, R3, c[0x0][0x32c], -R101 ;  /* 0x0000cb0003657a24 */ /* 0x000fe800078e0a65 */
[----:B------:R-:W-:Y:S05]  /*14810*/  IMAD.IADD R3, R101, 0x1, -R221 ;  /* 0x0000000165037824 */ /* 0x000fea00078e0add */
[----:B------:R-:W-:Y:S02]  /*14820*/  IMNMX R0, R0, R3, !PT ;  /* 0x0000000300007217 */ /* 0x000fe40007800200 */
[----:B------:R-:W-:Y:S04]  /*14830*/  IADD3 R3, R3, c[0x0][0x32c], RZ ;  /* 0x0000cb0003037a10 */ /* 0x000fe80007ffe0ff */
[----:B------:R-:W-:Y:S02]  /*14840*/  IMNMX R2, R2, R3, PT ;  /* 0x0000000302027217 */ /* 0x000fe40003800200 */
.L_x_3926:
        /* <DEDUP_REMOVED lines=82> */
.L_x_4053:
[----:B-12---:R-:W-:Y:S01]  /*14d70*/  FMNMX.FTZ R100, R100, R0, !PT ;  /* 0x0000000064647209 */ /* 0x006fe20007810000 */
[----:B------:R-:W-:-:S05]  /*14d80*/  BRA.DIV ~URZ, `(.L_x_3931) ;  /* 0x0000e2427f007947 */ /* 0x000fca000b800000 */
[----:B------:R-:W1:Y:S02]  /*14d90*/  SHFL.BFLY PT, R0, R100, 0x1, 0x1f ;  /* 0x0c201f0064007f89 */ /* 0x000e6400000e0000 */
[----:B-1----:R-:W-:Y:S02]  /*14da0*/  FMNMX.FTZ R101, R100, R0, !PT ;  /* 0x0000000064657209 */ /* 0x002fe40007810000 */
[----:B------:R-:W1:Y:S02]  /*14db0*/  SHFL.BFLY PT, R0, R4, 0x2, 0x1f ;  /* 0x0c401f0004007f89 */ /* 0x000e6400000e0000 */
[----:B-1----:R-:W-:Y:S05]  /*14dc0*/  FMNMX.FTZ R100, R4, R0, !PT ;  /* 0x0000000004647209 */ /* 0x002fea0007810000 */
[----:B------:R1:W2:Y:S02]  /*14dd0*/  SHFL.BFLY PT, R0, R100, 0x1, 0x1f ;  /* 0x0c201f0064007f89 */ /* 0x0002a400000e0000 */
.L_x_4054:
[C---:B------:R-:W-:Y:S01]  /*14de0*/  FSETP.NEU.FTZ.AND P0, PT, R101.reuse, -INF , PT ;  /* 0xff8000006500780b */ /* 0x040fe20003f1d000 */
[C---:B------:R-:W-:Y:S01]  /*14df0*/  FMUL.FTZ R2, R101.reuse, c[0x0][0x2d0] ;  /* 0x0000b40065027a20 */ /* 0x040fe20000410000 */
        /* <DEDUP_REMOVED lines=27> */
[----:B------:R-:W2:Y:S02]  /*14fb0*/  MUFU.EX2 R23, R23 ;  /* 0x0000001700177308 */ /* 0x000ea40000000800 */
[----:B--2---:R-:W-:Y:S01]  /*14fc0*/  F2FP.PACK_AB R150, R23, R22 ;  /* 0x000000161796723e */ /* 0x004fe200000000ff */
        /* <DEDUP_REMOVED lines=12> */
[C---:B------:R-:W-:Y:S01]  /*15090*/  ISETP.GT.AND P0, PT, R196.reuse, R222, PT ;  /* 0x000000dec400720c */ /* 0x040fe20003f04270 */
[--C-:B------:R-:W-:Y:S01]  /*150a0*/  FFMA.FTZ R17, R17, c[0x0][0x2d0], -R4.reuse ;  /* 0x0000b40011117a23 */ /* 0x100fe20000010804 */
[----:B------:R-:W-:Y:S01]  /*150b0*/  IADD3 R196, R196, -0x1, RZ ;  /* 0xffffffffc4c47810 */ /* 0x000fe20007ffe0ff */
[--C-:B------:R-:W-:Y:S02]  /*150c0*/  FFMA.FTZ R170, R7, c[0x0][0x2d0], -R4.reuse ;  /* 0x0000b40007aa7a23 */ /* 0x100fe40000010804 */
[--C-:B------:R-:W-:Y:S02]  /*150d0*/  FFMA.FTZ R18, R24, c[0x0][0x2d0], -R4.reuse ;  /* 0x0000b40018127a23 */ /* 0x100fe40000010804 */
[--C-:B-1----:R-:W-:Y:S01]  /*150e0*/  FFMA.FTZ R100, R21, c[0x0][0x2d0], -R4.reuse ;  /* 0x0000b40015647a23 */ /* 0x102fe20000010804 */
[----:B------:R-:W1:Y:S01]  /*150f0*/  MUFU.EX2 R2, R2 ;  /* 0x0000000200027308 */ /* 0x000e620000000800 */
[--C-:B------:R-:W-:Y:S02]  /*15100*/  FFMA.FTZ R102, R20, c[0x0][0x2d0], -R4.reuse ;  /* 0x0000b40014667a23 */ /* 0x100fe40000010804 */
[--C-:B------:R-:W-:Y:S02]  /*15110*/  FFMA.FTZ R154, R16, c[0x0][0x2d0], -R4.reuse ;  /* 0x0000b400109a7a23 */ /* 0x100fe40000010804 */
[----:B------:R-:W-:Y:S02]  /*15120*/  FMUL.FTZ R16, R0, R124 ;  /* 0x0000007c00107220 */ /* 0x000fe40000410000 */
[--C-:B------:R-:W-:Y:S02]  /*15130*/  FFMA.FTZ R203, R6, c[0x0][0x2d0], -R4.reuse ;  /* 0x0000b40006cb7a23 */ /* 0x100fe40000010804 */
[--C-:B------:R-:W-:Y:S01]  /*15140*/  FFMA.FTZ R161, R11, c[0x0][0x2d0], -R4.reuse ;  /* 0x0000b4000ba17a23 */ /* 0x100fe20000010804 */
        /* <DEDUP_REMOVED lines=9> */
[C---:B-1----:R-:W-:Y:S02]  /*151e0*/  FMUL.FTZ R34, R2.reuse, R110 ;  /* 0x0000006e02227220 */ /* 0x042fe40000410000 */
[----:B------:R-:W-:Y:S02]  /*151f0*/  FMUL.FTZ R35, R2, R111 ;  /* 0x0000006f02237220 */ /* 0x000fe40000410000 */
[----:B------:R-:W1:Y:S01]  /*15200*/  LDSM.16.MT88.4 R108, [R172] ;  /* 0x00000000ac6c783b */ /* 0x000e620000004200 */
[----:B------:R-:W4:Y:S01]  /*15210*/  MUFU.EX2 R6, R18 ;  /* 0x0000001200067308 */ /* 0x000f220000000800 */
[----:B------:R-:W-:Y:S02]  /*15220*/  FFMA.FTZ R206, R5, c[0x0][0x2d0], -R4 ;  /* 0x0000b40005ce7a23 */ /* 0x000fe40000010804 */
[----:B------:R-:W-:Y:S02]  /*15230*/  FADD.FTZ R4, R22, R19 ;  /* 0x0000001316047221 */ /* 0x000fe40000010000 */
[----:B--2---:R-:W-:Y:S02]  /*15240*/  FMUL.FTZ R17, R0, R125 ;  /* 0x0000007d00117220 */ /* 0x004fe40000410000 */
[----:B---3--:R-:W-:Y:S02]  /*15250*/  FFMA.FTZ R5, R2, R207, R7 ;  /* 0x000000cf02057223 */ /* 0x008fe40000010007 */
[----:B------:R-:W-:Y:S01]  /*15260*/  FADD.FTZ R152, R23, R4 ;  /* 0x0000000417987221 */ /* 0x000fe20000010000 */
[----:B------:R-:W2:Y:S01]  /*15270*/  MUFU.EX2 R125, R102 ;  /* 0x00000066007d7308 */ /* 0x000ea20000000800 */
[C---:B------:R-:W-:Y:S02]  /*15280*/  FMUL.FTZ R4, R0.reuse, R136 ;  /* 0x0000008800047220 */ /* 0x040fe40000410000 */
[C---:B------:R-:W-:Y:S02]  /*15290*/  FMUL.FTZ R8, R0.reuse, R132 ;  /* 0x0000008400087220 */ /* 0x040fe40000410000 */
[----:B------:R-:W-:Y:S02]  /*152a0*/  FMUL.FTZ R9, R0, R133 ;  /* 0x0000008500097220 */ /* 0x000fe40000410000 */
[C---:B------:R-:W-:Y:S02]  /*152b0*/  FMUL.FTZ R10, R2.reuse, R134 ;  /* 0x00000086020a7220 */ /* 0x040fe40000410000 */
[----:B------:R-:W-:Y:S01]  /*152c0*/  FMUL.FTZ R11, R2, R135 ;  /* 0x00000087020b7220 */ /* 0x000fe20000410000 */
[----:B------:R-:W3:Y:S01]  /*152d0*/  MUFU.EX2 R100, R160 ;  /* 0x000000a000647308 */ /* 0x000ee20000000800 */
[C---:B------:R-:W-:Y:S01]  /*152e0*/  FMUL.FTZ R12, R0.reuse, R128 ;  /* 0x00000080000c7220 */ /* 0x040fe20000410000 */
[----:B------:R-:W-:Y:S01]  /*152f0*/  LDSM.16.MT88.4 R132, [R172+0x1800] ;  /* 0x00180000ac84783b */ /* 0x000fe20000004200 */
[----:B------:R-:W-:Y:S01]  /*15300*/  FMUL.FTZ R13, R0, R129 ;  /* 0x00000081000d7220 */ /* 0x000fe20000410000 */
[C---:B----4-:R-:W-:Y:S01]  /*15310*/  F2FP.PACK_AB R149, R6.reuse, R7 ;  /* 0x000000070695723e */ /* 0x050fe200000000ff */
[----:B------:R-:W-:Y:S02]  /*15320*/  FADD.FTZ R207, R6, R5 ;  /* 0x0000000506cf7221 */ /* 0x000fe40000010000 */
[----:B------:R-:W-:Y:S02]  /*15330*/  FMUL.FTZ R5, R0, R137 ;  /* 0x0000008900057220 */ /* 0x000fe40000410000 */
[C---:B------:R-:W-:Y:S01]  /*15340*/  FMUL.FTZ R6, R2.reuse, R138 ;  /* 0x0000008a02067220 */ /* 0x040fe20000410000 */
[----:B------:R-:W-:Y:S01]  /*15350*/  MUFU.EX2 R102, R157 ;  /* 0x0000009d00667308 */ /* 0x000fe20000000800 */
[C---:B------:R-:W-:Y:S02]  /*15360*/  FMUL.FTZ R7, R2.reuse, R139 ;  /* 0x0000008b02077220 */ /* 0x040fe40000410000 */
[C---:B------:R-:W-:Y:S01]  /*15370*/  FMUL.FTZ R14, R2.reuse, R130 ;  /* 0x00000082020e7220 */ /* 0x040fe20000410000 */
[----:B--2---:R-:W-:Y:S01]  /*15380*/  F2FP.PACK_AB R151, R125, R124 ;  /* 0x0000007c7d97723e */ /* 0x004fe200000000ff */
        /* <DEDUP_REMOVED lines=12> */
[----:B------:R-:W-:Y:S01]  /*15450*/  FMUL.FTZ R24, R0, R116 ;  /* 0x0000007400187220 */ /* 0x000fe20000410000 */
[----:B------:R-:W-:Y:S03]  /*15460*/  LDSM.16.MT88.4 R120, [R176+0x1000] ;  /* 0x00100000b078783b */ /* 0x000fe60000004200 */
[C---:B------:R-:W-:Y:S01]  /*15470*/  FMUL.FTZ R26, R2.reuse, R118 ;  /* 0x00000076021a7220 */ /* 0x040fe20000410000 */
[----:B------:R-:W-:Y:S01]  /*15480*/  MUFU.EX2 R154, R164 ;  /* 0x000000a4009a7308 */ /* 0x000fe20000000800 */
[----:B------:R-:W-:Y:S02]  /*15490*/  FMUL.FTZ R27, R2, R119 ;  /* 0x00000077021b7220 */ /* 0x000fe40000410000 */
[C---:B------:R-:W-:Y:S01]  /*154a0*/  FMUL.FTZ R28, R0.reuse, R112 ;  /* 0x00000070001c7220 */ /* 0x040fe20000410000 */
[----:B------:R-:W-:Y:S01]  /*154b0*/  LDSM.16.MT88.4 R116, [R173+0x800] ;  /* 0x00080000ad74783b */ /* 0x000fe20000004200 */
[----:B------:R-:W-:Y:S02]  /*154c0*/  FMUL.FTZ R29, R0, R113 ;  /* 0x00000071001d7220 */ /* 0x000fe40000410000 */
[C---:B------:R-:W-:Y:S02]  /*154d0*/  FMUL.FTZ R30, R2.reuse, R114 ;  /* 0x00000072021e7220 */ /* 0x040fe40000410000 */
[----:B------:R-:W-:Y:S01]  /*154e0*/  FMUL.FTZ R31, R2, R115 ;  /* 0x00000073021f7220 */ /* 0x000fe20000410000 */
[----:B------:R-:W-:Y:S01]  /*154f0*/  MUFU.EX2 R160, R153 ;  /* 0x0000009900a07308 */ /* 0x000fe20000000800 */
[C---:B------:R-:W-:Y:S01]  /*15500*/  FMUL.FTZ R36, R0.reuse, R36 ;  /* 0x0000002400247220 */ /* 0x040fe20000410000 */
[----:B------:R-:W-:Y:S01]  /*15510*/  LDSM.16.MT88.4 R112, [R172+0x800] ;  /* 0x00080000ac70783b */ /* 0x000fe20000004200 */
        /* <DEDUP_REMOVED lines=71> */
[----:B------:R-:W2:Y:S01]  /*15990*/  MUFU.EX2 R2, R159 ;  /* 0x0000009f00027308 */ /* 0x000ea20000000800 */
[C---:B------:R-:W-:Y:S02]  /*159a0*/  FMUL.FTZ R92, R0.reuse, R92 ;  /* 0x0000005c005c7220 */ /* 0x040fe40000410000 */
[C---:B------:R-:W-:Y:S02]  /*159b0*/  FMUL.FTZ R93, R0.reuse, R93 ;  /* 0x0000005d005d7220 */ /* 0x040fe40000410000 */
[C---:B------:R-:W-:Y:S02]  /*159c0*/  FMUL.FTZ R96, R0.reuse, R96 ;  /* 0x0000006000607220 */ /* 0x040fe40000410000 */
[----:B------:R-:W-:Y:S02]  /*159d0*/  FMUL.FTZ R97, R0, R97 ;  /* 0x0000006100617220 */ /* 0x000fe40000410000 */
[----:B---3--:R-:W-:Y:S01]  /*159e0*/  FADD.FTZ R0, R100, R152 ;  /* 0x0000009864007221 */ /* 0x008fe20000010000 */
[----:B------:R-:W3:Y:S10]  /*159f0*/  MUFU.EX2 R159, R155 ;  /* 0x0000009b009f7308 */ /* 0x000ef40000000800 */
[----:B------:R-:W-:Y:S01]  /*15a00*/  MUFU.EX2 R155, R163 ;  /* 0x000000a3009b7308 */ /* 0x000fe20000000800 */
[C---:B-1----:R-:W-:Y:S03]  /*15a10*/  HMMA.16816.F32 R36, R148.reuse, R108, R36 ;  /* 0x0000006c9424723c */ /* 0x042fe60000001824 */
[----:B--2---:R-:W-:Y:S04]  /*15a20*/  FADD.FTZ R0, R2, R0 ;  /* 0x0000000002007221 */ /* 0x004fe80000010000 */
[----:B------:R-:W-:Y:S01]  /*15a30*/  FADD.FTZ R0, R103, R0 ;  /* 0x0000000067007221 */ /* 0x000fe20000010000 */
[C---:B------:R-:W-:Y:S01]  /*15a40*/  HMMA.16816.F32 R40, R148.reuse, R110, R40 ;  /* 0x0000006e9428723c */ /* 0x040fe20000001828 */
[----:B------:R-:W1:Y:S01]  /*15a50*/  LDSM.16.MT88.4 R108, [R173+0x2000] ;  /* 0x00200000ad6c783b */ /* 0x000e620000004200 */
[----:B------:R-:W2:Y:S02]  /*15a60*/  MUFU.EX2 R152, R170 ;  /* 0x000000aa00987308 */ /* 0x000ea40000000800 */
        /* <DEDUP_REMOVED lines=25> */
[----:B---3--:R-:W-:Y:S02]  /*15c00*/  F2FP.PACK_AB R111, R158, R159 ;  /* 0x0000009f9e6f723e */ /* 0x008fe400000000ff */
[----:B------:R-:W3:Y:S01]  /*15c10*/  MUFU.EX2 R2, R167 ;  /* 0x000000a700027308 */ /* 0x000ee20000000800 */
[----:B--2---:R-:W-:Y:S04]  /*15c20*/  F2FP.PACK_AB R149, R152, R153 ;  /* 0x000000999895723e */ /* 0x004fe800000000ff */
[C---:B------:R-:W-:Y:S05]  /*15c30*/  HMMA.16816.F32 R4, R108.reuse, R112, R4 ;  /* 0x000000706c04723c */ /* 0x040fea0000001804 */
[----:B------:R-:W2:Y:S03]  /*15c40*/  MUFU.EX2 R103, R166 ;  /* 0x000000a600677308 */ /* 0x000ea60000000800 */
[C---:B------:R-:W-:Y:S01]  /*15c50*/  HMMA.16816.F32 R8, R108.reuse, R114, R8 ;  /* 0x000000726c08723c */ /* 0x040fe20000001808 */
[----:B------:R-:W4:Y:S03]  /*15c60*/  LDSM.16.MT88.4 R112, [R176+0x800] ;  /* 0x00080000b070783b */ /* 0x000f260000004200 */
[----:B-1----:R-:W-:Y:S03]  /*15c70*/  FADD.FTZ R0, R100, R0 ;  /* 0x0000000064007221 */ /* 0x002fe60000010000 */
[----:B------:R-:W1:Y:S01]  /*15c80*/  MUFU.EX2 R102, R165 ;  /* 0x000000a500667308 */ /* 0x000e620000000800 */
[C---:B------:R-:W-:Y:S04]  /*15c90*/  HMMA.16816.F32 R12, R108.reuse, R116, R12 ;  /* 0x000000746c0c723c */ /* 0x040fe8000000180c */
[----:B---3--:R-:W-:Y:S04]  /*15ca0*/  FADD.FTZ R0, R2, R0 ;  /* 0x0000000002007221 */ /* 0x008fe80000010000 */
[C---:B------:R-:W-:Y:S01]  /*15cb0*/  HMMA.16816.F32 R16, R108.reuse, R118, R16 ;  /* 0x000000766c10723c */ /* 0x040fe20000001810 */
[----:B------:R-:W3:Y:S03]  /*15cc0*/  LDSM.16.MT88.4 R116, [R175+0x800] ;  /* 0x00080000af74783b */ /* 0x000ee60000004200 */
[----:B--2---:R-:W-:Y:S04]  /*15cd0*/  FADD.FTZ R0, R103, R0 ;  /* 0x0000000067007221 */ /* 0x004fe80000010000 */
[----:B-1----:R-:W-:Y:S01]  /*15ce0*/  FADD.FTZ R0, R102, R0 ;  /* 0x0000000066007221 */ /* 0x002fe20000010000 */
[C---:B----4-:R-:W-:Y:S08]  /*15cf0*/  HMMA.16816.F32 R20, R108.reuse, R112, R20 ;  /* 0x000000706c14723c */ /* 0x050ff00000001814 */
        /* <DEDUP_REMOVED lines=30> */
[----:B------:R-:W-:Y:S01]  /*15ee0*/  F2FP.PACK_AB R110, R102, R103 ;  /* 0x00000067666e723e */ /* 0x000fe200000000ff */
[----:B------:R-:W-:Y:S02]  /*15ef0*/  MUFU.EX2 R2, R195 ;  /* 0x000000c300027308 */ /* 0x000fe40000000800 */
[----:B------:R-:W-:Y:S02]  /*15f00*/  F2FP.PACK_AB R109, R156, R157 ;  /* 0x0000009d9c6d723e */ /* 0x000fe400000000ff */
[----:B------:R-:W-:Y:S06]  /*15f10*/  F2FP.PACK_AB R111, R154, R155 ;  /* 0x0000009b9a6f723e */ /* 0x000fec00000000ff */
[----:B------:R-:W3:Y:S01]  /*15f20*/  MUFU.EX2 R103, R171 ;  /* 0x000000ab00677308 */ /* 0x000ee20000000800 */
[C---:B-1----:R-:W-:Y:S09]  /*15f30*/  HMMA.16816.F32 R4, R108.reuse, R112, R4 ;  /* 0x000000706c04723c */ /* 0x042ff20000001804 */
[----:B------:R-:W1:Y:S01]  /*15f40*/  MUFU.EX2 R102, R205 ;  /* 0x000000cd00667308 */ /* 0x000e620000000800 */
[C---:B------:R-:W-:Y:S01]  /*15f50*/  HMMA.16816.F32 R8, R108.reuse, R114, R8 ;  /* 0x000000726c08723c */ /* 0x040fe20000001808 */
[----:B------:R-:W4:Y:S08]  /*15f60*/  LDSM.16.MT88.4 R112, [R175+0x1000] ;  /* 0x00100000af70783b */ /* 0x000f300000004200 */
[----:B------:R-:W5:Y:S01]  /*15f70*/  MUFU.EX2 R100, R204 ;  /* 0x000000cc00647308 */ /* 0x000f620000000800 */
[C---:B--2---:R-:W-:Y:S03]  /*15f80*/  HMMA.16816.F32 R12, R108.reuse, R116, R12 ;  /* 0x000000746c0c723c */ /* 0x044fe6000000180c */
[C---:B---3--:R-:W-:Y:S01]  /*15f90*/  F2FP.PACK_AB R148, R2.reuse, R103 ;  /* 0x000000670294723e */ /* 0x048fe200000000ff */
[----:B------:R-:W-:Y:S01]  /*15fa0*/  FADD.FTZ R0, R103, R0 ;  /* 0x0000000067007221 */ /* 0x000fe20000010000 */
[----:B------:R-:W-:Y:S03]  /*15fb0*/  MOV R103, R3 ;  /* 0x0000000300677202 */ /* 0x000fe60000000f00 */
[C---:B------:R-:W-:Y:S01]  /*15fc0*/  HMMA.16816.F32 R16, R108.reuse, R118, R16 ;  /* 0x000000766c10723c */ /* 0x040fe20000001810 */
[----:B------:R-:W2:Y:S03]  /*15fd0*/  LDSM.16.MT88.4 R116, [R172+0x3000] ;  /* 0x00300000ac74783b */ /* 0x000ea60000004200 */
[----:B------:R-:W-:Y:S02]  /*15fe0*/  FADD.FTZ R0, R2, R0 ;  /* 0x0000000002007221 */ /* 0x000fe40000010000 */
[----:B------:R-:W-:Y:S02]  /*15ff0*/  FADD.FTZ R2, R124, R207 ;  /* 0x000000cf7c027221 */ /* 0x000fe40000010000 */
[C---:B------:R-:W-:Y:S04]  /*16000*/  HMMA.16816.F32 R20, R108.reuse, R120, R20 ;  /* 0x000000786c14723c */ /* 0x040fe80000001814 */
[----:B-1----:R-:W-:Y:S01]  /*16010*/  FADD.FTZ R0, R102, R0 ;  /* 0x0000000066007221 */ /* 0x002fe20000010000 */
[C---:B-----5:R-:W-:Y:S03]  /*16020*/  F2FP.PACK_AB R150, R100.reuse, R102 ;  /* 0x000000666496723e */ /* 0x060fe600000000ff */
[C---:B------:R-:W-:Y:S01]  /*16030*/  HMMA.16816.F32 R24, R108.reuse, R122, R24 ;  /* 0x0000007a6c18723c */ /* 0x040fe20000001818 */
[----:B------:R-:W1:Y:S03]  /*16040*/  LDSM.16.MT88.4 R120, [R173+0x3000] ;  /* 0x00300000ad78783b */ /* 0x000e660000004200 */
[----:B------:R-:W-:Y:S01]  /*16050*/  FADD.FTZ R209, R100, R0 ;  /* 0x0000000064d17221 */ /* 0x000fe20000010000 */
[----:B------:R-:W-:Y:S01]  /*16060*/  MOV R102, R101 ;  /* 0x0000006500667202 */ /* 0x000fe20000000f00 */
[----:B------:R-:W-:Y:S01]  /*16070*/  FADD.FTZ R0, R125, R2 ;  /* 0x000000027d007221 */ /* 0x000fe20000010000 */
[----:B------:R-:W-:Y:S01]  /*16080*/  MUFU.EX2 R100, R203 ;  /* 0x000000cb00647308 */ /* 0x000fe20000000800 */
[C---:B----4-:R-:W-:Y:S01]  /*16090*/  HMMA.16816.F32 R28, R108.reuse, R112, R28 ;  /* 0x000000706c1c723c */ /* 0x050fe2000000181c */
[----:B------:R-:W-:Y:S03]  /*160a0*/  LDSM.16.MT88.4 R124, [R173+0x1800] ;  /* 0x00180000ad7c783b */ /* 0x000fe60000004200 */
[----:B------:R-:W-:Y:S04]  /*160b0*/  FADD.FTZ R0, R208, R0 ;  /* 0x00000000d0007221 */ /* 0x000fe80000010000 */
[----:B------:R-:W-:Y:S01]  /*160c0*/  FADD.FTZ R0, R160, R0 ;  /* 0x00000000a0007221 */ /* 0x000fe20000010000 */
[C---:B------:R-:W-:Y:S01]  /*160d0*/  HMMA.16816.F32 R32, R108.reuse, R114, R32 ;  /* 0x000000726c20723c */ /* 0x040fe20000001820 */
[----:B------:R-:W3:Y:S01]  /*160e0*/  LDSM.16.MT88.4 R112, [R176+0x3000] ;  /* 0x00300000b070783b */ /* 0x000ee20000004200 */
[----:B------:R-:W4:Y:S01]  /*160f0*/  MUFU.EX2 R2, R206 ;  /* 0x000000ce00027308 */ /* 0x000f220000000800 */
[----:B------:R-:W-:Y:S05]  /*16100*/  FADD.FTZ R0, R159, R0 ;  /* 0x000000009f007221 */ /* 0x000fea0000010000 */
[C---:B--2---:R-:W-:Y:S04]  /*16110*/  HMMA.16816.F32 R36, R108.reuse, R116, R36 ;  /* 0x000000746c24723c */ /* 0x044fe80000001824 */
[----:B------:R-:W-:Y:S04]  /*16120*/  FADD.FTZ R0, R158, R0 ;  /* 0x000000009e007221 */ /* 0x000fe80000010000 */
[C---:B------:R-:W-:Y:S01]  /*16130*/  HMMA.16816.F32 R40, R108.reuse, R118, R40 ;  /* 0x000000766c28723c */ /* 0x040fe20000001828 */
[----:B------:R-:W2:Y:S03]  /*16140*/  LDSM.16.MT88.4 R116, [R175+0x3000] ;  /* 0x00300000af74783b */ /* 0x000ea60000004200 */
[----:B------:R-:W-:Y:S04]  /*16150*/  FADD.FTZ R0, R157, R0 ;  /* 0x000000009d007221 */ /* 0x000fe80000010000 */
[C---:B-1----:R-:W-:Y:S04]  /*16160*/  HMMA.16816.F32 R44, R108.reuse, R120, R44 ;  /* 0x000000786c2c723c */ /* 0x042fe8000000182c */
[----:B----4-:R-:W-:Y:S01]  /*16170*/  F2FP.PACK_AB R151, R2, R100 ;  /* 0x000000640297723e */ /* 0x010fe200000000ff */
[----:B------:R-:W-:Y:S03]  /*16180*/  FADD.FTZ R0, R156, R0 ;  /* 0x000000009c007221 */ /* 0x000fe60000010000 */
[C---:B------:R-:W-:Y:S01]  /*16190*/  HMMA.16816.F32 R48, R108.reuse, R122, R48 ;  /* 0x0000007a6c30723c */ /* 0x040fe20000001830 */
[----:B------:R-:W1:Y:S03]  /*161a0*/  LDSM.16.MT88.4 R120, [R172+0x5000] ;  /* 0x00500000ac78783b */ /* 0x000e660000004200 */
[----:B------:R-:W-:Y:S04]  /*161b0*/  FADD.FTZ R0, R155, R0 ;  /* 0x000000009b007221 */ /* 0x000fe80000010000 */
[----:B------:R-:W-:Y:S01]  /*161c0*/  FADD.FTZ R0, R154, R0 ;  /* 0x000000009a007221 */ /* 0x000fe20000010000 */
[C---:B---3--:R-:W-:Y:S03]  /*161d0*/  HMMA.16816.F32 R52, R108.reuse, R112, R52 ;  /* 0x000000706c34723c */ /* 0x048fe60000001834 */
[----:B------:R-:W-:Y:S04]  /*161e0*/  FADD.FTZ R0, R153, R0 ;  /* 0x0000000099007221 */ /* 0x000fe80000010000 */
[----:B------:R-:W-:Y:S01]  /*161f0*/  FADD.FTZ R0, R152, R0 ;  /* 0x0000000098007221 */ /* 0x000fe20000010000 */
[C---:B------:R-:W-:Y:S01]  /*16200*/  HMMA.16816.F32 R56, R108.reuse, R114, R56 ;  /* 0x000000726c38723c */ /* 0x040fe20000001838 */
[----:B------:R-:W3:Y:S03]  /*16210*/  LDSM.16.MT88.4 R112, [R173+0x5000] ;  /* 0x00500000ad70783b */ /* 0x000ee60000004200 */
[----:B------:R-:W-:Y:S04]  /*16220*/  FADD.FTZ R0, R100, R0 ;  /* 0x0000000064007221 */ /* 0x000fe80000010000 */
[C---:B--2---:R-:W-:Y:S04]  /*16230*/  HMMA.16816.F32 R60, R108.reuse, R116, R60 ;  /* 0x000000746c3c723c */ /* 0x044fe8000000183c */
[----:B------:R-:W-:Y:S04]  /*16240*/  FADD.FTZ R207, R2, R0 ;  /* 0x0000000002cf7221 */ /* 0x000fe80000010000 */
        /* <DEDUP_REMOVED lines=47> */
.L_x_3911:
        /* <DEDUP_REMOVED lines=21> */
.L_x_3935:
[----:B------:R-:W-:-:S04]  /*16690*/  MOV R3, 0x1 ;  /* 0x0000000100037802 */ /* 0x000fc80000000f00 */
[----:B------:R-:W-:-:S13]  /*166a0*/  ISETP.NE.AND P0, PT, R3, c[0x0][0x32c], PT ;  /* 0x0000cb0003007a0c */ /* 0x000fda0003f05270 */
[----:B------:R-:W-:-:S05]  /*166b0*/  @P0 IMAD.HI.U32 R3, R0, c[0x0][0x330], RZ ;  /* 0x0000cc0000030a27 */ /* 0x000fca00078e00ff */
[----:B------:R-:W-:Y:S02]  /*166c0*/  @P0 SHF.R.U32.HI R0, RZ, c[0x0][0x334], R3 ;  /* 0x0000cd00ff000a19 */ /* 0x000fe40000011603 */
.L_x_3936:
[----:B------:R-:W-:Y:S05]  /*166d0*/  BSYNC B0 ;  /* 0x0000000000007941 */ /* 0x000fea0003800000 */
.L_x_3934:
[----:B------:R-:W-:-:S05]  /*166e0*/  IMAD R0, R0, c[0x0][0x32c], RZ ;  /* 0x0000cb0000007a24 */ /* 0x000fca00078e02ff */
[----:B------:R-:W-:-:S04]  /*166f0*/  IMNMX R2, R2, R0, !PT ;  /* 0x0000000002027217 */ /* 0x000fc80007800200 */
.L_x_3933:
        /* <DEDUP_REMOVED lines=9> */
.L_x_3948:
        /* <DEDUP_REMOVED lines=37> */
.L_x_4055:
        /* <DEDUP_REMOVED lines=21> */
.L_x_4056:
        /* <DEDUP_REMOVED lines=22> */
.L_x_3939:
[----:B------:R-:W-:Y:S05]  /*16c90*/  BSYNC B0 ;  /* 0x0000000000007941 */ /* 0x000fea0003800000 */
.L_x_3938:
        /* <DEDUP_REMOVED lines=188> */
.L_x_4057:
        /* <DEDUP_REMOVED lines=21> */
.L_x_4058:
        /* <DEDUP_REMOVED lines=22> */
.L_x_3943:
[----:B------:R-:W-:Y:S05]  /*17b10*/  BSYNC B0 ;  /* 0x0000000000007941 */ /* 0x000fea0003800000 */
.L_x_3942:
        /* <DEDUP_REMOVED lines=35> */
.L_x_4059:
[----:B-12---:R-:W-:Y:S01]  /*17d50*/  FMNMX.FTZ R100, R100, R0, !PT ;  /* 0x0000000064647209 */ /* 0x006fe20007810000 */
[----:B------:R-:W-:-:S05]  /*17d60*/  BRA.DIV ~URZ, `(.L_x_3947) ;  /* 0x0000b8b27f007947 */ /* 0x000fca000b800000 */
[----:B------:R-:W1:Y:S02]  /*17d70*/  SHFL.BFLY PT, R0, R100, 0x1, 0x1f ;  /* 0x0c201f0064007f89 */ /* 0x000e6400000e0000 */
[----:B-1----:R-:W-:Y:S02]  /*17d80*/  FMNMX.FTZ R101, R100, R0, !PT ;  /* 0x0000000064657209 */ /* 0x002fe40007810000 */
[----:B------:R-:W1:Y:S02]  /*17d90*/  SHFL.BFLY PT, R0, R148, 0x2, 0x1f ;  /* 0x0c401f0094007f89 */ /* 0x000e6400000e0000 */
[----:B-1----:R-:W-:Y:S05]  /*17da0*/  FMNMX.FTZ R100, R148, R0, !PT ;  /* 0x0000000094647209 */ /* 0x002fea0007810000 */
[----:B------:R1:W2:Y:S02]  /*17db0*/  SHFL.BFLY PT, R0, R100, 0x1, 0x1f ;  /* 0x0c201f0064007f89 */ /* 0x0002a400000e0000 */
.L_x_4060:
[----:B--2---:R-:W-:Y:S01]  /*17dc0*/  FMNMX.FTZ R3, R0, R100, !PT ;  /* 0x0000006400037209 */ /* 0x004fe20007810000 */
[C---:B-1----:R-:W-:Y:S01]  /*17dd0*/  FMUL.FTZ R100, R101.reuse, c[0x0][0x2d0] ;  /* 0x0000b40065647a20 */ /* 0x042fe20000410000 */
[----:B------:R-:W-:Y:S01]  /*17de0*/  WARPSYNC 0xffffffff ;  /* 0xffffffff00007948 */ /* 0x000fe20003800000 */
[----:B------:R-:W-:Y:S01]  /*17df0*/  FADD.FTZ R0, -R101, R102 ;  /* 0x0000006665007221 */ /* 0x000fe20000010100 */
[----:B------:R-:W-:Y:S01]  /*17e00*/  ISETP.GT.AND P0, PT, R196, R208, PT ;  /* 0x000000d0c400720c */ /* 0x000fe20003f04270 */
[--C-:B------:R-:W-:Y:S01]  /*17e10*/  FFMA.FTZ R102, R4, c[0x0][0x2d0], -R100.reuse ;  /* 0x0000b40004667a23 */ /* 0x100fe20000010864 */
[----:B------:R-:W-:Y:S01]  /*17e20*/  IADD3 R196, R196, -0x1, RZ ;  /* 0xffffffffc4c47810 */ /* 0x000fe20007ffe0ff */
        /* <DEDUP_REMOVED lines=39> */
[----:B------:R-:W-:Y:S04]  /*180a0*/  FFMA.FTZ R152, R15, c[0x0][0x2d0], -R4 ;  /* 0x0000b4000f987a23 */ /* 0x000fe80000010804 */
        /* <DEDUP_REMOVED lines=238> */
[----:B------:R-:W-:Y:S01]  /*18f90*/  FADD.FTZ R0, R102, R0 ;  /* 0x0000000066007221 */ /* 0x000fe20000010000 */
[----:B------:R-:W-:Y:S02]  /*18fa0*/  MOV R102, R101 ;  /* 0x0000006500667202 */ /* 0x000fe40000000f00 */
[C---:B---3--:R-:W-:Y:S04]  /*18fb0*/  HMMA.16816.F32 R20, R108.reuse, R120, R20 ;  /* 0x000000786c14723c */ /* 0x048fe80000001814 */
[----:B------:R-:W-:Y:S02]  /*18fc0*/  FADD.FTZ R209, R100, R0 ;  /* 0x0000000064d17221 */ /* 0x000fe40000010000 */
[----:B------:R-:W-:Y:S01]  /*18fd0*/  FADD.FTZ R0, R126, R2 ;  /* 0x000000027e007221 */ /* 0x000fe20000010000 */
[----:B------:R-:W-:Y:S01]  /*18fe0*/  MUFU.EX2 R100, R203 ;  /* 0x000000cb00647308 */ /* 0x000fe20000000800 */
[C---:B------:R-:W-:Y:S01]  /*18ff0*/  HMMA.16816.F32 R24, R108.reuse, R122, R24 ;  /* 0x0000007a6c18723c */ /* 0x040fe20000001818 */
[----:B------:R-:W2:Y:S03]  /*19000*/  LDSM.16.MT88.4 R120, [R173+0x3000] ;  /* 0x00300000ad78783b */ /* 0x000ea60000004200 */
[----:B------:R-:W-:Y:S04]  /*19010*/  FADD.FTZ R0, R207, R0 ;  /* 0x00000000cf007221 */ /* 0x000fe80000010000 */
[C---:B------:R-:W-:Y:S01]  /*19020*/  HMMA.16816.F32 R28, R108.reuse, R112, R28 ;  /* 0x000000706c1c723c */ /* 0x040fe2000000181c */
        /* <DEDUP_REMOVED lines=13> */
[----:B------:R-:W-:Y:S03]  /*19100*/  FADD.FTZ R0, R155, R0 ;  /* 0x000000009b007221 */ /* 0x000fe60000010000 */
        /* <DEDUP_REMOVED lines=59> */
.L_x_3937:
[----:B------:R-:W-:-:S13]  /*194c0*/  ISETP.GE.AND P0, PT, R196, R216, PT ;  /* 0x000000d8c400720c */ /* 0x000fda0003f06270 */
[----:B------:R-:W-:Y:S05]  /*194d0*/  @!P0 BRA `(.L_x_3949) ;  /* 0x0000377000008947 */ /* 0x000fea0003800000 */
[----:B------:R-:W-:Y:S02]  /*194e0*/  MOV R103, R16 ;  /* 0x0000001000677202 */ /* 0x000fe40000000f00 */
[----:B------:R-:W-:Y:S02]  /*194f0*/  MOV R102, R101 ;  /* 0x0000006500667202 */ /* 0x000fe40000000f00 */
.L_x_3967:
        /* <DEDUP_REMOVED lines=10> */
[----:B------:R-:W-:Y:S01]  /*195a0*/  SHF.L.U64.HI R13, R200, 0x1, R201 ;  /* 0x00000001c80d7819 */ /* 0x000fe200000102c9 */
        /* <DEDUP_REMOVED lines=23> */
.L_x_4061:
[----:B------:R-:W5:Y:S01]  /*19720*/  SHFL.IDX PT, R4, R5, RZ, 0x181f ;  /* 0x00181fff05047589 */ /* 0x000f6200000e0000 */
[----:B------:R-:W-:Y:S01]  /*19730*/  ISETP.GE.AND P0, PT, R200, c[0x0][0x1d4], PT ;  /* 0x00007500c8007a0c */ /* 0x000fe20003f06270 */
[----:B------:R-:W-:Y:S01]  /*19740*/  BSSY B0, `(.L_x_3951) ;  /* 0x0000102000007945 */ /* 0x000fe20003800000 */
[----:B------:R-:W-:Y:S02]  /*19750*/  ISETP.GE.AND P4, PT, R199, c[0x0][0x1d4], PT ;  /* 0x00007500c7007a0c */ /* 0x000fe40003f86270 */
[----:B------:R-:W-:Y:S01]  /*19760*/  SHFL.IDX PT, R3, R7, 0x1, 0x181f ;  /* 0x00381f0007037f89 */ /* 0x000fe200000e0000 */
[----:B------:R-:W-:Y:S02]  /*19770*/  SEL R195, RZ, 0x10, P0 ;  /* 0x00000010ffc37807 */ /* 0x000fe40000000000 */
[----:B------:R-:W-:Y:S02]  /*19780*/  SEL R21, RZ, 0x10, P4 ;  /* 0x00000010ff157807 */ /* 0x000fe40002000000 */
[----:B------:R4:W3:Y:S01]  /*19790*/  SHFL.IDX PT, R2, R5, 0x1, 0x181f ;  /* 0x00381f0005027f89 */ /* 0x0008e200000e0000 */
[----:B------:R-:W-:Y:S04]  /*197a0*/  ISETP.GE.AND P3, PT, R202, c[0x0][0x1d4], PT ;  /* 0x00007500ca007a0c */ /* 0x000fe80003f66270 */
[----:B------:R-:W-:Y:S02]  /*197b0*/  SEL R20, RZ, 0x10, P3 ;  /* 0x00000010ff147807 */ /* 0x000fe40001800000 */
[----:B----4-:R-:W-:Y:S02]  /*197c0*/  IADD3 R5, -R195, 0x10, RZ ;  /* 0x00000010c3057810 */ /* 0x010fe40007ffe1ff */
[----:B-----5:R-:W-:Y:S02]  /*197d0*/  IADD3 R6, P1, R4, R12, RZ ;  /* 0x0000000c04067210 */ /* 0x020fe40007f3e0ff */
[----:B------:R-:W-:Y:S03]  /*197e0*/  LOP3.LUT R5, R5, 0xf, RZ, 0xc0, !PT ;  /* 0x0000000f05057812 */ /* 0x000fe600078ec0ff */
[--C-:B---3--:R-:W-:Y:S05]  /*197f0*/  IMAD.X R7, R0, 0x1, R13.reuse, P1 ;  /* 0x0000000100077824 */ /* 0x108fea00008e060d */
[----:B------:R3:W-:Y:S01]  /*19800*/  LDGSTS.E.BYPASS.LTC128B.128 [R194+0x100], [R6.64], !P0 ;  /* 0x0010000006c27fae */ /* 0x0007e2000c101d48 */
[-C--:B------:R-:W-:Y:S02]  /*19810*/  IADD3 R12, P1, P0, R5, R2.reuse, R12 ;  /* 0x00000002050c7210 */ /* 0x080fe4000783e00c */
[----:B------:R-:W-:Y:S02]  /*19820*/  IADD3 R5, -R20, 0x10, RZ ;  /* 0x0000001014057810 */ /* 0x000fe40007ffe1ff */
[-C--:B------:R-:W-:Y:S02]  /*19830*/  IADD3.X R13, RZ, R3.reuse, R13, P1, P0 ;  /* 0x00000003ff0d7210 */ /* 0x080fe40000fe040d */
[----:B------:R-:W-:Y:S02]  /*19840*/  LOP3.LUT R28, R5, 0xf, RZ, 0xc0, !PT ;  /* 0x0000000f051c7812 */ /* 0x000fe400078ec0ff */
[----:B---3--:R-:W-:Y:S04]  /*19850*/  IADD3 R6, -R21, 0x10, RZ ;  /* 0x0000001015067810 */ /* 0x008fe80007ffe1ff */
[----:B------:R-:W-:Y:S04]  /*19860*/  LOP3.LUT R6, R6, 0xf, RZ, 0xc0, !PT ;  /* 0x0000000f06067812 */ /* 0x000fe800078ec0ff */
[----:B------:R-:W-:Y:S04]  /*19870*/  IADD3 R6, P1, P0, R6, R2, R14 ;  /* 0x0000000206067210 */ /* 0x000fe8000783e00e */
[-CC-:B------:R-:W-:Y:S02]  /*19880*/  IADD3.X R7, RZ, R3.reuse, R15.reuse, P1, P0 ;  /* 0x00000003ff077210 */ /* 0x180fe40000fe040f */
[----:B------:R-:W-:Y:S05]  /*19890*/  IADD3 R14, P0, R4, R14, RZ ;  /* 0x0000000e040e7210 */ /* 0x000fea0007f1e0ff */
[----:B------:R-:W-:Y:S01]  /*198a0*/  IMAD.X R15, R0, 0x1, R15, P0 ;  /* 0x00000001000f7824 */ /* 0x000fe200000e060f */
[----:B------:R-:W-:Y:S04]  /*198b0*/  IADD3 R4, P0, R4, R22, RZ ;  /* 0x0000001604047210 */ /* 0x000fe80007f1e0ff */
[----:B------:R3:W-:Y:S01]  /*198c0*/  LDGSTS.E.BYPASS.LTC128B.128 [R194+0x2100], [R14.64], !P4 ;  /* 0x021000000ec27fae */ /* 0x0007e2000e101d48 */
[--C-:B------:R-:W-:Y:S01]  /*198d0*/  IMAD.X R5, R0, 0x1, R23.reuse, P0 ;  /* 0x0000000100057824 */ /* 0x100fe200000e0617 */
        /* <DEDUP_REMOVED lines=12> */
[----:B------:R-:W-:Y:S04]  /*199a0*/  ISETP.GT.AND P0, PT, R196, R216, PT ;  /* 0x000000d8c400720c */ /* 0x000fe80003f04270 */
        /* <DEDUP_REMOVED lines=185> */
.L_x_4062:
        /* <DEDUP_REMOVED lines=19> */
.L_x_4063:
        /* <DEDUP_REMOVED lines=15> */
.L_x_3952:
[----:B------:R-:W-:Y:S05]  /*1a760*/  BSYNC B0 ;  /* 0x0000000000007941 */ /* 0x000fea0003800000 */
.L_x_3951:
[----:B------:R-:W-:Y:S01]  /*1a770*/  LOP3.LUT R150, RZ, c[0x0][0x324], RZ, 0x33, !PT ;  /* 0x0000c900ff967a12 */ /* 0x000fe200078e33ff */
[----:B------:R-:W-:Y:S01]  /*1a780*/  IMAD.MOV.U32 R0, RZ, RZ, c[0x0][0x2c4] ;  /* 0x0000b100ff007624 */ /* 0x000fe200078e00ff */
[----:B------:R-:W0:Y:S01]  /*1a790*/  LDGDEPBAR ;  /* 0x00000000000079af */ /* 0x000e220000000000 */
[----:B------:R-:W-:Y:S02]  /*1a7a0*/  IMAD.IADD R100, R248, 0x1, R234 ;  /* 0x00000001f8647824 */ /* 0x000fe400078e02ea */
[----:B-1----:R-:W-:Y:S01]  /*1a7b0*/  IMAD.SHL.U32 R101, R196, 0x40, RZ ;  /* 0x00000040c4657824 */ /* 0x002fe200078e00ff */
[----:B------:R-:W-:Y:S11]  /*1a7c0*/  ISETP.NE.AND P0, PT, R0, 0x1, PT ;  /* 0x000000010000780c */ /* 0x000ff60003f05270 */
[----:B------:R-:W-:Y:S02]  /*1a7d0*/  @!UPT UIADD3 URZ, URZ, URZ, URZ ;  /* 0x0000003f3f3ff290 */ /* 0x000fe4000fffe03f */
[----:B------:R-:W-:Y:S05]  /*1a7e0*/  @P0 IMAD.HI.U32 R0, R100, c[0x0][0x2c8], RZ ;  /* 0x0000b20064000a27 */ /* 0x000fea00078e00ff */
[----:B------:R-:W-:Y:S02]  /*1a7f0*/  @P0 SHF.R.U32.HI R100, RZ, c[0x0][0x2cc], R0 ;  /* 0x0000b300ff640a19 */ /* 0x000fe40000011600 */
[----:B------:R-:W-:Y:S04]  /*1a800*/  IADD3 R0, -R221, 0x1, -R101 ;  /* 0x00000001dd007810 */ /* 0x000fe80007ffe965 */
[----:B---3--:R-:W-:Y:S04]  /*1a810*/  IADD3 R148, -R218, R0, R217 ;  /* 0x00000000da947210 */ /* 0x008fe80007ffe1d9 */
[----:B------:R-:W-:Y:S01]  /*1a820*/  IADD3 R149, R148, c[0x0][0x328], RZ ;  /* 0x0000ca0094957a10 */ /* 0x000fe20007ffe0ff */
[----:B------:R-:W-:-:S05]  /*1a830*/  BRA.DIV ~URZ, `(.L_x_3955) ;  /* 0x000091927f007947 */ /* 0x000fca000b800000 */
[----:B------:R1:W2:Y:S02]  /*1a840*/  SHFL.IDX PT, R3, R100, RZ, 0x1c1f ;  /* 0x001c1fff64037589 */ /* 0x0002a400000e0000 */
.L_x_4064:
[-C--:B--2---:R-:W-:Y:S01]  /*1a850*/  IADD3 R2, R149, R3.reuse, RZ ;  /* 0x0000000395027210 */ /* 0x084fe20007ffe0ff */
        /* <DEDUP_REMOVED lines=18> */
.L_x_3958:
[----:B------:R-:W-:Y:S04]  /*1a980*/  MOV R150, 0x1 ;  /* 0x0000000100967802 */ /* 0x000fe80000000f00 */
[----:B------:R-:W-:Y:S11]  /*1a990*/  ISETP.NE.AND P0, PT, R150, c[0x0][0x32c], PT ;  /* 0x0000cb0096007a0c */ /* 0x000ff60003f05270 */
[----:B------:R-:W-:Y:S02]  /*1a9a0*/  @!UPT UIADD3 URZ, URZ, URZ, URZ ;  /* 0x0000003f3f3ff290 */ /* 0x000fe4000fffe03f */
[----:B------:R-:W-:Y:S05]  /*1a9b0*/  @P0 IMAD.HI.U32 R150, R3, c[0x0][0x330], RZ ;  /* 0x0000cc0003960a27 */ /* 0x000fea00078e00ff */
[----:B------:R-:W-:Y:S02]  /*1a9c0*/  @P0 SHF.R.U32.HI R3, RZ, c[0x0][0x334], R150 ;  /* 0x0000cd00ff030a19 */ /* 0x000fe40000011696 */
.L_x_3959:
[----:B------:R-:W-:Y:S05]  /*1a9d0*/  BSYNC B0 ;  /* 0x0000000000007941 */ /* 0x000fea0003800000 */
.L_x_3957:
[----:B------:R-:W-:Y:S04]  /*1a9e0*/  IMAD R3, R3, c[0x0][0x32c], -R101 ;  /* 0x0000cb0003037a24 */ /* 0x000fe800078e0a65 */
[----:B------:R-:W-:Y:S05]  /*1a9f0*/  IMAD.IADD R3, R3, 0x1, -R221 ;  /* 0x0000000103037824 */ /* 0x000fea00078e0add */
[----:B------:R-:W-:Y:S02]  /*1aa00*/  IMNMX R0, R0, R3, !PT ;  /* 0x0000000300007217 */ /* 0x000fe40007800200 */
[----:B------:R-:W-:Y:S04]  /*1aa10*/  IADD3 R3, R3, c[0x0][0x32c], RZ ;  /* 0x0000cb0003037a10 */ /* 0x000fe80007ffe0ff */
[----:B------:R-:W-:Y:S02]  /*1aa20*/  IMNMX R2, R2, R3, PT ;  /* 0x0000000302027217 */ /* 0x000fe40003800200 */
.L_x_3956:
        /* <DEDUP_REMOVED lines=51> */
.L_x_4065:
        /* <DEDUP_REMOVED lines=19> */
.L_x_3963:
[----:B------:R-:W-:Y:S04]  /*1ae90*/  MOV R4, 0x1 ;  /* 0x0000000100047802 */ /* 0x000fe80000000f00 */
[----:B------:R-:W-:Y:S11]  /*1aea0*/  ISETP.NE.AND P0, PT, R4, c[0x0][0x32c], PT ;  /* 0x0000cb0004007a0c */ /* 0x000ff60003f05270 */
[----:B------:R-:W-:Y:S02]  /*1aeb0*/  @!UPT UIADD3 URZ, URZ, URZ, URZ ;  /* 0x0000003f3f3ff290 */ /* 0x000fe4000fffe03f */
[----:B------:R-:W-:Y:S05]  /*1aec0*/  @P0 IMAD.HI.U32 R4, R3, c[0x0][0x330], RZ ;  /* 0x0000cc0003040a27 */ /* 0x000fea00078e00ff */
[----:B------:R-:W-:Y:S02]  /*1aed0*/  @P0 SHF.R.U32.HI R3, RZ, c[0x0][0x334], R4 ;  /* 0x0000cd00ff030a19 */ /* 0x000fe40000011604 */
.L_x_3964:
[----:B------:R-:W-:Y:S05]  /*1aee0*/  BSYNC B0 ;  /* 0x0000000000007941 */ /* 0x000fea0003800000 */
.L_x_3962:
[----:B------:R-:W-:Y:S04]  /*1aef0*/  IMAD R101, R3, c[0x0][0x32c], -R101 ;  /* 0x0000cb0003657a24 */ /* 0x000fe800078e0a65 */
[----:B------:R-:W-:Y:S05]  /*1af00*/  IMAD.IADD R3, R101, 0x1, -R221 ;  /* 0x0000000165037824 */ /* 0x000fea00078e0add */
[----:B------:R-:W-:Y:S02]  /*1af10*/  IMNMX R0, R0, R3, !PT ;  /* 0x0000000300007217 */ /* 0x000fe40007800200 */
[----:B------:R-:W-:Y:S04]  /*1af20*/  IADD3 R3, R3, c[0x0][0x32c], RZ ;  /* 0x0000cb0003037a10 */ /* 0x000fe80007ffe0ff */
[----:B------:R-:W-:Y:S02]  /*1af30*/  IMNMX R2, R2, R3, PT ;  /* 0x0000000302027217 */ /* 0x000fe40003800200 */
.L_x_3961:
        /* <DEDUP_REMOVED lines=82> */
.L_x_4066:
[----:B-12---:R-:W-:Y:S01]  /*1b460*/  FMNMX.FTZ R100, R100, R0, !PT ;  /* 0x0000000064647209 */ /* 0x006fe20007810000 */
[----:B------:R-:W-:-:S05]  /*1b470*/  BRA.DIV ~URZ, `(.L_x_3966) ;  /* 0x000086727f007947 */ /* 0x000fca000b800000 */
[----:B------:R-:W1:Y:S02]  /*1b480*/  SHFL.BFLY PT, R0, R100, 0x1, 0x1f ;  /* 0x0c201f0064007f89 */ /* 0x000e6400000e0000 */
[----:B-1----:R-:W-:Y:S02]  /*1b490*/  FMNMX.FTZ R101, R100, R0, !PT ;  /* 0x0000000064657209 */ /* 0x002fe40007810000 */
[----:B------:R-:W1:Y:S02]  /*1b4a0*/  SHFL.BFLY PT, R0, R4, 0x2, 0x1f ;  /* 0x0c401f0004007f89 */ /* 0x000e6400000e0000 */
[----:B-1----:R-:W-:Y:S05]  /*1b4b0*/  FMNMX.FTZ R4, R4, R0, !PT ;  /* 0x0000000004047209 */ /* 0x002fea0007810000 */
[----:B------:R1:W2:Y:S02]  /*1b4c0*/  SHFL.BFLY PT, R0, R4, 0x1, 0x1f ;  /* 0x0c201f0004007f89 */ /* 0x0002a400000e0000 */
.L_x_4067:
        /* <DEDUP_REMOVED lines=47> */
[--C-:B------:R-:W-:Y:S01]  /*1b7c0*/  FFMA.FTZ R100, R21, c[0x0][0x2d0], -R4.reuse ;  /* 0x0000b40015647a23 */ /* 0x100fe20000010804 */
        /* <DEDUP_REMOVED lines=245> */
[----:B------:R-:W1:Y:S01]  /*1c720*/  LDSM.16.MT88.4 R120, [R173+0x3000] ;  /* 0x00300000ad78783b */ /* 0x000e620000004200 */
[----:B------:R-:W-:Y:S02]  /*1c730*/  MUFU.EX2 R102, R203 ;  /* 0x000000cb00667308 */ /* 0x000fe40000000800 */
[----:B------:R-:W-:Y:S02]  /*1c740*/  FADD.FTZ R209, R100, R0 ;  /* 0x0000000064d17221 */ /* 0x000fe40000010000 */
[----:B------:R-:W-:Y:S02]  /*1c750*/  FADD.FTZ R0, R125, R2 ;  /* 0x000000027d007221 */ /* 0x000fe40000010000 */
[C---:B----4-:R-:W-:Y:S01]  /*1c760*/  HMMA.16816.F32 R28, R108.reuse, R112, R28 ;  /* 0x000000706c1c723c */ /* 0x050fe2000000181c */
[----:B------:R-:W-:Y:S03]  /*1c770*/  LDSM.16.MT88.4 R124, [R173+0x1800] ;  /* 0x00180000ad7c783b */ /* 0x000fe60000004200 */
[----:B------:R-:W3:Y:S01]  /*1c780*/  MUFU.EX2 R100, R206 ;  /* 0x000000ce00647308 */ /* 0x000ee20000000800 */
[----:B------:R-:W-:Y:S03]  /*1c790*/  FADD.FTZ R0, R208, R0 ;  /* 0x00000000d0007221 */ /* 0x000fe60000010000 */
[C---:B------:R-:W-:Y:S01]  /*1c7a0*/  HMMA.16816.F32 R32, R108.reuse, R114, R32 ;  /* 0x000000726c20723c */ /* 0x040fe20000001820 */
[----:B------:R-:W4:Y:S03]  /*1c7b0*/  LDSM.16.MT88.4 R112, [R176+0x3000] ;  /* 0x00300000b070783b */ /* 0x000f260000004200 */
[----:B------:R-:W-:Y:S04]  /*1c7c0*/  FADD.FTZ R0, R160, R0 ;  /* 0x00000000a0007221 */ /* 0x000fe80000010000 */
[C---:B--2---:R-:W-:Y:S04]  /*1c7d0*/  HMMA.16816.F32 R36, R108.reuse, R116, R36 ;  /* 0x000000746c24723c */ /* 0x044fe80000001824 */
[----:B------:R-:W-:Y:S04]  /*1c7e0*/  FADD.FTZ R0, R159, R0 ;  /* 0x000000009f007221 */ /* 0x000fe80000010000 */
        /* <DEDUP_REMOVED lines=9> */
[----:B------:R-:W-:Y:S01]  /*1c880*/  FADD.FTZ R0, R155, R0 ;  /* 0x000000009b007221 */ /* 0x000fe20000010000 */
[C---:B----4-:R-:W-:Y:S03]  /*1c890*/  HMMA.16816.F32 R52, R108.reuse, R112, R52 ;  /* 0x000000706c34723c */ /* 0x050fe60000001834 */
[----:B------:R-:W-:Y:S04]  /*1c8a0*/  FADD.FTZ R0, R154, R0 ;  /* 0x000000009a007221 */ /* 0x000fe80000010000 */
[----:B------:R-:W-:Y:S01]  /*1c8b0*/  FADD.FTZ R0, R153, R0 ;  /* 0x0000000099007221 */ /* 0x000fe20000010000 */
[C---:B------:R-:W-:Y:S01]  /*1c8c0*/  HMMA.16816.F32 R56, R108.reuse, R114, R56 ;  /* 0x000000726c38723c */ /* 0x040fe20000001838 */
[----:B------:R-:W3:Y:S03]  /*1c8d0*/  LDSM.16.MT88.4 R112, [R173+0x5000] ;  /* 0x00500000ad70783b */ /* 0x000ee60000004200 */
[----:B------:R-:W-:Y:S04]  /*1c8e0*/  FADD.FTZ R0, R152, R0 ;  /* 0x0000000098007221 */ /* 0x000fe80000010000 */
[C---:B--2---:R-:W-:Y:S04]  /*1c8f0*/  HMMA.16816.F32 R60, R108.reuse, R116, R60 ;  /* 0x000000746c3c723c */ /* 0x044fe8000000183c */
[----:B------:R-:W-:Y:S01]  /*1c900*/  FADD.FTZ R2, R102, R0 ;  /* 0x0000000066027221 */ /* 0x000fe20000010000 */
[----:B------:R-:W-:Y:S02]  /*1c910*/  IADD3 R0, R196, -0x1, RZ ;  /* 0xffffffffc4007810 */ /* 0x000fe40007ffe0ff */
[----:B------:R-:W-:Y:S01]  /*1c920*/  MOV R102, R101 ;  /* 0x0000006500667202 */ /* 0x000fe20000000f00 */
[C---:B------:R-:W-:Y:S01]  /*1c930*/  HMMA.16816.F32 R64, R108.reuse, R118, R64 ;  /* 0x000000766c40723c */ /* 0x040fe20000001840 */
[----:B------:R-:W2:Y:S03]  /*1c940*/  LDSM.16.MT88.4 R116, [R176+0x5000] ;  /* 0x00500000b074783b */ /* 0x000ea60000004200 */
[----:B------:R-:W-:Y:S01]  /*1c950*/  FADD.FTZ R207, R100, R2 ;  /* 0x0000000264cf7221 */ /* 0x000fe20000010000 */
[----:B------:R-:W-:Y:S03]  /*1c960*/  MOV R196, R0 ;  /* 0x0000000000c47202 */ /* 0x000fe60000000f00 */
        /* <DEDUP_REMOVED lines=46> */
.L_x_3949:
[----:B------:R-:W-:Y:S05]  /*1cc50*/  BRA.DIV ~URZ, `(.L_x_3968) ;  /* 0x00006f727f007947 */ /* 0x000fea000b800000 */
[----:B------:R1:W2:Y:S02]  /*1cc60*/  SHFL.BFLY PT, R0, R209, 0x2, 0x1f ;  /* 0x0c401f00d1007f89 */ /* 0x0002a400000e0000 */
.L_x_4068:
[----:B--2---:R-:W-:Y:S01]  /*1cc70*/  FADD.FTZ R4, R0, R209 ;  /* 0x000000d100047221 */ /* 0x004fe20000010000 */
[----:B------:R-:W-:Y:S05]  /*1cc80*/  BRA.DIV ~URZ, `(.L_x_3969) ;  /* 0x00006f927f007947 */ /* 0x000fea000b800000 */
[----:B------:R-:W2:Y:S02]  /*1cc90*/  SHFL.BFLY PT, R0, R207, 0x2, 0x1f ;  /* 0x0c401f00cf007f89 */ /* 0x000ea400000e0000 */
[----:B--2---:R-:W-:-:S02]  /*1cca0*/  FADD.FTZ R5, R0, R207 ;  /* 0x000000cf00057221 */ /* 0x004fc40000010000 */
[----:B------:R-:W2:Y:S04]  /*1ccb0*/  SHFL.BFLY PT, R0, R4, 0x1, 0x1f ;  /* 0x0c201f0004007f89 */ /* 0x000ea800000e0000 */
[----:B------:R3:W4:Y:S01]  /*1ccc0*/  SHFL.BFLY PT, R3, R5, 0x1, 0x1f ;  /* 0x0c201f0005037f89 */ /* 0x00072200000e0000 */
[----:B--2---:R-:W-:-:S05]  /*1ccd0*/  FADD.FTZ R4, R4, R0 ;  /* 0x0000000004047221 */ /* 0x004fca0000010000 */
.L_x_4069:
[----:B------:R-:W-:Y:S01]  /*1cce0*/  FSETP.NE.FTZ.AND P1, PT, R4, RZ, PT ;  /* 0x000000ff0400720b */ /* 0x000fe20003f35000 */
[----:B----4-:R-:W-:Y:S01]  /*1ccf0*/  FADD.FTZ R3, R3, R5 ;  /* 0x0000000503037221 */ /* 0x010fe20000010000 */
[----:B------:R-:W-:Y:S02]  /*1cd00*/  MOV R15, 0xff800000 ;  /* 0xff800000000f7802 */ /* 0x000fe40000000f00 */
[----:B------:R-:W-:Y:S02]  /*1cd10*/  MOV R18, 0xff800000 ;  /* 0xff80000000127802 */ /* 0x000fe40000000f00 */
[----:B------:R-:W-:-:S07]  /*1cd20*/  FSETP.NE.FTZ.AND P0, PT, R3, RZ, PT ;  /* 0x000000ff0300720b */ /* 0x000fce0003f15000 */
[----:B------:R-:W2:Y:S01]  /*1cd30*/  @P1 MUFU.LG2 R0, R4 ;  /* 0x0000000400001308 */ /* 0x000ea20000000c00 */
[----:B------:R-:W-:-:S05]  /*1cd40*/  @P1 MOV R2, 0x3f317218 ;  /* 0x3f31721800021802 */ /* 0x000fca0000000f00 */
[----:B------:R-:W-:Y:S02]  /*1cd50*/  @P1 FMUL.FTZ R2, R2, c[0x0][0x2d0] ;  /* 0x0000b40002021a20 */ /* 0x000fe40000410000 */
[----:B--2---:R-:W-:-:S04]  /*1cd60*/  @P1 FMUL.FTZ R0, R0, 0.69314718246459960938 ;  /* 0x3f31721800001820 */ /* 0x004fc80000410000 */
[----:B------:R-:W-:Y:S01]  /*1cd70*/  @P1 FFMA.FTZ R15, R2, R101, R0 ;  /* 0x00000065020f1223 */ /* 0x000fe20000010000 */
[----:B------:R-:W-:Y:S01]  /*1cd80*/  MOV R2, RZ ;  /* 0x000000ff00027202 */ /* 0x000fe20000000f00 */
[----:B------:R-:W2:Y:S08]  /*1cd90*/  @P0 MUFU.LG2 R0, R3 ;  /* 0x0000000300000308 */ /* 0x000eb00000000c00 */
[----:B------:R4:W5:Y:S01]  /*1cda0*/  @P1 MUFU.RCP R2, R4 ;  /* 0x0000000400021308 */ /* 0x0009620000001000 */
[----:B--2---:R-:W-:Y:S01]  /*1cdb0*/  @P0 FMUL.FTZ R0, R0, 0.69314718246459960938 ;  /* 0x3f31721800000820 */ /* 0x004fe20000410000 */
[----:B----4-:R-:W-:Y:S01]  /*1cdc0*/  @P0 MOV R4, 0x3f317218 ;  /* 0x3f31721800040802 */ /* 0x010fe20000000f00 */
[----:B-----5:R-:W-:-:S02]  /*1cdd0*/  FMUL.FTZ R102, R2, R112 ;  /* 0x0000007002667220 */ /* 0x020fc40000410000 */
        /* <DEDUP_REMOVED lines=8> */
[----:B------:R-:W2:Y:S01]  /*1ce60*/  @P0 MUFU.RCP R0, R3 ;  /* 0x0000000300000308 */ /* 0x000ea20000001000 */
        /* <DEDUP_REMOVED lines=10> */
[----:B--2---:R-:W-:-:S02]  /*1cf10*/  FMUL.FTZ R96, R0, R114 ;  /* 0x0000007200607220 */ /* 0x004fc40000410000 */
[----:B------:R-:W-:Y:S02]  /*1cf20*/  FMUL.FTZ R97, R0, R115 ;  /* 0x0000007300617220 */ /* 0x000fe40000410000 */
[C---:B------:R-:W-:Y:S02]  /*1cf30*/  FMUL.FTZ R116, R2.reuse, R88 ;  /* 0x0000005802747220 */ /* 0x040fe40000410000 */
[----:B------:R-:W-:Y:S02]  /*1cf40*/  FMUL.FTZ R117, R2, R89 ;  /* 0x0000005902757220 */ /* 0x000fe40000410000 */
        /* <DEDUP_REMOVED lines=20> */
[----:B------:R-:W-:-:S02]  /*1d090*/  FMUL.FTZ R32, R2, R120 ;  /* 0x0000007802207220 */ /* 0x000fc40000410000 */
[C---:B------:R-:W-:Y:S02]  /*1d0a0*/  FMUL.FTZ R33, R2.reuse, R121 ;  /* 0x0000007902217220 */ /* 0x040fe40000410000 */
        /* <DEDUP_REMOVED lines=29> */
[----:B------:R-:W-:Y:S01]  /*1d280*/  FMUL.FTZ R51, R0, R99 ;  /* 0x0000006300337220 */ /* 0x000fe20000410000 */
[----:B------:R-:W-:Y:S01]  /*1d290*/  MOV R0, 0x1 ;  /* 0x0000000100007802 */ /* 0x000fe20000000f00 */
        /* <DEDUP_REMOVED lines=24> */
.L_x_3834:
        /* <DEDUP_REMOVED lines=8> */
[----:B---3--:R-:W-:Y:S01]  /*1d4a0*/  IMAD.MOV.U32 R5, RZ, RZ, c[0x0][0x564] ;  /* 0x00015900ff057624 */ /* 0x008fe200078e00ff */
        /* <DEDUP_REMOVED lines=8> */
.L_x_3971:
[----:B------:R-:W-:Y:S05]  /*1d530*/  BSYNC B0 ;  /* 0x0000000000007941 */ /* 0x000fea0003800000 */
.L_x_3970:
[----:B------:R-:W-:Y:S01]  /*1d540*/  PRMT R0, R0, 0x9910, RZ ;  /* 0x0000991000007816 */ /* 0x000fe200000000ff */
[----:B------:R-:W-:Y:S01]  /*1d550*/  BSSY B1, `(.L_x_3972) ;  /* 0x0000387000017945 */ /* 0x000fe20003800000 */
[----:B------:R-:W-:Y:S02]  /*1d560*/  IMAD.MOV.U32 R86, RZ, RZ, R244 ;  /* 0x000000ffff567224 */ /* 0x000fe400078e00f4 */
[----:B------:R-:W-:-:S13]  /*1d570*/  ISETP.NE.AND P0, PT, R0, RZ, PT ;  /* 0x000000ff0000720c */ /* 0x000fda0003f05270 */
[----:B------:R-:W-:Y:S05]  /*1d580*/  @!P0 BRA `(.L_x_3973) ;  /* 0x00002c5000008947 */ /* 0x000fea0003800000 */
[----:B------:R-:W2:Y:S04]  /*1d590*/  LDL R9, [R1] ;  /* 0x0000000001097983 */ /* 0x000ea80000100800 */
[----:B------:R-:W4:Y:S04]  /*1d5a0*/  LDL R8, [R1+0x8] ;  /* 0x0000080001087983 */ /* 0x000f280000100800 */
[----:B---3--:R-:W3:Y:S04]  /*1d5b0*/  LDL R7, [R1+0x4] ;  /* 0x0000040001077983 */ /* 0x008ee80000100800 */
        /* <DEDUP_REMOVED lines=17> */
[----:B--2---:R1:W-:Y:S04]  /*1d6d0*/  STS [R9], R2 ;  /* 0x0000000209007388 */ /* 0x0043e80000000800 */
[----:B------:R2:W-:Y:S01]  /*1d6e0*/  STS [R9+0x400], R0 ;  /* 0x0004000009007388 */ /* 0x0005e20000000800 */
[----:B-1----:R-:W-:Y:S02]  /*1d6f0*/  F2FP.PACK_AB R2, R27, R26 ;  /* 0x0000001a1b02723e */ /* 0x002fe400000000ff */
[----:B--2---:R-:W-:-:S03]  /*1d700*/  F2FP.PACK_AB R0, R121, R120 ;  /* 0x000000787900723e */ /* 0x004fc600000000ff */
[----:B----4-:R1:W-:Y:S04]  /*1d710*/  STS [R8], R2 ;  /* 0x0000000208007388 */ /* 0x0103e80000000800 */
[----:B------:R2:W-:Y:S01]  /*1d720*/  STS [R8+0x400], R0 ;  /* 0x0004000008007388 */ /* 0x0005e20000000800 */
[----:B-1----:R-:W-:Y:S02]  /*1d730*/  F2FP.PACK_AB R2, R29, R28 ;  /* 0x0000001c1d02723e */ /* 0x002fe400000000ff */
[----:B--2---:R-:W-:-:S03]  /*1d740*/  F2FP.PACK_AB R0, R93, R92 ;  /* 0x0000005c5d00723e */ /* 0x004fc600000000ff */
[----:B---3--:R1:W-:Y:S04]  /*1d750*/  STS [R7], R2 ;  /* 0x0000000207007388 */ /* 0x0083e80000000800 */
        /* <DEDUP_REMOVED lines=95> */
.L_x_3974:
        /* <DEDUP_REMOVED lines=116> */
.L_x_4070:
[----:B------:R-:W-:Y:S05]  /*1e490*/  BRA.DIV ~URZ, `(.L_x_3977) ;  /* 0x000058f27f007947 */ /* 0x000fea000b800000 */
[----:B------:R4:W2:Y:S02]  /*1e4a0*/  SHFL.IDX PT, R0, R7, RZ, 0x181f ;  /* 0x00181fff07007589 */ /* 0x0008a400000e0000 */
.L_x_4071:
        /* <DEDUP_REMOVED lines=15> */
.L_x_3979:
[----:B------:R-:W-:Y:S05]  /*1e5a0*/  BSYNC B0 ;  /* 0x0000000000007941 */ /* 0x000fea0003800000 */
.L_x_3978:
[----:B------:R-:W-:Y:S05]  /*1e5b0*/  BRA.DIV ~URZ, `(.L_x_3980) ;  /* 0x000058327f007947 */ /* 0x000fea000b800000 */
[----:B---3--:R3:W4:Y:S04]  /*1e5c0*/  SHFL.IDX PT, R8, R6, 0x1, 0x181f ;  /* 0x00381f0006087f89 */ /* 0x00872800000e0000 */
[----:B--2---:R3:W2:Y:S02]  /*1e5d0*/  SHFL.IDX PT, R0, R7, 0x1, 0x181f ;  /* 0x00381f0007007f89 */ /* 0x0046a400000e0000 */
.L_x_4072:
        /* <DEDUP_REMOVED lines=16> */
.L_x_3982:
[----:B------:R-:W-:Y:S05]  /*1e6e0*/  BSYNC B0 ;  /* 0x0000000000007941 */ /* 0x000fea0003800000 */
.L_x_3981:
[----:B------:R-:W-:Y:S05]  /*1e6f0*/  BRA.DIV ~URZ, `(.L_x_3983) ;  /* 0x000057b27f007947 */ /* 0x000fea000b800000 */
[----:B----4-:R4:W3:Y:S02]  /*1e700*/  SHFL.IDX PT, R8, R6, 0x2, 0x181f ;  /* 0x00581f0006087f89 */ /* 0x0108e400000e0000 */
.L_x_4073:
[----:B------:R-:W-:Y:S05]  /*1e710*/  BRA.DIV ~URZ, `(.L_x_3984) ;  /* 0x000058027f007947 */ /* 0x000fea000b800000 */
[----:B--2---:R2:W4:Y:S02]  /*1e720*/  SHFL.IDX PT, R0, R7, 0x2, 0x181f ;  /* 0x00581f0007007f89 */ /* 0x00452400000e0000 */
.L_x_4074:
        /* <DEDUP_REMOVED lines=16> */
.L_x_3986:
[----:B------:R-:W-:Y:S05]  /*1e830*/  BSYNC B0 ;  /* 0x0000000000007941 */ /* 0x000fea0003800000 */
.L_x_3985:
[----:B------:R-:W-:Y:S05]  /*1e840*/  BRA.DIV ~URZ, `(.L_x_3987) ;  /* 0x000057327f007947 */ /* 0x000fea000b800000 */
[----:B---34-:R-:W3:Y:S04]  /*1e850*/  SHFL.IDX PT, R6, R6, 0x3, 0x181f ;  /* 0x00781f0006067f89 */ /* 0x018ee800000e0000 */
[----:B------:R4:W2:Y:S02]  /*1e860*/  SHFL.IDX PT, R0, R7, 0x3, 0x181f ;  /* 0x00781f0007007f89 */ /* 0x0008a400000e0000 */
.L_x_4075:
        /* <DEDUP_REMOVED lines=17> */
.L_x_3975:
        /* <DEDUP_REMOVED lines=34> */
.L_x_4076:
[----:B------:R-:W-:Y:S05]  /*1eba0*/  BRA.DIV ~URZ, `(.L_x_3990) ;  /* 0x000055027f007947 */ /* 0x000fea000b800000 */
[----:B------:R4:W1:Y:S02]  /*1ebb0*/  SHFL.IDX PT, R0, R12, RZ, 0x1c1f ;  /* 0x001c1fff0c007589 */ /* 0x00086400000e0000 */
.L_x_4077:
[----:B------:R-:W-:Y:S01]  /*1ebc0*/  BSSY B0, `(.L_x_3991) ;  /* 0x00000a8000007945 */ /* 0x000fe20003800000 */
[----:B------:R-:W-:Y:S05]  /*1ebd0*/  @P0 BRA `(.L_x_3992) ;  /* 0x00000a6000000947 */ /* 0x000fea0003800000 */
[C---:B------:R-:W-:Y:S02]  /*1ebe0*/  ISETP.GE.AND P0, PT, R221.reuse, c[0x0][0x3c8], PT ;  /* 0x0000f200dd007a0c */ /* 0x040fe40003f06270 */
[C---:B------:R-:W-:Y:S02]  /*1ebf0*/  IADD3 R6, R221.reuse, 0x8, RZ ;  /* 0x00000008dd067810 */ /* 0x040fe40007ffe0ff */
        /* <DEDUP_REMOVED lines=24> */
[----:B------:R-:W-:Y:S02]  /*1ed80*/  IADD3 R9, R221, 0x10, RZ ;  /* 0x00000010dd097810 */ /* 0x000fe40007ffe0ff */
        /* <DEDUP_REMOVED lines=25> */
[C---:B------:R-:W-:Y:S02]  /*1ef20*/  IADD3 R9, R221.reuse, 0x48, RZ ;  /* 0x00000048dd097810 */ /* 0x040fe40007ffe0ff */
[----:B------:R-:W-:Y:S01]  /*1ef30*/  ISETP.GE.AND P3, PT, R14, c[0x0][0x3c8], PT ;  /* 0x0000f2000e007a0c */ /* 0x000fe20003f66270 */
[----:B------:R2:W-:Y:S01]  /*1ef40*/  @!P4 ST.E.64 [R6.64], R100 ;  /* 0x000000640600c985 */ /* 0x0005e2000c101b08 */
[----:B------:R-:W-:Y:S02]  /*1ef50*/  IADD3 R11, R221, 0x38, RZ ;  /* 0x00000038dd0b7810 */ /* 0x000fe40007ffe0ff */
[----:B------:R-:W-:Y:S02]  /*1ef60*/  ISETP.GE.AND P4, PT, R9, c[0x0][0x3c8], PT ;  /* 0x0000f20009007a0c */ /* 0x000fe40003f86270 */
[----:B------:R-:W-:-:S02]  /*1ef70*/  SHF.R.S32.HI R11, RZ, 0x1f, R11 ;  /* 0x0000001fff0b7819 */ /* 0x000fc4000001140b */
[----:B-1----:R-:W-:-:S04]  /*1ef80*/  @!P2 LEA R2, P5, R10, R0, 0x2 ;  /* 0x000000000a02a211 */ /* 0x002fc800078a10ff */
[----:B------:R-:W-:Y:S02]  /*1ef90*/  @!P2 LEA.HI.X R3, R10, R4, R15, 0x2, P5 ;  /* 0x000000040a03a211 */ /* 0x000fe400028f140f */
[C---:B--2---:R-:W-:Y:S02]  /*1efa0*/  @!P1 LEA R6, P0, R8.reuse, R0, 0x2 ;  /* 0x0000000008069211 */ /* 0x044fe400078010ff */
[C---:B------:R-:W-:Y:S01]  /*1efb0*/  IADD3 R10, R221.reuse, 0x50, RZ ;  /* 0x00000050dd0a7810 */ /* 0x040fe20007ffe0ff */
        /* <DEDUP_REMOVED lines=12> */
[----:B--2---:R-:W-:Y:S02]  /*1f080*/  @!P4 LEA R6, P0, R9, R0, 0x2 ;  /* 0x000000000906c211 */ /* 0x004fe400078010ff */
[----:B------:R-:W-:Y:S01]  /*1f090*/  IADD3 R14, R221, 0x50, RZ ;  /* 0x00000050dd0e7810 */ /* 0x000fe20007ffe0ff */
[----:B------:R1:W-:Y:S01]  /*1f0a0*/  @!P3 ST.E.64 [R2.64], R36 ;  /* 0x000000240200b985 */ /* 0x0003e2000c101b08 */
[----:B------:R-:W-:Y:S02]  /*1f0b0*/  @!P4 LEA.HI.X R7, R9, R4, R11, 0x2, P0 ;  /* 0x000000040907c211 */ /* 0x000fe400000f140b */
[C---:B------:R-:W-:Y:S02]  /*1f0c0*/  IADD3 R11, R221.reuse, 0x68, RZ ;  /* 0x00000068dd0b7810 */ /* 0x040fe40007ffe0ff */
        /* <DEDUP_REMOVED lines=48> */
[----:B------:R-:W-:Y:S02]  /*1f3d0*/  ISETP.GE.AND P5, PT, R10, c[0x0][0x3c8], PT ;  /* 0x0000f2000a007a0c */ /* 0x000fe40003fa6270 */
[----:B------:R-:W-:Y:S01]  /*1f3e0*/  IADD3 R15, R221, 0xa0, RZ ;  /* 0x000000a0dd0f7810 */ /* 0x000fe20007ffe0ff */
        /* <DEDUP_REMOVED lines=37> */
.L_x_3992:
[----:B------:R-:W-:Y:S05]  /*1f640*/  BSYNC B0 ;  /* 0x0000000000007941 */ /* 0x000fea0003800000 */
.L_x_3991:
[----:B------:R-:W-:Y:S05]  /*1f650*/  BRA.DIV ~URZ, `(.L_x_3993) ;  /* 0x00004ab27f007947 */ /* 0x000fea000b800000 */
[----:B---3--:R3:W2:Y:S04]  /*1f660*/  SHFL.IDX PT, R4, R5, 0x1, 0x1c1f ;  /* 0x003c1f0005047f89 */ /* 0x0086a800000e0000 */
[----:B-1----:R3:W1:Y:S02]  /*1f670*/  SHFL.IDX PT, R0, R12, 0x1, 0x1c1f ;  /* 0x003c1f000c007f89 */ /* 0x00266400000e0000 */
.L_x_4078:
        /* <DEDUP_REMOVED lines=16> */
[C---:B------:R-:W-:Y:S02]  /*1f780*/  IADD3 R10, R221.reuse, 0x20, RZ ;  /* 0x00000020dd0a7810 */ /* 0x040fe40007ffe0ff */
[----:B------:R-:W-:Y:S02]  /*1f790*/  @!P3 LEA.HI.X R3, R8, R4, R9, 0x2, P5 ;  /* 0x000000040803b211 */ /* 0x000fe400028f1409 */
[----:B----4-:R-:W-:Y:S02]  /*1f7a0*/  IADD3 R12, R221, 0x10, RZ ;  /* 0x00000010dd0c7810 */ /* 0x010fe40007ffe0ff */
[----:B------:R-:W-:Y:S01]  /*1f7b0*/  ISETP.GE.AND P0, PT, R10, c[0x0][0x3c8], PT ;  /* 0x0000f2000a007a0c */ /* 0x000fe20003f06270 */
[----:B------:R2:W-:Y:S01]  /*1f7c0*/  @!P3 ST.E.64 [R2.64], R30 ;  /* 0x0000001e0200b985 */ /* 0x0005e2000c101b08 */
[----:B------:R-:W-:Y:S02]  /*1f7d0*/  @!P2 LEA R8, P3, R5, R0, 0x2 ;  /* 0x000000000508a211 */ /* 0x000fe400078610ff */
[----:B------:R-:W-:-:S02]  /*1f7e0*/  SHF.R.S32.HI R12, RZ, 0x1f, R12 ;  /* 0x0000001fff0c7819 */ /* 0x000fc4000001140c */
[----:B------:R-:W-:Y:S02]  /*1f7f0*/  IADD3 R16, R221, 0x18, RZ ;  /* 0x00000018dd107810 */ /* 0x000fe40007ffe0ff */
        /* <DEDUP_REMOVED lines=158> */
.L_x_3973:
        /* <DEDUP_REMOVED lines=8> */
[----:B---3--:R-:W-:Y:S02]  /*20260*/  @P0 IMAD.WIDE R4, R247, R4, c[0x0][0x508] ;  /* 0x00014200f7040625 */ /* 0x008fe400078e0204 */
        /* <DEDUP_REMOVED lines=9> */
.L_x_3994:
        /* <DEDUP_REMOVED lines=56> */
.L_x_3996:
[----:B------:R-:W-:Y:S05]  /*20680*/  BSYNC B0 ;  /* 0x0000000000007941 */ /* 0x000fea0003800000 */
.L_x_3995:
        /* <DEDUP_REMOVED lines=37> */
.L_x_4079:
[----:B------:R-:W-:Y:S05]  /*208e0*/  BRA.DIV ~URZ, `(.L_x_3998) ;  /* 0x000039527f007947 */ /* 0x000fea000b800000 */
[----:B------:R3:W4:Y:S02]  /*208f0*/  SHFL.IDX PT, R0, R7, RZ, 0x181f ;  /* 0x00181fff07007589 */ /* 0x00072400000e0000 */
.L_x_4080:
        /* <DEDUP_REMOVED lines=16> */
.L_x_4000:
[----:B------:R-:W-:Y:S05]  /*20a00*/  BSYNC B0 ;  /* 0x0000000000007941 */ /* 0x000fea0003800000 */
.L_x_3999:
[----:B------:R-:W-:Y:S05]  /*20a10*/  BRA.DIV ~URZ, `(.L_x_4001) ;  /* 0x000038827f007947 */ /* 0x000fea000b800000 */
[----:B--2---:R2:W1:Y:S04]  /*20a20*/  SHFL.IDX PT, R8, R6, 0x1, 0x181f ;  /* 0x00381f0006087f89 */ /* 0x00446800000e0000 */
[----:B----4-:R2:W4:Y:S02]  /*20a30*/  SHFL.IDX PT, R0, R7, 0x1, 0x181f ;  /* 0x00381f0007007f89 */ /* 0x01052400000e0000 */
.L_x_4081:
        /* <DEDUP_REMOVED lines=16> */
.L_x_4003:
[----:B------:R-:W-:Y:S05]  /*20b40*/  BSYNC B0 ;  /* 0x0000000000007941 */ /* 0x000fea0003800000 */
.L_x_4002:
[----:B------:R-:W-:Y:S05]  /*20b50*/  BRA.DIV ~URZ, `(.L_x_4004) ;  /* 0x000038027f007947 */ /* 0x000fea000b800000 */
[----:B-1----:R1:W2:Y:S02]  /*20b60*/  SHFL.IDX PT, R8, R6, 0x2, 0x181f ;  /* 0x00581f0006087f89 */ /* 0x0022a400000e0000 */
.L_x_4082:
[----:B------:R-:W-:Y:S05]  /*20b70*/  BRA.DIV ~URZ, `(.L_x_4005) ;  /* 0x000038527f007947 */ /* 0x000fea000b800000 */
[----:B----4-:R4:W1:Y:S02]  /*20b80*/  SHFL.IDX PT, R0, R7, 0x2, 0x181f ;  /* 0x00581f0007007f89 */ /* 0x01086400000e0000 */
.L_x_4083:
        /* <DEDUP_REMOVED lines=16> */
.L_x_4007:
[----:B------:R-:W-:Y:S05]  /*20c90*/  BSYNC B0 ;  /* 0x0000000000007941 */ /* 0x000fea0003800000 */
.L_x_4006:
[----:B------:R-:W-:Y:S05]  /*20ca0*/  BRA.DIV ~URZ, `(.L_x_4008) ;  /* 0x000037827f007947 */ /* 0x000fea000b800000 */
[----:B-12---:R-:W1:Y:S04]  /*20cb0*/  SHFL.IDX PT, R6, R6, 0x3, 0x181f ;  /* 0x00781f0006067f89 */ /* 0x006e6800000e0000 */
[----:B---34-:R-:W2:Y:S02]  /*20cc0*/  SHFL.IDX PT, R7, R7, 0x3, 0x181f ;  /* 0x00781f0007077f89 */ /* 0x018ea400000e0000 */
.L_x_4084:
        /* <DEDUP_REMOVED lines=15> */
.L_x_3988:
[----:B------:R-:W-:Y:S05]  /*20dc0*/  BSYNC B1 ;  /* 0x0000000000017941 */ /* 0x000fea0003800000 */
.L_x_3972:
        /* <DEDUP_REMOVED lines=13> */
.L_x_4085:
[----:B------:R-:W-:Y:S05]  /*20ea0*/  BRA.DIV ~URZ, `(.L_x_4011) ;  /* 0x000036c27f007947 */ /* 0x000fea000b800000 */
[----:B---3--:R3:W2:Y:S02]  /*20eb0*/  SHFL.IDX PT, R6, R86, 0x1, 0x1f ;  /* 0x00201f0056067f89 */ /* 0x0086a400000e0000 */
.L_x_4086:
        /* <DEDUP_REMOVED lines=18> */
.L_x_4087:
        /* <DEDUP_REMOVED lines=16> */
.L_x_4088:
[----:B----4-:R-:W-:Y:S01]  /*210e0*/  IMAD R0, R0, c[0x0][0x538], RZ ;  /* 0x00014e0000007a24 */ /* 0x010fe200078e02ff */
[----:B------:R-:W-:Y:S04]  /*210f0*/  BSSY B1, `(.L_x_4014) ;  /* 0x00000c5000017945 */ /* 0x000fe80003800000 */
[----:B--2---:R-:W-:-:S04]  /*21100*/  IADD3 R6, R0, R6, RZ ;  /* 0x0000000600067210 */ /* 0x004fc80007ffe0ff */
[----:B------:R-:W-:-:S13]  /*21110*/  ISETP.GT.AND P0, PT, R6, R9, PT ;  /* 0x000000090600720c */ /* 0x000fda0003f04270 */
[----:B------:R-:W-:Y:S05]  /*21120*/  @P0 BRA `(.L_x_4015) ;  /* 0x0000025000000947 */ /* 0x000fea0003800000 */
.L_x_4019:
        /* <DEDUP_REMOVED lines=17> */
.L_x_4089:
        /* <DEDUP_REMOVED lines=16> */
.L_x_4090:
[----:B--2---:R-:W-:-:S05]  /*21340*/  IMAD R0, R0, c[0x0][0x538], RZ ;  /* 0x00014e0000007a24 */ /* 0x004fca00078e02ff */
[----:B------:R-:W-:-:S04]  /*21350*/  IADD3 R6, R0, R6, RZ ;  /* 0x0000000600067210 */ /* 0x000fc80007ffe0ff */
[----:B------:R-:W-:-:S13]  /*21360*/  ISETP.GT.AND P0, PT, R6, R9, PT ;  /* 0x000000090600720c */ /* 0x000fda0003f04270 */
[----:B-1-3--:R-:W-:Y:S05]  /*21370*/  @!P0 BRA `(.L_x_4019) ;  /* 0xfffffdb000008947 */ /* 0x00afea000383ffff */
.L_x_4015:
[----:B------:R-:W-:-:S05]  /*21380*/  IADD3 R11, -R0, R6, RZ ;  /* 0x00000006000b7210 */ /* 0x000fca0007ffe1ff */
[----:B------:R-:W-:-:S05]  /*21390*/  IMAD R0, R4, c[0x0][0x538], R11 ;  /* 0x00014e0004007a24 */ /* 0x000fca00078e020b */
[----:B------:R-:W-:Y:S01]  /*213a0*/  ISETP.GT.AND P0, PT, R0, R9, PT ;  /* 0x000000090000720c */ /* 0x000fe20003f04270 */
[----:B------:R-:W-:-:S12]  /*213b0*/  BRA.DIV ~URZ, `(.L_x_4020) ;  /* 0x000035f27f007947 */ /* 0x000fd8000b800000 */
[----:B------:R-:W-:-:S04]  /*213c0*/  VOTE.ANY R10, PT, !P0 ;  /* 0x00000000000a7806 */ /* 0x000fc800040e0100 */
.L_x_4091:
[----:B------:R-:W2:Y:S02]  /*213d0*/  POPC R6, R10 ;  /* 0x0000000a00067309 */ /* 0x000ea40000000000 */
[----:B--2---:R-:W-:Y:S01]  /*213e0*/  IADD3 R247, R6, R247, RZ ;  /* 0x000000f706f77210 */ /* 0x004fe20007ffe0ff */
[----:B------:R-:W-:Y:S05]  /*213f0*/  BRA.DIV ~URZ, `(.L_x_4021) ;  /* 0x000036027f007947 */ /* 0x000fea000b800000 */
[----:B------:R2:W4:Y:S04]  /*21400*/  SHFL.IDX PT, R7, R7, R6, 0x1f ;  /* 0x00001f0607077589 */ /* 0x00052800000e0000 */
[----:B------:R2:W1:Y:S02]  /*21410*/  SHFL.IDX PT, R5, R8, R6, 0x1f ;  /* 0x00001f0608057589 */ /* 0x00046400000e0000 */
.L_x_4092:
[----:B------:R-:W-:Y:S01]  /*21420*/  ISETP.NE.AND P0, PT, R10, RZ, PT ;  /* 0x000000ff0a00720c */ /* 0x000fe20003f05270 */
[----:B------:R-:W-:-:S12]  /*21430*/  BSSY B0, `(.L_x_4022) ;  /* 0x0000005000007945 */ /* 0x000fd80003800000 */
[----:B------:R-:W-:Y:S05]  /*21440*/  @!P0 BRA `(.L_x_4023) ;  /* 0x0000003000008947 */ /* 0x000fea0003800000 */
[----:B--2---:R-:W-:Y:S01]  /*21450*/  IADD3 R6, R6, -0x1, RZ ;  /* 0xffffffff06067810 */ /* 0x004fe20007ffe0ff */
[----:B------:R-:W-:Y:S05]  /*21460*/  BRA.DIV ~URZ, `(.L_x_4024) ;  /* 0x000036627f007947 */ /* 0x000fea000b800000 */
[----:B------:R2:W3:Y:S02]  /*21470*/  SHFL.IDX PT, R12, R4, R6, 0x1f ;  /* 0x00001f06040c7589 */ /* 0x0004e400000e0000 */
.L_x_4023:
[----:B------:R-:W-:Y:S05]  /*21480*/  BSYNC B0 ;  /* 0x0000000000007941 */ /* 0x000fea0003800000 */
.L_x_4022:
        /* <DEDUP_REMOVED lines=67> */
.L_x_4026:
        /* <DEDUP_REMOVED lines=64> */
.L_x_4027:
[----:B------:R-:W-:Y:S05]  /*21cc0*/  BSYNC B0 ;  /* 0x0000000000007941 */ /* 0x000fea0003800000 */
.L_x_4025:
[----:B------:R-:W-:-:S04]  /*21cd0*/  LOP3.LUT R2, RZ, R2, RZ, 0x33, !PT ;  /* 0x00000002ff027212 */ /* 0x000fc800078e33ff */
[----:B------:R-:W-:Y:S01]  /*21ce0*/  IADD3 R245, R2, R7, RZ ;  /* 0x0000000702f57210 */ /* 0x000fe20007ffe0ff */
[----:B------:R-:W-:Y:S05]  /*21cf0*/  BRA `(.L_x_4028) ;  /* 0x0000004000007947 */ /* 0x000fea0003800000 */
.L_x_4016:
[----:B------:R-:W-:Y:S01]  /*21d00*/  IMAD.MOV.U32 R244, RZ, RZ, R9 ;  /* 0x000000fffff47224 */ /* 0x000fe200078e0009 */
[----:B------:R-:W-:Y:S01]  /*21d10*/  MOV R246, RZ ;  /* 0x000000ff00f67202 */ /* 0x000fe20000000f00 */
[----:B------:R-:W-:Y:S01]  /*21d20*/  IMAD.MOV.U32 R245, RZ, RZ, RZ ;  /* 0x000000fffff57224 */ /* 0x000fe200078e00ff */
[----:B------:R-:W-:Y:S02]  /*21d30*/  MOV R247, c[0x0][0x53c] ;  /* 0x00014f0000f77a02 */ /* 0x000fe40000000f00 */
.L_x_4028:
[----:B------:R-:W-:Y:S05]  /*21d40*/  BSYNC B1 ;  /* 0x0000000000017941 */ /* 0x000fea0003800000 */
.L_x_4014:
[----:B------:R-:W-:Y:S01]  /*21d50*/  WARPSYNC 0xffffffff ;  /* 0xffffffff00007948 */ /* 0x000fe20003800000 */
[----:B------:R-:W-:Y:S01]  /*21d60*/  BAR.SYNC.DEFER_BLOCKING 0x4, 0x100 ;  /* 0x0104000000007b1d */ /* 0x000fe20000010000 */
[----:B------:R-:W-:-:S13]  /*21d70*/  ISETP.NE.AND P0, PT, R13, RZ, PT ;  /* 0x000000ff0d00720c */ /* 0x000fda0003f05270 */
[----:B------:R2:W-:Y:S04]  /*21d80*/  @!P0 STS.128 [0x18100], R244 ;  /* 0x018100f4ff008388 */ /* 0x0005e80000000c00 */
[----:B------:R-:W-:Y:S06]  /*21d90*/  BAR.ARV 0x5, 0x100 ;  /* 0x0144000000007b1d */ /* 0x000fec0000002000 */
.L_x_4009:
[----:B-1----:R-:W-:-:S13]  /*21da0*/  ISETP.GE.AND P0, PT, R247, c[0x0][0x53c], PT ;  /* 0x00014f00f7007a0c */ /* 0x002fda0003f06270 */
[----:B--234-:R-:W-:Y:S01]  /*21db0*/  @P0 CALL.REL.NOINC `(.L_x_4029) ;  /* 0x0000001000000944 */ /* 0x01cfe20003c00000 */
[----:B------:R-:W-:Y:S05]  /*21dc0*/  BRA `(.L_x_4030) ;  /* 0xfffe02f000007947 */ /* 0x000fea000383ffff */
.L_x_4029:
[----:B------:R-:W-:Y:S05]  /*21dd0*/  EXIT ;  /* 0x000000000000794d */ /* 0x000fea0003800000 */
.L_x_3773:
[----:B------:R-:W-:Y:S01]  /*21de0*/  IMAD.MOV.U32 R0, RZ, RZ, R5 ;  /* 0x000000ffff007224 */ /* 0x000fe200078e0005 */
[----:B------:R-:W-:Y:S02]  /*21df0*/  MOV R3, 0x1 ;  /* 0x0000000100037802 */ /* 0x000fe40000000f00 */
[----:B------:R-:W-:Y:S02]  /*21e00*/  MOV R2, 0x21e20 ;  /* 0x00021e2000027802 */ /* 0x000fe40000000f00 */
[----:B--2---:R-:W-:Y:S05]  /*21e10*/  CALL.REL.NOINC `($__internal_66_$__cuda_sm70_shflsync_up_p) ;  /* 0x00002dd000007944 */ /* 0x004fea0003c00000 */
[----:B------:R-:W-:Y:S01]  /*21e20*/  MOV R0, R4 ;  /* 0x0000000400007202 */ /* 0x000fe20000000f00 */
[----:B------:R-:W-:Y:S05]  /*21e30*/  BRA `(.L_x_4031) ;  /* 0xfffde60000007947 */ /* 0x000fea000383ffff */
.L_x_3774:
[----:B------:R-:W-:Y:S01]  /*21e40*/  IMAD.MOV.U32 R0, RZ, RZ, R5 ;  /* 0x000000ffff007224 */ /* 0x000fe200078e0005 */
[----:B------:R-:W-:Y:S02]  /*21e50*/  MOV R3, 0x2 ;  /* 0x0000000200037802 */ /* 0x000fe40000000f00 */
[----:B------:R-:W-:Y:S02]  /*21e60*/  MOV R2, 0x21e80 ;  /* 0x00021e8000027802 */ /* 0x000fe40000000f00 */
[----:B--2---:R-:W-:Y:S05]  /*21e70*/  CALL.REL.NOINC `($__internal_66_$__cuda_sm70_shflsync_up_p) ;  /* 0x00002d7000007944 */ /* 0x004fea0003c00000 */
[----:B------:R-:W-:Y:S01]  /*21e80*/  SEL R4, R4, RZ, P4 ;  /* 0x000000ff04047207 */ /* 0x000fe20002000000 */
[----:B------:R-:W-:Y:S01]  /*21e90*/  IMAD.MOV.U32 R3, RZ, RZ, 0x4 ;  /* 0x00000004ff037424 */ /* 0x000fe200078e00ff */
[----:B------:R-:W-:-:S03]  /*21ea0*/  MOV R2, 0x21ed0 ;  /* 0x00021ed000027802 */ /* 0x000fc60000000f00 */
[----:B------:R-:W-:Y:S02]  /*21eb0*/  IMAD.IADD R0, R5, 0x1, R4 ;  /* 0x0000000105007824 */ /* 0x000fe400078e0204 */
[----:B------:R-:W-:Y:S05]  /*21ec0*/  CALL.REL.NOINC `($__internal_66_$__cuda_sm70_shflsync_up_p) ;  /* 0x00002d2000007944 */ /* 0x000fea0003c00000 */
        /* <DEDUP_REMOVED lines=10> */
[----:B------:R-:W-:Y:S02]  /*21f70*/  SEL R4, R4, RZ, P1 ;  /* 0x000000ff04047207 */ /* 0x000fe40000800000 */
[----:B------:R-:W-:Y:S02]  /*21f80*/  MOV R3, 0x1f ;  /* 0x0000001f00037802 */ /* 0x000fe40000000f00 */
[----:B------:R-:W-:Y:S01]  /*21f90*/  MOV R2, 0x21fe0 ;  /* 0x00021fe000027802 */ /* 0x000fe20000000f00 */
[----:B------:R-:W-:Y:S02]  /*21fa0*/  IMAD.IADD R4, R0, 0x1, R4 ;  /* 0x0000000100047824 */ /* 0x000fe400078e0204 */
[----:B------:R-:W-:Y:S02]  /*21fb0*/  IMAD.MOV.U32 R0, RZ, RZ, 0x1f ;  /* 0x0000001fff007424 */ /* 0x000fe400078e00ff */
[----:B------:R-:W-:Y:S02]  /*21fc0*/  IMAD.MOV.U32 R203, RZ, RZ, R4 ;  /* 0x000000ffffcb7224 */ /* 0x000fe400078e0004 */
[----:B------:R-:W-:Y:S05]  /*21fd0*/  CALL.REL.NOINC `($__internal_65_$__cuda_sm70_shflsync_idx_p) ;  /* 0x00002bc000007944 */ /* 0x000fea0003c00000 */
[----:B------:R-:W-:Y:S05]  /*21fe0*/  BRA `(.L_x_4032) ;  /* 0xfffde55000007947 */ /* 0x000fea000383ffff */
.L_x_3776:
[----:B------:R-:W-:Y:S02]  /*21ff0*/  SEL R0, RZ, 0x1, P0 ;  /* 0x00000001ff007807 */ /* 0x000fe40000000000 */
[----:B------:R-:W-:-:S02]  /*22000*/  MOV R2, 0x22020 ;  /* 0x0002202000027802 */ /* 0x000fc40000000f00 */
[----:B--2---:R-:W-:Y:S05]  /*22010*/  CALL.REL.NOINC `($__internal_67_$__cuda_sm70_votesync_ballot) ;  /* 0x00002c3000007944 */ /* 0x004fea0003c00000 */
[----:B------:R-:W-:Y:S01]  /*22020*/  MOV R10, R0 ;  /* 0x00000000000a7202 */ /* 0x000fe20000000f00 */
[----:B------:R-:W-:Y:S05]  /*22030*/  BRA `(.L_x_4033) ;  /* 0xfffde59000007947 */ /* 0x000fea000383ffff */
.L_x_3777:
[----:B------:R-:W-:Y:S01]  /*22040*/  IMAD.MOV.U32 R203, RZ, RZ, R9 ;  /* 0x000000ffffcb7224 */ /* 0x000fe200078e0009 */
[----:B------:R-:W-:Y:S01]  /*22050*/  MOV R0, R5 ;  /* 0x0000000500007202 */ /* 0x000fe20000000f00 */
[----:B------:R-:W-:Y:S01]  /*22060*/  IMAD.MOV.U32 R3, RZ, RZ, 0x1f ;  /* 0x0000001fff037424 */ /* 0x000fe200078e00ff */
[----:B------:R-:W-:-:S02]  /*22070*/  MOV R2, 0x22090 ;  /* 0x0002209000027802 */ /* 0x000fc40000000f00 */
[----:B------:R-:W-:Y:S05]  /*22080*/  CALL.REL.NOINC `($__internal_65_$__cuda_sm70_shflsync_idx_p) ;  /* 0x00002b1000007944 */ /* 0x000fea0003c00000 */
[----:B------:R-:W-:Y:S01]  /*22090*/  IMAD.MOV.U32 R12, RZ, RZ, R0 ;  /* 0x000000ffff0c7224 */ /* 0x000fe200078e0000 */
[----:B------:R-:W-:Y:S01]  /*220a0*/  MOV R203, R8 ;  /* 0x0000000800cb7202 */ /* 0x000fe20000000f00 */
[----:B------:R-:W-:Y:S01]  /*220b0*/  IMAD.MOV.U32 R6, RZ, RZ, RZ ;  /* 0x000000ffff067224 */ /* 0x000fe200078e00ff */
[----:B------:R-:W-:Y:S01]  /*220c0*/  MOV R0, R5 ;  /* 0x0000000500007202 */ /* 0x000fe20000000f00 */
[----:B------:R-:W-:Y:S01]  /*220d0*/  IMAD.MOV.U32 R3, RZ, RZ, 0x1f ;  /* 0x0000001fff037424 */ /* 0x000fe200078e00ff */
[----:B------:R-:W-:-:S02]  /*220e0*/  MOV R2, 0x22100 ;  /* 0x0002210000027802 */ /* 0x000fc40000000f00 */
[----:B------:R-:W-:Y:S05]  /*220f0*/  CALL.REL.NOINC `($__internal_65_$__cuda_sm70_shflsync_idx_p) ;  /* 0x00002aa000007944 */ /* 0x000fea0003c00000 */
[----:B------:R-:W-:Y:S01]  /*22100*/  MOV R9, R0 ;  /* 0x0000000000097202 */ /* 0x000fe20000000f00 */
[----:B------:R-:W-:Y:S05]  /*22110*/  BRA `(.L_x_4034) ;  /* 0xfffde51000007947 */ /* 0x000fea000383ffff */
.L_x_3780:
[----:B------:R-:W-:Y:S01]  /*22120*/  IMAD.MOV.U32 R203, RZ, RZ, R4 ;  /* 0x000000ffffcb7224 */ /* 0x000fe200078e0004 */
[----:B------:R-:W-:-:S02]  /*22130*/  MOV R3, 0x1f ;  /* 0x0000001f00037802 */ /* 0x000fc40000000f00 */
[----:B------:R-:W-:Y:S02]  /*22140*/  MOV R2, 0x22160 ;  /* 0x0002216000027802 */ /* 0x000fe40000000f00 */
[----:B-123--:R-:W-:Y:S05]  /*22150*/  CALL.REL.NOINC `($__internal_65_$__cuda_sm70_shflsync_idx_p) ;  /* 0x00002a4000007944 */ /* 0x00efea0003c00000 */
[----:B------:R-:W-:Y:S01]  /*22160*/  MOV R6, R0 ;  /* 0x0000000000067202 */ /* 0x000fe20000000f00 */
[----:B------:R-:W-:Y:S05]  /*22170*/  BRA `(.L_x_3779) ;  /* 0xfffde51000007947 */ /* 0x000fea000383ffff */
.L_x_3835:
[----:B------:R-:W-:Y:S01]  /*22180*/  IMAD.MOV.U32 R203, RZ, RZ, R5 ;  /* 0x000000ffffcb7224 */ /* 0x000fe200078e0005 */
[----:B------:R-:W-:Y:S01]  /*22190*/  MOV R0, RZ ;  /* 0x000000ff00007202 */ /* 0x000fe20000000f00 */
[----:B------:R-:W-:Y:S01]  /*221a0*/  IMAD.MOV.U32 R3, RZ, RZ, 0x181f ;  /* 0x0000181fff037424 */ /* 0x000fe200078e00ff */
[----:B------:R-:W-:Y:S02]  /*221b0*/  MOV R2, 0x221d0 ;  /* 0x000221d000027802 */ /* 0x000fe40000000f00 */
[----:B-----5:R-:W-:Y:S05]  /*221c0*/  CALL.REL.NOINC `($__internal_65_$__cuda_sm70_shflsync_idx_p) ;  /* 0x000029d000007944 */ /* 0x020fea0003c00000 */
[----:B------:R-:W-:Y:S01]  /*221d0*/  MOV R7, R0 ;  /* 0x0000000000077202 */ /* 0x000fe20000000f00 */
[----:B------:R-:W-:Y:S05]  /*221e0*/  BRA `(.L_x_4035) ;  /* 0xfffe66c000007947 */ /* 0x000fea000383ffff */
.L_x_3836:
[----:B------:R-:W-:Y:S01]  /*221f0*/  IMAD.MOV.U32 R203, RZ, RZ, R6 ;  /* 0x000000ffffcb7224 */ /* 0x000fe200078e0006 */
[----:B------:R-:W-:Y:S01]  /*22200*/  MOV R0, RZ ;  /* 0x000000ff00007202 */ /* 0x000fe20000000f00 */
[----:B------:R-:W-:Y:S01]  /*22210*/  IMAD.MOV.U32 R3, RZ, RZ, 0x181f ;  /* 0x0000181fff037424 */ /* 0x000fe200078e00ff */
[----:B------:R-:W-:Y:S02]  /*22220*/  MOV R2, 0x22240 ;  /* 0x0002224000027802 */ /* 0x000fe40000000f00 */
[----:B-12--5:R-:W-:Y:S05]  /*22230*/  CALL.REL.NOINC `($__internal_65_$__cuda_sm70_shflsync_idx_p) ;  /* 0x0000296000007944 */ /* 0x026fea0003c00000 */
[----:B------:R-:W-:Y:S05]  /*22240*/  BRA `(.L_x_4036) ;  /* 0xfffe668000007947 */ /* 0x000fea000383ffff */
.L_x_3839:
[----:B------:R-:W-:Y:S01]  /*22250*/  IMAD.MOV.U32 R203, RZ, RZ, R5 ;  /* 0x000000ffffcb7224 */ /* 0x000fe200078e0005 */
[----:B----4-:R-:W-:Y:S01]  /*22260*/  MOV R0, 0x1 ;  /* 0x0000000100007802 */ /* 0x010fe20000000f00 */
[----:B--2---:R-:W-:Y:S01]  /*22270*/  IMAD.MOV.U32 R3, RZ, RZ, 0x181f ;  /* 0x0000181fff037424 */ /* 0x004fe200078e00ff */
[----:B------:R-:W-:-:S02]  /*22280*/  MOV R2, 0x222a0 ;  /* 0x000222a000027802 */ /* 0x000fc40000000f00 */
[----:B-1-3-5:R-:W-:Y:S05]  /*22290*/  CALL.REL.NOINC `($__internal_65_$__cuda_sm70_shflsync_idx_p) ;  /* 0x0000290000007944 */ /* 0x02afea0003c00000 */
[----:B------:R-:W-:Y:S01]  /*222a0*/  IMAD.MOV.U32 R7, RZ, RZ, R0 ;  /* 0x000000ffff077224 */ /* 0x000fe200078e0000 */
[----:B------:R-:W-:Y:S01]  /*222b0*/  MOV R0, 0x1 ;  /* 0x0000000100007802 */ /* 0x000fe20000000f00 */
[----:B------:R-:W-:Y:S01]  /*222c0*/  IMAD.MOV.U32 R203, RZ, RZ, R6 ;  /* 0x000000ffffcb7224 */ /* 0x000fe200078e0006 */
[----:B------:R-:W-:-:S02]  /*222d0*/  MOV R3, 0x181f ;  /* 0x0000181f00037802 */ /* 0x000fc40000000f00 */
[----:B------:R-:W-:Y:S02]  /*222e0*/  MOV R2, 0x22300 ;  /* 0x0002230000027802 */ /* 0x000fe40000000f00 */
[----:B------:R-:W-:Y:S05]  /*222f0*/  CALL.REL.NOINC `($__internal_65_$__cuda_sm70_shflsync_idx_p) ;  /* 0x000028a000007944 */ /* 0x000fea0003c00000 */
[----:B------:R-:W-:Y:S05]  /*22300*/  BRA `(.L_x_4037) ;  /* 0xfffe670000007947 */ /* 0x000fea000383ffff */
.L_x_3842:
[----:B------:R-:W-:Y:S01]  /*22310*/  IMAD.MOV.U32 R203, RZ, RZ, R5 ;  /* 0x000000ffffcb7224 */ /* 0x000fe200078e0005 */
[----:B----4-:R-:W-:Y:S01]  /*22320*/  MOV R0, 0x2 ;  /* 0x0000000200007802 */ /* 0x010fe20000000f00 */
[----:B-1----:R-:W-:Y:S01]  /*22330*/  IMAD.MOV.U32 R3, RZ, RZ, 0x181f ;  /* 0x0000181fff037424 */ /* 0x002fe200078e00ff */
[----:B------:R-:W-:Y:S02]  /*22340*/  MOV R2, 0x22360 ;  /* 0x0002236000027802 */ /* 0x000fe40000000f00 */
[----:B--23-5:R-:W-:Y:S05]  /*22350*/  CALL.REL.NOINC `($__internal_65_$__cuda_sm70_shflsync_idx_p) ;  /* 0x0000284000007944 */ /* 0x02cfea0003c00000 */
[----:B------:R-:W-:Y:S01]  /*22360*/  MOV R7, R0 ;  /* 0x0000000000077202 */ /* 0x000fe20000000f00 */
[----:B------:R-:W-:Y:S05]  /*22370*/  BRA `(.L_x_4038) ;  /* 0xfffe67c000007947 */ /* 0x000fea000383ffff */
.L_x_3843:
[----:B------:R-:W-:Y:S01]  /*22380*/  IMAD.MOV.U32 R203, RZ, RZ, R6 ;  /* 0x000000ffffcb7224 */ /* 0x000fe200078e0006 */
[----:B----4-:R-:W-:Y:S01]  /*22390*/  MOV R0, 0x2 ;  /* 0x0000000200007802 */ /* 0x010fe20000000f00 */
[----:B------:R-:W-:Y:S01]  /*223a0*/  IMAD.MOV.U32 R3, RZ, RZ, 0x181f ;  /* 0x0000181fff037424 */ /* 0x000fe200078e00ff */
[----:B------:R-:W-:Y:S02]  /*223b0*/  MOV R2, 0x223d0 ;  /* 0x000223d000027802 */ /* 0x000fe40000000f00 */
[----:B-123-5:R-:W-:Y:S05]  /*223c0*/  CALL.REL.NOINC `($__internal_65_$__cuda_sm70_shflsync_idx_p) ;  /* 0x000027d000007944 */ /* 0x02efea0003c00000 */
[----:B------:R-:W-:Y:S05]  /*223d0*/  BRA `(.L_x_4039) ;  /* 0xfffe678000007947 */ /* 0x000fea000383ffff */
.L_x_3846:
[----:B------:R-:W-:Y:S01]  /*223e0*/  IMAD.MOV.U32 R203, RZ, RZ, R5 ;  /* 0x000000ffffcb7224 */ /* 0x000fe200078e0005 */
[----:B-1----:R-:W-:Y:S01]  /*223f0*/  MOV R0, 0x3 ;  /* 0x0000000300007802 */ /* 0x002fe20000000f00 */
[----:B------:R-:W-:Y:S01]  /*22400*/  IMAD.MOV.U32 R3, RZ, RZ, 0x181f ;  /* 0x0000181fff037424 */ /* 0x000fe200078e00ff */
[----:B------:R-:W-:-:S02]  /*22410*/  MOV R2, 0x22430 ;  /* 0x0002243000027802 */ /* 0x000fc40000000f00 */
[----:B--2345:R-:W-:Y:S05]  /*22420*/  CALL.REL.NOINC `($__internal_65_$__cuda_sm70_shflsync_idx_p) ;  /* 0x0000277000007944 */ /* 0x03cfea0003c00000 */
[----:B------:R-:W-:Y:S01]  /*22430*/  IMAD.MOV.U32 R5, RZ, RZ, R0 ;  /* 0x000000ffff057224 */ /* 0x000fe200078e0000 */
[----:B------:R-:W-:Y:S01]  /*22440*/  MOV R0, 0x3 ;  /* 0x0000000300007802 */ /* 0x000fe20000000f00 */
[----:B------:R-:W-:Y:S01]  /*22450*/  IMAD.MOV.U32 R203, RZ, RZ, R6 ;  /* 0x000000ffffcb7224 */ /* 0x000fe200078e0006 */
[----:B------:R-:W-:-:S02]  /*22460*/  MOV R3, 0x181f ;  /* 0x0000181f00037802 */ /* 0x000fc40000000f00 */
[----:B------:R-:W-:Y:S02]  /*22470*/  MOV R2, 0x22490 ;  /* 0x0002249000027802 */ /* 0x000fe40000000f00 */
[----:B------:R-:W-:Y:S05]  /*22480*/  CALL.REL.NOINC `($__internal_65_$__cuda_sm70_shflsync_idx_p) ;  /* 0x0000271000007944 */ /* 0x000fea0003c00000 */
[----:B------:R-:W-:Y:S05]  /*22490*/  BRA `(.L_x_4040) ;  /* 0xfffe680000007947 */ /* 0x000fea000383ffff */
.L_x_3893:
[----:B------:R-:W-:Y:S01]  /*224a0*/  IMAD.MOV.U32 R203, RZ, RZ, R5 ;  /* 0x000000ffffcb7224 */ /* 0x000fe200078e0005 */
[----:B------:R-:W-:Y:S01]  /*224b0*/  MOV R0, RZ ;  /* 0x000000ff00007202 */ /* 0x000fe20000000f00 */
[----:B------:R-:W-:Y:S01]  /*224c0*/  IMAD.MOV.U32 R3, RZ, RZ, 0x181f ;  /* 0x0000181fff037424 */ /* 0x000fe200078e00ff */
[----:B------:R-:W-:Y:S02]  /*224d0*/  MOV R2, 0x224f0 ;  /* 0x000224f000027802 */ /* 0x000fe40000000f00 */
[----:B------:R-:W-:Y:S05]  /*224e0*/  CALL.REL.NOINC `($__internal_65_$__cuda_sm70_shflsync_idx_p) ;  /* 0x000026b000007944 */ /* 0x000fea0003c00000 */
[----:B------:R-:W-:Y:S01]  /*224f0*/  MOV R4, R0 ;  /* 0x0000000000047202 */ /* 0x000fe20000000f00 */
[----:B------:R-:W-:Y:S05]  /*22500*/  BRA `(.L_x_4041) ;  /* 0xfffee50000007947 */ /* 0x000fea000383ffff */
.L_x_3894:
[----:B------:R-:W-:Y:S01]  /*22510*/  IMAD.MOV.U32 R203, RZ, RZ, R12 ;  /* 0x000000ffffcb7224 */ /* 0x000fe200078e000c */
[----:B------:R-:W-:Y:S01]  /*22520*/  MOV R0, RZ ;  /* 0x000000ff00007202 */ /* 0x000fe20000000f00 */
[----:B------:R-:W-:Y:S01]  /*22530*/  IMAD.MOV.U32 R3, RZ, RZ, 0x181f ;  /* 0x0000181fff037424 */ /* 0x000fe200078e00ff */
[----:B------:R-:W-:Y:S02]  /*22540*/  MOV R2, 0x22560 ;  /* 0x0002256000027802 */ /* 0x000fe40000000f00 */
[----:B-12---:R-:W-:Y:S05]  /*22550*/  CALL.REL.NOINC `($__internal_65_$__cuda_sm70_shflsync_idx_p) ;  /* 0x0000264000007944 */ /* 0x006fea0003c00000 */
[C---:B------:R-:W-:Y:S01]  /*22560*/  IADD3 R6, P1, R0.reuse, R94, RZ ;  /* 0x0000005e00067210 */ /* 0x040fe20007f3e0ff */
[----:B------:R-:W-:Y:S01]  /*22570*/  IMAD.MOV.U32 R203, RZ, RZ, R5 ;  /* 0x000000ffffcb7224 */ /* 0x000fe200078e0005 */
[----:B------:R-:W-:Y:S02]  /*22580*/  IADD3 R8, P0, R0, R92, RZ ;  /* 0x0000005c00087210 */ /* 0x000fe40007f1e0ff */
[----:B------:R-:W-:Y:S01]  /*22590*/  ISETP.GE.AND P2, PT, R200, c[0x0][0x1d4], PT ;  /* 0x00007500c8007a0c */ /* 0x000fe20003f46270 */
[C---:B------:R-:W-:Y:S01]  /*225a0*/  IMAD.X R7, R4.reuse, 0x1, R95, P1 ;  /* 0x0000000104077824 */ /* 0x040fe200008e065f */
        /* <DEDUP_REMOVED lines=17> */
[----:B-1----:R-:W-:Y:S05]  /*226c0*/  CALL.REL.NOINC `($__internal_65_$__cuda_sm70_shflsync_idx_p) ;  /* 0x000024d000007944 */ /* 0x002fea0003c00000 */
[----:B------:R-:W-:Y:S01]  /*226d0*/  IMAD.MOV.U32 R4, RZ, RZ, R0 ;  /* 0x000000ffff047224 */ /* 0x000fe200078e0000 */
[----:B------:R-:W-:Y:S01]  /*226e0*/  MOV R0, 0x1 ;  /* 0x0000000100007802 */ /* 0x000fe20000000f00 */
[----:B------:R-:W-:Y:S01]  /*226f0*/  IMAD.MOV.U32 R203, RZ, RZ, R12 ;  /* 0x000000ffffcb7224 */ /* 0x000fe200078e000c */
[----:B------:R-:W-:-:S02]  /*22700*/  MOV R3, 0x181f ;  /* 0x0000181f00037802 */ /* 0x000fc40000000f00 */
[----:B------:R-:W-:Y:S02]  /*22710*/  MOV R2, 0x22730 ;  /* 0x0002273000027802 */ /* 0x000fe40000000f00 */
[----:B------:R-:W-:Y:S05]  /*22720*/  CALL.REL.NOINC `($__internal_65_$__cuda_sm70_shflsync_idx_p) ;  /* 0x0000247000007944 */ /* 0x000fea0003c00000 */
[----:B------:R-:W-:Y:S05]  /*22730*/  BRA `(.L_x_4042) ;  /* 0xfffee41000007947 */ /* 0x000fea000383ffff */
.L_x_3895:
[----:B------:R-:W-:Y:S01]  /*22740*/  IMAD.MOV.U32 R203, RZ, RZ, R4 ;  /* 0x000000ffffcb7224 */ /* 0x000fe200078e0004 */
[----:B------:R-:W-:Y:S01]  /*22750*/  MOV R0, RZ ;  /* 0x000000ff00007202 */ /* 0x000fe20000000f00 */
[----:B------:R-:W-:Y:S01]  /*22760*/  IMAD.MOV.U32 R3, RZ, RZ, 0x1c1f ;  /* 0x00001c1fff037424 */ /* 0x000fe200078e00ff */
[----:B------:R-:W-:Y:S02]  /*22770*/  MOV R2, 0x22790 ;  /* 0x0002279000027802 */ /* 0x000fe40000000f00 */
[----:B------:R-:W-:Y:S05]  /*22780*/  CALL.REL.NOINC `($__internal_65_$__cuda_sm70_shflsync_idx_p) ;  /* 0x0000241000007944 */ /* 0x000fea0003c00000 */
[----:B------:R-:W-:Y:S01]  /*22790*/  MOV R3, R0 ;  /* 0x0000000000037202 */ /* 0x000fe20000000f00 */
[----:B------:R-:W-:Y:S05]  /*227a0*/  BRA `(.L_x_4043) ;  /* 0xfffee60000007947 */ /* 0x000fea000383ffff */
.L_x_3900:
[----:B------:R-:W-:Y:S01]  /*227b0*/  IMAD.MOV.U32 R203, RZ, RZ, R4 ;  /* 0x000000ffffcb7224 */ /* 0x000fe200078e0004 */
[----:B------:R-:W-:Y:S01]  /*227c0*/  MOV R0, 0x1 ;  /* 0x0000000100007802 */ /* 0x000fe20000000f00 */
[----:B------:R-:W-:Y:S01]  /*227d0*/  IMAD.MOV.U32 R3, RZ, RZ, 0x1c1f ;  /* 0x00001c1fff037424 */ /* 0x000fe200078e00ff */
[----:B------:R-:W-:Y:S02]  /*227e0*/  MOV R2, 0x22800 ;  /* 0x0002280000027802 */ /* 0x000fe40000000f00 */
[----:B-1----:R-:W-:Y:S05]  /*227f0*/  CALL.REL.NOINC `($__internal_65_$__cuda_sm70_shflsync_idx_p) ;  /* 0x000023a000007944 */ /* 0x002fea0003c00000 */
[----:B------:R-:W-:Y:S01]  /*22800*/  MOV R3, R0 ;  /* 0x0000000000037202 */ /* 0x000fe20000000f00 */
[----:B------:R-:W-:Y:S05]  /*22810*/  BRA `(.L_x_4044) ;  /* 0xfffeea7000007947 */ /* 0x000fea000383ffff */
.L_x_3905:
[----:B------:R-:W-:Y:S01]  /*22820*/  IMAD.MOV.U32 R100, RZ, RZ, R4 ;  /* 0x000000ffff647224 */ /* 0x000fe200078e0004 */
[----:B------:R-:W-:Y:S02]  /*22830*/  MOV R0, 0x2 ;  /* 0x0000000200007802 */ /* 0x000fe40000000f00 */
[----:B------:R-:W-:-:S02]  /*22840*/  MOV R2, 0x22860 ;  /* 0x0002286000027802 */ /* 0x000fc40000000f00 */
[----:B------:R-:W-:Y:S05]  /*22850*/  CALL.REL.NOINC `($__internal_64_$__cuda_sm70_shflsync_bfly_p) ;  /* 0x000022e000007944 */ /* 0x000fea0003c00000 */
[----:B------:R-:W-:Y:S05]  /*22860*/  BRA `(.L_x_4045) ;  /* 0xfffef0d000007947 */ /* 0x000fea000383ffff */
.L_x_3906:
[----:B------:R-:W-:Y:S01]  /*22870*/  IMAD.MOV.U32 R100, RZ, RZ, R4 ;  /* 0x000000ffff647224 */ /* 0x000fe200078e0004 */
[----:B------:R-:W-:-:S02]  /*22880*/  MOV R0, 0x1 ;  /* 0x0000000100007802 */ /* 0x000fc40000000f00 */
[----:B------:R-:W-:Y:S02]  /*22890*/  MOV R2, 0x228b0 ;  /* 0x000228b000027802 */ /* 0x000fe40000000f00 */
[----:B------:R-:W-:Y:S05]  /*228a0*/  CALL.REL.NOINC `($__internal_64_$__cuda_sm70_shflsync_bfly_p) ;  /* 0x0000229000007944 */ /* 0x000fea0003c00000 */
[----:B------:R-:W-:Y:S01]  /*228b0*/  FMNMX.FTZ R101, R4, R0, !PT ;  /* 0x0000000004657209 */ /* 0x000fe20007810000 */
[----:B------:R-:W-:Y:S01]  /*228c0*/  IMAD.MOV.U32 R100, RZ, RZ, R5 ;  /* 0x000000ffff647224 */ /* 0x000fe200078e0005 */
[----:B------:R-:W-:Y:S01]  /*228d0*/  MOV R2, 0x22900 ;  /* 0x0002290000027802 */ /* 0x000fe20000000f00 */
[----:B------:R-:W-:Y:S02]  /*228e0*/  IMAD.MOV.U32 R0, RZ, RZ, 0x2 ;  /* 0x00000002ff007424 */ /* 0x000fe400078e00ff */
[----:B------:R-:W-:Y:S05]  /*228f0*/  CALL.REL.NOINC `($__internal_64_$__cuda_sm70_shflsync_bfly_p) ;  /* 0x0000224000007944 */ /* 0x000fea0003c00000 */
[----:B------:R-:W-:Y:S01]  /*22900*/  FMNMX.FTZ R5, R5, R0, !PT ;  /* 0x0000000005057209 */ /* 0x000fe20007810000 */
[----:B------:R-:W-:Y:S01]  /*22910*/  IMAD.MOV.U32 R0, RZ, RZ, 0x1 ;  /* 0x00000001ff007424 */ /* 0x000fe200078e00ff */
[----:B------:R-:W-:-:S03]  /*22920*/  MOV R2, 0x22950 ;  /* 0x0002295000027802 */ /* 0x000fc60000000f00 */
[----:B------:R-:W-:Y:S02]  /*22930*/  IMAD.MOV.U32 R100, RZ, RZ, R5 ;  /* 0x000000ffff647224 */ /* 0x000fe400078e0005 */
[----:B------:R-:W-:Y:S05]  /*22940*/  CALL.REL.NOINC `($__internal_64_$__cuda_sm70_shflsync_bfly_p) ;  /* 0x000021f000007944 */ /* 0x000fea0003c00000 */
[----:B------:R-:W-:Y:S01]  /*22950*/  MOV R3, R0 ;  /* 0x0000000000037202 */ /* 0x000fe20000000f00 */
[----:B------:R-:W-:Y:S05]  /*22960*/  BRA `(.L_x_4046) ;  /* 0xfffef04000007947 */ /* 0x000fea000383ffff */
.L_x_3914:
[----:B------:R-:W-:Y:S01]  /*22970*/  MOV R0, RZ ;  /* 0x000000ff00007202 */ /* 0x000fe20000000f00 */
[----:B------:R-:W-:Y:S01]  /*22980*/  IMAD.MOV.U32 R203, RZ, RZ, R5 ;  /* 0x000000ffffcb7224 */ /* 0x000fe200078e0005 */
[----:B------:R-:W-:Y:S01]  /*22990*/  MOV R2, 0x229c0 ;  /* 0x000229c000027802 */ /* 0x000fe20000000f00 */
[----:B------:R-:W-:Y:S02]  /*229a0*/  IMAD.MOV.U32 R3, RZ, RZ, 0x181f ;  /* 0x0000181fff037424 */ /* 0x000fe400078e00ff */
[----:B-1234-:R-:W-:Y:S05]  /*229b0*/  CALL.REL.NOINC `($__internal_65_$__cuda_sm70_shflsync_idx_p) ;  /* 0x000021e000007944 */ /* 0x01efea0003c00000 */
[----:B------:R-:W-:Y:S01]  /*229c0*/  MOV R4, R0 ;  /* 0x0000000000047202 */ /* 0x000fe20000000f00 */
[----:B------:R-:W-:-:S05]  /*229d0*/  BRA `(.L_x_4047) ;  /* 0xffff054000007947 */ /* 0x000fca000383ffff */
.L_x_3915:
[----:B------:R-:W-:Y:S01]  /*229e0*/  MOV R0, RZ ;  /* 0x000000ff00007202 */ /* 0x000fe20000000f00 */
[----:B------:R-:W-:Y:S01]  /*229f0*/  IMAD.MOV.U32 R203, RZ, RZ, R13 ;  /* 0x000000ffffcb7224 */ /* 0x000fe200078e000d */
[----:B------:R-:W-:Y:S01]  /*22a00*/  MOV R2, 0x22a30 ;  /* 0x00022a3000027802 */ /* 0x000fe20000000f00 */
[----:B------:R-:W-:Y:S02]  /*22a10*/  IMAD.MOV.U32 R3, RZ, RZ, 0x181f ;  /* 0x0000181fff037424 */ /* 0x000fe400078e00ff */
[----:B-1234-:R-:W-:Y:S05]  /*22a20*/  CALL.REL.NOINC `($__internal_65_$__cuda_sm70_shflsync_idx_p) ;  /* 0x0000217000007944 */ /* 0x01efea0003c00000 */
        /* <DEDUP_REMOVED lines=22> */
[----:B------:R-:W-:Y:S05]  /*22b90*/  CALL.REL.NOINC `($__internal_65_$__cuda_sm70_shflsync_idx_p) ;  /* 0x0000200000007944 */ /* 0x000fea0003c00000 */
[----:B------:R-:W-:Y:S01]  /*22ba0*/  MOV R3, 0x181f ;  /* 0x0000181f00037802 */ /* 0x000fe20000000f00 */
[----:B------:R-:W-:Y:S01]  /*22bb0*/  IMAD.MOV.U32 R4, RZ, RZ, R0 ;  /* 0x000000ffff047224 */ /* 0x000fe200078e0000 */
[----:B------:R-:W-:Y:S01]  /*22bc0*/  MOV R0, 0x1 ;  /* 0x0000000100007802 */ /* 0x000fe20000000f00 */
[----:B------:R-:W-:Y:S01]  /*22bd0*/  IMAD.MOV.U32 R203, RZ, RZ, R13 ;  /* 0x000000ffffcb7224 */ /* 0x000fe200078e000d */
[----:B------:R-:W-:Y:S02]  /*22be0*/  MOV R2, 0x22c00 ;  /* 0x00022c0000027802 */ /* 0x000fe40000000f00 */
[----:B------:R-:W-:Y:S05]  /*22bf0*/  CALL.REL.NOINC `($__internal_65_$__cuda_sm70_shflsync_idx_p) ;  /* 0x00001fa000007944 */ /* 0x000fea0003c00000 */
[----:B------:R-:W-:-:S05]  /*22c00*/  BRA `(.L_x_4048) ;  /* 0xffff046000007947 */ /* 0x000fca000383ffff */
.L_x_3918:
[----:B------:R-:W-:Y:S01]  /*22c10*/  MOV R0, RZ ;  /* 0x000000ff00007202 */ /* 0x000fe20000000f00 */
[----:B------:R-:W-:Y:S01]  /*22c20*/  IMAD.MOV.U32 R203, RZ, RZ, R101 ;  /* 0x000000ffffcb7224 */ /* 0x000fe200078e0065 */
[----:B------:R-:W-:Y:S01]  /*22c30*/  MOV R2, 0x22c60 ;  /* 0x00022c6000027802 */ /* 0x000fe20000000f00 */
[----:B------:R-:W-:Y:S02]  /*22c40*/  IMAD.MOV.U32 R3, RZ, RZ, 0x181f ;  /* 0x0000181fff037424 */ /* 0x000fe400078e00ff */
[----:B------:R-:W-:Y:S05]  /*22c50*/  CALL.REL.NOINC `($__internal_65_$__cuda_sm70_shflsync_idx_p) ;  /* 0x00001f4000007944 */ /* 0x000fea0003c00000 */
[----:B------:R-:W-:Y:S01]  /*22c60*/  MOV R100, R0 ;  /* 0x0000000000647202 */ /* 0x000fe20000000f00 */
[----:B------:R-:W-:-:S05]  /*22c70*/  BRA `(.L_x_4049) ;  /* 0xffff112000007947 */ /* 0x000fca000383ffff */
.L_x_3919:
[----:B------:R-:W-:Y:S01]  /*22c80*/  MOV R0, RZ ;  /* 0x000000ff00007202 */ /* 0x000fe20000000f00 */
[----:B------:R-:W-:Y:S01]  /*22c90*/  IMAD.MOV.U32 R203, RZ, RZ, R151 ;  /* 0x000000ffffcb7224 */ /* 0x000fe200078e0097 */
[----:B------:R-:W-:Y:S01]  /*22ca0*/  MOV R2, 0x22cd0 ;  /* 0x00022cd000027802 */ /* 0x000fe20000000f00 */
[----:B------:R-:W-:Y:S02]  /*22cb0*/  IMAD.MOV.U32 R3, RZ, RZ, 0x181f ;  /* 0x0000181fff037424 */ /* 0x000fe400078e00ff */
[----:B-12---:R-:W-:Y:S05]  /*22cc0*/  CALL.REL.NOINC `($__internal_65_$__cuda_sm70_shflsync_idx_p) ;  /* 0x00001ed000007944 */ /* 0x006fea0003c00000 */
        /* <DEDUP_REMOVED lines=30> */
.L_x_3920:
[----:B------:R-:W-:Y:S01]  /*22eb0*/  MOV R0, RZ ;  /* 0x000000ff00007202 */ /* 0x000fe20000000f00 */
[----:B------:R-:W-:Y:S01]  /*22ec0*/  IMAD.MOV.U32 R203, RZ, RZ, R100 ;  /* 0x000000ffffcb7224 */ /* 0x000fe200078e0064 */
[----:B------:R-:W-:Y:S01]  /*22ed0*/  MOV R2, 0x22f00 ;  /* 0x00022f0000027802 */ /* 0x000fe20000000f00 */
[----:B------:R-:W-:Y:S02]  /*22ee0*/  IMAD.MOV.U32 R3, RZ, RZ, 0x1c1f ;  /* 0x00001c1fff037424 */ /* 0x000fe400078e00ff */
[----:B------:R-:W-:Y:S05]  /*22ef0*/  CALL.REL.NOINC `($__internal_65_$__cuda_sm70_shflsync_idx_p) ;  /* 0x00001ca000007944 */ /* 0x000fea0003c00000 */
[----:B------:R-:W-:Y:S01]  /*22f00*/  MOV R3, R0 ;  /* 0x0000000000037202 */ /* 0x000fe20000000f00 */
[----:B------:R-:W-:-:S05]  /*22f10*/  BRA `(.L_x_4051) ;  /* 0xffff124000007947 */ /* 0x000fca000383ffff */
.L_x_3925:
[----:B------:R-:W-:Y:S01]  /*22f20*/  MOV R0, 0x1 ;  /* 0x0000000100007802 */ /* 0x000fe20000000f00 */
[----:B------:R-:W-:Y:S01]  /*22f30*/  IMAD.MOV.U32 R203, RZ, RZ, R100 ;  /* 0x000000ffffcb7224 */ /* 0x000fe200078e0064 */
[----:B------:R-:W-:Y:S01]  /*22f40*/  MOV R2, 0x22f70 ;  /* 0x00022f7000027802 */ /* 0x000fe20000000f00 */
[----:B------:R-:W-:Y:S02]  /*22f50*/  IMAD.MOV.U32 R3, RZ, RZ, 0x1c1f ;  /* 0x00001c1fff037424 */ /* 0x000fe400078e00ff */
[----:B-1----:R-:W-:Y:S05]  /*22f60*/  CALL.REL.NOINC `($__internal_65_$__cuda_sm70_shflsync_idx_p) ;  /* 0x00001c3000007944 */ /* 0x002fea0003c00000 */
[----:B------:R-:W-:Y:S01]  /*22f70*/  MOV R3, R0 ;  /* 0x0000000000037202 */ /* 0x000fe20000000f00 */
[----:B------:R-:W-:-:S05]  /*22f80*/  BRA `(.L_x_4052) ;  /* 0xffff16e000007947 */ /* 0x000fca000383ffff */
.L_x_3930:
[----:B------:R-:W-:Y:S02]  /*22f90*/  MOV R0, 0x2 ;  /* 0x0000000200007802 */ /* 0x000fe40000000f00 */
[----:B------:R-:W-:Y:S02]  /*22fa0*/  MOV R2, 0x22fc0 ;  /* 0x00022fc000027802 */ /* 0x000fe40000000f00 */
[----:B------:R-:W-:Y:S05]  /*22fb0*/  CALL.REL.NOINC `($__internal_64_$__cuda_sm70_shflsync_bfly_p) ;  /* 0x00001b8000007944 */ /* 0x000fea0003c00000 */
[----:B------:R-:W-:-:S05]  /*22fc0*/  BRA `(.L_x_4053) ;  /* 0xffff1da000007947 */ /* 0x000fca000383ffff */
.L_x_3931:
[----:B------:R-:W-:Y:S02]  /*22fd0*/  MOV R0, 0x1 ;  /* 0x0000000100007802 */ /* 0x000fe40000000f00 */
        /* <DEDUP_REMOVED lines=9> */
[----:B------:R-:W-:Y:S02]  /*23070*/  MOV R2, 0x23090 ;  /* 0x0002309000027802 */ /* 0x000fe40000000f00 */
[----:B------:R-:W-:Y:S05]  /*23080*/  CALL.REL.NOINC `($__internal_64_$__cuda_sm70_shflsync_bfly_p) ;  /* 0x00001ab000007944 */ /* 0x000fea0003c00000 */
[----:B------:R-:W-:-:S05]  /*23090*/  BRA `(.L_x_4054) ;  /* 0xffff1d4000007947 */ /* 0x000fca000383ffff */
.L_x_3940:
[----:B------:R-:W-:Y:S01]  /*230a0*/  MOV R0, RZ ;  /* 0x000000ff00007202 */ /* 0x000fe20000000f00 */
[----:B------:R-:W-:Y:S01]  /*230b0*/  IMAD.MOV.U32 R203, RZ, RZ, R5 ;  /* 0x000000ffffcb7224 */ /* 0x000fe200078e0005 */
[----:B------:R-:W-:Y:S01]  /*230c0*/  MOV R2, 0x230f0 ;  /* 0x000230f000027802 */ /* 0x000fe20000000f00 */
[----:B------:R-:W-:Y:S02]  /*230d0*/  IMAD.MOV.U32 R3, RZ, RZ, 0x181f ;  /* 0x0000181fff037424 */ /* 0x000fe400078e00ff */
[----:B-1234-:R-:W-:Y:S05]  /*230e0*/  CALL.REL.NOINC `($__internal_65_$__cuda_sm70_shflsync_idx_p) ;  /* 0x00001ab000007944 */ /* 0x01efea0003c00000 */
[----:B------:R-:W-:Y:S01]  /*230f0*/  MOV R4, R0 ;  /* 0x0000000000047202 */ /* 0x000fe20000000f00 */
[----:B------:R-:W-:-:S05]  /*23100*/  BRA `(.L_x_4055) ;  /* 0xffff38d000007947 */ /* 0x000fca000383ffff */
.L_x_3941:
        /* <DEDUP_REMOVED lines=35> */
.L_x_3944:
[----:B------:R-:W-:Y:S01]  /*23340*/  MOV R0, RZ ;  /* 0x000000ff00007202 */ /* 0x000fe20000000f00 */
[----:B------:R-:W-:Y:S01]  /*23350*/  IMAD.MOV.U32 R203, RZ, RZ, R101 ;  /* 0x000000ffffcb7224 */ /* 0x000fe200078e0065 */
[----:B------:R-:W-:Y:S01]  /*23360*/  MOV R2, 0x23390 ;  /* 0x0002339000027802 */ /* 0x000fe20000000f00 */
[----:B------:R-:W-:Y:S02]  /*23370*/  IMAD.MOV.U32 R3, RZ, RZ, 0x181f ;  /* 0x0000181fff037424 */ /* 0x000fe400078e00ff */
[----:B------:R-:W-:Y:S05]  /*23380*/  CALL.REL.NOINC `($__internal_65_$__cuda_sm70_shflsync_idx_p) ;  /* 0x0000181000007944 */ /* 0x000fea0003c00000 */
[----:B------:R-:W-:Y:S01]  /*23390*/  MOV R100, R0 ;  /* 0x0000000000647202 */ /* 0x000fe20000000f00 */
[----:B------:R-:W-:-:S05]  /*233a0*/  BRA `(.L_x_4057) ;  /* 0xffff44b000007947 */ /* 0x000fca000383ffff */
.L_x_3945:
        /* <DEDUP_REMOVED lines=35> */
.L_x_3946:
[----:B------:R-:W-:Y:S02]  /*235e0*/  MOV R0, 0x2 ;  /* 0x0000000200007802 */ /* 0x000fe40000000f00 */
[----:B------:R-:W-:Y:S02]  /*235f0*/  MOV R2, 0x23610 ;  /* 0x0002361000027802 */ /* 0x000fe40000000f00 */
[----:B------:R-:W-:Y:S05]  /*23600*/  CALL.REL.NOINC `($__internal_64_$__cuda_sm70_shflsync_bfly_p) ;  /* 0x0000153000007944 */ /* 0x000fea0003c00000 */
[----:B------:R-:W-:-:S05]  /*23610*/  BRA `(.L_x_4059) ;  /* 0xffff473000007947 */ /* 0x000fca000383ffff */
.L_x_3947:
        /* <DEDUP_REMOVED lines=13> */
.L_x_3950:
[----:B------:R-:W-:Y:S01]  /*236f0*/  MOV R0, RZ ;  /* 0x000000ff00007202 */ /* 0x000fe20000000f00 */
[----:B------:R-:W-:Y:S01]  /*23700*/  IMAD.MOV.U32 R203, RZ, RZ, R7 ;  /* 0x000000ffffcb7224 */ /* 0x000fe200078e0007 */
[----:B------:R-:W-:Y:S01]  /*23710*/  MOV R2, 0x23740 ;  /* 0x0002374000027802 */ /* 0x000fe20000000f00 */
[----:B------:R-:W-:Y:S02]  /*23720*/  IMAD.MOV.U32 R3, RZ, RZ, 0x181f ;  /* 0x0000181fff037424 */ /* 0x000fe400078e00ff */
[----:B-1234-:R-:W-:Y:S05]  /*23730*/  CALL.REL.NOINC `($__internal_65_$__cuda_sm70_shflsync_idx_p) ;  /* 0x0000146000007944 */ /* 0x01efea0003c00000 */
[----:B------:R-:W-:-:S05]  /*23740*/  BRA `(.L_x_4061) ;  /* 0xffff5fd000007947 */ /* 0x000fca000383ffff */
.L_x_3953:
[----:B------:R-:W-:Y:S01]  /*23750*/  MOV R0, RZ ;  /* 0x000000ff00007202 */ /* 0x000fe20000000f00 */
[----:B------:R-:W-:Y:S01]  /*23760*/  IMAD.MOV.U32 R203, RZ, RZ, R101 ;  /* 0x000000ffffcb7224 */ /* 0x000fe200078e0065 */
[----:B------:R-:W-:Y:S01]  /*23770*/  MOV R2, 0x237a0 ;  /* 0x000237a000027802 */ /* 0x000fe20000000f00 */
[----:B------:R-:W-:Y:S02]  /*23780*/  IMAD.MOV.U32 R3, RZ, RZ, 0x181f ;  /* 0x0000181fff037424 */ /* 0x000fe400078e00ff */
[----:B------:R-:W-:Y:S05]  /*23790*/  CALL.REL.NOINC `($__internal_65_$__cuda_sm70_shflsync_idx_p) ;  /* 0x0000140000007944 */ /* 0x000fea0003c00000 */
[----:B------:R-:W-:Y:S01]  /*237a0*/  MOV R100, R0 ;  /* 0x0000000000647202 */ /* 0x000fe20000000f00 */
[----:B------:R-:W-:-:S05]  /*237b0*/  BRA `(.L_x_4062) ;  /* 0xffff6d8000007947 */ /* 0x000fca000383ffff */
.L_x_3954:
[----:B------:R-:W-:Y:S01]  /*237c0*/  MOV R0, RZ ;  /* 0x000000ff00007202 */ /* 0x000fe20000000f00 */
[----:B------:R-:W-:Y:S01]  /*237d0*/  IMAD.MOV.U32 R203, RZ, RZ, R150 ;  /* 0x000000ffffcb7224 */ /* 0x000fe200078e0096 */
[----:B------:R-:W-:Y:S01]  /*237e0*/  MOV R2, 0x23810 ;  /* 0x0002381000027802 */ /* 0x000fe20000000f00 */
[----:B------:R-:W-:Y:S02]  /*237f0*/  IMAD.MOV.U32 R3, RZ, RZ, 0x181f ;  /* 0x0000181fff037424 */ /* 0x000fe400078e00ff */
[----:B-12---:R-:W-:Y:S05]  /*23800*/  CALL.REL.NOINC `($__internal_65_$__cuda_sm70_shflsync_idx_p) ;  /* 0x0000139000007944 */ /* 0x006fea0003c00000 */
        /* <DEDUP_REMOVED lines=20> */
[----:B--2---:R-:W-:Y:S05]  /*23950*/  CALL.REL.NOINC `($__internal_65_$__cuda_sm70_shflsync_idx_p) ;  /* 0x0000124000007944 */ /* 0x004fea0003c00000 */
[----:B------:R-:W-:Y:S01]  /*23960*/  MOV R3, 0x181f ;  /* 0x0000181f00037802 */ /* 0x000fe20000000f00 */
[----:B------:R-:W-:Y:S01]  /*23970*/  IMAD.MOV.U32 R100, RZ, RZ, R0 ;  /* 0x000000ffff647224 */ /* 0x000fe200078e0000 */
[----:B------:R-:W-:Y:S01]  /*23980*/  MOV R0, 0x1 ;  /* 0x0000000100007802 */ /* 0x000fe20000000f00 */
[----:B------:R-:W-:Y:S01]  /*23990*/  IMAD.MOV.U32 R203, RZ, RZ, R150 ;  /* 0x000000ffffcb7224 */ /* 0x000fe200078e0096 */
[----:B------:R-:W-:Y:S02]  /*239a0*/  MOV R2, 0x239c0 ;  /* 0x000239c000027802 */ /* 0x000fe40000000f00 */
[----:B------:R-:W-:Y:S05]  /*239b0*/  CALL.REL.NOINC `($__internal_65_$__cuda_sm70_shflsync_idx_p) ;  /* 0x000011e000007944 */ /* 0x000fea0003c00000 */
[----:B------:R-:W-:-:S05]  /*239c0*/  BRA `(.L_x_4063) ;  /* 0xffff6ca000007947 */ /* 0x000fca000383ffff */
.L_x_3955:
[----:B------:R-:W-:Y:S01]  /*239d0*/  MOV R0, RZ ;  /* 0x000000ff00007202 */ /* 0x000fe20000000f00 */
[----:B------:R-:W-:Y:S01]  /*239e0*/  IMAD.MOV.U32 R203, RZ, RZ, R100 ;  /* 0x000000ffffcb7224 */ /* 0x000fe200078e0064 */
[----:B------:R-:W-:Y:S01]  /*239f0*/  MOV R2, 0x23a20 ;  /* 0x00023a2000027802 */ /* 0x000fe20000000f00 */
[----:B------:R-:W-:Y:S02]  /*23a00*/  IMAD.MOV.U32 R3, RZ, RZ, 0x1c1f ;  /* 0x00001c1fff037424 */ /* 0x000fe400078e00ff */
[----:B------:R-:W-:Y:S05]  /*23a10*/  CALL.REL.NOINC `($__internal_65_$__cuda_sm70_shflsync_idx_p) ;  /* 0x0000118000007944 */ /* 0x000fea0003c00000 */
[----:B------:R-:W-:Y:S01]  /*23a20*/  MOV R3, R0 ;  /* 0x0000000000037202 */ /* 0x000fe20000000f00 */
[----:B------:R-:W-:-:S05]  /*23a30*/  BRA `(.L_x_4064) ;  /* 0xffff6e1000007947 */ /* 0x000fca000383ffff */
.L_x_3960:
[----:B------:R-:W-:Y:S01]  /*23a40*/  MOV R0, 0x1 ;  /* 0x0000000100007802 */ /* 0x000fe20000000f00 */
[----:B------:R-:W-:Y:S01]  /*23a50*/  IMAD.MOV.U32 R203, RZ, RZ, R100 ;  /* 0x000000ffffcb7224 */ /* 0x000fe200078e0064 */
[----:B------:R-:W-:Y:S01]  /*23a60*/  MOV R2, 0x23a90 ;  /* 0x00023a9000027802 */ /* 0x000fe20000000f00 */
[----:B------:R-:W-:Y:S02]  /*23a70*/  IMAD.MOV.U32 R3, RZ, RZ, 0x1c1f ;  /* 0x00001c1fff037424 */ /* 0x000fe400078e00ff */
[----:B-1----:R-:W-:Y:S05]  /*23a80*/  CALL.REL.NOINC `($__internal_65_$__cuda_sm70_shflsync_idx_p) ;  /* 0x0000111000007944 */ /* 0x002fea0003c00000 */
[----:B------:R-:W-:Y:S01]  /*23a90*/  MOV R3, R0 ;  /* 0x0000000000037202 */ /* 0x000fe20000000f00 */
[----:B------:R-:W-:-:S05]  /*23aa0*/  BRA `(.L_x_4065) ;  /* 0xffff72b000007947 */ /* 0x000fca000383ffff */
.L_x_3965:
[----:B------:R-:W-:Y:S02]  /*23ab0*/  MOV R0, 0x2 ;  /* 0x0000000200007802 */ /* 0x000fe40000000f00 */
[----:B------:R-:W-:Y:S02]  /*23ac0*/  MOV R2, 0x23ae0 ;  /* 0x00023ae000027802 */ /* 0x000fe40000000f00 */
[----:B------:R-:W-:Y:S05]  /*23ad0*/  CALL.REL.NOINC `($__internal_64_$__cuda_sm70_shflsync_bfly_p) ;  /* 0x0000106000007944 */ /* 0x000fea0003c00000 */
[----:B------:R-:W-:-:S05]  /*23ae0*/  BRA `(.L_x_4066) ;  /* 0xffff797000007947 */ /* 0x000fca000383ffff */
.L_x_3966:
        /* <DEDUP_REMOVED lines=10> */
[----:B------:R-:W-:Y:S03]  /*23b90*/  MOV R2, 0x23bc0 ;  /* 0x00023bc000027802 */ /* 0x000fe60000000f00 */
[----:B------:R-:W-:Y:S02]  /*23ba0*/  IMAD.MOV.U32 R100, RZ, RZ, R4 ;  /* 0x000000ffff647224 */ /* 0x000fe400078e0004 */
[----:B------:R-:W-:Y:S05]  /*23bb0*/  CALL.REL.NOINC `($__internal_64_$__cuda_sm70_shflsync_bfly_p) ;  /* 0x00000f8000007944 */ /* 0x000fea0003c00000 */
[----:B------:R-:W-:-:S05]  /*23bc0*/  BRA `(.L_x_4067) ;  /* 0xffff790000007947 */ /* 0x000fca000383ffff */
.L_x_3968:
[----:B------:R-:W-:Y:S01]  /*23bd0*/  IMAD.MOV.U32 R100, RZ, RZ, R209 ;  /* 0x000000ffff647224 */ /* 0x000fe200078e00d1 */
[----:B------:R-:W-:-:S02]  /*23be0*/  MOV R0, 0x2 ;  /* 0x0000000200007802 */ /* 0x000fc40000000f00 */
[----:B------:R-:W-:Y:S02]  /*23bf0*/  MOV R2, 0x23c10 ;  /* 0x00023c1000027802 */ /* 0x000fe40000000f00 */
[----:B------:R-:W-:Y:S05]  /*23c00*/  CALL.REL.NOINC `($__internal_64_$__cuda_sm70_shflsync_bfly_p) ;  /* 0x00000f3000007944 */ /* 0x000fea0003c00000 */
[----:B------:R-:W-:Y:S05]  /*23c10*/  BRA `(.L_x_4068) ;  /* 0xffff905000007947 */ /* 0x000fea000383ffff */
.L_x_3969:
[----:B------:R-:W-:Y:S01]  /*23c20*/  IMAD.MOV.U32 R100, RZ, RZ, R4 ;  /* 0x000000ffff647224 */ /* 0x000fe200078e0004 */
[----:B------:R-:W-:Y:S02]  /*23c30*/  MOV R0, 0x1 ;  /* 0x0000000100007802 */ /* 0x000fe40000000f00 */
[----:B------:R-:W-:Y:S02]  /*23c40*/  MOV R2, 0x23c60 ;  /* 0x00023c6000027802 */ /* 0x000fe40000000f00 */
[----:B-1----:R-:W-:Y:S05]  /*23c50*/  CALL.REL.NOINC `($__internal_64_$__cuda_sm70_shflsync_bfly_p) ;  /* 0x00000ee000007944 */ /* 0x002fea0003c00000 */
[----:B------:R-:W-:Y:S01]  /*23c60*/  FADD.FTZ R4, R4, R0 ;  /* 0x0000000004047221 */ /* 0x000fe20000010000 */
[----:B------:R-:W-:Y:S02]  /*23c70*/  MOV R100, R207 ;  /* 0x000000cf00647202 */ /* 0x000fe40000000f00 */
[----:B------:R-:W-:Y:S02]  /*23c80*/  MOV R0, 0x2 ;  /* 0x0000000200007802 */ /* 0x000fe40000000f00 */
[----:B------:R-:W-:Y:S02]  /*23c90*/  MOV R2, 0x23cb0 ;  /* 0x00023cb000027802 */ /* 0x000fe40000000f00 */
[----:B------:R-:W-:Y:S05]  /*23ca0*/  CALL.REL.NOINC `($__internal_64_$__cuda_sm70_shflsync_bfly_p) ;  /* 0x00000e9000007944 */ /* 0x000fea0003c00000 */
[----:B------:R-:W-:Y:S01]  /*23cb0*/  FADD.FTZ R5, R207, R0 ;  /* 0x00000000cf057221 */ /* 0x000fe20000010000 */
[----:B------:R-:W-:Y:S02]  /*23cc0*/  MOV R0, 0x1 ;  /* 0x0000000100007802 */ /* 0x000fe40000000f00 */
[----:B------:R-:W-:-:S02]  /*23cd0*/  MOV R2, 0x23d00 ;  /* 0x00023d0000027802 */ /* 0x000fc40000000f00 */
[----:B------:R-:W-:Y:S02]  /*23ce0*/  MOV R100, R5 ;  /* 0x0000000500647202 */ /* 0x000fe40000000f00 */
[----:B------:R-:W-:Y:S05]  /*23cf0*/  CALL.REL.NOINC `($__internal_64_$__cuda_sm70_shflsync_bfly_p) ;  /* 0x00000e4000007944 */ /* 0x000fea0003c00000 */
[----:B------:R-:W-:Y:S01]  /*23d00*/  MOV R3, R0 ;  /* 0x0000000000037202 */ /* 0x000fe20000000f00 */
[----:B------:R-:W-:Y:S05]  /*23d10*/  BRA `(.L_x_4069) ;  /* 0xffff8fc000007947 */ /* 0x000fea000383ffff */
.L_x_3976:
[----:B--234-:R-:W-:Y:S01]  /*23d20*/  IMAD.MOV.U32 R203, RZ, RZ, R6 ;  /* 0x000000ffffcb7224 */ /* 0x01cfe200078e0006 */
[----:B------:R-:W-:Y:S01]  /*23d30*/  MOV R0, RZ ;  /* 0x000000ff00007202 */ /* 0x000fe20000000f00 */
[----:B------:R-:W-:Y:S01]  /*23d40*/  IMAD.MOV.U32 R3, RZ, RZ, 0x181f ;  /* 0x0000181fff037424 */ /* 0x000fe200078e00ff */
[----:B------:R-:W-:Y:S02]  /*23d50*/  MOV R2, 0x23d70 ;  /* 0x00023d7000027802 */ /* 0x000fe40000000f00 */
[----:B-1----:R-:W-:Y:S05]  /*23d60*/  CALL.REL.NOINC `($__internal_65_$__cuda_sm70_shflsync_idx_p) ;  /* 0x00000e3000007944 */ /* 0x002fea0003c00000 */
[----:B------:R-:W-:Y:S01]  /*23d70*/  MOV R8, R0 ;  /* 0x0000000000087202 */ /* 0x000fe20000000f00 */
[----:B------:R-:W-:Y:S05]  /*23d80*/  BRA `(.L_x_4070) ;  /* 0xffffa70000007947 */ /* 0x000fea000383ffff */
.L_x_3977:
[----:B------:R-:W-:Y:S01]  /*23d90*/  IMAD.MOV.U32 R203, RZ, RZ, R7 ;  /* 0x000000ffffcb7224 */ /* 0x000fe200078e0007 */
[----:B------:R-:W-:Y:S01]  /*23da0*/  MOV R0, RZ ;  /* 0x000000ff00007202 */ /* 0x000fe20000000f00 */
[----:B------:R-:W-:Y:S01]  /*23db0*/  IMAD.MOV.U32 R3, RZ, RZ, 0x181f ;  /* 0x0000181fff037424 */ /* 0x000fe200078e00ff */
[----:B------:R-:W-:Y:S02]  /*23dc0*/  MOV R2, 0x23de0 ;  /* 0x00023de000027802 */ /* 0x000fe40000000f00 */
[----:B-123--:R-:W-:Y:S05]  /*23dd0*/  CALL.REL.NOINC `($__internal_65_$__cuda_sm70_shflsync_idx_p) ;  /* 0x00000dc000007944 */ /* 0x00efea0003c00000 */
[----:B------:R-:W-:Y:S05]  /*23de0*/  BRA `(.L_x_4071) ;  /* 0xffffa6c000007947 */ /* 0x000fea000383ffff */
.L_x_3980:
[----:B------:R-:W-:Y:S01]  /*23df0*/  IMAD.MOV.U32 R203, RZ, RZ, R6 ;  /* 0x000000ffffcb7224 */ /* 0x000fe200078e0006 */
[----:B--2---:R-:W-:Y:S01]  /*23e00*/  MOV R0, 0x1 ;  /* 0x0000000100007802 */ /* 0x004fe20000000f00 */
[----:B------:R-:W-:Y:S01]  /*23e10*/  IMAD.MOV.U32 R3, RZ, RZ, 0x181f ;  /* 0x0000181fff037424 */ /* 0x000fe200078e00ff */
[----:B------:R-:W-:-:S02]  /*23e20*/  MOV R2, 0x23e40 ;  /* 0x00023e4000027802 */ /* 0x000fc40000000f00 */
[----:B-1-34-:R-:W-:Y:S05]  /*23e30*/  CALL.REL.NOINC `($__internal_65_$__cuda_sm70_shflsync_idx_p) ;  /* 0x00000d6000007944 */ /* 0x01afea0003c00000 */
[----:B------:R-:W-:Y:S01]  /*23e40*/  IMAD.MOV.U32 R8, RZ, RZ, R0 ;  /* 0x000000ffff087224 */ /* 0x000fe200078e0000 */
[----:B------:R-:W-:Y:S01]  /*23e50*/  MOV R0, 0x1 ;  /* 0x0000000100007802 */ /* 0x000fe20000000f00 */
[----:B------:R-:W-:Y:S01]  /*23e60*/  IMAD.MOV.U32 R203, RZ, RZ, R7 ;  /* 0x000000ffffcb7224 */ /* 0x000fe200078e0007 */
[----:B------:R-:W-:-:S02]  /*23e70*/  MOV R3, 0x181f ;  /* 0x0000181f00037802 */ /* 0x000fc40000000f00 */
[----:B------:R-:W-:Y:S02]  /*23e80*/  MOV R2, 0x23ea0 ;  /* 0x00023ea000027802 */ /* 0x000fe40000000f00 */
[----:B------:R-:W-:Y:S05]  /*23e90*/  CALL.REL.NOINC `($__internal_65_$__cuda_sm70_shflsync_idx_p) ;  /* 0x00000d0000007944 */ /* 0x000fea0003c00000 */
[----:B------:R-:W-:Y:S05]  /*23ea0*/  BRA `(.L_x_4072) ;  /* 0xffffa73000007947 */ /* 0x000fea000383ffff */
.L_x_3983:
[----:B------:R-:W-:Y:S01]  /*23eb0*/  IMAD.MOV.U32 R203, RZ, RZ, R6 ;  /* 0x000000ffffcb7224 */ /* 0x000fe200078e0006 */
[----:B--2---:R-:W-:Y:S01]  /*23ec0*/  MOV R0, 0x2 ;  /* 0x0000000200007802 */ /* 0x004fe20000000f00 */
[----:B------:R-:W-:Y:S01]  /*23ed0*/  IMAD.MOV.U32 R3, RZ, RZ, 0x181f ;  /* 0x0000181fff037424 */ /* 0x000fe200078e00ff */
[----:B------:R-:W-:Y:S02]  /*23ee0*/  MOV R2, 0x23f00 ;  /* 0x00023f0000027802 */ /* 0x000fe40000000f00 */
[----:B-1-34-:R-:W-:Y:S05]  /*23ef0*/  CALL.REL.NOINC `($__internal_65_$__cuda_sm70_shflsync_idx_p) ;  /* 0x00000ca000007944 */ /* 0x01afea0003c00000 */
[----:B------:R-:W-:Y:S01]  /*23f00*/  MOV R8, R0 ;  /* 0x0000000000087202 */ /* 0x000fe20000000f00 */
[----:B------:R-:W-:Y:S05]  /*23f10*/  BRA `(.L_x_4073) ;  /* 0xffffa7f000007947 */ /* 0x000fea000383ffff */
.L_x_3984:
[----:B------:R-:W-:Y:S01]  /*23f20*/  IMAD.MOV.U32 R203, RZ, RZ, R7 ;  /* 0x000000ffffcb7224 */ /* 0x000fe200078e0007 */
[----:B--2---:R-:W-:Y:S01]  /*23f30*/  MOV R0, 0x2 ;  /* 0x0000000200007802 */ /* 0x004fe20000000f00 */
[----:B------:R-:W-:Y:S01]  /*23f40*/  IMAD.MOV.U32 R3, RZ, RZ, 0x181f ;  /* 0x0000181fff037424 */ /* 0x000fe200078e00ff */
[----:B------:R-:W-:Y:S02]  /*23f50*/  MOV R2, 0x23f70 ;  /* 0x00023f7000027802 */ /* 0x000fe40000000f00 */
[----:B-1-34-:R-:W-:Y:S05]  /*23f60*/  CALL.REL.NOINC `($__internal_65_$__cuda_sm70_shflsync_idx_p) ;  /* 0x00000c3000007944 */ /* 0x01afea0003c00000 */
[----:B------:R-:W-:Y:S05]  /*23f70*/  BRA `(.L_x_4074) ;  /* 0xffffa7b000007947 */ /* 0x000fea000383ffff */
.L_x_3987:
[----:B------:R-:W-:Y:S01]  /*23f80*/  IMAD.MOV.U32 R203, RZ, RZ, R6 ;  /* 0x000000ffffcb7224 */ /* 0x000fe200078e0006 */
[----:B----4-:R-:W-:Y:S01]  /*23f90*/  MOV R0, 0x3 ;  /* 0x0000000300007802 */ /* 0x010fe20000000f00 */
[----:B---3--:R-:W-:Y:S01]  /*23fa0*/  IMAD.MOV.U32 R3, RZ, RZ, 0x181f ;  /* 0x0000181fff037424 */ /* 0x008fe200078e00ff */
[----:B------:R-:W-:-:S02]  /*23fb0*/  MOV R2, 0x23fd0 ;  /* 0x00023fd000027802 */ /* 0x000fc40000000f00 */
[----:B-12---:R-:W-:Y:S05]  /*23fc0*/  CALL.REL.NOINC `($__internal_65_$__cuda_sm70_shflsync_idx_p) ;  /* 0x00000bd000007944 */ /* 0x006fea0003c00000 */
[----:B------:R-:W-:Y:S01]  /*23fd0*/  IMAD.MOV.U32 R6, RZ, RZ, R0 ;  /* 0x000000ffff067224 */ /* 0x000fe200078e0000 */
[----:B------:R-:W-:Y:S01]  /*23fe0*/  MOV R0, 0x3 ;  /* 0x0000000300007802 */ /* 0x000fe20000000f00 */
[----:B------:R-:W-:Y:S01]  /*23ff0*/  IMAD.MOV.U32 R203, RZ, RZ, R7 ;  /* 0x000000ffffcb7224 */ /* 0x000fe200078e0007 */
[----:B------:R-:W-:-:S02]  /*24000*/  MOV R3, 0x181f ;  /* 0x0000181f00037802 */ /* 0x000fc40000000f00 */
[----:B------:R-:W-:Y:S02]  /*24010*/  MOV R2, 0x24030 ;  /* 0x0002403000027802 */ /* 0x000fe40000000f00 */
[----:B------:R-:W-:Y:S05]  /*24020*/  CALL.REL.NOINC `($__internal_65_$__cuda_sm70_shflsync_idx_p) ;  /* 0x00000b7000007944 */ /* 0x000fea0003c00000 */
[----:B------:R-:W-:Y:S05]  /*24030*/  BRA `(.L_x_4075) ;  /* 0xffffa83000007947 */ /* 0x000fea000383ffff */
.L_x_3989:
[----:B------:R-:W-:Y:S01]  /*24040*/  IMAD.MOV.U32 R203, RZ, RZ, R5 ;  /* 0x000000ffffcb7224 */ /* 0x000fe200078e0005 */
[----:B------:R-:W-:Y:S01]  /*24050*/  MOV R0, RZ ;  /* 0x000000ff00007202 */ /* 0x000fe20000000f00 */
[----:B------:R-:W-:Y:S01]  /*24060*/  IMAD.MOV.U32 R3, RZ, RZ, 0x1c1f ;  /* 0x00001c1fff037424 */ /* 0x000fe200078e00ff */
[----:B------:R-:W-:Y:S02]  /*24070*/  MOV R2, 0x24090 ;  /* 0x0002409000027802 */ /* 0x000fe40000000f00 */
[----:B--2---:R-:W-:Y:S05]  /*24080*/  CALL.REL.NOINC `($__internal_65_$__cuda_sm70_shflsync_idx_p) ;  /* 0x00000b1000007944 */ /* 0x004fea0003c00000 */
[----:B------:R-:W-:Y:S01]  /*24090*/  MOV R4, R0 ;  /* 0x0000000000047202 */ /* 0x000fe20000000f00 */
[----:B------:R-:W-:Y:S05]  /*240a0*/  BRA `(.L_x_4076) ;  /* 0xffffaaf000007947 */ /* 0x000fea000383ffff */
.L_x_3990:
[----:B------:R-:W-:Y:S01]  /*240b0*/  IMAD.MOV.U32 R203, RZ, RZ, R12 ;  /* 0x000000ffffcb7224 */ /* 0x000fe200078e000c */
[----:B------:R-:W-:Y:S01]  /*240c0*/  MOV R0, RZ ;  /* 0x000000ff00007202 */ /* 0x000fe20000000f00 */
[----:B------:R-:W-:Y:S01]  /*240d0*/  IMAD.MOV.U32 R3, RZ, RZ, 0x1c1f ;  /* 0x00001c1fff037424 */ /* 0x000fe200078e00ff */
[----:B------:R-:W-:Y:S02]  /*240e0*/  MOV R2, 0x24100 ;  /* 0x0002410000027802 */ /* 0x000fe40000000f00 */
[----:B-123--:R-:W-:Y:S05]  /*240f0*/  CALL.REL.NOINC `($__internal_65_$__cuda_sm70_shflsync_idx_p) ;  /* 0x00000aa000007944 */ /* 0x00efea0003c00000 */
[----:B------:R-:W-:Y:S05]  /*24100*/  BRA `(.L_x_4077) ;  /* 0xffffaab000007947 */ /* 0x000fea000383ffff */
.L_x_3993:
[----:B------:R-:W-:Y:S01]  /*24110*/  IMAD.MOV.U32 R203, RZ, RZ, R5 ;  /* 0x000000ffffcb7224 */ /* 0x000fe200078e0005 */
[----:B-1----:R-:W-:Y:S01]  /*24120*/  MOV R0, 0x1 ;  /* 0x0000000100007802 */ /* 0x002fe20000000f00 */
[----:B---3--:R-:W-:Y:S01]  /*24130*/  IMAD.MOV.U32 R3, RZ, RZ, 0x1c1f ;  /* 0x00001c1fff037424 */ /* 0x008fe200078e00ff */
[----:B------:R-:W-:-:S02]  /*24140*/  MOV R2, 0x24160 ;  /* 0x0002416000027802 */ /* 0x000fc40000000f00 */
[----:B--2-4-:R-:W-:Y:S05]  /*24150*/  CALL.REL.NOINC `($__internal_65_$__cuda_sm70_shflsync_idx_p) ;  /* 0x00000a4000007944 */ /* 0x014fea0003c00000 */
[----:B------:R-:W-:Y:S01]  /*24160*/  IMAD.MOV.U32 R4, RZ, RZ, R0 ;  /* 0x000000ffff047224 */ /* 0x000fe200078e0000 */
[----:B------:R-:W-:Y:S01]  /*24170*/  MOV R0, 0x1 ;  /* 0x0000000100007802 */ /* 0x000fe20000000f00 */
[----:B------:R-:W-:Y:S01]  /*24180*/  IMAD.MOV.U32 R203, RZ, RZ, R12 ;  /* 0x000000ffffcb7224 */ /* 0x000fe200078e000c */
[----:B------:R-:W-:-:S02]  /*24190*/  MOV R3, 0x1c1f ;  /* 0x00001c1f00037802 */ /* 0x000fc40000000f00 */
[----:B------:R-:W-:Y:S02]  /*241a0*/  MOV R2, 0x241c0 ;  /* 0x000241c000027802 */ /* 0x000fe40000000f00 */
[----:B------:R-:W-:Y:S05]  /*241b0*/  CALL.REL.NOINC `($__internal_65_$__cuda_sm70_shflsync_idx_p) ;  /* 0x000009e000007944 */ /* 0x000fea0003c00000 */
[----:B------:R-:W-:Y:S05]  /*241c0*/  BRA `(.L_x_4078) ;  /* 0xffffb4b000007947 */ /* 0x000fea000383ffff */
.L_x_3997:
[----:B------:R-:W-:Y:S01]  /*241d0*/  IMAD.MOV.U32 R203, RZ, RZ, R6 ;  /* 0x000000ffffcb7224 */ /* 0x000fe200078e0006 */
[----:B------:R-:W-:Y:S01]  /*241e0*/  MOV R0, RZ ;  /* 0x000000ff00007202 */ /* 0x000fe20000000f00 */
[----:B------:R-:W-:Y:S01]  /*241f0*/  IMAD.MOV.U32 R3, RZ, RZ, 0x181f ;  /* 0x0000181fff037424 */ /* 0x000fe200078e00ff */
[----:B------:R-:W-:Y:S02]  /*24200*/  MOV R2, 0x24220 ;  /* 0x0002422000027802 */ /* 0x000fe40000000f00 */
[----:B------:R-:W-:Y:S05]  /*24210*/  CALL.REL.NOINC `($__internal_65_$__cuda_sm70_shflsync_idx_p) ;  /* 0x0000098000007944 */ /* 0x000fea0003c00000 */
[----:B------:R-:W-:Y:S01]  /*24220*/  MOV R8, R0 ;  /* 0x0000000000087202 */ /* 0x000fe20000000f00 */
[----:B------:R-:W-:Y:S05]  /*24230*/  BRA `(.L_x_4079) ;  /* 0xffffc6a000007947 */ /* 0x000fea000383ffff */
.L_x_3998:
[----:B------:R-:W-:Y:S01]  /*24240*/  IMAD.MOV.U32 R203, RZ, RZ, R7 ;  /* 0x000000ffffcb7224 */ /* 0x000fe200078e0007 */
[----:B------:R-:W-:Y:S01]  /*24250*/  MOV R0, RZ ;  /* 0x000000ff00007202 */ /* 0x000fe20000000f00 */
[----:B------:R-:W-:Y:S01]  /*24260*/  IMAD.MOV.U32 R3, RZ, RZ, 0x181f ;  /* 0x0000181fff037424 */ /* 0x000fe200078e00ff */
[----:B------:R-:W-:Y:S02]  /*24270*/  MOV R2, 0x24290 ;  /* 0x0002429000027802 */ /* 0x000fe40000000f00 */
[----:B-12---:R-:W-:Y:S05]  /*24280*/  CALL.REL.NOINC `($__internal_65_$__cuda_sm70_shflsync_idx_p) ;  /* 0x0000091000007944 */ /* 0x006fea0003c00000 */
[----:B------:R-:W-:Y:S05]  /*24290*/  BRA `(.L_x_4080) ;  /* 0xffffc66000007947 */ /* 0x000fea000383ffff */
.L_x_4001:
[----:B------:R-:W-:Y:S01]  /*242a0*/  IMAD.MOV.U32 R203, RZ, RZ, R6 ;  /* 0x000000ffffcb7224 */ /* 0x000fe200078e0006 */
[----:B----4-:R-:W-:Y:S01]  /*242b0*/  MOV R0, 0x1 ;  /* 0x0000000100007802 */ /* 0x010fe20000000f00 */
[----:B--2---:R-:W-:Y:S01]  /*242c0*/  IMAD.MOV.U32 R3, RZ, RZ, 0x181f ;  /* 0x0000181fff037424 */ /* 0x004fe200078e00ff */
[----:B------:R-:W-:-:S02]  /*242d0*/  MOV R2, 0x242f0 ;  /* 0x000242f000027802 */ /* 0x000fc40000000f00 */
[----:B-1-3--:R-:W-:Y:S05]  /*242e0*/  CALL.REL.NOINC `($__internal_65_$__cuda_sm70_shflsync_idx_p) ;  /* 0x000008b000007944 */ /* 0x00afea0003c00000 */
[----:B------:R-:W-:Y:S01]  /*242f0*/  IMAD.MOV.U32 R8, RZ, RZ, R0 ;  /* 0x000000ffff087224 */ /* 0x000fe200078e0000 */
[----:B------:R-:W-:Y:S01]  /*24300*/  MOV R0, 0x1 ;  /* 0x0000000100007802 */ /* 0x000fe20000000f00 */
[----:B------:R-:W-:Y:S01]  /*24310*/  IMAD.MOV.U32 R203, RZ, RZ, R7 ;  /* 0x000000ffffcb7224 */ /* 0x000fe200078e0007 */
[----:B------:R-:W-:-:S02]  /*24320*/  MOV R3, 0x181f ;  /* 0x0000181f00037802 */ /* 0x000fc40000000f00 */
[----:B------:R-:W-:Y:S02]  /*24330*/  MOV R2, 0x24350 ;  /* 0x0002435000027802 */ /* 0x000fe40000000f00 */
[----:B------:R-:W-:Y:S05]  /*24340*/  CALL.REL.NOINC `($__internal_65_$__cuda_sm70_shflsync_idx_p) ;  /* 0x0000085000007944 */ /* 0x000fea0003c00000 */
[----:B------:R-:W-:Y:S05]  /*24350*/  BRA `(.L_x_4081) ;  /* 0xffffc6e000007947 */ /* 0x000fea000383ffff */
.L_x_4004:
[----:B------:R-:W-:Y:S01]  /*24360*/  IMAD.MOV.U32 R203, RZ, RZ, R6 ;  /* 0x000000ffffcb7224 */ /* 0x000fe200078e0006 */
[----:B----4-:R-:W-:Y:S01]  /*24370*/  MOV R0, 0x2 ;  /* 0x0000000200007802 */ /* 0x010fe20000000f00 */
[----:B-1----:R-:W-:Y:S01]  /*24380*/  IMAD.MOV.U32 R3, RZ, RZ, 0x181f ;  /* 0x0000181fff037424 */ /* 0x002fe200078e00ff */
[----:B------:R-:W-:Y:S02]  /*24390*/  MOV R2, 0x243b0 ;  /* 0x000243b000027802 */ /* 0x000fe40000000f00 */
[----:B--23--:R-:W-:Y:S05]  /*243a0*/  CALL.REL.NOINC `($__internal_65_$__cuda_sm70_shflsync_idx_p) ;  /* 0x000007f000007944 */ /* 0x00cfea0003c00000 */
[----:B------:R-:W-:Y:S01]  /*243b0*/  MOV R8, R0 ;  /* 0x0000000000087202 */ /* 0x000fe20000000f00 */
[----:B------:R-:W-:Y:S05]  /*243c0*/  BRA `(.L_x_4082) ;  /* 0xffffc7a000007947 */ /* 0x000fea000383ffff */
.L_x_4005:
[----:B------:R-:W-:Y:S01]  /*243d0*/  IMAD.MOV.U32 R203, RZ, RZ, R7 ;  /* 0x000000ffffcb7224 */ /* 0x000fe200078e0007 */
[----:B----4-:R-:W-:Y:S01]  /*243e0*/  MOV R0, 0x2 ;  /* 0x0000000200007802 */ /* 0x010fe20000000f00 */
[----:B------:R-:W-:Y:S01]  /*243f0*/  IMAD.MOV.U32 R3, RZ, RZ, 0x181f ;  /* 0x0000181fff037424 */ /* 0x000fe200078e00ff */
[----:B------:R-:W-:Y:S02]  /*24400*/  MOV R2, 0x24420 ;  /* 0x0002442000027802 */ /* 0x000fe40000000f00 */
[----:B-123--:R-:W-:Y:S05]  /*24410*/  CALL.REL.NOINC `($__internal_65_$__cuda_sm70_shflsync_idx_p) ;  /* 0x0000078000007944 */ /* 0x00efea0003c00000 */
[----:B------:R-:W-:Y:S05]  /*24420*/  BRA `(.L_x_4083) ;  /* 0xffffc76000007947 */ /* 0x000fea000383ffff */
.L_x_4008:
[----:B------:R-:W-:Y:S01]  /*24430*/  IMAD.MOV.U32 R203, RZ, RZ, R6 ;  /* 0x000000ffffcb7224 */ /* 0x000fe200078e0006 */
[----:B-1----:R-:W-:Y:S01]  /*24440*/  MOV R0, 0x3 ;  /* 0x0000000300007802 */ /* 0x002fe20000000f00 */
[----:B------:R-:W-:Y:S01]  /*24450*/  IMAD.MOV.U32 R3, RZ, RZ, 0x181f ;  /* 0x0000181fff037424 */ /* 0x000fe200078e00ff */
[----:B------:R-:W-:-:S02]  /*24460*/  MOV R2, 0x24480 ;  /* 0x0002448000027802 */ /* 0x000fc40000000f00 */
[----:B--234-:R-:W-:Y:S05]  /*24470*/  CALL.REL.NOINC `($__internal_65_$__cuda_sm70_shflsync_idx_p) ;  /* 0x0000072000007944 */ /* 0x01cfea0003c00000 */
[----:B------:R-:W-:Y:S01]  /*24480*/  IMAD.MOV.U32 R6, RZ, RZ, R0 ;  /* 0x000000ffff067224 */ /* 0x000fe200078e0000 */
[----:B------:R-:W-:Y:S01]  /*24490*/  MOV R0, 0x3 ;  /* 0x0000000300007802 */ /* 0x000fe20000000f00 */
[----:B------:R-:W-:Y:S01]  /*244a0*/  IMAD.MOV.U32 R203, RZ, RZ, R7 ;  /* 0x000000ffffcb7224 */ /* 0x000fe200078e0007 */
[----:B------:R-:W-:-:S02]  /*244b0*/  MOV R3, 0x181f ;  /* 0x0000181f00037802 */ /* 0x000fc40000000f00 */
[----:B------:R-:W-:Y:S02]  /*244c0*/  MOV R2, 0x244e0 ;  /* 0x000244e000027802 */ /* 0x000fe40000000f00 */
[----:B------:R-:W-:Y:S05]  /*244d0*/  CALL.REL.NOINC `($__internal_65_$__cuda_sm70_shflsync_idx_p) ;  /* 0x000006c000007944 */ /* 0x000fea0003c00000 */
[----:B------:R-:W-:Y:S01]  /*244e0*/  MOV R7, R0 ;  /* 0x0000000000077202 */ /* 0x000fe20000000f00 */
[----:B------:R-:W-:Y:S05]  /*244f0*/  BRA `(.L_x_4084) ;  /* 0xffffc7d000007947 */ /* 0x000fea000383ffff */
.L_x_4010:
[----:B------:R-:W-:Y:S01]  /*24500*/  IMAD.MOV.U32 R203, RZ, RZ, R86 ;  /* 0x000000ffffcb7224 */ /* 0x000fe200078e0056 */
[----:B------:R-:W-:Y:S01]  /*24510*/  MOV R0, RZ ;  /* 0x000000ff00007202 */ /* 0x000fe20000000f00 */
[----:B------:R-:W-:Y:S01]  /*24520*/  IMAD.MOV.U32 R3, RZ, RZ, 0x1f ;  /* 0x0000001fff037424 */ /* 0x000fe200078e00ff */
[----:B------:R-:W-:Y:S02]  /*24530*/  MOV R2, 0x24550 ;  /* 0x0002455000027802 */ /* 0x000fe40000000f00 */
[----:B-1-34-:R-:W-:Y:S05]  /*24540*/  CALL.REL.NOINC `($__internal_65_$__cuda_sm70_shflsync_idx_p) ;  /* 0x0000065000007944 */ /* 0x01afea0003c00000 */
[----:B------:R-:W-:Y:S01]  /*24550*/  MOV R9, R0 ;  /* 0x0000000000097202 */ /* 0x000fe20000000f00 */
[----:B------:R-:W-:Y:S05]  /*24560*/  BRA `(.L_x_4085) ;  /* 0xffffc93000007947 */ /* 0x000fea000383ffff */
.L_x_4011:
[----:B------:R-:W-:Y:S01]  /*24570*/  IMAD.MOV.U32 R203, RZ, RZ, R86 ;  /* 0x000000ffffcb7224 */ /* 0x000fe200078e0056 */
[----:B------:R-:W-:Y:S01]  /*24580*/  MOV R0, 0x1 ;  /* 0x0000000100007802 */ /* 0x000fe20000000f00 */
[----:B------:R-:W-:Y:S01]  /*24590*/  IMAD.MOV.U32 R3, RZ, RZ, 0x1f ;  /* 0x0000001fff037424 */ /* 0x000fe200078e00ff */
[----:B------:R-:W-:Y:S02]  /*245a0*/  MOV R2, 0x245c0 ;  /* 0x000245c000027802 */ /* 0x000fe40000000f00 */
[----:B-1234-:R-:W-:Y:S05]  /*245b0*/  CALL.REL.NOINC `($__internal_65_$__cuda_sm70_shflsync_idx_p) ;  /* 0x000005e000007944 */ /* 0x01efea0003c00000 */
[----:B------:R-:W-:Y:S01]  /*245c0*/  MOV R6, R0 ;  /* 0x0000000000067202 */ /* 0x000fe20000000f00 */
[----:B------:R-:W-:Y:S05]  /*245d0*/  BRA `(.L_x_4086) ;  /* 0xffffc8e000007947 */ /* 0x000fea000383ffff */
.L_x_4012:
[----:B------:R-:W-:Y:S02]  /*245e0*/  MOV R3, 0x1 ;  /* 0x0000000100037802 */ /* 0x000fe40000000f00 */
[----:B------:R-:W-:-:S02]  /*245f0*/  MOV R2, 0x24610 ;  /* 0x0002461000027802 */ /* 0x000fc40000000f00 */
[----:B--23--:R-:W-:Y:S05]  /*24600*/  CALL.REL.NOINC `($__internal_66_$__cuda_sm70_shflsync_up_p) ;  /* 0x000005e000007944 */ /* 0x00cfea0003c00000 */
[----:B------:R-:W-:Y:S05]  /*24610*/  BRA `(.L_x_4087) ;  /* 0xffffc9c000007947 */ /* 0x000fea000383ffff */
.L_x_4013:
[----:B------:R-:W-:Y:S02]  /*24620*/  MOV R3, 0x2 ;  /* 0x0000000200037802 */ /* 0x000fe40000000f00 */
[----:B------:R-:W-:-:S02]  /*24630*/  MOV R2, 0x24650 ;  /* 0x0002465000027802 */ /* 0x000fc40000000f00 */
[----:B--23--:R-:W-:Y:S05]  /*24640*/  CALL.REL.NOINC `($__internal_66_$__cuda_sm70_shflsync_up_p) ;  /* 0x000005a000007944 */ /* 0x00cfea0003c00000 */
[----:B------:R-:W-:Y:S02]  /*24650*/  SEL R3, R4, RZ, P1 ;  /* 0x000000ff04037207 */ /* 0x000fe40000800000 */
[----:B------:R-:W-:-:S03]  /*24660*/  MOV R2, 0x246a0 ;  /* 0x000246a000027802 */ /* 0x000fc60000000f00 */
[----:B------:R-:W-:Y:S02]  /*24670*/  IMAD.IADD R0, R0, 0x1, R3 ;  /* 0x0000000100007824 */ /* 0x000fe400078e0203 */
[----:B------:R-:W-:Y:S02]  /*24680*/  IMAD.MOV.U32 R3, RZ, RZ, 0x4 ;  /* 0x00000004ff037424 */ /* 0x000fe400078e00ff */
        /* <DEDUP_REMOVED lines=19> */
.L_x_4017:
[----:B------:R-:W-:Y:S02]  /*247c0*/  MOV R3, 0x1 ;  /* 0x0000000100037802 */ /* 0x000fe40000000f00 */
[----:B------:R-:W-:-:S02]  /*247d0*/  MOV R2, 0x247f0 ;  /* 0x000247f000027802 */ /* 0x000fc40000000f00 */
[----:B---3--:R-:W-:Y:S05]  /*247e0*/  CALL.REL.NOINC `($__internal_66_$__cuda_sm70_shflsync_up_p) ;  /* 0x0000040000007944 */ /* 0x008fea0003c00000 */
[----:B------:R-:W-:Y:S01]  /*247f0*/  MOV R2, R4 ;  /* 0x0000000400027202 */ /* 0x000fe20000000f00 */
[----:B------:R-:W-:Y:S05]  /*24800*/  BRA `(.L_x_4089) ;  /* 0xffffca3000007947 */ /* 0x000fea000383ffff */
.L_x_4018:
[----:B------:R-:W-:Y:S02]  /*24810*/  MOV R3, 0x2 ;  /* 0x0000000200037802 */ /* 0x000fe40000000f00 */
[----:B------:R-:W-:-:S02]  /*24820*/  MOV R2, 0x24840 ;  /* 0x0002484000027802 */ /* 0x000fc40000000f00 */
[----:B---3--:R-:W-:Y:S05]  /*24830*/  CALL.REL.NOINC `($__internal_66_$__cuda_sm70_shflsync_up_p) ;  /* 0x000003b000007944 */ /* 0x008fea0003c00000 */
        /* <DEDUP_REMOVED lines=23> */
.L_x_4020:
[----:B------:R-:W-:Y:S02]  /*249b0*/  SEL R0, RZ, 0x1, P0 ;  /* 0x00000001ff007807 */ /* 0x000fe40000000000 */
[----:B------:R-:W-:-:S02]  /*249c0*/  MOV R2, 0x249e0 ;  /* 0x000249e000027802 */ /* 0x000fc40000000f00 */
[----:B-1-3--:R-:W-:Y:S05]  /*249d0*/  CALL.REL.NOINC `($__internal_67_$__cuda_sm70_votesync_ballot) ;  /* 0x0000027000007944 */ /* 0x00afea0003c00000 */
[----:B------:R-:W-:Y:S01]  /*249e0*/  MOV R10, R0 ;  /* 0x00000000000a7202 */ /* 0x000fe20000000f00 */
[----:B------:R-:W-:Y:S05]  /*249f0*/  BRA `(.L_x_4091) ;  /* 0xffffc9d000007947 */ /* 0x000fea000383ffff */
.L_x_4021:
[----:B------:R-:W-:Y:S01]  /*24a00*/  IMAD.MOV.U32 R203, RZ, RZ, R7 ;  /* 0x000000ffffcb7224 */ /* 0x000fe200078e0007 */
[----:B------:R-:W-:Y:S01]  /*24a10*/  MOV R0, R6 ;  /* 0x0000000600007202 */ /* 0x000fe20000000f00 */
[----:B------:R-:W-:Y:S01]  /*24a20*/  IMAD.MOV.U32 R3, RZ, RZ, 0x1f ;  /* 0x0000001fff037424 */ /* 0x000fe200078e00ff */
[----:B------:R-:W-:-:S02]  /*24a30*/  MOV R2, 0x24a50 ;  /* 0x00024a5000027802 */ /* 0x000fc40000000f00 */
[----:B-1-3--:R-:W-:Y:S05]  /*24a40*/  CALL.REL.NOINC `($__internal_65_$__cuda_sm70_shflsync_idx_p) ;  /* 0x0000015000007944 */ /* 0x00afea0003c00000 */
[----:B------:R-:W-:Y:S01]  /*24a50*/  IMAD.MOV.U32 R7, RZ, RZ, R0 ;  /* 0x000000ffff077224 */ /* 0x000fe200078e0000 */
[----:B------:R-:W-:Y:S01]  /*24a60*/  MOV R0, R6 ;  /* 0x0000000600007202 */ /* 0x000fe20000000f00 */
[----:B------:R-:W-:Y:S01]  /*24a70*/  IMAD.MOV.U32 R203, RZ, RZ, R8 ;  /* 0x000000ffffcb7224 */ /* 0x000fe200078e0008 */
[----:B------:R-:W-:-:S02]  /*24a80*/  MOV R3, 0x1f ;  /* 0x0000001f00037802 */ /* 0x000fc40000000f00 */
[----:B------:R-:W-:Y:S02]  /*24a90*/  MOV R2, 0x24ab0 ;  /* 0x00024ab000027802 */ /* 0x000fe40000000f00 */
[----:B------:R-:W-:Y:S05]  /*24aa0*/  CALL.REL.NOINC `($__internal_65_$__cuda_sm70_shflsync_idx_p) ;  /* 0x000000f000007944 */ /* 0x000fea0003c00000 */
[----:B------:R-:W-:Y:S01]  /*24ab0*/  MOV R5, R0 ;  /* 0x0000000000057202 */ /* 0x000fe20000000f00 */
[----:B------:R-:W-:Y:S05]  /*24ac0*/  BRA `(.L_x_4092) ;  /* 0xffffc95000007947 */ /* 0x000fea000383ffff */
.L_x_4024:
[----:B------:R-:W-:Y:S01]  /*24ad0*/  IMAD.MOV.U32 R203, RZ, RZ, R4 ;  /* 0x000000ffffcb7224 */ /* 0x000fe200078e0004 */
[----:B------:R-:W-:Y:S01]  /*24ae0*/  MOV R0, R6 ;  /* 0x0000000600007202 */ /* 0x000fe20000000f00 */
[----:B------:R-:W-:Y:S01]  /*24af0*/  IMAD.MOV.U32 R3, RZ, RZ, 0x1f ;  /* 0x0000001fff037424 */ /* 0x000fe200078e00ff */
[----:B------:R-:W-:Y:S02]  /*24b00*/  MOV R2, 0x24b20 ;  /* 0x00024b2000027802 */ /* 0x000fe40000000f00 */
[----:B-1-34-:R-:W-:Y:S05]  /*24b10*/  CALL.REL.NOINC `($__internal_65_$__cuda_sm70_shflsync_idx_p) ;  /* 0x0000008000007944 */ /* 0x01afea0003c00000 */
[----:B------:R-:W-:Y:S01]  /*24b20*/  MOV R12, R0 ;  /* 0x00000000000c7202 */ /* 0x000fe20000000f00 */
[----:B------:R-:W-:Y:S05]  /*24b30*/  BRA `(.L_x_4023) ;  /* 0xffffc94000007947 */ /* 0x000fea000383ffff */
        .weak           $__internal_64_$__cuda_sm70_shflsync_bfly_p
        .type           $__internal_64_$__cuda_sm70_shflsync_bfly_p,@function
        .size           $__internal_64_$__cuda_sm70_shflsync_bfly_p,($__internal_65_$__cuda_sm70_shflsync_idx_p - $__internal_64_$__cuda_sm70_shflsync_bfly_p)
$__internal_64_$__cuda_sm70_shflsync_bfly_p:
[----:B------:R-:W-:Y:S02]  /*24b40*/  MOV R149, 0xffffffff ;  /* 0xffffffff00957802 */ /* 0x000fe40000000f00 */
[----:B------:R-:W-:Y:S02]  /*24b50*/  MOV R3, 0x1f ;  /* 0x0000001f00037802 */ /* 0x000fe40000000f00 */
[----:B------:R-:W-:Y:S04]  /*24b60*/  WARPSYNC R149 ;  /* 0x0000009500007348 */ /* 0x000fe80003800000 */
[----:B------:R1:W2:Y:S02]  /*24b70*/  SHFL.BFLY PT, R0, R100, R0, R3 ;  /* 0x0c00000064007389 */ /* 0x0002a400000e0003 */
[----:B-1----:R-:W-:-:S04]  /*24b80*/  MOV R3, 0x0 ;  /* 0x0000000000037802 */ /* 0x002fc80000000f00 */
[----:B--2---:R-:W-:Y:S05]  /*24b90*/  RET.REL.NODEC R2 `(_ZN7cutlass13device_kernelIN5flash19enable_sm80_to_sm89INS1_16FlashAttnFwdSm80INS1_25CollectiveMainloopFwdSm80ILi8ELi1ELb0EN4cute5tupleIJNS5_1CILi128EEENS7_ILi64EEENS7_ILi192EEEEEELi192ENS_6half_tEfNS_4arch4Sm80ELb0ELb1ELb0ELb1ELb1ELb1ELb1ELb1EEENS1_21CollectiveEpilogueFwdINS6_IJS8_SA_S9_EEENS6_IJNS7_ILi1EEESI_SI_EEESC_SE_Li256ELb1ELb1ELb1ELb0EEENS1_36VarlenDynamicPersistentTileSchedulerILi128ELi64ELi256ELi256ELb1ELb1ELb0ELb1ELb0ELb1EEEEEEEEEvNT_6ParamsE) ;  /* 0xfffdb46002007950 */ /* 0x004fea0003c3ffff */
        .weak           $__internal_65_$__cuda_sm70_shflsync_idx_p
        .type           $__internal_65_$__cuda_sm70_shflsync_idx_p,@function
        .size           $__internal_65_$__cuda_sm70_shflsync_idx_p,($__internal_66_$__cuda_sm70_shflsync_up_p - $__internal_65_$__cuda_sm70_shflsync_idx_p)
$__internal_65_$__cuda_sm70_shflsync_idx_p:
[----:B------:R-:W-:-:S04]  /*24ba0*/  MOV R204, 0xffffffff ;  /* 0xffffffff00cc7802 */ /* 0x000fc80000000f00 */
[----:B------:R-:W-:Y:S04]  /*24bb0*/  WARPSYNC R204 ;  /* 0x000000cc00007348 */ /* 0x000fe80003800000 */
[----:B------:R1:W2:Y:S02]  /*24bc0*/  SHFL.IDX PT, R0, R203, R0, R3 ;  /* 0x00000000cb007389 */ /* 0x0002a400000e0003 */
[----:B-1----:R-:W-:-:S04]  /*24bd0*/  MOV R3, 0x0 ;  /* 0x0000000000037802 */ /* 0x002fc80000000f00 */
[----:B--2---:R-:W-:Y:S05]  /*24be0*/  RET.REL.NODEC R2 `(_ZN7cutlass13device_kernelIN5flash19enable_sm80_to_sm89INS1_16FlashAttnFwdSm80INS1_25CollectiveMainloopFwdSm80ILi8ELi1ELb0EN4cute5tupleIJNS5_1CILi128EEENS7_ILi64EEENS7_ILi192EEEEEELi192ENS_6half_tEfNS_4arch4Sm80ELb0ELb1ELb0ELb1ELb1ELb1ELb1ELb1EEENS1_21CollectiveEpilogueFwdINS6_IJS8_SA_S9_EEENS6_IJNS7_ILi1EEESI_SI_EEESC_SE_Li256ELb1ELb1ELb1ELb0EEENS1_36VarlenDynamicPersistentTileSchedulerILi128ELi64ELi256ELi256ELb1ELb1ELb0ELb1ELb0ELb1EEEEEEEEEvNT_6ParamsE) ;  /* 0xfffdb41002007950 */ /* 0x004fea0003c3ffff */
        .weak           $__internal_66_$__cuda_sm70_shflsync_up_p
        .type           $__internal_66_$__cuda_sm70_shflsync_up_p,@function
        .size           $__internal_66_$__cuda_sm70_shflsync_up_p,($__internal_67_$__cuda_sm70_votesync_ballot - $__internal_66_$__cuda_sm70_shflsync_up_p)
$__internal_66_$__cuda_sm70_shflsync_up_p:
[----:B------:R-:W-:Y:S02]  /*24bf0*/  MOV R4, RZ ;  /* 0x000000ff00047202 */ /* 0x000fe40000000f00 */
[----:B------:R-:W-:-:S04]  /*24c00*/  MOV R10, 0xffffffff ;  /* 0xffffffff000a7802 */ /* 0x000fc80000000f00 */
[----:B------:R-:W-:Y:S04]  /*24c10*/  WARPSYNC R10 ;  /* 0x0000000a00007348 */ /* 0x000fe80003800000 */
[----:B------:R1:W2:Y:S02]  /*24c20*/  SHFL.UP PT, R4, R0, R3, R4 ;  /* 0x0400000300047389 */ /* 0x0002a400000e0004 */
[----:B-1----:R-:W-:-:S04]  /*24c30*/  MOV R3, 0x0 ;  /* 0x0000000000037802 */ /* 0x002fc80000000f00 */
[----:B--2---:R-:W-:Y:S05]  /*24c40*/  RET.REL.NODEC R2 `(_ZN7cutlass13device_kernelIN5flash19enable_sm80_to_sm89INS1_16FlashAttnFwdSm80INS1_25CollectiveMainloopFwdSm80ILi8ELi1ELb0EN4cute5tupleIJNS5_1CILi128EEENS7_ILi64EEENS7_ILi192EEEEEELi192ENS_6half_tEfNS_4arch4Sm80ELb0ELb1ELb0ELb1ELb1ELb1ELb1ELb1EEENS1_21CollectiveEpilogueFwdINS6_IJS8_SA_S9_EEENS6_IJNS7_ILi1EEESI_SI_EEESC_SE_Li256ELb1ELb1ELb1ELb0EEENS1_36VarlenDynamicPersistentTileSchedulerILi128ELi64ELi256ELi256ELb1ELb1ELb0ELb1ELb0ELb1EEEEEEEEEvNT_6ParamsE) ;  /* 0xfffdb3b002007950 */ /* 0x004fea0003c3ffff */
        .weak           $__internal_67_$__cuda_sm70_votesync_ballot
        .type           $__internal_67_$__cuda_sm70_votesync_ballot,@function
        .size           $__internal_67_$__cuda_sm70_votesync_ballot,(.L_x_6257 - $__internal_67_$__cuda_sm70_votesync_ballot)
$__internal_67_$__cuda_sm70_votesync_ballot:
[----:B------:R-:W-:Y:S01]  /*24c50*/  ISETP.NE.U32.AND P0, PT, R0, 0x1, PT ;  /* 0x000000010000780c */ /* 0x000fe20003f05070 */
[----:B------:R-:W-:-:S04]  /*24c60*/  IMAD.MOV.U32 R3, RZ, RZ, -0x1 ;  /* 0xffffffffff037424 */ /* 0x000fc800078e00ff */
[----:B------:R-:W-:Y:S08]  /*24c70*/  WARPSYNC R3 ;  /* 0x0000000300007348 */ /* 0x000ff00003800000 */
[----:B------:R-:W-:-:S04]  /*24c80*/  VOTE.ANY R0, PT, !P0 ;  /* 0x0000000000007806 */ /* 0x000fc800040e0100 */
[----:B------:R-:W-:Y:S01]  /*24c90*/  LOP3.LUT R0, R0, R3, RZ, 0xc0, !PT ;  /* 0x0000000300007212 */ /* 0x000fe200078ec0ff */
[----:B------:R-:W-:-:S04]  /*24ca0*/  IMAD.MOV.U32 R3, RZ, RZ, 0x0 ;  /* 0x00000000ff037424 */ /* 0x000fc800078e00ff */
[----:B------:R-:W-:Y:S05]  /*24cb0*/  RET.REL.NODEC R2 `(_ZN7cutlass13device_kernelIN5flash19enable_sm80_to_sm89INS1_16FlashAttnFwdSm80INS1_25CollectiveMainloopFwdSm80ILi8ELi1ELb0EN4cute5tupleIJNS5_1CILi128EEENS7_ILi64EEENS7_ILi192EEEEEELi192ENS_6half_tEfNS_4arch4Sm80ELb0ELb1ELb0ELb1ELb1ELb1ELb1ELb1EEENS1_21CollectiveEpilogueFwdINS6_IJS8_SA_S9_EEENS6_IJNS7_ILi1EEESI_SI_EEESC_SE_Li256ELb1ELb1ELb1ELb0EEENS1_36VarlenDynamicPersistentTileSchedulerILi128ELi64ELi256ELi256ELb1ELb1ELb0ELb1ELb0ELb1EEEEEEEEEvNT_6ParamsE) ;  /* 0xfffdb34002007950 */ /* 0x000fea0003c3ffff */
.L_x_4093:
        /* <DEDUP_REMOVED lines=12> */
.L_x_6257:


//--------------------- .text._ZN7cutlass13device_kernelIN5flash19enable_sm80_to_sm89INS1_16FlashAttnFwdSm80INS1_25CollectiveMainloopFwdSm80ILi8ELi1ELb0EN4cute5tupleIJNS5_1CILi128EEENS7_ILi64EEENS7_ILi192EEEEEELi192ENS_6half_tEfNS_4arch4Sm80ELb1ELb0ELb0ELb0ELb1ELb0ELb1ELb1EEENS1_21CollectiveEpilogueFwdINS6_IJS8_SA_S9_EEENS6_IJNS7_ILi1EEESI_SI_EEESC_SE_Li256ELb0ELb1ELb1ELb0EEENS1_30DynamicPersistentTileSchedulerILi256ELi256ELb1ELb1ELb0EEEEEEEEEvNT_6ParamsE --------------------------
	.section	.text._ZN7cutlass13device_kernelIN5flash19enable_sm80_to_sm89INS1_16FlashAttnFwdSm80INS1_25CollectiveMainloopFwdSm80ILi8ELi1ELb0EN4cute5tupleIJNS5_1CILi128EEENS7_ILi64EEENS7_ILi192EEEEEELi192ENS_6half_tEfNS_4arch4Sm80ELb1ELb0ELb0ELb0ELb1ELb0ELb1ELb1EEENS1_21CollectiveEpilogueFwdINS6_IJS8_SA_S9_EEENS6_IJNS7_ILi1EEESI_SI_EEESC_SE_Li256ELb0ELb1ELb1ELb0EEENS1_30DynamicPersistentTileSchedulerILi256ELi256ELb1ELb1ELb0EEEEEEEEEvNT_6ParamsE,"ax",@progbits
	.sectioninfo	@"SHI_REGISTERS=255"
	.align	128
.text._ZN7cutlass13device_kernelIN5flash19enable_sm80_to_sm89INS1_16FlashAttnFwdSm80INS1_25CollectiveMainloopFwdSm80ILi8ELi1ELb0EN4cute5tupleIJNS5_1CILi128EEENS7_ILi64EEENS7_ILi192EEEEEELi192ENS_6half_tEfNS_4arch4Sm80ELb1ELb0ELb0ELb0ELb1ELb0ELb1ELb1EEENS1_21CollectiveEpilogueFwdINS6_IJS8_SA_S9_EEENS6_IJNS7_ILi1EEESI_SI_EEESC_SE_Li256ELb0ELb1ELb1ELb0EEENS1_30DynamicPersistentTileSchedulerILi256ELi256ELb1ELb1ELb0EEEEEEEEEvNT_6ParamsE:
        .type           _ZN7cutlass13device_kernelIN5flash19enable_sm80_to_sm89INS1_16FlashAttnFwdSm80INS1_25CollectiveMainloopFwdSm80ILi8ELi1ELb0EN4cute5tupleIJNS5_1CILi128EEENS7_ILi64EEENS7_ILi192EEEEEELi192ENS_6half_tEfNS_4arch4Sm80ELb1ELb0ELb0ELb0ELb1ELb0ELb1ELb1EEENS1_21CollectiveEpilogueFwdINS6_IJS8_SA_S9_EEENS6_IJNS7_ILi1EEESI_SI_EEESC_SE_Li256ELb0ELb1ELb1ELb0EEENS1_30DynamicPersistentTileSchedulerILi256ELi256ELb1ELb1ELb0EEEEEEEEEvNT_6ParamsE,@function
        .size           _ZN7cutlass13device_kernelIN5flash19enable_sm80_to_sm89INS1_16FlashAttnFwdSm80INS1_25CollectiveMainloopFwdSm80ILi8ELi1ELb0EN4cute5tupleIJNS5_1CILi128EEENS7_ILi64EEENS7_ILi192EEEEEELi192ENS_6half_tEfNS_4arch4Sm80ELb1ELb0ELb0ELb0ELb1ELb0ELb1ELb1EEENS1_21CollectiveEpilogueFwdINS6_IJS8_SA_S9_EEENS6_IJNS7_ILi1EEESI_SI_EEESC_SE_Li256ELb0ELb1ELb1ELb0EEENS1_30DynamicPersistentTileSchedulerILi256ELi256ELb1ELb1ELb0EEEEEEEEEvNT_6ParamsE,(.L_x_6262 - _ZN7cutlass13device_kernelIN5flash19enable_sm80_to_sm89INS1_16FlashAttnFwdSm80INS1_25CollectiveMainloopFwdSm80ILi8ELi1ELb0EN4cute5tupleIJNS5_1CILi128EEENS7_ILi64EEENS7_ILi192EEEEEELi192ENS_6half_tEfNS_4arch4Sm80ELb1ELb0ELb0ELb0ELb1ELb0ELb1ELb1EEENS1_21CollectiveEpilogueFwdINS6_IJS8_SA_S9_EEENS6_IJNS7_ILi1EEESI_SI_EEESC_SE_Li256ELb0ELb1ELb1ELb0EEENS1_30DynamicPersistentTileSchedulerILi256ELi256ELb1ELb1ELb0EEEEEEEEEvNT_6ParamsE)
        .other          _ZN7cutlass13device_kernelIN5flash19enable_sm80_to_sm89INS1_16FlashAttnFwdSm80INS1_25CollectiveMainloopFwdSm80ILi8ELi1ELb0EN4cute5tupleIJNS5_1CILi128EEENS7_ILi64EEENS7_ILi192EEEEEELi192ENS_6half_tEfNS_4arch4Sm80ELb1ELb0ELb0ELb0ELb1ELb0ELb1ELb1EEENS1_21CollectiveEpilogueFwdINS6_IJS8_SA_S9_EEENS6_IJNS7_ILi1EEESI_SI_EEESC_SE_Li256ELb0ELb1ELb1ELb0EEENS1_30DynamicPersistentTileSchedulerILi256ELi256ELb1ELb1ELb0EEEEEEEEEvNT_6ParamsE,@"STO_CUDA_ENTRY STV_DEFAULT"
_ZN7cutlass13device_kernelIN5flash19enable_sm80_to_sm89INS1_16FlashAttnFwdSm80INS1_25CollectiveMainloopFwdSm80ILi8ELi1ELb0EN4cute5tupleIJNS5_1CILi128EEENS7_ILi64EEENS7_ILi192EEEEEELi192ENS_6half_tEfNS_4arch4Sm80ELb1ELb0ELb0ELb0ELb1ELb0ELb1ELb1EEENS1_21CollectiveEpilogueFwdINS6_IJS8_SA_S9_EEENS6_IJNS7_ILi1EEESI_SI_EEESC_SE_Li256ELb0ELb1ELb1ELb0EEENS1_30DynamicPersistentTileSchedulerILi256ELi256ELb1ELb1ELb0EEEEEEEEEvNT_6ParamsE:
        /* <DEDUP_REMOVED lines=79> */
[C---:B------:R-:W-:Y:S02]  /*04f0*/  IADD3 R208, R196.reuse, 0x40, RZ ;  /* 0x00000040c4d07810 */ /* 0x040fe40007ffe0ff */
        /* <DEDUP_REMOVED lines=15> */
[----:B------:R-:W-:Y:S02]  /*05f0*/  IADD3 R2, R225, 0x30, RZ ;  /* 0x00000030e1027810 */ /* 0x000fe40007ffe0ff */
[----:B------:R-:W-:Y:S02]  /*0600*/  LEA R167, R167, 0xc100, 0x1 ;  /* 0x0000c100a7a77811 */ /* 0x000fe400078e08ff */
[C---:B------:R-:W-:Y:S02]  /*0610*/  IADD3 R252, R225.reuse, 0x40, RZ ;  /* 0x00000040e1fc7810 */ /* 0x040fe40007ffe0ff */
[----:B------:R-:W-:Y:S01]  /*0620*/  IADD3 R251, R225, 0x48, RZ ;  /* 0x00000048e1fb7810 */ /* 0x000fe20007ffe0ff */
[----:B------:R-:W-:Y:S01]  /*0630*/  IMAD.IADD R168, R167, 0x1, R164 ;  /* 0x00000001a7a87824 */ /* 0x000fe200078e02a4 */
[----:B------:R-:W-:Y:S02]  /*0640*/  SHF.R.S32.HI R9, RZ, 0x1f, R7 ;  /* 0x0000001fff097819 */ /* 0x000fe40000011407 */
[----:B------:R-:W-:-:S02]  /*0650*/  LEA R163, R163, 0x100, 0x1 ;  /* 0x00000100a3a37811 */ /* 0x000fc400078e08ff */
[C---:B------:R-:W-:Y:S02]  /*0660*/  IADD3 R249, R225.reuse, 0x58, RZ ;  /* 0x00000058e1f97810 */ /* 0x040fe40007ffe0ff */
[C---:B------:R-:W-:Y:S01]  /*0670*/  IADD3 R248, R225.reuse, 0x60, RZ ;  /* 0x00000060e1f87810 */ /* 0x040fe20007ffe0ff */
[----:B------:R-:W-:Y:S01]  /*0680*/  IMAD.IADD R164, R164, 0x1, R163 ;  /* 0x00000001a4a47824 */ /* 0x000fe200078e02a3 */
[C---:B-1----:R-:W-:Y:S02]  /*0690*/  IADD3 R0, R225.reuse, 0x38, RZ ;  /* 0x00000038e1007810 */ /* 0x042fe40007ffe0ff */
[----:B------:R-:W-:Y:S02]  /*06a0*/  SHF.R.S32.HI R8, RZ, 0x1f, R6 ;  /* 0x0000001fff087819 */ /* 0x000fe40000011406 */
[----:B------:R-:W-:Y:S02]  /*06b0*/  SHF.R.S32.HI R7, RZ, 0x1f, R5 ;  /* 0x0000001fff077819 */ /* 0x000fe40000011405 */
[----:B------:R-:W-:-:S02]  /*06c0*/  IADD3 R250, R225, 0x50, RZ ;  /* 0x00000050e1fa7810 */ /* 0x000fc40007ffe0ff */
[C---:B------:R-:W-:Y:S02]  /*06d0*/  IADD3 R246, R225.reuse, 0x70, RZ ;  /* 0x00000070e1f67810 */ /* 0x040fe40007ffe0ff */
[----:B------:R-:W-:Y:S02]  /*06e0*/  IADD3 R245, R225, 0x78, RZ ;  /* 0x00000078e1f57810 */ /* 0x000fe40007ffe0ff */
[----:B------:R-:W-:Y:S02]  /*06f0*/  SHF.R.S32.HI R6, RZ, 0x1f, R4 ;  /* 0x0000001fff067819 */ /* 0x000fe40000011404 */
[----:B------:R-:W-:Y:S02]  /*0700*/  SHF.R.S32.HI R5, RZ, 0x1f, R3 ;  /* 0x0000001fff057819 */ /* 0x000fe40000011403 */
[----:B------:R-:W-:Y:S02]  /*0710*/  SEL R165, R165, 0xffffffc0, !P2 ;  /* 0xffffffc0a5a57807 */ /* 0x000fe40005000000 */
[----:B------:R-:W-:-:S02]  /*0720*/  IADD3 R247, R225, 0x68, RZ ;  /* 0x00000068e1f77810 */ /* 0x000fc40007ffe0ff */
[----:B------:R-:W-:Y:S01]  /*0730*/  IADD3 R243, R225, 0x88, RZ ;  /* 0x00000088e1f37810 */ /* 0x000fe20007ffe0ff */
        /* <DEDUP_REMOVED lines=30> */
.L_x_4151:
        /* <DEDUP_REMOVED lines=18> */
.L_x_4095:
[----:B------:R-:W-:-:S04]  /*0a40*/  MOV R2, c[0x0][0x554] ;  /* 0x0001550000027a02 */ /* 0x000fc80000000f00 */
[----:B------:R-:W-:Y:S02]  /*0a50*/  ISETP.NE.AND P0, PT, R2, 0x1, PT ;  /* 0x000000010200780c */ /* 0x000fe40003f05270 */
[----:B------:R-:W-:-:S11]  /*0a60*/  MOV R2, R0 ;  /* 0x0000000000027202 */ /* 0x000fd60000000f00 */
[----:B------:R-:W-:-:S05]  /*0a70*/  @P0 IMAD.HI.U32 R4, R0, c[0x0][0x558], RZ ;  /* 0x0001560000040a27 */ /* 0x000fca00078e00ff */
[----:B------:R-:W-:-:S05]  /*0a80*/  @P0 SHF.R.U32.HI R2, RZ, c[0x0][0x55c], R4 ;  /* 0x00015700ff020a19 */ /* 0x000fca0000011604 */
[----:B------:R-:W-:Y:S02]  /*0a90*/  IMAD R4, R2, c[0x0][0x554], RZ ;  /* 0x0001550002047a24 */ /* 0x000fe400078e02ff */
.L_x_4096:
[----:B------:R-:W-:Y:S05]  /*0aa0*/  BSYNC B0 ;  /* 0x0000000000007941 */ /* 0x000fea0003800000 */
.L_x_4094:
        /* <DEDUP_REMOVED lines=10> */
[----:B------:R-:W-:Y:S01]  /*0b50*/  @P1 SHF.R.U32.HI R226, RZ, c[0x0][0x550], R0 ;  /* 0x00015400ffe21a19 */ /* 0x000fe20000011600 */
[----:B------:R-:W-:-:S04]  /*0b60*/  IMAD.MOV.U32 R0, RZ, RZ, c[0x0][0x53c] ;  /* 0x00014f00ff007624 */ /* 0x000fc800078e00ff */
[----:B------:R-:W-:-:S05]  /*0b70*/  @P0 IMAD.WIDE R4, R226, R4, c[0x0][0x370] ;  /* 0x0000dc00e2040625 */ /* 0x000fca00078e0204 */
[----:B------:R1:W5:Y:S01]  /*0b80*/  @P0 LDG.E R215, [R4.64] ;  /* 0x0000000604d70981 */ /* 0x000362000c1e1900 */
[----:B------:R-:W-:Y:S01]  /*0b90*/  ISETP.NE.AND P0, PT, R0, 0x1, PT ;  /* 0x000000010000780c */ /* 0x000fe20003f05270 */
[----:B------:R-:W-:Y:S01]  /*0ba0*/  IMAD.MOV.U32 R228, RZ, RZ, R2 ;  /* 0x000000ffffe47224 */ /* 0x000fe200078e0002 */
[----:B------:R-:W-:Y:S01]  /*0bb0*/  LOP3.LUT R0, R2, 0x1ffffff, RZ, 0x3c, !PT ;  /* 0x01ffffff02007812 */ /* 0x000fe200078e3cff */
[----:B------:R-:W-:Y:S03]  /*0bc0*/  BSSY B0, `(.L_x_4097) ;  /* 0x000003d000007945 */ /* 0x000fe60003800000 */
[----:B------:R-:W-:-:S07]  /*0bd0*/  IADD3 R0, R0, c[0x0][0x53c], RZ ;  /* 0x00014f0000007a10 */ /* 0x000fce0007ffe0ff */
[----:B------:R-:W-:Y:S01]  /*0be0*/  @P0 IMAD.HI.U32 R3, R2, c[0x0][0x540], RZ ;  /* 0x0001500002030a27 */ /* 0x000fe200078e00ff */
[----:B------:R-:W-:-:S04]  /*0bf0*/  MOV R2, c[0x0][0x2c4] ;  /* 0x0000b10000027a02 */ /* 0x000fc80000000f00 */
[----:B------:R-:W-:Y:S02]  /*0c00*/  @P0 SHF.R.U32.HI R228, RZ, c[0x0][0x544], R3 ;  /* 0x00015100ffe40a19 */ /* 0x000fe40000011603 */
[----:B------:R-:W-:Y:S01]  /*0c10*/  ISETP.NE.AND P4, PT, R2, 0x1, PT ;  /* 0x000000010200780c */ /* 0x000fe20003f85270 */
[----:B------:R-:W-:Y:S02]  /*0c20*/  IMAD.MOV.U32 R2, RZ, RZ, c[0x0][0x2ac] ;  /* 0x0000ab00ff027624 */ /* 0x000fe400078e00ff */
[----:B------:R-:W-:Y:S02]  /*0c30*/  IMAD R0, R228, c[0x0][0x53c], R0 ;  /* 0x00014f00e4007a24 */ /* 0x000fe400078e0200 */
[----:B-1----:R-:W-:Y:S02]  /*0c40*/  IMAD.MOV.U32 R4, RZ, RZ, 0x40 ;  /* 0x00000040ff047424 */ /* 0x002fe400078e00ff */
[----:B------:R-:W-:Y:S02]  /*0c50*/  IMAD.SHL.U32 R229, R0, 0x80, RZ ;  /* 0x0000008000e57824 */ /* 0x000fe400078e00ff */
[----:B------:R-:W-:Y:S01]  /*0c60*/  IMAD R7, R2, c[0x0][0x1d0], RZ ;  /* 0x0000740002077a24 */ /* 0x000fe200078e02ff */
[----:B------:R-:W-:-:S02]  /*0c70*/  IADD3 R4, R4, -c[0x0][0x168], RZ ;  /* 0x80005a0004047a10 */ /* 0x000fc40007ffe0ff */
[----:B------:R-:W-:-:S03]  /*0c80*/  IADD3 R0, R229, 0x7f, RZ ;  /* 0x0000007fe5007810 */ /* 0x000fc60007ffe0ff */
[----:B------:R-:W-:Y:S01]  /*0c90*/  IMAD R2, R2, c[0x0][0x1d0], R4 ;  /* 0x0000740002027a24 */ /* 0x000fe200078e0204 */
[----:B------:R-:W-:Y:S01]  /*0ca0*/  IADD3 R4, R7, 0x3f, RZ ;  /* 0x0000003f07047810 */ /* 0x000fe20007ffe0ff */
        /* <DEDUP_REMOVED lines=8> */
[----:B------:R-:W-:Y:S01]  /*0d30*/  SHF.R.S32.HI R2, RZ, 0x6, R3 ;  /* 0x00000006ff027819 */ /* 0x000fe20000011403 */
[----:B------:R-:W-:-:S03]  /*0d40*/  IMAD.MOV.U32 R3, RZ, RZ, RZ ;  /* 0x000000ffff037224 */ /* 0x000fc600078e00ff */
[----:B------:R-:W-:Y:S01]  /*0d50*/  IMNMX R7, R0, R2, PT ;  /* 0x0000000200077217 */ /* 0x000fe20003800200 */
[----:B------:R-:W-:-:S03]  /*0d60*/  IMAD.MOV R0, RZ, RZ, -R226 ;  /* 0x000000ffff007224 */ /* 0x000fc600078e0ae2 */
        /* <DEDUP_REMOVED lines=34> */
.L_x_4098:
[----:B------:R-:W-:Y:S05]  /*0f90*/  BSYNC B0 ;  /* 0x0000000000007941 */ /* 0x000fea0003800000 */
.L_x_4097:
        /* <DEDUP_REMOVED lines=98> */
.L_x_4152:
[----:B------:R-:W-:Y:S05]  /*15c0*/  BRA.DIV ~URZ, `(.L_x_4101) ;  /* 0x0000b8427f007947 */ /* 0x000fea000b800000 */
[----:B------:R3:W4:Y:S02]  /*15d0*/  SHFL.IDX PT, R0, R11, RZ, 0x181f ;  /* 0x00181fff0b007589 */ /* 0x00072400000e0000 */
.L_x_4153:
        /* <DEDUP_REMOVED lines=21> */
.L_x_4103:
[----:B------:R-:W-:Y:S05]  /*1730*/  BSYNC B0 ;  /* 0x0000000000007941 */ /* 0x000fea0003800000 */
.L_x_4102:
[----:B------:R-:W-:Y:S05]  /*1740*/  BRA.DIV ~URZ, `(.L_x_4104) ;  /* 0x0000b7227f007947 */ /* 0x000fea000b800000 */
[----:B--2---:R2:W1:Y:S04]  /*1750*/  SHFL.IDX PT, R8, R9, 0x1, 0x181f ;  /* 0x00381f0009087f89 */ /* 0x00446800000e0000 */
[----:B----4-:R2:W4:Y:S02]  /*1760*/  SHFL.IDX PT, R0, R11, 0x1, 0x181f ;  /* 0x00381f000b007f89 */ /* 0x01052400000e0000 */
.L_x_4154:
        /* <DEDUP_REMOVED lines=19> */
.L_x_4106:
[----:B------:R-:W-:Y:S05]  /*18a0*/  BSYNC B0 ;  /* 0x0000000000007941 */ /* 0x000fea0003800000 */
.L_x_4105:
[----:B------:R-:W-:Y:S05]  /*18b0*/  BRA.DIV ~URZ, `(.L_x_4107) ;  /* 0x0000b6727f007947 */ /* 0x000fea000b800000 */
[----:B-1----:R1:W2:Y:S02]  /*18c0*/  SHFL.IDX PT, R8, R9, 0x2, 0x181f ;  /* 0x00581f0009087f89 */ /* 0x0022a400000e0000 */
.L_x_4155:
[----:B------:R-:W-:Y:S05]  /*18d0*/  BRA.DIV ~URZ, `(.L_x_4108) ;  /* 0x0000b6c27f007947 */ /* 0x000fea000b800000 */
[----:B----4-:R4:W1:Y:S02]  /*18e0*/  SHFL.IDX PT, R0, R11, 0x2, 0x181f ;  /* 0x00581f000b007f89 */ /* 0x01086400000e0000 */
.L_x_4156:
        /* <DEDUP_REMOVED lines=19> */
.L_x_4110:
[----:B------:R-:W-:Y:S05]  /*1a20*/  BSYNC B0 ;  /* 0x0000000000007941 */ /* 0x000fea0003800000 */
.L_x_4109:
[----:B------:R-:W-:Y:S05]  /*1a30*/  BRA.DIV ~URZ, `(.L_x_4111) ;  /* 0x0000b5c27f007947 */ /* 0x000fea000b800000 */
[----:B--2---:R2:W3:Y:S04]  /*1a40*/  SHFL.IDX PT, R8, R9, 0x3, 0x181f ;  /* 0x00781f0009087f89 */ /* 0x0044e800000e0000 */
[----:B-1----:R2:W1:Y:S02]  /*1a50*/  SHFL.IDX PT, R0, R11, 0x3, 0x181f ;  /* 0x00781f000b007f89 */ /* 0x00246400000e0000 */
.L_x_4157:
        /* <DEDUP_REMOVED lines=44> */
[----:B------:R-:W-:Y:S01]  /*1d20*/  SHF.L.U64.HI R101, R196, 0x1, R22 ;  /* 0x00000001c4657819 */ /* 0x000fe20000010216 */
[----:B------:R-:W-:Y:S01]  /*1d30*/  IMAD.WIDE.U32 R216, R227, c[0x0][0x1e8], RZ ;  /* 0x00007a00e3d87a25 */ /* 0x000fe200078e00ff */
[----:B------:R-:W-:Y:S01]  /*1d40*/  IADD3 R171, R160, 0x20, RZ ;  /* 0x00000020a0ab7810 */ /* 0x000fe20007ffe0ff */
[----:B------:R-:W-:Y:S01]  /*1d50*/  BSSY B0, `(.L_x_4112) ;  /* 0x0000166000007945 */ /* 0x000fe20003800000 */
[----:B------:R-:W-:Y:S01]  /*1d60*/  SHF.L.U64.HI R103, R208, 0x1, R21 ;  /* 0x00000001d0677819 */ /* 0x000fe20000010215 */
[----:B------:R-:W-:Y:S01]  /*1d70*/  IMAD R186, R0, c[0x0][0x2b8], R2 ;  /* 0x0000ae0000ba7a24 */ /* 0x000fe200078e0202 */
[----:B------:R-:W-:Y:S01]  /*1d80*/  SHF.L.U64.HI R102, R207, 0x1, R20 ;  /* 0x00000001cf667819 */ /* 0x000fe20000010214 */
[----:B------:R-:W-:Y:S02]  /*1d90*/  IMAD R105, R100, -0x40, R9 ;  /* 0xffffffc064697824 */ /* 0x000fe400078e0209 */
[----:B------:R-:W-:Y:S01]  /*1da0*/  IMAD.WIDE.U32 R2, R186, c[0x0][0x1e0], RZ ;  /* 0x00007800ba027a25 */ /* 0x000fe200078e00ff */
[----:B------:R-:W-:-:S03]  /*1db0*/  SHF.R.S32.HI R10, RZ, 0x1f, R186 ;  /* 0x0000001fff0a7819 */ /* 0x000fc600000114ba */
[----:B------:R-:W-:Y:S02]  /*1dc0*/  IMAD.IADD R9, R105, 0x1, -R214 ;  /* 0x0000000169097824 */ /* 0x000fe400078e0ad6 */
[----:B------:R-:W-:Y:S02]  /*1dd0*/  IMAD R0, R10, c[0x0][0x1e0], RZ ;  /* 0x000078000a007a24 */ /* 0x000fe400078e02ff */
[----:B------:R-:W-:Y:S01]  /*1de0*/  IMAD.WIDE.U32 R220, R227, c[0x0][0x210], RZ ;  /* 0x00008400e3dc7a25 */ /* 0x000fe200078e00ff */
[C---:B------:R-:W-:Y:S02]  /*1df0*/  ISETP.GE.AND P2, PT, R9.reuse, 0x1, PT ;  /* 0x000000010900780c */ /* 0x040fe40003f46270 */
[----:B------:R-:W-:Y:S01]  /*1e00*/  ISETP.GE.AND P6, PT, R9, 0x21, PT ;  /* 0x000000210900780c */ /* 0x000fe20003fc6270 */
[----:B------:R-:W-:Y:S02]  /*1e10*/  IMAD R0, R186, c[0x0][0x1e4], R0 ;  /* 0x00007900ba007a24 */ /* 0x000fe400078e0200 */
[----:B------:R-:W-:-:S02]  /*1e20*/  IMAD.SHL.U32 R106, R196, 0x2, RZ ;  /* 0x00000002c46a7824 */ /* 0x000fc400078e00ff */
[----:B------:R-:W-:Y:S02]  /*1e30*/  IMAD.IADD R3, R3, 0x1, R0 ;  /* 0x0000000103037824 */ /* 0x000fe400078e0200 */
[----:B------:R-:W-:Y:S02]  /*1e40*/  IMAD R0, R16, c[0x0][0x1e8], RZ ;  /* 0x00007a0010007a24 */ /* 0x000fe400078e02ff */
[----:B------:R-:W-:Y:S02]  /*1e50*/  IMAD.SHL.U32 R107, R208, 0x2, RZ ;  /* 0x00000002d06b7824 */ /* 0x000fe400078e00ff */
[----:B------:R-:W-:Y:S01]  /*1e60*/  IMAD R0, R227, c[0x0][0x1ec], R0 ;  /* 0x00007b00e3007a24 */ /* 0x000fe200078e0200 */
[----:B------:R-:W-:Y:S01]  /*1e70*/  @P2 ISETP.GE.AND P1, PT, R196, c[0x0][0x1d4], PT ;  /* 0x00007500c4002a0c */ /* 0x000fe20003f26270 */
[----:B------:R-:W-:Y:S01]  /*1e80*/  IMAD.SHL.U32 R108, R207, 0x2, RZ ;  /* 0x00000002cf6c7824 */ /* 0x000fe200078e00ff */
[----:B------:R-:W-:Y:S01]  /*1e90*/  @P2 ISETP.GE.AND P5, PT, R208, c[0x0][0x1d4], PT ;  /* 0x00007500d0002a0c */ /* 0x000fe20003fa6270 */
[----:B------:R-:W-:Y:S01]  /*1ea0*/  IMAD.IADD R222, R217, 0x1, R0 ;  /* 0x00000001d9de7824 */ /* 0x000fe200078e0200 */
[----:B--2-4-:R-:W-:Y:S01]  /*1eb0*/  SHF.R.S32.HI R11, RZ, 0x1f, R185 ;  /* 0x0000001fff0b7819 */ /* 0x014fe200000114b9 */
        /* <DEDUP_REMOVED lines=24> */
[----:B------:R-:W-:Y:S02]  /*2040*/  @P6 ISETP.GE.AND P2, PT, R196, c[0x0][0x1d4], PT ;  /* 0x00007500c4006a0c */ /* 0x000fe40003f46270 */
[----:B------:R-:W-:Y:S02]  /*2050*/  @P6 ISETP.GE.AND P1, PT, R208, c[0x0][0x1d4], PT ;  /* 0x00007500d0006a0c */ /* 0x000fe40003f26270 */
[----:B----4-:R-:W-:Y:S02]  /*2060*/  @P6 LEA.HI.X R7, R196, R8, R22, 0x1, P0 ;  /* 0x00000008c4076211 */ /* 0x010fe400000f0c16 */
[----:B------:R-:W-:-:S07]  /*2070*/  @P6 ISETP.GE.AND P0, PT, R207, c[0x0][0x1d4], PT ;  /* 0x00007500cf006a0c */ /* 0x000fce0003f06270 */
[----:B------:R2:W-:Y:S01]  /*2080*/  @P6 LDGSTS.E.BYPASS.LTC128B.128 [R184+0x7100], [R6.64], !P2 ;  /* 0x0710000006b86fae */ /* 0x0005e2000d101d46 */
[----:B-1----:R-:W-:-:S04]  /*2090*/  @P6 LEA R4, P5, R208, R3, 0x1 ;  /* 0x00000003d0046211 */ /* 0x002fc800078a08ff */
[----:B------:R-:W-:Y:S02]  /*20a0*/  @P6 LEA.HI.X R5, R208, R8, R21, 0x1, P5 ;  /* 0x00000008d0056211 */ /* 0x000fe400028f0c15 */
[----:B------:R-:W-:-:S03]  /*20b0*/  @P6 LEA R2, P5, R207, R3, 0x1 ;  /* 0x00000003cf026211 */ /* 0x000fc600078a08ff */
[----:B------:R2:W-:Y:S01]  /*20c0*/  @P6 LDGSTS.E.BYPASS.LTC128B.128 [R184+0x9100], [R4.64], !P1 ;  /* 0x0910000004b86fae */ /* 0x0005e2000c901d46 */
[----:B------:R-:W-:Y:S01]  /*20d0*/  @P6 LEA.HI.X R3, R207, R8, R20, 0x1, P5 ;  /* 0x00000008cf036211 */ /* 0x000fe200028f0c14 */
[----:B------:R-:W-:-:S04]  /*20e0*/  IMAD R8, R11, c[0x0][0x218], RZ ;  /* 0x000086000b087a24 */ /* 0x000fc800078e02ff */
[----:B------:R1:W-:Y:S01]  /*20f0*/  @P6 LDGSTS.E.BYPASS.LTC128B.128 [R184+0xb100], [R2.64], !P0 ;  /* 0x0b10000002b86fae */ /* 0x0003e2000c101d46 */
[----:B------:R-:W-:-:S03]  /*2100*/  IMAD R8, R185, c[0x0][0x21c], R8 ;  /* 0x00008700b9087a24 */ /* 0x000fc600078e0208 */
        /* <DEDUP_REMOVED lines=8> */
[----:B------:R-:W-:-:S04]  /*2190*/  IMAD R0, R227, c[0x0][0x214], R0 ;  /* 0x00008500e3007a24 */ /* 0x000fc800078e0200 */
[----:B------:R-:W-:Y:S01]  /*21a0*/  IMAD.IADD R224, R221, 0x1, R0 ;  /* 0x00000001dde07824 */ /* 0x000fe200078e0200 */
[----:B------:R-:W-:-:S04]  /*21b0*/  IADD3 R0, P0, R2, R220, RZ ;  /* 0x000000dc02007210 */ /* 0x000fc80007f1e0ff */
[----:B------:R-:W-:Y:S02]  /*21c0*/  IADD3.X R2, R224, R3, R8, P0, !PT ;  /* 0x00000003e0027210 */ /* 0x000fe400007fe408 */
[C---:B------:R-:W-:Y:S01]  /*21d0*/  LEA R8, P0, R0.reuse, c[0x0][0x1f8], 0x1 ;  /* 0x00007e0000087a11 */ /* 0x040fe200078008ff */
[----:B--2---:R-:W-:Y:S03]  /*21e0*/  LDSM.16.M88.4 R4, [R167] ;  /* 0x00000000a704783b */ /* 0x004fe60000000200 */
[----:B------:R-:W-:Y:S02]  /*21f0*/  LEA.HI.X R10, R0, c[0x0][0x1fc], R2, 0x1, P0 ;  /* 0x00007f00000a7a11 */ /* 0x000fe400000f0c02 */
[----:B------:R-:W-:Y:S01]  /*2200*/  R2P PR, R210, 0x6 ;  /* 0x00000006d2007804 */ /* 0x000fe20000000000 */
[----:B------:R-:W1:Y:S01]  /*2210*/  LDSM.16.M88.4 R16, [R160+0x800] ;  /* 0x00080000a010783b */ /* 0x000e620000000200 */
[----:B------:R-:W-:-:S03]  /*2220*/  ISETP.GE.AND P0, PT, R196, c[0x0][0x1d4], PT ;  /* 0x00007500c4007a0c */ /* 0x000fc60003f06270 */
[----:B------:R-:W2:Y:S04]  /*2230*/  SHFL.IDX PT, R2, R8, RZ, 0x181f ;  /* 0x00181fff08027589 */ /* 0x000ea800000e0000 */
[----:B------:R-:W3:Y:S04]  /*2240*/  SHFL.IDX PT, R3, R10, RZ, 0x181f ;  /* 0x00181fff0a037589 */ /* 0x000ee800000e0000 */
[----:B------:R-:W4:Y:S01]  /*2250*/  SHFL.IDX PT, R0, R8, 0x1, 0x181f ;  /* 0x00381f0008007f89 */ /* 0x000f2200000e0000 */
[----:B------:R-:W-:-:S03]  /*2260*/  @P1 IADD3 R171, R160, -0x20, RZ ;  /* 0xffffffe0a0ab1810 */ /* 0x000fc60007ffe0ff */
[----:B------:R-:W-:Y:S01]  /*2270*/  LDSM.16.M88.4 R12, [R160] ;  /* 0x00000000a00c783b */ /* 0x000fe20000000200 */
[C---:B------:R-:W-:Y:S02]  /*2280*/  IADD3 R172, R171.reuse, 0x4000, RZ ;  /* 0x00004000abac7810 */ /* 0x040fe40007ffe0ff */
[C---:B------:R-:W-:Y:S01]  /*2290*/  IADD3 R176, R171.reuse, 0x2000, RZ ;  /* 0x00002000abb07810 */ /* 0x040fe20007ffe0ff */
[----:B------:R-:W-:Y:S01]  /*22a0*/  LDSM.16.M88.4 R40, [R160+0x1000] ;  /* 0x00100000a028783b */ /* 0x000fe20000000200 */
[C---:B------:R-:W-:Y:S02]  /*22b0*/  IADD3 R173, R171.reuse, 0x2800, RZ ;  /* 0x00002800abad7810 */ /* 0x040fe40007ffe0ff */
[C---:B------:R-:W-:Y:S01]  /*22c0*/  IADD3 R174, R171.reuse, 0x3000, RZ ;  /* 0x00003000abae7810 */ /* 0x040fe20007ffe0ff */
[----:B------:R5:W3:Y:S01]  /*22d0*/  SHFL.IDX PT, R8, R10, 0x1, 0x181f ;  /* 0x00381f000a087f89 */ /* 0x000ae200000e0000 */
[C---:B------:R-:W-:Y:S02]  /*22e0*/  IADD3 R175, R171.reuse, 0x3800, RZ ;  /* 0x00003800abaf7810 */ /* 0x040fe40007ffe0ff */
[C---:B------:R-:W-:Y:S01]  /*22f0*/  IADD3 R177, R171.reuse, 0x4800, RZ ;  /* 0x00004800abb17810 */ /* 0x040fe20007ffe0ff */
[----:B------:R-:W4:Y:S01]  /*2300*/  LDSM.16.M88.4 R32, [R160+0x1800] ;  /* 0x00180000a020783b */ /* 0x000f220000000200 */
[----:B------:R-:W-:-:S02]  /*2310*/  IADD3 R178, R171, 0x5000, RZ ;  /* 0x00005000abb27810 */ /* 0x000fc40007ffe0ff */
[C---:B------:R-:W-:Y:S01]  /*2320*/  IADD3 R179, R171.reuse, 0x5800, RZ ;  /* 0x00005800abb37810 */ /* 0x040fe20007ffe0ff */
[----:B------:R-:W-:Y:S01]  /*2330*/  LDSM.16.M88.4 R24, [R171] ;  /* 0x00000000ab18783b */ /* 0x000fe20000000200 */
[C---:B------:R-:W-:Y:S02]  /*2340*/  IADD3 R182, R171.reuse, 0x1800, RZ ;  /* 0x00001800abb67810 */ /* 0x040fe40007ffe0ff */
[C---:B------:R-:W-:Y:S01]  /*2350*/  IADD3 R181, R171.reuse, 0x1000, RZ ;  /* 0x00001000abb57810 */ /* 0x040fe20007ffe0ff */
[----:B------:R-:W-:Y:S01]  /*2360*/  LDSM.16.M88.4 R44, [R171+0x800] ;  /* 0x00080000ab2c783b */ /* 0x000fe20000000200 */
[----:B------:R-:W-:Y:S01]  /*2370*/  IADD3 R180, R171, 0x800, RZ ;  /* 0x00000800abb47810 */ /* 0x000fe20007ffe0ff */
[C---:B-1----:R-:W-:Y:S02]  /*2380*/  HMMA.16816.F32 R48, R4.reuse, R16, RZ ;  /* 0x000000100430723c */ /* 0x042fe400000018ff */
[----:B------:R-:W-:Y:S05]  /*2390*/  LDSM.16.M88.4 R68, [R171+0x1800] ;  /* 0x00180000ab44783b */ /* 0x000fea0000000200 */
[C---:B--2---:R-:W-:Y:S01]  /*23a0*/  IADD3 R16, P5, R2.reuse, R106, RZ ;  /* 0x0000006a02107210 */ /* 0x044fe20007fbe0ff */
[----:B------:R-:W-:Y:S01]  /*23b0*/  HMMA.16816.F32 R52, R4, R18, RZ ;  /* 0x000000120434723c */ /* 0x000fe200000018ff */
[----:B-----5:R-:W-:-:S02]  /*23c0*/  IADD3 R10, P6, R2, R107, RZ ;  /* 0x0000006b020a7210 */ /* 0x020fc40007fde0ff */
[----:B------:R-:W-:Y:S01]  /*23d0*/  IADD3 R2, P1, R2, R108, RZ ;  /* 0x0000006c02027210 */ /* 0x000fe20007f3e0ff */
[C---:B---3--:R-:W-:Y:S01]  /*23e0*/  IMAD.X R17, R3.reuse, 0x1, R101, P5 ;  /* 0x0000000103117824 */ /* 0x048fe200028e0665 */
[----:B----4-:R-:W-:Y:S01]  /*23f0*/  IADD3 R20, P5, R0, R106, RZ ;  /* 0x0000006a00147210 */ /* 0x010fe20007fbe0ff */
[C---:B------:R-:W-:Y:S01]  /*2400*/  IMAD.X R11, R3.reuse, 0x1, R103, P6 ;  /* 0x00000001030b7824 */ /* 0x040fe200030e0667 */
[----:B------:R-:W-:Y:S01]  /*2410*/  ISETP.GE.AND P6, PT, R208, c[0x0][0x1d4], PT ;  /* 0x00007500d0007a0c */ /* 0x000fe20003fc6270 */
[----:B------:R-:W-:Y:S01]  /*2420*/  IMAD.X R3, R3, 0x1, R102, P1 ;  /* 0x0000000103037824 */ /* 0x000fe200008e0666 */
[----:B------:R-:W-:Y:S01]  /*2430*/  IADD3 R18, P1, R0, R107, RZ ;  /* 0x0000006b00127210 */ /* 0x000fe20007f3e0ff */
[C---:B------:R-:W-:Y:S01]  /*2440*/  IMAD.X R21, R8.reuse, 0x1, R101, P5 ;  /* 0x0000000108157824 */ /* 0x040fe200028e0665 */
[C---:B------:R-:W-:Y:S01]  /*2450*/  ISETP.LT.OR P5, PT, R9.reuse, 0x1, P0 ;  /* 0x000000010900780c */ /* 0x040fe200007a1670 */
[----:B------:R-:W-:Y:S01]  /*2460*/  HMMA.16816.F32 R36, R4, R12, RZ ;  /* 0x0000000c0424723c */ /* 0x000fe200000018ff */
[C---:B------:R-:W-:Y:S01]  /*2470*/  ISETP.LT.OR P0, PT, R9.reuse, 0x21, P0 ;  /* 0x000000210900780c */ /* 0x040fe20000701670 */
[----:B------:R-:W-:Y:S01]  /*2480*/  IMAD.X R19, R8, 0x1, R103, P1 ;  /* 0x0000000108137824 */ /* 0x000fe200008e0667 */
[----:B------:R-:W-:-:S02]  /*2490*/  ISETP.LT.OR P1, PT, R9, 0x1, P6 ;  /* 0x000000010900780c */ /* 0x000fc40003721670 */
[----:B------:R-:W-:-:S03]  /*24a0*/  ISETP.LT.OR P6, PT, R9, 0x21, P6 ;  /* 0x000000210900780c */ /* 0x000fc600037c1670 */
[C---:B------:R-:W-:Y:S01]  /*24b0*/  HMMA.16816.F32 R28, R4.reuse, R14, RZ ;  /* 0x0000000e041c723c */ /* 0x040fe200000018ff */
[----:B------:R-:W1:Y:S07]  /*24c0*/  LDSM.16.M88.4 R12, [R168] ;  /* 0x00000000a80c783b */ /* 0x000e6e0000000200 */
[C---:B------:R-:W-:Y:S08]  /*24d0*/  HMMA.16816.F32 R56, R4.reuse, R40, RZ ;  /* 0x000000280438723c */ /* 0x040ff000000018ff */
[----:B------:R-:W-:Y:S01]  /*24e0*/  HMMA.16816.F32 R64, R4, R42, RZ ;  /* 0x0000002a0440723c */ /* 0x000fe200000018ff */
[----:B------:R-:W2:Y:S04]  /*24f0*/  LDSM.16.M88.4 R40, [R171+0x1000] ;  /* 0x00100000ab28783b */ /* 0x000ea80000000200 */
[----:B------:R-:W-:Y:S01]  /*2500*/  @!PT LDS RZ, [RZ] ;  /* 0x00000000fffff984 */ /* 0x000fe20000000800 */
[----:B------:R-:W-:Y:S01]  /*2510*/  @!PT LDS RZ, [RZ] ;  /* 0x00000000fffff984 */ /* 0x000fe20000000800 */
[----:B------:R-:W-:Y:S01]  /*2520*/  @!PT LDS RZ, [RZ] ;  /* 0x00000000fffff984 */ /* 0x000fe20000000800 */
[----:B------:R2:W-:Y:S01]  /*2530*/  LDGSTS.E.BYPASS.LTC128B.128 [R184+0x100], [R16.64], !P5 ;  /* 0x0010000010b87fae */ /* 0x0005e2000e901d46 */
[----:B------:R-:W-:-:S02]  /*2540*/  ISETP.GE.AND P5, PT, R207, c[0x0][0x1d4], PT ;  /* 0x00007500cf007a0c */ /* 0x000fc40003fa6270 */
[----:B------:R-:W-:Y:S01]  /*2550*/  HMMA.16816.F32 R60, R4, R32, RZ ;  /* 0x00000020043c723c */ /* 0x000fe200000018ff */
[----:B------:R3:W-:Y:S01]  /*2560*/  LDGSTS.E.BYPASS.LTC128B.128 [R184+0x2100], [R10.64], !P1 ;  /* 0x021000000ab87fae */ /* 0x0007e2000c901d46 */
[C---:B------:R-:W-:Y:S02]  /*2570*/  ISETP.LT.OR P1, PT, R9.reuse, 0x1, P5 ;  /* 0x000000010900780c */ /* 0x040fe40002f21670 */
[----:B------:R-:W-:-:S04]  /*2580*/  ISETP.LT.OR P5, PT, R9, 0x21, P5 ;  /* 0x000000210900780c */ /* 0x000fc80002fa1670 */
[----:B------:R-:W-:Y:S07]  /*2590*/  HMMA.16816.F32 R4, R4, R34, RZ ;  /* 0x000000220404723c */ /* 0x000fee00000018ff */
[----:B------:R4:W-:Y:S01]  /*25a0*/  LDGSTS.E.BYPASS.LTC128B.128 [R184+0x4100], [R2.64], !P1 ;  /* 0x0410000002b87fae */ /* 0x0009e2000c901d46 */
[----:B-1----:R-:W-:Y:S03]  /*25b0*/  HMMA.16816.F32 R72, R12, R26, R28 ;  /* 0x0000001a0c48723c */ /* 0x002fe6000000181c */
[----:B------:R1:W-:Y:S01]  /*25c0*/  LDGSTS.E.BYPASS.LTC128B.128 [R184+0x1100], [R20.64], !P0 ;  /* 0x0110000014b87fae */ /* 0x0003e2000c101d46 */
[----:B------:R-:W-:-:S03]  /*25d0*/  ISETP.GT.AND P0, PT, R100, R212, PT ;  /* 0x000000d46400720c */ /* 0x000fc60003f04270 */
[----:B------:R2:W-:Y:S01]  /*25e0*/  LDGSTS.E.BYPASS.LTC128B.128 [R184+0x3100], [R18.64], !P6 ;  /* 0x0310000012b87fae */ /* 0x0005e2000f101d46 */
[C---:B------:R-:W-:Y:S08]  /*25f0*/  HMMA.16816.F32 R76, R12.reuse, R24, R36 ;  /* 0x000000180c4c723c */ /* 0x040ff00000001824 */
[C---:B------:R-:W-:Y:S08]  /*2600*/  HMMA.16816.F32 R24, R12.reuse, R44, R48 ;  /* 0x0000002c0c18723c */ /* 0x040ff00000001830 */
[----:B------:R-:W-:Y:S01]  /*2610*/  HMMA.16816.F32 R48, R12, R70, R4 ;  /* 0x000000460c30723c */ /* 0x000fe20000001804 */
[----:B----4-:R-:W-:Y:S01]  /*2620*/  IMAD.MOV.U32 R3, RZ, RZ, 0x40 ;  /* 0x00000040ff037424 */ /* 0x010fe200078e00ff */
[----:B------:R-:W-:-:S04]  /*2630*/  IADD3 R2, P1, R0, R108, RZ ;  /* 0x0000006c00027210 */ /* 0x000fc80007f3e0ff */
[----:B------:R-:W-:Y:S01]  /*2640*/  SEL R0, R3, 0xffffffc0, !P2 ;  /* 0xffffffc003007807 */ /* 0x000fe20005000000 */
[----:B------:R-:W-:Y:S01]  /*2650*/  IMAD.X R3, R8, 0x1, R102, P1 ;  /* 0x0000000108037824 */ /* 0x000fe200008e0666 */
[----:B-1----:R-:W-:Y:S01]  /*2660*/  HMMA.16816.F32 R20, R12, R46, R52 ;  /* 0x0000002e0c14723c */ /* 0x002fe20000001834 */
[----:B------:R-:W-:Y:S02]  /*2670*/  ISETP.GT.AND P1, PT, R104, 0x3f, PT ;  /* 0x0000003f6800780c */ /* 0x000fe40003f24270 */
[--C-:B------:R-:W-:Y:S01]  /*2680*/  IMAD.IADD R162, R160, 0x1, R0.reuse ;  /* 0x00000001a0a27824 */ /* 0x100fe200078e0200 */
[----:B------:R1:W-:Y:S01]  /*2690*/  LDGSTS.E.BYPASS.LTC128B.128 [R184+0x5100], [R2.64], !P5 ;  /* 0x0510000002b87fae */ /* 0x0003e2000e901d46 */
[----:B------:R-:W-:-:S03]  /*26a0*/  IMAD.IADD R161, R172, 0x1, R0 ;  /* 0x00000001aca17824 */ /* 0x000fc600078e0200 */
[----:B---3--:R-:W-:Y:S01]  /*26b0*/  LDSM.16.M88.4 R8, [R170] ;  /* 0x00000000aa08783b */ /* 0x008fe20000000200 */
[C---:B--2---:R-:W-:Y:S03]  /*26c0*/  HMMA.16816.F32 R16, R12.reuse, R40, R56 ;  /* 0x000000280c10723c */ /* 0x044fe60000001838 */
[----:B------:R-:W2:Y:S04]  /*26d0*/  LDSM.16.M88.4 R32, [R162] ;  /* 0x00000000a220783b */ /* 0x000ea80000000200 */
[----:B------:R-:W3:Y:S01]  /*26e0*/  LDSM.16.M88.4 R28, [R162+0x800] ;  /* 0x00080000a21c783b */ /* 0x000ee20000000200 */
[C---:B------:R-:W-:Y:S03]  /*26f0*/  HMMA.16816.F32 R40, R12.reuse, R42, R64 ;  /* 0x0000002a0c28723c */ /* 0x040fe60000001840 */
[----:B------:R-:W4:Y:S04]  /*2700*/  LDSM.16.M88.4 R36, [R162+0x1000] ;  /* 0x00100000a224783b */ /* 0x000f280000000200 */
[----:B------:R-:W5:Y:S01]  /*2710*/  LDSM.16.M88.4 R44, [R162+0x1800] ;  /* 0x00180000a22c783b */ /* 0x000f620000000200 */
[----:B------:R-:W-:Y:S03]  /*2720*/  HMMA.16816.F32 R52, R12, R68, R60 ;  /* 0x000000440c34723c */ /* 0x000fe6000000183c */
[----:B------:R-:W-:Y:S04]  /*2730*/  LDSM.16.M88.4 R4, [R169] ;  /* 0x00000000a904783b */ /* 0x000fe80000000200 */
[----:B------:R-:W1:Y:S04]  /*2740*/  LDSM.16.M88.4 R68, [R161+-0x4000] ;  /* 0xffc00000a144783b */ /* 0x000e680000000200 */
[----:B------:R-:W-:Y:S04]  /*2750*/  LDSM.16.M88.4 R80, [R161+-0x3000] ;  /* 0xffd00000a150783b */ /* 0x000fe80000000200 */
[----:B------:R-:W-:Y:S04]  /*2760*/  LDSM.16.M88.4 R12, [R167+0x4000] ;  /* 0x00400000a70c783b */ /* 0x000fe80000000200 */
[----:B------:R-:W-:Y:S04]  /*2770*/  LDSM.16.M88.4 R88, [R160+0x2000] ;  /* 0x00200000a058783b */ /* 0x000fe80000000200 */
[----:B------:R-:W-:Y:S01]  /*2780*/  LDSM.16.M88.4 R84, [R160+0x2800] ;  /* 0x00280000a054783b */ /* 0x000fe20000000200 */
[C---:B--2---:R-:W-:Y:S03]  /*2790*/  HMMA.16816.F32 R64, R8.reuse, R34, R72 ;  /* 0x000000220840723c */ /* 0x044fe60000001848 */
[----:B------:R-:W2:Y:S04]  /*27a0*/  LDSM.16.M88.4 R72, [R161+-0x3800] ;  /* 0xffc80000a148783b */ /* 0x000ea80000000200 */
[----:B------:R-:W-:Y:S01]  /*27b0*/  LDSM.16.M88.4 R96, [R179] ;  /* 0x00000000b360783b */ /* 0x000fe20000000200 */
[C---:B------:R-:W-:Y:S03]  /*27c0*/  HMMA.16816.F32 R60, R8.reuse, R32, R76 ;  /* 0x00000020083c723c */ /* 0x040fe6000000184c */
[----:B------:R-:W1:Y:S04]  /*27d0*/  LDSM.16.M88.4 R76, [R161+-0x2800] ;  /* 0xffd80000a14c783b */ /* 0x000e680000000200 */
[----:B------:R-:W-:Y:S01]  /*27e0*/  LDSM.16.M88.4 R92, [R162+0x5800] ;  /* 0x00580000a25c783b */ /* 0x000fe20000000200 */
[C---:B---3--:R-:W-:Y:S03]  /*27f0*/  HMMA.16816.F32 R56, R8.reuse, R28, R24 ;  /* 0x0000001c0838723c */ /* 0x048fe60000001818 */
[----:B------:R-:W0:Y:S05]  /*2800*/  LDGDEPBAR ;  /* 0x00000000000079af */ /* 0x000e2a0000000000 */
[C---:B------:R-:W-:Y:S08]  /*2810*/  HMMA.16816.F32 R32, R8.reuse, R30, R20 ;  /* 0x0000001e0820723c */ /* 0x040ff00000001814 */
[C---:B----4-:R-:W-:Y:S08]  /*2820*/  HMMA.16816.F32 R28, R8.reuse, R36, R16 ;  /* 0x00000024081c723c */ /* 0x050ff00000001810 */
[C---:B------:R-:W-:Y:S08]  /*2830*/  HMMA.16816.F32 R24, R8.reuse, R38, R40 ;  /* 0x000000260818723c */ /* 0x040ff00000001828 */
[C---:B-----5:R-:W-:Y:S08]  /*2840*/  HMMA.16816.F32 R20, R8.reuse, R44, R52 ;  /* 0x0000002c0814723c */ /* 0x060ff00000001834 */
[----:B------:R-:W-:Y:S01]  /*2850*/  HMMA.16816.F32 R8, R8, R46, R48 ;  /* 0x0000002e0808723c */ /* 0x000fe20000001830 */
[----:B------:R-:W3:Y:S07]  /*2860*/  LDSM.16.M88.4 R48, [R160+0x3000] ;  /* 0x00300000a030783b */ /* 0x000eee0000000200 */
[C---:B-1----:R-:W-:Y:S08]  /*2870*/  HMMA.16816.F32 R16, R4.reuse, R68, R60 ;  /* 0x000000440410723c */ /* 0x042ff0000000183c */
[C---:B--2---:R-:W-:Y:S08]  /*2880*/  HMMA.16816.F32 R56, R4.reuse, R72, R56 ;  /* 0x000000480438723c */ /* 0x044ff00000001838 */
[C---:B------:R-:W-:Y:S01]  /*2890*/  HMMA.16816.F32 R40, R4.reuse, R70, R64 ;  /* 0x000000460428723c */ /* 0x040fe20000001840 */
[----:B------:R-:W-:Y:S04]  /*28a0*/  LDSM.16.M88.4 R64, [R173] ;  /* 0x00000000ad40783b */ /* 0x000fe80000000200 */
[----:B------:R-:W-:Y:S03]  /*28b0*/  LDSM.16.M88.4 R68, [R174] ;  /* 0x00000000ae44783b */ /* 0x000fe60000000200 */
[C---:B------:R-:W-:Y:S01]  /*28c0*/  HMMA.16816.F32 R44, R4.reuse, R74, R32 ;  /* 0x0000004a042c723c */ /* 0x040fe20000001820 */
[----:B------:R-:W-:Y:S07]  /*28d0*/  LDSM.16.M88.4 R72, [R161+-0x2000] ;  /* 0xffe00000a148783b */ /* 0x000fee0000000200 */
[C---:B------:R-:W-:Y:S01]  /*28e0*/  HMMA.16816.F32 R52, R4.reuse, R80, R28 ;  /* 0x000000500434723c */ /* 0x040fe2000000181c */
[----:B------:R-:W1:Y:S07]  /*28f0*/  LDSM.16.M88.4 R28, [R160+0x3800] ;  /* 0x00380000a01c783b */ /* 0x000e6e0000000200 */
[C---:B------:R-:W-:Y:S01]  /*2900*/  HMMA.16816.F32 R60, R4.reuse, R82, R24 ;  /* 0x00000052043c723c */ /* 0x040fe20000001818 */
[----:B------:R-:W-:Y:S04]  /*2910*/  LDSM.16.M88.4 R24, [R176] ;  /* 0x00000000b018783b */ /* 0x000fe80000000200 */
[----:B------:R-:W-:Y:S03]  /*2920*/  LDSM.16.M88.4 R80, [R160+0x5800] ;  /* 0x00580000a050783b */ /* 0x000fe60000000200 */
[C---:B------:R-:W-:Y:S01]  /*2930*/  HMMA.16816.F32 R32, R4.reuse, R78, R8 ;  /* 0x0000004e0420723c */ /* 0x040fe20000001808 */
[----:B------:R-:W2:Y:S07]  /*2940*/  LDSM.16.M88.4 R8, [R168+0x4000] ;  /* 0x00400000a808783b */ /* 0x000eae0000000200 */
[----:B------:R-:W-:Y:S01]  /*2950*/  HMMA.16816.F32 R36, R4, R76, R20 ;  /* 0x0000004c0424723c */ /* 0x000fe20000001814 */
[----:B------:R-:W4:Y:S07]  /*2960*/  LDSM.16.M88.4 R76, [R175] ;  /* 0x00000000af4c783b */ /* 0x000f2e0000000200 */
[C---:B------:R-:W-:Y:S08]  /*2970*/  HMMA.16816.F32 R20, R12.reuse, R88, R16 ;  /* 0x000000580c14723c */ /* 0x040ff00000001810 */
[C---:B------:R-:W-:Y:S08]  /*2980*/  HMMA.16816.F32 R4, R12.reuse, R84, R56 ;  /* 0x000000540c04723c */ /* 0x040ff00000001838 */
[C---:B------:R-:W-:Y:S01]  /*2990*/  HMMA.16816.F32 R16, R12.reuse, R90, R40 ;  /* 0x0000005a0c10723c */ /* 0x040fe20000001828 */
[----:B------:R-:W-:Y:S07]  /*29a0*/  LDSM.16.M88.4 R88, [R162+0x5000] ;  /* 0x00500000a258783b */ /* 0x000fee0000000200 */
[C---:B------:R-:W-:Y:S01]  /*29b0*/  HMMA.16816.F32 R44, R12.reuse, R86, R44 ;  /* 0x000000560c2c723c */ /* 0x040fe2000000182c */
[----:B------:R-:W-:Y:S07]  /*29c0*/  LDSM.16.M88.4 R84, [R161+-0x800] ;  /* 0xfff80000a154783b */ /* 0x000fee0000000200 */
[C---:B---3--:R-:W-:Y:S08]  /*29d0*/  HMMA.16816.F32 R52, R12.reuse, R48, R52 ;  /* 0x000000300c34723c */ /* 0x048ff00000001834 */
[C---:B------:R-:W-:Y:S08]  /*29e0*/  HMMA.16816.F32 R48, R12.reuse, R50, R60 ;  /* 0x000000320c30723c */ /* 0x040ff0000000183c */
[C---:B-1----:R-:W-:Y:S08]  /*29f0*/  HMMA.16816.F32 R60, R12.reuse, R28, R36 ;  /* 0x0000001c0c3c723c */ /* 0x042ff00000001824 */
[----:B------:R-:W-:Y:S01]  /*2a00*/  HMMA.16816.F32 R56, R12, R30, R32 ;  /* 0x0000001e0c38723c */ /* 0x000fe20000001820 */
[----:B------:R-:W-:Y:S04]  /*2a10*/  LDSM.16.M88.4 R28, [R162+0x2000] ;  /* 0x00200000a21c783b */ /* 0x000fe80000000200 */
[----:B------:R-:W-:Y:S03]  /*2a20*/  LDSM.16.M88.4 R12, [R169+0x4000] ;  /* 0x00400000a90c783b */ /* 0x000fe60000000200 */
[C---:B--2---:R-:W-:Y:S08]  /*2a30*/  HMMA.16816.F32 R40, R8.reuse, R24, R20 ;  /* 0x000000180828723c */ /* 0x044ff00000001814 */
[C---:B------:R-:W-:Y:S01]  /*2a40*/  HMMA.16816.F32 R20, R8.reuse, R64, R4 ;  /* 0x000000400814723c */ /* 0x040fe20000001804 */
[----:B------:R-:W1:Y:S07]  /*2a50*/  LDSM.16.M88.4 R4, [R170+0x4000] ;  /* 0x00400000aa04783b */ /* 0x000e6e0000000200 */
[C---:B------:R-:W-:Y:S01]  /*2a60*/  HMMA.16816.F32 R36, R8.reuse, R26, R16 ;  /* 0x0000001a0824723c */ /* 0x040fe20000001810 */
[----:B------:R-:W2:Y:S07]  /*2a70*/  LDSM.16.M88.4 R24, [R162+0x2800] ;  /* 0x00280000a218783b */ /* 0x000eae0000000200 */
[C---:B------:R-:W-:Y:S01]  /*2a80*/  HMMA.16816.F32 R16, R8.reuse, R66, R44 ;  /* 0x000000420810723c */ /* 0x040fe2000000182c */
[----:B------:R-:W3:Y:S04]  /*2a90*/  LDSM.16.M88.4 R44, [R162+0x3000] ;  /* 0x00300000a22c783b */ /* 0x000ee80000000200 */
[----:B------:R-:W5:Y:S03]  /*2aa0*/  LDSM.16.M88.4 R64, [R162+0x3800] ;  /* 0x00380000a240783b */ /* 0x000f660000000200 */
[C---:B------:R-:W-:Y:S08]  /*2ab0*/  HMMA.16816.F32 R32, R8.reuse, R68, R52 ;  /* 0x000000440820723c */ /* 0x040ff00000001834 */
[C---:B------:R-:W-:Y:S01]  /*2ac0*/  HMMA.16816.F32 R48, R8.reuse, R70, R48 ;  /* 0x000000460830723c */ /* 0x040fe20000001830 */
[----:B------:R-:W-:Y:S07]  /*2ad0*/  LDSM.16.M88.4 R68, [R161+-0x1800] ;  /* 0xffe80000a144783b */ /* 0x000fee0000000200 */
[C---:B----4-:R-:W-:Y:S08]  /*2ae0*/  HMMA.16816.F32 R60, R8.reuse, R76, R60 ;  /* 0x0000004c083c723c */ /* 0x050ff0000000183c */
[----:B------:R-:W-:Y:S01]  /*2af0*/  HMMA.16816.F32 R8, R8, R78, R56 ;  /* 0x0000004e0808723c */ /* 0x000fe20000001838 */
[----:B------:R-:W4:Y:S04]  /*2b00*/  LDSM.16.M88.4 R76, [R161+-0x1000] ;  /* 0xfff00000a14c783b */ /* 0x000f280000000200 */
[----:B------:R-:W-:Y:S03]  /*2b10*/  LDSM.16.M88.4 R56, [R160+0x4000] ;  /* 0x00400000a038783b */ /* 0x000fe60000000200 */
[C---:B-1----:R-:W-:Y:S08]  /*2b20*/  HMMA.16816.F32 R52, R4.reuse, R28, R40 ;  /* 0x0000001c0434723c */ /* 0x042ff00000001828 */
[C---:B------:R-:W-:Y:S08]  /*2b30*/  HMMA.16816.F32 R40, R4.reuse, R30, R36 ;  /* 0x0000001e0428723c */ /* 0x040ff00000001824 */
[C---:B--2---:R-:W-:Y:S08]  /*2b40*/  HMMA.16816.F32 R36, R4.reuse, R24, R20 ;  /* 0x000000180424723c */ /* 0x044ff00000001814 */
[C---:B------:R-:W-:Y:S08]  /*2b50*/  HMMA.16816.F32 R24, R4.reuse, R26, R16 ;  /* 0x0000001a0418723c */ /* 0x040ff00000001810 */
[C---:B---3--:R-:W-:Y:S08]  /*2b60*/  HMMA.16816.F32 R20, R4.reuse, R44, R32 ;  /* 0x0000002c0414723c */ /* 0x048ff00000001820 */
[C---:B------:R-:W-:Y:S01]  /*2b70*/  HMMA.16816.F32 R16, R4.reuse, R46, R48 ;  /* 0x0000002e0410723c */ /* 0x040fe20000001830 */
[----:B------:R-:W-:Y:S07]  /*2b80*/  LDSM.16.M88.4 R48, [R172] ;  /* 0x00000000ac30783b */ /* 0x000fee0000000200 */
[C---:B-----5:R-:W-:Y:S01]  /*2b90*/  HMMA.16816.F32 R28, R4.reuse, R64, R60 ;  /* 0x00000040041c723c */ /* 0x060fe2000000183c */
[----:B------:R-:W-:Y:S07]  /*2ba0*/  LDSM.16.M88.4 R60, [R160+0x4800] ;  /* 0x00480000a03c783b */ /* 0x000fee0000000200 */
[----:B------:R-:W-:Y:S01]  /*2bb0*/  HMMA.16816.F32 R8, R4, R66, R8 ;  /* 0x000000420408723c */ /* 0x000fe20000001808 */
[----:B------:R-:W-:Y:S04]  /*2bc0*/  LDSM.16.M88.4 R4, [R167+0x8000] ;  /* 0x00800000a704783b */ /* 0x000fe80000000200 */
[----:B------:R-:W1:Y:S03]  /*2bd0*/  LDSM.16.M88.4 R64, [R160+0x5000] ;  /* 0x00500000a040783b */ /* 0x000e660000000200 */
[C---:B----4-:R-:W-:Y:S08]  /*2be0*/  HMMA.16816.F32 R20, R12.reuse, R76, R20 ;  /* 0x0000004c0c14723c */ /* 0x050ff00000001814 */
[C---:B------:R-:W-:Y:S08]  /*2bf0*/  HMMA.16816.F32 R32, R12.reuse, R70, R24 ;  /* 0x000000460c20723c */ /* 0x040ff00000001818 */
[C---:B------:R-:W-:Y:S01]  /*2c00*/  HMMA.16816.F32 R16, R12.reuse, R78, R16 ;  /* 0x0000004e0c10723c */ /* 0x040fe20000001810 */
[----:B------:R-:W-:Y:S07]  /*2c10*/  LDSM.16.M88.4 R76, [R162+0x4000] ;  /* 0x00400000a24c783b */ /* 0x000fee0000000200 */
[C---:B------:R-:W-:Y:S01]  /*2c20*/  HMMA.16816.F32 R44, R12.reuse, R72, R52 ;  /* 0x000000480c2c723c */ /* 0x040fe20000001834 */
[----:B------:R-:W-:Y:S07]  /*2c30*/  LDSM.16.M88.4 R52, [R177] ;  /* 0x00000000b134783b */ /* 0x000fee0000000200 */
[C---:B------:R-:W-:Y:S08]  /*2c40*/  HMMA.16816.F32 R40, R12.reuse, R74, R40 ;  /* 0x0000004a0c28723c */ /* 0x040ff00000001828 */
[C---:B------:R-:W-:Y:S08]  /*2c50*/  HMMA.16816.F32 R36, R12.reuse, R68, R36 ;  /* 0x000000440c24723c */ /* 0x040ff00000001824 */
[C---:B------:R-:W-:Y:S08]  /*2c60*/  HMMA.16816.F32 R24, R12.reuse, R84, R28 ;  /* 0x000000540c18723c */ /* 0x040ff0000000181c */
[----:B------:R-:W-:Y:S01]  /*2c70*/  HMMA.16816.F32 R8, R12, R86, R8 ;  /* 0x000000560c08723c */ /* 0x000fe20000001808 */
[----:B------:R-:W2:Y:S04]  /*2c80*/  LDSM.16.M88.4 R12, [R168+0x8000] ;  /* 0x00800000a80c783b */ /* 0x000ea80000000200 */
[----:B------:R-:W3:Y:S03]  /*2c90*/  LDSM.16.M88.4 R84, [R178] ;  /* 0x00000000b254783b */ /* 0x000ee60000000200 */
[C---:B-1----:R-:W-:Y:S08]  /*2ca0*/  HMMA.16816.F32 R28, R4.reuse, R64, R20 ;  /* 0x00000040041c723c */ /* 0x042ff00000001814 */
[C---:B------:R-:W-:Y:S08]  /*2cb0*/  HMMA.16816.F32 R20, R4.reuse, R66, R16 ;  /* 0x000000420414723c */ /* 0x040ff00000001810 */
[C---:B------:R-:W-:Y:S08]  /*2cc0*/  HMMA.16816.F32 R44, R4.reuse, R56, R44 ;  /* 0x00000038042c723c */ /* 0x040ff0000000182c */
[C---:B------:R-:W-:Y:S01]  /*2cd0*/  HMMA.16816.F32 R40, R4.reuse, R58, R40 ;  /* 0x0000003a0428723c */ /* 0x040fe20000001828 */
[----:B------:R-:W-:Y:S07]  /*2ce0*/  LDSM.16.M88.4 R56, [R161] ;  /* 0x00000000a138783b */ /* 0x000fee0000000200 */
[C---:B------:R-:W-:Y:S08]  /*2cf0*/  HMMA.16816.F32 R36, R4.reuse, R60, R36 ;  /* 0x0000003c0424723c */ /* 0x040ff00000001824 */
[C---:B------:R-:W-:Y:S08]  /*2d00*/  HMMA.16816.F32 R32, R4.reuse, R62, R32 ;  /* 0x0000003e0420723c */ /* 0x040ff00000001820 */
[C---:B------:R-:W-:Y:S08]  /*2d10*/  HMMA.16816.F32 R16, R4.reuse, R80, R24 ;  /* 0x000000500410723c */ /* 0x040ff00000001818 */
[----:B------:R-:W-:Y:S01]  /*2d20*/  HMMA.16816.F32 R4, R4, R82, R8 ;  /* 0x000000520404723c */ /* 0x000fe20000001808 */
[----:B------:R-:W1:Y:S04]  /*2d30*/  LDSM.16.M88.4 R8, [R170+0x8000] ;  /* 0x00800000aa08783b */ /* 0x000e680000000200 */
[----:B------:R-:W4:Y:S03]  /*2d40*/  LDSM.16.M88.4 R80, [R162+0x4800] ;  /* 0x00480000a250783b */ /* 0x000f260000000200 */
[C---:B--2---:R-:W-:Y:S01]  /*2d50*/  HMMA.16816.F32 R72, R12.reuse, R48, R44 ;  /* 0x000000300c48723c */ /* 0x044fe2000000182c */
[----:B------:R-:W-:Y:S07]  /*2d60*/  LDSM.16.M88.4 R44, [R161+0x1800] ;  /* 0x00180000a12c783b */ /* 0x000fee0000000200 */
[C---:B------:R-:W-:Y:S01]  /*2d70*/  HMMA.16816.F32 R68, R12.reuse, R50, R40 ;  /* 0x000000320c44723c */ /* 0x040fe20000001828 */
[----:B------:R-:W-:Y:S07]  /*2d80*/  LDSM.16.M88.4 R48, [R161+0x1000] ;  /* 0x00100000a130783b */ /* 0x000fee0000000200 */
[C---:B------:R-:W-:Y:S08]  /*2d90*/  HMMA.16816.F32 R64, R12.reuse, R52, R36 ;  /* 0x000000340c40723c */ /* 0x040ff00000001824 */
[C---:B------:R-:W-:Y:S01]  /*2da0*/  HMMA.16816.F32 R60, R12.reuse, R54, R32 ;  /* 0x000000360c3c723c */ /* 0x040fe20000001820 */
[----:B------:R-:W-:Y:S07]  /*2db0*/  LDSM.16.M88.4 R52, [R161+0x800] ;  /* 0x00080000a134783b */ /* 0x000fee0000000200 */
[C---:B---3--:R-:W-:Y:S08]  /*2dc0*/  HMMA.16816.F32 R24, R12.reuse, R84, R28 ;  /* 0x000000540c18723c */ /* 0x048ff0000000181c */
[C---:B------:R-:W-:Y:S08]  /*2dd0*/  HMMA.16816.F32 R20, R12.reuse, R86, R20 ;  /* 0x000000560c14723c */ /* 0x040ff00000001814 */
[C---:B------:R-:W-:Y:S08]  /*2de0*/  HMMA.16816.F32 R16, R12.reuse, R96, R16 ;  /* 0x000000600c10723c */ /* 0x040ff00000001810 */
[----:B------:R-:W-:Y:S01]  /*2df0*/  HMMA.16816.F32 R12, R12, R98, R4 ;  /* 0x000000620c0c723c */ /* 0x000fe20000001804 */
[----:B------:R-:W2:Y:S01]  /*2e00*/  LDSM.16.M88.4 R4, [R169+0x8000] ;  /* 0x00800000a904783b */ /* 0x000ea20000000200 */
[----:B------:R-:W-:-:S06]  /*2e10*/  DEPBAR.LE SB0, 0x0 ;  /* 0x000080000000791a */ /* 0x000fcc0000000000 */
[C---:B-1----:R-:W-:Y:S08]  /*2e20*/  HMMA.16816.F32 R40, R8.reuse, R76, R72 ;  /* 0x0000004c0828723c */ /* 0x042ff00000001848 */
        /* <DEDUP_REMOVED lines=18> */
[----:B------:R-:W-:Y:S01]  /*2f50*/  IMAD R2, R100, 0x40, R215 ;  /* 0x0000004064027824 */ /* 0x000fe200078e02d7 */
        /* <DEDUP_REMOVED lines=27> */
.L_x_4158:
        /* <DEDUP_REMOVED lines=21> */
.L_x_4159:
        /* <DEDUP_REMOVED lines=21> */
.L_x_4113:
[----:B------:R-:W-:Y:S05]  /*33b0*/  BSYNC B0 ;  /* 0x0000000000007941 */ /* 0x000fea0003800000 */
.L_x_4112:
        /* <DEDUP_REMOVED lines=14> */
.L_x_4160:
        /* <DEDUP_REMOVED lines=49> */
[----:B-1----:R-:W-:Y:S02]  /*37b0*/  FSEL R4, R42, -INF , P5 ;  /* 0xff8000002a047808 */ /* 0x002fe40002800000 */
[----:B------:R-:W-:Y:S02]  /*37c0*/  FSEL R5, R43, -INF , P2 ;  /* 0xff8000002b057808 */ /* 0x000fe40001000000 */
[----:B------:R-:W-:Y:S02]  /*37d0*/  ISETP.GT.AND P2, PT, R0, 0x9, PT ;  /* 0x000000090000780c */ /* 0x000fe40003f44270 */
[----:B------:R-:W-:Y:S02]  /*37e0*/  FSEL R6, R38, -INF , P0 ;  /* 0xff80000026067808 */ /* 0x000fe40000000000 */
[----:B------:R-:W-:Y:S02]  /*37f0*/  FMNMX.FTZ R3, R4, R5, !PT ;  /* 0x0000000504037209 */ /* 0x000fe40007810000 */
[----:B------:R-:W-:-:S02]  /*3800*/  FSEL R9, R39, -INF , P2 ;  /* 0xff80000027097808 */ /* 0x000fc40001000000 */
[----:B------:R-:W-:Y:S02]  /*3810*/  ISETP.GT.AND P2, PT, R0, 0x10, PT ;  /* 0x000000100000780c */ /* 0x000fe40003f44270 */
[----:B------:R-:W-:Y:S02]  /*3820*/  FMNMX.FTZ R3, R6, R3, !PT ;  /* 0x0000000306037209 */ /* 0x000fe40007810000 */
[----:B------:R-:W-:Y:S02]  /*3830*/  ISETP.GT.AND P0, PT, R0, 0x11, PT ;  /* 0x000000110000780c */ /* 0x000fe40003f04270 */
[----:B------:R-:W-:Y:S02]  /*3840*/  FSEL R13, R34, -INF , P2 ;  /* 0xff800000220d7808 */ /* 0x000fe40001000000 */
[----:B------:R-:W-:Y:S02]  /*3850*/  FMNMX.FTZ R3, R9, R3, !PT ;  /* 0x0000000309037209 */ /* 0x000fe40007810000 */
[----:B------:R-:W-:-:S02]  /*3860*/  FSEL R20, R35, -INF , P0 ;  /* 0xff80000023147808 */ /* 0x000fc40000000000 */
[C---:B------:R-:W-:Y:S02]  /*3870*/  ISETP.GT.AND P2, PT, R0.reuse, 0x18, PT ;  /* 0x000000180000780c */ /* 0x040fe40003f44270 */
[----:B------:R-:W-:Y:S02]  /*3880*/  FMNMX.FTZ R3, R13, R3, !PT ;  /* 0x000000030d037209 */ /* 0x000fe40007810000 */
        /* <DEDUP_REMOVED lines=9> */
[----:B------:R-:W-:-:S02]  /*3920*/  FMNMX.FTZ R2, R98, R2, !PT ;  /* 0x0000000262027209 */ /* 0x000fc40007810000 */
[----:B------:R-:W-:Y:S02]  /*3930*/  FSEL R81, R27, -INF , P0 ;  /* 0xff8000001b517808 */ /* 0x000fe40000000000 */
[C---:B------:R-:W-:Y:S02]  /*3940*/  ISETP.GT.AND P2, PT, R0.reuse, 0x28, PT ;  /* 0x000000280000780c */ /* 0x040fe40003f44270 */
        /* <DEDUP_REMOVED lines=24> */
[----:B------:R-:W1:Y:S02]  /*3ad0*/  SHFL.BFLY PT, R3, R0, 0x2, 0x1f ;  /* 0x0c401f0000037f89 */ /* 0x000e6400000e0000 */
[----:B------:R-:W-:-:S05]  /*3ae0*/  FMNMX.FTZ R2, R127, R2, !PT ;  /* 0x000000027f027209 */ /* 0x000fca0007810000 */
[----:B------:R-:W2:Y:S01]  /*3af0*/  SHFL.BFLY PT, R12, R2, 0x2, 0x1f ;  /* 0x0c401f00020c7f89 */ /* 0x000ea200000e0000 */
[----:B-1----:R-:W-:-:S05]  /*3b00*/  FMNMX.FTZ R0, R3, R0, !PT ;  /* 0x0000000003007209 */ /* 0x002fca0007810000 */
[----:B------:R-:W1:Y:S01]  /*3b10*/  SHFL.BFLY PT, R125, R0, 0x1, 0x1f ;  /* 0x0c201f00007d7f89 */ /* 0x000e6200000e0000 */
[----:B--2---:R-:W-:-:S05]  /*3b20*/  FMNMX.FTZ R12, R2, R12, !PT ;  /* 0x0000000c020c7209 */ /* 0x004fca0007810000 */
[----:B------:R2:W3:Y:S01]  /*3b30*/  SHFL.BFLY PT, R3, R12, 0x1, 0x1f ;  /* 0x0c201f000c037f89 */ /* 0x0004e200000e0000 */
[----:B-1----:R-:W-:-:S05]  /*3b40*/  FMNMX.FTZ R125, R0, R125, !PT ;  /* 0x0000007d007d7209 */ /* 0x002fca0007810000 */
.L_x_4161:
[C---:B------:R-:W-:Y:S01]  /*3b50*/  FMUL.FTZ R2, R125.reuse, c[0x0][0x2d0] ;  /* 0x0000b4007d027a20 */ /* 0x040fe20000410000 */
[----:B------:R-:W-:Y:S01]  /*3b60*/  FSETP.NEU.FTZ.AND P0, PT, R125, -INF , PT ;  /* 0xff8000007d00780b */ /* 0x000fe20003f1d000 */
[----:B------:R-:W-:Y:S01]  /*3b70*/  WARPSYNC 0xffffffff ;  /* 0xffffffff00007948 */ /* 0x000fe20003800000 */
[----:B--23--:R-:W-:Y:S01]  /*3b80*/  FMNMX.FTZ R12, R3, R12, !PT ;  /* 0x0000000c030c7209 */ /* 0x00cfe20007810000 */
        /* <DEDUP_REMOVED lines=14> */
[----:B------:R-:W-:Y:S01]  /*3c70*/  LDSM.16.MT88.4 R68, [R163+0x4000] ;  /* 0x00400000a344783b */ /* 0x000fe20000004200 */
[----:B------:R1:W3:Y:S01]  /*3c80*/  MUFU.EX2 R198, R0 ;  /* 0x0000000000c67308 */ /* 0x0002e20000000800 */
[----:B--2---:R-:W-:-:S07]  /*3c90*/  FFMA.FTZ R3, R11, c[0x0][0x2d0], -R2 ;  /* 0x0000b4000b037a23 */ /* 0x004fce0000010802 */
[----:B------:R-:W2:Y:S01]  /*3ca0*/  MUFU.EX2 R206, R3 ;  /* 0x0000000300ce7308 */ /* 0x000ea20000000800 */
[----:B-1----:R-:W-:Y:S01]  /*3cb0*/  FMUL.FTZ R0, R12, c[0x0][0x2d0] ;  /* 0x0000b4000c007a20 */ /* 0x002fe20000410000 */
[----:B---3--:R-:W-:-:S04]  /*3cc0*/  F2FP.PACK_AB R8, R198, R204 ;  /* 0x000000ccc608723e */ /* 0x008fc800000000ff */
[----:B------:R-:W-:Y:S02]  /*3cd0*/  FSEL R0, R0, RZ, P0 ;  /* 0x000000ff00007208 */ /* 0x000fe40000000000 */
[----:B--2---:R-:W-:-:S03]  /*3ce0*/  F2FP.PACK_AB R10, R206, R199 ;  /* 0x000000c7ce0a723e */ /* 0x004fc600000000ff */
[----:B------:R-:W-:-:S04]  /*3cf0*/  FFMA.FTZ R3, R4, c[0x0][0x2d0], -R0 ;  /* 0x0000b40004037a23 */ /* 0x000fc80000010800 */
[----:B------:R1:W-:Y:S02]  /*3d00*/  MUFU.EX2 R205, R3 ;  /* 0x0000000300cd7308 */ /* 0x0003e40000000800 */
[----:B-1----:R-:W-:-:S06]  /*3d10*/  FFMA.FTZ R3, R5, c[0x0][0x2d0], -R0 ;  /* 0x0000b40005037a23 */ /* 0x002fcc0000010800 */
[----:B------:R1:W2:Y:S02]  /*3d20*/  MUFU.EX2 R200, R3 ;  /* 0x0000000300c87308 */ /* 0x0002a40000000800 */
[--C-:B-1----:R-:W-:Y:S02]  /*3d30*/  FFMA.FTZ R3, R6, c[0x0][0x2d0], -R0.reuse ;  /* 0x0000b40006037a23 */ /* 0x102fe40000010800 */
[----:B------:R-:W1:Y:S04]  /*3d40*/  LDSM.16.MT88.4 R4, [R164] ;  /* 0x00000000a404783b */ /* 0x000e680000004200 */
[----:B------:R3:W-:Y:S02]  /*3d50*/  MUFU.EX2 R203, R3 ;  /* 0x0000000300cb7308 */ /* 0x0007e40000000800 */
[----:B---3--:R-:W-:Y:S01]  /*3d60*/  FFMA.FTZ R3, R9, c[0x0][0x2d0], -R0 ;  /* 0x0000b40009037a23 */ /* 0x008fe20000010800 */
[----:B--2---:R-:W-:-:S05]  /*3d70*/  F2FP.PACK_AB R9, R200, R205 ;  /* 0x000000cdc809723e */ /* 0x004fca00000000ff */
        /* <DEDUP_REMOVED lines=19> */
[----:B-1----:R-:W-:-:S06]  /*3eb0*/  FFMA.FTZ R3, R20, c[0x0][0x2d0], -R0 ;  /* 0x0000b40014037a23 */ /* 0x002fcc0000010800 */
[----:B------:R1:W2:Y:S02]  /*3ec0*/  MUFU.EX2 R231, R3 ;  /* 0x0000000300e77308 */ /* 0x0002a40000000800 */
[--C-:B-1----:R-:W-:Y:S01]  /*3ed0*/  FFMA.FTZ R3, R24, c[0x0][0x2d0], -R0.reuse ;  /* 0x0000b40018037a23 */ /* 0x102fe20000010800 */
[----:B--2---:R-:W-:Y:S01]  /*3ee0*/  F2FP.PACK_AB R5, R231, R213 ;  /* 0x000000d5e705723e */ /* 0x004fe200000000ff */
[----:B------:R-:W1:Y:S04]  /*3ef0*/  LDSM.16.MT88.4 R24, [R165] ;  /* 0x00000000a518783b */ /* 0x000e680000004200 */
[----:B------:R2:W-:Y:S02]  /*3f00*/  MUFU.EX2 R209, R3 ;  /* 0x0000000300d17308 */ /* 0x0005e40000000800 */
[----:B--2---:R-:W-:-:S02]  /*3f10*/  FFMA.FTZ R3, R23, c[0x0][0x2d0], -R0 ;  /* 0x0000b40017037a23 */ /* 0x004fc40000010800 */
[C---:B------:R-:W-:Y:S04]  /*3f20*/  HMMA.16816.F32 R20, R8.reuse, R32, RZ ;  /* 0x000000200814723c */ /* 0x040fe800000018ff */
[----:B------:R-:W2:Y:S02]  /*3f30*/  MUFU.EX2 R230, R3 ;  /* 0x0000000300e67308 */ /* 0x000ea40000000800 */
[----:B--2---:R-:W-:Y:S01]  /*3f40*/  F2FP.PACK_AB R7, R230, R209 ;  /* 0x000000d1e607723e */ /* 0x004fe200000000ff */
[--C-:B------:R-:W-:Y:S01]  /*3f50*/  FFMA.FTZ R3, R99, c[0x0][0x2d0], -R2.reuse ;  /* 0x0000b40063037a23 */ /* 0x100fe20000010802 */
[----:B-1----:R-:W-:Y:S04]  /*3f60*/  HMMA.16816.F32 R32, R8, R26, RZ ;  /* 0x0000001a0820723c */ /* 0x002fe800000018ff */
[----:B------:R1:W-:Y:S04]  /*3f70*/  MUFU.EX2 R191, R3 ;  /* 0x0000000300bf7308 */ /* 0x0003e80000000800 */
[C---:B------:R-:W-:Y:S01]  /*3f80*/  HMMA.16816.F32 R140, R4.reuse, R44, R36 ;  /* 0x0000002c048c723c */ /* 0x040fe20000001824 */
[----:B------:R-:W2:Y:S07]  /*3f90*/  LDSM.16.MT88.4 R36, [R164+0x2800] ;  /* 0x00280000a424783b */ /* 0x000eae0000004200 */
[----:B------:R-:W-:Y:S01]  /*3fa0*/  HMMA.16816.F32 R128, R4, R48, R56 ;  /* 0x000000300480723c */ /* 0x000fe20000001838 */
[----:B------:R-:W3:Y:S01]  /*3fb0*/  LDSM.16.MT88.4 R56, [R165+0x2000] ;  /* 0x00200000a538783b */ /* 0x000ee20000004200 */
[----:B-1----:R-:W-:-:S04]  /*3fc0*/  FFMA.FTZ R3, R98, c[0x0][0x2d0], -R2 ;  /* 0x0000b40062037a23 */ /* 0x002fc80000010802 */
[----:B------:R1:W-:Y:S02]  /*3fd0*/  MUFU.EX2 R193, R3 ;  /* 0x0000000300c17308 */ /* 0x0003e40000000800 */
[C---:B------:R-:W-:Y:S01]  /*3fe0*/  HMMA.16816.F32 R100, R4.reuse, R50, R52 ;  /* 0x000000320464723c */ /* 0x040fe20000001834 */
[----:B------:R-:W4:Y:S04]  /*3ff0*/  LDSM.16.MT88.4 R52, [R165+0x800] ;  /* 0x00080000a534783b */ /* 0x000f280000004200 */
[----:B------:R-:W-:Y:S03]  /*4000*/  LDSM.16.MT88.4 R48, [R166+0x2000] ;  /* 0x00200000a630783b */ /* 0x000fe60000004200 */
[----:B------:R-:W-:Y:S01]  /*4010*/  HMMA.16816.F32 R132, R4, R42, R16 ;  /* 0x0000002a0484723c */ /* 0x000fe20000001810 */
[----:B-1----:R-:W-:-:S07]  /*4020*/  FFMA.FTZ R3, R97, c[0x0][0x2d0], -R2 ;  /* 0x0000b40061037a23 */ /* 0x002fce0000010802 */
[----:B------:R-:W-:Y:S01]  /*4030*/  HMMA.16816.F32 R16, R8, R66, RZ ;  /* 0x000000420810723c */ /* 0x000fe200000018ff */
[----:B------:R1:W-:Y:S07]  /*4040*/  MUFU.EX2 R194, R3 ;  /* 0x0000000300c27308 */ /* 0x0003ee0000000800 */
[C---:B------:R-:W-:Y:S01]  /*4050*/  HMMA.16816.F32 R136, R4.reuse, R40, R20 ;  /* 0x000000280488723c */ /* 0x040fe20000001814 */
[----:B------:R-:W-:Y:S07]  /*4060*/  LDSM.16.MT88.4 R40, [R163+0x2800] ;  /* 0x00280000a328783b */ /* 0x000fee0000004200 */
[----:B------:R-:W-:Y:S01]  /*4070*/  HMMA.16816.F32 R108, R4, R46, R28 ;  /* 0x0000002e046c723c */ /* 0x000fe2000000181c */
[----:B-1----:R-:W-:-:S04]  /*4080*/  FFMA.FTZ R3, R96, c[0x0][0x2d0], -R2 ;  /* 0x0000b40060037a23 */ /* 0x002fc80000010802 */
[----:B------:R1:W-:Y:S03]  /*4090*/  MUFU.EX2 R195, R3 ;  /* 0x0000000300c37308 */ /* 0x0003e60000000800 */
[C---:B------:R-:W-:Y:S01]  /*40a0*/  HMMA.16816.F32 R20, R8.reuse, R64, RZ ;  /* 0x000000400814723c */ /* 0x040fe200000018ff */
[----:B------:R-:W5:Y:S07]  /*40b0*/  LDSM.16.MT88.4 R64, [R165+0x2800] ;  /* 0x00280000a540783b */ /* 0x000f6e0000004200 */
[----:B------:R-:W-:Y:S01]  /*40c0*/  HMMA.16816.F32 R44, R8, R24, RZ ;  /* 0x00000018082c723c */ /* 0x000fe200000018ff */
[----:B-1----:R-:W-:-:S07]  /*40d0*/  FFMA.FTZ R3, R83, c[0x0][0x2d0], -R0 ;  /* 0x0000b40053037a23 */ /* 0x002fce0000010800 */
[----:B--2---:R-:W-:Y:S01]  /*40e0*/  HMMA.16816.F32 R104, R4, R38, R16 ;  /* 0x000000260468723c */ /* 0x004fe20000001810 */
[----:B------:R1:W-:Y:S07]  /*40f0*/  MUFU.EX2 R188, R3 ;  /* 0x0000000300bc7308 */ /* 0x0003ee0000000800 */
[----:B---3--:R-:W-:Y:S08]  /*4100*/  HMMA.16816.F32 R16, R8, R56, RZ ;  /* 0x000000380810723c */ /* 0x008ff000000018ff */
[----:B----4-:R-:W-:Y:S01]  /*4110*/  HMMA.16816.F32 R116, R4, R52, R44 ;  /* 0x000000340474723c */ /* 0x010fe2000000182c */
[----:B-1----:R-:W-:-:S04]  /*4120*/  FFMA.FTZ R3, R81, c[0x0][0x2d0], -R0 ;  /* 0x0000b40051037a23 */ /* 0x002fc80000010800 */
[----:B------:R1:W-:Y:S03]  /*4130*/  MUFU.EX2 R189, R3 ;  /* 0x0000000300bd7308 */ /* 0x0003e60000000800 */
[----:B------:R-:W-:Y:S01]  /*4140*/  HMMA.16816.F32 R148, R4, R36, R20 ;  /* 0x000000240494723c */ /* 0x000fe20000001814 */
[----:B------:R-:W2:Y:S07]  /*4150*/  LDSM.16.MT88.4 R36, [R163+0x4800] ;  /* 0x00480000a324783b */ /* 0x000eae0000004200 */
[----:B------:R-:W-:Y:S01]  /*4160*/  HMMA.16816.F32 R28, R8, R60, RZ ;  /* 0x0000003c081c723c */ /* 0x000fe200000018ff */
[----:B-1----:R-:W-:-:S07]  /*4170*/  FFMA.FTZ R3, R82, c[0x0][0x2d0], -R0 ;  /* 0x0000b40052037a23 */ /* 0x002fce0000010800 */
[C---:B------:R-:W-:Y:S01]  /*4180*/  HMMA.16816.F32 R52, R4.reuse, R54, R32 ;  /* 0x000000360434723c */ /* 0x040fe20000001820 */
[----:B------:R-:W1:Y:S01]  /*4190*/  LDSM.16.MT88.4 R32, [R164+0x4000] ;  /* 0x00400000a420783b */ /* 0x000e620000004200 */
[----:B------:R3:W-:Y:S06]  /*41a0*/  MUFU.EX2 R190, R3 ;  /* 0x0000000300be7308 */ /* 0x0007ec0000000800 */
[----:B-----5:R-:W-:Y:S08]  /*41b0*/  HMMA.16816.F32 R84, R4, R64, R16 ;  /* 0x000000400454723c */ /* 0x020ff00000001810 */
[----:B------:R-:W-:Y:S01]  /*41c0*/  HMMA.16816.F32 R16, R8, R68, RZ ;  /* 0x000000440810723c */ /* 0x000fe200000018ff */
[----:B---3--:R-:W-:-:S04]  /*41d0*/  FFMA.FTZ R3, R80, c[0x0][0x2d0], -R0 ;  /* 0x0000b40050037a23 */ /* 0x008fc80000010800 */
[----:B------:R3:W-:Y:S03]  /*41e0*/  MUFU.EX2 R192, R3 ;  /* 0x0000000300c07308 */ /* 0x0007e60000000800 */
[----:B------:R-:W-:Y:S01]  /*41f0*/  HMMA.16816.F32 R24, R8, R62, RZ ;  /* 0x0000003e0818723c */ /* 0x000fe200000018ff */
[----:B------:R-:W4:Y:S07]  /*4200*/  LDSM.16.MT88.4 R60, [R166+0x2800] ;  /* 0x00280000a63c783b */ /* 0x000f2e0000004200 */
[----:B------:R-:W-:Y:S01]  /*4210*/  HMMA.16816.F32 R120, R4, R40, R28 ;  /* 0x000000280478723c */ /* 0x000fe2000000181c */
[----:B------:R-:W5:Y:S01]  /*4220*/  LDSM.16.MT88.4 R28, [R164+0x4800] ;  /* 0x00480000a41c783b */ /* 0x000f620000004200 */
[----:B---3--:R-:W-:-:S06]  /*4230*/  FFMA.FTZ R3, R187, c[0x0][0x2d0], -R2 ;  /* 0x0000b400bb037a23 */ /* 0x008fcc0000010802 */
[C---:B------:R-:W-:Y:S01]  /*4240*/  HMMA.16816.F32 R20, R8.reuse, R50, RZ ;  /* 0x000000320814723c */ /* 0x040fe200000018ff */
[----:B------:R-:W-:Y:S01]  /*4250*/  IADD3 R187, R197, -0x2, RZ ;  /* 0xfffffffec5bb7810 */ /* 0x000fe20007ffe0ff */
[----:B------:R3:W-:Y:S06]  /*4260*/  MUFU.EX2 R14, R3 ;  /* 0x00000003000e7308 */ /* 0x0007ec0000000800 */
[----:B------:R-:W-:Y:S08]  /*4270*/  HMMA.16816.F32 R44, R8, R48, RZ ;  /* 0x00000030082c723c */ /* 0x000ff000000018ff */
[----:B--2---:R-:W-:Y:S01]  /*4280*/  HMMA.16816.F32 R72, R4, R36, R16 ;  /* 0x000000240448723c */ /* 0x004fe20000001810 */
[----:B---3--:R-:W-:-:S04]  /*4290*/  FFMA.FTZ R3, R183, c[0x0][0x2d0], -R2 ;  /* 0x0000b400b7037a23 */ /* 0x008fc80000010802 */
[----:B------:R2:W3:Y:S03]  /*42a0*/  MUFU.EX2 R202, R3 ;  /* 0x0000000300ca7308 */ /* 0x0004e60000000800 */
[----:B-1----:R-:W-:Y:S08]  /*42b0*/  HMMA.16816.F32 R16, R8, R34, RZ ;  /* 0x000000220810723c */ /* 0x002ff000000018ff */
[----:B------:R-:W-:Y:S01]  /*42c0*/  HMMA.16816.F32 R112, R4, R42, R24 ;  /* 0x0000002a0470723c */ /* 0x000fe20000001818 */
[----:B--2---:R-:W-:-:S07]  /*42d0*/  FFMA.FTZ R3, R159, c[0x0][0x2d0], -R2 ;  /* 0x0000b4009f037a23 */ /* 0x004fce0000010802 */
[----:B------:R-:W-:Y:S01]  /*42e0*/  HMMA.16816.F32 R24, R8, R58, RZ ;  /* 0x0000003a0818723c */ /* 0x000fe200000018ff */
[----:B------:R-:W-:Y:S01]  /*42f0*/  FFMA.FTZ R2, R158, c[0x0][0x2d0], -R2 ;  /* 0x0000b4009e027a23 */ /* 0x000fe20000010802 */
[----:B---3--:R-:W-:Y:S01]  /*4300*/  F2FP.PACK_AB R96, R202, R14 ;  /* 0x0000000eca60723e */ /* 0x008fe200000000ff */
[----:B------:R1:W-:Y:S05]  /*4310*/  MUFU.EX2 R124, R3 ;  /* 0x00000003007c7308 */ /* 0x0003ea0000000800 */
[C---:B----4-:R-:W-:Y:S03]  /*4320*/  HMMA.16816.F32 R88, R4.reuse, R62, R20 ;  /* 0x0000003e0458723c */ /* 0x050fe60000001814 */
[----:B------:R2:W3:Y:S05]  /*4330*/  MUFU.EX2 R15, R2 ;  /* 0x00000002000f7308 */ /* 0x0004ea0000000800 */
[----:B------:R-:W-:Y:S01]  /*4340*/  HMMA.16816.F32 R92, R4, R60, R44 ;  /* 0x0000003c045c723c */ /* 0x000fe2000000182c */
[----:B-1----:R-:W-:-:S07]  /*4350*/  FADD.FTZ R3, R204, R198 ;  /* 0x000000c6cc037221 */ /* 0x002fce0000010000 */
[----:B------:R-:W-:Y:S01]  /*4360*/  HMMA.16816.F32 R20, R8, R32, RZ ;  /* 0x000000200814723c */ /* 0x000fe200000018ff */
[----:B------:R-:W1:Y:S01]  /*4370*/  LDSM.16.MT88.4 R32, [R166+0x4000] ;  /* 0x00400000a620783b */ /* 0x000e620000004200 */
[----:B--2---:R-:W-:Y:S01]  /*4380*/  FFMA.FTZ R2, R157, c[0x0][0x2d0], -R0 ;  /* 0x0000b4009d027a23 */ /* 0x004fe20000010800 */
[----:B---3--:R-:W-:-:S05]  /*4390*/  F2FP.PACK_AB R98, R15, R124 ;  /* 0x0000007c0f62723e */ /* 0x008fca00000000ff */
[C---:B-----5:R-:W-:Y:S01]  /*43a0*/  HMMA.16816.F32 R44, R4.reuse, R30, R16 ;  /* 0x0000001e042c723c */ /* 0x060fe20000001810 */
        /* <DEDUP_REMOVED lines=17> */
[----:B------:R-:W-:Y:S02]  /*44c0*/  F2FP.PACK_AB R6, R195, R194 ;  /* 0x000000c2c306723e */ /* 0x000fe400000000ff */
        /* <DEDUP_REMOVED lines=122> */
[----:B------:R-:W-:Y:S03]  /*4c70*/  @!UPT UIADD3 URZ, URZ, URZ, URZ ;  /* 0x0000003f3f3ff290 */ /* 0x000fe6000fffe03f */
[----:B------:R-:W-:Y:S11]  /*4c80*/  @!P0 BRA `(.L_x_4118) ;  /* 0x000032d000008947 */ /* 0x000ff60003800000 */
[----:B------:R-:W-:Y:S02]  /*4c90*/  MOV R127, R12 ;  /* 0x0000000c007f7202 */ /* 0x000fe40000000f00 */
[----:B------:R-:W-:-:S07]  /*4ca0*/  MOV R126, R125 ;  /* 0x0000007d007e7202 */ /* 0x000fce0000000f00 */
.L_x_4129:
        /* <DEDUP_REMOVED lines=40> */
.L_x_4162:
        /* <DEDUP_REMOVED lines=21> */
.L_x_4163:
        /* <DEDUP_REMOVED lines=21> */
.L_x_4120:
[----:B------:R-:W-:Y:S05]  /*51d0*/  BSYNC B0 ;  /* 0x0000000000007941 */ /* 0x000fea0003800000 */
.L_x_4119:
        /* <DEDUP_REMOVED lines=156> */
[----:B------:R-:W-:Y:S01]  /*5ba0*/  IMAD R0, R187, 0x40, R215 ;  /* 0x00000040bb007824 */ /* 0x000fe200078e02d7 */
[----:B------:R-:W-:Y:S01]  /*5bb0*/  SHF.R.S32.HI R188, RZ, 0x1f, R208 ;  /* 0x0000001fffbc7819 */ /* 0x000fe200000114d0 */
[----:B------:R-:W-:Y:S01]  /*5bc0*/  IMAD.MOV.U32 R185, RZ, RZ, RZ ;  /* 0x000000ffffb97224 */ /* 0x000fe200078e00ff */
[C---:B------:R-:W-:Y:S01]  /*5bd0*/  SHF.L.U64.HI R141, R207.reuse, 0x1, R183 ;  /* 0x00000001cf8d7819 */ /* 0x040fe200000102b7 */
[----:B------:R-:W-:Y:S01]  /*5be0*/  IMAD.SHL.U32 R144, R207, 0x2, RZ ;  /* 0x00000002cf907824 */ /* 0x000fe200078e00ff */
[----:B------:R-:W-:Y:S01]  /*5bf0*/  IADD3 R0, R0, -0x40, R2 ;  /* 0xffffffc000007810 */ /* 0x000fe20007ffe002 */
[----:B------:R-:W-:Y:S01]  /*5c00*/  IMAD.SHL.U32 R143, R208, 0x2, RZ ;  /* 0x00000002d08f7824 */ /* 0x000fe200078e00ff */
[----:B------:R-:W-:Y:S01]  /*5c10*/  SHF.R.S32.HI R183, RZ, 0x1f, R196 ;  /* 0x0000001fffb77819 */ /* 0x000fe200000114c4 */
[----:B------:R-:W-:Y:S01]  /*5c20*/  IMAD.SHL.U32 R142, R196, 0x2, RZ ;  /* 0x00000002c48e7824 */ /* 0x000fe200078e00ff */
        /* <DEDUP_REMOVED lines=27> */
.L_x_4164:
        /* <DEDUP_REMOVED lines=21> */
.L_x_4165:
        /* <DEDUP_REMOVED lines=21> */
.L_x_4124:
[----:B------:R-:W-:Y:S05]  /*6080*/  BSYNC B0 ;  /* 0x0000000000007941 */ /* 0x000fea0003800000 */
.L_x_4123:
        /* <DEDUP_REMOVED lines=12> */
.L_x_4166:
[----:B--2---:R-:W-:Y:S05]  /*6150*/  IMAD.IADD R0, R125, 0x1, R0 ;  /* 0x000000017d007824 */ /* 0x004fea00078e0200 */
[C---:B------:R-:W-:Y:S02]  /*6160*/  ISETP.GT.AND P6, PT, R0.reuse, RZ, PT ;  /* 0x000000ff0000720c */ /* 0x040fe40003fc4270 */
[C---:B------:R-:W-:Y:S02]  /*6170*/  ISETP.GT.AND P5, PT, R0.reuse, 0x1, PT ;  /* 0x000000010000780c */ /* 0x040fe40003fa4270 */
[C---:B------:R-:W-:Y:S02]  /*6180*/  ISETP.GT.AND P2, PT, R0.reuse, 0x8, PT ;  /* 0x000000080000780c */ /* 0x040fe40003f44270 */
        /* <DEDUP_REMOVED lines=41> */
[----:B------:R-:W-:Y:S02]  /*6420*/  ISETP.GT.AND P0, PT, R0, 0x1, PT ;  /* 0x000000010000780c */ /* 0x000fe40003f04270 */
[----:B------:R-:W-:Y:S02]  /*6430*/  FSEL R6, R6, -INF , P2 ;  /* 0xff80000006067808 */ /* 0x000fe40001000000 */
[----:B------:R-:W-:Y:S02]  /*6440*/  FSEL R7, R7, -INF , P0 ;  /* 0xff80000007077808 */ /* 0x000fe40000000000 */
[----:B------:R-:W-:Y:S02]  /*6450*/  ISETP.GT.AND P2, PT, R0, 0x8, PT ;  /* 0x000000080000780c */ /* 0x000fe40003f44270 */
[----:B-1----:R-:W-:Y:S02]  /*6460*/  FMNMX.FTZ R124, R6, R127, !PT ;  /* 0x0000007f067c7209 */ /* 0x002fe40007810000 */
[----:B------:R-:W-:Y:S02]  /*6470*/  ISETP.GT.AND P0, PT, R0, 0x9, PT ;  /* 0x000000090000780c */ /* 0x000fe40003f04270 */
[----:B------:R-:W-:Y:S02]  /*6480*/  FSEL R10, R10, -INF , P2 ;  /* 0xff8000000a0a7808 */ /* 0x000fe40001000000 */
[----:B------:R-:W-:Y:S02]  /*6490*/  FMNMX.FTZ R124, R7, R124, !PT ;  /* 0x0000007c077c7209 */ /* 0x000fe40007810000 */
[----:B------:R-:W-:Y:S02]  /*64a0*/  FSEL R11, R11, -INF , P0 ;  /* 0xff8000000b0b7808 */ /* 0x000fe40000000000 */
[----:B------:R-:W-:Y:S02]  /*64b0*/  ISETP.GT.AND P2, PT, R0, 0x10, PT ;  /* 0x000000100000780c */ /* 0x000fe40003f44270 */
[----:B------:R-:W-:Y:S02]  /*64c0*/  FMNMX.FTZ R124, R10, R124, !PT ;  /* 0x0000007c0a7c7209 */ /* 0x000fe40007810000 */
        /* <DEDUP_REMOVED lines=10> */
[C---:B------:R-:W-:Y:S02]  /*6570*/  ISETP.GT.AND P2, PT, R0.reuse, 0x20, PT ;  /* 0x000000200000780c */ /* 0x040fe40003f44270 */
[----:B------:R-:W-:Y:S02]  /*6580*/  FMNMX.FTZ R124, R147, R124, !PT ;  /* 0x0000007c937c7209 */ /* 0x000fe40007810000 */
[----:B------:R-:W-:Y:S02]  /*6590*/  FMNMX.FTZ R2, R183, R2, !PT ;  /* 0x00000002b7027209 */ /* 0x000fe40007810000 */
[----:B------:R-:W-:Y:S02]  /*65a0*/  ISETP.GT.AND P0, PT, R0, 0x21, PT ;  /* 0x000000210000780c */ /* 0x000fe40003f04270 */
[----:B------:R-:W-:Y:S02]  /*65b0*/  FSEL R153, R22, -INF , P2 ;  /* 0xff80000016997808 */ /* 0x000fe40001000000 */
[----:B------:R-:W-:Y:S02]  /*65c0*/  FMNMX.FTZ R124, R148, R124, !PT ;  /* 0x0000007c947c7209 */ /* 0x000fe40007810000 */
[----:B------:R-:W-:Y:S02]  /*65d0*/  FMNMX.FTZ R2, R159, R2, !PT ;  /* 0x000000029f027209 */ /* 0x000fe40007810000 */
[----:B------:R-:W-:Y:S02]  /*65e0*/  FSEL R154, R23, -INF , P0 ;  /* 0xff800000179a7808 */ /* 0x000fe40000000000 */
[----:B------:R-:W-:Y:S02]  /*65f0*/  ISETP.GT.AND P2, PT, R0, 0x28, PT ;  /* 0x000000280000780c */ /* 0x000fe40003f44270 */
[----:B------:R-:W-:Y:S02]  /*6600*/  FMNMX.FTZ R124, R153, R124, !PT ;  /* 0x0000007c997c7209 */ /* 0x000fe40007810000 */
[----:B------:R-:W-:Y:S02]  /*6610*/  FMNMX.FTZ R2, R158, R2, !PT ;  /* 0x000000029e027209 */ /* 0x000fe40007810000 */
[----:B------:R-:W-:Y:S02]  /*6620*/  ISETP.GT.AND P0, PT, R0, 0x29, PT ;  /* 0x000000290000780c */ /* 0x000fe40003f04270 */
[----:B------:R-:W-:Y:S02]  /*6630*/  FSEL R155, R26, -INF , P2 ;  /* 0xff8000001a9b7808 */ /* 0x000fe40001000000 */
[----:B------:R-:W-:Y:S02]  /*6640*/  FMNMX.FTZ R124, R154, R124, !PT ;  /* 0x0000007c9a7c7209 */ /* 0x000fe40007810000 */
        /* <DEDUP_REMOVED lines=27> */
.L_x_4167:
[C---:B------:R-:W-:Y:S01]  /*6800*/  FSETP.NEU.FTZ.AND P0, PT, R125.reuse, -INF , PT ;  /* 0xff8000007d00780b */ /* 0x040fe20003f1d000 */
[C---:B------:R-:W-:Y:S01]  /*6810*/  FMUL.FTZ R144, R125.reuse, c[0x0][0x2d0] ;  /* 0x0000b4007d907a20 */ /* 0x040fe20000410000 */
[----:B---3--:R-:W-:Y:S01]  /*6820*/  FMNMX.FTZ R3, R0, R124, !PT ;  /* 0x0000007c00037209 */ /* 0x008fe20007810000 */
[----:B------:R-:W-:Y:S01]  /*6830*/  WARPSYNC 0xffffffff ;  /* 0xffffffff00007948 */ /* 0x000fe20003800000 */
[----:B------:R-:W-:Y:S01]  /*6840*/  FSEL R2, R125, RZ, P0 ;  /* 0x000000ff7d027208 */ /* 0x000fe20000000000 */
[----:B------:R-:W1:Y:S01]  /*6850*/  LDSM.16.MT88.4 R140, [R163] ;  /* 0x00000000a38c783b */ /* 0x000e620000004200 */
[----:B------:R-:W-:Y:S01]  /*6860*/  FSEL R144, R144, RZ, P0 ;  /* 0x000000ff90907208 */ /* 0x000fe20000000000 */
[C---:B--2---:R-:W-:Y:S01]  /*6870*/  FMUL.FTZ R124, R3.reuse, c[0x0][0x2d0] ;  /* 0x0000b400037c7a20 */ /* 0x044fe20000410000 */
[----:B------:R-:W-:Y:S01]  /*6880*/  FSETP.NEU.FTZ.AND P0, PT, R3, -INF , PT ;  /* 0xff8000000300780b */ /* 0x000fe20003f1d000 */
[----:B------:R-:W-:Y:S02]  /*6890*/  FADD.FTZ R0, -R2, R126 ;  /* 0x0000007e02007221 */ /* 0x000fe40000010100 */
[--C-:B------:R-:W-:Y:S01]  /*68a0*/  FFMA.FTZ R4, R4, c[0x0][0x2d0], -R144.reuse ;  /* 0x0000b40004047a23 */ /* 0x100fe20000010890 */
[----:B------:R-:W-:Y:S01]  /*68b0*/  FSEL R124, R124, RZ, P0 ;  /* 0x000000ff7c7c7208 */ /* 0x000fe20000000000 */
[----:B------:R-:W-:Y:S02]  /*68c0*/  FMUL.FTZ R0, R0, c[0x0][0x2d0] ;  /* 0x0000b40000007a20 */ /* 0x000fe40000410000 */
[----:B------:R-:W-:Y:S01]  /*68d0*/  FFMA.FTZ R5, R5, c[0x0][0x2d0], -R144 ;  /* 0x0000b40005057a23 */ /* 0x000fe20000010890 */
[----:B------:R-:W-:Y:S01]  /*68e0*/  MUFU.EX2 R136, R4 ;  /* 0x0000000400887308 */ /* 0x000fe20000000800 */
[--C-:B------:R-:W-:Y:S02]  /*68f0*/  FFMA.FTZ R6, R6, c[0x0][0x2d0], -R124.reuse ;  /* 0x0000b40006067a23 */ /* 0x100fe4000001087c */
[----:B------:R-:W-:Y:S02]  /*6900*/  FFMA.FTZ R7, R7, c[0x0][0x2d0], -R124 ;  /* 0x0000b40007077a23 */ /* 0x000fe4000001087c */
[--C-:B------:R-:W-:Y:S02]  /*6910*/  FFMA.FTZ R8, R8, c[0x0][0x2d0], -R144.reuse ;  /* 0x0000b40008087a23 */ /* 0x100fe40000010890 */
[----:B------:R-:W-:Y:S02]  /*6920*/  FFMA.FTZ R9, R9, c[0x0][0x2d0], -R144 ;  /* 0x0000b40009097a23 */ /* 0x000fe40000010890 */
[--C-:B------:R-:W-:Y:S01]  /*6930*/  FFMA.FTZ R10, R10, c[0x0][0x2d0], -R124.reuse ;  /* 0x0000b4000a0a7a23 */ /* 0x100fe2000001087c */
[----:B------:R2:W-:Y:S01]  /*6940*/  MUFU.EX2 R2, R0 ;  /* 0x0000000000027308 */ /* 0x0005e20000000800 */
[----:B------:R-:W-:Y:S09]  /*6950*/  FFMA.FTZ R11, R11, c[0x0][0x2d0], -R124 ;  /* 0x0000b4000b0b7a23 */ /* 0x000ff2000001087c */
[----:B------:R-:W-:Y:S10]  /*6960*/  MUFU.EX2 R198, R5 ;  /* 0x0000000500c67308 */ /* 0x000ff40000000800 */
[----:B------:R-:W-:Y:S01]  /*6970*/  MUFU.EX2 R126, R6 ;  /* 0x00000006007e7308 */ /* 0x000fe20000000800 */
[----:B--2---:R-:W-:Y:S02]  /*6980*/  FSEL R0, R3, RZ, P0 ;  /* 0x000000ff03007208 */ /* 0x004fe40000000000 */
[C---:B------:R-:W-:Y:S02]  /*6990*/  ISETP.GT.AND P0, PT, R187.reuse, R213, PT ;  /* 0x000000d5bb00720c */ /* 0x040fe40003f04270 */
[----:B------:R-:W-:Y:S01]  /*69a0*/  IADD3 R187, R187, -0x1, RZ ;  /* 0xffffffffbbbb7810 */ /* 0x000fe20007ffe0ff */
[----:B------:R-:W-:Y:S04]  /*69b0*/  FADD.FTZ R0, -R0, R127 ;  /* 0x0000007f00007221 */ /* 0x000fe80000010100 */
[----:B------:R-:W-:Y:S01]  /*69c0*/  MUFU.EX2 R197, R7 ;  /* 0x0000000700c57308 */ /* 0x000fe20000000800 */
[----:B------:R-:W-:Y:S09]  /*69d0*/  FMUL.FTZ R0, R0, c[0x0][0x2d0] ;  /* 0x0000b40000007a20 */ /* 0x000ff20000410000 */
[----:B------:R-:W-:Y:S10]  /*69e0*/  MUFU.EX2 R0, R0 ;  /* 0x0000000000007308 */ /* 0x000ff40000000800 */
[----:B------:R-:W-:Y:S10]  /*69f0*/  MUFU.EX2 R200, R8 ;  /* 0x0000000800c87308 */ /* 0x000ff40000000800 */
[----:B------:R-:W-:Y:S10]  /*6a00*/  MUFU.EX2 R201, R9 ;  /* 0x0000000900c97308 */ /* 0x000ff40000000800 */
[----:B------:R-:W-:Y:S10]  /*6a10*/  MUFU.EX2 R199, R10 ;  /* 0x0000000a00c77308 */ /* 0x000ff40000000800 */
[----:B------:R-:W2:Y:S02]  /*6a20*/  MUFU.EX2 R209, R11 ;  /* 0x0000000b00d17308 */ /* 0x000ea40000000800 */
[----:B--2---:R-:W-:Y:S01]  /*6a30*/  F2FP.PACK_AB R139, R209, R199 ;  /* 0x000000c7d18b723e */ /* 0x004fe200000000ff */
[C---:B------:R-:W-:Y:S01]  /*6a40*/  FMUL.FTZ R4, R2.reuse, R128 ;  /* 0x0000008002047220 */ /* 0x040fe20000410000 */
[----:B------:R-:W-:Y:S01]  /*6a50*/  F2FP.PACK_AB R138, R201, R200 ;  /* 0x000000c8c98a723e */ /* 0x000fe200000000ff */
[----:B------:R-:W-:Y:S01]  /*6a60*/  FMUL.FTZ R5, R2, R129 ;  /* 0x0000008102057220 */ /* 0x000fe20000410000 */
[----:B------:R-:W-:Y:S01]  /*6a70*/  F2FP.PACK_AB R137, R197, R126 ;  /* 0x0000007ec589723e */ /* 0x000fe200000000ff */
[C---:B------:R-:W-:Y:S02]  /*6a80*/  FMUL.FTZ R6, R0.reuse, R130 ;  /* 0x0000008200067220 */ /* 0x040fe40000410000 */
[----:B------:R-:W-:Y:S02]  /*6a90*/  FMUL.FTZ R7, R0, R131 ;  /* 0x0000008300077220 */ /* 0x000fe40000410000 */
[----:B------:R-:W2:Y:S01]  /*6aa0*/  LDSM.16.MT88.4 R128, [R164] ;  /* 0x00000000a480783b */ /* 0x000ea20000004200 */
[C---:B------:R-:W-:Y:S02]  /*6ab0*/  FMUL.FTZ R12, R2.reuse, R100 ;  /* 0x00000064020c7220 */ /* 0x040fe40000410000 */
[----:B------:R-:W-:Y:S02]  /*6ac0*/  FMUL.FTZ R13, R2, R101 ;  /* 0x00000065020d7220 */ /* 0x000fe40000410000 */
[C---:B------:R-:W-:Y:S02]  /*6ad0*/  FMUL.FTZ R14, R0.reuse, R102 ;  /* 0x00000066000e7220 */ /* 0x040fe40000410000 */
[----:B------:R-:W-:Y:S02]  /*6ae0*/  FMUL.FTZ R15, R0, R103 ;  /* 0x00000067000f7220 */ /* 0x000fe40000410000 */
[----:B------:R-:W3:Y:S01]  /*6af0*/  LDSM.16.MT88.4 R100, [R166] ;  /* 0x00000000a664783b */ /* 0x000ee20000004200 */
[C---:B------:R-:W-:Y:S02]  /*6b00*/  FMUL.FTZ R25, R2.reuse, R113 ;  /* 0x0000007102197220 */ /* 0x040fe40000410000 */
[----:B------:R-:W-:Y:S01]  /*6b10*/  FFMA.FTZ R113, R2, R202, R136 ;  /* 0x000000ca02717223 */ /* 0x000fe20000010088 */
[----:B------:R-:W-:Y:S01]  /*6b20*/  F2FP.PACK_AB R136, R198, R136 ;  /* 0x00000088c688723e */ /* 0x000fe200000000ff */
[C---:B------:R-:W-:Y:S02]  /*6b30*/  FMUL.FTZ R8, R2.reuse, R132 ;  /* 0x0000008402087220 */ /* 0x040fe40000410000 */
[----:B------:R-:W-:Y:S02]  /*6b40*/  FMUL.FTZ R9, R2, R133 ;  /* 0x0000008502097220 */ /* 0x000fe40000410000 */
[C---:B------:R-:W-:Y:S02]  /*6b50*/  FMUL.FTZ R10, R0.reuse, R134 ;  /* 0x00000086000a7220 */ /* 0x040fe40000410000 */
[C---:B-1----:R-:W-:Y:S05]  /*6b60*/  HMMA.16816.F32 R4, R136.reuse, R140, R4 ;  /* 0x0000008c8804723c */ /* 0x042fea0000001804 */
[----:B------:R-:W-:Y:S02]  /*6b70*/  FMUL.FTZ R11, R0, R135 ;  /* 0x00000087000b7220 */ /* 0x000fe40000410000 */
[----:B------:R-:W-:Y:S01]  /*6b80*/  LDSM.16.MT88.4 R132, [R163+0x1800] ;  /* 0x00180000a384783b */ /* 0x000fe20000004200 */
[C---:B------:R-:W-:Y:S04]  /*6b90*/  FMUL.FTZ R16, R2.reuse, R104 ;  /* 0x0000006802107220 */ /* 0x040fe80000410000 */
[C---:B------:R-:W-:Y:S03]  /*6ba0*/  HMMA.16816.F32 R8, R136.reuse, R142, R8 ;  /* 0x0000008e8808723c */ /* 0x040fe60000001808 */
[----:B------:R-:W-:Y:S02]  /*6bb0*/  FMUL.FTZ R17, R2, R105 ;  /* 0x0000006902117220 */ /* 0x000fe40000410000 */
[C---:B------:R-:W-:Y:S02]  /*6bc0*/  FMUL.FTZ R18, R0.reuse, R106 ;  /* 0x0000006a00127220 */ /* 0x040fe40000410000 */
[----:B------:R-:W-:Y:S01]  /*6bd0*/  FMUL.FTZ R19, R0, R107 ;  /* 0x0000006b00137220 */ /* 0x000fe20000410000 */
[C---:B--2---:R-:W-:Y:S01]  /*6be0*/  HMMA.16816.F32 R12, R136.reuse, R128, R12 ;  /* 0x00000080880c723c */ /* 0x044fe2000000180c */
[----:B------:R-:W-:Y:S03]  /*6bf0*/  LDSM.16.MT88.4 R104, [R163+0x800] ;  /* 0x00080000a368783b */ /* 0x000fe60000004200 */
[C---:B------:R-:W-:Y:S02]  /*6c00*/  FMUL.FTZ R20, R2.reuse, R108 ;  /* 0x0000006c02147220 */ /* 0x040fe40000410000 */
[----:B------:R-:W-:Y:S02]  /*6c10*/  FMUL.FTZ R21, R2, R109 ;  /* 0x0000006d02157220 */ /* 0x000fe40000410000 */
[C---:B------:R-:W-:Y:S04]  /*6c20*/  HMMA.16816.F32 R16, R136.reuse, R130, R16 ;  /* 0x000000828810723c */ /* 0x040fe80000001810 */
[C---:B------:R-:W-:Y:S02]  /*6c30*/  FMUL.FTZ R22, R0.reuse, R110 ;  /* 0x0000006e00167220 */ /* 0x040fe40000410000 */
[C---:B------:R-:W-:Y:S02]  /*6c40*/  FMUL.FTZ R23, R0.reuse, R111 ;  /* 0x0000006f00177220 */ /* 0x040fe40000410000 */
[----:B------:R-:W-:Y:S01]  /*6c50*/  LDSM.16.MT88.4 R108, [R164+0x800] ;  /* 0x00080000a46c783b */ /* 0x000fe20000004200 */
[C---:B------:R-:W-:Y:S03]  /*6c60*/  FMUL.FTZ R26, R0.reuse, R114 ;  /* 0x00000072001a7220 */ /* 0x040fe60000410000 */
[----:B------:R-:W-:Y:S01]  /*6c70*/  FMUL.FTZ R27, R0, R115 ;  /* 0x00000073001b7220 */ /* 0x000fe20000410000 */
[C---:B---3--:R-:W-:Y:S03]  /*6c80*/  HMMA.16816.F32 R20, R136.reuse, R100, R20 ;  /* 0x000000648814723c */ /* 0x048fe60000001814 */
[----:B------:R-:W-:Y:S02]  /*6c90*/  FMUL.FTZ R24, R2, R112 ;  /* 0x0000007002187220 */ /* 0x000fe40000410000 */
[C---:B------:R-:W-:Y:S02]  /*6ca0*/  FMUL.FTZ R34, R0.reuse, R122 ;  /* 0x0000007a00227220 */ /* 0x040fe40000410000 */
[----:B------:R-:W-:Y:S02]  /*6cb0*/  FMUL.FTZ R35, R0, R123 ;  /* 0x0000007b00237220 */ /* 0x000fe40000410000 */
[----:B------:R-:W-:Y:S01]  /*6cc0*/  FFMA.FTZ R112, R145, c[0x0][0x2d0], -R124 ;  /* 0x0000b40091707a23 */ /* 0x000fe2000001087c */
[C---:B------:R-:W-:Y:S01]  /*6cd0*/  HMMA.16816.F32 R24, R136.reuse, R102, R24 ;  /* 0x000000668818723c */ /* 0x040fe20000001818 */
[----:B------:R-:W1:Y:S02]  /*6ce0*/  LDSM.16.MT88.4 R100, [R165] ;  /* 0x00000000a564783b */ /* 0x000e640000004200 */
[C---:B------:R-:W-:Y:S01]  /*6cf0*/  FMUL.FTZ R28, R2.reuse, R116 ;  /* 0x00000074021c7220 */ /* 0x040fe20000410000 */
[----:B------:R-:W-:Y:S01]  /*6d00*/  MUFU.EX2 R128, R112 ;  /* 0x0000007000807308 */ /* 0x000fe20000000800 */
[----:B------:R-:W-:Y:S02]  /*6d10*/  FMUL.FTZ R29, R2, R117 ;  /* 0x00000075021d7220 */ /* 0x000fe40000410000 */
[C---:B------:R-:W-:Y:S02]  /*6d20*/  FMUL.FTZ R30, R0.reuse, R118 ;  /* 0x00000076001e7220 */ /* 0x040fe40000410000 */
[----:B------:R-:W-:Y:S03]  /*6d30*/  FMUL.FTZ R31, R0, R119 ;  /* 0x00000077001f7220 */ /* 0x000fe60000410000 */
[--C-:B------:R-:W-:Y:S02]  /*6d40*/  FFMA.FTZ R117, R191, c[0x0][0x2d0], -R144.reuse ;  /* 0x0000b400bf757a23 */ /* 0x100fe40000010890 */
[--C-:B------:R-:W-:Y:S02]  /*6d50*/  FFMA.FTZ R116, R190, c[0x0][0x2d0], -R144.reuse ;  /* 0x0000b400be747a23 */ /* 0x100fe40000010890 */
[----:B------:R-:W-:Y:S01]  /*6d60*/  MUFU.EX2 R141, R117 ;  /* 0x00000075008d7308 */ /* 0x000fe20000000800 */
[C---:B------:R-:W-:Y:S02]  /*6d70*/  FMUL.FTZ R32, R2.reuse, R120 ;  /* 0x0000007802207220 */ /* 0x040fe40000410000 */
[C---:B------:R-:W-:Y:S02]  /*6d80*/  FMUL.FTZ R33, R2.reuse, R121 ;  /* 0x0000007902217220 */ /* 0x040fe40000410000 */
        /* <DEDUP_REMOVED lines=65> */
[----:B------:R-:W-:Y:S02]  /*71a0*/  FMUL.FTZ R91, R0, R91 ;  /* 0x0000005b005b7220 */ /* 0x000fe40000410000 */
[C---:B------:R-:W-:Y:S02]  /*71b0*/  FMUL.FTZ R92, R2.reuse, R92 ;  /* 0x0000005c025c7220 */ /* 0x040fe40000410000 */
[C---:B------:R-:W-:Y:S04]  /*71c0*/  FMUL.FTZ R93, R2.reuse, R93 ;  /* 0x0000005d025d7220 */ /* 0x040fe80000410000 */
[C---:B------:R-:W-:Y:S02]  /*71d0*/  FMUL.FTZ R96, R2.reuse, R96 ;  /* 0x0000006002607220 */ /* 0x040fe40000410000 */
[----:B------:R-:W-:Y:S02]  /*71e0*/  FMUL.FTZ R97, R2, R97 ;  /* 0x0000006102617220 */ /* 0x000fe40000410000 */
[----:B------:R-:W-:Y:S02]  /*71f0*/  FFMA.FTZ R2, R152, c[0x0][0x2d0], -R144 ;  /* 0x0000b40098027a23 */ /* 0x000fe40000010890 */
[C---:B------:R-:W-:Y:S02]  /*7200*/  FMUL.FTZ R94, R0.reuse, R94 ;  /* 0x0000005e005e7220 */ /* 0x040fe40000410000 */
[----:B------:R2:W-:Y:S01]  /*7210*/  MUFU.EX2 R121, R2 ;  /* 0x0000000200797308 */ /* 0x0005e20000000800 */
[C---:B------:R-:W-:Y:S02]  /*7220*/  FMUL.FTZ R95, R0.reuse, R95 ;  /* 0x0000005f005f7220 */ /* 0x040fe40000410000 */
[C---:B------:R-:W-:Y:S02]  /*7230*/  FMUL.FTZ R98, R0.reuse, R98 ;  /* 0x0000006200627220 */ /* 0x040fe40000410000 */
[C---:B------:R-:W-:Y:S02]  /*7240*/  FMUL.FTZ R99, R0.reuse, R99 ;  /* 0x0000006300637220 */ /* 0x040fe40000410000 */
[----:B------:R-:W-:Y:S04]  /*7250*/  FFMA.FTZ R0, R0, R206, R126 ;  /* 0x000000ce00007223 */ /* 0x000fe8000001007e */
[----:B------:R-:W-:Y:S02]  /*7260*/  FADD.FTZ R119, R197, R0 ;  /* 0x00000000c5777221 */ /* 0x000fe40000010000 */
[--C-:B------:R-:W-:Y:S02]  /*7270*/  FFMA.FTZ R0, R183, c[0x0][0x2d0], -R144.reuse ;  /* 0x0000b400b7007a23 */ /* 0x100fe40000010890 */
[----:B------:R-:W-:Y:S01]  /*7280*/  FADD.FTZ R119, R199, R119 ;  /* 0x00000077c7777221 */ /* 0x000fe20000010000 */
[C---:B-1----:R-:W-:Y:S03]  /*7290*/  HMMA.16816.F32 R52, R136.reuse, R100, R52 ;  /* 0x000000648834723c */ /* 0x042fe60000001834 */
[--C-:B--2---:R-:W-:Y:S04]  /*72a0*/  FFMA.FTZ R2, R151, c[0x0][0x2d0], -R144.reuse ;  /* 0x0000b40097027a23 */ /* 0x104fe80000010890 */
[----:B------:R1:W2:Y:S01]  /*72b0*/  MUFU.EX2 R129, R2 ;  /* 0x0000000200817308 */ /* 0x0002a20000000800 */
[C---:B------:R-:W-:Y:S01]  /*72c0*/  HMMA.16816.F32 R56, R136.reuse, R102, R56 ;  /* 0x000000668838723c */ /* 0x040fe20000001838 */
[----:B------:R-:W3:Y:S03]  /*72d0*/  LDSM.16.MT88.4 R100, [R165+0x2000] ;  /* 0x00200000a564783b */ /* 0x000ee60000004200 */
[--C-:B-1----:R-:W-:Y:S05]  /*72e0*/  FFMA.FTZ R2, R150, c[0x0][0x2d0], -R144.reuse ;  /* 0x0000b40096027a23 */ /* 0x102fea0000010890 */
[----:B------:R1:W-:Y:S01]  /*72f0*/  MUFU.EX2 R204, R2 ;  /* 0x0000000200cc7308 */ /* 0x0003e20000000800 */
[C---:B---3--:R-:W-:Y:S08]  /*7300*/  HMMA.16816.F32 R60, R136.reuse, R100, R60 ;  /* 0x00000064883c723c */ /* 0x048ff0000000183c */
[C---:B------:R-:W-:Y:S01]  /*7310*/  HMMA.16816.F32 R64, R136.reuse, R102, R64 ;  /* 0x000000668840723c */ /* 0x040fe20000001840 */
[----:B------:R-:W3:Y:S03]  /*7320*/  LDSM.16.MT88.4 R100, [R163+0x4000] ;  /* 0x00400000a364783b */ /* 0x000ee60000004200 */
[--C-:B-1----:R-:W-:Y:S02]  /*7330*/  FFMA.FTZ R2, R149, c[0x0][0x2d0], -R144.reuse ;  /* 0x0000b40095027a23 */ /* 0x102fe40000010890 */
[----:B------:R1:W-:Y:S10]  /*7340*/  MUFU.EX2 R149, R0 ;  /* 0x0000000000957308 */ /* 0x0003f40000000800 */
[----:B------:R4:W-:Y:S01]  /*7350*/  MUFU.EX2 R205, R2 ;  /* 0x0000000200cd7308 */ /* 0x0009e20000000800 */
[----:B-1----:R-:W-:Y:S09]  /*7360*/  FFMA.FTZ R0, R159, c[0x0][0x2d0], -R144 ;  /* 0x0000b4009f007a23 */ /* 0x002ff20000010890 */
[----:B------:R1:W-:Y:S01]  /*7370*/  MUFU.EX2 R151, R0 ;  /* 0x0000000000977308 */ /* 0x0003e20000000800 */
[----:B----4-:R-:W-:Y:S01]  /*7380*/  FFMA.FTZ R2, R146, c[0x0][0x2d0], -R124 ;  /* 0x0000b40092027a23 */ /* 0x010fe2000001087c */
[C---:B---3--:R-:W-:Y:S08]  /*7390*/  HMMA.16816.F32 R68, R136.reuse, R100, R68 ;  /* 0x000000648844723c */ /* 0x048ff00000001844 */
[----:B------:R3:W4:Y:S01]  /*73a0*/  MUFU.EX2 R120, R2 ;  /* 0x0000000200787308 */ /* 0x0007220000000800 */
[C---:B------:R-:W-:Y:S01]  /*73b0*/  HMMA.16816.F32 R72, R136.reuse, R102, R72 ;  /* 0x000000668848723c */ /* 0x040fe20000001848 */
[----:B------:R-:W5:Y:S02]  /*73c0*/  LDSM.16.MT88.4 R100, [R164+0x4000] ;  /* 0x00400000a464783b */ /* 0x000f640000004200 */
[----:B-1----:R-:W-:Y:S06]  /*73d0*/  FFMA.FTZ R0, R158, c[0x0][0x2d0], -R144 ;  /* 0x0000b4009e007a23 */ /* 0x002fec0000010890 */
[----:B------:R1:W-:Y:S03]  /*73e0*/  MUFU.EX2 R150, R0 ;  /* 0x0000000000967308 */ /* 0x0003e60000000800 */
[----:B---3--:R-:W-:Y:S07]  /*73f0*/  FFMA.FTZ R2, R147, c[0x0][0x2d0], -R124 ;  /* 0x0000b40093027a23 */ /* 0x008fee000001087c */
[----:B------:R3:W-:Y:S01]  /*7400*/  MUFU.EX2 R203, R2 ;  /* 0x0000000200cb7308 */ /* 0x0007e20000000800 */
[----:B-1----:R-:W-:Y:S01]  /*7410*/  FFMA.FTZ R0, R157, c[0x0][0x2d0], -R144 ;  /* 0x0000b4009d007a23 */ /* 0x002fe20000010890 */
[C---:B-----5:R-:W-:Y:S08]  /*7420*/  HMMA.16816.F32 R76, R136.reuse, R100, R76 ;  /* 0x00000064884c723c */ /* 0x060ff0000000184c */
[----:B------:R1:W-:Y:S01]  /*7430*/  MUFU.EX2 R152, R0 ;  /* 0x0000000000987308 */ /* 0x0003e20000000800 */
[--C-:B---3--:R-:W-:Y:S01]  /*7440*/  FFMA.FTZ R2, R148, c[0x0][0x2d0], -R124.reuse ;  /* 0x0000b40094027a23 */ /* 0x108fe2000001087c */
[C---:B------:R-:W-:Y:S01]  /*7450*/  HMMA.16816.F32 R80, R136.reuse, R102, R80 ;  /* 0x000000668850723c */ /* 0x040fe20000001850 */
[----:B------:R-:W3:Y:S07]  /*7460*/  LDSM.16.MT88.4 R100, [R166+0x4000] ;  /* 0x00400000a664783b */ /* 0x000eee0000004200 */
[----:B------:R5:W2:Y:S01]  /*7470*/  MUFU.EX2 R202, R2 ;  /* 0x0000000200ca7308 */ /* 0x000aa20000000800 */
[--C-:B-1----:R-:W-:Y:S09]  /*7480*/  FFMA.FTZ R0, R153, c[0x0][0x2d0], -R124.reuse ;  /* 0x0000b40099007a23 */ /* 0x102ff2000001087c */
[----:B------:R1:W-:Y:S01]  /*7490*/  MUFU.EX2 R148, R0 ;  /* 0x0000000000947308 */ /* 0x0003e20000000800 */
[----:B-----5:R-:W-:Y:S02]  /*74a0*/  FADD.FTZ R2, R198, R113 ;  /* 0x00000071c6027221 */ /* 0x020fe40000010000 */
[----:B------:R-:W-:Y:S01]  /*74b0*/  LDSM.16.MT88.4 R112, [R166+0x1000] ;  /* 0x00100000a670783b */ /* 0x000fe20000004200 */
[C---:B---3--:R-:W-:Y:S03]  /*74c0*/  HMMA.16816.F32 R84, R136.reuse, R100, R84 ;  /* 0x000000648854723c */ /* 0x048fe60000001854 */
[--C-:B-1----:R-:W-:Y:S05]  /*74d0*/  FFMA.FTZ R0, R154, c[0x0][0x2d0], -R124.reuse ;  /* 0x0000b4009a007a23 */ /* 0x102fea000001087c */
[C---:B------:R-:W-:Y:S01]  /*74e0*/  HMMA.16816.F32 R88, R136.reuse, R102, R88 ;  /* 0x000000668858723c */ /* 0x040fe20000001858 */
[----:B------:R-:W1:Y:S01]  /*74f0*/  LDSM.16.MT88.4 R100, [R165+0x4000] ;  /* 0x00400000a564783b */ /* 0x000e620000004200 */
[----:B------:R3:W-:Y:S02]  /*7500*/  MUFU.EX2 R147, R0 ;  /* 0x0000000000937308 */ /* 0x0007e40000000800 */
[--C-:B---3--:R-:W-:Y:S08]  /*7510*/  FFMA.FTZ R0, R155, c[0x0][0x2d0], -R124.reuse ;  /* 0x0000b4009b007a23 */ /* 0x108ff0000001087c */
[----:B------:R3:W-:Y:S01]  /*7520*/  MUFU.EX2 R146, R0 ;  /* 0x0000000000927308 */ /* 0x0007e20000000800 */
[C---:B-1----:R-:W-:Y:S07]  /*7530*/  HMMA.16816.F32 R92, R136.reuse, R100, R92 ;  /* 0x00000064885c723c */ /* 0x042fee000000185c */
[----:B--2---:R-:W-:Y:S01]  /*7540*/  F2FP.PACK_AB R100, R129, R121 ;  /* 0x000000798164723e */ /* 0x004fe200000000ff */
[----:B------:R-:W-:Y:S04]  /*7550*/  HMMA.16816.F32 R96, R136, R102, R96 ;  /* 0x000000668860723c */ /* 0x000fe80000001860 */
[----:B----4-:R-:W-:Y:S01]  /*7560*/  F2FP.PACK_AB R101, R128, R120 ;  /* 0x000000788065723e */ /* 0x010fe200000000ff */
[----:B---3--:R-:W-:Y:S02]  /*7570*/  FFMA.FTZ R0, R156, c[0x0][0x2d0], -R124 ;  /* 0x0000b4009c007a23 */ /* 0x008fe4000001087c */
[----:B------:R-:W-:Y:S02]  /*7580*/  F2FP.PACK_AB R102, R205, R204 ;  /* 0x000000cccd66723e */ /* 0x000fe400000000ff */
[----:B------:R-:W-:Y:S01]  /*7590*/  F2FP.PACK_AB R103, R202, R203 ;  /* 0x000000cbca67723e */ /* 0x000fe200000000ff */
[----:B------:R1:W-:Y:S02]  /*75a0*/  MUFU.EX2 R145, R0 ;  /* 0x0000000000917308 */ /* 0x0003e40000000800 */
[----:B------:R-:W-:Y:S04]  /*75b0*/  F2FP.PACK_AB R136, R142, R141 ;  /* 0x0000008d8e88723e */ /* 0x000fe800000000ff */
[C---:B------:R-:W-:Y:S08]  /*75c0*/  HMMA.16816.F32 R4, R100.reuse, R104, R4 ;  /* 0x000000686404723c */ /* 0x040ff00000001804 */
[C---:B------:R-:W-:Y:S01]  /*75d0*/  HMMA.16816.F32 R8, R100.reuse, R106, R8 ;  /* 0x0000006a6408723c */ /* 0x040fe20000001808 */
[----:B------:R-:W2:Y:S07]  /*75e0*/  LDSM.16.MT88.4 R104, [R166+0x800] ;  /* 0x00080000a668783b */ /* 0x000eae0000004200 */
[C---:B------:R-:W-:Y:S04]  /*75f0*/  HMMA.16816.F32 R12, R100.reuse, R108, R12 ;  /* 0x0000006c640c723c */ /* 0x040fe8000000180c */
[----:B-1----:R-:W-:Y:S02]  /*7600*/  FADD.FTZ R0, R200, R2 ;  /* 0x00000002c8007221 */ /* 0x002fe40000010000 */
[----:B------:R-:W-:Y:S02]  /*7610*/  FFMA.FTZ R2, R189, c[0x0][0x2d0], -R144 ;  /* 0x0000b400bd027a23 */ /* 0x000fe40000010890 */
[C---:B------:R-:W-:Y:S01]  /*7620*/  HMMA.16816.F32 R16, R100.reuse, R110, R16 ;  /* 0x0000006e6410723c */ /* 0x040fe20000001810 */
[----:B------:R-:W1:Y:S01]  /*7630*/  LDSM.16.MT88.4 R108, [R165+0x800] ;  /* 0x00080000a56c783b */ /* 0x000e620000004200 */
[----:B------:R3:W-:Y:S02]  /*7640*/  MUFU.EX2 R143, R2 ;  /* 0x00000002008f7308 */ /* 0x0007e40000000800 */
[----:B------:R-:W-:Y:S02]  /*7650*/  FADD.FTZ R118, R201, R0 ;  /* 0x00000000c9767221 */ /* 0x000fe40000010000 */
[----:B------:R-:W-:Y:S02]  /*7660*/  FFMA.FTZ R0, R192, c[0x0][0x2d0], -R124 ;  /* 0x0000b400c0007a23 */ /* 0x000fe4000001087c */
[----:B------:R-:W-:Y:S04]  /*7670*/  FFMA.FTZ R144, R188, c[0x0][0x2d0], -R144 ;  /* 0x0000b400bc907a23 */ /* 0x000fe80000010890 */
[----:B------:R4:W-:Y:S10]  /*7680*/  MUFU.EX2 R140, R0 ;  /* 0x00000000008c7308 */ /* 0x0009f40000000800 */
[----:B------:R-:W5:Y:S01]  /*7690*/  MUFU.EX2 R144, R144 ;  /* 0x0000009000907308 */ /* 0x000f620000000800 */
[C---:B--2---:R-:W-:Y:S03]  /*76a0*/  HMMA.16816.F32 R20, R100.reuse, R104, R20 ;  /* 0x000000686414723c */ /* 0x044fe60000001814 */
[----:B---3--:R-:W-:Y:S04]  /*76b0*/  FADD.FTZ R2, R209, R119 ;  /* 0x00000077d1027221 */ /* 0x008fe80000010000 */
[----:B------:R-:W-:Y:S01]  /*76c0*/  FADD.FTZ R2, R120, R2 ;  /* 0x0000000278027221 */ /* 0x000fe20000010000 */
[C---:B------:R-:W-:Y:S01]  /*76d0*/  HMMA.16816.F32 R24, R100.reuse, R106, R24 ;  /* 0x0000006a6418723c */ /* 0x040fe20000001818 */
[----:B------:R-:W2:Y:S03]  /*76e0*/  LDSM.16.MT88.4 R104, [R163+0x2800] ;  /* 0x00280000a368783b */ /* 0x000ea60000004200 */
[----:B------:R-:W-:Y:S02]  /*76f0*/  FADD.FTZ R2, R128, R2 ;  /* 0x0000000280027221 */ /* 0x000fe40000010000 */
[----:B----4-:R-:W-:Y:S02]  /*7700*/  FFMA.FTZ R0, R194, c[0x0][0x2d0], -R124 ;  /* 0x0000b400c2007a23 */ /* 0x010fe4000001087c */
[C---:B-1----:R-:W-:Y:S02]  /*7710*/  HMMA.16816.F32 R28, R100.reuse, R108, R28 ;  /* 0x0000006c641c723c */ /* 0x042fe4000000181c */
[----:B------:R-:W1:Y:S02]  /*7720*/  MUFU.EX2 R127, R0 ;  /* 0x00000000007f7308 */ /* 0x000e640000000800 */
[----:B------:R-:W-:Y:S01]  /*7730*/  FADD.FTZ R2, R203, R2 ;  /* 0x00000002cb027221 */ /* 0x000fe20000010000 */
[----:B-----5:R-:W-:Y:S03]  /*7740*/  F2FP.PACK_AB R138, R144, R143 ;  /* 0x0000008f908a723e */ /* 0x020fe600000000ff */
[C---:B------:R-:W-:Y:S01]  /*7750*/  HMMA.16816.F32 R32, R100.reuse, R110, R32 ;  /* 0x0000006e6420723c */ /* 0x040fe20000001820 */
[----:B------:R-:W3:Y:S03]  /*7760*/  LDSM.16.MT88.4 R108, [R164+0x2800] ;  /* 0x00280000a46c783b */ /* 0x000ee60000004200 */
[----:B------:R-:W-:Y:S04]  /*7770*/  FADD.FTZ R2, R202, R2 ;  /* 0x00000002ca027221 */ /* 0x000fe80000010000 */
[----:B------:R-:W-:Y:S04]  /*7780*/  FADD.FTZ R2, R148, R2 ;  /* 0x0000000294027221 */ /* 0x000fe80000010000 */
[----:B------:R-:W-:Y:S04]  /*7790*/  FADD.FTZ R2, R147, R2 ;  /* 0x0000000293027221 */ /* 0x000fe80000010000 */
[----:B------:R-:W-:Y:S01]  /*77a0*/  FADD.FTZ R2, R146, R2 ;  /* 0x0000000292027221 */ /* 0x000fe20000010000 */
[----:B-1----:R-:W-:Y:S01]  /*77b0*/  F2FP.PACK_AB R137, R127, R140 ;  /* 0x0000008c7f89723e */ /* 0x002fe200000000ff */
[--C-:B------:R-:W-:Y:S04]  /*77c0*/  FFMA.FTZ R0, R195, c[0x0][0x2d0], -R124.reuse ;  /* 0x0000b400c3007a23 */ /* 0x100fe8000001087c */
[----:B------:R1:W-:Y:S01]  /*77d0*/  MUFU.EX2 R126, R0 ;  /* 0x00000000007e7308 */ /* 0x0003e20000000800 */
        /* <DEDUP_REMOVED lines=23> */
[----:B------:R-:W3:Y:S06]  /*7950*/  LDSM.16.MT88.4 R108, [R164+0x1000] ;  /* 0x00100000a46c783b */ /* 0x000eec0000004200 */
[----:B------:R-:W-:Y:S02]  /*7960*/  F2FP.PACK_AB R100, R151, R149 ;  /* 0x000000959764723e */ /* 0x000fe400000000ff */
[----:B------:R-:W-:Y:S03]  /*7970*/  F2FP.PACK_AB R102, R152, R150 ;  /* 0x000000969866723e */ /* 0x000fe600000000ff */
[----:B------:R-:W-:Y:S02]  /*7980*/  F2FP.PACK_AB R101, R147, R148 ;  /* 0x000000949365723e */ /* 0x000fe400000000ff */
[----:B------:R-:W-:Y:S07]  /*7990*/  F2FP.PACK_AB R103, R145, R146 ;  /* 0x000000929167723e */ /* 0x000fee00000000ff */
[C---:B--2---:R-:W-:Y:S08]  /*79a0*/  HMMA.16816.F32 R4, R100.reuse, R104, R4 ;  /* 0x000000686404723c */ /* 0x044ff00000001804 */
[C---:B------:R-:W-:Y:S01]  /*79b0*/  HMMA.16816.F32 R8, R100.reuse, R106, R8 ;  /* 0x0000006a6408723c */ /* 0x040fe20000001808 */
[----:B------:R-:W2:Y:S07]  /*79c0*/  LDSM.16.MT88.4 R104, [R165+0x1000] ;  /* 0x00100000a568783b */ /* 0x000eae0000004200 */
[C---:B---3--:R-:W-:Y:S08]  /*79d0*/  HMMA.16816.F32 R12, R100.reuse, R108, R12 ;  /* 0x0000006c640c723c */ /* 0x048ff0000000180c */
        /* <DEDUP_REMOVED lines=26> */
[C---:B---3--:R-:W-:Y:S07]  /*7b80*/  HMMA.16816.F32 R84, R100.reuse, R108, R84 ;  /* 0x0000006c6454723c */ /* 0x048fee0000001854 */
[----:B------:R-:W-:Y:S01]  /*7b90*/  FFMA.FTZ R108, R193, c[0x0][0x2d0], -R124 ;  /* 0x0000b400c16c7a23 */ /* 0x000fe2000001087c */
[C---:B------:R-:W-:Y:S03]  /*7ba0*/  HMMA.16816.F32 R88, R100.reuse, R110, R88 ;  /* 0x0000006e6458723c */ /* 0x040fe60000001858 */
[----:B------:R-:W3:Y:S01]  /*7bb0*/  MUFU.EX2 R124, R108 ;  /* 0x0000006c007c7308 */ /* 0x000ee20000000800 */
[----:B------:R-:W-:Y:S02]  /*7bc0*/  FADD.FTZ R109, R121, R118 ;  /* 0x00000076796d7221 */ /* 0x000fe40000010000 */
[----:B------:R-:W5:Y:S02]  /*7bd0*/  LDSM.16.MT88.4 R116, [R166+0x1800] ;  /* 0x00180000a674783b */ /* 0x000f640000004200 */
[C---:B----4-:R-:W-:Y:S04]  /*7be0*/  HMMA.16816.F32 R92, R100.reuse, R112, R92 ;  /* 0x00000070645c723c */ /* 0x050fe8000000185c */
[----:B-1----:R-:W-:Y:S02]  /*7bf0*/  FADD.FTZ R0, R129, R109 ;  /* 0x0000006d81007221 */ /* 0x002fe40000010000 */
[----:B------:R-:W1:Y:S02]  /*7c00*/  LDSM.16.MT88.4 R120, [R165+0x1800] ;  /* 0x00180000a578783b */ /* 0x000e640000004200 */
[----:B------:R-:W-:Y:S04]  /*7c10*/  HMMA.16816.F32 R96, R100, R114, R96 ;  /* 0x000000726460723c */ /* 0x000fe80000001860 */
[----:B------:R-:W-:Y:S04]  /*7c20*/  FADD.FTZ R0, R204, R0 ;  /* 0x00000000cc007221 */ /* 0x000fe80000010000 */
[----:B------:R-:W-:Y:S01]  /*7c30*/  FADD.FTZ R0, R205, R0 ;  /* 0x00000000cd007221 */ /* 0x000fe20000010000 */
[----:B---3--:R-:W-:Y:S03]  /*7c40*/  F2FP.PACK_AB R139, R124, R126 ;  /* 0x0000007e7c8b723e */ /* 0x008fe600000000ff */
[----:B------:R-:W-:Y:S04]  /*7c50*/  FADD.FTZ R0, R149, R0 ;  /* 0x0000000095007221 */ /* 0x000fe80000010000 */
[----:B------:R-:W-:Y:S01]  /*7c60*/  FADD.FTZ R0, R151, R0 ;  /* 0x0000000097007221 */ /* 0x000fe20000010000 */
[C---:B------:R-:W-:Y:S01]  /*7c70*/  HMMA.16816.F32 R128, R136.reuse, R132, R4 ;  /* 0x000000848880723c */ /* 0x040fe20000001804 */
[----:B------:R-:W3:Y:S04]  /*7c80*/  LDSM.16.MT88.4 R4, [R163+0x3800] ;  /* 0x00380000a304783b */ /* 0x000ee80000004200 */
[----:B------:R-:W-:Y:S03]  /*7c90*/  FADD.FTZ R0, R150, R0 ;  /* 0x0000000096007221 */ /* 0x000fe60000010000 */
[C---:B------:R-:W-:Y:S01]  /*7ca0*/  HMMA.16816.F32 R132, R136.reuse, R134, R8 ;  /* 0x000000868884723c */ /* 0x040fe20000001808 */
[----:B------:R-:W4:Y:S03]  /*7cb0*/  LDSM.16.MT88.4 R8, [R164+0x3800] ;  /* 0x00380000a408783b */ /* 0x000f260000004200 */
[----:B------:R-:W-:Y:S04]  /*7cc0*/  FADD.FTZ R0, R152, R0 ;  /* 0x0000000098007221 */ /* 0x000fe80000010000 */
[C---:B--2---:R-:W-:Y:S01]  /*7cd0*/  HMMA.16816.F32 R100, R136.reuse, R104, R12 ;  /* 0x000000688864723c */ /* 0x044fe2000000180c */
[----:B------:R-:W2:Y:S07]  /*7ce0*/  LDSM.16.MT88.4 R12, [R166+0x3800] ;  /* 0x00380000a60c783b */ /* 0x000eae0000004200 */
[C---:B------:R-:W-:Y:S01]  /*7cf0*/  HMMA.16816.F32 R104, R136.reuse, R106, R16 ;  /* 0x0000006a8868723c */ /* 0x040fe20000001810 */
[----:B------:R-:W2:Y:S07]  /*7d00*/  LDSM.16.MT88.4 R16, [R165+0x3800] ;  /* 0x00380000a510783b */ /* 0x000eae0000004200 */
[C---:B-----5:R-:W-:Y:S08]  /*7d10*/  HMMA.16816.F32 R108, R136.reuse, R116, R20 ;  /* 0x00000074886c723c */ /* 0x060ff00000001814 */
        /* <DEDUP_REMOVED lines=8> */
[----:B------:R-:W3:Y:S07]  /*7da0*/  LDSM.16.MT88.4 R8, [R164+0x5800] ;  /* 0x00580000a408783b */ /* 0x000eee0000004200 */
[C---:B--2---:R-:W-:Y:S08]  /*7db0*/  HMMA.16816.F32 R52, R136.reuse, R12, R52 ;  /* 0x0000000c8834723c */ /* 0x044ff00000001834 */
[C---:B------:R-:W-:Y:S01]  /*7dc0*/  HMMA.16816.F32 R56, R136.reuse, R14, R56 ;  /* 0x0000000e8838723c */ /* 0x040fe20000001838 */
[----:B------:R-:W2:Y:S07]  /*7dd0*/  LDSM.16.MT88.4 R12, [R166+0x5800] ;  /* 0x00580000a60c783b */ /* 0x000eae0000004200 */
        /* <DEDUP_REMOVED lines=13> */
[----:B------:R-:W-:Y:S02]  /*7eb0*/  FADD.FTZ R2, R143, R2 ;  /* 0x000000028f027221 */ /* 0x000fe40000010000 */
[----:B------:R-:W-:Y:S01]  /*7ec0*/  FADD.FTZ R0, R126, R0 ;  /* 0x000000007e007221 */ /* 0x000fe20000010000 */
[----:B------:R-:W-:Y:S01]  /*7ed0*/  MOV R126, R125 ;  /* 0x0000007d007e7202 */ /* 0x000fe20000000f00 */
[C---:B--2---:R-:W-:Y:S04]  /*7ee0*/  HMMA.16816.F32 R84, R136.reuse, R12, R84 ;  /* 0x0000000c8854723c */ /* 0x044fe80000001854 */
[----:B------:R-:W-:Y:S02]  /*7ef0*/  FADD.FTZ R202, R144, R2 ;  /* 0x0000000290ca7221 */ /* 0x000fe40000010000 */
[----:B------:R-:W-:Y:S01]  /*7f00*/  FADD.FTZ R206, R124, R0 ;  /* 0x000000007cce7221 */ /* 0x000fe20000010000 */
[----:B------:R-:W-:Y:S01]  /*7f10*/  MOV R12, R3 ;  /* 0x00000003000c7202 */ /* 0x000fe20000000f00 */
[C---:B------:R-:W-:Y:S08]  /*7f20*/  HMMA.16816.F32 R88, R136.reuse, R14, R88 ;  /* 0x0000000e8858723c */ /* 0x040ff00000001858 */
[C---:B----4-:R-:W-:Y:S08]  /*7f30*/  HMMA.16816.F32 R92, R136.reuse, R16, R92 ;  /* 0x00000010885c723c */ /* 0x050ff0000000185c */
[----:B------:R-:W-:Y:S01]  /*7f40*/  HMMA.16816.F32 R96, R136, R18, R96 ;  /* 0x000000128860723c */ /* 0x000fe20000001860 */
[----:B------:R-:W-:-:S07]  /*7f50*/  @P0 BRA `(.L_x_4129) ;  /* 0xffffcd5000000947 */ /* 0x000fce000383ffff */
.L_x_4118:
[----:B------:R-:W-:-:S13]  /*7f60*/  ISETP.GE.AND P0, PT, R187, R212, PT ;  /* 0x000000d4bb00720c */ /* 0x000fda0003f06270 */
[----:B------:R-:W-:Y:S05]  /*7f70*/  @!P0 BRA `(.L_x_4130) ;  /* 0x00002c6000008947 */ /* 0x000fea0003800000 */
[----:B------:R-:W-:Y:S02]  /*7f80*/  MOV R127, R12 ;  /* 0x0000000c007f7202 */ /* 0x000fe40000000f00 */
[----:B------:R-:W-:Y:S02]  /*7f90*/  MOV R126, R125 ;  /* 0x0000007d007e7202 */ /* 0x000fe40000000f00 */
.L_x_4137:
        /* <DEDUP_REMOVED lines=14> */
[----:B------:R-:W-:Y:S01]  /*8080*/  SHF.L.U64.HI R14, R208, 0x1, R5 ;  /* 0x00000001d00e7819 */ /* 0x000fe20000010205 */
        /* <DEDUP_REMOVED lines=22> */
.L_x_4168:
[----:B------:R-:W5:Y:S01]  /*81f0*/  SHFL.IDX PT, R2, R6, RZ, 0x181f ;  /* 0x00181fff06027589 */ /* 0x000f6200000e0000 */
[----:B------:R-:W-:Y:S01]  /*8200*/  ISETP.GE.AND P0, PT, R196, c[0x0][0x1d4], PT ;  /* 0x00007500c4007a0c */ /* 0x000fe20003f06270 */
[----:B------:R-:W-:Y:S01]  /*8210*/  BSSY B0, `(.L_x_4132) ;  /* 0x0000102000007945 */ /* 0x000fe20003800000 */
[----:B------:R-:W-:Y:S02]  /*8220*/  ISETP.GE.AND P4, PT, R208, c[0x0][0x1d4], PT ;  /* 0x00007500d0007a0c */ /* 0x000fe40003f86270 */
[----:B------:R-:W4:Y:S01]  /*8230*/  SHFL.IDX PT, R3, R6, 0x1, 0x181f ;  /* 0x00381f0006037f89 */ /* 0x000f2200000e0000 */
[----:B------:R-:W-:Y:S04]  /*8240*/  SEL R183, RZ, 0x10, P0 ;  /* 0x00000010ffb77807 */ /* 0x000fe80000000000 */
[----:B----4-:R-:W4:Y:S01]  /*8250*/  SHFL.IDX PT, R20, R20, 0x1, 0x181f ;  /* 0x00381f0014147f89 */ /* 0x010f2200000e0000 */
[----:B------:R-:W-:Y:S04]  /*8260*/  IADD3 R12, -R183, 0x10, RZ ;  /* 0x00000010b70c7810 */ /* 0x000fe80007ffe1ff */
[----:B------:R-:W-:Y:S02]  /*8270*/  LOP3.LUT R12, R12, 0xf, RZ, 0xc0, !PT ;  /* 0x0000000f0c0c7812 */ /* 0x000fe400078ec0ff */
[----:B-----5:R-:W-:Y:S05]  /*8280*/  IADD3 R4, P2, R2, R13, RZ ;  /* 0x0000000d02047210 */ /* 0x020fea0007f5e0ff */
[----:B---3--:R-:W-:Y:S05]  /*8290*/  IMAD.X R5, R0, 0x1, R7, P2 ;  /* 0x0000000100057824 */ /* 0x008fea00010e0607 */
[----:B------:R3:W-:Y:S01]  /*82a0*/  LDGSTS.E.BYPASS.LTC128B.128 [R184+0x100], [R4.64], !P0 ;  /* 0x0010000004b87fae */ /* 0x0007e2000c101d46 */
[----:B------:R-:W-:Y:S04]  /*82b0*/  IADD3 R12, P6, P0, R12, R3, R13 ;  /* 0x000000030c0c7210 */ /* 0x000fe800078de00d */
[----:B----4-:R-:W-:Y:S02]  /*82c0*/  IADD3.X R13, RZ, R20, R7, P6, P0 ;  /* 0x00000014ff0d7210 */ /* 0x010fe400037e0407 */
[----:B---3--:R-:W-:Y:S05]  /*82d0*/  IADD3 R4, P2, R2, R15, RZ ;  /* 0x0000000f02047210 */ /* 0x008fea0007f5e0ff */
[--C-:B------:R-:W-:Y:S01]  /*82e0*/  IMAD.X R5, R0, 0x1, R14.reuse, P2 ;  /* 0x0000000100057824 */ /* 0x100fe200010e060e */
[----:B------:R-:W-:Y:S04]  /*82f0*/  ISETP.GE.AND P2, PT, R207, c[0x0][0x1d4], PT ;  /* 0x00007500cf007a0c */ /* 0x000fe80003f46270 */
[----:B------:R3:W-:Y:S02]  /*8300*/  LDGSTS.E.BYPASS.LTC128B.128 [R184+0x2100], [R4.64], !P4 ;  /* 0x0210000004b87fae */ /* 0x0007e4000e101d46 */
[----:B---3--:R-:W-:Y:S05]  /*8310*/  IADD3 R4, P5, R2, R22, RZ ;  /* 0x0000001602047210 */ /* 0x008fea0007fbe0ff */
[----:B------:R-:W-:Y:S01]  /*8320*/  IMAD.X R5, R0, 0x1, R21, P5 ;  /* 0x0000000100057824 */ /* 0x000fe200028e0615 */
[----:B------:R-:W-:Y:S02]  /*8330*/  ISETP.NE.U32.AND P5, PT, R183, RZ, PT ;  /* 0x000000ffb700720c */ /* 0x000fe40003fa5070 */
[----:B------:R-:W-:Y:S02]  /*8340*/  SEL R0, RZ, 0x10, P4 ;  /* 0x00000010ff007807 */ /* 0x000fe40002000000 */
[----:B------:R3:W-:Y:S02]  /*8350*/  LDGSTS.E.BYPASS.LTC128B.128 [R184+0x4100], [R4.64], !P2 ;  /* 0x0410000004b87fae */ /* 0x0007e4000d101d46 */
        /* <DEDUP_REMOVED lines=9> */
[C---:B------:R-:W-:Y:S02]  /*83f0*/  IADD3 R2, -R0.reuse, 0x10, RZ ;  /* 0x0000001000027810 */ /* 0x040fe40007ffe1ff */
[----:B------:R-:W-:Y:S01]  /*8400*/  ISETP.NE.U32.AND P6, PT, R0, RZ, PT ;  /* 0x000000ff0000720c */ /* 0x000fe20003fc5070 */
[----:B------:R2:W-:Y:S01]  /*8410*/  LDGSTS.E.BYPASS.LTC128B.128.ZFILL [R184+0x3100], [R12.64], P0 ;  /* 0x031000000cb87fae */ /* 0x0005e20008141d46 */
[----:B------:R-:W-:Y:S04]  /*8420*/  LOP3.LUT R2, R2, 0xf, RZ, 0xc0, !PT ;  /* 0x0000000f02027812 */ /* 0x000fe800078ec0ff */
[----:B------:R-:W-:Y:S04]  /*8430*/  IADD3 R2, P5, P0, R2, R3, R22 ;  /* 0x0000000302027210 */ /* 0x000fe800078be016 */
[----:B------:R-:W-:Y:S02]  /*8440*/  IADD3.X R3, RZ, R20, R21, P5, P0 ;  /* 0x00000014ff037210 */ /* 0x000fe40002fe0415 */
[----:B------:R-:W-:Y:S03]  /*8450*/  ISETP.GT.AND P0, PT, R187, R212, PT ;  /* 0x000000d4bb00720c */ /* 0x000fe60003f04270 */
[----:B------:R3:W-:Y:S05]  /*8460*/  LDGSTS.E.BYPASS.LTC128B.128.ZFILL [R184+0x5100], [R2.64], P6 ;  /* 0x0510000002b87fae */ /* 0x0007ea000b141d46 */
        /* <DEDUP_REMOVED lines=31> */
[----:B------:R-:W2:Y:S05]  /*8660*/  LDSM.16.M88.4 R136, [R161+-0x3000] ;  /* 0xffd00000a188783b */ /* 0x000eaa0000000200 */
[----:B------:R-:W4:Y:S02]  /*8670*/  LDSM.16.M88.4 R152, [R161+-0x2800] ;  /* 0xffd80000a198783b */ /* 0x000f240000000200 */
        /* <DEDUP_REMOVED lines=11> */
[----:B------:R-:W2:Y:S05]  /*8730*/  LDSM.16.M88.4 R140, [R160+0x3000] ;  /* 0x00300000a08c783b */ /* 0x000eaa0000000200 */
[----:B------:R-:W4:Y:S02]  /*8740*/  LDSM.16.M88.4 R152, [R160+0x3800] ;  /* 0x00380000a098783b */ /* 0x000f240000000200 */
        /* <DEDUP_REMOVED lines=11> */
[----:B------:R-:W2:Y:S05]  /*8800*/  LDSM.16.M88.4 R136, [R174] ;  /* 0x00000000ae88783b */ /* 0x000eaa0000000200 */
[----:B------:R-:W4:Y:S02]  /*8810*/  LDSM.16.M88.4 R152, [R175] ;  /* 0x00000000af98783b */ /* 0x000f240000000200 */
        /* <DEDUP_REMOVED lines=86> */
[C---:B----4-:R-:W-:Y:S08]  /*8d80*/  HMMA.16816.F32 R28, R140.reuse, R152, R28 ;  /* 0x000000988c1c723c */ /* 0x050ff0000000181c */
[----:B------:R-:W-:Y:S01]  /*8d90*/  HMMA.16816.F32 R32, R140, R154, R32 ;  /* 0x0000009a8c20723c */ /* 0x000fe20000001820 */
[----:B------:R-:W-:Y:S07]  /*8da0*/  @!UPT UIADD3 URZ, URZ, URZ, URZ ;  /* 0x0000003f3f3ff290 */ /* 0x000fee000fffe03f */
[----:B------:R-:W-:-:S11]  /*8db0*/  @!P0 BRA `(.L_x_4133) ;  /* 0x0000047000008947 */ /* 0x000fd60003800000 */
[----:B---3--:R-:W-:Y:S01]  /*8dc0*/  IMAD R2, R210, 0x20, R214 ;  /* 0x00000020d2027824 */ /* 0x008fe200078e02d6 */
        /* <DEDUP_REMOVED lines=37> */
.L_x_4169:
        /* <DEDUP_REMOVED lines=18> */
.L_x_4170:
[C---:B---3--:R-:W-:Y:S02]  /*9140*/  IADD3 R2, -R183.reuse, 0x10, RZ ;  /* 0x00000010b7027810 */ /* 0x048fe40007ffe1ff */
[C---:B--2---:R-:W-:Y:S02]  /*9150*/  IADD3 R138, P6, R0.reuse, R142, RZ ;  /* 0x0000008e008a7210 */ /* 0x044fe40007fde0ff */
[----:B------:R-:W-:Y:S02]  /*9160*/  IADD3 R136, P5, R0, R143, RZ ;  /* 0x0000008f00887210 */ /* 0x000fe40007fbe0ff */
[----:B------:R-:W-:Y:S01]  /*9170*/  ISETP.NE.U32.AND P0, PT, R183, RZ, PT ;  /* 0x000000ffb700720c */ /* 0x000fe20003f05070 */
[----:B----4-:R-:W-:Y:S01]  /*9180*/  IMAD.X R139, R124, 0x1, R139, P6 ;  /* 0x000000017c8b7824 */ /* 0x010fe200030e068b */
        /* <DEDUP_REMOVED lines=10> */
.L_x_4133:
[----:B---3--:R-:W-:Y:S05]  /*9230*/  BSYNC B0 ;  /* 0x0000000000007941 */ /* 0x008fea0003800000 */
.L_x_4132:
        /* <DEDUP_REMOVED lines=34> */
[----:B-1----:R-:W1:Y:S04]  /*9460*/  SHFL.BFLY PT, R125, R124, 0x2, 0x1f ;  /* 0x0c401f007c7d7f89 */ /* 0x002e6800000e0000 */
[----:B------:R-:W2:Y:S01]  /*9470*/  SHFL.BFLY PT, R0, R136, 0x2, 0x1f ;  /* 0x0c401f0088007f89 */ /* 0x000ea200000e0000 */
[----:B-1----:R-:W-:Y:S02]  /*9480*/  FMNMX.FTZ R125, R124, R125, !PT ;  /* 0x0000007d7c7d7209 */ /* 0x002fe40007810000 */
[----:B--2---:R-:W-:Y:S03]  /*9490*/  FMNMX.FTZ R124, R136, R0, !PT ;  /* 0x00000000887c7209 */ /* 0x004fe60007810000 */
[----:B------:R-:W1:Y:S04]  /*94a0*/  SHFL.BFLY PT, R2, R125, 0x1, 0x1f ;  /* 0x0c201f007d027f89 */ /* 0x000e6800000e0000 */
[----:B------:R2:W3:Y:S01]  /*94b0*/  SHFL.BFLY PT, R0, R124, 0x1, 0x1f ;  /* 0x0c201f007c007f89 */ /* 0x0004e200000e0000 */
[----:B-1----:R-:W-:Y:S04]  /*94c0*/  FMNMX.FTZ R125, R125, R2, !PT ;  /* 0x000000027d7d7209 */ /* 0x002fe80007810000 */
.L_x_4171:
[----:B---3--:R-:W-:Y:S01]  /*94d0*/  FMNMX.FTZ R3, R0, R124, !PT ;  /* 0x0000007c00037209 */ /* 0x008fe20007810000 */
[C---:B------:R-:W-:Y:S01]  /*94e0*/  FADD.FTZ R2, -R125.reuse, R126 ;  /* 0x0000007e7d027221 */ /* 0x040fe20000010100 */
[----:B------:R-:W-:Y:S01]  /*94f0*/  WARPSYNC 0xffffffff ;  /* 0xffffffff00007948 */ /* 0x000fe20003800000 */
[----:B------:R-:W-:Y:S01]  /*9500*/  FMUL.FTZ R126, R125, c[0x0][0x2d0] ;  /* 0x0000b4007d7e7a20 */ /* 0x000fe20000410000 */
[----:B------:R-:W1:Y:S01]  /*9510*/  LDSM.16.MT88.4 R140, [R163] ;  /* 0x00000000a38c783b */ /* 0x000e620000004200 */
[----:B------:R-:W-:Y:S01]  /*9520*/  FADD.FTZ R0, -R3, R127 ;  /* 0x0000007f03007221 */ /* 0x000fe20000010100 */
[----:B------:R-:W-:Y:S01]  /*9530*/  ISETP.GT.AND P0, PT, R187, R212, PT ;  /* 0x000000d4bb00720c */ /* 0x000fe20003f04270 */
[----:B------:R-:W-:Y:S02]  /*9540*/  FMUL.FTZ R127, R3, c[0x0][0x2d0] ;  /* 0x0000b400037f7a20 */ /* 0x000fe40000410000 */
[----:B------:R-:W-:Y:S02]  /*9550*/  FMUL.FTZ R2, R2, c[0x0][0x2d0] ;  /* 0x0000b40002027a20 */ /* 0x000fe40000410000 */
[----:B------:R-:W-:Y:S02]  /*9560*/  FMUL.FTZ R0, R0, c[0x0][0x2d0] ;  /* 0x0000b40000007a20 */ /* 0x000fe40000410000 */
        /* <DEDUP_REMOVED lines=26> */
[----:B--2---:R-:W-:Y:S01]  /*9710*/  MUFU.EX2 R124, R6 ;  /* 0x00000006007c7308 */ /* 0x004fe20000000800 */
        /* <DEDUP_REMOVED lines=9> */
[----:B------:R-:W-:Y:S01]  /*97b0*/  FFMA.FTZ R35, R35, c[0x0][0x2d0], -R127 ;  /* 0x0000b40023237a23 */ /* 0x000fe2000001087f */
[----:B------:R-:W-:Y:S01]  /*97c0*/  MOV R127, R3 ;  /* 0x00000003007f7202 */ /* 0x000fe20000000f00 */
[----:B------:R-:W-:Y:S01]  /*97d0*/  FFMA.FTZ R28, R28, c[0x0][0x2d0], -R126 ;  /* 0x0000b4001c1c7a23 */ /* 0x000fe2000001087e */
[----:B------:R-:W-:Y:S10]  /*97e0*/  MUFU.EX2 R149, R8 ;  /* 0x0000000800957308 */ /* 0x000ff40000000800 */
[----:B------:R-:W2:Y:S10]  /*97f0*/  MUFU.EX2 R157, R9 ;  /* 0x00000009009d7308 */ /* 0x000eb40000000800 */
[----:B------:R-:W-:Y:S10]  /*9800*/  MUFU.EX2 R155, R10 ;  /* 0x0000000a009b7308 */ /* 0x000ff40000000800 */
[----:B------:R-:W5:Y:S10]  /*9810*/  MUFU.EX2 R156, R11 ;  /* 0x0000000b009c7308 */ /* 0x000f740000000800 */
[----:B------:R-:W-:Y:S10]  /*9820*/  MUFU.EX2 R152, R16 ;  /* 0x0000001000987308 */ /* 0x000ff40000000800 */
[----:B------:R-:W-:Y:S10]  /*9830*/  MUFU.EX2 R154, R17 ;  /* 0x00000011009a7308 */ /* 0x000ff40000000800 */
[----:B------:R-:W-:Y:S10]  /*9840*/  MUFU.EX2 R150, R18 ;  /* 0x0000001200967308 */ /* 0x000ff40000000800 */
[----:B------:R-:W-:Y:S10]  /*9850*/  MUFU.EX2 R146, R12 ;  /* 0x0000000c00927308 */ /* 0x000ff40000000800 */
[----:B------:R-:W1:Y:S10]  /*9860*/  MUFU.EX2 R153, R13 ;  /* 0x0000000d00997308 */ /* 0x000e740000000800 */
[----:B------:R1:W-:Y:S10]  /*9870*/  MUFU.EX2 R145, R14 ;  /* 0x0000000e00917308 */ /* 0x0003f40000000800 */
[----:B------:R-:W1:Y:S10]  /*9880*/  MUFU.EX2 R151, R15 ;  /* 0x0000000f00977308 */ /* 0x000e740000000800 */
[----:B------:R1:W-:Y:S10]  /*9890*/  MUFU.EX2 R126, R28 ;  /* 0x0000001c007e7308 */ /* 0x0003f40000000800 */
[----:B------:R-:W-:Y:S10]  /*98a0*/  MUFU.EX2 R29, R29 ;  /* 0x0000001d001d7308 */ /* 0x000ff40000000800 */
[----:B------:R-:W-:Y:S10]  /*98b0*/  MUFU.EX2 R32, R32 ;  /* 0x0000002000207308 */ /* 0x000ff40000000800 */
[----:B------:R-:W-:Y:S10]  /*98c0*/  MUFU.EX2 R33, R33 ;  /* 0x0000002100217308 */ /* 0x000ff40000000800 */
[----:B------:R-:W-:Y:S10]  /*98d0*/  MUFU.EX2 R30, R30 ;  /* 0x0000001e001e7308 */ /* 0x000ff40000000800 */
[----:B------:R-:W-:Y:S10]  /*98e0*/  MUFU.EX2 R31, R31 ;  /* 0x0000001f001f7308 */ /* 0x000ff40000000800 */
[----:B------:R-:W-:Y:S10]  /*98f0*/  MUFU.EX2 R34, R34 ;  /* 0x0000002200227308 */ /* 0x000ff40000000800 */
[----:B------:R-:W-:Y:S01]  /*9900*/  MUFU.EX2 R35, R35 ;  /* 0x0000002300237308 */ /* 0x000fe20000000800 */
[----:B---3--:R-:W-:Y:S01]  /*9910*/  FMUL.FTZ R4, R2, R128 ;  /* 0x0000008002047220 */ /* 0x008fe20000410000 */
[----:B----4-:R-:W-:Y:S01]  /*9920*/  F2FP.PACK_AB R136, R148, R144 ;  /* 0x000000909488723e */ /* 0x010fe200000000ff */
[----:B------:R-:W-:Y:S01]  /*9930*/  FMUL.FTZ R5, R2, R129 ;  /* 0x0000008102057220 */ /* 0x000fe20000410000 */
[----:B--2---:R-:W-:Y:S01]  /*9940*/  F2FP.PACK_AB R138, R157, R149 ;  /* 0x000000959d8a723e */ /* 0x004fe200000000ff */
[C---:B------:R-:W-:Y:S01]  /*9950*/  FMUL.FTZ R6, R0.reuse, R130 ;  /* 0x0000008200067220 */ /* 0x040fe20000410000 */
[----:B------:R-:W-:Y:S01]  /*9960*/  F2FP.PACK_AB R137, R147, R124 ;  /* 0x0000007c9389723e */ /* 0x000fe200000000ff */
[----:B------:R-:W-:Y:S01]  /*9970*/  FMUL.FTZ R7, R0, R131 ;  /* 0x0000008300077220 */ /* 0x000fe20000410000 */
[----:B-----5:R-:W-:Y:S01]  /*9980*/  F2FP.PACK_AB R139, R156, R155 ;  /* 0x0000009b9c8b723e */ /* 0x020fe200000000ff */
[----:B------:R-:W2:Y:S01]  /*9990*/  LDSM.16.MT88.4 R128, [R164] ;  /* 0x00000000a480783b */ /* 0x000ea20000004200 */
[C---:B------:R-:W-:Y:S01]  /*99a0*/  FMUL.FTZ R8, R2.reuse, R132 ;  /* 0x0000008402087220 */ /* 0x040fe20000410000 */
[----:B-1----:R-:W-:Y:S01]  /*99b0*/  F2FP.PACK_AB R12, R153, R146 ;  /* 0x00000092990c723e */ /* 0x002fe200000000ff */
[----:B------:R-:W-:Y:S01]  /*99c0*/  FMUL.FTZ R9, R2, R133 ;  /* 0x0000008502097220 */ /* 0x000fe20000410000 */
[----:B------:R-:W-:Y:S01]  /*99d0*/  F2FP.PACK_AB R14, R154, R152 ;  /* 0x000000989a0e723e */ /* 0x000fe200000000ff */
[C---:B------:R-:W-:Y:S01]  /*99e0*/  FMUL.FTZ R10, R0.reuse, R134 ;  /* 0x00000086000a7220 */ /* 0x040fe20000410000 */
[C---:B------:R-:W-:Y:S01]  /*99f0*/  HMMA.16816.F32 R4, R136.reuse, R140, R4 ;  /* 0x0000008c8804723c */ /* 0x040fe20000001804 */
[----:B------:R-:W-:Y:S04]  /*9a00*/  MUFU.EX2 R140, R20 ;  /* 0x00000014008c7308 */ /* 0x000fe80000000800 */
[----:B------:R-:W-:Y:S01]  /*9a10*/  FMUL.FTZ R11, R0, R135 ;  /* 0x00000087000b7220 */ /* 0x000fe20000410000 */
[----:B------:R-:W-:Y:S01]  /*9a20*/  F2FP.PACK_AB R13, R151, R145 ;  /* 0x00000091970d723e */ /* 0x000fe200000000ff */
[----:B------:R-:W-:Y:S01]  /*9a30*/  LDSM.16.MT88.4 R132, [R164+0x800] ;  /* 0x00080000a484783b */ /* 0x000fe20000004200 */
[C---:B------:R-:W-:Y:S03]  /*9a40*/  FMUL.FTZ R100, R2.reuse, R100 ;  /* 0x0000006402647220 */ /* 0x040fe60000410000 */
[----:B------:R-:W-:Y:S01]  /*9a50*/  MUFU.EX2 R141, R24 ;  /* 0x00000018008d7308 */ /* 0x000fe20000000800 */
[C---:B------:R-:W-:Y:S03]  /*9a60*/  HMMA.16816.F32 R8, R136.reuse, R142, R8 ;  /* 0x0000008e8808723c */ /* 0x040fe60000001808 */
[----:B------:R-:W-:Y:S02]  /*9a70*/  FMUL.FTZ R101, R2, R101 ;  /* 0x0000006502657220 */ /* 0x000fe40000410000 */
[C---:B------:R-:W-:Y:S02]  /*9a80*/  FMUL.FTZ R102, R0.reuse, R102 ;  /* 0x0000006600667220 */ /* 0x040fe40000410000 */
[----:B------:R-:W-:Y:S02]  /*9a90*/  FMUL.FTZ R103, R0, R103 ;  /* 0x0000006700677220 */ /* 0x000fe40000410000 */
[----:B------:R-:W-:Y:S03]  /*9aa0*/  MUFU.EX2 R142, R21 ;  /* 0x00000015008e7308 */ /* 0x000fe60000000800 */
[C---:B------:R-:W-:Y:S02]  /*9ab0*/  FMUL.FTZ R104, R2.reuse, R104 ;  /* 0x0000006802687220 */ /* 0x040fe40000410000 */
[----:B------:R-:W-:Y:S02]  /*9ac0*/  FMUL.FTZ R105, R2, R105 ;  /* 0x0000006902697220 */ /* 0x000fe40000410000 */
[C---:B------:R-:W-:Y:S02]  /*9ad0*/  FMUL.FTZ R106, R0.reuse, R106 ;  /* 0x0000006a006a7220 */ /* 0x040fe40000410000 */
[----:B------:R-:W-:Y:S01]  /*9ae0*/  FMUL.FTZ R107, R0, R107 ;  /* 0x0000006b006b7220 */ /* 0x000fe20000410000 */
[----:B------:R-:W-:Y:S01]  /*9af0*/  MUFU.EX2 R143, R25 ;  /* 0x00000019008f7308 */ /* 0x000fe20000000800 */
[C---:B------:R-:W-:Y:S01]  /*9b00*/  FMUL.FTZ R108, R2.reuse, R108 ;  /* 0x0000006c026c7220 */ /* 0x040fe20000410000 */
[C---:B--2---:R-:W-:Y:S03]  /*9b10*/  HMMA.16816.F32 R100, R136.reuse, R128, R100 ;  /* 0x000000808864723c */ /* 0x044fe60000001864 */
        /* <DEDUP_REMOVED lines=90> */
[----:B------:R-:W-:Y:S02]  /*a0c0*/  FFMA.FTZ R2, R2, R202, R144 ;  /* 0x000000ca02027223 */ /* 0x000fe40000010090 */
[----:B------:R2:W3:Y:S01]  /*a0d0*/  MUFU.EX2 R144, R19 ;  /* 0x0000001300907308 */ /* 0x0004e20000000800 */
[----:B------:R-:W-:Y:S02]  /*a0e0*/  FFMA.FTZ R124, R0, R206, R124 ;  /* 0x000000ce007c7223 */ /* 0x000fe4000001007c */
[----:B------:R-:W-:Y:S02]  /*a0f0*/  FADD.FTZ R0, R148, R2 ;  /* 0x0000000294007221 */ /* 0x000fe40000010000 */
[----:B------:R-:W-:Y:S01]  /*a100*/  FADD.FTZ R124, R147, R124 ;  /* 0x0000007c937c7221 */ /* 0x000fe20000010000 */
[C---:B-1----:R-:W-:Y:S03]  /*a110*/  HMMA.16816.F32 R44, R136.reuse, R128, R44 ;  /* 0x00000080882c723c */ /* 0x042fe6000000182c */
[----:B------:R-:W-:Y:S02]  /*a120*/  FADD.FTZ R2, R149, R0 ;  /* 0x0000000095027221 */ /* 0x000fe40000010000 */
[----:B------:R-:W-:Y:S02]  /*a130*/  FADD.FTZ R0, R155, R124 ;  /* 0x0000007c9b007221 */ /* 0x000fe40000010000 */
[----:B------:R-:W-:Y:S01]  /*a140*/  FADD.FTZ R2, R157, R2 ;  /* 0x000000029d027221 */ /* 0x000fe20000010000 */
[C---:B------:R-:W-:Y:S01]  /*a150*/  HMMA.16816.F32 R48, R136.reuse, R130, R48 ;  /* 0x000000828830723c */ /* 0x040fe20000001830 */
[----:B------:R-:W1:Y:S03]  /*a160*/  LDSM.16.MT88.4 R128, [R166+0x2000] ;  /* 0x00200000a680783b */ /* 0x000e660000004200 */
[----:B------:R-:W-:Y:S02]  /*a170*/  FADD.FTZ R0, R156, R0 ;  /* 0x000000009c007221 */ /* 0x000fe40000010000 */
[----:B------:R-:W-:Y:S02]  /*a180*/  FADD.FTZ R28, R146, R2 ;  /* 0x00000002921c7221 */ /* 0x000fe40000010000 */
[----:B------:R-:W-:Y:S01]  /*a190*/  FADD.FTZ R2, R145, R0 ;  /* 0x0000000091027221 */ /* 0x000fe20000010000 */
[----:B--2---:R-:W-:Y:S03]  /*a1a0*/  LDSM.16.MT88.4 R16, [R166+0x800] ;  /* 0x00080000a610783b */ /* 0x004fe60000004200 */
[----:B---3--:R-:W-:Y:S01]  /*a1b0*/  F2FP.PACK_AB R15, R144, R150 ;  /* 0x00000096900f723e */ /* 0x008fe200000000ff */
[----:B------:R-:W-:Y:S02]  /*a1c0*/  FADD.FTZ R0, R153, R28 ;  /* 0x0000001c99007221 */ /* 0x000fe40000010000 */
[----:B------:R-:W-:Y:S02]  /*a1d0*/  FADD.FTZ R2, R151, R2 ;  /* 0x0000000297027221 */ /* 0x000fe40000010000 */
[----:B------:R-:W-:Y:S02]  /*a1e0*/  FADD.FTZ R0, R152, R0 ;  /* 0x0000000098007221 */ /* 0x000fe40000010000 */
[----:B------:R-:W-:Y:S02]  /*a1f0*/  FADD.FTZ R2, R150, R2 ;  /* 0x0000000296027221 */ /* 0x000fe40000010000 */
[----:B------:R-:W-:Y:S02]  /*a200*/  FADD.FTZ R0, R154, R0 ;  /* 0x000000009a007221 */ /* 0x000fe40000010000 */
[----:B------:R-:W-:Y:S02]  /*a210*/  FADD.FTZ R2, R144, R2 ;  /* 0x0000000290027221 */ /* 0x000fe40000010000 */
[----:B------:R-:W-:Y:S04]  /*a220*/  FADD.FTZ R0, R140, R0 ;  /* 0x000000008c007221 */ /* 0x000fe80000010000 */
[----:B------:R-:W-:Y:S04]  /*a230*/  FADD.FTZ R0, R142, R0 ;  /* 0x000000008e007221 */ /* 0x000fe80000010000 */
[----:B------:R-:W-:Y:S04]  /*a240*/  FADD.FTZ R0, R141, R0 ;  /* 0x000000008d007221 */ /* 0x000fe80000010000 */
        /* <DEDUP_REMOVED lines=19> */
[----:B------:R-:W2:Y:S10]  /*a380*/  MUFU.EX2 R139, R22 ;  /* 0x00000016008b7308 */ /* 0x000eb40000000800 */
[----:B------:R3:W4:Y:S10]  /*a390*/  MUFU.EX2 R138, R23 ;  /* 0x00000017008a7308 */ /* 0x0007340000000800 */
[----:B------:R-:W5:Y:S01]  /*a3a0*/  MUFU.EX2 R137, R26 ;  /* 0x0000001a00897308 */ /* 0x000f620000000800 */
[----:B--2---:R-:W-:Y:S09]  /*a3b0*/  FADD.FTZ R2, R139, R2 ;  /* 0x000000028b027221 */ /* 0x004ff20000010000 */
[----:B------:R2:W2:Y:S01]  /*a3c0*/  MUFU.EX2 R136, R27 ;  /* 0x0000001b00887308 */ /* 0x0004a20000000800 */
[----:B---3--:R-:W-:Y:S01]  /*a3d0*/  LDSM.16.MT88.4 R20, [R164+0x1000] ;  /* 0x00100000a414783b */ /* 0x008fe20000004200 */
[----:B----4-:R-:W-:Y:S01]  /*a3e0*/  FADD.FTZ R2, R138, R2 ;  /* 0x000000028a027221 */ /* 0x010fe20000010000 */
[C---:B-1----:R-:W-:Y:S05]  /*a3f0*/  HMMA.16816.F32 R4, R12.reuse, R128, R4 ;  /* 0x000000800c04723c */ /* 0x042fea0000001804 */
[----:B-----5:R-:W-:Y:S03]  /*a400*/  FADD.FTZ R2, R137, R2 ;  /* 0x0000000289027221 */ /* 0x020fe60000010000 */
[C---:B------:R-:W-:Y:S01]  /*a410*/  HMMA.16816.F32 R8, R12.reuse, R130, R8 ;  /* 0x000000820c08723c */ /* 0x040fe20000001808 */
[----:B------:R-:W1:Y:S07]  /*a420*/  LDSM.16.MT88.4 R128, [R165+0x800] ;  /* 0x00080000a580783b */ /* 0x000e6e0000004200 */
[C---:B------:R-:W-:Y:S01]  /*a430*/  HMMA.16816.F32 R100, R12.reuse, R132, R100 ;  /* 0x000000840c64723c */ /* 0x040fe20000001864 */
[----:B--2---:R-:W-:Y:S07]  /*a440*/  LDSM.16.MT88.4 R24, [R166+0x1000] ;  /* 0x00100000a618783b */ /* 0x004fee0000004200 */
[C---:B------:R-:W-:Y:S01]  /*a450*/  HMMA.16816.F32 R104, R12.reuse, R134, R104 ;  /* 0x000000860c68723c */ /* 0x040fe20000001868 */
[----:B------:R-:W-:Y:S07]  /*a460*/  LDSM.16.MT88.4 R132, [R163+0x1800] ;  /* 0x00180000a384783b */ /* 0x000fee0000004200 */
        /* <DEDUP_REMOVED lines=28> */
[----:B------:R-:W-:Y:S07]  /*a630*/  HMMA.16816.F32 R96, R12, R130, R96 ;  /* 0x000000820c60723c */ /* 0x000fee0000001860 */
[----:B------:R-:W-:Y:S02]  /*a640*/  F2FP.PACK_AB R12, R142, R140 ;  /* 0x0000008c8e0c723e */ /* 0x000fe400000000ff */
[----:B------:R-:W-:Y:S03]  /*a650*/  F2FP.PACK_AB R14, R143, R141 ;  /* 0x0000008d8f0e723e */ /* 0x000fe600000000ff */
[----:B------:R-:W-:Y:S02]  /*a660*/  F2FP.PACK_AB R13, R138, R139 ;  /* 0x0000008b8a0d723e */ /* 0x000fe400000000ff */
[C---:B------:R-:W-:Y:S07]  /*a670*/  F2FP.PACK_AB R15, R136.reuse, R137 ;  /* 0x00000089880f723e */ /* 0x040fee00000000ff */
[C---:B--2---:R-:W-:Y:S08]  /*a680*/  HMMA.16816.F32 R4, R12.reuse, R16, R4 ;  /* 0x000000100c04723c */ /* 0x044ff00000001804 */
        /* <DEDUP_REMOVED lines=39> */
[C---:B------:R-:W-:Y:S01]  /*a900*/  HMMA.16816.F32 R128, R12.reuse, R132, R4 ;  /* 0x000000840c80723c */ /* 0x040fe20000001804 */
[----:B------:R-:W4:Y:S07]  /*a910*/  LDSM.16.MT88.4 R4, [R163+0x3800] ;  /* 0x00380000a304783b */ /* 0x000f2e0000004200 */
        /* <DEDUP_REMOVED lines=44> */
.L_x_4130:
[----:B------:R-:W-:Y:S05]  /*abe0*/  BRA.DIV ~URZ, `(.L_x_4138) ;  /* 0x00003c627f007947 */ /* 0x000fea000b800000 */
[----:B------:R1:W2:Y:S02]  /*abf0*/  SHFL.BFLY PT, R4, R202, 0x2, 0x1f ;  /* 0x0c401f00ca047f89 */ /* 0x0002a400000e0000 */
.L_x_4172:
[----:B--2---:R-:W-:Y:S01]  /*ac00*/  FADD.FTZ R4, R4, R202 ;  /* 0x000000ca04047221 */ /* 0x004fe20000010000 */
[----:B------:R-:W-:Y:S05]  /*ac10*/  BRA.DIV ~URZ, `(.L_x_4139) ;  /* 0x00003c927f007947 */ /* 0x000fea000b800000 */
[----:B------:R-:W2:Y:S04]  /*ac20*/  SHFL.BFLY PT, R0, R206, 0x2, 0x1f ;  /* 0x0c401f00ce007f89 */ /* 0x000ea800000e0000 */
[----:B------:R-:W3:Y:S01]  /*ac30*/  SHFL.BFLY PT, R2, R4, 0x1, 0x1f ;  /* 0x0c201f0004027f89 */ /* 0x000ee200000e0000 */
[----:B--2---:R-:W-:-:S02]  /*ac40*/  FADD.FTZ R206, R0, R206 ;  /* 0x000000ce00ce7221 */ /* 0x004fc40000010000 */
[----:B---3--:R-:W-:-:S03]  /*ac50*/  FADD.FTZ R4, R4, R2 ;  /* 0x0000000204047221 */ /* 0x008fc60000010000 */
[----:B------:R2:W3:Y:S04]  /*ac60*/  SHFL.BFLY PT, R3, R206, 0x1, 0x1f ;  /* 0x0c201f00ce037f89 */ /* 0x0004e800000e0000 */
.L_x_4173:
        /* <DEDUP_REMOVED lines=60> */
[----:B-----5:R-:W-:-:S02]  /*b030*/  @P1 FMUL.FTZ R5, R5, 0.69314718246459960938 ;  /* 0x3f31721805051820 */ /* 0x020fc40000410000 */
        /* <DEDUP_REMOVED lines=8> */
[----:B----4-:R-:W-:Y:S01]  /*b0c0*/  @P0 MOV R3, 0x3f317218 ;  /* 0x3f31721800030802 */ /* 0x010fe20000000f00 */
        /* <DEDUP_REMOVED lines=47> */
.L_x_4099:
        /* <DEDUP_REMOVED lines=17> */
.L_x_4141:
[----:B------:R-:W-:Y:S05]  /*b4d0*/  BSYNC B0 ;  /* 0x0000000000007941 */ /* 0x000fea0003800000 */
.L_x_4140:
        /* <DEDUP_REMOVED lines=15> */
[----:B--2--5:R-:W-:Y:S05]  /*b5d0*/  CALL.REL.NOINC `($__internal_69_$__cuda_sm70_shflsync_idx_p) ;  /* 0x0000349000007944 */ /* 0x024fea0003c00000 */
.L_x_4144:
        /* <DEDUP_REMOVED lines=220> */
.L_x_4146:
[----:B------:R-:W-:Y:S05]  /*c3a0*/  BSYNC B0 ;  /* 0x0000000000007941 */ /* 0x000fea0003800000 */
.L_x_4145:
        /* <DEDUP_REMOVED lines=100> */
.L_x_4143:
        /* <DEDUP_REMOVED lines=40> */
.L_x_4147:
[----:B------:R-:W-:Y:S05]  /*cc70*/  BSYNC B1 ;  /* 0x0000000000017941 */ /* 0x000fea0003800000 */
.L_x_4142:
        /* <DEDUP_REMOVED lines=9> */
.L_x_4174:
[----:B------:R-:W-:Y:S01]  /*cd10*/  WARPSYNC 0xffffffff ;  /* 0xffffffff00007948 */ /* 0x000fe20003800000 */
[----:B------:R-:W-:Y:S01]  /*cd20*/  BAR.SYNC.DEFER_BLOCKING 0x4, 0x100 ;  /* 0x0104000000007b1d */ /* 0x000fe20000010000 */
[----:B-1--4-:R-:W-:-:S05]  /*cd30*/  MOV R236, R0 ;  /* 0x0000000000ec7202 */ /* 0x012fca0000000f00 */
[----:B------:R1:W-:Y:S04]  /*cd40*/  @!P6 STS [0x18100], R17 ;  /* 0x01810011ff00e388 */ /* 0x0003e80000000800 */
[----:B------:R-:W-:Y:S06]  /*cd50*/  BAR.ARV 0x5, 0x100 ;  /* 0x0144000000007b1d */ /* 0x000fec0000002000 */
.L_x_4148:
[----:B-1----:R-:W-:-:S13]  /*cd60*/  ISETP.GE.AND P0, PT, R236, c[0x0][0x538], PT ;  /* 0x00014e00ec007a0c */ /* 0x002fda0003f06270 */
[----:B--2345:R-:W-:Y:S01]  /*cd70*/  @P0 CALL.REL.NOINC `(.L_x_4150) ;  /* 0x0000001000000944 */ /* 0x03cfe20003c00000 */
[----:B------:R-:W-:Y:S05]  /*cd80*/  BRA `(.L_x_4151) ;  /* 0xffff3b9000007947 */ /* 0x000fea000383ffff */
.L_x_4150:
[----:B------:R-:W-:Y:S05]  /*cd90*/  EXIT ;  /* 0x000000000000794d */ /* 0x000fea0003800000 */
.L_x_4100:
[----:B------:R-:W-:Y:S01]  /*cda0*/  IMAD.MOV.U32 R0, RZ, RZ, R9 ;  /* 0x000000ffff007224 */ /* 0x000fe200078e0009 */
[----:B------:R-:W-:Y:S01]  /*cdb0*/  MOV R192, RZ ;  /* 0x000000ff00c07202 */ /* 0x000fe20000000f00 */
[----:B------:R-:W-:Y:S01]  /*cdc0*/  IMAD.MOV.U32 R3, RZ, RZ, 0x181f ;  /* 0x0000181fff037424 */ /* 0x000fe200078e00ff */
[----:B------:R-:W-:Y:S02]  /*cdd0*/  MOV R2, 0xcdf0 ;  /* 0x0000cdf000027802 */ /* 0x000fe40000000f00 */
[----:B-----5:R-:W-:Y:S05]  /*cde0*/  CALL.REL.NOINC `($__internal_69_$__cuda_sm70_shflsync_idx_p) ;  /* 0x00001c8000007944 */ /* 0x020fea0003c00000 */
[----:B------:R-:W-:Y:S01]  /*cdf0*/  MOV R8, R0 ;  /* 0x0000000000087202 */ /* 0x000fe20000000f00 */
[----:B------:R-:W-:Y:S05]  /*ce00*/  BRA `(.L_x_4152) ;  /* 0xffff47b000007947 */ /* 0x000fea000383ffff */
.L_x_4101:
[----:B------:R-:W-:Y:S01]  /*ce10*/  IMAD.MOV.U32 R0, RZ, RZ, R11 ;  /* 0x000000ffff007224 */ /* 0x000fe200078e000b */
[----:B------:R-:W-:Y:S01]  /*ce20*/  MOV R192, RZ ;  /* 0x000000ff00c07202 */ /* 0x000fe20000000f00 */
[----:B------:R-:W-:Y:S01]  /*ce30*/  IMAD.MOV.U32 R3, RZ, RZ, 0x181f ;  /* 0x0000181fff037424 */ /* 0x000fe200078e00ff */
[----:B------:R-:W-:Y:S02]  /*ce40*/  MOV R2, 0xce60 ;  /* 0x0000ce6000027802 */ /* 0x000fe40000000f00 */
[----:B-12--5:R-:W-:Y:S05]  /*ce50*/  CALL.REL.NOINC `($__internal_69_$__cuda_sm70_shflsync_idx_p) ;  /* 0x00001c1000007944 */ /* 0x026fea0003c00000 */
[----:B------:R-:W-:Y:S05]  /*ce60*/  BRA `(.L_x_4153) ;  /* 0xffff477000007947 */ /* 0x000fea000383ffff */
.L_x_4104:
[----:B----4-:R-:W-:Y:S01]  /*ce70*/  IMAD.MOV.U32 R0, RZ, RZ, R9 ;  /* 0x000000ffff007224 */ /* 0x010fe200078e0009 */
[----:B------:R-:W-:Y:S01]  /*ce80*/  MOV R192, 0x1 ;  /* 0x0000000100c07802 */ /* 0x000fe20000000f00 */
[----:B--2---:R-:W-:Y:S01]  /*ce90*/  IMAD.MOV.U32 R3, RZ, RZ, 0x181f ;  /* 0x0000181fff037424 */ /* 0x004fe200078e00ff */
[----:B------:R-:W-:-:S02]  /*cea0*/  MOV R2, 0xcec0 ;  /* 0x0000cec000027802 */ /* 0x000fc40000000f00 */
[----:B-1-3-5:R-:W-:Y:S05]  /*ceb0*/  CALL.REL.NOINC `($__internal_69_$__cuda_sm70_shflsync_idx_p) ;  /* 0x00001bb000007944 */ /* 0x02afea0003c00000 */
[----:B------:R-:W-:Y:S01]  /*cec0*/  IMAD.MOV.U32 R8, RZ, RZ, R0 ;  /* 0x000000ffff087224 */ /* 0x000fe200078e0000 */
[----:B------:R-:W-:Y:S01]  /*ced0*/  MOV R192, 0x1 ;  /* 0x0000000100c07802 */ /* 0x000fe20000000f00 */
[----:B------:R-:W-:Y:S01]  /*cee0*/  IMAD.MOV.U32 R0, RZ, RZ, R11 ;  /* 0x000000ffff007224 */ /* 0x000fe200078e000b */
[----:B------:R-:W-:-:S02]  /*cef0*/  MOV R3, 0x181f ;  /* 0x0000181f00037802 */ /* 0x000fc40000000f00 */
[----:B------:R-:W-:Y:S02]  /*cf00*/  MOV R2, 0xcf20 ;  /* 0x0000cf2000027802 */ /* 0x000fe40000000f00 */
[----:B------:R-:W-:Y:S05]  /*cf10*/  CALL.REL.NOINC `($__internal_69_$__cuda_sm70_shflsync_idx_p) ;  /* 0x00001b5000007944 */ /* 0x000fea0003c00000 */
[----:B------:R-:W-:Y:S05]  /*cf20*/  BRA `(.L_x_4154) ;  /* 0xffff484000007947 */ /* 0x000fea000383ffff */
.L_x_4107:
[----:B----4-:R-:W-:Y:S01]  /*cf30*/  IMAD.MOV.U32 R0, RZ, RZ, R9 ;  /* 0x000000ffff007224 */ /* 0x010fe200078e0009 */
[----:B------:R-:W-:Y:S01]  /*cf40*/  MOV R192, 0x2 ;  /* 0x0000000200c07802 */ /* 0x000fe20000000f00 */
[----:B-1----:R-:W-:Y:S01]  /*cf50*/  IMAD.MOV.U32 R3, RZ, RZ, 0x181f ;  /* 0x0000181fff037424 */ /* 0x002fe200078e00ff */
[----:B------:R-:W-:Y:S02]  /*cf60*/  MOV R2, 0xcf80 ;  /* 0x0000cf8000027802 */ /* 0x000fe40000000f00 */
[----:B--23-5:R-:W-:Y:S05]  /*cf70*/  CALL.REL.NOINC `($__internal_69_$__cuda_sm70_shflsync_idx_p) ;  /* 0x00001af000007944 */ /* 0x02cfea0003c00000 */
[----:B------:R-:W-:Y:S01]  /*cf80*/  MOV R8, R0 ;  /* 0x0000000000087202 */ /* 0x000fe20000000f00 */
[----:B------:R-:W-:Y:S05]  /*cf90*/  BRA `(.L_x_4155) ;  /* 0xffff493000007947 */ /* 0x000fea000383ffff */
.L_x_4108:
[----:B----4-:R-:W-:Y:S01]  /*cfa0*/  IMAD.MOV.U32 R0, RZ, RZ, R11 ;  /* 0x000000ffff007224 */ /* 0x010fe200078e000b */
[----:B------:R-:W-:Y:S01]  /*cfb0*/  MOV R192, 0x2 ;  /* 0x0000000200c07802 */ /* 0x000fe20000000f00 */
[----:B------:R-:W-:Y:S01]  /*cfc0*/  IMAD.MOV.U32 R3, RZ, RZ, 0x181f ;  /* 0x0000181fff037424 */ /* 0x000fe200078e00ff */
[----:B------:R-:W-:Y:S02]  /*cfd0*/  MOV R2, 0xcff0 ;  /* 0x0000cff000027802 */ /* 0x000fe40000000f00 */
[----:B-123-5:R-:W-:Y:S05]  /*cfe0*/  CALL.REL.NOINC `($__internal_69_$__cuda_sm70_shflsync_idx_p) ;  /* 0x00001a8000007944 */ /* 0x02efea0003c00000 */
[----:B------:R-:W-:Y:S05]  /*cff0*/  BRA `(.L_x_4156) ;  /* 0xffff48f000007947 */ /* 0x000fea000383ffff */
.L_x_4111:
[----:B-1----:R-:W-:Y:S01]  /*d000*/  IMAD.MOV.U32 R0, RZ, RZ, R9 ;  /* 0x000000ffff007224 */ /* 0x002fe200078e0009 */
[----:B------:R-:W-:Y:S01]  /*d010*/  MOV R192, 0x3 ;  /* 0x0000000300c07802 */ /* 0x000fe20000000f00 */
[----:B------:R-:W-:Y:S01]  /*d020*/  IMAD.MOV.U32 R3, RZ, RZ, 0x181f ;  /* 0x0000181fff037424 */ /* 0x000fe200078e00ff */
[----:B------:R-:W-:-:S02]  /*d030*/  MOV R2, 0xd050 ;  /* 0x0000d05000027802 */ /* 0x000fc40000000f00 */
[----:B--2345:R-:W-:Y:S05]  /*d040*/  CALL.REL.NOINC `($__internal_69_$__cuda_sm70_shflsync_idx_p) ;  /* 0x00001a2000007944 */ /* 0x03cfea0003c00000 */
[----:B------:R-:W-:Y:S01]  /*d050*/  IMAD.MOV.U32 R8, RZ, RZ, R0 ;  /* 0x000000ffff087224 */ /* 0x000fe200078e0000 */
[----:B------:R-:W-:Y:S01]  /*d060*/  MOV R192, 0x3 ;  /* 0x0000000300c07802 */ /* 0x000fe20000000f00 */
[----:B------:R-:W-:Y:S01]  /*d070*/  IMAD.MOV.U32 R0, RZ, RZ, R11 ;  /* 0x000000ffff007224 */ /* 0x000fe200078e000b */
[----:B------:R-:W-:-:S02]  /*d080*/  MOV R3, 0x181f ;  /* 0x0000181f00037802 */ /* 0x000fc40000000f00 */
[----:B------:R-:W-:Y:S02]  /*d090*/  MOV R2, 0xd0b0 ;  /* 0x0000d0b000027802 */ /* 0x000fe40000000f00 */
[----:B------:R-:W-:Y:S05]  /*d0a0*/  CALL.REL.NOINC `($__internal_69_$__cuda_sm70_shflsync_idx_p) ;  /* 0x000019c000007944 */ /* 0x000fea0003c00000 */
[----:B------:R-:W-:Y:S05]  /*d0b0*/  BRA `(.L_x_4157) ;  /* 0xffff49a000007947 */ /* 0x000fea000383ffff */
.L_x_4114:
[----:B------:R-:W-:Y:S01]  /*d0c0*/  IMAD.MOV.U32 R0, RZ, RZ, R5 ;  /* 0x000000ffff007224 */ /* 0x000fe200078e0005 */
[----:B------:R-:W-:Y:S01]  /*d0d0*/  MOV R192, RZ ;  /* 0x000000ff00c07202 */ /* 0x000fe20000000f00 */
[----:B------:R-:W-:Y:S01]  /*d0e0*/  IMAD.MOV.U32 R3, RZ, RZ, 0x181f ;  /* 0x0000181fff037424 */ /* 0x000fe200078e00ff */
[----:B------:R-:W-:Y:S02]  /*d0f0*/  MOV R2, 0xd110 ;  /* 0x0000d11000027802 */ /* 0x000fe40000000f00 */
[----:B------:R-:W-:Y:S05]  /*d100*/  CALL.REL.NOINC `($__internal_69_$__cuda_sm70_shflsync_idx_p) ;  /* 0x0000196000007944 */ /* 0x000fea0003c00000 */
[----:B------:R-:W-:Y:S01]  /*d110*/  MOV R4, R0 ;  /* 0x0000000000047202 */ /* 0x000fe20000000f00 */
[----:B------:R-:W-:Y:S05]  /*d120*/  BRA `(.L_x_4158) ;  /* 0xffff5fe000007947 */ /* 0x000fea000383ffff */
.L_x_4115:
[----:B------:R-:W-:Y:S01]  /*d130*/  IMAD.MOV.U32 R0, RZ, RZ, R12 ;  /* 0x000000ffff007224 */ /* 0x000fe200078e000c */
[----:B------:R-:W-:Y:S01]  /*d140*/  MOV R192, RZ ;  /* 0x000000ff00c07202 */ /* 0x000fe20000000f00 */
[----:B------:R-:W-:Y:S01]  /*d150*/  IMAD.MOV.U32 R3, RZ, RZ, 0x181f ;  /* 0x0000181fff037424 */ /* 0x000fe200078e00ff */
[----:B------:R-:W-:Y:S02]  /*d160*/  MOV R2, 0xd180 ;  /* 0x0000d18000027802 */ /* 0x000fe40000000f00 */
[----:B-12---:R-:W-:Y:S05]  /*d170*/  CALL.REL.NOINC `($__internal_69_$__cuda_sm70_shflsync_idx_p) ;  /* 0x000018f000007944 */ /* 0x006fea0003c00000 */
[C---:B------:R-:W-:Y:S01]  /*d180*/  IADD3 R8, P0, R0.reuse, R106, RZ ;  /* 0x0000006a00087210 */ /* 0x040fe20007f1e0ff */
[----:B------:R-:W-:Y:S01]  /*d190*/  IMAD.MOV.U32 R192, RZ, RZ, 0x1 ;  /* 0x00000001ffc07424 */ /* 0x000fe200078e00ff */
[----:B------:R-:W-:Y:S02]  /*d1a0*/  IADD3 R6, P6, R0, R107, RZ ;  /* 0x0000006b00067210 */ /* 0x000fe40007fde0ff */
[----:B------:R-:W-:Y:S01]  /*d1b0*/  ISETP.GE.AND P5, PT, R196, c[0x0][0x1d4], PT ;  /* 0x00007500c4007a0c */ /* 0x000fe20003fa6270 */
[----:B------:R-:W-:Y:S01]  /*d1c0*/  IMAD.X R9, R4, 0x1, R101, P0 ;  /* 0x0000000104097824 */ /* 0x000fe200000e0665 */
[----:B------:R-:W-:Y:S01]  /*d1d0*/  ISETP.GE.AND P2, PT, R208, c[0x0][0x1d4], PT ;  /* 0x00007500d0007a0c */ /* 0x000fe20003f46270 */
[----:B------:R-:W-:Y:S01]  /*d1e0*/  IMAD.X R7, R4, 0x1, R103, P6 ;  /* 0x0000000104077824 */ /* 0x000fe200030e0667 */
[----:B------:R-:W-:-:S02]  /*d1f0*/  ISETP.GE.AND P0, PT, R207, c[0x0][0x1d4], PT ;  /* 0x00007500cf007a0c */ /* 0x000fc40003f06270 */
        /* <DEDUP_REMOVED lines=14> */
[----:B-1----:R-:W-:Y:S05]  /*d2e0*/  CALL.REL.NOINC `($__internal_69_$__cuda_sm70_shflsync_idx_p) ;  /* 0x0000178000007944 */ /* 0x002fea0003c00000 */
[----:B------:R-:W-:Y:S01]  /*d2f0*/  IMAD.MOV.U32 R4, RZ, RZ, R0 ;  /* 0x000000ffff047224 */ /* 0x000fe200078e0000 */
[----:B------:R-:W-:Y:S01]  /*d300*/  MOV R192, 0x1 ;  /* 0x0000000100c07802 */ /* 0x000fe20000000f00 */
[----:B------:R-:W-:Y:S01]  /*d310*/  IMAD.MOV.U32 R0, RZ, RZ, R12 ;  /* 0x000000ffff007224 */ /* 0x000fe200078e000c */
[----:B------:R-:W-:-:S02]  /*d320*/  MOV R3, 0x181f ;  /* 0x0000181f00037802 */ /* 0x000fc40000000f00 */
[----:B------:R-:W-:Y:S02]  /*d330*/  MOV R2, 0xd350 ;  /* 0x0000d35000027802 */ /* 0x000fe40000000f00 */
[----:B------:R-:W-:Y:S05]  /*d340*/  CALL.REL.NOINC `($__internal_69_$__cuda_sm70_shflsync_idx_p) ;  /* 0x0000172000007944 */ /* 0x000fea0003c00000 */
[----:B------:R-:W-:Y:S05]  /*d350*/  BRA `(.L_x_4159) ;  /* 0xffff5f0000007947 */ /* 0x000fea000383ffff */
.L_x_4116:
[----:B------:R-:W-:Y:S01]  /*d360*/  IMAD.MOV.U32 R0, RZ, RZ, R4 ;  /* 0x000000ffff007224 */ /* 0x000fe200078e0004 */
[----:B------:R-:W-:Y:S01]  /*d370*/  MOV R192, RZ ;  /* 0x000000ff00c07202 */ /* 0x000fe20000000f00 */
[----:B------:R-:W-:Y:S01]  /*d380*/  IMAD.MOV.U32 R3, RZ, RZ, 0x1c1f ;  /* 0x00001c1fff037424 */ /* 0x000fe200078e00ff */
[----:B------:R-:W-:Y:S02]  /*d390*/  MOV R2, 0xd3b0 ;  /* 0x0000d3b000027802 */ /* 0x000fe40000000f00 */
[----:B------:R-:W-:Y:S05]  /*d3a0*/  CALL.REL.NOINC `($__internal_69_$__cuda_sm70_shflsync_idx_p) ;  /* 0x000016c000007944 */ /* 0x000fea0003c00000 */
[----:B------:R-:W-:Y:S05]  /*d3b0*/  BRA `(.L_x_4160) ;  /* 0xffff60e000007947 */ /* 0x000fea000383ffff */
.L_x_4117:
[----:B------:R-:W-:Y:S01]  /*d3c0*/  IMAD.MOV.U32 R0, RZ, RZ, R4 ;  /* 0x000000ffff007224 */ /* 0x000fe200078e0004 */
[----:B------:R-:W-:Y:S01]  /*d3d0*/  MOV R192, 0x1 ;  /* 0x0000000100c07802 */ /* 0x000fe20000000f00 */
[----:B------:R-:W-:Y:S01]  /*d3e0*/  IMAD.MOV.U32 R3, RZ, RZ, 0x1c1f ;  /* 0x00001c1fff037424 */ /* 0x000fe200078e00ff */
[----:B------:R-:W-:Y:S02]  /*d3f0*/  MOV R2, 0xd410 ;  /* 0x0000d41000027802 */ /* 0x000fe40000000f00 */
[----:B-1----:R-:W-:Y:S05]  /*d400*/  CALL.REL.NOINC `($__internal_69_$__cuda_sm70_shflsync_idx_p) ;  /* 0x0000166000007944 */ /* 0x002fea0003c00000 */
[----:B------:R-:W-:Y:S01]  /*d410*/  IMAD.IADD R0, R5, 0x1, R0 ;  /* 0x0000000105007824 */ /* 0x000fe200078e0200 */
[----:B------:R-:W-:Y:S02]  /*d420*/  FMNMX.FTZ R125, R7, R8, !PT ;  /* 0x00000008077d7209 */ /* 0x000fe40007810000 */
[----:B------:R-:W-:Y:S02]  /*d430*/  MOV R2, 0xd850 ;  /* 0x0000d85000027802 */ /* 0x000fe40000000f00 */
[----:B------:R-:W-:-:S02]  /*d440*/  IMNMX R0, R6, R0, PT ;  /* 0x0000000006007217 */ /* 0x000fc40003800200 */
[----:B------:R-:W-:Y:S02]  /*d450*/  FMNMX.FTZ R125, R10, R125, !PT ;  /* 0x0000007d0a7d7209 */ /* 0x000fe40007810000 */
[C---:B------:R-:W-:Y:S02]  /*d460*/  ISETP.GT.AND P5, PT, R0.reuse, RZ, PT ;  /* 0x000000ff0000720c */ /* 0x040fe40003fa4270 */
[C---:B------:R-:W-:Y:S02]  /*d470*/  ISETP.GT.AND P2, PT, R0.reuse, 0x1, PT ;  /* 0x000000010000780c */ /* 0x040fe40003f44270 */
[----:B------:R-:W-:Y:S02]  /*d480*/  ISETP.GT.AND P0, PT, R0, 0x8, PT ;  /* 0x000000080000780c */ /* 0x000fe40003f04270 */
[----:B------:R-:W-:Y:S02]  /*d490*/  FSEL R4, R42, -INF , P5 ;  /* 0xff8000002a047808 */ /* 0x000fe40002800000 */
[----:B------:R-:W-:-:S02]  /*d4a0*/  FSEL R5, R43, -INF , P2 ;  /* 0xff8000002b057808 */ /* 0x000fc40001000000 */
[----:B------:R-:W-:Y:S02]  /*d4b0*/  ISETP.GT.AND P2, PT, R0, 0x9, PT ;  /* 0x000000090000780c */ /* 0x000fe40003f44270 */
[----:B------:R-:W-:Y:S02]  /*d4c0*/  FSEL R6, R38, -INF , P0 ;  /* 0xff80000026067808 */ /* 0x000fe40000000000 */
[----:B------:R-:W-:Y:S02]  /*d4d0*/  FMNMX.FTZ R3, R4, R5, !PT ;  /* 0x0000000504037209 */ /* 0x000fe40007810000 */
[----:B------:R-:W-:Y:S02]  /*d4e0*/  FSEL R9, R39, -INF , P2 ;  /* 0xff80000027097808 */ /* 0x000fe40001000000 */
[----:B------:R-:W-:Y:S02]  /*d4f0*/  FMNMX.FTZ R125, R11, R125, !PT ;  /* 0x0000007d0b7d7209 */ /* 0x000fe40007810000 */
        /* <DEDUP_REMOVED lines=32> */
[----:B------:R-:W-:Y:S02]  /*d700*/  ISETP.GT.AND P2, PT, R0, 0x30, PT ;  /* 0x000000300000780c */ /* 0x000fe40003f44270 */
        /* <DEDUP_REMOVED lines=10> */
[----:B------:R-:W-:Y:S01]  /*d7b0*/  ISETP.GT.AND P0, PT, R0, 0x39, PT ;  /* 0x000000390000780c */ /* 0x000fe20003f04270 */
[----:B------:R-:W-:Y:S01]  /*d7c0*/  IMAD.MOV.U32 R0, RZ, RZ, 0x2 ;  /* 0x00000002ff007424 */ /* 0x000fe200078e00ff */
[----:B------:R-:W-:Y:S02]  /*d7d0*/  FSEL R126, R46, -INF , P2 ;  /* 0xff8000002e7e7808 */ /* 0x000fe40001000000 */
[----:B------:R-:W-:Y:S02]  /*d7e0*/  FMNMX.FTZ R12, R156, R12, !PT ;  /* 0x0000000c9c0c7209 */ /* 0x000fe40007810000 */
[----:B------:R-:W-:Y:S02]  /*d7f0*/  FMNMX.FTZ R125, R158, R125, !PT ;  /* 0x0000007d9e7d7209 */ /* 0x000fe40007810000 */
[----:B------:R-:W-:Y:S02]  /*d800*/  FSEL R127, R47, -INF , P0 ;  /* 0xff8000002f7f7808 */ /* 0x000fe40000000000 */
[----:B------:R-:W-:Y:S01]  /*d810*/  FMNMX.FTZ R12, R126, R12, !PT ;  /* 0x0000000c7e0c7209 */ /* 0x000fe20007810000 */
[----:B------:R-:W-:-:S03]  /*d820*/  IMAD.MOV.U32 R124, RZ, RZ, R125 ;  /* 0x000000ffff7c7224 */ /* 0x000fc600078e007d */
[----:B------:R-:W-:Y:S02]  /*d830*/  FMNMX.FTZ R12, R127, R12, !PT ;  /* 0x0000000c7f0c7209 */ /* 0x000fe40007810000 */
[----:B------:R-:W-:Y:S05]  /*d840*/  CALL.REL.NOINC `($__internal_68_$__cuda_sm70_shflsync_bfly_p) ;  /* 0x000011c000007944 */ /* 0x000fea0003c00000 */
[----:B------:R-:W-:Y:S01]  /*d850*/  FMNMX.FTZ R125, R125, R0, !PT ;  /* 0x000000007d7d7209 */ /* 0x000fe20007810000 */
[----:B------:R-:W-:Y:S01]  /*d860*/  IMAD.MOV.U32 R0, RZ, RZ, 0x1 ;  /* 0x00000001ff007424 */ /* 0x000fe200078e00ff */
[----:B------:R-:W-:-:S03]  /*d870*/  MOV R2, 0xd8a0 ;  /* 0x0000d8a000027802 */ /* 0x000fc60000000f00 */
[----:B------:R-:W-:Y:S02]  /*d880*/  IMAD.MOV.U32 R124, RZ, RZ, R125 ;  /* 0x000000ffff7c7224 */ /* 0x000fe400078e007d */
[----:B------:R-:W-:Y:S05]  /*d890*/  CALL.REL.NOINC `($__internal_68_$__cuda_sm70_shflsync_bfly_p) ;  /* 0x0000117000007944 */ /* 0x000fea0003c00000 */
[----:B------:R-:W-:Y:S01]  /*d8a0*/  FMNMX.FTZ R125, R125, R0, !PT ;  /* 0x000000007d7d7209 */ /* 0x000fe20007810000 */
[----:B------:R-:W-:Y:S01]  /*d8b0*/  IMAD.MOV.U32 R124, RZ, RZ, R12 ;  /* 0x000000ffff7c7224 */ /* 0x000fe200078e000c */
[----:B------:R-:W-:Y:S01]  /*d8c0*/  MOV R2, 0xd8f0 ;  /* 0x0000d8f000027802 */ /* 0x000fe20000000f00 */
[----:B------:R-:W-:Y:S02]  /*d8d0*/  IMAD.MOV.U32 R0, RZ, RZ, 0x2 ;  /* 0x00000002ff007424 */ /* 0x000fe400078e00ff */
[----:B------:R-:W-:Y:S05]  /*d8e0*/  CALL.REL.NOINC `($__internal_68_$__cuda_sm70_shflsync_bfly_p) ;  /* 0x0000112000007944 */ /* 0x000fea0003c00000 */
[----:B------:R-:W-:Y:S01]  /*d8f0*/  FMNMX.FTZ R12, R12, R0, !PT ;  /* 0x000000000c0c7209 */ /* 0x000fe20007810000 */
[----:B------:R-:W-:Y:S01]  /*d900*/  IMAD.MOV.U32 R0, RZ, RZ, 0x1 ;  /* 0x00000001ff007424 */ /* 0x000fe200078e00ff */
[----:B------:R-:W-:-:S03]  /*d910*/  MOV R2, 0xd940 ;  /* 0x0000d94000027802 */ /* 0x000fc60000000f00 */
[----:B------:R-:W-:Y:S02]  /*d920*/  IMAD.MOV.U32 R124, RZ, RZ, R12 ;  /* 0x000000ffff7c7224 */ /* 0x000fe400078e000c */
[----:B------:R-:W-:Y:S05]  /*d930*/  CALL.REL.NOINC `($__internal_68_$__cuda_sm70_shflsync_bfly_p) ;  /* 0x000010d000007944 */ /* 0x000fea0003c00000 */
[----:B------:R-:W-:Y:S01]  /*d940*/  MOV R3, R0 ;  /* 0x0000000000037202 */ /* 0x000fe20000000f00 */
[----:B------:R-:W-:Y:S05]  /*d950*/  BRA `(.L_x_4161) ;  /* 0xffff61f000007947 */ /* 0x000fea000383ffff */
.L_x_4121:
[----:B------:R-:W-:Y:S01]  /*d960*/  MOV R192, RZ ;  /* 0x000000ff00c07202 */ /* 0x000fe20000000f00 */
[----:B------:R-:W-:Y:S01]  /*d970*/  IMAD.MOV.U32 R0, RZ, RZ, R5 ;  /* 0x000000ffff007224 */ /* 0x000fe200078e0005 */
[----:B------:R-:W-:Y:S01]  /*d980*/  MOV R2, 0xd9b0 ;  /* 0x0000d9b000027802 */ /* 0x000fe20000000f00 */
[----:B------:R-:W-:Y:S02]  /*d990*/  IMAD.MOV.U32 R3, RZ, RZ, 0x181f ;  /* 0x0000181fff037424 */ /* 0x000fe400078e00ff */
[----:B-1234-:R-:W-:Y:S05]  /*d9a0*/  CALL.REL.NOINC `($__internal_69_$__cuda_sm70_shflsync_idx_p) ;  /* 0x000010c000007944 */ /* 0x01efea0003c00000 */
[----:B------:R-:W-:Y:S01]  /*d9b0*/  MOV R4, R0 ;  /* 0x0000000000047202 */ /* 0x000fe20000000f00 */
[----:B------:R-:W-:-:S05]  /*d9c0*/  BRA `(.L_x_4162) ;  /* 0xffff756000007947 */ /* 0x000fca000383ffff */
.L_x_4122:
[----:B------:R-:W-:Y:S01]  /*d9d0*/  MOV R192, RZ ;  /* 0x000000ff00c07202 */ /* 0x000fe20000000f00 */
[----:B------:R-:W-:Y:S01]  /*d9e0*/  IMAD.MOV.U32 R0, RZ, RZ, R12 ;  /* 0x000000ffff007224 */ /* 0x000fe200078e000c */
[----:B------:R-:W-:Y:S01]  /*d9f0*/  MOV R2, 0xda20 ;  /* 0x0000da2000027802 */ /* 0x000fe20000000f00 */
[----:B------:R-:W-:Y:S02]  /*da00*/  IMAD.MOV.U32 R3, RZ, RZ, 0x181f ;  /* 0x0000181fff037424 */ /* 0x000fe400078e00ff */
[----:B-1234-:R-:W-:Y:S05]  /*da10*/  CALL.REL.NOINC `($__internal_69_$__cuda_sm70_shflsync_idx_p) ;  /* 0x0000105000007944 */ /* 0x01efea0003c00000 */
[----:B------:R-:W-:Y:S01]  /*da20*/  ISETP.GE.AND P6, PT, R196, c[0x0][0x1d4], PT ;  /* 0x00007500c4007a0c */ /* 0x000fe20003fc6270 */
[----:B------:R-:W-:Y:S01]  /*da30*/  IMAD.MOV.U32 R192, RZ, RZ, 0x1 ;  /* 0x00000001ffc07424 */ /* 0x000fe200078e00ff */
[----:B------:R-:W-:Y:S02]  /*da40*/  IADD3 R2, P0, R0, R20, RZ ;  /* 0x0000001400027210 */ /* 0x000fe40007f1e0ff */
[----:B------:R-:W-:Y:S02]  /*da50*/  ISETP.GE.AND P5, PT, R208, c[0x0][0x1d4], PT ;  /* 0x00007500d0007a0c */ /* 0x000fe40003fa6270 */
[----:B------:R-:W-:Y:S01]  /*da60*/  IADD3 R6, P2, R0, R21, RZ ;  /* 0x0000001500067210 */ /* 0x000fe20007f5e0ff */
[C---:B------:R-:W-:Y:S01]  /*da70*/  IMAD.X R3, R4.reuse, 0x1, R13, P0 ;  /* 0x0000000104037824 */ /* 0x040fe200000e060d */
[----:B------:R-:W-:Y:S03]  /*da80*/  ISETP.GE.AND P0, PT, R207, c[0x0][0x1d4], PT ;  /* 0x00007500cf007a0c */ /* 0x000fe60003f06270 */
[----:B------:R-:W-:Y:S02]  /*da90*/  IMAD.X R7, R4, 0x1, R14, P2 ;  /* 0x0000000104077824 */ /* 0x000fe400010e060e */
        /* <DEDUP_REMOVED lines=14> */
[----:B------:R-:W-:Y:S05]  /*db80*/  CALL.REL.NOINC `($__internal_69_$__cuda_sm70_shflsync_idx_p) ;  /* 0x00000ee000007944 */ /* 0x000fea0003c00000 */
[----:B------:R-:W-:Y:S01]  /*db90*/  MOV R192, 0x1 ;  /* 0x0000000100c07802 */ /* 0x000fe20000000f00 */
[----:B------:R-:W-:Y:S01]  /*dba0*/  IMAD.MOV.U32 R4, RZ, RZ, R0 ;  /* 0x000000ffff047224 */ /* 0x000fe200078e0000 */
[----:B------:R-:W-:Y:S01]  /*dbb0*/  MOV R3, 0x181f ;  /* 0x0000181f00037802 */ /* 0x000fe20000000f00 */
[----:B------:R-:W-:Y:S01]  /*dbc0*/  IMAD.MOV.U32 R0, RZ, RZ, R12 ;  /* 0x000000ffff007224 */ /* 0x000fe200078e000c */
[----:B------:R-:W-:Y:S02]  /*dbd0*/  MOV R2, 0xdbf0 ;  /* 0x0000dbf000027802 */ /* 0x000fe40000000f00 */
[----:B------:R-:W-:Y:S05]  /*dbe0*/  CALL.REL.NOINC `($__internal_69_$__cuda_sm70_shflsync_idx_p) ;  /* 0x00000e8000007944 */ /* 0x000fea0003c00000 */
[----:B------:R-:W-:-:S05]  /*dbf0*/  BRA `(.L_x_4163) ;  /* 0xffff748000007947 */ /* 0x000fca000383ffff */
.L_x_4125:
[----:B------:R-:W-:Y:S01]  /*dc00*/  MOV R192, RZ ;  /* 0x000000ff00c07202 */ /* 0x000fe20000000f00 */
[----:B------:R-:W-:Y:S01]  /*dc10*/  IMAD.MOV.U32 R0, RZ, RZ, R125 ;  /* 0x000000ffff007224 */ /* 0x000fe200078e007d */
[----:B------:R-:W-:Y:S01]  /*dc20*/  MOV R2, 0xdc50 ;  /* 0x0000dc5000027802 */ /* 0x000fe20000000f00 */
[----:B------:R-:W-:Y:S02]  /*dc30*/  IMAD.MOV.U32 R3, RZ, RZ, 0x181f ;  /* 0x0000181fff037424 */ /* 0x000fe400078e00ff */
[----:B------:R-:W-:Y:S05]  /*dc40*/  CALL.REL.NOINC `($__internal_69_$__cuda_sm70_shflsync_idx_p) ;  /* 0x00000e2000007944 */ /* 0x000fea0003c00000 */
[----:B------:R-:W-:Y:S01]  /*dc50*/  MOV R124, R0 ;  /* 0x00000000007c7202 */ /* 0x000fe20000000f00 */
[----:B------:R-:W-:-:S05]  /*dc60*/  BRA `(.L_x_4164) ;  /* 0xffff817000007947 */ /* 0x000fca000383ffff */
.L_x_4126:
[----:B------:R-:W-:Y:S01]  /*dc70*/  MOV R192, RZ ;  /* 0x000000ff00c07202 */ /* 0x000fe20000000f00 */
[----:B------:R-:W-:Y:S01]  /*dc80*/  IMAD.MOV.U32 R0, RZ, RZ, R138 ;  /* 0x000000ffff007224 */ /* 0x000fe200078e008a */
[----:B------:R-:W-:Y:S01]  /*dc90*/  MOV R2, 0xdcc0 ;  /* 0x0000dcc000027802 */ /* 0x000fe20000000f00 */
[----:B------:R-:W-:Y:S02]  /*dca0*/  IMAD.MOV.U32 R3, RZ, RZ, 0x181f ;  /* 0x0000181fff037424 */ /* 0x000fe400078e00ff */
[----:B-12---:R-:W-:Y:S05]  /*dcb0*/  CALL.REL.NOINC `($__internal_69_$__cuda_sm70_shflsync_idx_p) ;  /* 0x00000db000007944 */ /* 0x006fea0003c00000 */
        /* <DEDUP_REMOVED lines=30> */
.L_x_4127:
[----:B------:R-:W-:Y:S01]  /*dea0*/  MOV R192, RZ ;  /* 0x000000ff00c07202 */ /* 0x000fe20000000f00 */
[----:B------:R-:W-:Y:S01]  /*deb0*/  IMAD.MOV.U32 R0, RZ, RZ, R124 ;  /* 0x000000ffff007224 */ /* 0x000fe200078e007c */
[----:B------:R-:W-:Y:S01]  /*dec0*/  MOV R2, 0xdef0 ;  /* 0x0000def000027802 */ /* 0x000fe20000000f00 */
[----:B------:R-:W-:Y:S02]  /*ded0*/  IMAD.MOV.U32 R3, RZ, RZ, 0x1c1f ;  /* 0x00001c1fff037424 */ /* 0x000fe400078e00ff */
[----:B------:R-:W-:Y:S05]  /*dee0*/  CALL.REL.NOINC `($__internal_69_$__cuda_sm70_shflsync_idx_p) ;  /* 0x00000b8000007944 */ /* 0x000fea0003c00000 */
[----:B------:R-:W-:-:S05]  /*def0*/  BRA `(.L_x_4166) ;  /* 0xffff825000007947 */ /* 0x000fca000383ffff */
.L_x_4128:
[----:B------:R-:W-:Y:S01]  /*df00*/  MOV R192, 0x1 ;  /* 0x0000000100c07802 */ /* 0x000fe20000000f00 */
[----:B------:R-:W-:Y:S01]  /*df10*/  IMAD.MOV.U32 R0, RZ, RZ, R124 ;  /* 0x000000ffff007224 */ /* 0x000fe200078e007c */
[----:B------:R-:W-:Y:S01]  /*df20*/  MOV R2, 0xdf50 ;  /* 0x0000df5000027802 */ /* 0x000fe20000000f00 */
[----:B------:R-:W-:Y:S02]  /*df30*/  IMAD.MOV.U32 R3, RZ, RZ, 0x1c1f ;  /* 0x00001c1fff037424 */ /* 0x000fe400078e00ff */
[----:B-1----:R-:W-:Y:S05]  /*df40*/  CALL.REL.NOINC `($__internal_69_$__cuda_sm70_shflsync_idx_p) ;  /* 0x00000b2000007944 */ /* 0x002fea0003c00000 */
[----:B------:R-:W-:Y:S05]  /*df50*/  IMAD.IADD R0, R125, 0x1, R0 ;  /* 0x000000017d007824 */ /* 0x000fea00078e0200 */
[C---:B------:R-:W-:Y:S02]  /*df60*/  ISETP.GT.AND P6, PT, R0.reuse, RZ, PT ;  /* 0x000000ff0000720c */ /* 0x040fe40003fc4270 */
[C---:B------:R-:W-:Y:S02]  /*df70*/  ISETP.GT.AND P5, PT, R0.reuse, 0x1, PT ;  /* 0x000000010000780c */ /* 0x040fe40003fa4270 */
[C---:B------:R-:W-:Y:S02]  /*df80*/  ISETP.GT.AND P2, PT, R0.reuse, 0x8, PT ;  /* 0x000000080000780c */ /* 0x040fe40003f44270 */
[----:B------:R-:W-:Y:S02]  /*df90*/  ISETP.GT.AND P0, PT, R0, 0x9, PT ;  /* 0x000000090000780c */ /* 0x000fe40003f04270 */
[----:B------:R-:W-:Y:S02]  /*dfa0*/  FSEL R6, R6, -INF , P6 ;  /* 0xff80000006067808 */ /* 0x000fe40003000000 */
[----:B------:R-:W-:Y:S02]  /*dfb0*/  FSEL R7, R7, -INF , P5 ;  /* 0xff80000007077808 */ /* 0x000fe40002800000 */
[----:B------:R-:W-:Y:S02]  /*dfc0*/  FSEL R10, R10, -INF , P2 ;  /* 0xff8000000a0a7808 */ /* 0x000fe40001000000 */
[----:B------:R-:W-:Y:S02]  /*dfd0*/  FSEL R11, R11, -INF , P0 ;  /* 0xff8000000b0b7808 */ /* 0x000fe40000000000 */
[C---:B------:R-:W-:Y:S02]  /*dfe0*/  ISETP.GT.AND P6, PT, R0.reuse, 0x10, PT ;  /* 0x000000100000780c */ /* 0x040fe40003fc4270 */
        /* <DEDUP_REMOVED lines=57> */
[----:B------:R-:W-:Y:S05]  /*e380*/  CALL.REL.NOINC `($__internal_68_$__cuda_sm70_shflsync_bfly_p) ;  /* 0x0000068000007944 */ /* 0x000fea0003c00000 */
[----:B------:R-:W-:Y:S01]  /*e390*/  FMNMX.FTZ R124, R124, R0, !PT ;  /* 0x000000007c7c7209 */ /* 0x000fe20007810000 */
[----:B------:R-:W-:Y:S01]  /*e3a0*/  IMAD.MOV.U32 R0, RZ, RZ, 0x1 ;  /* 0x00000001ff007424 */ /* 0x000fe200078e00ff */
[----:B------:R-:W-:Y:S02]  /*e3b0*/  MOV R2, 0xe3d0 ;  /* 0x0000e3d000027802 */ /* 0x000fe40000000f00 */
        /* <DEDUP_REMOVED lines=8> */
[----:B------:R-:W-:Y:S02]  /*e440*/  MOV R2, 0xe460 ;  /* 0x0000e46000027802 */ /* 0x000fe40000000f00 */
[----:B------:R-:W-:Y:S05]  /*e450*/  CALL.REL.NOINC `($__internal_68_$__cuda_sm70_shflsync_bfly_p) ;  /* 0x000005b000007944 */ /* 0x000fea0003c00000 */
[----:B------:R-:W-:-:S05]  /*e460*/  BRA `(.L_x_4167) ;  /* 0xffff839000007947 */ /* 0x000fca000383ffff */
.L_x_4131:
[----:B------:R-:W-:Y:S01]  /*e470*/  MOV R192, RZ ;  /* 0x000000ff00c07202 */ /* 0x000fe20000000f00 */
[----:B------:R-:W-:Y:S01]  /*e480*/  IMAD.MOV.U32 R0, RZ, RZ, R20 ;  /* 0x000000ffff007224 */ /* 0x000fe200078e0014 */
[----:B------:R-:W-:Y:S01]  /*e490*/  MOV R2, 0xe4c0 ;  /* 0x0000e4c000027802 */ /* 0x000fe20000000f00 */
[----:B------:R-:W-:Y:S02]  /*e4a0*/  IMAD.MOV.U32 R3, RZ, RZ, 0x181f ;  /* 0x0000181fff037424 */ /* 0x000fe400078e00ff */
[----:B-1234-:R-:W-:Y:S05]  /*e4b0*/  CALL.REL.NOINC `($__internal_69_$__cuda_sm70_shflsync_idx_p) ;  /* 0x000005b000007944 */ /* 0x01efea0003c00000 */
[----:B------:R-:W-:-:S05]  /*e4c0*/  BRA `(.L_x_4168) ;  /* 0xffff9d2000007947 */ /* 0x000fca000383ffff */
.L_x_4134:
[----:B------:R-:W-:Y:S01]  /*e4d0*/  MOV R192, RZ ;  /* 0x000000ff00c07202 */ /* 0x000fe20000000f00 */
[----:B------:R-:W-:Y:S01]  /*e4e0*/  IMAD.MOV.U32 R0, RZ, RZ, R125 ;  /* 0x000000ffff007224 */ /* 0x000fe200078e007d */
[----:B------:R-:W-:Y:S01]  /*e4f0*/  MOV R2, 0xe520 ;  /* 0x0000e52000027802 */ /* 0x000fe20000000f00 */
[----:B------:R-:W-:Y:S02]  /*e500*/  IMAD.MOV.U32 R3, RZ, RZ, 0x181f ;  /* 0x0000181fff037424 */ /* 0x000fe400078e00ff */
[----:B------:R-:W-:Y:S05]  /*e510*/  CALL.REL.NOINC `($__internal_69_$__cuda_sm70_shflsync_idx_p) ;  /* 0x0000055000007944 */ /* 0x000fea0003c00000 */
[----:B------:R-:W-:Y:S01]  /*e520*/  MOV R124, R0 ;  /* 0x00000000007c7202 */ /* 0x000fe20000000f00 */
[----:B------:R-:W-:-:S05]  /*e530*/  BRA `(.L_x_4169) ;  /* 0xffffaae000007947 */ /* 0x000fca000383ffff */
.L_x_4135:
[----:B------:R-:W-:Y:S01]  /*e540*/  MOV R192, RZ ;  /* 0x000000ff00c07202 */ /* 0x000fe20000000f00 */
[----:B------:R-:W-:Y:S01]  /*e550*/  IMAD.MOV.U32 R0, RZ, RZ, R138 ;  /* 0x000000ffff007224 */ /* 0x000fe200078e008a */
[----:B------:R-:W-:Y:S01]  /*e560*/  MOV R2, 0xe590 ;  /* 0x0000e59000027802 */ /* 0x000fe20000000f00 */
[----:B------:R-:W-:Y:S02]  /*e570*/  IMAD.MOV.U32 R3, RZ, RZ, 0x181f ;  /* 0x0000181fff037424 */ /* 0x000fe400078e00ff */
[----:B-12---:R-:W-:Y:S05]  /*e580*/  CALL.REL.NOINC `($__internal_69_$__cuda_sm70_shflsync_idx_p) ;  /* 0x000004e000007944 */ /* 0x006fea0003c00000 */
        /* <DEDUP_REMOVED lines=19> */
[----:B--2---:R-:W-:Y:S05]  /*e6c0*/  CALL.REL.NOINC `($__internal_69_$__cuda_sm70_shflsync_idx_p) ;  /* 0x000003a000007944 */ /* 0x004fea0003c00000 */
[----:B------:R-:W-:Y:S01]  /*e6d0*/  MOV R192, 0x1 ;  /* 0x0000000100c07802 */ /* 0x000fe20000000f00 */
[----:B------:R-:W-:Y:S01]  /*e6e0*/  IMAD.MOV.U32 R124, RZ, RZ, R0 ;  /* 0x000000ffff7c7224 */ /* 0x000fe200078e0000 */
[----:B------:R-:W-:Y:S01]  /*e6f0*/  MOV R3, 0x181f ;  /* 0x0000181f00037802 */ /* 0x000fe20000000f00 */
[----:B------:R-:W-:Y:S01]  /*e700*/  IMAD.MOV.U32 R0, RZ, RZ, R138 ;  /* 0x000000ffff007224 */ /* 0x000fe200078e008a */
[----:B------:R-:W-:Y:S02]  /*e710*/  MOV R2, 0xe730 ;  /* 0x0000e73000027802 */ /* 0x000fe40000000f00 */
[----:B------:R-:W-:Y:S05]  /*e720*/  CALL.REL.NOINC `($__internal_69_$__cuda_sm70_shflsync_idx_p) ;  /* 0x0000034000007944 */ /* 0x000fea0003c00000 */
[----:B------:R-:W-:-:S05]  /*e730*/  BRA `(.L_x_4170) ;  /* 0xffffaa0000007947 */ /* 0x000fca000383ffff */
.L_x_4136:
[----:B------:R-:W-:Y:S02]  /*e740*/  MOV R0, 0x2 ;  /* 0x0000000200007802 */ /* 0x000fe40000000f00 */
[----:B------:R-:W-:Y:S02]  /*e750*/  MOV R2, 0xe770 ;  /* 0x0000e77000027802 */ /* 0x000fe40000000f00 */
[----:B-1----:R-:W-:Y:S05]  /*e760*/  CALL.REL.NOINC `($__internal_68_$__cuda_sm70_shflsync_bfly_p) ;  /* 0x000002a000007944 */ /* 0x002fea0003c00000 */
        /* <DEDUP_REMOVED lines=14> */
.L_x_4138:
[----:B------:R-:W-:Y:S01]  /*e850*/  IMAD.MOV.U32 R124, RZ, RZ, R202 ;  /* 0x000000ffff7c7224 */ /* 0x000fe200078e00ca */
[----:B------:R-:W-:-:S02]  /*e860*/  MOV R0, 0x2 ;  /* 0x0000000200007802 */ /* 0x000fc40000000f00 */
[----:B------:R-:W-:Y:S02]  /*e870*/  MOV R2, 0xe890 ;  /* 0x0000e89000027802 */ /* 0x000fe40000000f00 */
[----:B------:R-:W-:Y:S05]  /*e880*/  CALL.REL.NOINC `($__internal_68_$__cuda_sm70_shflsync_bfly_p) ;  /* 0x0000018000007944 */ /* 0x000fea0003c00000 */
[----:B------:R-:W-:Y:S01]  /*e890*/  MOV R4, R0 ;  /* 0x0000000000047202 */ /* 0x000fe20000000f00 */
[----:B------:R-:W-:Y:S05]  /*e8a0*/  BRA `(.L_x_4172) ;  /* 0xffffc35000007947 */ /* 0x000fea000383ffff */
.L_x_4139:
[----:B------:R-:W-:Y:S01]  /*e8b0*/  IMAD.MOV.U32 R124, RZ, RZ, R4 ;  /* 0x000000ffff7c7224 */ /* 0x000fe200078e0004 */
[----:B------:R-:W-:Y:S02]  /*e8c0*/  MOV R0, 0x1 ;  /* 0x0000000100007802 */ /* 0x000fe40000000f00 */
[----:B------:R-:W-:Y:S02]  /*e8d0*/  MOV R2, 0xe8f0 ;  /* 0x0000e8f000027802 */ /* 0x000fe40000000f00 */
[----:B-1----:R-:W-:Y:S05]  /*e8e0*/  CALL.REL.NOINC `($__internal_68_$__cuda_sm70_shflsync_bfly_p) ;  /* 0x0000012000007944 */ /* 0x002fea0003c00000 */
[----:B------:R-:W-:Y:S01]  /*e8f0*/  FADD.FTZ R4, R4, R0 ;  /* 0x0000000004047221 */ /* 0x000fe20000010000 */
[----:B------:R-:W-:Y:S02]  /*e900*/  MOV R124, R206 ;  /* 0x000000ce007c7202 */ /* 0x000fe40000000f00 */
[----:B------:R-:W-:Y:S02]  /*e910*/  MOV R0, 0x2 ;  /* 0x0000000200007802 */ /* 0x000fe40000000f00 */
[----:B------:R-:W-:Y:S02]  /*e920*/  MOV R2, 0xe940 ;  /* 0x0000e94000027802 */ /* 0x000fe40000000f00 */
[----:B------:R-:W-:Y:S05]  /*e930*/  CALL.REL.NOINC `($__internal_68_$__cuda_sm70_shflsync_bfly_p) ;  /* 0x000000d000007944 */ /* 0x000fea0003c00000 */
[----:B------:R-:W-:Y:S01]  /*e940*/  FADD.FTZ R206, R206, R0 ;  /* 0x00000000cece7221 */ /* 0x000fe20000010000 */
[----:B------:R-:W-:-:S02]  /*e950*/  MOV R0, 0x1 ;  /* 0x0000000100007802 */ /* 0x000fc40000000f00 */
[----:B------:R-:W-:Y:S02]  /*e960*/  MOV R2, 0xe990 ;  /* 0x0000e99000027802 */ /* 0x000fe40000000f00 */
[----:B------:R-:W-:Y:S02]  /*e970*/  MOV R124, R206 ;  /* 0x000000ce007c7202 */ /* 0x000fe40000000f00 */
[----:B------:R-:W-:Y:S05]  /*e980*/  CALL.REL.NOINC `($__internal_68_$__cuda_sm70_shflsync_bfly_p) ;  /* 0x0000008000007944 */ /* 0x000fea0003c00000 */
[----:B------:R-:W-:Y:S01]  /*e990*/  MOV R3, R0 ;  /* 0x0000000000037202 */ /* 0x000fe20000000f00 */
[----:B------:R-:W-:Y:S05]  /*e9a0*/  BRA `(.L_x_4173) ;  /* 0xffffc2c000007947 */ /* 0x000fea000383ffff */
.L_x_4149:
[----:B------:R-:W-:Y:S01]  /*e9b0*/  IMAD.MOV.U32 R0, RZ, RZ, R17 ;  /* 0x000000ffff007224 */ /* 0x000fe200078e0011 */
[----:B------:R-:W-:Y:S01]  /*e9c0*/  MOV R192, RZ ;  /* 0x000000ff00c07202 */ /* 0x000fe20000000f00 */
[----:B------:R-:W-:Y:S01]  /*e9d0*/  IMAD.MOV.U32 R3, RZ, RZ, 0x1f ;  /* 0x0000001fff037424 */ /* 0x000fe200078e00ff */
[----:B---3--:R-:W-:Y:S02]  /*e9e0*/  MOV R2, 0xea00 ;  /* 0x0000ea0000027802 */ /* 0x008fe40000000f00 */
[----:B-1--45:R-:W-:Y:S05]  /*e9f0*/  CALL.REL.NOINC `($__internal_69_$__cuda_sm70_shflsync_idx_p) ;  /* 0x0000007000007944 */ /* 0x032fea0003c00000 */
[----:B------:R-:W-:Y:S05]  /*ea00*/  BRA `(.L_x_4174) ;  /* 0xffffe30000007947 */ /* 0x000fea000383ffff */
        .weak           $__internal_68_$__cuda_sm70_shflsync_bfly_p
        .type           $__internal_68_$__cuda_sm70_shflsync_bfly_p,@function
        .size           $__internal_68_$__cuda_sm70_shflsync_bfly_p,($__internal_69_$__cuda_sm70_shflsync_idx_p - $__internal_68_$__cuda_sm70_shflsync_bfly_p)
$__internal_68_$__cuda_sm70_shflsync_bfly_p:
[----:B------:R-:W-:Y:S02]  /*ea10*/  MOV R137, 0xffffffff ;  /* 0xffffffff00897802 */ /* 0x000fe40000000f00 */
[----:B------:R-:W-:Y:S02]  /*ea20*/  MOV R3, 0x1f ;  /* 0x0000001f00037802 */ /* 0x000fe40000000f00 */
[----:B------:R-:W-:Y:S04]  /*ea30*/  WARPSYNC R137 ;  /* 0x0000008900007348 */ /* 0x000fe80003800000 */
[----:B------:R1:W2:Y:S02]  /*ea40*/  SHFL.BFLY PT, R0, R124, R0, R3 ;  /* 0x0c0000007c007389 */ /* 0x0002a400000e0003 */
[----:B-1----:R-:W-:-:S04]  /*ea50*/  MOV R3, 0x0 ;  /* 0x0000000000037802 */ /* 0x002fc80000000f00 */
[----:B--2---:R-:W-:Y:S05]  /*ea60*/  RET.REL.NODEC R2 `(_ZN7cutlass13device_kernelIN5flash19enable_sm80_to_sm89INS1_16FlashAttnFwdSm80INS1_25CollectiveMainloopFwdSm80ILi8ELi1ELb0EN4cute5tupleIJNS5_1CILi128EEENS7_ILi64EEENS7_ILi192EEEEEELi192ENS_6half_tEfNS_4arch4Sm80ELb1ELb0ELb0ELb0ELb1ELb0ELb1ELb1EEENS1_21CollectiveEpilogueFwdINS6_IJS8_SA_S9_EEENS6_IJNS7_ILi1EEESI_SI_EEESC_SE_Li256ELb0ELb1ELb1ELb0EEENS1_30DynamicPersistentTileSchedulerILi256ELi256ELb1ELb1ELb0EEEEEEEEEvNT_6ParamsE) ;  /* 0xffff159002007950 */ /* 0x004fea0003c3ffff */
        .weak           $__internal_69_$__cuda_sm70_shflsync_idx_p
        .type           $__internal_69_$__cuda_sm70_shflsync_idx_p,@function
        .size           $__internal_69_$__cuda_sm70_shflsync_idx_p,(.L_x_6262 - $__internal_69_$__cuda_sm70_shflsync_idx_p)
$__internal_69_$__cuda_sm70_shflsync_idx_p:
[----:B------:R-:W-:-:S04]  /*ea70*/  MOV R193, 0xffffffff ;  /* 0xffffffff00c17802 */ /* 0x000fc80000000f00 */
[----:B------:R-:W-:Y:S04]  /*ea80*/  WARPSYNC R193 ;  /* 0x000000c100007348 */ /* 0x000fe80003800000 */
[----:B------:R1:W2:Y:S02]  /*ea90*/  SHFL.IDX PT, R0, R0, R192, R3 ;  /* 0x000000c000007389 */ /* 0x0002a400000e0003 */
[----:B-1----:R-:W-:-:S04]  /*eaa0*/  MOV R3, 0x0 ;  /* 0x0000000000037802 */ /* 0x002fc80000000f00 */
[----:B--2---:R-:W-:Y:S05]  /*eab0*/  RET.REL.NODEC R2 `(_ZN7cutlass13device_kernelIN5flash19enable_sm80_to_sm89INS1_16FlashAttnFwdSm80INS1_25CollectiveMainloopFwdSm80ILi8ELi1ELb0EN4cute5tupleIJNS5_1CILi128EEENS7_ILi64EEENS7_ILi192EEEEEELi192ENS_6half_tEfNS_4arch4Sm80ELb1ELb0ELb0ELb0ELb1ELb0ELb1ELb1EEENS1_21CollectiveEpilogueFwdINS6_IJS8_SA_S9_EEENS6_IJNS7_ILi1EEESI_SI_EEESC_SE_Li256ELb0ELb1ELb1ELb0EEENS1_30DynamicPersistentTileSchedulerILi256ELi256ELb1ELb1ELb0EEEEEEEEEvNT_6ParamsE) ;  /* 0xffff154002007950 */ /* 0x004fea0003c3ffff */
.L_x_4175:
        /* <DEDUP_REMOVED lines=12> */
.L_x_6262:


//--------------------- .text._ZN7cutlass13device_kernelIN5flash19enable_sm80_to_sm89INS1_16FlashAttnFwdSm80INS1_25CollectiveMainloopFwdSm80ILi8ELi1ELb0EN4cute5tupleIJNS5_1CILi128EEENS7_ILi64EEENS7_ILi192EEEEEELi192ENS_6half_tEfNS_4arch4Sm80ELb1ELb0ELb0ELb1ELb1ELb0ELb1ELb1EEENS1_21CollectiveEpilogueFwdINS6_IJS8_SA_S9_EEENS6_IJNS7_ILi1EEESI_SI_EEESC_SE_Li256ELb1ELb1ELb1ELb0EEENS1_36VarlenDynamicPersistentTileSchedulerILi128ELi64ELi256ELi256ELb1ELb1ELb0ELb1ELb1ELb1EEEEEEEEEvNT_6ParamsE --------------------------
	.section	.text._ZN7cutlass13device_kernelIN5flash19enable_sm80_to_sm89INS1_16FlashAttnFwdSm80INS1_25CollectiveMainloopFwdSm80ILi8ELi1ELb0EN4cute5tupleIJNS5_1CILi128EEENS7_ILi64EEENS7_ILi192EEEEEELi192ENS_6half_tEfNS_4arch4Sm80ELb1ELb0ELb0ELb1ELb1ELb0ELb1ELb1EEENS1_21CollectiveEpilogueFwdINS6_IJS8_SA_S9_EEENS6_IJNS7_ILi1EEESI_SI_EEESC_SE_Li256ELb1ELb1ELb1ELb0EEENS1_36VarlenDynamicPersistentTileSchedulerILi128ELi64ELi256ELi256ELb1ELb1ELb0ELb1ELb1ELb1EEEEEEEEEvNT_6ParamsE,"ax",@progbits
	.sectioninfo	@"SHI_REGISTERS=255"
	.align	128
.text._ZN7cutlass13device_kernelIN5flash19enable_sm80_to_sm89INS1_16FlashAttnFwdSm80INS1_25CollectiveMainloopFwdSm80ILi8ELi1ELb0EN4cute5tupleIJNS5_1CILi128EEENS7_ILi64EEENS7_ILi192EEEEEELi192ENS_6half_tEfNS_4arch4Sm80ELb1ELb0ELb0ELb1ELb1ELb0ELb1ELb1EEENS1_21CollectiveEpilogueFwdINS6_IJS8_SA_S9_EEENS6_IJNS7_ILi1EEESI_SI_EEESC_SE_Li256ELb1ELb1ELb1ELb0EEENS1_36VarlenDynamicPersistentTileSchedulerILi128ELi64ELi256ELi256ELb1ELb1ELb0ELb1ELb1ELb1EEEEEEEEEvNT_6ParamsE:
        .type           _ZN7cutlass13device_kernelIN5flash19enable_sm80_to_sm89INS1_16FlashAttnFwdSm80INS1_25CollectiveMainloopFwdSm80ILi8ELi1ELb0EN4cute5tupleIJNS5_1CILi128EEENS7_ILi64EEENS7_ILi192EEEEEELi192ENS_6half_tEfNS_4arch4Sm80ELb1ELb0ELb0ELb1ELb1ELb0ELb1ELb1EEENS1_21CollectiveEpilogueFwdINS6_IJS8_SA_S9_EEENS6_IJNS7_ILi1EEESI_SI_EEESC_SE_Li256ELb1ELb1ELb1ELb0EEENS1_36VarlenDynamicPersistentTileSchedulerILi128ELi64ELi256ELi256ELb1ELb1ELb0ELb1ELb1ELb1EEEEEEEEEvNT_6ParamsE,@function
        .size           _ZN7cutlass13device_kernelIN5flash19enable_sm80_to_sm89INS1_16FlashAttnFwdSm80INS1_25CollectiveMainloopFwdSm80ILi8ELi1ELb0EN4cute5tupleIJNS5_1CILi128EEENS7_ILi64EEENS7_ILi192EEEEEELi192ENS_6half_tEfNS_4arch4Sm80ELb1ELb0ELb0ELb1ELb1ELb0ELb1ELb1EEENS1_21CollectiveEpilogueFwdINS6_IJS8_SA_S9_EEENS6_IJNS7_ILi1EEESI_SI_EEESC_SE_Li256ELb1ELb1ELb1ELb0EEENS1_36VarlenDynamicPersistentTileSchedulerILi128ELi64ELi256ELi256ELb1ELb1ELb0ELb1ELb1ELb1EEEEEEEEEvNT_6ParamsE,(.L_x_6265 - _ZN7cutlass13device_kernelIN5flash19enable_sm80_to_sm89INS1_16FlashAttnFwdSm80INS1_25CollectiveMainloopFwdSm80ILi8ELi1ELb0EN4cute5tupleIJNS5_1CILi128EEENS7_ILi64EEENS7_ILi192EEEEEELi192ENS_6half_tEfNS_4arch4Sm80ELb1ELb0ELb0ELb1ELb1ELb0ELb1ELb1EEENS1_21CollectiveEpilogueFwdINS6_IJS8_SA_S9_EEENS6_IJNS7_ILi1EEESI_SI_EEESC_SE_Li256ELb1ELb1ELb1ELb0EEENS1_36VarlenDynamicPersistentTileSchedulerILi128ELi64ELi256ELi256ELb1ELb1ELb0ELb1ELb1ELb1EEEEEEEEEvNT_6ParamsE)
        .other          _ZN7cutlass13device_kernelIN5flash19enable_sm80_to_sm89INS1_16FlashAttnFwdSm80INS1_25CollectiveMainloopFwdSm80ILi8ELi1ELb0EN4cute5tupleIJNS5_1CILi128EEENS7_ILi64EEENS7_ILi192EEEEEELi192ENS_6half_tEfNS_4arch4Sm80ELb1ELb0ELb0ELb1ELb1ELb0ELb1ELb1EEENS1_21CollectiveEpilogueFwdINS6_IJS8_SA_S9_EEENS6_IJNS7_ILi1EEESI_SI_EEESC_SE_Li256ELb1ELb1ELb1ELb0EEENS1_36VarlenDynamicPersistentTileSchedulerILi128ELi64ELi256ELi256ELb1ELb1ELb0ELb1ELb1ELb1EEEEEEEEEvNT_6ParamsE,@"STO_CUDA_ENTRY STV_DEFAULT"
_ZN7cutlass13device_kernelIN5flash19enable_sm80_to_sm89INS1_16FlashAttnFwdSm80INS1_25CollectiveMainloopFwdSm80ILi8ELi1ELb0EN4cute5tupleIJNS5_1CILi128EEENS7_ILi64EEENS7_ILi192EEEEEELi192ENS_6half_tEfNS_4arch4Sm80ELb1ELb0ELb0ELb1ELb1ELb0ELb1ELb1EEENS1_21CollectiveEpilogueFwdINS6_IJS8_SA_S9_EEENS6_IJNS7_ILi1EEESI_SI_EEESC_SE_Li256ELb1ELb1ELb1ELb0EEENS1_36VarlenDynamicPersistentTileSchedulerILi128ELi64ELi256ELi256ELb1ELb1ELb0ELb1ELb1ELb1EEEEEEEEEvNT_6ParamsE:
        /* <DEDUP_REMOVED lines=52> */
.L_x_4181:
        /* <DEDUP_REMOVED lines=16> */
.L_x_4298:
        /* <DEDUP_REMOVED lines=16> */
.L_x_4299:
[----:B---3--:R-:W-:-:S05]  /*0540*/  IMAD R0, R0, c[0x0][0x538], RZ ;  /* 0x00014e0000007a24 */ /* 0x008fca00078e02ff */
[----:B------:R-:W-:-:S04]  /*0550*/  IADD3 R6, R0, R6, RZ ;  /* 0x0000000600067210 */ /* 0x000fc80007ffe0ff */
[----:B------:R-:W-:-:S13]  /*0560*/  ISETP.GT.AND P0, PT, R6, UR4, PT ;  /* 0x0000000406007c0c */ /* 0x000fda000bf04270 */
[----:B-12---:R-:W-:Y:S05]  /*0570*/  @!P0 BRA `(.L_x_4181) ;  /* 0xfffffdc000008947 */ /* 0x006fea000383ffff */
.L_x_4177:
[----:B------:R-:W-:-:S05]  /*0580*/  IADD3 R10, -R0, R6, RZ ;  /* 0x00000006000a7210 */ /* 0x000fca0007ffe1ff */
[----:B------:R-:W-:-:S05]  /*0590*/  IMAD R0, R4, c[0x0][0x538], R10 ;  /* 0x00014e0004007a24 */ /* 0x000fca00078e020a */
[----:B------:R-:W-:Y:S01]  /*05a0*/  ISETP.GT.AND P0, PT, R0, UR4, PT ;  /* 0x0000000400007c0c */ /* 0x000fe2000bf04270 */
[----:B------:R-:W-:-:S12]  /*05b0*/  BRA.DIV ~URZ, `(.L_x_4182) ;  /* 0x000104827f007947 */ /* 0x000fd8000b800000 */
[----:B------:R-:W-:-:S04]  /*05c0*/  VOTE.ANY R6, PT, !P0 ;  /* 0x0000000000067806 */ /* 0x000fc800040e0100 */
.L_x_4300:
[----:B------:R-:W1:Y:S02]  /*05d0*/  POPC R0, R6 ;  /* 0x0000000600007309 */ /* 0x000e640000000000 */
[----:B-12---:R-:W-:Y:S01]  /*05e0*/  IADD3 R211, R0, R7, RZ ;  /* 0x0000000700d37210 */ /* 0x006fe20007ffe0ff */
[----:B------:R-:W-:Y:S05]  /*05f0*/  BRA.DIV ~URZ, `(.L_x_4183) ;  /* 0x000104927f007947 */ /* 0x000fea000b800000 */
[----:B------:R1:W2:Y:S01]  /*0600*/  SHFL.IDX PT, R209, R9, R0, 0x1f ;  /* 0x00001f0009d17589 */ /* 0x0002a200000e0000 */
[----:B------:R-:W-:-:S03]  /*0610*/  MOV R5, RZ ;  /* 0x000000ff00057202 */ /* 0x000fc60000000f00 */
[----:B------:R1:W3:Y:S04]  /*0620*/  SHFL.IDX PT, R9, R8, R0, 0x1f ;  /* 0x00001f0008097589 */ /* 0x0002e800000e0000 */
.L_x_4301:
[----:B------:R-:W-:Y:S01]  /*0630*/  ISETP.NE.AND P0, PT, R6, RZ, PT ;  /* 0x000000ff0600720c */ /* 0x000fe20003f05270 */
[----:B------:R-:W-:-:S12]  /*0640*/  BSSY B0, `(.L_x_4184) ;  /* 0x0000005000007945 */ /* 0x000fd80003800000 */
[----:B------:R-:W-:Y:S05]  /*0650*/  @!P0 BRA `(.L_x_4185) ;  /* 0x0000003000008947 */ /* 0x000fea0003800000 */
[----:B-1----:R-:W-:Y:S01]  /*0660*/  IADD3 R0, R0, -0x1, RZ ;  /* 0xffffffff00007810 */ /* 0x002fe20007ffe0ff */
[----:B------:R-:W-:Y:S05]  /*0670*/  BRA.DIV ~URZ, `(.L_x_4186) ;  /* 0x000104f27f007947 */ /* 0x000fea000b800000 */
[----:B------:R1:W4:Y:S02]  /*0680*/  SHFL.IDX PT, R5, R4, R0, 0x1f ;  /* 0x00001f0004057589 */ /* 0x00032400000e0000 */
.L_x_4185:
[----:B------:R-:W-:Y:S05]  /*0690*/  BSYNC B0 ;  /* 0x0000000000007941 */ /* 0x000fea0003800000 */
.L_x_4184:
        /* <DEDUP_REMOVED lines=67> */
.L_x_4188:
        /* <DEDUP_REMOVED lines=68> */
.L_x_4189:
[----:B------:R-:W-:Y:S05]  /*0f10*/  BSYNC B0 ;  /* 0x0000000000007941 */ /* 0x000fea0003800000 */
.L_x_4187:
[----:B------:R-:W-:-:S04]  /*0f20*/  LOP3.LUT R0, RZ, R0, RZ, 0x33, !PT ;  /* 0x00000000ff007212 */ /* 0x000fc800078e33ff */
[----:B------:R-:W-:Y:S01]  /*0f30*/  IADD3 R209, R0, R209, RZ ;  /* 0x000000d100d17210 */ /* 0x000fe20007ffe0ff */
[----:B------:R-:W-:Y:S05]  /*0f40*/  BRA `(.L_x_4190) ;  /* 0x0000004000007947 */ /* 0x000fea0003800000 */
.L_x_4178:
[----:B--2---:R-:W-:Y:S01]  /*0f50*/  IMAD.MOV.U32 R209, RZ, RZ, RZ ;  /* 0x000000ffffd17224 */ /* 0x004fe200078e00ff */
[----:B------:R-:W-:Y:S01]  /*0f60*/  MOV R210, RZ ;  /* 0x000000ff00d27202 */ /* 0x000fe20000000f00 */
[----:B------:R-:W-:Y:S01]  /*0f70*/  IMAD.U32 R208, RZ, RZ, UR4 ;  /* 0x00000004ffd07e24 */ /* 0x000fe2000f8e00ff */
[----:B------:R-:W-:Y:S02]  /*0f80*/  MOV R211, c[0x0][0x53c] ;  /* 0x00014f0000d37a02 */ /* 0x000fe40000000f00 */
.L_x_4190:
[----:B------:R-:W-:Y:S01]  /*0f90*/  ISETP.NE.AND P0, PT, R12, RZ, PT ;  /* 0x000000ff0c00720c */ /* 0x000fe20003f05270 */
[----:B------:R-:W-:-:S12]  /*0fa0*/  WARPSYNC 0xffffffff ;  /* 0xffffffff00007948 */ /* 0x000fd80003800000 */
[----:B------:R1:W-:Y:S04]  /*0fb0*/  @!P0 STS.128 [0x18100], R208 ;  /* 0x018100d0ff008388 */ /* 0x0003e80000000c00 */
[----:B------:R-:W-:Y:S06]  /*0fc0*/  BAR.ARV 0x5, 0x100 ;  /* 0x0144000000007b1d */ /* 0x000fec0000002000 */
.L_x_4176:
        /* <DEDUP_REMOVED lines=166> */
.L_x_4297:
        /* <DEDUP_REMOVED lines=30> */
.L_x_4191:
[----:B------:R-:W-:-:S04]  /*1c10*/  ISETP.NE.U32.AND P1, PT, RZ, c[0x0][0x368], PT ;  /* 0x0000da00ff007a0c */ /* 0x000fc80003f25070 */
[----:B------:R-:W-:-:S13]  /*1c20*/  ISETP.NE.AND.EX P1, PT, RZ, c[0x0][0x36c], PT, P1 ;  /* 0x0000db00ff007a0c */ /* 0x000fda0003f25310 */
[----:B------:R-:W-:Y:S05]  /*1c30*/  @!P1 BRA `(.L_x_4192) ;  /* 0x0000004000009947 */ /* 0x000fea0003800000 */
[----:B-1----:R-:W-:-:S04]  /*1c40*/  IADD3 R2, P1, R217, c[0x0][0x368], RZ ;  /* 0x0000da00d9027a10 */ /* 0x002fc80007f3e0ff */
[----:B------:R-:W-:-:S05]  /*1c50*/  IADD3.X R3, R218, c[0x0][0x36c], RZ, P1, !PT ;  /* 0x0000db00da037a10 */ /* 0x000fca0000ffe4ff */
[----:B------:R1:W5:Y:S01]  /*1c60*/  LDG.E R0, [R2.64] ;  /* 0x0000000602007981 */ /* 0x000362000c1e1900 */
[----:B------:R-:W-:Y:S05]  /*1c70*/  BRA `(.L_x_4193) ;  /* 0x0000008000007947 */ /* 0x000fea0003800000 */
.L_x_4192:
        /* <DEDUP_REMOVED lines=8> */
.L_x_4193:
        /* <DEDUP_REMOVED lines=58> */
.L_x_4195:
[----:B------:R-:W-:Y:S05]  /*20a0*/  BSYNC B0 ;  /* 0x0000000000007941 */ /* 0x000fea0003800000 */
.L_x_4194:
        /* <DEDUP_REMOVED lines=99> */
.L_x_4302:
[----:B------:R-:W-:Y:S05]  /*26e0*/  BRA.DIV ~URZ, `(.L_x_4198) ;  /* 0x0000e5627f007947 */ /* 0x000fea000b800000 */
[----:B------:R3:W4:Y:S02]  /*26f0*/  SHFL.IDX PT, R0, R12, RZ, 0x181f ;  /* 0x00181fff0c007589 */ /* 0x00072400000e0000 */
.L_x_4303:
        /* <DEDUP_REMOVED lines=20> */
.L_x_4200:
[----:B------:R-:W-:Y:S05]  /*2840*/  BSYNC B0 ;  /* 0x0000000000007941 */ /* 0x000fea0003800000 */
.L_x_4199:
[----:B------:R-:W-:Y:S05]  /*2850*/  BRA.DIV ~URZ, `(.L_x_4201) ;  /* 0x0000e4627f007947 */ /* 0x000fea000b800000 */
[----:B--2---:R2:W1:Y:S04]  /*2860*/  SHFL.IDX PT, R8, R9, 0x1, 0x181f ;  /* 0x00381f0009087f89 */ /* 0x00446800000e0000 */
[----:B----4-:R2:W4:Y:S02]  /*2870*/  SHFL.IDX PT, R0, R12, 0x1, 0x181f ;  /* 0x00381f000c007f89 */ /* 0x01052400000e0000 */
.L_x_4304:
        /* <DEDUP_REMOVED lines=19> */
.L_x_4203:
[----:B------:R-:W-:Y:S05]  /*29b0*/  BSYNC B0 ;  /* 0x0000000000007941 */ /* 0x000fea0003800000 */
.L_x_4202:
[----:B------:R-:W-:Y:S05]  /*29c0*/  BRA.DIV ~URZ, `(.L_x_4204) ;  /* 0x0000e3c27f007947 */ /* 0x000fea000b800000 */
[----:B-1----:R1:W2:Y:S02]  /*29d0*/  SHFL.IDX PT, R8, R9, 0x2, 0x181f ;  /* 0x00581f0009087f89 */ /* 0x0022a400000e0000 */
.L_x_4305:
[----:B------:R-:W-:Y:S05]  /*29e0*/  BRA.DIV ~URZ, `(.L_x_4205) ;  /* 0x0000e4127f007947 */ /* 0x000fea000b800000 */
[----:B----4-:R4:W1:Y:S02]  /*29f0*/  SHFL.IDX PT, R0, R12, 0x2, 0x181f ;  /* 0x00581f000c007f89 */ /* 0x01086400000e0000 */
.L_x_4306:
        /* <DEDUP_REMOVED lines=19> */
.L_x_4207:
[----:B------:R-:W-:Y:S05]  /*2b30*/  BSYNC B0 ;  /* 0x0000000000007941 */ /* 0x000fea0003800000 */
.L_x_4206:
[----:B------:R-:W-:Y:S05]  /*2b40*/  BRA.DIV ~URZ, `(.L_x_4208) ;  /* 0x0000e3227f007947 */ /* 0x000fea000b800000 */
[----:B--2---:R2:W3:Y:S04]  /*2b50*/  SHFL.IDX PT, R8, R9, 0x3, 0x181f ;  /* 0x00781f0009087f89 */ /* 0x0044e800000e0000 */
[----:B-1----:R2:W1:Y:S02]  /*2b60*/  SHFL.IDX PT, R0, R12, 0x3, 0x181f ;  /* 0x00781f000c007f89 */ /* 0x00246400000e0000 */
.L_x_4307:
        /* <DEDUP_REMOVED lines=41> */
[----:B------:R-:W-:Y:S01]  /*2e00*/  IADD3 R164, R165, 0x20, RZ ;  /* 0x00000020a5a47810 */ /* 0x000fe20007ffe0ff */
[----:B------:R-:W-:Y:S01]  /*2e10*/  IMAD.WIDE.U32 R194, R14, c[0x0][0x1e8], RZ ;  /* 0x00007a000ec27a25 */ /* 0x000fe200078e00ff */
[----:B------:R-:W-:Y:S01]  /*2e20*/  SHF.L.U64.HI R93, R182, 0x1, R25 ;  /* 0x00000001b65d7819 */ /* 0x000fe20000010219 */
[----:B------:R-:W-:Y:S01]  /*2e30*/  BSSY B0, `(.L_x_4209) ;  /* 0x0000158000007945 */ /* 0x000fe20003800000 */
[----:B------:R-:W-:Y:S01]  /*2e40*/  SHF.L.U64.HI R95, R187, 0x1, R24 ;  /* 0x00000001bb5f7819 */ /* 0x000fe20000010218 */
[----:B------:R-:W-:Y:S01]  /*2e50*/  IMAD R181, R0, c[0x0][0x2b8], R2 ;  /* 0x0000ae0000b57a24 */ /* 0x000fe200078e0202 */
[----:B------:R-:W-:Y:S01]  /*2e60*/  SHF.L.U64.HI R94, R188, 0x1, R15 ;  /* 0x00000001bc5e7819 */ /* 0x000fe2000001020f */
[----:B------:R-:W-:Y:S02]  /*2e70*/  IMAD R200, R14, c[0x0][0x1ec], R195 ;  /* 0x00007b000ec87a24 */ /* 0x000fe400078e02c3 */
[----:B------:R-:W-:Y:S01]  /*2e80*/  IMAD.WIDE.U32 R2, R181, c[0x0][0x1e0], RZ ;  /* 0x00007800b5027a25 */ /* 0x000fe200078e00ff */
[----:B--2---:R-:W-:-:S03]  /*2e90*/  SHF.R.S32.HI R9, RZ, 0x1f, R181 ;  /* 0x0000001fff097819 */ /* 0x004fc600000114b5 */
[----:B------:R-:W-:Y:S02]  /*2ea0*/  IMAD R96, R92, -0x40, R203 ;  /* 0xffffffc05c607824 */ /* 0x000fe400078e02cb */
[----:B------:R-:W-:Y:S02]  /*2eb0*/  IMAD R0, R9, c[0x0][0x1e0], RZ ;  /* 0x0000780009007a24 */ /* 0x000fe400078e02ff */
[----:B------:R-:W-:Y:S02]  /*2ec0*/  IMAD.IADD R13, R96, 0x1, -R207 ;  /* 0x00000001600d7824 */ /* 0x000fe400078e0acf */
[----:B------:R-:W-:Y:S02]  /*2ed0*/  IMAD R0, R181, c[0x0][0x1e4], R0 ;  /* 0x00007900b5007a24 */ /* 0x000fe400078e0200 */
[----:B------:R-:W-:Y:S01]  /*2ee0*/  IMAD.WIDE.U32 R198, R14, c[0x0][0x210], RZ ;  /* 0x000084000ec67a25 */ /* 0x000fe200078e00ff */
[C---:B------:R-:W-:Y:S02]  /*2ef0*/  ISETP.GE.AND P2, PT, R13.reuse, 0x1, PT ;  /* 0x000000010d00780c */ /* 0x040fe40003f46270 */
[----:B------:R-:W-:Y:S01]  /*2f00*/  ISETP.GE.AND P6, PT, R13, 0x21, PT ;  /* 0x000000210d00780c */ /* 0x000fe20003fc6270 */
[----:B------:R-:W-:-:S02]  /*2f10*/  IMAD.IADD R3, R3, 0x1, R0 ;  /* 0x0000000103037824 */ /* 0x000fc400078e0200 */
[----:B------:R-:W-:Y:S02]  /*2f20*/  IMAD R202, R14, c[0x0][0x214], R199 ;  /* 0x000085000eca7a24 */ /* 0x000fe400078e02c7 */
[----:B------:R-:W-:Y:S02]  /*2f30*/  IMAD.SHL.U32 R97, R182, 0x2, RZ ;  /* 0x00000002b6617824 */ /* 0x000fe400078e00ff */
[C---:B------:R-:W-:Y:S02]  /*2f40*/  IMAD.SHL.U32 R98, R187.reuse, 0x2, RZ ;  /* 0x00000002bb627824 */ /* 0x040fe400078e00ff */
[----:B------:R-:W-:Y:S02]  /*2f50*/  IMAD.SHL.U32 R99, R188, 0x2, RZ ;  /* 0x00000002bc637824 */ /* 0x000fe400078e00ff */
[----:B------:R-:W-:Y:S02]  /*2f60*/  @P2 ISETP.GE.AND P1, PT, R182, c[0x0][0x1d4], PT ;  /* 0x00007500b6002a0c */ /* 0x000fe40003f26270 */
[----:B------:R-:W-:-:S02]  /*2f70*/  @P2 ISETP.GE.AND P5, PT, R187, c[0x0][0x1d4], PT ;  /* 0x00007500bb002a0c */ /* 0x000fc40003fa6270 */
        /* <DEDUP_REMOVED lines=37> */
[----:B------:R-:W-:Y:S02]  /*31d0*/  R2P PR, R191, 0x6 ;  /* 0x00000006bf007804 */ /* 0x000fe40000000000 */
[----:B------:R-:W-:-:S11]  /*31e0*/  ISETP.GE.AND P6, PT, R182, c[0x0][0x1d4], PT ;  /* 0x00007500b6007a0c */ /* 0x000fd60003fc6270 */
[----:B------:R-:W-:Y:S01]  /*31f0*/  @P1 IADD3 R164, R165, -0x20, RZ ;  /* 0xffffffe0a5a41810 */ /* 0x000fe20007ffe0ff */
        /* <DEDUP_REMOVED lines=11> */
[----:B----4-:R-:W-:Y:S02]  /*32b0*/  LEA.HI.X R12, R0, c[0x0][0x1fc], R2, 0x1, P0 ;  /* 0x00007f00000c7a11 */ /* 0x010fe400000f0c02 */
[----:B------:R-:W1:Y:S04]  /*32c0*/  SHFL.IDX PT, R2, R8, RZ, 0x181f ;  /* 0x00181fff08027589 */ /* 0x000e6800000e0000 */
[----:B--2---:R-:W-:Y:S04]  /*32d0*/  LDSM.16.M88.4 R4, [R173] ;  /* 0x00000000ad04783b */ /* 0x004fe80000000200 */
[----:B------:R-:W-:Y:S04]  /*32e0*/  LDSM.16.M88.4 R16, [R165] ;  /* 0x00000000a510783b */ /* 0x000fe80000000200 */
[----:B------:R-:W-:Y:S04]  /*32f0*/  LDSM.16.M88.4 R20, [R165+0x1000] ;  /* 0x00100000a514783b */ /* 0x000fe80000000200 */
[----:B------:R-:W2:Y:S04]  /*3300*/  SHFL.IDX PT, R3, R12, RZ, 0x181f ;  /* 0x00181fff0c037589 */ /* 0x000ea800000e0000 */
[----:B------:R-:W3:Y:S04]  /*3310*/  SHFL.IDX PT, R0, R8, 0x1, 0x181f ;  /* 0x00381f0008007f89 */ /* 0x000ee800000e0000 */
[----:B------:R-:W-:Y:S01]  /*3320*/  LDSM.16.M88.4 R8, [R174] ;  /* 0x00000000ae08783b */ /* 0x000fe20000000200 */
[----:B-1----:R-:W-:-:S03]  /*3330*/  IADD3 R14, P5, R2, R98, RZ ;  /* 0x00000062020e7210 */ /* 0x002fc60007fbe0ff */
[----:B------:R-:W-:Y:S04]  /*3340*/  LDSM.16.M88.4 R36, [R164] ;  /* 0x00000000a424783b */ /* 0x000fe80000000200 */
[----:B------:R-:W1:Y:S04]  /*3350*/  SHFL.IDX PT, R12, R12, 0x1, 0x181f ;  /* 0x00381f000c0c7f89 */ /* 0x000e6800000e0000 */
[----:B------:R-:W4:Y:S01]  /*3360*/  LDSM.16.M88.4 R28, [R165+0x800] ;  /* 0x00080000a51c783b */ /* 0x000f220000000200 */
[----:B--2---:R-:W-:Y:S01]  /*3370*/  IMAD.X R15, R3, 0x1, R95, P5 ;  /* 0x00000001030f7824 */ /* 0x004fe200028e065f */
[----:B------:R-:W-:-:S02]  /*3380*/  ISETP.GE.AND P5, PT, R187, c[0x0][0x1d4], PT ;  /* 0x00007500bb007a0c */ /* 0x000fc40003fa6270 */
[----:B------:R-:W2:Y:S04]  /*3390*/  LDSM.16.M88.4 R52, [R165+0x1800] ;  /* 0x00180000a534783b */ /* 0x000ea80000000200 */
[----:B------:R-:W5:Y:S01]  /*33a0*/  LDSM.16.M88.4 R24, [R164+0x800] ;  /* 0x00080000a418783b */ /* 0x000f620000000200 */
[C---:B------:R-:W-:Y:S03]  /*33b0*/  HMMA.16816.F32 R56, R4.reuse, R16, RZ ;  /* 0x000000100438723c */ /* 0x040fe600000018ff */
[----:B------:R-:W2:Y:S04]  /*33c0*/  LDSM.16.M88.4 R48, [R164+0x1000] ;  /* 0x00100000a430783b */ /* 0x000ea80000000200 */
[C---:B------:R-:W-:Y:S01]  /*33d0*/  IADD3 R16, P1, R2.reuse, R97, RZ ;  /* 0x0000006102107210 */ /* 0x040fe20007f3e0ff */
[----:B------:R-:W-:Y:S01]  /*33e0*/  HMMA.16816.F32 R32, R4, R20, RZ ;  /* 0x000000140420723c */ /* 0x000fe200000018ff */
[----:B------:R-:W-:-:S03]  /*33f0*/  IADD3 R2, P0, R2, R99, RZ ;  /* 0x0000006302027210 */ /* 0x000fc60007f1e0ff */
[C-C-:B------:R-:W-:Y:S02]  /*3400*/  IMAD.X R17, R3.reuse, 0x1, R93.reuse, P1 ;  /* 0x0000000103117824 */ /* 0x140fe400008e065d */
[----:B------:R-:W-:Y:S01]  /*3410*/  IMAD.X R3, R3, 0x1, R94, P0 ;  /* 0x0000000103037824 */ /* 0x000fe200000e065e */
[----:B---3--:R-:W-:Y:S01]  /*3420*/  IADD3 R20, P1, R0, R97, RZ ;  /* 0x0000006100147210 */ /* 0x008fe20007f3e0ff */
[----:B------:R-:W-:Y:S04]  /*3430*/  HMMA.16816.F32 R44, R4, R18, RZ ;  /* 0x00000012042c723c */ /* 0x000fe800000018ff */
[----:B-1----:R-:W-:Y:S01]  /*3440*/  IMAD.X R21, R12, 0x1, R93, P1 ;  /* 0x000000010c157824 */ /* 0x002fe200008e065d */
[C---:B------:R-:W-:Y:S02]  /*3450*/  ISETP.LT.OR P1, PT, R13.reuse, 0x1, P6 ;  /* 0x000000010d00780c */ /* 0x040fe40003721670 */
[----:B------:R-:W-:Y:S01]  /*3460*/  IADD3 R18, P0, R0, R98, RZ ;  /* 0x0000006200127210 */ /* 0x000fe20007f1e0ff */
[----:B------:R-:W-:Y:S01]  /*3470*/  HMMA.16816.F32 R80, R8, R36, R56 ;  /* 0x000000240850723c */ /* 0x000fe20000001838 */
[----:B------:R-:W1:Y:S01]  /*3480*/  LDSM.16.M88.4 R56, [R164+0x1800] ;  /* 0x00180000a438783b */ /* 0x000e620000000200 */
[----:B------:R-:W-:-:S02]  /*3490*/  ISETP.LT.OR P6, PT, R13, 0x21, P6 ;  /* 0x000000210d00780c */ /* 0x000fc400037c1670 */
[----:B------:R-:W-:Y:S01]  /*34a0*/  IMAD.X R19, R12, 0x1, R95, P0 ;  /* 0x000000010c137824 */ /* 0x000fe200000e065f */
[C---:B------:R-:W-:Y:S02]  /*34b0*/  ISETP.LT.OR P0, PT, R13.reuse, 0x1, P5 ;  /* 0x000000010d00780c */ /* 0x040fe40002f01670 */
[----:B------:R-:W-:Y:S01]  /*34c0*/  ISETP.LT.OR P5, PT, R13, 0x21, P5 ;  /* 0x000000210d00780c */ /* 0x000fe20002fa1670 */
[----:B----4-:R-:W-:Y:S02]  /*34d0*/  HMMA.16816.F32 R40, R4, R28, RZ ;  /* 0x0000001c0428723c */ /* 0x010fe400000018ff */
[----:B------:R-:W-:Y:S01]  /*34e0*/  @!PT LDS RZ, [RZ] ;  /* 0x00000000fffff984 */ /* 0x000fe20000000800 */
[----:B------:R-:W-:Y:S01]  /*34f0*/  @!PT LDS RZ, [RZ] ;  /* 0x00000000fffff984 */ /* 0x000fe20000000800 */
[----:B------:R-:W-:Y:S01]  /*3500*/  @!PT LDS RZ, [RZ] ;  /* 0x00000000fffff984 */ /* 0x000fe20000000800 */
[----:B------:R3:W-:Y:S01]  /*3510*/  LDGSTS.E.BYPASS.LTC128B.128 [R179+0x100], [R16.64], !P1 ;  /* 0x0010000010b37fae */ /* 0x0007e2000c901d46 */
[----:B------:R-:W-:-:S05]  /*3520*/  ISETP.GE.AND P1, PT, R188, c[0x0][0x1d4], PT ;  /* 0x00007500bc007a0c */ /* 0x000fca0003f26270 */
[----:B------:R-:W-:Y:S02]  /*3530*/  HMMA.16816.F32 R28, R4, R30, RZ ;  /* 0x0000001e041c723c */ /* 0x000fe400000018ff */
[----:B------:R4:W-:Y:S01]  /*3540*/  LDGSTS.E.BYPASS.LTC128B.128 [R179+0x2100], [R14.64], !P0 ;  /* 0x021000000eb37fae */ /* 0x0009e2000c101d46 */
[C---:B------:R-:W-:Y:S02]  /*3550*/  ISETP.LT.OR P0, PT, R13.reuse, 0x1, P1 ;  /* 0x000000010d00780c */ /* 0x040fe40000f01670 */
[----:B------:R-:W-:-:S03]  /*3560*/  ISETP.LT.OR P1, PT, R13, 0x21, P1 ;  /* 0x000000210d00780c */ /* 0x000fc60000f21670 */
[C---:B------:R-:W-:Y:S08]  /*3570*/  HMMA.16816.F32 R60, R4.reuse, R22, RZ ;  /* 0x00000016043c723c */ /* 0x040ff000000018ff */
[----:B------:R1:W-:Y:S01]  /*3580*/  LDGSTS.E.BYPASS.LTC128B.128 [R179+0x4100], [R2.64], !P0 ;  /* 0x0410000002b37fae */ /* 0x0003e2000c101d46 */
[C---:B--2---:R-:W-:Y:S03]  /*3590*/  HMMA.16816.F32 R68, R4.reuse, R52, RZ ;  /* 0x000000340444723c */ /* 0x044fe600000018ff */
[----:B------:R2:W-:Y:S04]  /*35a0*/  LDGSTS.E.BYPASS.LTC128B.128 [R179+0x1100], [R20.64], !P6 ;  /* 0x0110000014b37fae */ /* 0x0005e8000f101d46 */
[----:B------:R3:W-:Y:S01]  /*35b0*/  LDGSTS.E.BYPASS.LTC128B.128 [R179+0x3100], [R18.64], !P5 ;  /* 0x0310000012b37fae */ /* 0x0007e2000e901d46 */
[----:B------:R-:W-:Y:S08]  /*35c0*/  HMMA.16816.F32 R64, R4, R54, RZ ;  /* 0x000000360440723c */ /* 0x000ff000000018ff */
[C---:B-----5:R-:W-:Y:S08]  /*35d0*/  HMMA.16816.F32 R72, R8.reuse, R24, R40 ;  /* 0x000000180848723c */ /* 0x060ff00000001828 */
[----:B------:R-:W-:Y:S01]  /*35e0*/  HMMA.16816.F32 R52, R8, R26, R28 ;  /* 0x0000001a0834723c */ /* 0x000fe2000000181c */
[----:B-1----:R-:W-:Y:S01]  /*35f0*/  IMAD.MOV.U32 R3, RZ, RZ, 0x40 ;  /* 0x00000040ff037424 */ /* 0x002fe200078e00ff */
[----:B------:R-:W-:-:S04]  /*3600*/  IADD3 R2, P0, R0, R99, RZ ;  /* 0x0000006300027210 */ /* 0x000fc80007f1e0ff */
[----:B------:R-:W-:Y:S01]  /*3610*/  SEL R0, R3, 0xffffffc0, !P2 ;  /* 0xffffffc003007807 */ /* 0x000fe20005000000 */
[----:B------:R-:W-:Y:S01]  /*3620*/  IMAD.X R3, R12, 0x1, R94, P0 ;  /* 0x000000010c037824 */ /* 0x000fe200000e065e */
[----:B------:R-:W-:Y:S01]  /*3630*/  HMMA.16816.F32 R76, R8, R38, R44 ;  /* 0x00000026084c723c */ /* 0x000fe2000000182c */
[----:B------:R-:W-:Y:S02]  /*3640*/  ISETP.GT.AND P0, PT, R92, R189, PT ;  /* 0x000000bd5c00720c */ /* 0x000fe40003f04270 */
[----:B------:R-:W-:Y:S01]  /*3650*/  IMAD.IADD R167, R165, 0x1, R0 ;  /* 0x00000001a5a77824 */ /* 0x000fe200078e0200 */
[----:B------:R1:W-:Y:S01]  /*3660*/  LDGSTS.E.BYPASS.LTC128B.128 [R179+0x5100], [R2.64], !P1 ;  /* 0x0510000002b37fae */ /* 0x0003e2000c901d46 */
[----:B------:R-:W-:-:S03]  /*3670*/  ISETP.GT.AND P1, PT, R190, 0x3f, PT ;  /* 0x0000003fbe00780c */ /* 0x000fc60003f24270 */
[----:B------:R-:W-:Y:S01]  /*3680*/  LDSM.16.M88.4 R4, [R176] ;  /* 0x00000000b004783b */ /* 0x000fe20000000200 */
[C---:B------:R-:W-:Y:S03]  /*3690*/  HMMA.16816.F32 R40, R8.reuse, R48, R32 ;  /* 0x000000300828723c */ /* 0x040fe60000001820 */
[----:B------:R-:W5:Y:S04]  /*36a0*/  LDSM.16.M88.4 R24, [R167] ;  /* 0x00000000a718783b */ /* 0x000f680000000200 */
[----:B--2---:R-:W2:Y:S01]  /*36b0*/  LDSM.16.M88.4 R20, [R167+0x800] ;  /* 0x00080000a714783b */ /* 0x004ea20000000200 */
[C---:B----4-:R-:W-:Y:S03]  /*36c0*/  HMMA.16816.F32 R12, R8.reuse, R50, R60 ;  /* 0x00000032080c723c */ /* 0x050fe6000000183c */
[----:B---3--:R-:W3:Y:S04]  /*36d0*/  LDSM.16.M88.4 R16, [R167+0x1000] ;  /* 0x00100000a710783b */ /* 0x008ee80000000200 */
[----:B------:R-:W4:Y:S01]  /*36e0*/  LDSM.16.M88.4 R36, [R167+0x1800] ;  /* 0x00180000a724783b */ /* 0x000f220000000200 */
[----:B------:R-:W-:Y:S03]  /*36f0*/  HMMA.16816.F32 R32, R8, R56, R68 ;  /* 0x000000380820723c */ /* 0x000fe60000001844 */
[----:B------:R-:W0:Y:S01]  /*3700*/  LDGDEPBAR ;  /* 0x00000000000079af */ /* 0x000e220000000000 */
[----:B-1----:R-:W-:-:S04]  /*3710*/  IADD3 R2, R164, 0x4000, RZ ;  /* 0x00004000a4027810 */ /* 0x002fc80007ffe0ff */
[----:B------:R-:W-:Y:S01]  /*3720*/  HMMA.16816.F32 R28, R8, R58, R64 ;  /* 0x0000003a081c723c */ /* 0x000fe20000001840 */
[----:B------:R-:W-:Y:S01]  /*3730*/  LDSM.16.M88.4 R8, [R175] ;  /* 0x00000000af08783b */ /* 0x000fe20000000200 */
[----:B------:R-:W-:-:S05]  /*3740*/  IMAD.IADD R166, R2, 0x1, R0 ;  /* 0x0000000102a67824 */ /* 0x000fca00078e0200 */
[----:B------:R-:W1:Y:S04]  /*3750*/  LDSM.16.M88.4 R64, [R166+-0x4000] ;  /* 0xffc00000a640783b */ /* 0x000e680000000200 */
[----:B------:R-:W1:Y:S04]  /*3760*/  LDSM.16.M88.4 R68, [R166+-0x3800] ;  /* 0xffc80000a644783b */ /* 0x000e680000000200 */
[----:B------:R-:W1:Y:S01]  /*3770*/  LDSM.16.M88.4 R84, [R166+-0x3000] ;  /* 0xffd00000a654783b */ /* 0x000e620000000200 */
[C---:B-----5:R-:W-:Y:S03]  /*3780*/  HMMA.16816.F32 R44, R4.reuse, R24, R80 ;  /* 0x00000018042c723c */ /* 0x060fe60000001850 */
[----:B------:R-:W5:Y:S04]  /*3790*/  LDSM.16.M88.4 R88, [R166+-0x2800] ;  /* 0xffd80000a658783b */ /* 0x000f680000000200 */
[----:B------:R-:W-:Y:S01]  /*37a0*/  LDSM.16.M88.4 R80, [R165+0x3800] ;  /* 0x00380000a550783b */ /* 0x000fe20000000200 */
[C---:B------:R-:W-:Y:S03]  /*37b0*/  HMMA.16816.F32 R56, R4.reuse, R26, R76 ;  /* 0x0000001a0438723c */ /* 0x040fe6000000184c */
[----:B------:R-:W-:Y:S05]  /*37c0*/  LDSM.16.M88.4 R76, [R164+0x3000] ;  /* 0x00300000a44c783b */ /* 0x000fea0000000200 */
[C---:B--2---:R-:W-:Y:S01]  /*37d0*/  HMMA.16816.F32 R60, R4.reuse, R20, R72 ;  /* 0x00000014043c723c */ /* 0x044fe20000001848 */
[----:B------:R-:W-:Y:S07]  /*37e0*/  LDSM.16.M88.4 R72, [R165+0x3000] ;  /* 0x00300000a548783b */ /* 0x000fee0000000200 */
[C---:B------:R-:W-:Y:S01]  /*37f0*/  HMMA.16816.F32 R48, R4.reuse, R22, R52 ;  /* 0x000000160430723c */ /* 0x040fe20000001834 */
[----:B------:R-:W-:Y:S07]  /*3800*/  LDSM.16.M88.4 R52, [R165+0x2800] ;  /* 0x00280000a534783b */ /* 0x000fee0000000200 */
[C---:B---3--:R-:W-:Y:S08]  /*3810*/  HMMA.16816.F32 R40, R4.reuse, R16, R40 ;  /* 0x000000100428723c */ /* 0x048ff00000001828 */
[C---:B------:R-:W-:Y:S08]  /*3820*/  HMMA.16816.F32 R20, R4.reuse, R18, R12 ;  /* 0x000000120414723c */ /* 0x040ff0000000180c */
[C---:B----4-:R-:W-:Y:S08]  /*3830*/  HMMA.16816.F32 R16, R4.reuse, R36, R32 ;  /* 0x000000240410723c */ /* 0x050ff00000001820 */
[----:B------:R-:W-:Y:S01]  /*3840*/  HMMA.16816.F32 R12, R4, R38, R28 ;  /* 0x00000026040c723c */ /* 0x000fe2000000181c */
[----:B------:R-:W-:Y:S04]  /*3850*/  LDSM.16.M88.4 R4, [R173+0x4000] ;  /* 0x00400000ad04783b */ /* 0x000fe80000000200 */
[----:B------:R-:W2:Y:S03]  /*3860*/  LDSM.16.M88.4 R28, [R165+0x2000] ;  /* 0x00200000a51c783b */ /* 0x000ea60000000200 */
[C---:B-1----:R-:W-:Y:S08]  /*3870*/  HMMA.16816.F32 R24, R8.reuse, R64, R44 ;  /* 0x000000400818723c */ /* 0x042ff0000000182c */
[C---:B------:R-:W-:Y:S01]  /*3880*/  HMMA.16816.F32 R32, R8.reuse, R66, R56 ;  /* 0x000000420820723c */ /* 0x040fe20000001838 */
[----:B------:R-:W-:Y:S04]  /*3890*/  LDSM.16.M88.4 R56, [R164+0x2000] ;  /* 0x00200000a438783b */ /* 0x000fe80000000200 */
[----:B------:R-:W-:Y:S03]  /*38a0*/  LDSM.16.M88.4 R64, [R167+0x2800] ;  /* 0x00280000a740783b */ /* 0x000fe60000000200 */
[C---:B------:R-:W-:Y:S01]  /*38b0*/  HMMA.16816.F32 R44, R8.reuse, R68, R60 ;  /* 0x00000044082c723c */ /* 0x040fe2000000183c */
[----:B------:R-:W-:Y:S07]  /*38c0*/  LDSM.16.M88.4 R60, [R164+0x2800] ;  /* 0x00280000a43c783b */ /* 0x000fee0000000200 */
[C---:B------:R-:W-:Y:S01]  /*38d0*/  HMMA.16816.F32 R48, R8.reuse, R70, R48 ;  /* 0x000000460830723c */ /* 0x040fe20000001830 */
[----:B------:R-:W-:Y:S07]  /*38e0*/  LDSM.16.M88.4 R68, [R167+0x3000] ;  /* 0x00300000a744783b */ /* 0x000fee0000000200 */
[C---:B------:R-:W-:Y:S08]  /*38f0*/  HMMA.16816.F32 R40, R8.reuse, R84, R40 ;  /* 0x000000540828723c */ /* 0x040ff00000001828 */
[C---:B------:R-:W-:Y:S01]  /*3900*/  HMMA.16816.F32 R36, R8.reuse, R86, R20 ;  /* 0x000000560824723c */ /* 0x040fe20000001814 */
[----:B------:R-:W-:Y:S07]  /*3910*/  LDSM.16.M88.4 R84, [R164+0x3800] ;  /* 0x00380000a454783b */ /* 0x000fee0000000200 */
[C---:B-----5:R-:W-:Y:S08]  /*3920*/  HMMA.16816.F32 R16, R8.reuse, R88, R16 ;  /* 0x000000580810723c */ /* 0x060ff00000001810 */
[----:B------:R-:W-:Y:S01]  /*3930*/  HMMA.16816.F32 R12, R8, R90, R12 ;  /* 0x0000005a080c723c */ /* 0x000fe2000000180c */
[----:B------:R-:W1:Y:S07]  /*3940*/  LDSM.16.M88.4 R8, [R174+0x4000] ;  /* 0x00400000ae08783b */ /* 0x000e6e0000000200 */
[C---:B--2---:R-:W-:Y:S08]  /*3950*/  HMMA.16816.F32 R20, R4.reuse, R28, R24 ;  /* 0x0000001c0414723c */ /* 0x044ff00000001818 */
[C---:B------:R-:W-:Y:S08]  /*3960*/  HMMA.16816.F32 R28, R4.reuse, R30, R32 ;  /* 0x0000001e041c723c */ /* 0x040ff00000001820 */
[C---:B------:R-:W-:Y:S08]  /*3970*/  HMMA.16816.F32 R32, R4.reuse, R52, R44 ;  /* 0x000000340420723c */ /* 0x040ff0000000182c */
[C---:B------:R-:W-:Y:S01]  /*3980*/  HMMA.16816.F32 R44, R4.reuse, R54, R48 ;  /* 0x00000036042c723c */ /* 0x040fe20000001830 */
[----:B------:R-:W-:Y:S07]  /*3990*/  LDSM.16.M88.4 R48, [R166+-0x2000] ;  /* 0xffe00000a630783b */ /* 0x000fee0000000200 */
[C---:B------:R-:W-:Y:S01]  /*39a0*/  HMMA.16816.F32 R52, R4.reuse, R72, R40 ;  /* 0x000000480434723c */ /* 0x040fe20000001828 */
[----:B------:R-:W-:Y:S07]  /*39b0*/  LDSM.16.M88.4 R40, [R167+0x2000] ;  /* 0x00200000a728783b */ /* 0x000fee0000000200 */
[C---:B------:R-:W-:Y:S01]  /*39c0*/  HMMA.16816.F32 R36, R4.reuse, R74, R36 ;  /* 0x0000004a0424723c */ /* 0x040fe20000001824 */
[----:B------:R-:W-:Y:S07]  /*39d0*/  LDSM.16.M88.4 R72, [R166+-0x1000] ;  /* 0xfff00000a648783b */ /* 0x000fee0000000200 */
[C---:B------:R-:W-:Y:S08]  /*39e0*/  HMMA.16816.F32 R24, R4.reuse, R80, R16 ;  /* 0x000000500418723c */ /* 0x040ff00000001810 */
[----:B------:R-:W-:Y:S01]  /*39f0*/  HMMA.16816.F32 R12, R4, R82, R12 ;  /* 0x00000052040c723c */ /* 0x000fe2000000180c */
[----:B------:R-:W2:Y:S04]  /*3a00*/  LDSM.16.M88.4 R4, [R176+0x4000] ;  /* 0x00400000b004783b */ /* 0x000ea80000000200 */
[----:B------:R-:W3:Y:S03]  /*3a10*/  LDSM.16.M88.4 R80, [R167+0x3800] ;  /* 0x00380000a750783b */ /* 0x000ee60000000200 */
[C---:B-1----:R-:W-:Y:S08]  /*3a20*/  HMMA.16816.F32 R20, R8.reuse, R56, R20 ;  /* 0x000000380814723c */ /* 0x042ff00000001814 */
[C---:B------:R-:W-:Y:S01]  /*3a30*/  HMMA.16816.F32 R16, R8.reuse, R58, R28 ;  /* 0x0000003a0810723c */ /* 0x040fe2000000181c */
[----:B------:R-:W-:Y:S07]  /*3a40*/  LDSM.16.M88.4 R56, [R166+-0x1800] ;  /* 0xffe80000a638783b */ /* 0x000fee0000000200 */
        /* <DEDUP_REMOVED lines=9> */
[----:B------:R-:W4:Y:S03]  /*3ae0*/  LDSM.16.M88.4 R84, [R166+-0x800] ;  /* 0xfff80000a654783b */ /* 0x000f260000000200 */
        /* <DEDUP_REMOVED lines=8> */
[C---:B---3--:R-:W-:Y:S08]  /*3b70*/  HMMA.16816.F32 R36, R4.reuse, R80, R24 ;  /* 0x000000500424723c */ /* 0x048ff00000001818 */
[----:B------:R-:W-:Y:S01]  /*3b80*/  HMMA.16816.F32 R12, R4, R82, R12 ;  /* 0x00000052040c723c */ /* 0x000fe2000000180c */
[----:B------:R-:W2:Y:S04]  /*3b90*/  LDSM.16.M88.4 R4, [R173+0x8000] ;  /* 0x00800000ad04783b */ /* 0x000ea80000000200 */
[----:B------:R-:W3:Y:S03]  /*3ba0*/  LDSM.16.M88.4 R80, [R165+0x5800] ;  /* 0x00580000a550783b */ /* 0x000ee60000000200 */
        /* <DEDUP_REMOVED lines=11> */
[----:B------:R-:W4:Y:S03]  /*3c60*/  LDSM.16.M88.4 R84, [R164+0x5800] ;  /* 0x00580000a454783b */ /* 0x000f260000000200 */
[C---:B--2---:R-:W-:Y:S08]  /*3c70*/  HMMA.16816.F32 R40, R4.reuse, R60, R28 ;  /* 0x0000003c0428723c */ /* 0x044ff0000000181c */
[C---:B------:R-:W-:Y:S08]  /*3c80*/  HMMA.16816.F32 R32, R4.reuse, R68, R20 ;  /* 0x000000440420723c */ /* 0x040ff00000001814 */
[C---:B------:R-:W-:Y:S01]  /*3c90*/  HMMA.16816.F32 R36, R4.reuse, R62, R24 ;  /* 0x0000003e0424723c */ /* 0x040fe20000001818 */
[----:B------:R-:W-:Y:S07]  /*3ca0*/  LDSM.16.M88.4 R60, [R167+0x4000] ;  /* 0x00400000a73c783b */ /* 0x000fee0000000200 */
[C---:B------:R-:W-:Y:S01]  /*3cb0*/  HMMA.16816.F32 R28, R4.reuse, R70, R16 ;  /* 0x00000046041c723c */ /* 0x040fe20000001810 */
[----:B------:R-:W-:Y:S07]  /*3cc0*/  LDSM.16.M88.4 R68, [R167+0x4800] ;  /* 0x00480000a744783b */ /* 0x000fee0000000200 */
[C---:B------:R-:W-:Y:S01]  /*3cd0*/  HMMA.16816.F32 R24, R4.reuse, R76, R52 ;  /* 0x0000004c0418723c */ /* 0x040fe20000001834 */
[----:B------:R-:W-:Y:S07]  /*3ce0*/  LDSM.16.M88.4 R52, [R166+0x800] ;  /* 0x00080000a634783b */ /* 0x000fee0000000200 */
[C---:B------:R-:W-:Y:S01]  /*3cf0*/  HMMA.16816.F32 R20, R4.reuse, R78, R48 ;  /* 0x0000004e0414723c */ /* 0x040fe20000001830 */
[----:B------:R-:W-:Y:S04]  /*3d00*/  LDSM.16.M88.4 R76, [R167+0x5000] ;  /* 0x00500000a74c783b */ /* 0x000fe80000000200 */
[----:B------:R-:W-:Y:S03]  /*3d10*/  LDSM.16.M88.4 R48, [R166+0x1000] ;  /* 0x00100000a630783b */ /* 0x000fe60000000200 */
[C---:B---3--:R-:W-:Y:S01]  /*3d20*/  HMMA.16816.F32 R16, R4.reuse, R80, R44 ;  /* 0x000000500410723c */ /* 0x048fe2000000182c */
[----:B------:R-:W-:Y:S07]  /*3d30*/  LDSM.16.M88.4 R44, [R166+0x1800] ;  /* 0x00180000a62c783b */ /* 0x000fee0000000200 */
[----:B------:R-:W-:Y:S01]  /*3d40*/  HMMA.16816.F32 R4, R4, R82, R8 ;  /* 0x000000520404723c */ /* 0x000fe20000001808 */
[----:B------:R-:W2:Y:S04]  /*3d50*/  LDSM.16.M88.4 R8, [R176+0x8000] ;  /* 0x00800000b008783b */ /* 0x000ea80000000200 */
[----:B------:R-:W3:Y:S03]  /*3d60*/  LDSM.16.M88.4 R80, [R167+0x5800] ;  /* 0x00580000a750783b */ /* 0x000ee60000000200 */
[C---:B-1----:R-:W-:Y:S08]  /*3d70*/  HMMA.16816.F32 R32, R12.reuse, R64, R32 ;  /* 0x000000400c20723c */ /* 0x042ff00000001820 */
[C---:B------:R-:W-:Y:S08]  /*3d80*/  HMMA.16816.F32 R28, R12.reuse, R66, R28 ;  /* 0x000000420c1c723c */ /* 0x040ff0000000181c */
[C---:B------:R-:W-:Y:S08]  /*3d90*/  HMMA.16816.F32 R40, R12.reuse, R56, R40 ;  /* 0x000000380c28723c */ /* 0x040ff00000001828 */
[C---:B------:R-:W-:Y:S01]  /*3da0*/  HMMA.16816.F32 R36, R12.reuse, R58, R36 ;  /* 0x0000003a0c24723c */ /* 0x040fe20000001824 */
[----:B------:R-:W-:Y:S07]  /*3db0*/  LDSM.16.M88.4 R56, [R166] ;  /* 0x00000000a638783b */ /* 0x000fee0000000200 */
[C---:B------:R-:W-:Y:S08]  /*3dc0*/  HMMA.16816.F32 R24, R12.reuse, R72, R24 ;  /* 0x000000480c18723c */ /* 0x040ff00000001818 */
[C---:B------:R-:W-:Y:S08]  /*3dd0*/  HMMA.16816.F32 R20, R12.reuse, R74, R20 ;  /* 0x0000004a0c14723c */ /* 0x040ff00000001814 */
[C---:B----4-:R-:W-:Y:S08]  /*3de0*/  HMMA.16816.F32 R16, R12.reuse, R84, R16 ;  /* 0x000000540c10723c */ /* 0x050ff00000001810 */
[----:B------:R-:W-:Y:S01]  /*3df0*/  HMMA.16816.F32 R12, R12, R86, R4 ;  /* 0x000000560c0c723c */ /* 0x000fe20000001804 */
[----:B------:R-:W1:Y:S01]  /*3e00*/  LDSM.16.M88.4 R4, [R175+0x8000] ;  /* 0x00800000af04783b */ /* 0x000e620000000200 */
[----:B------:R-:W-:-:S06]  /*3e10*/  DEPBAR.LE SB0, 0x0 ;  /* 0x000080000000791a */ /* 0x000fcc0000000000 */
[C---:B--2---:R-:W-:Y:S08]  /*3e20*/  HMMA.16816.F32 R32, R8.reuse, R68, R32 ;  /* 0x000000440820723c */ /* 0x044ff00000001820 */
[C---:B------:R-:W-:Y:S08]  /*3e30*/  HMMA.16816.F32 R28, R8.reuse, R70, R28 ;  /* 0x00000046081c723c */ /* 0x040ff0000000181c */
        /* <DEDUP_REMOVED lines=45> */
.L_x_4308:
        /* <DEDUP_REMOVED lines=21> */
.L_x_4309:
        /* <DEDUP_REMOVED lines=21> */
.L_x_4210:
[----:B------:R-:W-:Y:S05]  /*43b0*/  BSYNC B0 ;  /* 0x0000000000007941 */ /* 0x000fea0003800000 */
.L_x_4209:
        /* <DEDUP_REMOVED lines=12> */
.L_x_4310:
        /* <DEDUP_REMOVED lines=45> */
[----:B------:R-:W-:Y:S02]  /*4750*/  FMNMX.FTZ R0, R13, R0, !PT ;  /* 0x000000000d007209 */ /* 0x000fe40007810000 */
[----:B------:R-:W-:Y:S02]  /*4760*/  FSEL R8, R38, -INF , P0 ;  /* 0xff80000026087808 */ /* 0x000fe40000000000 */
[----:B------:R-:W-:Y:S02]  /*4770*/  FMNMX.FTZ R2, R6, R7, !PT ;  /* 0x0000000706027209 */ /* 0x000fe40007810000 */
[----:B------:R-:W-:-:S02]  /*4780*/  FSEL R11, R39, -INF , P2 ;  /* 0xff800000270b7808 */ /* 0x000fc40001000000 */
[----:B------:R-:W-:Y:S02]  /*4790*/  FMNMX.FTZ R0, R14, R0, !PT ;  /* 0x000000000e007209 */ /* 0x000fe40007810000 */
        /* <DEDUP_REMOVED lines=57> */
.L_x_4311:
        /* <DEDUP_REMOVED lines=280> */
.L_x_4226:
        /* <DEDUP_REMOVED lines=40> */
.L_x_4312:
        /* <DEDUP_REMOVED lines=21> */
.L_x_4313:
        /* <DEDUP_REMOVED lines=21> */
.L_x_4217:
[----:B------:R-:W-:Y:S05]  /*61d0*/  BSYNC B0 ;  /* 0x0000000000007941 */ /* 0x000fea0003800000 */
.L_x_4216:
        /* <DEDUP_REMOVED lines=191> */
.L_x_4314:
[----:B------:R-:W-:-:S05]  /*6dd0*/  BRA.DIV ~URZ, `(.L_x_4223) ;  /* 0x0000ad427f007947 */ /* 0x000fca000b800000 */
[----:B------:R-:W3:Y:S01]  /*6de0*/  SHFL.IDX PT, R0, R138, RZ, 0x181f ;  /* 0x00181fff8a007589 */ /* 0x000ee200000e0000 */
[----:B------:R-:W-:Y:S02]  /*6df0*/  ISETP.GE.AND P5, PT, R182, c[0x0][0x1d4], PT ;  /* 0x00007500b6007a0c */ /* 0x000fe40003fa6270 */
[----:B------:R-:W-:Y:S02]  /*6e00*/  ISETP.GE.AND P2, PT, R187, c[0x0][0x1d4], PT ;  /* 0x00007500bb007a0c */ /* 0x000fe40003f46270 */
[C---:B---3--:R-:W-:Y:S02]  /*6e10*/  IADD3 R2, P0, R0.reuse, R142, RZ ;  /* 0x0000008e00027210 */ /* 0x048fe40007f1e0ff */
[----:B------:R-:W-:Y:S03]  /*6e20*/  IADD3 R136, P6, R0, R143, RZ ;  /* 0x0000008f00887210 */ /* 0x000fe60007fde0ff */
[----:B--2---:R-:W-:Y:S01]  /*6e30*/  IMAD.X R3, R128, 0x1, R139, P0 ;  /* 0x0000000180037824 */ /* 0x004fe200000e068b */
        /* <DEDUP_REMOVED lines=14> */
.L_x_4315:
[C---:B--2---:R-:W-:Y:S02]  /*6f20*/  IADD3 R2, -R129.reuse, 0x10, RZ ;  /* 0x0000001081027810 */ /* 0x044fe40007ffe1ff */
[----:B------:R-:W-:Y:S02]  /*6f30*/  ISETP.NE.U32.AND P5, PT, R129, RZ, PT ;  /* 0x000000ff8100720c */ /* 0x000fe40003fa5070 */
[----:B------:R-:W-:Y:S02]  /*6f40*/  LOP3.LUT R2, R2, 0xf, RZ, 0xc0, !PT ;  /* 0x0000000f02027812 */ /* 0x000fe400078ec0ff */
[----:B------:R-:W-:Y:S02]  /*6f50*/  ISETP.NE.U32.AND P6, PT, R136, RZ, PT ;  /* 0x000000ff8800720c */ /* 0x000fe40003fc5070 */
[----:B------:R-:W-:Y:S04]  /*6f60*/  IADD3 R2, P2, P0, R2, R0, R142 ;  /* 0x0000000002027210 */ /* 0x000fe8000785e08e */
[----:B----4-:R-:W-:Y:S05]  /*6f70*/  IADD3.X R3, RZ, R128, R139, P2, P0 ;  /* 0x00000080ff037210 */ /* 0x010fea00017e048b */
        /* <DEDUP_REMOVED lines=15> */
.L_x_4221:
[----:B------:R-:W-:Y:S05]  /*7070*/  BSYNC B0 ;  /* 0x0000000000007941 */ /* 0x000fea0003800000 */
.L_x_4220:
[----:B------:R-:W-:Y:S01]  /*7080*/  IADD3 R128, R212, R205, RZ ;  /* 0x000000cdd4807210 */ /* 0x000fe20007ffe0ff */
[----:B------:R-:W0:Y:S04]  /*7090*/  LDGDEPBAR ;  /* 0x00000000000079af */ /* 0x000e280000000000 */
        /* <DEDUP_REMOVED lines=8> */
.L_x_4316:
[----:B---3--:R-:W-:Y:S05]  /*7120*/  IMAD.IADD R0, R129, 0x1, R0 ;  /* 0x0000000181007824 */ /* 0x008fea00078e0200 */
        /* <DEDUP_REMOVED lines=43> */
[----:B------:R-:W-:Y:S02]  /*73e0*/  ISETP.GT.AND P6, PT, R0, RZ, PT ;  /* 0x000000ff0000720c */ /* 0x000fe40003fc4270 */
[----:B------:R-:W-:Y:S02]  /*73f0*/  FMNMX.FTZ R2, R140, R2, !PT ;  /* 0x000000028c027209 */ /* 0x000fe40007810000 */
[C---:B------:R-:W-:Y:S02]  /*7400*/  ISETP.GT.AND P5, PT, R0.reuse, 0x1, PT ;  /* 0x000000010000780c */ /* 0x040fe40003fa4270 */
[----:B------:R-:W-:Y:S02]  /*7410*/  FMNMX.FTZ R2, R139, R2, !PT ;  /* 0x000000028b027209 */ /* 0x000fe40007810000 */
[----:B------:R-:W-:Y:S02]  /*7420*/  ISETP.GT.AND P2, PT, R0, 0x8, PT ;  /* 0x000000080000780c */ /* 0x000fe40003f44270 */
[----:B------:R-:W-:Y:S02]  /*7430*/  FMNMX.FTZ R2, R138, R2, !PT ;  /* 0x000000028a027209 */ /* 0x000fe40007810000 */
[----:B------:R-:W-:Y:S02]  /*7440*/  ISETP.GT.AND P0, PT, R0, 0x9, PT ;  /* 0x000000090000780c */ /* 0x000fe40003f04270 */
[----:B------:R-:W-:Y:S02]  /*7450*/  FMNMX.FTZ R2, R137, R2, !PT ;  /* 0x0000000289027209 */ /* 0x000fe40007810000 */
[----:B------:R-:W-:Y:S02]  /*7460*/  FSEL R17, R6, -INF , P6 ;  /* 0xff80000006117808 */ /* 0x000fe40003000000 */
[----:B------:R-:W-:Y:S02]  /*7470*/  FMNMX.FTZ R2, R136, R2, !PT ;  /* 0x0000000288027209 */ /* 0x000fe40007810000 */
[----:B------:R-:W-:Y:S02]  /*7480*/  FSEL R24, R7, -INF , P5 ;  /* 0xff80000007187808 */ /* 0x000fe40002800000 */
[----:B------:R-:W-:Y:S02]  /*7490*/  FMNMX.FTZ R2, R29, R2, !PT ;  /* 0x000000021d027209 */ /* 0x000fe40007810000 */
[----:B------:R-:W-:Y:S02]  /*74a0*/  FSEL R21, R10, -INF , P2 ;  /* 0xff8000000a157808 */ /* 0x000fe40001000000 */
[----:B------:R-:W-:Y:S02]  /*74b0*/  FSEL R20, R11, -INF , P0 ;  /* 0xff8000000b147808 */ /* 0x000fe40000000000 */
[C---:B------:R-:W-:Y:S02]  /*74c0*/  ISETP.GT.AND P6, PT, R0.reuse, 0x10, PT ;  /* 0x000000100000780c */ /* 0x040fe40003fc4270 */
[C---:B------:R-:W-:Y:S02]  /*74d0*/  ISETP.GT.AND P5, PT, R0.reuse, 0x11, PT ;  /* 0x000000110000780c */ /* 0x040fe40003fa4270 */
[C---:B------:R-:W-:Y:S02]  /*74e0*/  ISETP.GT.AND P2, PT, R0.reuse, 0x18, PT ;  /* 0x000000180000780c */ /* 0x040fe40003f44270 */
[----:B------:R-:W-:Y:S02]  /*74f0*/  ISETP.GT.AND P0, PT, R0, 0x19, PT ;  /* 0x000000190000780c */ /* 0x000fe40003f04270 */
[----:B------:R-:W-:Y:S02]  /*7500*/  FMNMX.FTZ R2, R28, R2, !PT ;  /* 0x000000021c027209 */ /* 0x000fe40007810000 */
        /* <DEDUP_REMOVED lines=43> */
[----:B------:R1:W3:Y:S02]  /*77c0*/  SHFL.BFLY PT, R0, R4, 0x1, 0x1f ;  /* 0x0c201f0004007f89 */ /* 0x0002e400000e0000 */
.L_x_4317:
[C---:B------:R-:W-:Y:S01]  /*77d0*/  FMUL.FTZ R2, R129.reuse, c[0x0][0x2d0] ;  /* 0x0000b40081027a20 */ /* 0x040fe20000410000 */
[C---:B------:R-:W-:Y:S01]  /*77e0*/  FSETP.NEU.FTZ.AND P0, PT, R129.reuse, -INF , PT ;  /* 0xff8000008100780b */ /* 0x040fe20003f1d000 */
[----:B------:R-:W-:Y:S01]  /*77f0*/  WARPSYNC 0xffffffff ;  /* 0xffffffff00007948 */ /* 0x000fe20003800000 */
[----:B---3--:R-:W-:Y:S02]  /*7800*/  FMNMX.FTZ R3, R0, R4, !PT ;  /* 0x0000000400037209 */ /* 0x008fe40007810000 */
[----:B------:R-:W-:Y:S02]  /*7810*/  FSEL R2, R2, RZ, P0 ;  /* 0x000000ff02027208 */ /* 0x000fe40000000000 */
[----:B------:R-:W-:Y:S02]  /*7820*/  FSEL R0, R129, RZ, P0 ;  /* 0x000000ff81007208 */ /* 0x000fe40000000000 */
[----:B------:R-:W-:Y:S01]  /*7830*/  FSETP.NEU.FTZ.AND P0, PT, R3, -INF , PT ;  /* 0xff8000000300780b */ /* 0x000fe20003f1d000 */
[----:B-1----:R-:W-:Y:S02]  /*7840*/  FFMA.FTZ R4, R148, c[0x0][0x2d0], -R2 ;  /* 0x0000b40094047a23 */ /* 0x002fe40000010802 */
[----:B------:R-:W-:Y:S02]  /*7850*/  FADD.FTZ R0, -R0, R130 ;  /* 0x0000008200007221 */ /* 0x000fe40000010100 */
[----:B------:R1:W-:Y:S01]  /*7860*/  MUFU.EX2 R23, R4 ;  /* 0x0000000400177308 */ /* 0x0003e20000000800 */
[--C-:B------:R-:W-:Y:S02]  /*7870*/  FFMA.FTZ R18, R141, c[0x0][0x2d0], -R2.reuse ;  /* 0x0000b4008d127a23 */ /* 0x100fe40000010802 */
[----:B------:R-:W-:Y:S02]  /*7880*/  FMUL.FTZ R0, R0, c[0x0][0x2d0] ;  /* 0x0000b40000007a20 */ /* 0x000fe40000410000 */
        /* <DEDUP_REMOVED lines=21> */
[----:B------:R-:W1:Y:S01]  /*79e0*/  MUFU.EX2 R157, R19 ;  /* 0x00000013009d7308 */ /* 0x000e620000000800 */
[----:B------:R-:W-:Y:S01]  /*79f0*/  FMUL.FTZ R2, R2, c[0x0][0x2d0] ;  /* 0x0000b40002027a20 */ /* 0x000fe20000410000 */
[C---:B------:R-:W-:Y:S01]  /*7a00*/  ISETP.GT.AND P0, PT, R180.reuse, R192, PT ;  /* 0x000000c0b400720c */ /* 0x040fe20003f04270 */
[--C-:B------:R-:W-:Y:S01]  /*7a10*/  FFMA.FTZ R17, R17, c[0x0][0x2d0], -R4.reuse ;  /* 0x0000b40011117a23 */ /* 0x100fe20000010804 */
[----:B------:R-:W-:Y:S01]  /*7a20*/  IADD3 R180, R180, -0x1, RZ ;  /* 0xffffffffb4b47810 */ /* 0x000fe20007ffe0ff */
[--C-:B---3--:R-:W-:Y:S02]  /*7a30*/  FFMA.FTZ R18, R24, c[0x0][0x2d0], -R4.reuse ;  /* 0x0000b40018127a23 */ /* 0x108fe40000010804 */
[--C-:B------:R-:W-:Y:S02]  /*7a40*/  FFMA.FTZ R159, R8, c[0x0][0x2d0], -R4.reuse ;  /* 0x0000b400089f7a23 */ /* 0x100fe40000010804 */
[--C-:B--2---:R-:W-:Y:S01]  /*7a50*/  FFMA.FTZ R128, R21, c[0x0][0x2d0], -R4.reuse ;  /* 0x0000b40015807a23 */ /* 0x104fe20000010804 */
        /* <DEDUP_REMOVED lines=14> */
[----:B------:R-:W-:Y:S07]  /*7b40*/  FFMA.FTZ R183, R5, c[0x0][0x2d0], -R4 ;  /* 0x0000b40005b77a23 */ /* 0x000fee0000010804 */
[----:B------:R-:W-:Y:S10]  /*7b50*/  MUFU.EX2 R153, R153 ;  /* 0x0000009900997308 */ /* 0x000ff40000000800 */
[----:B------:R-:W-:Y:S01]  /*7b60*/  MUFU.EX2 R149, R149 ;  /* 0x0000009500957308 */ /* 0x000fe20000000800 */
[C---:B----4-:R-:W-:Y:S01]  /*7b70*/  FMUL.FTZ R8, R0.reuse, R100 ;  /* 0x0000006400087220 */ /* 0x050fe20000410000 */
[C---:B------:R-:W-:Y:S01]  /*7b80*/  F2FP.PACK_AB R136, R23.reuse, R25 ;  /* 0x000000191788723e */ /* 0x040fe200000000ff */
[----:B------:R-:W-:Y:S01]  /*7b90*/  FFMA.FTZ R4, R0, R185, R25 ;  /* 0x000000b900047223 */ /* 0x000fe20000010019 */
[----:B-1----:R-:W-:Y:S01]  /*7ba0*/  F2FP.PACK_AB R138, R158, R157 ;  /* 0x0000009d9e8a723e */ /* 0x002fe200000000ff */
[C---:B------:R-:W-:Y:S02]  /*7bb0*/  FMUL.FTZ R9, R0.reuse, R101 ;  /* 0x0000006500097220 */ /* 0x040fe40000410000 */
[C---:B------:R-:W-:Y:S02]  /*7bc0*/  FMUL.FTZ R12, R0.reuse, R104 ;  /* 0x00000068000c7220 */ /* 0x040fe40000410000 */
[C---:B------:R-:W-:Y:S01]  /*7bd0*/  FMUL.FTZ R13, R0.reuse, R105 ;  /* 0x00000069000d7220 */ /* 0x040fe20000410000 */
[----:B------:R-:W1:Y:S01]  /*7be0*/  MUFU.EX2 R100, R18 ;  /* 0x0000001200647308 */ /* 0x000e620000000800 */
[C---:B--2---:R-:W-:Y:S02]  /*7bf0*/  FMUL.FTZ R17, R0.reuse, R109 ;  /* 0x0000006d00117220 */ /* 0x044fe40000410000 */
        /* <DEDUP_REMOVED lines=12> */
[----:B------:R-:W-:Y:S01]  /*7cc0*/  FMUL.FTZ R36, R0, R36 ;  /* 0x0000002400247220 */ /* 0x000fe20000410000 */
[----:B-1----:R-:W-:Y:S01]  /*7cd0*/  F2FP.PACK_AB R137, R100, R131 ;  /* 0x000000836489723e */ /* 0x002fe200000000ff */
        /* <DEDUP_REMOVED lines=32> */
[----:B------:R-:W-:Y:S02]  /*7ee0*/  FADD.FTZ R140, R23, R4 ;  /* 0x00000004178c7221 */ /* 0x000fe40000010000 */
[C---:B------:R-:W-:Y:S01]  /*7ef0*/  FMUL.FTZ R4, R0.reuse, R132 ;  /* 0x0000008400047220 */ /* 0x040fe20000410000 */
[----:B------:R-:W-:Y:S01]  /*7f00*/  MUFU.EX2 R148, R155 ;  /* 0x0000009b00947308 */ /* 0x000fe20000000800 */
[C---:B------:R-:W-:Y:S02]  /*7f10*/  FMUL.FTZ R92, R0.reuse, R92 ;  /* 0x0000005c005c7220 */ /* 0x040fe40000410000 */
[C---:B------:R-:W-:Y:S02]  /*7f20*/  FMUL.FTZ R93, R0.reuse, R93 ;  /* 0x0000005d005d7220 */ /* 0x040fe40000410000 */
[C---:B------:R-:W-:Y:S02]  /*7f30*/  FMUL.FTZ R96, R0.reuse, R96 ;  /* 0x0000006000607220 */ /* 0x040fe40000410000 */
[----:B------:R-:W-:Y:S02]  /*7f40*/  FMUL.FTZ R97, R0, R97 ;  /* 0x0000006100617220 */ /* 0x000fe40000410000 */
[C---:B------:R-:W-:Y:S01]  /*7f50*/  FFMA.FTZ R0, R2.reuse, R186, R131 ;  /* 0x000000ba02007223 */ /* 0x040fe20000010083 */
[----:B------:R-:W-:Y:S01]  /*7f60*/  MUFU.EX2 R121, R150 ;  /* 0x0000009600797308 */ /* 0x000fe20000000800 */
[C---:B------:R-:W-:Y:S02]  /*7f70*/  FMUL.FTZ R10, R2.reuse, R102 ;  /* 0x00000066020a7220 */ /* 0x040fe40000410000 */
[----:B------:R-:W-:Y:S02]  /*7f80*/  FMUL.FTZ R11, R2, R103 ;  /* 0x00000067020b7220 */ /* 0x000fe40000410000 */
[----:B------:R-:W-:Y:S02]  /*7f90*/  FADD.FTZ R0, R100, R0 ;  /* 0x0000000064007221 */ /* 0x000fe40000010000 */
[----:B------:R-:W1:Y:S01]  /*7fa0*/  LDSM.16.MT88.4 R100, [R168] ;  /* 0x00000000a864783b */ /* 0x000e620000004200 */
[C---:B------:R-:W-:Y:S02]  /*7fb0*/  FMUL.FTZ R22, R2.reuse, R114 ;  /* 0x0000007202167220 */ /* 0x040fe40000410000 */
[----:B------:R-:W2:Y:S01]  /*7fc0*/  MUFU.EX2 R114, R130 ;  /* 0x0000008200727308 */ /* 0x000ea20000000800 */
[C---:B------:R-:W-:Y:S02]  /*7fd0*/  FMUL.FTZ R6, R2.reuse, R134 ;  /* 0x0000008602067220 */ /* 0x040fe40000410000 */
[C---:B------:R-:W-:Y:S02]  /*7fe0*/  FMUL.FTZ R7, R2.reuse, R135 ;  /* 0x0000008702077220 */ /* 0x040fe40000410000 */
[C---:B------:R-:W-:Y:S02]  /*7ff0*/  FMUL.FTZ R14, R2.reuse, R106 ;  /* 0x0000006a020e7220 */ /* 0x040fe40000410000 */
[C---:B------:R-:W-:Y:S02]  /*8000*/  FMUL.FTZ R15, R2.reuse, R107 ;  /* 0x0000006b020f7220 */ /* 0x040fe40000410000 */
        /* <DEDUP_REMOVED lines=10> */
[----:B------:R-:W-:Y:S01]  /*80b0*/  FMUL.FTZ R34, R2, R126 ;  /* 0x0000007e02227220 */ /* 0x000fe20000410000 */
[----:B--2---:R-:W-:Y:S01]  /*80c0*/  F2FP.PACK_AB R139, R114, R108 ;  /* 0x0000006c728b723e */ /* 0x004fe200000000ff */
[----:B------:R-:W-:Y:S02]  /*80d0*/  FMUL.FTZ R35, R2, R127 ;  /* 0x0000007f02237220 */ /* 0x000fe40000410000 */
[----:B------:R-:W-:Y:S01]  /*80e0*/  LDSM.16.MT88.4 R124, [R170+0x1800] ;  /* 0x00180000aa7c783b */ /* 0x000fe20000004200 */
[----:B------:R-:W-:Y:S02]  /*80f0*/  FADD.FTZ R0, R108, R0 ;  /* 0x000000006c007221 */ /* 0x000fe40000010000 */
[----:B------:R-:W-:Y:S02]  /*8100*/  FMUL.FTZ R38, R2, R38 ;  /* 0x0000002602267220 */ /* 0x000fe40000410000 */
[----:B------:R-:W-:Y:S01]  /*8110*/  FADD.FTZ R0, R114, R0 ;  /* 0x0000000072007221 */ /* 0x000fe20000010000 */
[----:B------:R-:W2:Y:S01]  /*8120*/  MUFU.EX2 R122, R143 ;  /* 0x0000008f007a7308 */ /* 0x000ea20000000800 */
[----:B------:R-:W-:Y:S01]  /*8130*/  FMUL.FTZ R39, R2, R39 ;  /* 0x0000002702277220 */ /* 0x000fe20000410000 */
[----:B------:R-:W-:Y:S01]  /*8140*/  LDSM.16.MT88.4 R108, [R169+0x800] ;  /* 0x00080000a96c783b */ /* 0x000fe20000004200 */
[----:B------:R-:W-:Y:S01]  /*8150*/  FADD.FTZ R0, R112, R0 ;  /* 0x0000000070007221 */ /* 0x000fe20000010000 */
[C---:B-1----:R-:W-:Y:S05]  /*8160*/  HMMA.16816.F32 R4, R136.reuse, R100, R4 ;  /* 0x000000648804723c */ /* 0x042fea0000001804 */
[C---:B------:R-:W-:Y:S01]  /*8170*/  FMUL.FTZ R42, R2.reuse, R42 ;  /* 0x0000002a022a7220 */ /* 0x040fe20000410000 */
[----:B------:R-:W1:Y:S01]  /*8180*/  MUFU.EX2 R123, R144 ;  /* 0x00000090007b7308 */ /* 0x000e620000000800 */
[C---:B------:R-:W-:Y:S01]  /*8190*/  FMUL.FTZ R43, R2.reuse, R43 ;  /* 0x0000002b022b7220 */ /* 0x040fe20000410000 */
[C---:B------:R-:W-:Y:S01]  /*81a0*/  HMMA.16816.F32 R8, R136.reuse, R102, R8 ;  /* 0x000000668808723c */ /* 0x040fe20000001808 */
[----:B------:R-:W4:Y:S03]  /*81b0*/  LDSM.16.MT88.4 R100, [R169] ;  /* 0x00000000a964783b */ /* 0x000f260000004200 */
[----:B---3--:R-:W-:Y:S02]  /*81c0*/  FADD.FTZ R0, R115, R0 ;  /* 0x0000000073007221 */ /* 0x008fe40000010000 */
[C---:B------:R-:W-:Y:S02]  /*81d0*/  FMUL.FTZ R46, R2.reuse, R46 ;  /* 0x0000002e022e7220 */ /* 0x040fe40000410000 */
[C---:B------:R-:W-:Y:S01]  /*81e0*/  FMUL.FTZ R47, R2.reuse, R47 ;  /* 0x0000002f022f7220 */ /* 0x040fe20000410000 */
        /* <DEDUP_REMOVED lines=18> */
[C---:B------:R-:W-:Y:S01]  /*8310*/  FMUL.FTZ R78, R2.reuse, R78 ;  /* 0x0000004e024e7220 */ /* 0x040fe20000410000 */
[C---:B----4-:R-:W-:Y:S03]  /*8320*/  HMMA.16816.F32 R12, R136.reuse, R100, R12 ;  /* 0x00000064880c723c */ /* 0x050fe6000000180c */
[C---:B------:R-:W-:Y:S02]  /*8330*/  FMUL.FTZ R79, R2.reuse, R79 ;  /* 0x0000004f024f7220 */ /* 0x040fe40000410000 */
[C---:B------:R-:W-:Y:S02]  /*8340*/  FMUL.FTZ R82, R2.reuse, R82 ;  /* 0x0000005202527220 */ /* 0x040fe40000410000 */
[C---:B------:R-:W-:Y:S01]  /*8350*/  FMUL.FTZ R83, R2.reuse, R83 ;  /* 0x0000005302537220 */ /* 0x040fe20000410000 */
[C---:B------:R-:W-:Y:S01]  /*8360*/  HMMA.16816.F32 R16, R136.reuse, R102, R16 ;  /* 0x000000668810723c */ /* 0x040fe20000001810 */
[----:B------:R-:W4:Y:S01]  /*8370*/  LDSM.16.MT88.4 R100, [R171] ;  /* 0x00000000ab64783b */ /* 0x000f220000004200 */
[----:B------:R-:W5:Y:S02]  /*8380*/  MUFU.EX2 R145, R162 ;  /* 0x000000a200917308 */ /* 0x000f640000000800 */
[C---:B------:R-:W-:Y:S02]  /*8390*/  FMUL.FTZ R86, R2.reuse, R86 ;  /* 0x0000005602567220 */ /* 0x040fe40000410000 */
[C---:B------:R-:W-:Y:S02]  /*83a0*/  FMUL.FTZ R87, R2.reuse, R87 ;  /* 0x0000005702577220 */ /* 0x040fe40000410000 */
[C---:B------:R-:W-:Y:S04]  /*83b0*/  FMUL.FTZ R90, R2.reuse, R90 ;  /* 0x0000005a025a7220 */ /* 0x040fe80000410000 */
[C---:B------:R-:W-:Y:S01]  /*83c0*/  FMUL.FTZ R91, R2.reuse, R91 ;  /* 0x0000005b025b7220 */ /* 0x040fe20000410000 */
[----:B------:R-:W-:Y:S01]  /*83d0*/  MUFU.EX2 R142, R159 ;  /* 0x0000009f008e7308 */ /* 0x000fe20000000800 */
[C---:B------:R-:W-:Y:S02]  /*83e0*/  FMUL.FTZ R94, R2.reuse, R94 ;  /* 0x0000005e025e7220 */ /* 0x040fe40000410000 */
[C---:B------:R-:W-:Y:S02]  /*83f0*/  FMUL.FTZ R95, R2.reuse, R95 ;  /* 0x0000005f025f7220 */ /* 0x040fe40000410000 */
[C---:B------:R-:W-:Y:S02]  /*8400*/  FMUL.FTZ R98, R2.reuse, R98 ;  /* 0x0000006202627220 */ /* 0x040fe40000410000 */
[----:B------:R-:W-:Y:S02]  /*8410*/  FMUL.FTZ R99, R2, R99 ;  /* 0x0000006302637220 */ /* 0x000fe40000410000 */
[----:B------:R-:W-:Y:S01]  /*8420*/  FADD.FTZ R2, R157, R140 ;  /* 0x0000008c9d027221 */ /* 0x000fe20000010000 */
[----:B------:R-:W-:Y:S01]  /*8430*/  MUFU.EX2 R131, R161 ;  /* 0x000000a100837308 */ /* 0x000fe20000000800 */
[----:B--2---:R-:W-:Y:S02]  /*8440*/  FADD.FTZ R0, R122, R0 ;  /* 0x000000007a007221 */ /* 0x004fe40000010000 */
[----:B------:R-:W-:Y:S02]  /*8450*/  FADD.FTZ R2, R158, R2 ;  /* 0x000000029e027221 */ /* 0x000fe40000010000 */
[----:B-1----:R-:W-:Y:S02]  /*8460*/  FADD.FTZ R0, R123, R0 ;  /* 0x000000007b007221 */ /* 0x002fe40000010000 */
[----:B------:R-:W-:Y:S03]  /*8470*/  FADD.FTZ R2, R113, R2 ;  /* 0x0000000271027221 */ /* 0x000fe60000010000 */
[----:B------:R-:W1:Y:S01]  /*8480*/  MUFU.EX2 R140, R160 ;  /* 0x000000a0008c7308 */ /* 0x000e620000000800 */
[----:B------:R-:W-:Y:S04]  /*8490*/  FADD.FTZ R2, R116, R2 ;  /* 0x0000000274027221 */ /* 0x000fe80000010000 */
[----:B------:R-:W-:Y:S01]  /*84a0*/  FADD.FTZ R2, R117, R2 ;  /* 0x0000000275027221 */ /* 0x000fe20000010000 */
[C---:B----4-:R-:W-:Y:S04]  /*84b0*/  HMMA.16816.F32 R20, R136.reuse, R100, R20 ;  /* 0x000000648814723c */ /* 0x050fe80000001814 */
[----:B------:R-:W2:Y:S01]  /*84c0*/  MUFU.EX2 R130, R183 ;  /* 0x000000b700827308 */ /* 0x000ea20000000800 */
[----:B------:R-:W-:Y:S03]  /*84d0*/  FADD.FTZ R2, R128, R2 ;  /* 0x0000000280027221 */ /* 0x000fe60000010000 */
[C---:B------:R-:W-:Y:S01]  /*84e0*/  HMMA.16816.F32 R24, R136.reuse, R102, R24 ;  /* 0x000000668818723c */ /* 0x040fe20000001818 */
[----:B------:R-:W4:Y:S07]  /*84f0*/  LDSM.16.MT88.4 R100, [R170] ;  /* 0x00000000aa64783b */ /* 0x000f2e0000004200 */
[C---:B----4-:R-:W-:Y:S08]  /*8500*/  HMMA.16816.F32 R28, R136.reuse, R100, R28 ;  /* 0x00000064881c723c */ /* 0x050ff0000000181c */
[C---:B------:R-:W-:Y:S01]  /*8510*/  HMMA.16816.F32 R32, R136.reuse, R102, R32 ;  /* 0x000000668820723c */ /* 0x040fe20000001820 */
[----:B------:R-:W4:Y:S07]  /*8520*/  LDSM.16.MT88.4 R100, [R168+0x2000] ;  /* 0x00200000a864783b */ /* 0x000f2e0000004200 */
        /* <DEDUP_REMOVED lines=21> */
[C---:B----4-:R-:W-:Y:S07]  /*8680*/  HMMA.16816.F32 R92, R136.reuse, R100, R92 ;  /* 0x00000064885c723c */ /* 0x050fee000000185c */
[----:B------:R-:W-:Y:S01]  /*8690*/  F2FP.PACK_AB R100, R116, R113 ;  /* 0x000000717464723e */ /* 0x000fe200000000ff */
[----:B------:R-:W-:Y:S04]  /*86a0*/  HMMA.16816.F32 R96, R136, R102, R96 ;  /* 0x000000668860723c */ /* 0x000fe80000001860 */
[----:B------:R-:W-:Y:S02]  /*86b0*/  F2FP.PACK_AB R101, R115, R112 ;  /* 0x000000707365723e */ /* 0x000fe400000000ff */
[----:B------:R-:W-:Y:S01]  /*86c0*/  LDSM.16.MT88.4 R112, [R169+0x1000] ;  /* 0x00100000a970783b */ /* 0x000fe20000004200 */
[----:B------:R-:W-:Y:S01]  /*86d0*/  F2FP.PACK_AB R102, R128, R117 ;  /* 0x000000758066723e */ /* 0x000fe200000000ff */
[----:B------:R-:W-:Y:S01]  /*86e0*/  FADD.FTZ R128, R120, R2 ;  /* 0x0000000278807221 */ /* 0x000fe20000010000 */
[----:B------:R-:W-:Y:S03]  /*86f0*/  F2FP.PACK_AB R103, R123, R122 ;  /* 0x0000007a7b67723e */ /* 0x000fe600000000ff */
[----:B---3--:R-:W-:Y:S01]  /*8700*/  F2FP.PACK_AB R136, R143, R141 ;  /* 0x0000008d8f88723e */ /* 0x008fe200000000ff */
[----:B------:R-:W-:Y:S01]  /*8710*/  FADD.FTZ R2, R121, R0 ;  /* 0x0000000079027221 */ /* 0x000fe20000010000 */
[----:B------:R-:W-:Y:S01]  /*8720*/  LDSM.16.MT88.4 R116, [R171+0x1800] ;  /* 0x00180000ab74783b */ /* 0x000fe20000004200 */
[----:B-----5:R-:W-:Y:S01]  /*8730*/  F2FP.PACK_AB R138, R145, R144 ;  /* 0x00000090918a723e */ /* 0x020fe200000000ff */
[C---:B------:R-:W-:Y:S05]  /*8740*/  HMMA.16816.F32 R4, R100.reuse, R104, R4 ;  /* 0x000000686404723c */ /* 0x040fea0000001804 */
[----:B-1----:R-:W-:Y:S01]  /*8750*/  F2FP.PACK_AB R137, R140, R142 ;  /* 0x0000008e8c89723e */ /* 0x002fe200000000ff */
[----:B------:R-:W-:Y:S01]  /*8760*/  FADD.FTZ R0, R148, R128 ;  /* 0x0000008094007221 */ /* 0x000fe20000010000 */
[----:B--2---:R-:W-:Y:S01]  /*8770*/  F2FP.PACK_AB R139, R130, R131 ;  /* 0x00000083828b723e */ /* 0x004fe200000000ff */
[C---:B------:R-:W-:Y:S01]  /*8780*/  HMMA.16816.F32 R8, R100.reuse, R106, R8 ;  /* 0x0000006a6408723c */ /* 0x040fe20000001808 */
[----:B------:R-:W1:Y:S03]  /*8790*/  LDSM.16.MT88.4 R104, [R171+0x800] ;  /* 0x00080000ab68783b */ /* 0x000e660000004200 */
[----:B------:R-:W-:Y:S02]  /*87a0*/  FADD.FTZ R2, R149, R2 ;  /* 0x0000000295027221 */ /* 0x000fe40000010000 */
[----:B------:R-:W-:Y:S02]  /*87b0*/  FADD.FTZ R0, R154, R0 ;  /* 0x000000009a007221 */ /* 0x000fe40000010000 */
[C---:B------:R-:W-:Y:S04]  /*87c0*/  HMMA.16816.F32 R12, R100.reuse, R108, R12 ;  /* 0x0000006c640c723c */ /* 0x040fe8000000180c */
[----:B------:R-:W-:Y:S02]  /*87d0*/  FADD.FTZ R2, R147, R2 ;  /* 0x0000000293027221 */ /* 0x000fe40000010000 */
[C---:B------:R-:W-:Y:S02]  /*87e0*/  FADD.FTZ R0, R153.reuse, R0 ;  /* 0x0000000099007221 */ /* 0x040fe40000010000 */
        /* <DEDUP_REMOVED lines=116> */
.L_x_4215:
[----:B------:R-:W-:-:S13]  /*8f30*/  ISETP.GE.AND P0, PT, R180, R189, PT ;  /* 0x000000bdb400720c */ /* 0x000fda0003f06270 */
[----:B------:R-:W-:Y:S05]  /*8f40*/  @!P0 BRA `(.L_x_4227) ;  /* 0x00002ce000008947 */ /* 0x000fea0003800000 */
[----:B------:R-:W-:Y:S02]  /*8f50*/  MOV R131, R12 ;  /* 0x0000000c00837202 */ /* 0x000fe40000000f00 */
[----:B------:R-:W-:Y:S02]  /*8f60*/  MOV R130, R129 ;  /* 0x0000008100827202 */ /* 0x000fe40000000f00 */
.L_x_4234:
        /* <DEDUP_REMOVED lines=22> */
[C---:B------:R-:W-:Y:S01]  /*90d0*/  IMAD.SHL.U32 R15, R187.reuse, 0x2, RZ ;  /* 0x00000002bb0f7824 */ /* 0x040fe200078e00ff */
[----:B------:R-:W-:Y:S01]  /*90e0*/  IADD3 R0, P0, R198, R2, RZ ;  /* 0x00000002c6007210 */ /* 0x000fe20007f1e0ff */
[----:B------:R1:W2:Y:S01]  /*90f0*/  LDSM.16.M88.4 R32, [R173] ;  /* 0x00000000ad20783b */ /* 0x0002a20000000200 */
[----:B------:R-:W-:Y:S02]  /*9100*/  IADD3 R129, R164, 0x3000, RZ ;  /* 0x00003000a4817810 */ /* 0x000fe40007ffe0ff */
        /* <DEDUP_REMOVED lines=19> */
.L_x_4318:
[----:B------:R-:W5:Y:S01]  /*9240*/  SHFL.IDX PT, R3, R6, RZ, 0x181f ;  /* 0x00181fff06037589 */ /* 0x000f6200000e0000 */
[----:B------:R-:W-:Y:S01]  /*9250*/  ISETP.GE.AND P0, PT, R182, c[0x0][0x1d4], PT ;  /* 0x00007500b6007a0c */ /* 0x000fe20003f06270 */
[----:B------:R-:W-:Y:S01]  /*9260*/  BSSY B0, `(.L_x_4229) ;  /* 0x0000101000007945 */ /* 0x000fe20003800000 */
[----:B------:R-:W-:Y:S02]  /*9270*/  ISETP.GE.AND P4, PT, R187, c[0x0][0x1d4], PT ;  /* 0x00007500bb007a0c */ /* 0x000fe40003f86270 */
[----:B------:R-:W4:Y:S01]  /*9280*/  SHFL.IDX PT, R20, R6, 0x1, 0x181f ;  /* 0x00381f0006147f89 */ /* 0x000f2200000e0000 */
[----:B------:R-:W-:Y:S04]  /*9290*/  SEL R177, RZ, 0x10, P0 ;  /* 0x00000010ffb17807 */ /* 0x000fe80000000000 */
[----:B------:R-:W3:Y:S01]  /*92a0*/  SHFL.IDX PT, R21, R7, 0x1, 0x181f ;  /* 0x00381f0007157f89 */ /* 0x000ee200000e0000 */
[C---:B-----5:R-:W-:Y:S05]  /*92b0*/  IADD3 R4, P2, R3.reuse, R12, RZ ;  /* 0x0000000c03047210 */ /* 0x060fea0007f5e0ff */
[C-C-:B---3--:R-:W-:Y:S05]  /*92c0*/  IMAD.X R5, R2.reuse, 0x1, R13.reuse, P2 ;  /* 0x0000000102057824 */ /* 0x148fea00010e060d */
[----:B------:R3:W-:Y:S02]  /*92d0*/  LDGSTS.E.BYPASS.LTC128B.128 [R179+0x100], [R4.64], !P0 ;  /* 0x0010000004b37fae */ /* 0x0007e4000c101d46 */
[----:B---3--:R-:W-:Y:S05]  /*92e0*/  IADD3 R4, P2, R3, R15, RZ ;  /* 0x0000000f03047210 */ /* 0x008fea0007f5e0ff */
[----:B------:R-:W-:Y:S01]  /*92f0*/  IMAD.X R5, R2, 0x1, R14, P2 ;  /* 0x0000000102057824 */ /* 0x000fe200010e060e */
[----:B------:R-:W-:Y:S04]  /*9300*/  ISETP.GE.AND P2, PT, R188, c[0x0][0x1d4], PT ;  /* 0x00007500bc007a0c */ /* 0x000fe80003f46270 */
[----:B------:R3:W-:Y:S02]  /*9310*/  LDGSTS.E.BYPASS.LTC128B.128 [R179+0x2100], [R4.64], !P4 ;  /* 0x0210000004b37fae */ /* 0x0007e4000e101d46 */
[----:B---3--:R-:W-:Y:S02]  /*9320*/  IADD3 R5, -R177, 0x10, RZ ;  /* 0x00000010b1057810 */ /* 0x008fe40007ffe1ff */
[----:B------:R-:W-:Y:S02]  /*9330*/  IADD3 R4, P5, R3, R28, RZ ;  /* 0x0000001c03047210 */ /* 0x000fe40007fbe0ff */
[----:B------:R-:W-:Y:S04]  /*9340*/  LOP3.LUT R5, R5, 0xf, RZ, 0xc0, !PT ;  /* 0x0000000f05057812 */ /* 0x000fe800078ec0ff */
[-C--:B----4-:R-:W-:Y:S01]  /*9350*/  IADD3 R12, P6, P0, R5, R20.reuse, R12 ;  /* 0x00000014050c7210 */ /* 0x090fe200078de00c */
[----:B------:R-:W-:Y:S01]  /*9360*/  IMAD.X R5, R2, 0x1, R22, P5 ;  /* 0x0000000102057824 */ /* 0x000fe200028e0616 */
[----:B------:R-:W-:Y:S02]  /*9370*/  ISETP.NE.U32.AND P5, PT, R177, RZ, PT ;  /* 0x000000ffb100720c */ /* 0x000fe40003fa5070 */
[----:B------:R-:W-:Y:S02]  /*9380*/  SEL R2, RZ, 0x10, P4 ;  /* 0x00000010ff027807 */ /* 0x000fe40002000000 */
        /* <DEDUP_REMOVED lines=38> */
[----:B------:R-:W4:Y:S05]  /*95f0*/  LDSM.16.M88.4 R140, [R167+0x1000] ;  /* 0x00100000a78c783b */ /* 0x000f2a0000000200 */
[----:B------:R-:W-:Y:S02]  /*9600*/  LDSM.16.M88.4 R156, [R129] ;  /* 0x00000000819c783b */ /* 0x000fe40000000200 */
[C---:B--2---:R-:W-:Y:S08]  /*9610*/  HMMA.16816.F32 R4, R136.reuse, R144, R4 ;  /* 0x000000908804723c */ /* 0x044ff00000001804 */
        /* <DEDUP_REMOVED lines=10> */
[----:B------:R-:W3:Y:S05]  /*96c0*/  LDSM.16.M88.4 R136, [R166+-0x3000] ;  /* 0xffd00000a688783b */ /* 0x000eea0000000200 */
[----:B------:R-:W4:Y:S02]  /*96d0*/  LDSM.16.M88.4 R152, [R166+-0x2800] ;  /* 0xffd80000a698783b */ /* 0x000f240000000200 */
        /* <DEDUP_REMOVED lines=11> */
[----:B------:R-:W3:Y:S05]  /*9790*/  LDSM.16.M88.4 R140, [R165+0x3000] ;  /* 0x00300000a58c783b */ /* 0x000eea0000000200 */
[----:B------:R-:W4:Y:S02]  /*97a0*/  LDSM.16.M88.4 R152, [R165+0x3800] ;  /* 0x00380000a598783b */ /* 0x000f240000000200 */
        /* <DEDUP_REMOVED lines=11> */
[----:B------:R-:W3:Y:S05]  /*9860*/  LDSM.16.M88.4 R136, [R160] ;  /* 0x00000000a088783b */ /* 0x000eea0000000200 */
[----:B------:R-:W-:Y:S02]  /*9870*/  LDSM.16.M88.4 R152, [R167+0x2800] ;  /* 0x00280000a798783b */ /* 0x000fe40000000200 */
        /* <DEDUP_REMOVED lines=11> */
[----:B------:R-:W3:Y:S05]  /*9930*/  LDSM.16.M88.4 R136, [R167+0x3800] ;  /* 0x00380000a788783b */ /* 0x000eea0000000200 */
[----:B------:R-:W-:Y:S02]  /*9940*/  LDSM.16.M88.4 R140, [R175+0x4000] ;  /* 0x00400000af8c783b */ /* 0x000fe40000000200 */
[C---:B--2---:R-:W-:Y:S08]  /*9950*/  HMMA.16816.F32 R4, R144.reuse, R148, R4 ;  /* 0x000000949004723c */ /* 0x044ff00000001804 */
        /* <DEDUP_REMOVED lines=10> */
[----:B------:R-:W3:Y:S05]  /*9a00*/  LDSM.16.M88.4 R136, [R166+-0x800] ;  /* 0xfff80000a688783b */ /* 0x000eea0000000200 */
[----:B------:R-:W-:Y:S02]  /*9a10*/  LDSM.16.M88.4 R144, [R173+0x8000] ;  /* 0x00800000ad90783b */ /* 0x000fe40000000200 */
[C---:B--2---:R-:W-:Y:S08]  /*9a20*/  HMMA.16816.F32 R4, R140.reuse, R148, R4 ;  /* 0x000000948c04723c */ /* 0x044ff00000001804 */
        /* <DEDUP_REMOVED lines=14> */
[----:B------:R-:W2:Y:S07]  /*9b10*/  LDSM.16.M88.4 R148, [R161] ;  /* 0x00000000a194783b */ /* 0x000eae0000000200 */
[C---:B-----5:R-:W-:Y:S08]  /*9b20*/  HMMA.16816.F32 R12, R144.reuse, R152, R12 ;  /* 0x00000098900c723c */ /* 0x060ff0000000180c */
[C---:B------:R-:W-:Y:S01]  /*9b30*/  HMMA.16816.F32 R16, R144.reuse, R154, R16 ;  /* 0x0000009a9010723c */ /* 0x040fe20000001810 */
[----:B------:R-:W5:Y:S05]  /*9b40*/  LDSM.16.M88.4 R152, [R162] ;  /* 0x00000000a298783b */ /* 0x000f6a0000000200 */
[----:B------:R-:W1:Y:S02]  /*9b50*/  LDSM.16.M88.4 R160, [R163] ;  /* 0x00000000a3a0783b */ /* 0x000e640000000200 */
[C---:B----4-:R-:W-:Y:S08]  /*9b60*/  HMMA.16816.F32 R20, R144.reuse, R156, R20 ;  /* 0x0000009c9014723c */ /* 0x050ff00000001814 */
[C---:B------:R-:W-:Y:S01]  /*9b70*/  HMMA.16816.F32 R24, R144.reuse, R158, R24 ;  /* 0x0000009e9018723c */ /* 0x040fe20000001818 */
[----:B------:R-:W4:Y:S07]  /*9b80*/  LDSM.16.M88.4 R156, [R172] ;  /* 0x00000000ac9c783b */ /* 0x000f2e0000000200 */
[C---:B---3--:R-:W-:Y:S08]  /*9b90*/  HMMA.16816.F32 R28, R144.reuse, R136, R28 ;  /* 0x00000088901c723c */ /* 0x048ff0000000181c */
[----:B------:R-:W-:Y:S01]  /*9ba0*/  HMMA.16816.F32 R32, R144, R138, R32 ;  /* 0x0000008a9020723c */ /* 0x000fe20000001820 */
[----:B------:R-:W-:Y:S05]  /*9bb0*/  LDSM.16.M88.4 R136, [R176+0x8000] ;  /* 0x00800000b088783b */ /* 0x000fea0000000200 */
[----:B------:R-:W3:Y:S02]  /*9bc0*/  LDSM.16.M88.4 R144, [R167+0x4000] ;  /* 0x00400000a790783b */ /* 0x000ee40000000200 */
[C---:B--2---:R-:W-:Y:S08]  /*9bd0*/  HMMA.16816.F32 R4, R140.reuse, R148, R4 ;  /* 0x000000948c04723c */ /* 0x044ff00000001804 */
[C---:B------:R-:W-:Y:S01]  /*9be0*/  HMMA.16816.F32 R8, R140.reuse, R150, R8 ;  /* 0x000000968c08723c */ /* 0x040fe20000001808 */
[----:B------:R-:W2:Y:S07]  /*9bf0*/  LDSM.16.M88.4 R148, [R167+0x4800] ;  /* 0x00480000a794783b */ /* 0x000eae0000000200 */
[C---:B-----5:R-:W-:Y:S08]  /*9c00*/  HMMA.16816.F32 R12, R140.reuse, R152, R12 ;  /* 0x000000988c0c723c */ /* 0x060ff0000000180c */
[C---:B------:R-:W-:Y:S01]  /*9c10*/  HMMA.16816.F32 R16, R140.reuse, R154, R16 ;  /* 0x0000009a8c10723c */ /* 0x040fe20000001810 */
[----:B------:R-:W5:Y:S07]  /*9c20*/  LDSM.16.M88.4 R152, [R167+0x5000] ;  /* 0x00500000a798783b */ /* 0x000f6e0000000200 */
[C---:B-1----:R-:W-:Y:S08]  /*9c30*/  HMMA.16816.F32 R20, R140.reuse, R160, R20 ;  /* 0x000000a08c14723c */ /* 0x042ff00000001814 */
[C---:B------:R-:W-:Y:S01]  /*9c40*/  HMMA.16816.F32 R24, R140.reuse, R162, R24 ;  /* 0x000000a28c18723c */ /* 0x040fe20000001818 */
[----:B------:R-:W1:Y:S07]  /*9c50*/  LDSM.16.M88.4 R160, [R167+0x5800] ;  /* 0x00580000a7a0783b */ /* 0x000e6e0000000200 */
[C---:B----4-:R-:W-:Y:S08]  /*9c60*/  HMMA.16816.F32 R28, R140.reuse, R156, R28 ;  /* 0x0000009c8c1c723c */ /* 0x050ff0000000181c */
[----:B------:R-:W-:Y:S01]  /*9c70*/  HMMA.16816.F32 R32, R140, R158, R32 ;  /* 0x0000009e8c20723c */ /* 0x000fe20000001820 */
[----:B------:R-:W-:Y:S05]  /*9c80*/  LDSM.16.M88.4 R140, [R175+0x8000] ;  /* 0x00800000af8c783b */ /* 0x000fea0000000200 */
[----:B------:R-:W-:Y:S02]  /*9c90*/  LDSM.16.M88.4 R156, [R166+0x1800] ;  /* 0x00180000a69c783b */ /* 0x000fe40000000200 */
[C---:B---3--:R-:W-:Y:S08]  /*9ca0*/  HMMA.16816.F32 R4, R136.reuse, R144, R4 ;  /* 0x000000908804723c */ /* 0x048ff00000001804 */
[C---:B------:R-:W-:Y:S01]  /*9cb0*/  HMMA.16816.F32 R8, R136.reuse, R146, R8 ;  /* 0x000000928808723c */ /* 0x040fe20000001808 */
[----:B------:R-:W3:Y:S07]  /*9cc0*/  LDSM.16.M88.4 R144, [R166] ;  /* 0x00000000a690783b */ /* 0x000eee0000000200 */
[C---:B--2---:R-:W-:Y:S08]  /*9cd0*/  HMMA.16816.F32 R12, R136.reuse, R148, R12 ;  /* 0x00000094880c723c */ /* 0x044ff0000000180c */
[C---:B------:R-:W-:Y:S01]  /*9ce0*/  HMMA.16816.F32 R16, R136.reuse, R150, R16 ;  /* 0x000000968810723c */ /* 0x040fe20000001810 */
[----:B------:R-:W2:Y:S07]  /*9cf0*/  LDSM.16.M88.4 R148, [R166+0x800] ;  /* 0x00080000a694783b */ /* 0x000eae0000000200 */
[C---:B-----5:R-:W-:Y:S08]  /*9d00*/  HMMA.16816.F32 R20, R136.reuse, R152, R20 ;  /* 0x000000988814723c */ /* 0x060ff00000001814 */
[C---:B------:R-:W-:Y:S01]  /*9d10*/  HMMA.16816.F32 R24, R136.reuse, R154, R24 ;  /* 0x0000009a8818723c */ /* 0x040fe20000001818 */
[----:B------:R-:W4:Y:S01]  /*9d20*/  LDSM.16.M88.4 R152, [R166+0x1000] ;  /* 0x00100000a698783b */ /* 0x000f220000000200 */
[----:B------:R-:W-:Y:S04]  /*9d30*/  DEPBAR.LE SB0, 0x0 ;  /* 0x000080000000791a */ /* 0x000fe80000000000 */
[----:B------:R-:W-:Y:S02]  /*9d40*/  BAR.SYNC.DEFER_BLOCKING 0x0 ;  /* 0x0000000000007b1d */ /* 0x000fe40000010000 */
[C---:B-1----:R-:W-:Y:S08]  /*9d50*/  HMMA.16816.F32 R28, R136.reuse, R160, R28 ;  /* 0x000000a0881c723c */ /* 0x042ff0000000181c */
[----:B------:R-:W-:Y:S08]  /*9d60*/  HMMA.16816.F32 R32, R136, R162, R32 ;  /* 0x000000a28820723c */ /* 0x000ff00000001820 */
[C---:B---3--:R-:W-:Y:S08]  /*9d70*/  HMMA.16816.F32 R4, R140.reuse, R144, R4 ;  /* 0x000000908c04723c */ /* 0x048ff00000001804 */
[C---:B------:R-:W-:Y:S08]  /*9d80*/  HMMA.16816.F32 R8, R140.reuse, R146, R8 ;  /* 0x000000928c08723c */ /* 0x040ff00000001808 */
[C---:B--2---:R-:W-:Y:S08]  /*9d90*/  HMMA.16816.F32 R12, R140.reuse, R148, R12 ;  /* 0x000000948c0c723c */ /* 0x044ff0000000180c */
[C---:B------:R-:W-:Y:S08]  /*9da0*/  HMMA.16816.F32 R16, R140.reuse, R150, R16 ;  /* 0x000000968c10723c */ /* 0x040ff00000001810 */
[C---:B----4-:R-:W-:Y:S08]  /*9db0*/  HMMA.16816.F32 R20, R140.reuse, R152, R20 ;  /* 0x000000988c14723c */ /* 0x050ff00000001814 */
        /* <DEDUP_REMOVED lines=42> */
.L_x_4319:
        /* <DEDUP_REMOVED lines=18> */
.L_x_4320:
        /* <DEDUP_REMOVED lines=15> */
.L_x_4230:
[----:B------:R-:W-:Y:S05]  /*a270*/  BSYNC B0 ;  /* 0x0000000000007941 */ /* 0x000fea0003800000 */
.L_x_4229:
        /* <DEDUP_REMOVED lines=41> */
.L_x_4321:
[C---:B------:R-:W-:Y:S01]  /*a510*/  FADD.FTZ R2, -R129.reuse, R130 ;  /* 0x0000008281027221 */ /* 0x040fe20000010100 */
[----:B------:R-:W-:Y:S01]  /*a520*/  WARPSYNC 0xffffffff ;  /* 0xffffffff00007948 */ /* 0x000fe20003800000 */
[----:B------:R-:W-:Y:S01]  /*a530*/  FMUL.FTZ R130, R129, c[0x0][0x2d0] ;  /* 0x0000b40081827a20 */ /* 0x000fe20000410000 */
[----:B------:R-:W-:Y:S01]  /*a540*/  ISETP.GT.AND P0, PT, R180, R189, PT ;  /* 0x000000bdb400720c */ /* 0x000fe20003f04270 */
[----:B------:R-:W-:Y:S02]  /*a550*/  FMUL.FTZ R2, R2, c[0x0][0x2d0] ;  /* 0x0000b40002027a20 */ /* 0x000fe40000410000 */
        /* <DEDUP_REMOVED lines=8> */
[----:B------:R-:W2:Y:S01]  /*a5e0*/  MUFU.EX2 R2, R2 ;  /* 0x0000000200027308 */ /* 0x000ea20000000800 */
[--C-:B------:R-:W-:Y:S02]  /*a5f0*/  FFMA.FTZ R139, R24, c[0x0][0x2d0], -R130.reuse ;  /* 0x0000b400188b7a23 */ /* 0x100fe40000010882 */
[--C-:B------:R-:W-:Y:S07]  /*a600*/  FFMA.FTZ R143, R32, c[0x0][0x2d0], -R130.reuse ;  /* 0x0000b400208f7a23 */ /* 0x100fee0000010882 */
[----:B------:R-:W-:Y:S01]  /*a610*/  MUFU.EX2 R32, R136 ;  /* 0x0000008800207308 */ /* 0x000fe20000000800 */
[--C-:B-1----:R-:W-:Y:S09]  /*a620*/  FFMA.FTZ R3, R5, c[0x0][0x2d0], -R130.reuse ;  /* 0x0000b40005037a23 */ /* 0x102ff20000010882 */
[----:B------:R1:W5:Y:S10]  /*a630*/  MUFU.EX2 R142, R3 ;  /* 0x00000003008e7308 */ /* 0x0003740000000800 */
[----:B------:R-:W-:Y:S10]  /*a640*/  MUFU.EX2 R136, R141 ;  /* 0x0000008d00887308 */ /* 0x000ff40000000800 */
[----:B------:R-:W-:Y:S01]  /*a650*/  MUFU.EX2 R141, R138 ;  /* 0x0000008a008d7308 */ /* 0x000fe20000000800 */
[--C-:B-1----:R-:W-:Y:S09]  /*a660*/  FFMA.FTZ R3, R8, c[0x0][0x2d0], -R130.reuse ;  /* 0x0000b40008037a23 */ /* 0x102ff20000010882 */
[----:B------:R1:W-:Y:S10]  /*a670*/  MUFU.EX2 R146, R3 ;  /* 0x0000000300927308 */ /* 0x0003f40000000800 */
[----:B------:R-:W-:Y:S10]  /*a680*/  MUFU.EX2 R140, R140 ;  /* 0x0000008c008c7308 */ /* 0x000ff40000000800 */
[----:B------:R-:W-:Y:S01]  /*a690*/  MUFU.EX2 R139, R139 ;  /* 0x0000008b008b7308 */ /* 0x000fe20000000800 */
[----:B-1--4-:R-:W-:Y:S01]  /*a6a0*/  FMNMX.FTZ R3, R0, R128, !PT ;  /* 0x0000008000037209 */ /* 0x012fe20007810000 */
[--C-:B------:R-:W-:Y:S02]  /*a6b0*/  FFMA.FTZ R0, R9, c[0x0][0x2d0], -R130.reuse ;  /* 0x0000b40009007a23 */ /* 0x100fe40000010882 */
[----:B---3--:R-:W-:Y:S02]  /*a6c0*/  FFMA.FTZ R128, R16, c[0x0][0x2d0], -R130 ;  /* 0x0000b40010807a23 */ /* 0x008fe40000010882 */
[----:B------:R-:W-:Y:S04]  /*a6d0*/  FMUL.FTZ R12, R3, c[0x0][0x2d0] ;  /* 0x0000b400030c7a20 */ /* 0x000fe80000410000 */
[----:B------:R1:W-:Y:S01]  /*a6e0*/  MUFU.EX2 R153, R0 ;  /* 0x0000000000997308 */ /* 0x0003e20000000800 */
[--C-:B------:R-:W-:Y:S02]  /*a6f0*/  FFMA.FTZ R6, R6, c[0x0][0x2d0], -R12.reuse ;  /* 0x0000b40006067a23 */ /* 0x100fe4000001080c */
[--C-:B------:R-:W-:Y:S02]  /*a700*/  FFMA.FTZ R7, R7, c[0x0][0x2d0], -R12.reuse ;  /* 0x0000b40007077a23 */ /* 0x100fe4000001080c */
[--C-:B------:R-:W-:Y:S02]  /*a710*/  FFMA.FTZ R20, R19, c[0x0][0x2d0], -R12.reuse ;  /* 0x0000b40013147a23 */ /* 0x100fe4000001080c */
[--C-:B------:R-:W-:Y:S03]  /*a720*/  FFMA.FTZ R22, R22, c[0x0][0x2d0], -R12.reuse ;  /* 0x0000b40016167a23 */ /* 0x100fe6000001080c */
        /* <DEDUP_REMOVED lines=8> */
[----:B------:R-:W-:Y:S02]  /*a7b0*/  FFMA.FTZ R29, R35, c[0x0][0x2d0], -R12 ;  /* 0x0000b400231d7a23 */ /* 0x000fe4000001080c */
[----:B-1----:R-:W-:Y:S02]  /*a7c0*/  FADD.FTZ R0, -R3, R131 ;  /* 0x0000008303007221 */ /* 0x002fe40000010100 */
[--C-:B------:R-:W-:Y:S02]  /*a7d0*/  FFMA.FTZ R131, R13, c[0x0][0x2d0], -R130.reuse ;  /* 0x0000b4000d837a23 */ /* 0x100fe40000010882 */
[----:B------:R-:W-:Y:S01]  /*a7e0*/  FMUL.FTZ R0, R0, c[0x0][0x2d0] ;  /* 0x0000b40000007a20 */ /* 0x000fe20000410000 */
[----:B------:R-:W-:Y:S01]  /*a7f0*/  MUFU.EX2 R138, R23 ;  /* 0x00000017008a7308 */ /* 0x000fe20000000800 */
[--C-:B------:R-:W-:Y:S02]  /*a800*/  FFMA.FTZ R13, R17, c[0x0][0x2d0], -R130.reuse ;  /* 0x0000b400110d7a23 */ /* 0x100fe40000010882 */
[----:B------:R-:W-:Y:S07]  /*a810*/  FFMA.FTZ R130, R33, c[0x0][0x2d0], -R130 ;  /* 0x0000b40021827a23 */ /* 0x000fee0000010882 */
[----:B------:R-:W1:Y:S10]  /*a820*/  MUFU.EX2 R0, R0 ;  /* 0x0000000000007308 */ /* 0x000e740000000800 */
[----:B------:R-:W3:Y:S10]  /*a830*/  MUFU.EX2 R33, R7 ;  /* 0x0000000700217308 */ /* 0x000ef40000000800 */
[----:B------:R-:W-:Y:S10]  /*a840*/  MUFU.EX2 R152, R13 ;  /* 0x0000000d00987308 */ /* 0x000ff40000000800 */
[----:B------:R-:W-:Y:S10]  /*a850*/  MUFU.EX2 R150, R131 ;  /* 0x0000008300967308 */ /* 0x000ff40000000800 */
[----:B------:R-:W-:Y:S10]  /*a860*/  MUFU.EX2 R131, R21 ;  /* 0x0000001500837308 */ /* 0x000ff40000000800 */
[----:B------:R-:W-:Y:S10]  /*a870*/  MUFU.EX2 R128, R27 ;  /* 0x0000001b00807308 */ /* 0x000ff40000000800 */
[----:B------:R-:W-:Y:S10]  /*a880*/  MUFU.EX2 R30, R26 ;  /* 0x0000001a001e7308 */ /* 0x000ff40000000800 */
[----:B------:R-:W-:Y:S10]  /*a890*/  MUFU.EX2 R31, R145 ;  /* 0x00000091001f7308 */ /* 0x000ff40000000800 */
[----:B------:R-:W-:Y:S10]  /*a8a0*/  MUFU.EX2 R34, R143 ;  /* 0x0000008f00227308 */ /* 0x000ff40000000800 */
[----:B------:R4:W-:Y:S10]  /*a8b0*/  MUFU.EX2 R35, R130 ;  /* 0x0000008200237308 */ /* 0x0009f40000000800 */
[----:B------:R-:W-:Y:S10]  /*a8c0*/  MUFU.EX2 R28, R28 ;  /* 0x0000001c001c7308 */ /* 0x000ff40000000800 */
[----:B------:R-:W-:Y:S01]  /*a8d0*/  MUFU.EX2 R29, R29 ;  /* 0x0000001d001d7308 */ /* 0x000fe20000000800 */
[----:B----4-:R-:W-:Y:S01]  /*a8e0*/  MOV R130, R129 ;  /* 0x0000008100827202 */ /* 0x010fe20000000f00 */
[----:B--2---:R-:W-:Y:S01]  /*a8f0*/  FMUL.FTZ R4, R2, R132 ;  /* 0x0000008402047220 */ /* 0x004fe20000410000 */
[----:B-----5:R-:W-:Y:S01]  /*a900*/  F2FP.PACK_AB R8, R142, R137 ;  /* 0x000000898e08723e */ /* 0x020fe200000000ff */
[----:B------:R-:W-:Y:S02]  /*a910*/  FMUL.FTZ R5, R2, R133 ;  /* 0x0000008502057220 */ /* 0x000fe40000410000 */
[C---:B-1----:R-:W-:Y:S02]  /*a920*/  FMUL.FTZ R6, R0.reuse, R134 ;  /* 0x0000008600067220 */ /* 0x042fe40000410000 */
[----:B------:R-:W-:Y:S02]  /*a930*/  FMUL.FTZ R7, R0, R135 ;  /* 0x0000008700077220 */ /* 0x000fe40000410000 */
[----:B------:R-:W1:Y:S01]  /*a940*/  LDSM.16.MT88.4 R132, [R168] ;  /* 0x00000000a884783b */ /* 0x000e620000004200 */
[C---:B------:R-:W-:Y:S02]  /*a950*/  FFMA.FTZ R16, R2.reuse, R185, R137 ;  /* 0x000000b902107223 */ /* 0x040fe40000010089 */
        /* <DEDUP_REMOVED lines=47> */
[--C-:B------:R-:W-:Y:S01]  /*ac50*/  FFMA.FTZ R2, R10, c[0x0][0x2d0], -R12.reuse ;  /* 0x0000b4000a027a23 */ /* 0x100fe2000001080c */
[----:B------:R-:W-:Y:S01]  /*ac60*/  F2FP.PACK_AB R10, R153, R146 ;  /* 0x00000092990a723e */ /* 0x000fe200000000ff */
        /* <DEDUP_REMOVED lines=47> */
[----:B------:R-:W-:Y:S01]  /*af60*/  FFMA.FTZ R24, R0, R186, R9 ;  /* 0x000000ba00187223 */ /* 0x000fe20000010009 */
[----:B---3--:R-:W-:Y:S01]  /*af70*/  F2FP.PACK_AB R9, R33, R9 ;  /* 0x000000092109723e */ /* 0x008fe200000000ff */
[--C-:B------:R-:W-:Y:S02]  /*af80*/  FFMA.FTZ R0, R11, c[0x0][0x2d0], -R12.reuse ;  /* 0x0000b4000b007a23 */ /* 0x100fe4000001080c */
[--C-:B--2---:R-:W-:Y:S02]  /*af90*/  FFMA.FTZ R2, R18, c[0x0][0x2d0], -R12.reuse ;  /* 0x0000b40012027a23 */ /* 0x104fe4000001080c */
[----:B------:R-:W2:Y:S02]  /*afa0*/  MUFU.EX2 R148, R0 ;  /* 0x0000000000947308 */ /* 0x000ea40000000800 */
[----:B--2---:R-:W-:Y:S01]  /*afb0*/  F2FP.PACK_AB R11, R148, R147 ;  /* 0x00000093940b723e */ /* 0x004fe200000000ff */
[--C-:B------:R-:W-:Y:S07]  /*afc0*/  FFMA.FTZ R0, R14, c[0x0][0x2d0], -R12.reuse ;  /* 0x0000b4000e007a23 */ /* 0x100fee000001080c */
[----:B------:R2:W-:Y:S01]  /*afd0*/  MUFU.EX2 R149, R0 ;  /* 0x0000000000957308 */ /* 0x0005e20000000800 */
[C---:B-1----:R-:W-:Y:S08]  /*afe0*/  HMMA.16816.F32 R4, R8.reuse, R132, R4 ;  /* 0x000000840804723c */ /* 0x042ff00000001804 */
[C---:B------:R-:W-:Y:S01]  /*aff0*/  HMMA.16816.F32 R100, R8.reuse, R134, R100 ;  /* 0x000000860864723c */ /* 0x040fe20000001864 */
[----:B------:R-:W1:Y:S03]  /*b000*/  LDSM.16.MT88.4 R132, [R169] ;  /* 0x00000000a984783b */ /* 0x000e660000004200 */
[----:B--2---:R-:W-:Y:S05]  /*b010*/  FFMA.FTZ R0, R15, c[0x0][0x2d0], -R12 ;  /* 0x0000b4000f007a23 */ /* 0x004fea000001080c */
[----:B------:R-:W-:Y:S01]  /*b020*/  LDSM.16.MT88.4 R12, [R168+0x800] ;  /* 0x00080000a80c783b */ /* 0x000fe20000004200 */
        /* <DEDUP_REMOVED lines=31> */
[----:B------:R1:W2:Y:S07]  /*b220*/  MUFU.EX2 R133, R0 ;  /* 0x0000000000857308 */ /* 0x0002ae0000000800 */
[----:B------:R-:W-:Y:S03]  /*b230*/  HMMA.16816.F32 R96, R8, R134, R96 ;  /* 0x000000860860723c */ /* 0x000fe60000001860 */
[----:B------:R3:W-:Y:S04]  /*b240*/  MUFU.EX2 R132, R2 ;  /* 0x0000000200847308 */ /* 0x0007e80000000800 */
[----:B------:R-:W-:Y:S02]  /*b250*/  F2FP.PACK_AB R8, R150, R32 ;  /* 0x000000209608723e */ /* 0x000fe400000000ff */
[----:B------:R-:W-:Y:S03]  /*b260*/  F2FP.PACK_AB R10, R152, R151 ;  /* 0x00000097980a723e */ /* 0x000fe600000000ff */
[----:B-1----:R-:W-:Y:S01]  /*b270*/  FADD.FTZ R0, R142, R16 ;  /* 0x000000108e007221 */ /* 0x002fe20000010000 */
[----:B--2---:R-:W-:Y:S01]  /*b280*/  F2FP.PACK_AB R9, R133, R149 ;  /* 0x000000958509723e */ /* 0x004fe200000000ff */
[----:B------:R-:W1:Y:S01]  /*b290*/  MUFU.EX2 R142, R20 ;  /* 0x00000014008e7308 */ /* 0x000e620000000800 */
[----:B------:R-:W2:Y:S01]  /*b2a0*/  LDSM.16.MT88.4 R16, [R169+0x800] ;  /* 0x00080000a910783b */ /* 0x000ea20000004200 */
[----:B------:R-:W-:Y:S04]  /*b2b0*/  FADD.FTZ R0, R146, R0 ;  /* 0x0000000092007221 */ /* 0x000fe80000010000 */
[----:B------:R-:W-:Y:S02]  /*b2c0*/  FADD.FTZ R0, R153, R0 ;  /* 0x0000000099007221 */ /* 0x000fe40000010000 */
[----:B---3--:R-:W-:Y:S02]  /*b2d0*/  FADD.FTZ R2, R33, R24 ;  /* 0x0000001821027221 */ /* 0x008fe40000010000 */
[----:B------:R-:W-:Y:S02]  /*b2e0*/  MUFU.EX2 R33, R144 ;  /* 0x0000009000217308 */ /* 0x000fe40000000800 */
[----:B------:R-:W-:Y:S04]  /*b2f0*/  FADD.FTZ R2, R147, R2 ;  /* 0x0000000293027221 */ /* 0x000fe80000010000 */
[----:B------:R-:W-:Y:S02]  /*b300*/  FADD.FTZ R24, R148, R2 ;  /* 0x0000000294187221 */ /* 0x000fe40000010000 */
[----:B------:R-:W-:Y:S02]  /*b310*/  FADD.FTZ R2, R32, R0 ;  /* 0x0000000020027221 */ /* 0x000fe40000010000 */
[----:B------:R3:W4:Y:S01]  /*b320*/  MUFU.EX2 R32, R25 ;  /* 0x0000001900207308 */ /* 0x0007220000000800 */
[----:B------:R-:W-:Y:S01]  /*b330*/  FADD.FTZ R0, R149, R24 ;  /* 0x0000001895007221 */ /* 0x000fe20000010000 */
[----:B-1----:R-:W-:Y:S01]  /*b340*/  F2FP.PACK_AB R11, R142, R132 ;  /* 0x000000848e0b723e */ /* 0x002fe200000000ff */
[----:B------:R-:W-:Y:S06]  /*b350*/  LDSM.16.MT88.4 R20, [R169+0x1000] ;  /* 0x00100000a914783b */ /* 0x000fec0000004200 */
[C---:B------:R-:W-:Y:S08]  /*b360*/  HMMA.16816.F32 R4, R8.reuse, R12, R4 ;  /* 0x0000000c0804723c */ /* 0x040ff00000001804 */
[C---:B------:R-:W-:Y:S01]  /*b370*/  HMMA.16816.F32 R100, R8.reuse, R14, R100 ;  /* 0x0000000e0864723c */ /* 0x040fe20000001864 */
[----:B------:R-:W1:Y:S07]  /*b380*/  LDSM.16.MT88.4 R12, [R171+0x800] ;  /* 0x00080000ab0c783b */ /* 0x000e6e0000004200 */
[C---:B--2---:R-:W-:Y:S01]  /*b390*/  HMMA.16816.F32 R104, R8.reuse, R16, R104 ;  /* 0x000000100868723c */ /* 0x044fe20000001868 */
[----:B---3--:R-:W-:Y:S07]  /*b3a0*/  LDSM.16.MT88.4 R24, [R170+0x1800] ;  /* 0x00180000aa18783b */ /* 0x008fee0000004200 */
        /* <DEDUP_REMOVED lines=70> */
[----:B------:R-:W-:Y:S01]  /*b810*/  HMMA.16816.F32 R96, R8, R18, R96 ;  /* 0x000000120860723c */ /* 0x000fe20000001860 */
[----:B------:R-:W2:Y:S06]  /*b820*/  LDSM.16.MT88.4 R16, [R171+0x1800] ;  /* 0x00180000ab10783b */ /* 0x000eac0000004200 */
[----:B------:R-:W-:Y:S01]  /*b830*/  FADD.FTZ R8, R150, R2 ;  /* 0x0000000296087221 */ /* 0x000fe20000010000 */
[----:B------:R-:W-:Y:S01]  /*b840*/  F2FP.PACK_AB R10, R35, R34 ;  /* 0x00000022230a723e */ /* 0x000fe200000000ff */
[----:B------:R-:W-:Y:S03]  /*b850*/  FADD.FTZ R2, R133, R0 ;  /* 0x0000000085027221 */ /* 0x000fe60000010000 */
[----:B----4-:R-:W-:Y:S01]  /*b860*/  F2FP.PACK_AB R9, R30, R32 ;  /* 0x000000201e09723e */ /* 0x010fe200000000ff */
[----:B------:R-:W-:Y:S01]  /*b870*/  FADD.FTZ R0, R151, R8 ;  /* 0x0000000897007221 */ /* 0x000fe20000010000 */
[----:B------:R-:W-:Y:S01]  /*b880*/  F2FP.PACK_AB R8, R33, R31 ;  /* 0x0000001f2108723e */ /* 0x000fe200000000ff */
[----:B------:R-:W-:Y:S01]  /*b890*/  FADD.FTZ R2, R132, R2 ;  /* 0x0000000284027221 */ /* 0x000fe20000010000 */
[----:B------:R-:W-:Y:S01]  /*b8a0*/  F2FP.PACK_AB R11, R29, R28 ;  /* 0x0000001c1d0b723e */ /* 0x000fe200000000ff */
[----:B------:R-:W-:Y:S02]  /*b8b0*/  FADD.FTZ R0, R152, R0 ;  /* 0x0000000098007221 */ /* 0x000fe40000010000 */
[----:B------:R-:W-:Y:S02]  /*b8c0*/  FADD.FTZ R2, R142, R2 ;  /* 0x000000028e027221 */ /* 0x000fe40000010000 */
[----:B------:R-:W-:Y:S02]  /*b8d0*/  FADD.FTZ R0, R136, R0 ;  /* 0x0000000088007221 */ /* 0x000fe40000010000 */
[----:B------:R-:W-:Y:S01]  /*b8e0*/  FADD.FTZ R2, R137, R2 ;  /* 0x0000000289027221 */ /* 0x000fe20000010000 */
[C---:B-1----:R-:W-:Y:S01]  /*b8f0*/  HMMA.16816.F32 R132, R8.reuse, R12, R4 ;  /* 0x0000000c0884723c */ /* 0x042fe20000001804 */
[----:B------:R-:W1:Y:S02]  /*b900*/  LDSM.16.MT88.4 R4, [R168+0x3800] ;  /* 0x00380000a804783b */ /* 0x000e640000004200 */
[----:B------:R-:W-:Y:S02]  /*b910*/  FADD.FTZ R0, R140, R0 ;  /* 0x000000008c007221 */ /* 0x000fe40000010000 */
[----:B------:R-:W-:Y:S02]  /*b920*/  FADD.FTZ R2, R138, R2 ;  /* 0x000000028a027221 */ /* 0x000fe40000010000 */
[----:B------:R-:W-:Y:S01]  /*b930*/  FADD.FTZ R0, R139, R0 ;  /* 0x000000008b007221 */ /* 0x000fe20000010000 */
[C---:B------:R-:W-:Y:S01]  /*b940*/  HMMA.16816.F32 R100, R8.reuse, R14, R100 ;  /* 0x0000000e0864723c */ /* 0x040fe20000001864 */
[----:B------:R-:W3:Y:S03]  /*b950*/  LDSM.16.MT88.4 R12, [R169+0x3800] ;  /* 0x00380000a90c783b */ /* 0x000ee60000004200 */
[----:B------:R-:W-:Y:S01]  /*b960*/  FADD.FTZ R2, R131, R2 ;  /* 0x0000000283027221 */ /* 0x000fe20000010000 */
[-C--:B------:R-:W-:Y:S01]  /*b970*/  MOV R131, R3.reuse ;  /* 0x0000000300837202 */ /* 0x080fe20000000f00 */
[----:B------:R-:W-:Y:S02]  /*b980*/  FADD.FTZ R0, R141, R0 ;  /* 0x000000008d007221 */ /* 0x000fe40000010000 */
[C---:B------:R-:W-:Y:S08]  /*b990*/  HMMA.16816.F32 R104, R8.reuse, R20, R104 ;  /* 0x000000140868723c */ /* 0x040ff00000001868 */
[C---:B------:R-:W-:Y:S01]  /*b9a0*/  HMMA.16816.F32 R108, R8.reuse, R22, R108 ;  /* 0x00000016086c723c */ /* 0x040fe2000000186c */
[----:B------:R-:W-:Y:S07]  /*b9b0*/  LDSM.16.MT88.4 R20, [R170+0x3800] ;  /* 0x00380000aa14783b */ /* 0x000fee0000004200 */
[C---:B--2---:R-:W-:Y:S08]  /*b9c0*/  HMMA.16816.F32 R112, R8.reuse, R16, R112 ;  /* 0x000000100870723c */ /* 0x044ff00000001870 */
[C---:B------:R-:W-:Y:S01]  /*b9d0*/  HMMA.16816.F32 R116, R8.reuse, R18, R116 ;  /* 0x000000120874723c */ /* 0x040fe20000001874 */
[----:B------:R-:W2:Y:S07]  /*b9e0*/  LDSM.16.MT88.4 R16, [R171+0x3800] ;  /* 0x00380000ab10783b */ /* 0x000eae0000004200 */
[C---:B------:R-:W-:Y:S08]  /*b9f0*/  HMMA.16816.F32 R120, R8.reuse, R24, R120 ;  /* 0x000000180878723c */ /* 0x040ff00000001878 */
        /* <DEDUP_REMOVED lines=25> */
[----:B------:R-:W-:Y:S01]  /*bb90*/  IADD3 R0, R180, -0x1, RZ ;  /* 0xffffffffb4007810 */ /* 0x000fe20007ffe0ff */
[C---:B--2---:R-:W-:Y:S04]  /*bba0*/  HMMA.16816.F32 R84, R8.reuse, R16, R84 ;  /* 0x000000100854723c */ /* 0x044fe80000001854 */
[----:B------:R-:W-:Y:S01]  /*bbb0*/  FADD.FTZ R185, R35, R4 ;  /* 0x0000000423b97221 */ /* 0x000fe20000010000 */
[----:B------:R-:W-:Y:S01]  /*bbc0*/  MOV R180, R0 ;  /* 0x0000000000b47202 */ /* 0x000fe20000000f00 */
[----:B------:R-:W-:Y:S02]  /*bbd0*/  FADD.FTZ R186, R29, R2 ;  /* 0x000000021dba7221 */ /* 0x000fe40000010000 */
[C---:B------:R-:W-:Y:S08]  /*bbe0*/  HMMA.16816.F32 R88, R8.reuse, R18, R88 ;  /* 0x000000120858723c */ /* 0x040ff00000001858 */
[C---:B----4-:R-:W-:Y:S08]  /*bbf0*/  HMMA.16816.F32 R92, R8.reuse, R20, R92 ;  /* 0x00000014085c723c */ /* 0x050ff0000000185c */
[----:B------:R-:W-:Y:S01]  /*bc00*/  HMMA.16816.F32 R96, R8, R22, R96 ;  /* 0x000000160860723c */ /* 0x000fe20000001860 */
[----:B------:R-:W-:Y:S07]  /*bc10*/  @!UPT UIADD3 URZ, URZ, URZ, URZ ;  /* 0x0000003f3f3ff290 */ /* 0x000fee000fffe03f */
[----:B------:R-:W-:-:S11]  /*bc20*/  @P0 BRA `(.L_x_4234) ;  /* 0xffffd34000000947 */ /* 0x000fd6000383ffff */
.L_x_4227:
[----:B------:R-:W-:Y:S05]  /*bc30*/  BRA.DIV ~URZ, `(.L_x_4235) ;  /* 0x00006b127f007947 */ /* 0x000fea000b800000 */
[----:B------:R1:W2:Y:S02]  /*bc40*/  SHFL.BFLY PT, R0, R185, 0x2, 0x1f ;  /* 0x0c401f00b9007f89 */ /* 0x0002a400000e0000 */
.L_x_4322:
[----:B--2---:R-:W-:Y:S01]  /*bc50*/  FADD.FTZ R4, R0, R185 ;  /* 0x000000b900047221 */ /* 0x004fe20000010000 */
[----:B------:R-:W-:Y:S05]  /*bc60*/  BRA.DIV ~URZ, `(.L_x_4236) ;  /* 0x00006b327f007947 */ /* 0x000fea000b800000 */
[----:B------:R-:W2:Y:S04]  /*bc70*/  SHFL.BFLY PT, R0, R186, 0x2, 0x1f ;  /* 0x0c401f00ba007f89 */ /* 0x000ea800000e0000 */
[----:B------:R-:W3:Y:S01]  /*bc80*/  SHFL.BFLY PT, R2, R4, 0x1, 0x1f ;  /* 0x0c201f0004027f89 */ /* 0x000ee200000e0000 */
[----:B--2---:R-:W-:-:S02]  /*bc90*/  FADD.FTZ R5, R0, R186 ;  /* 0x000000ba00057221 */ /* 0x004fc40000010000 */
[----:B---3--:R-:W-:-:S03]  /*bca0*/  FADD.FTZ R4, R4, R2 ;  /* 0x0000000204047221 */ /* 0x008fc60000010000 */
[----:B------:R2:W3:Y:S04]  /*bcb0*/  SHFL.BFLY PT, R3, R5, 0x1, 0x1f ;  /* 0x0c201f0005037f89 */ /* 0x0004e800000e0000 */
.L_x_4323:
[----:B------:R-:W-:Y:S01]  /*bcc0*/  FSETP.NE.FTZ.AND P1, PT, R4, RZ, PT ;  /* 0x000000ff0400720b */ /* 0x000fe20003f35000 */
[----:B---3--:R-:W-:Y:S01]  /*bcd0*/  FADD.FTZ R3, R3, R5 ;  /* 0x0000000503037221 */ /* 0x008fe20000010000 */
[----:B------:R-:W-:Y:S02]  /*bce0*/  MOV R2, RZ ;  /* 0x000000ff00027202 */ /* 0x000fe40000000f00 */
[----:B------:R-:W-:Y:S02]  /*bcf0*/  MOV R0, RZ ;  /* 0x000000ff00007202 */ /* 0x000fe40000000f00 */
[----:B------:R-:W-:Y:S02]  /*bd00*/  FSETP.NE.FTZ.AND P0, PT, R3, RZ, PT ;  /* 0x000000ff0300720b */ /* 0x000fe40003f15000 */
[----:B------:R-:W-:Y:S02]  /*bd10*/  MOV R23, 0xff800000 ;  /* 0xff80000000177802 */ /* 0x000fe40000000f00 */
[----:B------:R-:W-:-:S03]  /*bd20*/  MOV R22, 0xff800000 ;  /* 0xff80000000167802 */ /* 0x000fc60000000f00 */
[----:B------:R-:W3:Y:S08]  /*bd30*/  @P1 MUFU.LG2 R6, R4 ;  /* 0x0000000400061308 */ /* 0x000ef00000000c00 */
[----:B------:R4:W5:Y:S01]  /*bd40*/  @P1 MUFU.RCP R2, R4 ;  /* 0x0000000400021308 */ /* 0x0009620000001000 */
[----:B---3--:R-:W-:-:S07]  /*bd50*/  @P1 FMUL.FTZ R6, R6, 0.69314718246459960938 ;  /* 0x3f31721806061820 */ /* 0x008fce0000410000 */
[----:B------:R-:W3:Y:S01]  /*bd60*/  @P0 MUFU.RCP R0, R3 ;  /* 0x0000000300000308 */ /* 0x000ee20000001000 */
[----:B----4-:R-:W-:Y:S01]  /*bd70*/  @P1 MOV R4, 0x3f317218 ;  /* 0x3f31721800041802 */ /* 0x010fe20000000f00 */
[C---:B-----5:R-:W-:Y:S02]  /*bd80*/  FMUL.FTZ R34, R2.reuse, R112 ;  /* 0x0000007002227220 */ /* 0x060fe40000410000 */
[----:B------:R-:W-:Y:S02]  /*bd90*/  FMUL.FTZ R35, R2, R113 ;  /* 0x0000007102237220 */ /* 0x000fe40000410000 */
        /* <DEDUP_REMOVED lines=11> */
[----:B------:R-:W-:Y:S01]  /*be50*/  @P1 FFMA.FTZ R23, R4, R129, R6 ;  /* 0x0000008104171223 */ /* 0x000fe20000010006 */
[----:B------:R-:W-:Y:S01]  /*be60*/  MOV R4, 0x1 ;  /* 0x0000000100047802 */ /* 0x000fe20000000f00 */
        /* <DEDUP_REMOVED lines=36> */
[----:B------:R4:W5:Y:S01]  /*c0b0*/  @P0 MUFU.LG2 R2, R3 ;  /* 0x0000000300020308 */ /* 0x0009620000000c00 */
[C---:B---3--:R-:W-:Y:S02]  /*c0c0*/  FMUL.FTZ R124, R0.reuse, R106 ;  /* 0x0000006a007c7220 */ /* 0x048fe40000410000 */
[C---:B------:R-:W-:Y:S02]  /*c0d0*/  FMUL.FTZ R125, R0.reuse, R107 ;  /* 0x0000006b007d7220 */ /* 0x040fe40000410000 */
[----:B------:R-:W-:-:S02]  /*c0e0*/  FMUL.FTZ R84, R0, R102 ;  /* 0x0000006600547220 */ /* 0x000fc40000410000 */
[C---:B------:R-:W-:Y:S02]  /*c0f0*/  FMUL.FTZ R85, R0.reuse, R103 ;  /* 0x0000006700557220 */ /* 0x040fe40000410000 */
[C---:B------:R-:W-:Y:S02]  /*c100*/  FMUL.FTZ R88, R0.reuse, R114 ;  /* 0x0000007200587220 */ /* 0x040fe40000410000 */
[C---:B------:R-:W-:Y:S02]  /*c110*/  FMUL.FTZ R89, R0.reuse, R115 ;  /* 0x0000007300597220 */ /* 0x040fe40000410000 */
[C---:B------:R-:W-:Y:S02]  /*c120*/  FMUL.FTZ R106, R0.reuse, R122 ;  /* 0x0000007a006a7220 */ /* 0x040fe40000410000 */
[C---:B------:R-:W-:Y:S01]  /*c130*/  FMUL.FTZ R107, R0.reuse, R123 ;  /* 0x0000007b006b7220 */ /* 0x040fe20000410000 */
[----:B----4-:R-:W-:Y:S01]  /*c140*/  @P0 MOV R3, 0x3f317218 ;  /* 0x3f31721800030802 */ /* 0x010fe20000000f00 */
        /* <DEDUP_REMOVED lines=44> */
.L_x_4196:
        /* <DEDUP_REMOVED lines=17> */
.L_x_4238:
[----:B------:R-:W-:Y:S05]  /*c520*/  BSYNC B0 ;  /* 0x0000000000007941 */ /* 0x000fea0003800000 */
.L_x_4237:
[----:B------:R-:W-:Y:S01]  /*c530*/  PRMT R0, R0, 0x9910, RZ ;  /* 0x0000991000007816 */ /* 0x000fe200000000ff */
[----:B------:R-:W-:Y:S01]  /*c540*/  BSSY B1, `(.L_x_4239) ;  /* 0x000032c000017945 */ /* 0x000fe20003800000 */
[----:B------:R-:W-:Y:S02]  /*c550*/  IMAD.MOV.U32 R78, RZ, RZ, R208 ;  /* 0x000000ffff4e7224 */ /* 0x000fe400078e00d0 */
[----:B------:R-:W-:-:S13]  /*c560*/  ISETP.NE.AND P0, PT, R0, RZ, PT ;  /* 0x000000ff0000720c */ /* 0x000fda0003f05270 */
[----:B------:R-:W-:Y:S05]  /*c570*/  @!P0 BRA `(.L_x_4240) ;  /* 0x0000260000008947 */ /* 0x000fea0003800000 */
[----:B------:R-:W3:Y:S04]  /*c580*/  LDL R7, [R1+0x8] ;  /* 0x0000080001077983 */ /* 0x000ee80000100800 */
[----:B--2---:R-:W2:Y:S04]  /*c590*/  LDL R5, [R1] ;  /* 0x0000000001057983 */ /* 0x004ea80000100800 */
        /* <DEDUP_REMOVED lines=30> */
[----:B--2---:R2:W-:Y:S01]  /*c780*/  STS [R5], R2 ;  /* 0x0000000205007388 */ /* 0x0045e20000000800 */
[----:B-1----:R-:W-:-:S02]  /*c790*/  F2FP.PACK_AB R3, R119, R118 ;  /* 0x000000767703723e */ /* 0x002fc400000000ff */
[----:B---3--:R-:W-:-:S03]  /*c7a0*/  F2FP.PACK_AB R0, R105, R104 ;  /* 0x000000686900723e */ /* 0x008fc600000000ff */
[----:B------:R1:W-:Y:S01]  /*c7b0*/  STS [R5+0x400], R3 ;  /* 0x0004000305007388 */ /* 0x0003e20000000800 */
[----:B--2---:R-:W-:-:S03]  /*c7c0*/  F2FP.PACK_AB R2, R107, R106 ;  /* 0x0000006a6b02723e */ /* 0x004fc600000000ff */
        /* <DEDUP_REMOVED lines=84> */
.L_x_4241:
        /* <DEDUP_REMOVED lines=112> */
.L_x_4324:
[----:B------:R-:W-:Y:S05]  /*d410*/  BRA.DIV ~URZ, `(.L_x_4244) ;  /* 0x000054f27f007947 */ /* 0x000fea000b800000 */
[----:B------:R4:W2:Y:S02]  /*d420*/  SHFL.IDX PT, R0, R11, RZ, 0x181f ;  /* 0x00181fff0b007589 */ /* 0x0008a400000e0000 */
.L_x_4325:
        /* <DEDUP_REMOVED lines=19> */
.L_x_4246:
[----:B------:R-:W-:Y:S05]  /*d560*/  BSYNC B0 ;  /* 0x0000000000007941 */ /* 0x000fea0003800000 */
.L_x_4245:
[----:B------:R-:W-:Y:S05]  /*d570*/  BRA.DIV ~URZ, `(.L_x_4247) ;  /* 0x000054027f007947 */ /* 0x000fea000b800000 */
[----:B---3--:R3:W4:Y:S04]  /*d580*/  SHFL.IDX PT, R8, R9, 0x1, 0x181f ;  /* 0x00381f0009087f89 */ /* 0x00872800000e0000 */
[----:B--2---:R3:W2:Y:S02]  /*d590*/  SHFL.IDX PT, R0, R11, 0x1, 0x181f ;  /* 0x00381f000b007f89 */ /* 0x0046a400000e0000 */
.L_x_4326:
        /* <DEDUP_REMOVED lines=19> */
.L_x_4249:
[----:B------:R-:W-:Y:S05]  /*d6d0*/  BSYNC B0 ;  /* 0x0000000000007941 */ /* 0x000fea0003800000 */
.L_x_4248:
[----:B------:R-:W-:Y:S05]  /*d6e0*/  BRA.DIV ~URZ, `(.L_x_4250) ;  /* 0x000053627f007947 */ /* 0x000fea000b800000 */
[----:B----4-:R4:W3:Y:S02]  /*d6f0*/  SHFL.IDX PT, R8, R9, 0x2, 0x181f ;  /* 0x00581f0009087f89 */ /* 0x0108e400000e0000 */
.L_x_4327:
[----:B------:R-:W-:Y:S05]  /*d700*/  BRA.DIV ~URZ, `(.L_x_4251) ;  /* 0x000053b27f007947 */ /* 0x000fea000b800000 */
[----:B--2---:R2:W4:Y:S02]  /*d710*/  SHFL.IDX PT, R0, R11, 0x2, 0x181f ;  /* 0x00581f000b007f89 */ /* 0x00452400000e0000 */
.L_x_4328:
        /* <DEDUP_REMOVED lines=19> */
.L_x_4253:
[----:B------:R-:W-:Y:S05]  /*d850*/  BSYNC B0 ;  /* 0x0000000000007941 */ /* 0x000fea0003800000 */
.L_x_4252:
[----:B------:R-:W-:Y:S05]  /*d860*/  BRA.DIV ~URZ, `(.L_x_4254) ;  /* 0x000052c27f007947 */ /* 0x000fea000b800000 */
[----:B---3--:R3:W2:Y:S04]  /*d870*/  SHFL.IDX PT, R6, R9, 0x3, 0x181f ;  /* 0x00781f0009067f89 */ /* 0x0086a800000e0000 */
[----:B----4-:R3:W4:Y:S02]  /*d880*/  SHFL.IDX PT, R0, R11, 0x3, 0x181f ;  /* 0x00781f000b007f89 */ /* 0x01072400000e0000 */
.L_x_4329:
        /* <DEDUP_REMOVED lines=20> */
.L_x_4242:
        /* <DEDUP_REMOVED lines=32> */
.L_x_4330:
[----:B------:R-:W-:Y:S05]  /*dbd0*/  BRA.DIV ~URZ, `(.L_x_4257) ;  /* 0x000050927f007947 */ /* 0x000fea000b800000 */
[----:B------:R3:W4:Y:S02]  /*dbe0*/  SHFL.IDX PT, R0, R12, RZ, 0x1c1f ;  /* 0x001c1fff0c007589 */ /* 0x00072400000e0000 */
.L_x_4331:
        /* <DEDUP_REMOVED lines=122> */
.L_x_4259:
[----:B------:R-:W-:Y:S05]  /*e390*/  BSYNC B0 ;  /* 0x0000000000007941 */ /* 0x000fea0003800000 */
.L_x_4258:
[----:B------:R-:W-:Y:S05]  /*e3a0*/  BRA.DIV ~URZ, `(.L_x_4260) ;  /* 0x000049327f007947 */ /* 0x000fea000b800000 */
[----:B--2---:R2:W1:Y:S04]  /*e3b0*/  SHFL.IDX PT, R4, R5, 0x1, 0x1c1f ;  /* 0x003c1f0005047f89 */ /* 0x00446800000e0000 */
[----:B----4-:R2:W4:Y:S02]  /*e3c0*/  SHFL.IDX PT, R0, R12, 0x1, 0x1c1f ;  /* 0x003c1f000c007f89 */ /* 0x01052400000e0000 */
.L_x_4332:
        /* <DEDUP_REMOVED lines=123> */
.L_x_4240:
        /* <DEDUP_REMOVED lines=19> */
.L_x_4261:
        /* <DEDUP_REMOVED lines=55> */
.L_x_4263:
[----:B------:R-:W-:Y:S05]  /*f020*/  BSYNC B0 ;  /* 0x0000000000007941 */ /* 0x000fea0003800000 */
.L_x_4262:
        /* <DEDUP_REMOVED lines=34> */
.L_x_4333:
[----:B------:R-:W-:Y:S05]  /*f250*/  BRA.DIV ~URZ, `(.L_x_4265) ;  /* 0x00003bc27f007947 */ /* 0x000fea000b800000 */
[----:B------:R3:W4:Y:S02]  /*f260*/  SHFL.IDX PT, R0, R12, RZ, 0x181f ;  /* 0x00181fff0c007589 */ /* 0x00072400000e0000 */
.L_x_4334:
        /* <DEDUP_REMOVED lines=20> */
.L_x_4267:
[----:B------:R-:W-:Y:S05]  /*f3b0*/  BSYNC B0 ;  /* 0x0000000000007941 */ /* 0x000fea0003800000 */
.L_x_4266:
[----:B------:R-:W-:Y:S05]  /*f3c0*/  BRA.DIV ~URZ, `(.L_x_4268) ;  /* 0x00003ac27f007947 */ /* 0x000fea000b800000 */
[----:B--2---:R2:W1:Y:S04]  /*f3d0*/  SHFL.IDX PT, R8, R9, 0x1, 0x181f ;  /* 0x00381f0009087f89 */ /* 0x00446800000e0000 */
[----:B----4-:R2:W4:Y:S02]  /*f3e0*/  SHFL.IDX PT, R0, R12, 0x1, 0x181f ;  /* 0x00381f000c007f89 */ /* 0x01052400000e0000 */
.L_x_4335:
        /* <DEDUP_REMOVED lines=19> */
.L_x_4270:
[----:B------:R-:W-:Y:S05]  /*f520*/  BSYNC B0 ;  /* 0x0000000000007941 */ /* 0x000fea0003800000 */
.L_x_4269:
[----:B------:R-:W-:Y:S05]  /*f530*/  BRA.DIV ~URZ, `(.L_x_4271) ;  /* 0x00003a227f007947 */ /* 0x000fea000b800000 */
[----:B-1----:R1:W2:Y:S02]  /*f540*/  SHFL.IDX PT, R8, R9, 0x2, 0x181f ;  /* 0x00581f0009087f89 */ /* 0x0022a400000e0000 */
.L_x_4336:
[----:B------:R-:W-:Y:S05]  /*f550*/  BRA.DIV ~URZ, `(.L_x_4272) ;  /* 0x00003a727f007947 */ /* 0x000fea000b800000 */
[----:B----4-:R4:W1:Y:S02]  /*f560*/  SHFL.IDX PT, R0, R12, 0x2, 0x181f ;  /* 0x00581f000c007f89 */ /* 0x01086400000e0000 */
.L_x_4337:
        /* <DEDUP_REMOVED lines=19> */
.L_x_4274:
[----:B------:R-:W-:Y:S05]  /*f6a0*/  BSYNC B0 ;  /* 0x0000000000007941 */ /* 0x000fea0003800000 */
.L_x_4273:
[----:B------:R-:W-:Y:S05]  /*f6b0*/  BRA.DIV ~URZ, `(.L_x_4275) ;  /* 0x000039827f007947 */ /* 0x000fea000b800000 */
[----:B--2---:R2:W3:Y:S04]  /*f6c0*/  SHFL.IDX PT, R8, R9, 0x3, 0x181f ;  /* 0x00781f0009087f89 */ /* 0x0044e800000e0000 */
[----:B-1----:R2:W1:Y:S02]  /*f6d0*/  SHFL.IDX PT, R0, R12, 0x3, 0x181f ;  /* 0x00781f000c007f89 */ /* 0x00246400000e0000 */
.L_x_4338:
        /* <DEDUP_REMOVED lines=18> */
.L_x_4255:
[----:B------:R-:W-:Y:S05]  /*f800*/  BSYNC B1 ;  /* 0x0000000000017941 */ /* 0x000fea0003800000 */
.L_x_4239:
        /* <DEDUP_REMOVED lines=13> */
.L_x_4339:
[----:B------:R-:W-:Y:S05]  /*f8e0*/  BRA.DIV ~URZ, `(.L_x_4278) ;  /* 0x000038927f007947 */ /* 0x000fea000b800000 */
[----:B------:R4:W2:Y:S02]  /*f8f0*/  SHFL.IDX PT, R8, R78, 0x1, 0x1f ;  /* 0x00201f004e087f89 */ /* 0x0008a400000e0000 */
.L_x_4340:
        /* <DEDUP_REMOVED lines=18> */
.L_x_4341:
        /* <DEDUP_REMOVED lines=16> */
.L_x_4342:
[----:B----4-:R-:W-:Y:S01]  /*fb20*/  IMAD R0, R0, c[0x0][0x538], RZ ;  /* 0x00014e0000007a24 */ /* 0x010fe200078e02ff */
[----:B------:R-:W-:Y:S04]  /*fb30*/  BSSY B1, `(.L_x_4281) ;  /* 0x00000c5000017945 */ /* 0x000fe80003800000 */
[----:B--2---:R-:W-:-:S04]  /*fb40*/  IADD3 R8, R0, R8, RZ ;  /* 0x0000000800087210 */ /* 0x004fc80007ffe0ff */
[----:B---3--:R-:W-:-:S13]  /*fb50*/  ISETP.GT.AND P6, PT, R8, R9, PT ;  /* 0x000000090800720c */ /* 0x008fda0003fc4270 */
[----:B------:R-:W-:Y:S05]  /*fb60*/  @P6 BRA `(.L_x_4282) ;  /* 0x0000024000006947 */ /* 0x000fea0003800000 */
.L_x_4286:
        /* <DEDUP_REMOVED lines=16> */
.L_x_4343:
        /* <DEDUP_REMOVED lines=16> */
.L_x_4344:
[----:B--2---:R-:W-:-:S05]  /*fd70*/  IMAD R0, R0, c[0x0][0x538], RZ ;  /* 0x00014e0000007a24 */ /* 0x004fca00078e02ff */
[----:B------:R-:W-:-:S04]  /*fd80*/  IADD3 R8, R0, R8, RZ ;  /* 0x0000000800087210 */ /* 0x000fc80007ffe0ff */
[----:B------:R-:W-:-:S13]  /*fd90*/  ISETP.GT.AND P6, PT, R8, R9, PT ;  /* 0x000000090800720c */ /* 0x000fda0003fc4270 */
[----:B-1----:R-:W-:Y:S05]  /*fda0*/  @!P6 BRA `(.L_x_4286) ;  /* 0xfffffdc00000e947 */ /* 0x002fea000383ffff */
.L_x_4282:
[----:B------:R-:W-:-:S05]  /*fdb0*/  IADD3 R8, -R0, R8, RZ ;  /* 0x0000000800087210 */ /* 0x000fca0007ffe1ff */
[----:B------:R-:W-:-:S05]  /*fdc0*/  IMAD R0, R4, c[0x0][0x538], R8 ;  /* 0x00014e0004007a24 */ /* 0x000fca00078e0208 */
[----:B------:R-:W-:Y:S01]  /*fdd0*/  ISETP.GT.AND P0, PT, R0, R9, PT ;  /* 0x000000090000720c */ /* 0x000fe20003f04270 */
[----:B------:R-:W-:-:S12]  /*fde0*/  BRA.DIV ~URZ, `(.L_x_4287) ;  /* 0x000037f27f007947 */ /* 0x000fd8000b800000 */
[----:B------:R-:W-:-:S04]  /*fdf0*/  VOTE.ANY R5, PT, !P0 ;  /* 0x0000000000057806 */ /* 0x000fc800040e0100 */
.L_x_4345:
[----:B------:R-:W2:Y:S02]  /*fe00*/  POPC R0, R5 ;  /* 0x0000000500007309 */ /* 0x000ea40000000000 */
[----:B--2---:R-:W-:Y:S01]  /*fe10*/  IADD3 R211, R0, R211, RZ ;  /* 0x000000d300d37210 */ /* 0x004fe20007ffe0ff */
[----:B------:R-:W-:Y:S05]  /*fe20*/  BRA.DIV ~URZ, `(.L_x_4288) ;  /* 0x000038027f007947 */ /* 0x000fea000b800000 */
[----:B------:R2:W3:Y:S04]  /*fe30*/  SHFL.IDX PT, R10, R6, R0, 0x1f ;  /* 0x00001f00060a7589 */ /* 0x0004e800000e0000 */
[----:B------:R2:W4:Y:S02]  /*fe40*/  SHFL.IDX PT, R7, R7, R0, 0x1f ;  /* 0x00001f0007077589 */ /* 0x00052400000e0000 */
.L_x_4346:
[----:B------:R-:W-:Y:S01]  /*fe50*/  ISETP.NE.AND P0, PT, R5, RZ, PT ;  /* 0x000000ff0500720c */ /* 0x000fe20003f05270 */
[----:B------:R-:W-:-:S12]  /*fe60*/  BSSY B0, `(.L_x_4289) ;  /* 0x0000005000007945 */ /* 0x000fd80003800000 */
[----:B------:R-:W-:Y:S05]  /*fe70*/  @!P0 BRA `(.L_x_4290) ;  /* 0x0000003000008947 */ /* 0x000fea0003800000 */
[----:B--2---:R-:W-:Y:S01]  /*fe80*/  IADD3 R0, R0, -0x1, RZ ;  /* 0xffffffff00007810 */ /* 0x004fe20007ffe0ff */
[----:B------:R-:W-:Y:S05]  /*fe90*/  BRA.DIV ~URZ, `(.L_x_4291) ;  /* 0x000038627f007947 */ /* 0x000fea000b800000 */
[----:B------:R2:W1:Y:S02]  /*fea0*/  SHFL.IDX PT, R11, R4, R0, 0x1f ;  /* 0x00001f00040b7589 */ /* 0x00046400000e0000 */
.L_x_4290:
[----:B------:R-:W-:Y:S05]  /*feb0*/  BSYNC B0 ;  /* 0x0000000000007941 */ /* 0x000fea0003800000 */
.L_x_4289:
        /* <DEDUP_REMOVED lines=66> */
.L_x_4293:
        /* <DEDUP_REMOVED lines=66> */
.L_x_4294:
[----:B------:R-:W-:Y:S05]  /*10700*/  BSYNC B0 ;  /* 0x0000000000007941 */ /* 0x000fea0003800000 */
.L_x_4292:
[----:B------:R-:W-:-:S04]  /*10710*/  LOP3.LUT R0, RZ, R0, RZ, 0x33, !PT ;  /* 0x00000000ff007212 */ /* 0x000fc800078e33ff */
[----:B------:R-:W-:Y:S01]  /*10720*/  IADD3 R209, R0, R10, RZ ;  /* 0x0000000a00d17210 */ /* 0x000fe20007ffe0ff */
[----:B------:R-:W-:Y:S05]  /*10730*/  BRA `(.L_x_4295) ;  /* 0x0000004000007947 */ /* 0x000fea0003800000 */
.L_x_4283:
[----:B------:R-:W-:Y:S01]  /*10740*/  IMAD.MOV.U32 R208, RZ, RZ, R9 ;  /* 0x000000ffffd07224 */ /* 0x000fe200078e0009 */
[----:B------:R-:W-:Y:S01]  /*10750*/  MOV R210, RZ ;  /* 0x000000ff00d27202 */ /* 0x000fe20000000f00 */
[----:B------:R-:W-:Y:S01]  /*10760*/  IMAD.MOV.U32 R209, RZ, RZ, RZ ;  /* 0x000000ffffd17224 */ /* 0x000fe200078e00ff */
[----:B------:R-:W-:Y:S02]  /*10770*/  MOV R211, c[0x0][0x53c] ;  /* 0x00014f0000d37a02 */ /* 0x000fe40000000f00 */
.L_x_4295:
[----:B------:R-:W-:Y:S05]  /*10780*/  BSYNC B1 ;  /* 0x0000000000017941 */ /* 0x000fea0003800000 */
.L_x_4281:
[----:B------:R-:W-:Y:S01]  /*10790*/  WARPSYNC 0xffffffff ;  /* 0xffffffff00007948 */ /* 0x000fe20003800000 */
[----:B------:R-:W-:Y:S01]  /*107a0*/  BAR.SYNC.DEFER_BLOCKING 0x4, 0x100 ;  /* 0x0104000000007b1d */ /* 0x000fe20000010000 */
[----:B------:R-:W-:-:S13]  /*107b0*/  ISETP.NE.AND P0, PT, R12, RZ, PT ;  /* 0x000000ff0c00720c */ /* 0x000fda0003f05270 */
[----:B------:R2:W-:Y:S04]  /*107c0*/  @!P0 STS.128 [0x18100], R208 ;  /* 0x018100d0ff008388 */ /* 0x0005e80000000c00 */
[----:B------:R-:W-:Y:S06]  /*107d0*/  BAR.ARV 0x5, 0x100 ;  /* 0x0144000000007b1d */ /* 0x000fec0000002000 */
.L_x_4276:
[----:B-1----:R-:W-:-:S13]  /*107e0*/  ISETP.GE.AND P0, PT, R211, c[0x0][0x53c], PT ;  /* 0x00014f00d3007a0c */ /* 0x002fda0003f06270 */
[----:B--23--:R-:W-:Y:S01]  /*107f0*/  @P0 CALL.REL.NOINC `(.L_x_4296) ;  /* 0x0000001000000944 */ /* 0x00cfe20003c00000 */
[----:B------:R-:W-:Y:S05]  /*10800*/  BRA `(.L_x_4297) ;  /* 0xffff122000007947 */ /* 0x000fea000383ffff */
.L_x_4296:
[----:B------:R-:W-:Y:S05]  /*10810*/  EXIT ;  /* 0x000000000000794d */ /* 0x000fea0003800000 */
.L_x_4179:
[----:B------:R-:W-:Y:S01]  /*10820*/  IMAD.MOV.U32 R0, RZ, RZ, R5 ;  /* 0x000000ffff007224 */ /* 0x000fe200078e0005 */
[----:B------:R-:W-:Y:S02]  /*10830*/  MOV R2, 0x1 ;  /* 0x0000000100027802 */ /* 0x000fe40000000f00 */
[----:B------:R-:W-:Y:S02]  /*10840*/  MOV R3, 0x10860 ;  /* 0x0001086000037802 */ /* 0x000fe40000000f00 */
[----:B--2---:R-:W-:Y:S05]  /*10850*/  CALL.REL.NOINC `($__internal_72_$__cuda_sm70_shflsync_up_p) ;  /* 0x00002fd000007944 */ /* 0x004fea0003c00000 */
[----:B------:R-:W-:Y:S01]  /*10860*/  MOV R0, R4 ;  /* 0x0000000400007202 */ /* 0x000fe20000000f00 */
[----:B------:R-:W-:Y:S05]  /*10870*/  BRA `(.L_x_4298) ;  /* 0xfffefbc000007947 */ /* 0x000fea000383ffff */
.L_x_4180:
[----:B------:R-:W-:Y:S01]  /*10880*/  IMAD.MOV.U32 R0, RZ, RZ, R5 ;  /* 0x000000ffff007224 */ /* 0x000fe200078e0005 */
[----:B------:R-:W-:Y:S02]  /*10890*/  MOV R2, 0x2 ;  /* 0x0000000200027802 */ /* 0x000fe40000000f00 */
[----:B------:R-:W-:Y:S02]  /*108a0*/  MOV R3, 0x108c0 ;  /* 0x000108c000037802 */ /* 0x000fe40000000f00 */
[----:B--2---:R-:W-:Y:S05]  /*108b0*/  CALL.REL.NOINC `($__internal_72_$__cuda_sm70_shflsync_up_p) ;  /* 0x00002f7000007944 */ /* 0x004fea0003c00000 */
[----:B------:R-:W-:Y:S01]  /*108c0*/  SEL R0, R4, RZ, P4 ;  /* 0x000000ff04007207 */ /* 0x000fe20002000000 */
[----:B------:R-:W-:Y:S01]  /*108d0*/  IMAD.MOV.U32 R2, RZ, RZ, 0x4 ;  /* 0x00000004ff027424 */ /* 0x000fe200078e00ff */
[----:B------:R-:W-:-:S03]  /*108e0*/  MOV R3, 0x10910 ;  /* 0x0001091000037802 */ /* 0x000fc60000000f00 */
[----:B------:R-:W-:Y:S02]  /*108f0*/  IMAD.IADD R0, R5, 0x1, R0 ;  /* 0x0000000105007824 */ /* 0x000fe400078e0200 */
[----:B------:R-:W-:Y:S05]  /*10900*/  CALL.REL.NOINC `($__internal_72_$__cuda_sm70_shflsync_up_p) ;  /* 0x00002f2000007944 */ /* 0x000fea0003c00000 */
        /* <DEDUP_REMOVED lines=12> */
[----:B------:R-:W-:Y:S02]  /*109d0*/  MOV R184, 0x1f ;  /* 0x0000001f00b87802 */ /* 0x000fe40000000f00 */
[----:B------:R-:W-:Y:S01]  /*109e0*/  MOV R3, 0x10a20 ;  /* 0x00010a2000037802 */ /* 0x000fe20000000f00 */
[----:B------:R-:W-:-:S04]  /*109f0*/  IMAD.IADD R4, R0, 0x1, R4 ;  /* 0x0000000100047824 */ /* 0x000fc800078e0204 */
[----:B------:R-:W-:Y:S02]  /*10a00*/  IMAD.MOV.U32 R183, RZ, RZ, R4 ;  /* 0x000000ffffb77224 */ /* 0x000fe400078e0004 */
[----:B------:R-:W-:Y:S05]  /*10a10*/  CALL.REL.NOINC `($__internal_71_$__cuda_sm70_shflsync_idx_p) ;  /* 0x00002db000007944 */ /* 0x000fea0003c00000 */
[----:B------:R-:W-:Y:S01]  /*10a20*/  MOV R0, R183 ;  /* 0x000000b700007202 */ /* 0x000fe20000000f00 */
[----:B------:R-:W-:Y:S05]  /*10a30*/  BRA `(.L_x_4299) ;  /* 0xfffefb0000007947 */ /* 0x000fea000383ffff */
.L_x_4182:
[----:B------:R-:W-:Y:S02]  /*10a40*/  SEL R0, RZ, 0x1, P0 ;  /* 0x00000001ff007807 */ /* 0x000fe40000000000 */
[----:B------:R-:W-:Y:S02]  /*10a50*/  MOV R2, 0x10a70 ;  /* 0x00010a7000027802 */ /* 0x000fe40000000f00 */
[----:B--2---:R-:W-:Y:S05]  /*10a60*/  CALL.REL.NOINC `($__internal_73_$__cuda_sm70_votesync_ballot) ;  /* 0x00002e3000007944 */ /* 0x004fea0003c00000 */
[----:B------:R-:W-:Y:S01]  /*10a70*/  MOV R6, R0 ;  /* 0x0000000000067202 */ /* 0x000fe20000000f00 */
[----:B------:R-:W-:Y:S05]  /*10a80*/  BRA `(.L_x_4300) ;  /* 0xfffefb4000007947 */ /* 0x000fea000383ffff */
.L_x_4183:
[----:B------:R-:W-:Y:S01]  /*10a90*/  IMAD.MOV.U32 R183, RZ, RZ, R9 ;  /* 0x000000ffffb77224 */ /* 0x000fe200078e0009 */
[----:B------:R-:W-:Y:S01]  /*10aa0*/  MOV R2, R0 ;  /* 0x0000000000027202 */ /* 0x000fe20000000f00 */
[----:B------:R-:W-:Y:S01]  /*10ab0*/  IMAD.MOV.U32 R184, RZ, RZ, 0x1f ;  /* 0x0000001fffb87424 */ /* 0x000fe200078e00ff */
[----:B------:R-:W-:Y:S02]  /*10ac0*/  MOV R3, 0x10ae0 ;  /* 0x00010ae000037802 */ /* 0x000fe40000000f00 */
[----:B------:R-:W-:Y:S05]  /*10ad0*/  CALL.REL.NOINC `($__internal_71_$__cuda_sm70_shflsync_idx_p) ;  /* 0x00002cf000007944 */ /* 0x000fea0003c00000 */
[----:B------:R-:W-:Y:S01]  /*10ae0*/  IMAD.MOV.U32 R209, RZ, RZ, R183 ;  /* 0x000000ffffd17224 */ /* 0x000fe200078e00b7 */
[----:B------:R-:W-:Y:S01]  /*10af0*/  MOV R183, R8 ;  /* 0x0000000800b77202 */ /* 0x000fe20000000f00 */
[----:B------:R-:W-:Y:S01]  /*10b00*/  IMAD.MOV.U32 R5, RZ, RZ, RZ ;  /* 0x000000ffff057224 */ /* 0x000fe200078e00ff */
[----:B------:R-:W-:Y:S01]  /*10b10*/  MOV R2, R0 ;  /* 0x0000000000027202 */ /* 0x000fe20000000f00 */
[----:B------:R-:W-:Y:S01]  /*10b20*/  IMAD.MOV.U32 R184, RZ, RZ, 0x1f ;  /* 0x0000001fffb87424 */ /* 0x000fe200078e00ff */
[----:B------:R-:W-:-:S02]  /*10b30*/  MOV R3, 0x10b50 ;  /* 0x00010b5000037802 */ /* 0x000fc40000000f00 */
[----:B------:R-:W-:Y:S05]  /*10b40*/  CALL.REL.NOINC `($__internal_71_$__cuda_sm70_shflsync_idx_p) ;  /* 0x00002c8000007944 */ /* 0x000fea0003c00000 */
[----:B------:R-:W-:Y:S01]  /*10b50*/  MOV R9, R183 ;  /* 0x000000b700097202 */ /* 0x000fe20000000f00 */
[----:B------:R-:W-:Y:S05]  /*10b60*/  BRA `(.L_x_4301) ;  /* 0xfffefac000007947 */ /* 0x000fea000383ffff */
.L_x_4186:
[----:B------:R-:W-:Y:S01]  /*10b70*/  IMAD.MOV.U32 R183, RZ, RZ, R4 ;  /* 0x000000ffffb77224 */ /* 0x000fe200078e0004 */
[----:B------:R-:W-:Y:S01]  /*10b80*/  MOV R2, R0 ;  /* 0x0000000000027202 */ /* 0x000fe20000000f00 */
[----:B------:R-:W-:Y:S01]  /*10b90*/  IMAD.MOV.U32 R184, RZ, RZ, 0x1f ;  /* 0x0000001fffb87424 */ /* 0x000fe200078e00ff */
[----:B------:R-:W-:-:S02]  /*10ba0*/  MOV R3, 0x10bc0 ;  /* 0x00010bc000037802 */ /* 0x000fc40000000f00 */
[----:B--23--:R-:W-:Y:S05]  /*10bb0*/  CALL.REL.NOINC `($__internal_71_$__cuda_sm70_shflsync_idx_p) ;  /* 0x00002c1000007944 */ /* 0x00cfea0003c00000 */
[----:B------:R-:W-:Y:S01]  /*10bc0*/  MOV R5, R183 ;  /* 0x000000b700057202 */ /* 0x000fe20000000f00 */
[----:B------:R-:W-:Y:S05]  /*10bd0*/  BRA `(.L_x_4185) ;  /* 0xfffefab000007947 */ /* 0x000fea000383ffff */
.L_x_4197:
[----:B------:R-:W-:Y:S01]  /*10be0*/  IMAD.MOV.U32 R183, RZ, RZ, R9 ;  /* 0x000000ffffb77224 */ /* 0x000fe200078e0009 */
[----:B------:R-:W-:Y:S01]  /*10bf0*/  MOV R2, RZ ;  /* 0x000000ff00027202 */ /* 0x000fe20000000f00 */
[----:B------:R-:W-:Y:S01]  /*10c00*/  IMAD.MOV.U32 R184, RZ, RZ, 0x181f ;  /* 0x0000181fffb87424 */ /* 0x000fe200078e00ff */
[----:B------:R-:W-:-:S02]  /*10c10*/  MOV R3, 0x10c30 ;  /* 0x00010c3000037802 */ /* 0x000fc40000000f00 */
[----:B-----5:R-:W-:Y:S05]  /*10c20*/  CALL.REL.NOINC `($__internal_71_$__cuda_sm70_shflsync_idx_p) ;  /* 0x00002ba000007944 */ /* 0x020fea0003c00000 */
[----:B------:R-:W-:Y:S01]  /*10c30*/  MOV R8, R183 ;  /* 0x000000b700087202 */ /* 0x000fe20000000f00 */
[----:B------:R-:W-:Y:S05]  /*10c40*/  BRA `(.L_x_4302) ;  /* 0xffff1a9000007947 */ /* 0x000fea000383ffff */
.L_x_4198:
[----:B------:R-:W-:Y:S01]  /*10c50*/  IMAD.MOV.U32 R183, RZ, RZ, R12 ;  /* 0x000000ffffb77224 */ /* 0x000fe200078e000c */
[----:B------:R-:W-:Y:S01]  /*10c60*/  MOV R2, RZ ;  /* 0x000000ff00027202 */ /* 0x000fe20000000f00 */
[----:B------:R-:W-:Y:S01]  /*10c70*/  IMAD.MOV.U32 R184, RZ, RZ, 0x181f ;  /* 0x0000181fffb87424 */ /* 0x000fe200078e00ff */
[----:B------:R-:W-:-:S02]  /*10c80*/  MOV R3, 0x10ca0 ;  /* 0x00010ca000037802 */ /* 0x000fc40000000f00 */
[----:B-12--5:R-:W-:Y:S05]  /*10c90*/  CALL.REL.NOINC `($__internal_71_$__cuda_sm70_shflsync_idx_p) ;  /* 0x00002b3000007944 */ /* 0x026fea0003c00000 */
[----:B------:R-:W-:Y:S01]  /*10ca0*/  MOV R0, R183 ;  /* 0x000000b700007202 */ /* 0x000fe20000000f00 */
[----:B------:R-:W-:Y:S05]  /*10cb0*/  BRA `(.L_x_4303) ;  /* 0xffff1a4000007947 */ /* 0x000fea000383ffff */
.L_x_4201:
[----:B------:R-:W-:Y:S01]  /*10cc0*/  IMAD.MOV.U32 R183, RZ, RZ, R9 ;  /* 0x000000ffffb77224 */ /* 0x000fe200078e0009 */
[----:B--2---:R-:W-:Y:S01]  /*10cd0*/  MOV R2, 0x1 ;  /* 0x0000000100027802 */ /* 0x004fe20000000f00 */
[----:B------:R-:W-:Y:S01]  /*10ce0*/  IMAD.MOV.U32 R184, RZ, RZ, 0x181f ;  /* 0x0000181fffb87424 */ /* 0x000fe200078e00ff */
[----:B------:R-:W-:-:S02]  /*10cf0*/  MOV R3, 0x10d10 ;  /* 0x00010d1000037802 */ /* 0x000fc40000000f00 */
[----:B-1-345:R-:W-:Y:S05]  /*10d00*/  CALL.REL.NOINC `($__internal_71_$__cuda_sm70_shflsync_idx_p) ;  /* 0x00002ac000007944 */ /* 0x03afea0003c00000 */
[----:B------:R-:W-:Y:S01]  /*10d10*/  IMAD.MOV.U32 R8, RZ, RZ, R183 ;  /* 0x000000ffff087224 */ /* 0x000fe200078e00b7 */
[----:B------:R-:W-:Y:S01]  /*10d20*/  MOV R2, 0x1 ;  /* 0x0000000100027802 */ /* 0x000fe20000000f00 */
[----:B------:R-:W-:Y:S01]  /*10d30*/  IMAD.MOV.U32 R183, RZ, RZ, R12 ;  /* 0x000000ffffb77224 */ /* 0x000fe200078e000c */
[----:B------:R-:W-:-:S02]  /*10d40*/  MOV R184, 0x181f ;  /* 0x0000181f00b87802 */ /* 0x000fc40000000f00 */
[----:B------:R-:W-:Y:S02]  /*10d50*/  MOV R3, 0x10d70 ;  /* 0x00010d7000037802 */ /* 0x000fe40000000f00 */
[----:B------:R-:W-:Y:S05]  /*10d60*/  CALL.REL.NOINC `($__internal_71_$__cuda_sm70_shflsync_idx_p) ;  /* 0x00002a6000007944 */ /* 0x000fea0003c00000 */
[----:B------:R-:W-:Y:S01]  /*10d70*/  MOV R0, R183 ;  /* 0x000000b700007202 */ /* 0x000fe20000000f00 */
[----:B------:R-:W-:Y:S05]  /*10d80*/  BRA `(.L_x_4304) ;  /* 0xffff1af000007947 */ /* 0x000fea000383ffff */
.L_x_4204:
[----:B------:R-:W-:Y:S01]  /*10d90*/  IMAD.MOV.U32 R183, RZ, RZ, R9 ;  /* 0x000000ffffb77224 */ /* 0x000fe200078e0009 */
[----:B-1----:R-:W-:Y:S01]  /*10da0*/  MOV R2, 0x2 ;  /* 0x0000000200027802 */ /* 0x002fe20000000f00 */
[----:B------:R-:W-:Y:S01]  /*10db0*/  IMAD.MOV.U32 R184, RZ, RZ, 0x181f ;  /* 0x0000181fffb87424 */ /* 0x000fe200078e00ff */
[----:B------:R-:W-:Y:S02]  /*10dc0*/  MOV R3, 0x10de0 ;  /* 0x00010de000037802 */ /* 0x000fe40000000f00 */
[----:B--2345:R-:W-:Y:S05]  /*10dd0*/  CALL.REL.NOINC `($__internal_71_$__cuda_sm70_shflsync_idx_p) ;  /* 0x000029f000007944 */ /* 0x03cfea0003c00000 */
[----:B------:R-:W-:Y:S01]  /*10de0*/  MOV R8, R183 ;  /* 0x000000b700087202 */ /* 0x000fe20000000f00 */
[----:B------:R-:W-:Y:S05]  /*10df0*/  BRA `(.L_x_4305) ;  /* 0xffff1be000007947 */ /* 0x000fea000383ffff */
.L_x_4205:
[----:B------:R-:W-:Y:S01]  /*10e00*/  IMAD.MOV.U32 R183, RZ, RZ, R12 ;  /* 0x000000ffffb77224 */ /* 0x000fe200078e000c */
[----:B------:R-:W-:Y:S01]  /*10e10*/  MOV R2, 0x2 ;  /* 0x0000000200027802 */ /* 0x000fe20000000f00 */
[----:B------:R-:W-:Y:S01]  /*10e20*/  IMAD.MOV.U32 R184, RZ, RZ, 0x181f ;  /* 0x0000181fffb87424 */ /* 0x000fe200078e00ff */
[----:B------:R-:W-:Y:S02]  /*10e30*/  MOV R3, 0x10e50 ;  /* 0x00010e5000037802 */ /* 0x000fe40000000f00 */
[----:B-12345:R-:W-:Y:S05]  /*10e40*/  CALL.REL.NOINC `($__internal_71_$__cuda_sm70_shflsync_idx_p) ;  /* 0x0000298000007944 */ /* 0x03efea0003c00000 */
[----:B------:R-:W-:Y:S01]  /*10e50*/  MOV R0, R183 ;  /* 0x000000b700007202 */ /* 0x000fe20000000f00 */
[----:B------:R-:W-:Y:S05]  /*10e60*/  BRA `(.L_x_4306) ;  /* 0xffff1b9000007947 */ /* 0x000fea000383ffff */
.L_x_4208:
[----:B------:R-:W-:Y:S01]  /*10e70*/  IMAD.MOV.U32 R183, RZ, RZ, R9 ;  /* 0x000000ffffb77224 */ /* 0x000fe200078e0009 */
[----:B-1----:R-:W-:Y:S01]  /*10e80*/  MOV R2, 0x3 ;  /* 0x0000000300027802 */ /* 0x002fe20000000f00 */
[----:B------:R-:W-:Y:S01]  /*10e90*/  IMAD.MOV.U32 R184, RZ, RZ, 0x181f ;  /* 0x0000181fffb87424 */ /* 0x000fe200078e00ff */
[----:B------:R-:W-:-:S02]  /*10ea0*/  MOV R3, 0x10ec0 ;  /* 0x00010ec000037802 */ /* 0x000fc40000000f00 */
[----:B--2345:R-:W-:Y:S05]  /*10eb0*/  CALL.REL.NOINC `($__internal_71_$__cuda_sm70_shflsync_idx_p) ;  /* 0x0000291000007944 */ /* 0x03cfea0003c00000 */
        /* <DEDUP_REMOVED lines=8> */
.L_x_4211:
[----:B------:R-:W-:Y:S01]  /*10f40*/  IMAD.MOV.U32 R183, RZ, RZ, R5 ;  /* 0x000000ffffb77224 */ /* 0x000fe200078e0005 */
[----:B------:R-:W-:Y:S01]  /*10f50*/  MOV R2, RZ ;  /* 0x000000ff00027202 */ /* 0x000fe20000000f00 */
[----:B------:R-:W-:Y:S01]  /*10f60*/  IMAD.MOV.U32 R184, RZ, RZ, 0x181f ;  /* 0x0000181fffb87424 */ /* 0x000fe200078e00ff */
[----:B------:R-:W-:Y:S02]  /*10f70*/  MOV R3, 0x10f90 ;  /* 0x00010f9000037802 */ /* 0x000fe40000000f00 */
[----:B------:R-:W-:Y:S05]  /*10f80*/  CALL.REL.NOINC `($__internal_71_$__cuda_sm70_shflsync_idx_p) ;  /* 0x0000284000007944 */ /* 0x000fea0003c00000 */
[----:B------:R-:W-:Y:S01]  /*10f90*/  MOV R4, R183 ;  /* 0x000000b700047202 */ /* 0x000fe20000000f00 */
[----:B------:R-:W-:Y:S05]  /*10fa0*/  BRA `(.L_x_4308) ;  /* 0xffff316000007947 */ /* 0x000fea000383ffff */
.L_x_4212:
[----:B------:R-:W-:Y:S01]  /*10fb0*/  IMAD.MOV.U32 R183, RZ, RZ, R12 ;  /* 0x000000ffffb77224 */ /* 0x000fe200078e000c */
[----:B------:R-:W-:Y:S01]  /*10fc0*/  MOV R2, RZ ;  /* 0x000000ff00027202 */ /* 0x000fe20000000f00 */
[----:B------:R-:W-:Y:S01]  /*10fd0*/  IMAD.MOV.U32 R184, RZ, RZ, 0x181f ;  /* 0x0000181fffb87424 */ /* 0x000fe200078e00ff */
[----:B------:R-:W-:Y:S02]  /*10fe0*/  MOV R3, 0x11000 ;  /* 0x0001100000037802 */ /* 0x000fe40000000f00 */
[----:B-12---:R-:W-:Y:S05]  /*10ff0*/  CALL.REL.NOINC `($__internal_71_$__cuda_sm70_shflsync_idx_p) ;  /* 0x000027d000007944 */ /* 0x006fea0003c00000 */
        /* <DEDUP_REMOVED lines=22> */
[----:B-1----:R-:W-:Y:S05]  /*11160*/  CALL.REL.NOINC `($__internal_71_$__cuda_sm70_shflsync_idx_p) ;  /* 0x0000266000007944 */ /* 0x002fea0003c00000 */
        /* <DEDUP_REMOVED lines=8> */
.L_x_4213:
[----:B------:R-:W-:Y:S01]  /*111f0*/  IMAD.MOV.U32 R183, RZ, RZ, R4 ;  /* 0x000000ffffb77224 */ /* 0x000fe200078e0004 */
[----:B------:R-:W-:Y:S01]  /*11200*/  MOV R2, RZ ;  /* 0x000000ff00027202 */ /* 0x000fe20000000f00 */
[----:B------:R-:W-:Y:S01]  /*11210*/  IMAD.MOV.U32 R184, RZ, RZ, 0x1c1f ;  /* 0x00001c1fffb87424 */ /* 0x000fe200078e00ff */
[----:B------:R-:W-:Y:S02]  /*11220*/  MOV R3, 0x11240 ;  /* 0x0001124000037802 */ /* 0x000fe40000000f00 */
[----:B------:R-:W-:Y:S05]  /*11230*/  CALL.REL.NOINC `($__internal_71_$__cuda_sm70_shflsync_idx_p) ;  /* 0x0000259000007944 */ /* 0x000fea0003c00000 */
[----:B------:R-:W-:Y:S01]  /*11240*/  MOV R0, R183 ;  /* 0x000000b700007202 */ /* 0x000fe20000000f00 */
[----:B------:R-:W-:Y:S05]  /*11250*/  BRA `(.L_x_4310) ;  /* 0xffff322000007947 */ /* 0x000fea000383ffff */
.L_x_4214:
[----:B------:R-:W-:Y:S01]  /*11260*/  IMAD.MOV.U32 R183, RZ, RZ, R4 ;  /* 0x000000ffffb77224 */ /* 0x000fe200078e0004 */
[----:B------:R-:W-:Y:S01]  /*11270*/  MOV R2, 0x1 ;  /* 0x0000000100027802 */ /* 0x000fe20000000f00 */
[----:B------:R-:W-:Y:S01]  /*11280*/  IMAD.MOV.U32 R184, RZ, RZ, 0x1c1f ;  /* 0x00001c1fffb87424 */ /* 0x000fe200078e00ff */
[----:B------:R-:W-:Y:S02]  /*11290*/  MOV R3, 0x112b0 ;  /* 0x000112b000037802 */ /* 0x000fe40000000f00 */
[----:B-1----:R-:W-:Y:S05]  /*112a0*/  CALL.REL.NOINC `($__internal_71_$__cuda_sm70_shflsync_idx_p) ;  /* 0x0000252000007944 */ /* 0x002fea0003c00000 */
[----:B------:R-:W-:Y:S01]  /*112b0*/  IMAD.IADD R0, R5, 0x1, R183 ;  /* 0x0000000105007824 */ /* 0x000fe200078e02b7 */
[----:B------:R-:W-:Y:S02]  /*112c0*/  FMNMX.FTZ R129, R9, R10, !PT ;  /* 0x0000000a09817209 */ /* 0x000fe40007810000 */
[----:B------:R-:W-:-:S02]  /*112d0*/  MOV R2, 0x116f0 ;  /* 0x000116f000027802 */ /* 0x000fc40000000f00 */
        /* <DEDUP_REMOVED lines=10> */
[----:B------:R-:W-:Y:S02]  /*11380*/  FSEL R11, R39, -INF , P2 ;  /* 0xff800000270b7808 */ /* 0x000fe40001000000 */
[----:B------:R-:W-:-:S02]  /*11390*/  FMNMX.FTZ R129, R14, R129, !PT ;  /* 0x000000810e817209 */ /* 0x000fc40007810000 */
[----:B------:R-:W-:Y:S02]  /*113a0*/  ISETP.GT.AND P2, PT, R0, 0x10, PT ;  /* 0x000000100000780c */ /* 0x000fe40003f44270 */
[----:B------:R-:W-:Y:S02]  /*113b0*/  FMNMX.FTZ R4, R8, R3, !PT ;  /* 0x0000000308047209 */ /* 0x000fe40007810000 */
[----:B------:R-:W-:Y:S02]  /*113c0*/  FMNMX.FTZ R129, R20, R129, !PT ;  /* 0x0000008114817209 */ /* 0x000fe40007810000 */
[----:B------:R-:W-:Y:S02]  /*113d0*/  ISETP.GT.AND P0, PT, R0, 0x11, PT ;  /* 0x000000110000780c */ /* 0x000fe40003f04270 */
[----:B------:R-:W-:Y:S02]  /*113e0*/  FSEL R15, R34, -INF , P2 ;  /* 0xff800000220f7808 */ /* 0x000fe40001000000 */
[----:B------:R-:W-:-:S02]  /*113f0*/  FMNMX.FTZ R4, R11, R4, !PT ;  /* 0x000000040b047209 */ /* 0x000fc40007810000 */
[----:B------:R-:W-:Y:S02]  /*11400*/  FMNMX.FTZ R129, R21, R129, !PT ;  /* 0x0000008115817209 */ /* 0x000fe40007810000 */
[----:B------:R-:W-:Y:S02]  /*11410*/  FSEL R22, R35, -INF , P0 ;  /* 0xff80000023167808 */ /* 0x000fe40000000000 */
[C---:B------:R-:W-:Y:S02]  /*11420*/  ISETP.GT.AND P2, PT, R0.reuse, 0x18, PT ;  /* 0x000000180000780c */ /* 0x040fe40003f44270 */
[----:B------:R-:W-:Y:S02]  /*11430*/  FMNMX.FTZ R4, R15, R4, !PT ;  /* 0x000000040f047209 */ /* 0x000fe40007810000 */
[----:B------:R-:W-:Y:S02]  /*11440*/  FMNMX.FTZ R129, R23, R129, !PT ;  /* 0x0000008117817209 */ /* 0x000fe40007810000 */
[----:B------:R-:W-:-:S02]  /*11450*/  ISETP.GT.AND P0, PT, R0, 0x19, PT ;  /* 0x000000190000780c */ /* 0x000fc40003f04270 */
[----:B------:R-:W-:Y:S02]  /*11460*/  FSEL R53, R54, -INF , P2 ;  /* 0xff80000036357808 */ /* 0x000fe40001000000 */
[----:B------:R-:W-:Y:S02]  /*11470*/  FMNMX.FTZ R4, R22, R4, !PT ;  /* 0x0000000416047209 */ /* 0x000fe40007810000 */
[----:B------:R-:W-:Y:S02]  /*11480*/  FMNMX.FTZ R129, R24, R129, !PT ;  /* 0x0000008118817209 */ /* 0x000fe40007810000 */
[----:B------:R-:W-:Y:S02]  /*11490*/  FSEL R52, R55, -INF , P0 ;  /* 0xff80000037347808 */ /* 0x000fe40000000000 */
[----:B------:R-:W-:Y:S02]  /*114a0*/  ISETP.GT.AND P2, PT, R0, 0x20, PT ;  /* 0x000000200000780c */ /* 0x000fe40003f44270 */
[----:B------:R-:W-:-:S02]  /*114b0*/  FMNMX.FTZ R4, R53, R4, !PT ;  /* 0x0000000435047209 */ /* 0x000fc40007810000 */
[----:B------:R-:W-:Y:S02]  /*114c0*/  FMNMX.FTZ R129, R75, R129, !PT ;  /* 0x000000814b817209 */ /* 0x000fe40007810000 */
[----:B------:R-:W-:Y:S02]  /*114d0*/  ISETP.GT.AND P0, PT, R0, 0x21, PT ;  /* 0x000000210000780c */ /* 0x000fe40003f04270 */
[----:B------:R-:W-:Y:S02]  /*114e0*/  FSEL R70, R30, -INF , P2 ;  /* 0xff8000001e467808 */ /* 0x000fe40001000000 */
[----:B------:R-:W-:Y:S02]  /*114f0*/  FMNMX.FTZ R4, R52, R4, !PT ;  /* 0x0000000434047209 */ /* 0x000fe40007810000 */
[----:B------:R-:W-:Y:S02]  /*11500*/  FMNMX.FTZ R129, R74, R129, !PT ;  /* 0x000000814a817209 */ /* 0x000fe40007810000 */
[----:B------:R-:W-:-:S02]  /*11510*/  FSEL R68, R31, -INF , P0 ;  /* 0xff8000001f447808 */ /* 0x000fc40000000000 */
        /* <DEDUP_REMOVED lines=26> */
[----:B------:R-:W-:-:S03]  /*116c0*/  IMAD.MOV.U32 R128, RZ, RZ, R129 ;  /* 0x000000ffff807224 */ /* 0x000fc600078e0081 */
[----:B------:R-:W-:Y:S02]  /*116d0*/  FMNMX.FTZ R4, R130, R4, !PT ;  /* 0x0000000482047209 */ /* 0x000fe40007810000 */
[----:B------:R-:W-:Y:S05]  /*116e0*/  CALL.REL.NOINC `($__internal_70_$__cuda_sm70_shflsync_bfly_p) ;  /* 0x0000208000007944 */ /* 0x000fea0003c00000 */
[----:B------:R-:W-:Y:S01]  /*116f0*/  FMNMX.FTZ R129, R129, R0, !PT ;  /* 0x0000000081817209 */ /* 0x000fe20007810000 */
[----:B------:R-:W-:Y:S01]  /*11700*/  IMAD.MOV.U32 R0, RZ, RZ, 0x1 ;  /* 0x00000001ff007424 */ /* 0x000fe200078e00ff */
[----:B------:R-:W-:-:S03]  /*11710*/  MOV R2, 0x11740 ;  /* 0x0001174000027802 */ /* 0x000fc60000000f00 */
[----:B------:R-:W-:Y:S02]  /*11720*/  IMAD.MOV.U32 R128, RZ, RZ, R129 ;  /* 0x000000ffff807224 */ /* 0x000fe400078e0081 */
[----:B------:R-:W-:Y:S05]  /*11730*/  CALL.REL.NOINC `($__internal_70_$__cuda_sm70_shflsync_bfly_p) ;  /* 0x0000203000007944 */ /* 0x000fea0003c00000 */
[----:B------:R-:W-:Y:S01]  /*11740*/  FMNMX.FTZ R129, R129, R0, !PT ;  /* 0x0000000081817209 */ /* 0x000fe20007810000 */
[----:B------:R-:W-:Y:S01]  /*11750*/  IMAD.MOV.U32 R128, RZ, RZ, R4 ;  /* 0x000000ffff807224 */ /* 0x000fe200078e0004 */
[----:B------:R-:W-:Y:S01]  /*11760*/  MOV R2, 0x11790 ;  /* 0x0001179000027802 */ /* 0x000fe20000000f00 */
[----:B------:R-:W-:Y:S02]  /*11770*/  IMAD.MOV.U32 R0, RZ, RZ, 0x2 ;  /* 0x00000002ff007424 */ /* 0x000fe400078e00ff */
[----:B------:R-:W-:Y:S05]  /*11780*/  CALL.REL.NOINC `($__internal_70_$__cuda_sm70_shflsync_bfly_p) ;  /* 0x00001fe000007944 */ /* 0x000fea0003c00000 */
[----:B------:R-:W-:Y:S01]  /*11790*/  FMNMX.FTZ R4, R4, R0, !PT ;  /* 0x0000000004047209 */ /* 0x000fe20007810000 */
[----:B------:R-:W-:Y:S01]  /*117a0*/  IMAD.MOV.U32 R0, RZ, RZ, 0x1 ;  /* 0x00000001ff007424 */ /* 0x000fe200078e00ff */
[----:B------:R-:W-:-:S03]  /*117b0*/  MOV R2, 0x117e0 ;  /* 0x000117e000027802 */ /* 0x000fc60000000f00 */
[----:B------:R-:W-:Y:S02]  /*117c0*/  IMAD.MOV.U32 R128, RZ, RZ, R4 ;  /* 0x000000ffff807224 */ /* 0x000fe400078e0004 */
[----:B------:R-:W-:Y:S05]  /*117d0*/  CALL.REL.NOINC `($__internal_70_$__cuda_sm70_shflsync_bfly_p) ;  /* 0x00001f9000007944 */ /* 0x000fea0003c00000 */
[----:B------:R-:W-:Y:S01]  /*117e0*/  MOV R5, R0 ;  /* 0x0000000000057202 */ /* 0x000fe20000000f00 */
[----:B------:R-:W-:Y:S05]  /*117f0*/  BRA `(.L_x_4311) ;  /* 0xffff333000007947 */ /* 0x000fea000383ffff */
.L_x_4218:
[----:B------:R-:W-:Y:S01]  /*11800*/  MOV R2, RZ ;  /* 0x000000ff00027202 */ /* 0x000fe20000000f00 */
[----:B------:R-:W-:Y:S01]  /*11810*/  IMAD.MOV.U32 R183, RZ, RZ, R5 ;  /* 0x000000ffffb77224 */ /* 0x000fe200078e0005 */
[----:B------:R-:W-:Y:S01]  /*11820*/  MOV R3, 0x11850 ;  /* 0x0001185000037802 */ /* 0x000fe20000000f00 */
[----:B------:R-:W-:Y:S02]  /*11830*/  IMAD.MOV.U32 R184, RZ, RZ, 0x181f ;  /* 0x0000181fffb87424 */ /* 0x000fe400078e00ff */
[----:B-1234-:R-:W-:Y:S05]  /*11840*/  CALL.REL.NOINC `($__internal_71_$__cuda_sm70_shflsync_idx_p) ;  /* 0x00001f8000007944 */ /* 0x01efea0003c00000 */
[----:B------:R-:W-:Y:S01]  /*11850*/  MOV R4, R183 ;  /* 0x000000b700047202 */ /* 0x000fe20000000f00 */
[----:B------:R-:W-:-:S05]  /*11860*/  BRA `(.L_x_4312) ;  /* 0xffff46c000007947 */ /* 0x000fca000383ffff */
.L_x_4219:
[----:B------:R-:W-:Y:S01]  /*11870*/  MOV R2, RZ ;  /* 0x000000ff00027202 */ /* 0x000fe20000000f00 */
[----:B------:R-:W-:Y:S01]  /*11880*/  IMAD.MOV.U32 R183, RZ, RZ, R12 ;  /* 0x000000ffffb77224 */ /* 0x000fe200078e000c */
[----:B------:R-:W-:Y:S01]  /*11890*/  MOV R3, 0x118c0 ;  /* 0x000118c000037802 */ /* 0x000fe20000000f00 */
[----:B------:R-:W-:Y:S02]  /*118a0*/  IMAD.MOV.U32 R184, RZ, RZ, 0x181f ;  /* 0x0000181fffb87424 */ /* 0x000fe400078e00ff */
[----:B-1234-:R-:W-:Y:S05]  /*118b0*/  CALL.REL.NOINC `($__internal_71_$__cuda_sm70_shflsync_idx_p) ;  /* 0x00001f1000007944 */ /* 0x01efea0003c00000 */
        /* <DEDUP_REMOVED lines=22> */
[----:B------:R-:W-:Y:S05]  /*11a20*/  CALL.REL.NOINC `($__internal_71_$__cuda_sm70_shflsync_idx_p) ;  /* 0x00001da000007944 */ /* 0x000fea0003c00000 */
[----:B------:R-:W-:Y:S01]  /*11a30*/  MOV R2, 0x1 ;  /* 0x0000000100027802 */ /* 0x000fe20000000f00 */
[----:B------:R-:W-:Y:S01]  /*11a40*/  IMAD.MOV.U32 R4, RZ, RZ, R183 ;  /* 0x000000ffff047224 */ /* 0x000fe200078e00b7 */
[----:B------:R-:W-:Y:S01]  /*11a50*/  MOV R184, 0x181f ;  /* 0x0000181f00b87802 */ /* 0x000fe20000000f00 */
[----:B------:R-:W-:Y:S01]  /*11a60*/  IMAD.MOV.U32 R183, RZ, RZ, R12 ;  /* 0x000000ffffb77224 */ /* 0x000fe200078e000c */
[----:B------:R-:W-:Y:S02]  /*11a70*/  MOV R3, 0x11a90 ;  /* 0x00011a9000037802 */ /* 0x000fe40000000f00 */
[----:B------:R-:W-:Y:S05]  /*11a80*/  CALL.REL.NOINC `($__internal_71_$__cuda_sm70_shflsync_idx_p) ;  /* 0x00001d4000007944 */ /* 0x000fea0003c00000 */
[----:B------:R-:W-:Y:S01]  /*11a90*/  MOV R0, R183 ;  /* 0x000000b700007202 */ /* 0x000fe20000000f00 */
[----:B------:R-:W-:-:S05]  /*11aa0*/  BRA `(.L_x_4313) ;  /* 0xffff45d000007947 */ /* 0x000fca000383ffff */
.L_x_4222:
[----:B------:R-:W-:Y:S01]  /*11ab0*/  MOV R2, RZ ;  /* 0x000000ff00027202 */ /* 0x000fe20000000f00 */
[----:B------:R-:W-:Y:S01]  /*11ac0*/  IMAD.MOV.U32 R183, RZ, RZ, R129 ;  /* 0x000000ffffb77224 */ /* 0x000fe200078e0081 */
[----:B------:R-:W-:Y:S01]  /*11ad0*/  MOV R3, 0x11b00 ;  /* 0x00011b0000037802 */ /* 0x000fe20000000f00 */
[----:B------:R-:W-:Y:S02]  /*11ae0*/  IMAD.MOV.U32 R184, RZ, RZ, 0x181f ;  /* 0x0000181fffb87424 */ /* 0x000fe400078e00ff */
[----:B------:R-:W-:Y:S05]  /*11af0*/  CALL.REL.NOINC `($__internal_71_$__cuda_sm70_shflsync_idx_p) ;  /* 0x00001cd000007944 */ /* 0x000fea0003c00000 */
[----:B------:R-:W-:Y:S01]  /*11b00*/  MOV R128, R183 ;  /* 0x000000b700807202 */ /* 0x000fe20000000f00 */
[----:B------:R-:W-:-:S05]  /*11b10*/  BRA `(.L_x_4314) ;  /* 0xffff52b000007947 */ /* 0x000fca000383ffff */
.L_x_4223:
[----:B------:R-:W-:Y:S01]  /*11b20*/  MOV R2, RZ ;  /* 0x000000ff00027202 */ /* 0x000fe20000000f00 */
[----:B------:R-:W-:Y:S01]  /*11b30*/  IMAD.MOV.U32 R183, RZ, RZ, R138 ;  /* 0x000000ffffb77224 */ /* 0x000fe200078e008a */
[----:B------:R-:W-:Y:S01]  /*11b40*/  MOV R3, 0x11b70 ;  /* 0x00011b7000037802 */ /* 0x000fe20000000f00 */
[----:B------:R-:W-:Y:S02]  /*11b50*/  IMAD.MOV.U32 R184, RZ, RZ, 0x181f ;  /* 0x0000181fffb87424 */ /* 0x000fe400078e00ff */
[----:B-12---:R-:W-:Y:S05]  /*11b60*/  CALL.REL.NOINC `($__internal_71_$__cuda_sm70_shflsync_idx_p) ;  /* 0x00001c6000007944 */ /* 0x006fea0003c00000 */
        /* <DEDUP_REMOVED lines=31> */
.L_x_4224:
[----:B-1----:R-:W-:Y:S01]  /*11d60*/  MOV R2, RZ ;  /* 0x000000ff00027202 */ /* 0x002fe20000000f00 */
[----:B------:R-:W-:Y:S01]  /*11d70*/  IMAD.MOV.U32 R183, RZ, RZ, R128 ;  /* 0x000000ffffb77224 */ /* 0x000fe200078e0080 */
[----:B------:R-:W-:Y:S01]  /*11d80*/  MOV R3, 0x11db0 ;  /* 0x00011db000037802 */ /* 0x000fe20000000f00 */
[----:B------:R-:W-:Y:S02]  /*11d90*/  IMAD.MOV.U32 R184, RZ, RZ, 0x1c1f ;  /* 0x00001c1fffb87424 */ /* 0x000fe400078e00ff */
[----:B------:R-:W-:Y:S05]  /*11da0*/  CALL.REL.NOINC `($__internal_71_$__cuda_sm70_shflsync_idx_p) ;  /* 0x00001a2000007944 */ /* 0x000fea0003c00000 */
[----:B------:R-:W-:Y:S01]  /*11db0*/  MOV R0, R183 ;  /* 0x000000b700007202 */ /* 0x000fe20000000f00 */
[----:B------:R-:W-:-:S05]  /*11dc0*/  BRA `(.L_x_4316) ;  /* 0xffff535000007947 */ /* 0x000fca000383ffff */
.L_x_4225:
[----:B------:R-:W-:Y:S01]  /*11dd0*/  MOV R2, 0x1 ;  /* 0x0000000100027802 */ /* 0x000fe20000000f00 */
[----:B------:R-:W-:Y:S01]  /*11de0*/  IMAD.MOV.U32 R183, RZ, RZ, R128 ;  /* 0x000000ffffb77224 */ /* 0x000fe200078e0080 */
[----:B------:R-:W-:Y:S01]  /*11df0*/  MOV R3, 0x11e20 ;  /* 0x00011e2000037802 */ /* 0x000fe20000000f00 */
[----:B------:R-:W-:Y:S02]  /*11e00*/  IMAD.MOV.U32 R184, RZ, RZ, 0x1c1f ;  /* 0x00001c1fffb87424 */ /* 0x000fe400078e00ff */
[----:B--2---:R-:W-:Y:S05]  /*11e10*/  CALL.REL.NOINC `($__internal_71_$__cuda_sm70_shflsync_idx_p) ;  /* 0x000019b000007944 */ /* 0x004fea0003c00000 */
[----:B------:R-:W-:Y:S01]  /*11e20*/  FMNMX.FTZ R0, R141, R130, !PT ;  /* 0x000000828d007209 */ /* 0x000fe20007810000 */
[----:B------:R-:W-:Y:S03]  /*11e30*/  IMAD.IADD R129, R129, 0x1, R183 ;  /* 0x0000000181817824 */ /* 0x000fe600078e02b7 */
        /* <DEDUP_REMOVED lines=10> */
[----:B------:R-:W-:Y:S02]  /*11ee0*/  FSEL R20, R11, -INF , P0 ;  /* 0xff8000000b147808 */ /* 0x000fe40000000000 */
[----:B------:R-:W-:Y:S02]  /*11ef0*/  ISETP.GT.AND P6, PT, R129, 0x10, PT ;  /* 0x000000108100780c */ /* 0x000fe40003fc4270 */
        /* <DEDUP_REMOVED lines=35> */
[----:B------:R-:W-:Y:S02]  /*12130*/  FMNMX.FTZ R0, R137, R0, !PT ;  /* 0x0000000089007209 */ /* 0x000fe40007810000 */
[----:B------:R-:W-:Y:S02]  /*12140*/  FSEL R8, R30, -INF , P6 ;  /* 0xff8000001e087808 */ /* 0x000fe40003000000 */
[----:B------:R-:W-:Y:S02]  /*12150*/  FMNMX.FTZ R4, R9, R2, !PT ;  /* 0x0000000209047209 */ /* 0x000fe40007810000 */
[----:B------:R-:W-:Y:S02]  /*12160*/  ISETP.GT.AND P2, PT, R129, 0x38, PT ;  /* 0x000000388100780c */ /* 0x000fe40003f44270 */
[----:B------:R-:W-:Y:S01]  /*12170*/  FMNMX.FTZ R128, R136, R0, !PT ;  /* 0x0000000088807209 */ /* 0x000fe20007810000 */
[----:B------:R-:W-:Y:S01]  /*12180*/  IMAD.MOV.U32 R0, RZ, RZ, 0x2 ;  /* 0x00000002ff007424 */ /* 0x000fe200078e00ff */
        /* <DEDUP_REMOVED lines=12> */
[----:B------:R-:W-:Y:S05]  /*12250*/  CALL.REL.NOINC `($__internal_70_$__cuda_sm70_shflsync_bfly_p) ;  /* 0x0000151000007944 */ /* 0x000fea0003c00000 */
[----:B------:R-:W-:Y:S01]  /*12260*/  FMNMX.FTZ R128, R128, R0, !PT ;  /* 0x0000000080807209 */ /* 0x000fe20007810000 */
[----:B------:R-:W-:Y:S01]  /*12270*/  IMAD.MOV.U32 R0, RZ, RZ, 0x1 ;  /* 0x00000001ff007424 */ /* 0x000fe200078e00ff */
[----:B------:R-:W-:Y:S02]  /*12280*/  MOV R2, 0x122a0 ;  /* 0x000122a000027802 */ /* 0x000fe40000000f00 */
        /* <DEDUP_REMOVED lines=8> */
[----:B------:R-:W-:Y:S03]  /*12310*/  MOV R2, 0x12340 ;  /* 0x0001234000027802 */ /* 0x000fe60000000f00 */
[----:B------:R-:W-:Y:S02]  /*12320*/  IMAD.MOV.U32 R128, RZ, RZ, R4 ;  /* 0x000000ffff807224 */ /* 0x000fe400078e0004 */
[----:B------:R-:W-:Y:S05]  /*12330*/  CALL.REL.NOINC `($__internal_70_$__cuda_sm70_shflsync_bfly_p) ;  /* 0x0000143000007944 */ /* 0x000fea0003c00000 */
[----:B------:R-:W-:-:S05]  /*12340*/  BRA `(.L_x_4317) ;  /* 0xffff548000007947 */ /* 0x000fca000383ffff */
.L_x_4228:
[----:B------:R-:W-:Y:S01]  /*12350*/  MOV R2, RZ ;  /* 0x000000ff00027202 */ /* 0x000fe20000000f00 */
[----:B------:R-:W-:Y:S01]  /*12360*/  IMAD.MOV.U32 R183, RZ, RZ, R7 ;  /* 0x000000ffffb77224 */ /* 0x000fe200078e0007 */
[----:B------:R-:W-:Y:S01]  /*12370*/  MOV R3, 0x123a0 ;  /* 0x000123a000037802 */ /* 0x000fe20000000f00 */
[----:B------:R-:W-:Y:S02]  /*12380*/  IMAD.MOV.U32 R184, RZ, RZ, 0x181f ;  /* 0x0000181fffb87424 */ /* 0x000fe400078e00ff */
[----:B-1234-:R-:W-:Y:S05]  /*12390*/  CALL.REL.NOINC `($__internal_71_$__cuda_sm70_shflsync_idx_p) ;  /* 0x0000143000007944 */ /* 0x01efea0003c00000 */
[----:B------:R-:W-:Y:S01]  /*123a0*/  MOV R2, R183 ;  /* 0x000000b700027202 */ /* 0x000fe20000000f00 */
[----:B------:R-:W-:-:S05]  /*123b0*/  BRA `(.L_x_4318) ;  /* 0xffff6e8000007947 */ /* 0x000fca000383ffff */
.L_x_4231:
[----:B------:R-:W-:Y:S01]  /*123c0*/  MOV R2, RZ ;  /* 0x000000ff00027202 */ /* 0x000fe20000000f00 */
[----:B------:R-:W-:Y:S01]  /*123d0*/  IMAD.MOV.U32 R183, RZ, RZ, R129 ;  /* 0x000000ffffb77224 */ /* 0x000fe200078e0081 */
[----:B------:R-:W-:Y:S01]  /*123e0*/  MOV R3, 0x12410 ;  /* 0x0001241000037802 */ /* 0x000fe20000000f00 */
[----:B------:R-:W-:Y:S02]  /*123f0*/  IMAD.MOV.U32 R184, RZ, RZ, 0x181f ;  /* 0x0000181fffb87424 */ /* 0x000fe400078e00ff */
[----:B------:R-:W-:Y:S05]  /*12400*/  CALL.REL.NOINC `($__internal_71_$__cuda_sm70_shflsync_idx_p) ;  /* 0x000013c000007944 */ /* 0x000fea0003c00000 */
[----:B------:R-:W-:Y:S01]  /*12410*/  MOV R128, R183 ;  /* 0x000000b700807202 */ /* 0x000fe20000000f00 */
[----:B------:R-:W-:-:S05]  /*12420*/  BRA `(.L_x_4319) ;  /* 0xffff7c3000007947 */ /* 0x000fca000383ffff */
.L_x_4232:
[----:B------:R-:W-:Y:S01]  /*12430*/  MOV R2, RZ ;  /* 0x000000ff00027202 */ /* 0x000fe20000000f00 */
[----:B------:R-:W-:Y:S01]  /*12440*/  IMAD.MOV.U32 R183, RZ, RZ, R138 ;  /* 0x000000ffffb77224 */ /* 0x000fe200078e008a */
[----:B------:R-:W-:Y:S01]  /*12450*/  MOV R3, 0x12480 ;  /* 0x0001248000037802 */ /* 0x000fe20000000f00 */
[----:B------:R-:W-:Y:S02]  /*12460*/  IMAD.MOV.U32 R184, RZ, RZ, 0x181f ;  /* 0x0000181fffb87424 */ /* 0x000fe400078e00ff */
[----:B-12---:R-:W-:Y:S05]  /*12470*/  CALL.REL.NOINC `($__internal_71_$__cuda_sm70_shflsync_idx_p) ;  /* 0x0000135000007944 */ /* 0x006fea0003c00000 */
        /* <DEDUP_REMOVED lines=19> */
[----:B--2---:R-:W-:Y:S05]  /*125b0*/  CALL.REL.NOINC `($__internal_71_$__cuda_sm70_shflsync_idx_p) ;  /* 0x0000121000007944 */ /* 0x004fea0003c00000 */
        /* <DEDUP_REMOVED lines=8> */
.L_x_4233:
[----:B------:R-:W-:Y:S02]  /*12640*/  MOV R0, 0x2 ;  /* 0x0000000200007802 */ /* 0x000fe40000000f00 */
[----:B------:R-:W-:Y:S02]  /*12650*/  MOV R2, 0x12670 ;  /* 0x0001267000027802 */ /* 0x000fe40000000f00 */
[----:B-1----:R-:W-:Y:S05]  /*12660*/  CALL.REL.NOINC `($__internal_70_$__cuda_sm70_shflsync_bfly_p) ;  /* 0x0000110000007944 */ /* 0x002fea0003c00000 */
        /* <DEDUP_REMOVED lines=11> */
[----:B------:R-:W-:Y:S02]  /*12720*/  MOV R2, 0x12740 ;  /* 0x0001274000027802 */ /* 0x000fe40000000f00 */
[----:B------:R-:W-:Y:S05]  /*12730*/  CALL.REL.NOINC `($__internal_70_$__cuda_sm70_shflsync_bfly_p) ;  /* 0x0000103000007944 */ /* 0x000fea0003c00000 */
[----:B------:R-:W-:-:S05]  /*12740*/  BRA `(.L_x_4321) ;  /* 0xffff7dc000007947 */ /* 0x000fca000383ffff */
.L_x_4235:
[----:B------:R-:W-:Y:S01]  /*12750*/  IMAD.MOV.U32 R128, RZ, RZ, R185 ;  /* 0x000000ffff807224 */ /* 0x000fe200078e00b9 */
[----:B------:R-:W-:-:S02]  /*12760*/  MOV R0, 0x2 ;  /* 0x0000000200007802 */ /* 0x000fc40000000f00 */
[----:B------:R-:W-:Y:S02]  /*12770*/  MOV R2, 0x12790 ;  /* 0x0001279000027802 */ /* 0x000fe40000000f00 */
[----:B------:R-:W-:Y:S05]  /*12780*/  CALL.REL.NOINC `($__internal_70_$__cuda_sm70_shflsync_bfly_p) ;  /* 0x00000fe000007944 */ /* 0x000fea0003c00000 */
[----:B------:R-:W-:Y:S05]  /*12790*/  BRA `(.L_x_4322) ;  /* 0xffff94b000007947 */ /* 0x000fea000383ffff */
.L_x_4236:
[----:B------:R-:W-:Y:S01]  /*127a0*/  IMAD.MOV.U32 R128, RZ, RZ, R4 ;  /* 0x000000ffff807224 */ /* 0x000fe200078e0004 */
[----:B------:R-:W-:Y:S02]  /*127b0*/  MOV R0, 0x1 ;  /* 0x0000000100007802 */ /* 0x000fe40000000f00 */
[----:B------:R-:W-:Y:S02]  /*127c0*/  MOV R2, 0x127e0 ;  /* 0x000127e000027802 */ /* 0x000fe40000000f00 */
[----:B-1----:R-:W-:Y:S05]  /*127d0*/  CALL.REL.NOINC `($__internal_70_$__cuda_sm70_shflsync_bfly_p) ;  /* 0x00000f9000007944 */ /* 0x002fea0003c00000 */
[----:B------:R-:W-:Y:S01]  /*127e0*/  FADD.FTZ R4, R4, R0 ;  /* 0x0000000004047221 */ /* 0x000fe20000010000 */
[----:B------:R-:W-:Y:S02]  /*127f0*/  MOV R128, R186 ;  /* 0x000000ba00807202 */ /* 0x000fe40000000f00 */
[----:B------:R-:W-:Y:S02]  /*12800*/  MOV R0, 0x2 ;  /* 0x0000000200007802 */ /* 0x000fe40000000f00 */
[----:B------:R-:W-:Y:S02]  /*12810*/  MOV R2, 0x12830 ;  /* 0x0001283000027802 */ /* 0x000fe40000000f00 */
[----:B------:R-:W-:Y:S05]  /*12820*/  CALL.REL.NOINC `($__internal_70_$__cuda_sm70_shflsync_bfly_p) ;  /* 0x00000f4000007944 */ /* 0x000fea0003c00000 */
[----:B------:R-:W-:Y:S01]  /*12830*/  FADD.FTZ R5, R186, R0 ;  /* 0x00000000ba057221 */ /* 0x000fe20000010000 */
[----:B------:R-:W-:Y:S02]  /*12840*/  MOV R0, 0x1 ;  /* 0x0000000100007802 */ /* 0x000fe40000000f00 */
[----:B------:R-:W-:-:S02]  /*12850*/  MOV R2, 0x12880 ;  /* 0x0001288000027802 */ /* 0x000fc40000000f00 */
[----:B------:R-:W-:Y:S02]  /*12860*/  MOV R128, R5 ;  /* 0x0000000500807202 */ /* 0x000fe40000000f00 */
[----:B------:R-:W-:Y:S05]  /*12870*/  CALL.REL.NOINC `($__internal_70_$__cuda_sm70_shflsync_bfly_p) ;  /* 0x00000ef000007944 */ /* 0x000fea0003c00000 */
[----:B------:R-:W-:Y:S01]  /*12880*/  MOV R3, R0 ;  /* 0x0000000000037202 */ /* 0x000fe20000000f00 */
[----:B------:R-:W-:Y:S05]  /*12890*/  BRA `(.L_x_4323) ;  /* 0xffff942000007947 */ /* 0x000fea000383ffff */
.L_x_4243:
[----:B--234-:R-:W-:Y:S01]  /*128a0*/  IMAD.MOV.U32 R183, RZ, RZ, R9 ;  /* 0x000000ffffb77224 */ /* 0x01cfe200078e0009 */
[----:B------:R-:W-:Y:S01]  /*128b0*/  MOV R2, RZ ;  /* 0x000000ff00027202 */ /* 0x000fe20000000f00 */
[----:B------:R-:W-:Y:S01]  /*128c0*/  IMAD.MOV.U32 R184, RZ, RZ, 0x181f ;  /* 0x0000181fffb87424 */ /* 0x000fe200078e00ff */
[----:B------:R-:W-:Y:S02]  /*128d0*/  MOV R3, 0x128f0 ;  /* 0x000128f000037802 */ /* 0x000fe40000000f00 */
[----:B-1----:R-:W-:Y:S05]  /*128e0*/  CALL.REL.NOINC `($__internal_71_$__cuda_sm70_shflsync_idx_p) ;  /* 0x00000ee000007944 */ /* 0x002fea0003c00000 */
[----:B------:R-:W-:Y:S01]  /*128f0*/  MOV R8, R183 ;  /* 0x000000b700087202 */ /* 0x000fe20000000f00 */
[----:B------:R-:W-:Y:S05]  /*12900*/  BRA `(.L_x_4324) ;  /* 0xffffab0000007947 */ /* 0x000fea000383ffff */
.L_x_4244:
[----:B------:R-:W-:Y:S01]  /*12910*/  IMAD.MOV.U32 R183, RZ, RZ, R11 ;  /* 0x000000ffffb77224 */ /* 0x000fe200078e000b */
[----:B------:R-:W-:Y:S01]  /*12920*/  MOV R2, RZ ;  /* 0x000000ff00027202 */ /* 0x000fe20000000f00 */
[----:B------:R-:W-:Y:S01]  /*12930*/  IMAD.MOV.U32 R184, RZ, RZ, 0x181f ;  /* 0x0000181fffb87424 */ /* 0x000fe200078e00ff */
[----:B------:R-:W-:Y:S02]  /*12940*/  MOV R3, 0x12960 ;  /* 0x0001296000037802 */ /* 0x000fe40000000f00 */
[----:B-123--:R-:W-:Y:S05]  /*12950*/  CALL.REL.NOINC `($__internal_71_$__cuda_sm70_shflsync_idx_p) ;  /* 0x00000e7000007944 */ /* 0x00efea0003c00000 */
[----:B------:R-:W-:Y:S01]  /*12960*/  MOV R0, R183 ;  /* 0x000000b700007202 */ /* 0x000fe20000000f00 */
[----:B------:R-:W-:Y:S05]  /*12970*/  BRA `(.L_x_4325) ;  /* 0xffffaab000007947 */ /* 0x000fea000383ffff */
.L_x_4247:
[----:B------:R-:W-:Y:S01]  /*12980*/  IMAD.MOV.U32 R183, RZ, RZ, R9 ;  /* 0x000000ffffb77224 */ /* 0x000fe200078e0009 */
[----:B--2---:R-:W-:Y:S01]  /*12990*/  MOV R2, 0x1 ;  /* 0x0000000100027802 */ /* 0x004fe20000000f00 */
[----:B------:R-:W-:Y:S01]  /*129a0*/  IMAD.MOV.U32 R184, RZ, RZ, 0x181f ;  /* 0x0000181fffb87424 */ /* 0x000fe200078e00ff */
[----:B------:R-:W-:-:S02]  /*129b0*/  MOV R3, 0x129d0 ;  /* 0x000129d000037802 */ /* 0x000fc40000000f00 */
[----:B-1-34-:R-:W-:Y:S05]  /*129c0*/  CALL.REL.NOINC `($__internal_71_$__cuda_sm70_shflsync_idx_p) ;  /* 0x00000e0000007944 */ /* 0x01afea0003c00000 */
        /* <DEDUP_REMOVED lines=8> */
.L_x_4250:
[----:B------:R-:W-:Y:S01]  /*12a50*/  IMAD.MOV.U32 R183, RZ, RZ, R9 ;  /* 0x000000ffffb77224 */ /* 0x000fe200078e0009 */
[----:B--2---:R-:W-:Y:S01]  /*12a60*/  MOV R2, 0x2 ;  /* 0x0000000200027802 */ /* 0x004fe20000000f00 */
[----:B------:R-:W-:Y:S01]  /*12a70*/  IMAD.MOV.U32 R184, RZ, RZ, 0x181f ;  /* 0x0000181fffb87424 */ /* 0x000fe200078e00ff */
[----:B------:R-:W-:Y:S02]  /*12a80*/  MOV R3, 0x12aa0 ;  /* 0x00012aa000037802 */ /* 0x000fe40000000f00 */
[----:B-1-34-:R-:W-:Y:S05]  /*12a90*/  CALL.REL.NOINC `($__internal_71_$__cuda_sm70_shflsync_idx_p) ;  /* 0x00000d3000007944 */ /* 0x01afea0003c00000 */
[----:B------:R-:W-:Y:S01]  /*12aa0*/  MOV R8, R183 ;  /* 0x000000b700087202 */ /* 0x000fe20000000f00 */
[----:B------:R-:W-:Y:S05]  /*12ab0*/  BRA `(.L_x_4327) ;  /* 0xffffac4000007947 */ /* 0x000fea000383ffff */
.L_x_4251:
[----:B------:R-:W-:Y:S01]  /*12ac0*/  IMAD.MOV.U32 R183, RZ, RZ, R11 ;  /* 0x000000ffffb77224 */ /* 0x000fe200078e000b */
[----:B--2---:R-:W-:Y:S01]  /*12ad0*/  MOV R2, 0x2 ;  /* 0x0000000200027802 */ /* 0x004fe20000000f00 */
[----:B------:R-:W-:Y:S01]  /*12ae0*/  IMAD.MOV.U32 R184, RZ, RZ, 0x181f ;  /* 0x0000181fffb87424 */ /* 0x000fe200078e00ff */
[----:B------:R-:W-:Y:S02]  /*12af0*/  MOV R3, 0x12b10 ;  /* 0x00012b1000037802 */ /* 0x000fe40000000f00 */
[----:B-1-34-:R-:W-:Y:S05]  /*12b00*/  CALL.REL.NOINC `($__internal_71_$__cuda_sm70_shflsync_idx_p) ;  /* 0x00000cc000007944 */ /* 0x01afea0003c00000 */
[----:B------:R-:W-:Y:S01]  /*12b10*/  MOV R0, R183 ;  /* 0x000000b700007202 */ /* 0x000fe20000000f00 */
[----:B------:R-:W-:Y:S05]  /*12b20*/  BRA `(.L_x_4328) ;  /* 0xffffabf000007947 */ /* 0x000fea000383ffff */
.L_x_4254:
[----:B------:R-:W-:Y:S01]  /*12b30*/  IMAD.MOV.U32 R183, RZ, RZ, R9 ;  /* 0x000000ffffb77224 */ /* 0x000fe200078e0009 */
[----:B---3--:R-:W-:Y:S01]  /*12b40*/  MOV R2, 0x3 ;  /* 0x0000000300027802 */ /* 0x008fe20000000f00 */
        /* <DEDUP_REMOVED lines=11> */
.L_x_4256:
[----:B------:R-:W-:Y:S01]  /*12c00*/  IMAD.MOV.U32 R183, RZ, RZ, R5 ;  /* 0x000000ffffb77224 */ /* 0x000fe200078e0005 */
[----:B------:R-:W-:Y:S01]  /*12c10*/  MOV R2, RZ ;  /* 0x000000ff00027202 */ /* 0x000fe20000000f00 */
[----:B------:R-:W-:Y:S01]  /*12c20*/  IMAD.MOV.U32 R184, RZ, RZ, 0x1c1f ;  /* 0x00001c1fffb87424 */ /* 0x000fe200078e00ff */
[----:B------:R-:W-:Y:S02]  /*12c30*/  MOV R3, 0x12c50 ;  /* 0x00012c5000037802 */ /* 0x000fe40000000f00 */
[----:B------:R-:W-:Y:S05]  /*12c40*/  CALL.REL.NOINC `($__internal_71_$__cuda_sm70_shflsync_idx_p) ;  /* 0x00000b8000007944 */ /* 0x000fea0003c00000 */
[----:B------:R-:W-:Y:S01]  /*12c50*/  MOV R4, R183 ;  /* 0x000000b700047202 */ /* 0x000fe20000000f00 */
[----:B------:R-:W-:Y:S05]  /*12c60*/  BRA `(.L_x_4330) ;  /* 0xffffaf6000007947 */ /* 0x000fea000383ffff */
.L_x_4257:
[----:B------:R-:W-:Y:S01]  /*12c70*/  IMAD.MOV.U32 R183, RZ, RZ, R12 ;  /* 0x000000ffffb77224 */ /* 0x000fe200078e000c */
[----:B------:R-:W-:Y:S01]  /*12c80*/  MOV R2, RZ ;  /* 0x000000ff00027202 */ /* 0x000fe20000000f00 */
[----:B------:R-:W-:Y:S01]  /*12c90*/  IMAD.MOV.U32 R184, RZ, RZ, 0x1c1f ;  /* 0x00001c1fffb87424 */ /* 0x000fe200078e00ff */
[----:B------:R-:W-:Y:S02]  /*12ca0*/  MOV R3, 0x12cc0 ;  /* 0x00012cc000037802 */ /* 0x000fe40000000f00 */
[----:B-12---:R-:W-:Y:S05]  /*12cb0*/  CALL.REL.NOINC `($__internal_71_$__cuda_sm70_shflsync_idx_p) ;  /* 0x00000b1000007944 */ /* 0x006fea0003c00000 */
[----:B------:R-:W-:Y:S01]  /*12cc0*/  MOV R0, R183 ;  /* 0x000000b700007202 */ /* 0x000fe20000000f00 */
[----:B------:R-:W-:Y:S05]  /*12cd0*/  BRA `(.L_x_4331) ;  /* 0xffffaf1000007947 */ /* 0x000fea000383ffff */
.L_x_4260:
[----:B------:R-:W-:Y:S01]  /*12ce0*/  IMAD.MOV.U32 R183, RZ, RZ, R5 ;  /* 0x000000ffffb77224 */ /* 0x000fe200078e0005 */
[----:B----4-:R-:W-:Y:S01]  /*12cf0*/  MOV R2, 0x1 ;  /* 0x0000000100027802 */ /* 0x010fe20000000f00 */
[----:B------:R-:W-:Y:S01]  /*12d00*/  IMAD.MOV.U32 R184, RZ, RZ, 0x1c1f ;  /* 0x00001c1fffb87424 */ /* 0x000fe200078e00ff */
[----:B------:R-:W-:-:S02]  /*12d10*/  MOV R3, 0x12d30 ;  /* 0x00012d3000037802 */ /* 0x000fc40000000f00 */
[----:B-123--:R-:W-:Y:S05]  /*12d20*/  CALL.REL.NOINC `($__internal_71_$__cuda_sm70_shflsync_idx_p) ;  /* 0x00000aa000007944 */ /* 0x00efea0003c00000 */
        /* <DEDUP_REMOVED lines=8> */
.L_x_4264:
[----:B------:R-:W-:Y:S01]  /*12db0*/  IMAD.MOV.U32 R183, RZ, RZ, R9 ;  /* 0x000000ffffb77224 */ /* 0x000fe200078e0009 */
[----:B------:R-:W-:Y:S01]  /*12dc0*/  MOV R2, RZ ;  /* 0x000000ff00027202 */ /* 0x000fe20000000f00 */
[----:B------:R-:W-:Y:S01]  /*12dd0*/  IMAD.MOV.U32 R184, RZ, RZ, 0x181f ;  /* 0x0000181fffb87424 */ /* 0x000fe200078e00ff */
[----:B------:R-:W-:Y:S02]  /*12de0*/  MOV R3, 0x12e00 ;  /* 0x00012e0000037802 */ /* 0x000fe40000000f00 */
[----:B------:R-:W-:Y:S05]  /*12df0*/  CALL.REL.NOINC `($__internal_71_$__cuda_sm70_shflsync_idx_p) ;  /* 0x000009d000007944 */ /* 0x000fea0003c00000 */
[----:B------:R-:W-:Y:S01]  /*12e00*/  MOV R8, R183 ;  /* 0x000000b700087202 */ /* 0x000fe20000000f00 */
[----:B------:R-:W-:Y:S05]  /*12e10*/  BRA `(.L_x_4333) ;  /* 0xffffc43000007947 */ /* 0x000fea000383ffff */
.L_x_4265:
[----:B------:R-:W-:Y:S01]  /*12e20*/  IMAD.MOV.U32 R183, RZ, RZ, R12 ;  /* 0x000000ffffb77224 */ /* 0x000fe200078e000c */
[----:B------:R-:W-:Y:S01]  /*12e30*/  MOV R2, RZ ;  /* 0x000000ff00027202 */ /* 0x000fe20000000f00 */
[----:B------:R-:W-:Y:S01]  /*12e40*/  IMAD.MOV.U32 R184, RZ, RZ, 0x181f ;  /* 0x0000181fffb87424 */ /* 0x000fe200078e00ff */
[----:B------:R-:W-:Y:S02]  /*12e50*/  MOV R3, 0x12e70 ;  /* 0x00012e7000037802 */ /* 0x000fe40000000f00 */
[----:B-12---:R-:W-:Y:S05]  /*12e60*/  CALL.REL.NOINC `($__internal_71_$__cuda_sm70_shflsync_idx_p) ;  /* 0x0000096000007944 */ /* 0x006fea0003c00000 */
[----:B------:R-:W-:Y:S01]  /*12e70*/  MOV R0, R183 ;  /* 0x000000b700007202 */ /* 0x000fe20000000f00 */
[----:B------:R-:W-:Y:S05]  /*12e80*/  BRA `(.L_x_4334) ;  /* 0xffffc3e000007947 */ /* 0x000fea000383ffff */
.L_x_4268:
        /* <DEDUP_REMOVED lines=13> */
.L_x_4271:
[----:B------:R-:W-:Y:S01]  /*12f60*/  IMAD.MOV.U32 R183, RZ, RZ, R9 ;  /* 0x000000ffffb77224 */ /* 0x000fe200078e0009 */
[----:B-1----:R-:W-:Y:S01]  /*12f70*/  MOV R2, 0x2 ;  /* 0x0000000200027802 */ /* 0x002fe20000000f00 */
[----:B------:R-:W-:Y:S01]  /*12f80*/  IMAD.MOV.U32 R184, RZ, RZ, 0x181f ;  /* 0x0000181fffb87424 */ /* 0x000fe200078e00ff */
[----:B------:R-:W-:Y:S02]  /*12f90*/  MOV R3, 0x12fb0 ;  /* 0x00012fb000037802 */ /* 0x000fe40000000f00 */
[----:B--234-:R-:W-:Y:S05]  /*12fa0*/  CALL.REL.NOINC `($__internal_71_$__cuda_sm70_shflsync_idx_p) ;  /* 0x0000082000007944 */ /* 0x01cfea0003c00000 */
[----:B------:R-:W-:Y:S01]  /*12fb0*/  MOV R8, R183 ;  /* 0x000000b700087202 */ /* 0x000fe20000000f00 */
[----:B------:R-:W-:Y:S05]  /*12fc0*/  BRA `(.L_x_4336) ;  /* 0xffffc58000007947 */ /* 0x000fea000383ffff */
.L_x_4272:
[----:B------:R-:W-:Y:S01]  /*12fd0*/  IMAD.MOV.U32 R183, RZ, RZ, R12 ;  /* 0x000000ffffb77224 */ /* 0x000fe200078e000c */
[----:B------:R-:W-:Y:S01]  /*12fe0*/  MOV R2, 0x2 ;  /* 0x0000000200027802 */ /* 0x000fe20000000f00 */
[----:B------:R-:W-:Y:S01]  /*12ff0*/  IMAD.MOV.U32 R184, RZ, RZ, 0x181f ;  /* 0x0000181fffb87424 */ /* 0x000fe200078e00ff */
[----:B------:R-:W-:Y:S02]  /*13000*/  MOV R3, 0x13020 ;  /* 0x0001302000037802 */ /* 0x000fe40000000f00 */
[----:B-1234-:R-:W-:Y:S05]  /*13010*/  CALL.REL.NOINC `($__internal_71_$__cuda_sm70_shflsync_idx_p) ;  /* 0x000007b000007944 */ /* 0x01efea0003c00000 */
[----:B------:R-:W-:Y:S01]  /*13020*/  MOV R0, R183 ;  /* 0x000000b700007202 */ /* 0x000fe20000000f00 */
[----:B------:R-:W-:Y:S05]  /*13030*/  BRA `(.L_x_4337) ;  /* 0xffffc53000007947 */ /* 0x000fea000383ffff */
.L_x_4275:
[----:B------:R-:W-:Y:S01]  /*13040*/  IMAD.MOV.U32 R183, RZ, RZ, R9 ;  /* 0x000000ffffb77224 */ /* 0x000fe200078e0009 */
[----:B-1----:R-:W-:Y:S01]  /*13050*/  MOV R2, 0x3 ;  /* 0x0000000300027802 */ /* 0x002fe20000000f00 */
[----:B------:R-:W-:Y:S01]  /*13060*/  IMAD.MOV.U32 R184, RZ, RZ, 0x181f ;  /* 0x0000181fffb87424 */ /* 0x000fe200078e00ff */
[----:B------:R-:W-:-:S02]  /*13070*/  MOV R3, 0x13090 ;  /* 0x0001309000037802 */ /* 0x000fc40000000f00 */
[----:B--234-:R-:W-:Y:S05]  /*13080*/  CALL.REL.NOINC `($__internal_71_$__cuda_sm70_shflsync_idx_p) ;  /* 0x0000074000007944 */ /* 0x01cfea0003c00000 */
        /* <DEDUP_REMOVED lines=8> */
.L_x_4277:
[----:B------:R-:W-:Y:S01]  /*13110*/  IMAD.MOV.U32 R183, RZ, RZ, R78 ;  /* 0x000000ffffb77224 */ /* 0x000fe200078e004e */
[----:B------:R-:W-:Y:S01]  /*13120*/  MOV R2, RZ ;  /* 0x000000ff00027202 */ /* 0x000fe20000000f00 */
[----:B------:R-:W-:Y:S01]  /*13130*/  IMAD.MOV.U32 R184, RZ, RZ, 0x1f ;  /* 0x0000001fffb87424 */ /* 0x000fe200078e00ff */
[----:B------:R-:W-:Y:S02]  /*13140*/  MOV R3, 0x13160 ;  /* 0x0001316000037802 */ /* 0x000fe40000000f00 */
[----:B-1----:R-:W-:Y:S05]  /*13150*/  CALL.REL.NOINC `($__internal_71_$__cuda_sm70_shflsync_idx_p) ;  /* 0x0000067000007944 */ /* 0x002fea0003c00000 */
[----:B------:R-:W-:Y:S01]  /*13160*/  MOV R9, R183 ;  /* 0x000000b700097202 */ /* 0x000fe20000000f00 */
[----:B------:R-:W-:Y:S05]  /*13170*/  BRA `(.L_x_4339) ;  /* 0xffffc76000007947 */ /* 0x000fea000383ffff */
.L_x_4278:
[----:B------:R-:W-:Y:S01]  /*13180*/  IMAD.MOV.U32 R183, RZ, RZ, R78 ;  /* 0x000000ffffb77224 */ /* 0x000fe200078e004e */
[----:B------:R-:W-:Y:S01]  /*13190*/  MOV R2, 0x1 ;  /* 0x0000000100027802 */ /* 0x000fe20000000f00 */
[----:B------:R-:W-:Y:S01]  /*131a0*/  IMAD.MOV.U32 R184, RZ, RZ, 0x1f ;  /* 0x0000001fffb87424 */ /* 0x000fe200078e00ff */
[----:B------:R-:W-:Y:S02]  /*131b0*/  MOV R3, 0x131d0 ;  /* 0x000131d000037802 */ /* 0x000fe40000000f00 */
[----:B-123--:R-:W-:Y:S05]  /*131c0*/  CALL.REL.NOINC `($__internal_71_$__cuda_sm70_shflsync_idx_p) ;  /* 0x0000060000007944 */ /* 0x00efea0003c00000 */
[----:B------:R-:W-:Y:S01]  /*131d0*/  MOV R8, R183 ;  /* 0x000000b700087202 */ /* 0x000fe20000000f00 */
[----:B------:R-:W-:Y:S05]  /*131e0*/  BRA `(.L_x_4340) ;  /* 0xffffc71000007947 */ /* 0x000fea000383ffff */
.L_x_4279:
[----:B------:R-:W-:Y:S02]  /*131f0*/  MOV R2, 0x1 ;  /* 0x0000000100027802 */ /* 0x000fe40000000f00 */
[----:B------:R-:W-:-:S02]  /*13200*/  MOV R3, 0x13220 ;  /* 0x0001322000037802 */ /* 0x000fc40000000f00 */
[----:B--234-:R-:W-:Y:S05]  /*13210*/  CALL.REL.NOINC `($__internal_72_$__cuda_sm70_shflsync_up_p) ;  /* 0x0000061000007944 */ /* 0x01cfea0003c00000 */
[----:B------:R-:W-:Y:S05]  /*13220*/  BRA `(.L_x_4341) ;  /* 0xffffc7f000007947 */ /* 0x000fea000383ffff */
.L_x_4280:
[----:B------:R-:W-:Y:S02]  /*13230*/  MOV R2, 0x2 ;  /* 0x0000000200027802 */ /* 0x000fe40000000f00 */
[----:B------:R-:W-:-:S02]  /*13240*/  MOV R3, 0x13260 ;  /* 0x0001326000037802 */ /* 0x000fc40000000f00 */
[----:B--23--:R-:W-:Y:S05]  /*13250*/  CALL.REL.NOINC `($__internal_72_$__cuda_sm70_shflsync_up_p) ;  /* 0x000005d000007944 */ /* 0x00cfea0003c00000 */
        /* <DEDUP_REMOVED lines=24> */
.L_x_4284:
[----:B------:R-:W-:Y:S02]  /*133e0*/  MOV R2, 0x1 ;  /* 0x0000000100027802 */ /* 0x000fe40000000f00 */
[----:B------:R-:W-:Y:S02]  /*133f0*/  MOV R3, 0x13410 ;  /* 0x0001341000037802 */ /* 0x000fe40000000f00 */
[----:B------:R-:W-:Y:S05]  /*13400*/  CALL.REL.NOINC `($__internal_72_$__cuda_sm70_shflsync_up_p) ;  /* 0x0000042000007944 */ /* 0x000fea0003c00000 */
[----:B------:R-:W-:Y:S01]  /*13410*/  MOV R2, R4 ;  /* 0x0000000400027202 */ /* 0x000fe20000000f00 */
[----:B------:R-:W-:Y:S05]  /*13420*/  BRA `(.L_x_4343) ;  /* 0xffffc84000007947 */ /* 0x000fea000383ffff */
.L_x_4285:
[----:B------:R-:W-:Y:S02]  /*13430*/  MOV R2, 0x2 ;  /* 0x0000000200027802 */ /* 0x000fe40000000f00 */
[----:B------:R-:W-:Y:S02]  /*13440*/  MOV R3, 0x13460 ;  /* 0x0001346000037802 */ /* 0x000fe40000000f00 */
        /* <DEDUP_REMOVED lines=25> */
.L_x_4287:
[----:B------:R-:W-:Y:S02]  /*135e0*/  SEL R0, RZ, 0x1, P0 ;  /* 0x00000001ff007807 */ /* 0x000fe40000000000 */
[----:B------:R-:W-:Y:S02]  /*135f0*/  MOV R2, 0x13610 ;  /* 0x0001361000027802 */ /* 0x000fe40000000f00 */
[----:B-1----:R-:W-:Y:S05]  /*13600*/  CALL.REL.NOINC `($__internal_73_$__cuda_sm70_votesync_ballot) ;  /* 0x0000029000007944 */ /* 0x002fea0003c00000 */
[----:B------:R-:W-:Y:S01]  /*13610*/  MOV R5, R0 ;  /* 0x0000000000057202 */ /* 0x000fe20000000f00 */
[----:B------:R-:W-:Y:S05]  /*13620*/  BRA `(.L_x_4345) ;  /* 0xffffc7d000007947 */ /* 0x000fea000383ffff */
.L_x_4288:
[----:B------:R-:W-:Y:S01]  /*13630*/  IMAD.MOV.U32 R183, RZ, RZ, R6 ;  /* 0x000000ffffb77224 */ /* 0x000fe200078e0006 */
[----:B------:R-:W-:Y:S01]  /*13640*/  MOV R2, R0 ;  /* 0x0000000000027202 */ /* 0x000fe20000000f00 */
[----:B------:R-:W-:Y:S01]  /*13650*/  IMAD.MOV.U32 R184, RZ, RZ, 0x1f ;  /* 0x0000001fffb87424 */ /* 0x000fe200078e00ff */
[----:B------:R-:W-:Y:S02]  /*13660*/  MOV R3, 0x13680 ;  /* 0x0001368000037802 */ /* 0x000fe40000000f00 */
[----:B-1----:R-:W-:Y:S05]  /*13670*/  CALL.REL.NOINC `($__internal_71_$__cuda_sm70_shflsync_idx_p) ;  /* 0x0000015000007944 */ /* 0x002fea0003c00000 */
[----:B------:R-:W-:Y:S01]  /*13680*/  IMAD.MOV.U32 R10, RZ, RZ, R183 ;  /* 0x000000ffff0a7224 */ /* 0x000fe200078e00b7 */
[----:B------:R-:W-:Y:S01]  /*13690*/  MOV R2, R0 ;  /* 0x0000000000027202 */ /* 0x000fe20000000f00 */
[----:B------:R-:W-:Y:S01]  /*136a0*/  IMAD.MOV.U32 R183, RZ, RZ, R7 ;  /* 0x000000ffffb77224 */ /* 0x000fe200078e0007 */
[----:B------:R-:W-:-:S02]  /*136b0*/  MOV R184, 0x1f ;  /* 0x0000001f00b87802 */ /* 0x000fc40000000f00 */
[----:B------:R-:W-:Y:S02]  /*136c0*/  MOV R3, 0x136e0 ;  /* 0x000136e000037802 */ /* 0x000fe40000000f00 */
[----:B------:R-:W-:Y:S05]  /*136d0*/  CALL.REL.NOINC `($__internal_71_$__cuda_sm70_shflsync_idx_p) ;  /* 0x000000f000007944 */ /* 0x000fea0003c00000 */
[----:B------:R-:W-:Y:S01]  /*136e0*/  MOV R7, R183 ;  /* 0x000000b700077202 */ /* 0x000fe20000000f00 */
[----:B------:R-:W-:Y:S05]  /*136f0*/  BRA `(.L_x_4346) ;  /* 0xffffc75000007947 */ /* 0x000fea000383ffff */
.L_x_4291:
[----:B------:R-:W-:Y:S01]  /*13700*/  IMAD.MOV.U32 R183, RZ, RZ, R4 ;  /* 0x000000ffffb77224 */ /* 0x000fe200078e0004 */
[----:B------:R-:W-:Y:S01]  /*13710*/  MOV R2, R0 ;  /* 0x0000000000027202 */ /* 0x000fe20000000f00 */
[----:B------:R-:W-:Y:S01]  /*13720*/  IMAD.MOV.U32 R184, RZ, RZ, 0x1f ;  /* 0x0000001fffb87424 */ /* 0x000fe200078e00ff */
[----:B------:R-:W-:Y:S02]  /*13730*/  MOV R3, 0x13750 ;  /* 0x0001375000037802 */ /* 0x000fe40000000f00 */
[----:B-1-34-:R-:W-:Y:S05]  /*13740*/  CALL.REL.NOINC `($__internal_71_$__cuda_sm70_shflsync_idx_p) ;  /* 0x0000008000007944 */ /* 0x01afea0003c00000 */
[----:B------:R-:W-:Y:S01]  /*13750*/  MOV R11, R183 ;  /* 0x000000b7000b7202 */ /* 0x000fe20000000f00 */
[----:B------:R-:W-:Y:S05]  /*13760*/  BRA `(.L_x_4290) ;  /* 0xffffc74000007947 */ /* 0x000fea000383ffff */
        .weak           $__internal_70_$__cuda_sm70_shflsync_bfly_p
        .type           $__internal_70_$__cuda_sm70_shflsync_bfly_p,@function
        .size           $__internal_70_$__cuda_sm70_shflsync_bfly_p,($__internal_71_$__cuda_sm70_shflsync_idx_p - $__internal_70_$__cuda_sm70_shflsync_bfly_p)
$__internal_70_$__cuda_sm70_shflsync_bfly_p:
[----:B------:R-:W-:Y:S02]  /*13770*/  MOV R149, 0xffffffff ;  /* 0xffffffff00957802 */ /* 0x000fe40000000f00 */
[----:B------:R-:W-:Y:S02]  /*13780*/  MOV R3, 0x1f ;  /* 0x0000001f00037802 */ /* 0x000fe40000000f00 */
[----:B------:R-:W-:Y:S04]  /*13790*/  WARPSYNC R149 ;  /* 0x0000009500007348 */ /* 0x000fe80003800000 */
[----:B------:R1:W2:Y:S02]  /*137a0*/  SHFL.BFLY PT, R0, R128, R0, R3 ;  /* 0x0c00000080007389 */ /* 0x0002a400000e0003 */
[----:B-1----:R-:W-:-:S04]  /*137b0*/  MOV R3, 0x0 ;  /* 0x0000000000037802 */ /* 0x002fc80000000f00 */
[----:B--2---:R-:W-:Y:S05]  /*137c0*/  RET.REL.NODEC R2 `(_ZN7cutlass13device_kernelIN5flash19enable_sm80_to_sm89INS1_16FlashAttnFwdSm80INS1_25CollectiveMainloopFwdSm80ILi8ELi1ELb0EN4cute5tupleIJNS5_1CILi128EEENS7_ILi64EEENS7_ILi192EEEEEELi192ENS_6half_tEfNS_4arch4Sm80ELb1ELb0ELb0ELb1ELb1ELb0ELb1ELb1EEENS1_21CollectiveEpilogueFwdINS6_IJS8_SA_S9_EEENS6_IJNS7_ILi1EEESI_SI_EEESC_SE_Li256ELb1ELb1ELb1ELb0EEENS1_36VarlenDynamicPersistentTileSchedulerILi128ELi64ELi256ELi256ELb1ELb1ELb0ELb1ELb1ELb1EEEEEEEEEvNT_6ParamsE) ;  /* 0xfffec83002007950 */ /* 0x004fea0003c3ffff */
        .weak           $__internal_71_$__cuda_sm70_shflsync_idx_p
        .type           $__internal_71_$__cuda_sm70_shflsync_idx_p,@function
        .size           $__internal_71_$__cuda_sm70_shflsync_idx_p,($__internal_72_$__cuda_sm70_shflsync_up_p - $__internal_71_$__cuda_sm70_shflsync_idx_p)
$__internal_71_$__cuda_sm70_shflsync_idx_p:
[----:B------:R-:W-:-:S04]  /*137d0*/  MOV R214, 0xffffffff ;  /* 0xffffffff00d67802 */ /* 0x000fc80000000f00 */
[----:B------:R-:W-:Y:S04]  /*137e0*/  WARPSYNC R214 ;  /* 0x000000d600007348 */ /* 0x000fe80003800000 */
[----:B------:R1:W2:Y:S02]  /*137f0*/  SHFL.IDX PT, R183, R183, R2, R184 ;  /* 0x00000002b7b77389 */ /* 0x0002a400000e00b8 */
[----:B-1----:R-:W-:Y:S02]  /*13800*/  MOV R2, R3 ;  /* 0x0000000300027202 */ /* 0x002fe40000000f00 */
[----:B------:R-:W-:-:S04]  /*13810*/  MOV R3, 0x0 ;  /* 0x0000000000037802 */ /* 0x000fc80000000f00 */
[----:B--2---:R-:W-:Y:S05]  /*13820*/  RET.REL.NODEC R2 `(_ZN7cutlass13device_kernelIN5flash19enable_sm80_to_sm89INS1_16FlashAttnFwdSm80INS1_25CollectiveMainloopFwdSm80ILi8ELi1ELb0EN4cute5tupleIJNS5_1CILi128EEENS7_ILi64EEENS7_ILi192EEEEEELi192ENS_6half_tEfNS_4arch4Sm80ELb1ELb0ELb0ELb1ELb1ELb0ELb1ELb1EEENS1_21CollectiveEpilogueFwdINS6_IJS8_SA_S9_EEENS6_IJNS7_ILi1EEESI_SI_EEESC_SE_Li256ELb1ELb1ELb1ELb0EEENS1_36VarlenDynamicPersistentTileSchedulerILi128ELi64ELi256ELi256ELb1ELb1ELb0ELb1ELb1ELb1EEEEEEEEEvNT_6ParamsE) ;  /* 0xfffec7d002007950 */ /* 0x004fea0003c3ffff */
        .weak           $__internal_72_$__cuda_sm70_shflsync_up_p
        .type           $__internal_72_$__cuda_sm70_shflsync_up_p,@function
        .size           $__internal_72_$__cuda_sm70_shflsync_up_p,($__internal_73_$__cuda_sm70_votesync_ballot - $__internal_72_$__cuda_sm70_shflsync_up_p)
$__internal_72_$__cuda_sm70_shflsync_up_p:
[----:B------:R-:W-:Y:S02]  /*13830*/  IMAD.MOV.U32 R4, RZ, RZ, RZ ;  /* 0x000000ffff047224 */ /* 0x000fe400078e00ff */
[----:B------:R-:W-:-:S04]  /*13840*/  IMAD.MOV.U32 R10, RZ, RZ, -0x1 ;  /* 0xffffffffff0a7424 */ /* 0x000fc800078e00ff */
[----:B------:R-:W-:Y:S04]  /*13850*/  WARPSYNC R10 ;  /* 0x0000000a00007348 */ /* 0x000fe80003800000 */
[----:B------:R1:W2:Y:S02]  /*13860*/  SHFL.UP PT, R4, R0, R2, R4 ;  /* 0x0400000200047389 */ /* 0x0002a400000e0004 */
[----:B-1----:R-:W-:Y:S02]  /*13870*/  MOV R2, R3 ;  /* 0x0000000300027202 */ /* 0x002fe40000000f00 */
[----:B------:R-:W-:-:S04]  /*13880*/  MOV R3, 0x0 ;  /* 0x0000000000037802 */ /* 0x000fc80000000f00 */
[----:B--2---:R-:W-:Y:S05]  /*13890*/  RET.REL.NODEC R2 `(_ZN7cutlass13device_kernelIN5flash19enable_sm80_to_sm89INS1_16FlashAttnFwdSm80INS1_25CollectiveMainloopFwdSm80ILi8ELi1ELb0EN4cute5tupleIJNS5_1CILi128EEENS7_ILi64EEENS7_ILi192EEEEEELi192ENS_6half_tEfNS_4arch4Sm80ELb1ELb0ELb0ELb1ELb1ELb0ELb1ELb1EEENS1_21CollectiveEpilogueFwdINS6_IJS8_SA_S9_EEENS6_IJNS7_ILi1EEESI_SI_EEESC_SE_Li256ELb1ELb1ELb1ELb0EEENS1_36VarlenDynamicPersistentTileSchedulerILi128ELi64ELi256ELi256ELb1ELb1ELb0ELb1ELb1ELb1EEEEEEEEEvNT_6ParamsE) ;  /* 0xfffec76002007950 */ /* 0x004fea0003c3ffff */
        .weak           $__internal_73_$__cuda_sm70_votesync_ballot
        .type           $__internal_73_$__cuda_sm70_votesync_ballot,@function
        .size           $__internal_73_$__cuda_sm70_votesync_ballot,(.L_x_6265 - $__internal_73_$__cuda_sm70_votesync_ballot)
$__internal_73_$__cuda_sm70_votesync_ballot:
[----:B------:R-:W-:Y:S01]  /*138a0*/  ISETP.NE.U32.AND P0, PT, R0, 0x1, PT ;  /* 0x000000010000780c */ /* 0x000fe20003f05070 */
[----:B------:R-:W-:-:S04]  /*138b0*/  IMAD.MOV.U32 R3, RZ, RZ, -0x1 ;  /* 0xffffffffff037424 */ /* 0x000fc800078e00ff */
[----:B------:R-:W-:Y:S08]  /*138c0*/  WARPSYNC R3 ;  /* 0x0000000300007348 */ /* 0x000ff00003800000 */
[----:B------:R-:W-:-:S04]  /*138d0*/  VOTE.ANY R0, PT, !P0 ;  /* 0x0000000000007806 */ /* 0x000fc800040e0100 */
[----:B------:R-:W-:Y:S01]  /*138e0*/  LOP3.LUT R0, R0, R3, RZ, 0xc0, !PT ;  /* 0x0000000300007212 */ /* 0x000fe200078ec0ff */
[----:B------:R-:W-:-:S04]  /*138f0*/  IMAD.MOV.U32 R3, RZ, RZ, 0x0 ;  /* 0x00000000ff037424 */ /* 0x000fc800078e00ff */
[----:B------:R-:W-:Y:S05]  /*13900*/  RET.REL.NODEC R2 `(_ZN7cutlass13device_kernelIN5flash19enable_sm80_to_sm89INS1_16FlashAttnFwdSm80INS1_25CollectiveMainloopFwdSm80ILi8ELi1ELb0EN4cute5tupleIJNS5_1CILi128EEENS7_ILi64EEENS7_ILi192EEEEEELi192ENS_6half_tEfNS_4arch4Sm80ELb1ELb0ELb0ELb1ELb1ELb0ELb1ELb1EEENS1_21CollectiveEpilogueFwdINS6_IJS8_SA_S9_EEENS6_IJNS7_ILi1EEESI_SI_EEESC_SE_Li256ELb1ELb1ELb1ELb0EEENS1_36VarlenDynamicPersistentTileSchedulerILi128ELi64ELi256ELi256ELb1ELb1ELb0ELb1ELb1ELb1EEEEEEEEEvNT_6ParamsE) ;  /* 0xfffec6f002007950 */ /* 0x000fea0003c3ffff */
.L_x_4347:
        /* <DEDUP_REMOVED lines=15> */
.L_x_6265:


//--------------------- .text._ZN7cutlass13device_kernelIN5flash19enable_sm80_to_sm89INS1_16FlashAttnFwdSm80INS1_25CollectiveMainloopFwdSm80ILi8ELi1ELb0EN4cute5tupleIJNS5_1CILi128EEENS7_ILi64EEENS7_ILi192EEEEEELi192ENS_6half_tEfNS_4arch4Sm80ELb1ELb0ELb0ELb1ELb1ELb1ELb1ELb1EEENS1_21CollectiveEpilogueFwdINS6_IJS8_SA_S9_EEENS6_IJNS7_ILi1EEESI_SI_EEESC_SE_Li256ELb1ELb1ELb1ELb0EEENS1_36VarlenDynamicPersistentTileSchedulerILi128ELi64ELi256ELi256ELb1ELb1ELb0ELb1ELb1ELb1EEEEEEEEEvNT_6ParamsE --------------------------
	.section	.text._ZN7cutlass13device_kernelIN5flash19enable_sm80_to_sm89INS1_16FlashAttnFwdSm80INS1_25CollectiveMainloopFwdSm80ILi8ELi1ELb0EN4cute5tupleIJNS5_1CILi128EEENS7_ILi64EEENS7_ILi192EEEEEELi192ENS_6half_tEfNS_4arch4Sm80ELb1ELb0ELb0ELb1ELb1ELb1ELb1ELb1EEENS1_21CollectiveEpilogueFwdINS6_IJS8_SA_S9_EEENS6_IJNS7_ILi1EEESI_SI_EEESC_SE_Li256ELb1ELb1ELb1ELb0EEENS1_36VarlenDynamicPersistentTileSchedulerILi128ELi64ELi256ELi256ELb1ELb1ELb0ELb1ELb1ELb1EEEEEEEEEvNT_6ParamsE,"ax",@progbits
	.sectioninfo	@"SHI_REGISTERS=255"
	.align	128
.text._ZN7cutlass13device_kernelIN5flash19enable_sm80_to_sm89INS1_16FlashAttnFwdSm80INS1_25CollectiveMainloopFwdSm80ILi8ELi1ELb0EN4cute5tupleIJNS5_1CILi128EEENS7_ILi64EEENS7_ILi192EEEEEELi192ENS_6half_tEfNS_4arch4Sm80ELb1ELb0ELb0ELb1ELb1ELb1ELb1ELb1EEENS1_21CollectiveEpilogueFwdINS6_IJS8_SA_S9_EEENS6_IJNS7_ILi1EEESI_SI_EEESC_SE_Li256ELb1ELb1ELb1ELb0EEENS1_36VarlenDynamicPersistentTileSchedulerILi128ELi64ELi256ELi256ELb1ELb1ELb0ELb1ELb1ELb1EEEEEEEEEvNT_6ParamsE:
        .type           _ZN7cutlass13device_kernelIN5flash19enable_sm80_to_sm89INS1_16FlashAttnFwdSm80INS1_25CollectiveMainloopFwdSm80ILi8ELi1ELb0EN4cute5tupleIJNS5_1CILi128EEENS7_ILi64EEENS7_ILi192EEEEEELi192ENS_6half_tEfNS_4arch4Sm80ELb1ELb0ELb0ELb1ELb1ELb1ELb1ELb1EEENS1_21CollectiveEpilogueFwdINS6_IJS8_SA_S9_EEENS6_IJNS7_ILi1EEESI_SI_EEESC_SE_Li256ELb1ELb1ELb1ELb0EEENS1_36VarlenDynamicPersistentTileSchedulerILi128ELi64ELi256ELi256ELb1ELb1ELb0ELb1ELb1ELb1EEEEEEEEEvNT_6ParamsE,@function
        .size           _ZN7cutlass13device_kernelIN5flash19enable_sm80_to_sm89INS1_16FlashAttnFwdSm80INS1_25CollectiveMainloopFwdSm80ILi8ELi1ELb0EN4cute5tupleIJNS5_1CILi128EEENS7_ILi64EEENS7_ILi192EEEEEELi192ENS_6half_tEfNS_4arch4Sm80ELb1ELb0ELb0ELb1ELb1ELb1ELb1ELb1EEENS1_21CollectiveEpilogueFwdINS6_IJS8_SA_S9_EEENS6_IJNS7_ILi1EEESI_SI_EEESC_SE_Li256ELb1ELb1ELb1ELb0EEENS1_36VarlenDynamicPersistentTileSchedulerILi128ELi64ELi256ELi256ELb1ELb1ELb0ELb1ELb1ELb1EEEEEEEEEvNT_6ParamsE,(.L_x_6270 - _ZN7cutlass13device_kernelIN5flash19enable_sm80_to_sm89INS1_16FlashAttnFwdSm80INS1_25CollectiveMainloopFwdSm80ILi8ELi1ELb0EN4cute5tupleIJNS5_1CILi128EEENS7_ILi64EEENS7_ILi192EEEEEELi192ENS_6half_tEfNS_4arch4Sm80ELb1ELb0ELb0ELb1ELb1ELb1ELb1ELb1EEENS1_21CollectiveEpilogueFwdINS6_IJS8_SA_S9_EEENS6_IJNS7_ILi1EEESI_SI_EEESC_SE_Li256ELb1ELb1ELb1ELb0EEENS1_36VarlenDynamicPersistentTileSchedulerILi128ELi64ELi256ELi256ELb1ELb1ELb0ELb1ELb1ELb1EEEEEEEEEvNT_6ParamsE)
        .other          _ZN7cutlass13device_kernelIN5flash19enable_sm80_to_sm89INS1_16FlashAttnFwdSm80INS1_25CollectiveMainloopFwdSm80ILi8ELi1ELb0EN4cute5tupleIJNS5_1CILi128EEENS7_ILi64EEENS7_ILi192EEEEEELi192ENS_6half_tEfNS_4arch4Sm80ELb1ELb0ELb0ELb1ELb1ELb1ELb1ELb1EEENS1_21CollectiveEpilogueFwdINS6_IJS8_SA_S9_EEENS6_IJNS7_ILi1EEESI_SI_EEESC_SE_Li256ELb1ELb1ELb1ELb0EEENS1_36VarlenDynamicPersistentTileSchedulerILi128ELi64ELi256ELi256ELb1ELb1ELb0ELb1ELb1ELb1EEEEEEEEEvNT_6ParamsE,@"STO_CUDA_ENTRY STV_DEFAULT"
_ZN7cutlass13device_kernelIN5flash19enable_sm80_to_sm89INS1_16FlashAttnFwdSm80INS1_25CollectiveMainloopFwdSm80ILi8ELi1ELb0EN4cute5tupleIJNS5_1CILi128EEENS7_ILi64EEENS7_ILi192EEEEEELi192ENS_6half_tEfNS_4arch4Sm80ELb1ELb0ELb0ELb1ELb1ELb1ELb1ELb1EEENS1_21CollectiveEpilogueFwdINS6_IJS8_SA_S9_EEENS6_IJNS7_ILi1EEESI_SI_EEESC_SE_Li256ELb1ELb1ELb1ELb0EEENS1_36VarlenDynamicPersistentTileSchedulerILi128ELi64ELi256ELi256ELb1ELb1ELb0ELb1ELb1ELb1EEEEEEEEEvNT_6ParamsE:
        /* <DEDUP_REMOVED lines=52> */
.L_x_4353:
        /* <DEDUP_REMOVED lines=16> */
.L_x_4542:
        /* <DEDUP_REMOVED lines=16> */
.L_x_4543:
[----:B---3--:R-:W-:-:S05]  /*0540*/  IMAD R0, R0, c[0x0][0x538], RZ ;  /* 0x00014e0000007a24 */ /* 0x008fca00078e02ff */
[----:B------:R-:W-:-:S04]  /*0550*/  IADD3 R6, R0, R6, RZ ;  /* 0x0000000600067210 */ /* 0x000fc80007ffe0ff */
[----:B------:R-:W-:-:S13]  /*0560*/  ISETP.GT.AND P0, PT, R6, UR4, PT ;  /* 0x0000000406007c0c */ /* 0x000fda000bf04270 */
[----:B-12---:R-:W-:Y:S05]  /*0570*/  @!P0 BRA `(.L_x_4353) ;  /* 0xfffffdc000008947 */ /* 0x006fea000383ffff */
.L_x_4349:
[----:B------:R-:W-:-:S05]  /*0580*/  IADD3 R11, -R0, R6, RZ ;  /* 0x00000006000b7210 */ /* 0x000fca0007ffe1ff */
[----:B------:R-:W-:-:S05]  /*0590*/  IMAD R0, R4, c[0x0][0x538], R11 ;  /* 0x00014e0004007a24 */ /* 0x000fca00078e020b */
[----:B------:R-:W-:Y:S01]  /*05a0*/  ISETP.GT.AND P0, PT, R0, UR4, PT ;  /* 0x0000000400007c0c */ /* 0x000fe2000bf04270 */
[----:B------:R-:W-:-:S12]  /*05b0*/  BRA.DIV ~URZ, `(.L_x_4354) ;  /* 0x0001cf627f007947 */ /* 0x000fd8000b800000 */
[----:B------:R-:W-:-:S04]  /*05c0*/  VOTE.ANY R10, PT, !P0 ;  /* 0x00000000000a7806 */ /* 0x000fc800040e0100 */
.L_x_4544:
[----:B------:R-:W1:Y:S02]  /*05d0*/  POPC R5, R10 ;  /* 0x0000000a00057309 */ /* 0x000e640000000000 */
[----:B-12---:R-:W-:Y:S01]  /*05e0*/  IADD3 R247, R5, R7, RZ ;  /* 0x0000000705f77210 */ /* 0x006fe20007ffe0ff */
[----:B------:R-:W-:Y:S05]  /*05f0*/  BRA.DIV ~URZ, `(.L_x_4355) ;  /* 0x0001cf727f007947 */ /* 0x000fea000b800000 */
[----:B------:R1:W2:Y:S01]  /*0600*/  SHFL.IDX PT, R12, R9, R5, 0x1f ;  /* 0x00001f05090c7589 */ /* 0x0002a200000e0000 */
[----:B------:R-:W-:-:S03]  /*0610*/  MOV R6, RZ ;  /* 0x000000ff00067202 */ /* 0x000fc60000000f00 */
[----:B------:R1:W3:Y:S04]  /*0620*/  SHFL.IDX PT, R9, R8, R5, 0x1f ;  /* 0x00001f0508097589 */ /* 0x0002e800000e0000 */
.L_x_4545:
[----:B------:R-:W-:Y:S01]  /*0630*/  ISETP.NE.AND P0, PT, R10, RZ, PT ;  /* 0x000000ff0a00720c */ /* 0x000fe20003f05270 */
[----:B------:R-:W-:-:S12]  /*0640*/  BSSY B0, `(.L_x_4356) ;  /* 0x0000005000007945 */ /* 0x000fd80003800000 */
[----:B------:R-:W-:Y:S05]  /*0650*/  @!P0 BRA `(.L_x_4357) ;  /* 0x0000003000008947 */ /* 0x000fea0003800000 */
[----:B------:R-:W-:Y:S01]  /*0660*/  IADD3 R0, R5, -0x1, RZ ;  /* 0xffffffff05007810 */ /* 0x000fe20007ffe0ff */
[----:B------:R-:W-:Y:S05]  /*0670*/  BRA.DIV ~URZ, `(.L_x_4358) ;  /* 0x0001cfd27f007947 */ /* 0x000fea000b800000 */
[----:B------:R4:W1:Y:S02]  /*0680*/  SHFL.IDX PT, R6, R4, R0, 0x1f ;  /* 0x00001f0004067589 */ /* 0x00086400000e0000 */
.L_x_4357:
[----:B------:R-:W-:Y:S05]  /*0690*/  BSYNC B0 ;  /* 0x0000000000007941 */ /* 0x000fea0003800000 */
.L_x_4356:
        /* <DEDUP_REMOVED lines=67> */
.L_x_4360:
        /* <DEDUP_REMOVED lines=68> */
.L_x_4361:
[----:B------:R-:W-:Y:S05]  /*0f10*/  BSYNC B0 ;  /* 0x0000000000007941 */ /* 0x000fea0003800000 */
.L_x_4359:
[----:B------:R-:W-:-:S04]  /*0f20*/  LOP3.LUT R0, RZ, R0, RZ, 0x33, !PT ;  /* 0x00000000ff007212 */ /* 0x000fc800078e33ff */
[----:B------:R-:W-:Y:S01]  /*0f30*/  IADD3 R245, R0, R12, RZ ;  /* 0x0000000c00f57210 */ /* 0x000fe20007ffe0ff */
[----:B------:R-:W-:Y:S05]  /*0f40*/  BRA `(.L_x_4362) ;  /* 0x0000004000007947 */ /* 0x000fea0003800000 */
.L_x_4350:
[----:B--2---:R-:W-:Y:S01]  /*0f50*/  IMAD.MOV.U32 R245, RZ, RZ, RZ ;  /* 0x000000fffff57224 */ /* 0x004fe200078e00ff */
[----:B------:R-:W-:Y:S01]  /*0f60*/  MOV R246, RZ ;  /* 0x000000ff00f67202 */ /* 0x000fe20000000f00 */
[----:B------:R-:W-:Y:S01]  /*0f70*/  IMAD.U32 R244, RZ, RZ, UR4 ;  /* 0x00000004fff47e24 */ /* 0x000fe2000f8e00ff */
[----:B------:R-:W-:Y:S02]  /*0f80*/  MOV R247, c[0x0][0x53c] ;  /* 0x00014f0000f77a02 */ /* 0x000fe40000000f00 */
.L_x_4362:
[----:B------:R-:W-:Y:S01]  /*0f90*/  ISETP.NE.AND P0, PT, R13, RZ, PT ;  /* 0x000000ff0d00720c */ /* 0x000fe20003f05270 */
[----:B------:R-:W-:-:S12]  /*0fa0*/  WARPSYNC 0xffffffff ;  /* 0xffffffff00007948 */ /* 0x000fd80003800000 */
[----:B------:R1:W-:Y:S04]  /*0fb0*/  @!P0 STS.128 [0x18100], R244 ;  /* 0x018100f4ff008388 */ /* 0x0003e80000000c00 */
[----:B------:R-:W-:Y:S06]  /*0fc0*/  BAR.ARV 0x5, 0x100 ;  /* 0x0144000000007b1d */ /* 0x000fec0000002000 */
.L_x_4348:
        /* <DEDUP_REMOVED lines=72> */
[----:B------:R-:W-:Y:S01]  /*1450*/  IMAD.SHL.U32 R140, R248, 0x4, RZ ;  /* 0x00000004f88c7824 */ /* 0x000fe200078e00ff */
        /* <DEDUP_REMOVED lines=41> */
[-CC-:B------:R-:W-:Y:S02]  /*16f0*/  IADD3 R17, R9, R3.reuse, R229.reuse ;  /* 0x0000000309117210 */ /* 0x180fe40007ffe0e5 */
        /* <DEDUP_REMOVED lines=33> */
[C---:B------:R-:W-:Y:S02]  /*1910*/  IADD3 R182, R147.reuse, 0x20, RZ ;  /* 0x0000002093b67810 */ /* 0x040fe40007ffe0ff */
[----:B--2---:R-:W-:Y:S01]  /*1920*/  SHF.R.S32.HI R3, RZ, 0x1f, R144 ;  /* 0x0000001fff037819 */ /* 0x004fe20000011490 */
[----:B------:R1:W-:Y:S01]  /*1930*/  STL [R1+0x30], R9 ;  /* 0x0000300901007387 */ /* 0x0003e20000100800 */
[----:B------:R-:W-:Y:S02]  /*1940*/  SEL R0, R14, 0xffffffc0, !P3 ;  /* 0xffffffc00e007807 */ /* 0x000fe40005800000 */
[C---:B------:R-:W-:Y:S01]  /*1950*/  @P4 IADD3 R182, R147.reuse, -0x20, RZ ;  /* 0xffffffe093b64810 */ /* 0x040fe20007ffe0ff */
        /* <DEDUP_REMOVED lines=27> */
[----:B------:R-:W-:Y:S01]  /*1b10*/  IADD3 R33, R243, 0x28, RZ ;  /* 0x00000028f3217810 */ /* 0x000fe20007ffe0ff */
[----:B------:R-:W-:Y:S01]  /*1b20*/  IMAD.IADD R173, R3, 0x1, R172 ;  /* 0x0000000103ad7824 */ /* 0x000fe200078e02ac */
[----:B------:R-:W-:Y:S01]  /*1b30*/  IADD3 R30, R243, 0x40, RZ ;  /* 0x00000040f31e7810 */ /* 0x000fe20007ffe0ff */
[----:B------:R-:W-:Y:S01]  /*1b40*/  IMAD.IADD R180, R179, 0x1, R2 ;  /* 0x00000001b3b47824 */ /* 0x000fe200078e0202 */
[C---:B------:R-:W-:Y:S01]  /*1b50*/  IADD3 R27, R243.reuse, 0x58, RZ ;  /* 0x00000058f31b7810 */ /* 0x040fe20007ffe0ff */
        /* <DEDUP_REMOVED lines=21> */
[C---:B------:R-:W-:Y:S02]  /*1cb0*/  IADD3 R19, R243.reuse, 0x98, RZ ;  /* 0x00000098f3137810 */ /* 0x040fe40007ffe0ff */
        /* <DEDUP_REMOVED lines=40> */
[C---:B------:R-:W-:Y:S02]  /*1f40*/  IADD3 R192, R182.reuse, 0x1000, RZ ;  /* 0x00001000b6c07810 */ /* 0x040fe40007ffe0ff */
[C---:B-1----:R-:W-:Y:S02]  /*1f50*/  IADD3 R7, R11.reuse, -0x10, RZ ;  /* 0xfffffff00b077810 */ /* 0x042fe40007ffe0ff */
[C---:B------:R-:W-:Y:S01]  /*1f60*/  @P0 IADD3 R7, R11.reuse, 0x10, RZ ;  /* 0x000000100b070810 */ /* 0x040fe20007ffe0ff */
[----:B--2---:R-:W-:Y:S01]  /*1f70*/  IMAD.IADD R8, R11, 0x1, R9 ;  /* 0x000000010b087824 */ /* 0x004fe200078e0209 */
[----:B------:R-:W-:-:S03]  /*1f80*/  IADD3 R191, R182, 0x1800, RZ ;  /* 0x00001800b6bf7810 */ /* 0x000fc60007ffe0ff */
[----:B------:R-:W-:Y:S01]  /*1f90*/  IMAD.IADD R3, R6, 0x1, R7 ;  /* 0x0000000106037824 */ /* 0x000fe200078e0207 */
[----:B------:R-:W-:Y:S01]  /*1fa0*/  IADD3 R190, R182, 0x2000, RZ ;  /* 0x00002000b6be7810 */ /* 0x000fe20007ffe0ff */
        /* <DEDUP_REMOVED lines=16> */
.L_x_4541:
        /* <DEDUP_REMOVED lines=19> */
[C-C-:B------:R-:W-:Y:S01]  /*21e0*/  SHF.L.U64.HI R251, R252.reuse, 0x2, R14.reuse ;  /* 0x00000002fcfb7819 */ /* 0x140fe2000001020e */
[----:B------:R1:W-:Y:S01]  /*21f0*/  STL [R1], R14 ;  /* 0x0000000e01007387 */ /* 0x0003e20000100800 */
        /* <DEDUP_REMOVED lines=8> */
[C---:B--2---:R-:W-:Y:S02]  /*2280*/  IADD3 R4, P1, R250.reuse, c[0x0][0x350], RZ ;  /* 0x0000d400fa047a10 */ /* 0x044fe40007f3e0ff */
[----:B---3--:R-:W-:Y:S02]  /*2290*/  IADD3 R2, P0, R250, c[0x0][0x358], RZ ;  /* 0x0000d600fa027a10 */ /* 0x008fe40007f1e0ff */
        /* <DEDUP_REMOVED lines=11> */
.L_x_4363:
[----:B------:R-:W-:-:S04]  /*2350*/  ISETP.NE.U32.AND P0, PT, RZ, c[0x0][0x368], PT ;  /* 0x0000da00ff007a0c */ /* 0x000fc80003f05070 */
[----:B------:R-:W-:-:S13]  /*2360*/  ISETP.NE.AND.EX P0, PT, RZ, c[0x0][0x36c], PT, P0 ;  /* 0x0000db00ff007a0c */ /* 0x000fda0003f05300 */
[----:B------:R-:W-:Y:S05]  /*2370*/  @!P0 BRA `(.L_x_4364) ;  /* 0x0000004000008947 */ /* 0x000fea0003800000 */
[----:B-1----:R-:W-:-:S04]  /*2380*/  IADD3 R4, P0, R250, c[0x0][0x368], RZ ;  /* 0x0000da00fa047a10 */ /* 0x002fc80007f1e0ff */
[----:B------:R-:W-:-:S05]  /*2390*/  IADD3.X R5, R251, c[0x0][0x36c], RZ, P0, !PT ;  /* 0x0000db00fb057a10 */ /* 0x000fca00007fe4ff */
[----:B------:R1:W5:Y:S01]  /*23a0*/  LDG.E R8, [R4.64] ;  /* 0x0000000804087981 */ /* 0x000362000c1e1900 */
[----:B------:R-:W-:Y:S05]  /*23b0*/  BRA `(.L_x_4365) ;  /* 0x0000005000007947 */ /* 0x000fea0003800000 */
.L_x_4364:
[----:B------:R-:W-:Y:S01]  /*23c0*/  MOV R8, UR6 ;  /* 0x0000000600087c02 */ /* 0x000fe20008000f00 */
[----:B------:R-:W-:Y:S05]  /*23d0*/  @!P5 BRA `(.L_x_4365) ;  /* 0x000000300000d947 */ /* 0x000fea0003800000 */
[----:B-1----:R-:W2:Y:S04]  /*23e0*/  LDG.E R6, [R4.64] ;  /* 0x0000000804067981 */ /* 0x002ea8000c1e1900 */
[----:B------:R-:W2:Y:S02]  /*23f0*/  LDG.E R0, [R4.64+0x4] ;  /* 0x0000040804007981 */ /* 0x000ea4000c1e1900 */
[----:B--2---:R-:W-:Y:S02]  /*2400*/  IADD3 R8, -R6, R0, RZ ;  /* 0x0000000006087210 */ /* 0x004fe40007ffe1ff */
.L_x_4365:
[----:B-1----:R1:W2:Y:S04]  /*2410*/  @P6 LDG.E R5, [R2.64] ;  /* 0x0000000802056981 */ /* 0x0022a8000c1e1900 */
        /* <DEDUP_REMOVED lines=34> */
[----:B------:R1:W-:Y:S01]  /*2640*/  STL [R1+0x4], R15 ;  /* 0x0000040f01007387 */ /* 0x0003e20000100800 */
        /* <DEDUP_REMOVED lines=35> */
.L_x_4367:
[----:B------:R-:W-:Y:S05]  /*2880*/  BSYNC B0 ;  /* 0x0000000000007941 */ /* 0x000fea0003800000 */
.L_x_4366:
        /* <DEDUP_REMOVED lines=62> */
[C---:B------:R-:W-:Y:S02]  /*2c70*/  @P0 LEA R2, P2, R3.reuse, c[0x0][0x220], 0x1 ;  /* 0x0000880003020a11 */ /* 0x040fe400078408ff */
        /* <DEDUP_REMOVED lines=50> */
[----:B------:R-:W-:-:S02]  /*2fa0*/  IMAD R14, R216, c[0x0][0x294], R5 ;  /* 0x0000a500d80e7a24 */ /* 0x000fc400078e0205 */
        /* <DEDUP_REMOVED lines=17> */
[----:B-1----:R-:W-:Y:S01]  /*30c0*/  SHF.R.S32.HI R15, RZ, 0x1f, R13 ;  /* 0x0000001fff0f7819 */ /* 0x002fe2000001140d */
[----:B------:R-:W-:Y:S01]  /*30d0*/  IMAD.MOV.U32 R129, RZ, RZ, c[0x0][0x280] ;  /* 0x0000a000ff817624 */ /* 0x000fe200078e00ff */
[CC--:B------:R-:W-:Y:S01]  /*30e0*/  LEA.HI R12, R11.reuse, R3.reuse, RZ, 0x3 ;  /* 0x000000030b0c7211 */ /* 0x0c0fe200078f18ff */
[----:B------:R-:W-:Y:S01]  /*30f0*/  IMAD.WIDE.U32 R92, R0, c[0x0][0x2b0], RZ ;  /* 0x0000ac00005c7a25 */ /* 0x000fe200078e00ff */
[----:B------:R-:W-:-:S02]  /*3100*/  LEA.HI R18, R11, R3, RZ, 0x6 ;  /* 0x000000030b127211 */ /* 0x000fc400078f30ff */
[-C--:B------:R-:W-:Y:S01]  /*3110*/  LEA.HI R11, R10, R2.reuse, RZ, 0x3 ;  /* 0x000000020a0b7211 */ /* 0x080fe200078f18ff */
[----:B------:R-:W-:Y:S01]  /*3120*/  IMAD.WIDE.U32 R84, R126, c[0x0][0x290], R6 ;  /* 0x0000a4007e547a25 */ /* 0x000fe200078e0006 */
[----:B------:R-:W-:Y:S02]  /*3130*/  LEA.HI R20, R10, R2, RZ, 0x6 ;  /* 0x000000020a147211 */ /* 0x000fe400078f30ff */
[CC--:B------:R-:W-:Y:S01]  /*3140*/  LEA.HI R10, R15.reuse, R13.reuse, RZ, 0x3 ;  /* 0x0000000d0f0a7211 */ /* 0x0c0fe200078f18ff */
        /* <DEDUP_REMOVED lines=35> */
[CC--:B------:R-:W-:Y:S01]  /*3380*/  SHF.L.U64.HI R122, R129.reuse, R123.reuse, c[0x0][0x284] ;  /* 0x0000a100817a7619 */ /* 0x0c0fe2000001027b */
[----:B------:R-:W-:Y:S01]  /*3390*/  IMAD R132, R248, 0x40, R216 ;  /* 0x00000040f8847824 */ /* 0x000fe200078e02d8 */
[C---:B------:R-:W-:Y:S01]  /*33a0*/  SHF.L.U64.HI R123, R130.reuse, R123, c[0x0][0x294] ;  /* 0x0000a500827b7619 */ /* 0x040fe2000001027b */
        /* <DEDUP_REMOVED lines=20> */
.L_x_4393:
        /* <DEDUP_REMOVED lines=108> */
.L_x_4373:
[----:B------:R-:W-:Y:S05]  /*3bb0*/  BSYNC B0 ;  /* 0x0000000000007941 */ /* 0x000fea0003800000 */
.L_x_4372:
        /* <DEDUP_REMOVED lines=96> */
.L_x_4376:
[----:B------:R-:W-:Y:S05]  /*41c0*/  BSYNC B0 ;  /* 0x0000000000007941 */ /* 0x000fea0003800000 */
.L_x_4375:
        /* <DEDUP_REMOVED lines=59> */
.L_x_4378:
[----:B------:R-:W-:Y:S05]  /*4580*/  BSYNC B0 ;  /* 0x0000000000007941 */ /* 0x000fea0003800000 */
.L_x_4377:
        /* <DEDUP_REMOVED lines=61> */
.L_x_4380:
[----:B------:R-:W-:Y:S05]  /*4960*/  BSYNC B0 ;  /* 0x0000000000007941 */ /* 0x000fea0003800000 */
.L_x_4379:
        /* <DEDUP_REMOVED lines=58> */
.L_x_4382:
[----:B------:R-:W-:Y:S05]  /*4d10*/  BSYNC B0 ;  /* 0x0000000000007941 */ /* 0x000fea0003800000 */
.L_x_4381:
        /* <DEDUP_REMOVED lines=58> */
.L_x_4384:
[----:B------:R-:W-:Y:S05]  /*50c0*/  BSYNC B0 ;  /* 0x0000000000007941 */ /* 0x000fea0003800000 */
.L_x_4383:
        /* <DEDUP_REMOVED lines=58> */
.L_x_4371:
        /* <DEDUP_REMOVED lines=47> */
.L_x_4386:
[----:B------:R-:W-:Y:S05]  /*5760*/  BSYNC B0 ;  /* 0x0000000000007941 */ /* 0x000fea0003800000 */
.L_x_4385:
        /* <DEDUP_REMOVED lines=159> */
.L_x_4388:
[----:B------:R-:W-:Y:S05]  /*6160*/  BSYNC B0 ;  /* 0x0000000000007941 */ /* 0x000fea0003800000 */
.L_x_4387:
        /* <DEDUP_REMOVED lines=123> */
.L_x_4390:
[----:B------:R-:W-:Y:S05]  /*6920*/  BSYNC B0 ;  /* 0x0000000000007941 */ /* 0x000fea0003800000 */
.L_x_4389:
        /* <DEDUP_REMOVED lines=126> */
.L_x_4370:
        /* <DEDUP_REMOVED lines=39> */
.L_x_4374:
[----:B------:R-:W-:Y:S05]  /*7380*/  BSYNC B1 ;  /* 0x0000000000017941 */ /* 0x000fea0003800000 */
.L_x_4369:
        /* <DEDUP_REMOVED lines=84> */
.L_x_4392:
[----:B------:R-:W-:Y:S05]  /*78d0*/  BSYNC B0 ;  /* 0x0000000000007941 */ /* 0x000fea0003800000 */
.L_x_4391:
        /* <DEDUP_REMOVED lines=26> */
.L_x_4368:
        /* <DEDUP_REMOVED lines=42> */
.L_x_4395:
[----:B------:R-:W-:Y:S05]  /*7d20*/  BSYNC B0 ;  /* 0x0000000000007941 */ /* 0x000fea0003800000 */
.L_x_4394:
[----:B------:R-:W2:Y:S01]  /*7d30*/  LDL R2, [R1+0x4] ;  /* 0x0000040001027983 */ /* 0x000ea20000100800 */
        /* <DEDUP_REMOVED lines=56> */
[----:B------:R-:W2:Y:S01]  /*80c0*/  LDL R5, [R1] ;  /* 0x0000000001057983 */ /* 0x000ea20000100800 */
        /* <DEDUP_REMOVED lines=8> */
[----:B------:R-:W3:Y:S01]  /*8150*/  S2R R9, SR_TID.X ;  /* 0x0000000000097919 */ /* 0x000ee20000002100 */
[----:B------:R-:W-:Y:S01]  /*8160*/  LOP3.LUT R85, R246, 0xffff, RZ, 0xc0, !PT ;  /* 0x0000fffff6557812 */ /* 0x000fe200078ec0ff */
[----:B------:R-:W-:Y:S01]  /*8170*/  IMAD R0, R0, c[0x0][0x178], RZ ;  /* 0x00005e0000007a24 */ /* 0x000fe200078e02ff */
[----:B------:R-:W-:Y:S01]  /*8180*/  ISETP.NE.AND.EX P0, PT, RZ, c[0x0][0x34c], PT, P0 ;  /* 0x0000d300ff007a0c */ /* 0x000fe20003f05300 */
[----:B------:R-:W-:Y:S01]  /*8190*/  @P3 IMAD.HI.U32 R7, R4, c[0x0][0x2c8], RZ ;  /* 0x0000b20004073a27 */ /* 0x000fe200078e00ff */
[----:B------:R-:W-:Y:S02]  /*81a0*/  ISETP.GE.AND P5, PT, R204, c[0x0][0x198], PT ;  /* 0x00006600cc007a0c */ /* 0x000fe40003fa6270 */
[----:B------:R-:W-:Y:S01]  /*81b0*/  ISETP.GE.AND P4, PT, R206, c[0x0][0x198], PT ;  /* 0x00006600ce007a0c */ /* 0x000fe20003f86270 */
[----:B------:R-:W-:Y:S01]  /*81c0*/  IMAD R0, R127, c[0x0][0x17c], R0 ;  /* 0x00005f007f007a24 */ /* 0x000fe200078e0200 */
[----:B------:R-:W-:Y:S01]  /*81d0*/  IADD3 R98, R197, -0x1, RZ ;  /* 0xffffffffc5627810 */ /* 0x000fe20007ffe0ff */
[----:B-1----:R-:W-:Y:S01]  /*81e0*/  IMAD.WIDE.U32 R2, R127, c[0x0][0x178], RZ ;  /* 0x00005e007f027a25 */ /* 0x002fe200078e00ff */
[----:B---3--:R-:W-:-:S03]  /*81f0*/  SHF.R.S32.HI R8, RZ, 0x1f, R9 ;  /* 0x0000001fff087819 */ /* 0x008fc60000011409 */
        /* <DEDUP_REMOVED lines=8> */
[----:B------:R-:W-:-:S02]  /*8280*/  ISETP.GE.AND P3, PT, R207, c[0x0][0x198], PT ;  /* 0x00006600cf007a0c */ /* 0x000fc40003f66270 */
[----:B--2---:R-:W-:Y:S02]  /*8290*/  SEL R6, R5, RZ, !P0 ;  /* 0x000000ff05067207 */ /* 0x004fe40004000000 */
[----:B------:R-:W-:-:S03]  /*82a0*/  SEL R5, R252, RZ, !P0 ;  /* 0x000000fffc057207 */ /* 0x000fc60004000000 */
[----:B------:R-:W-:Y:S02]  /*82b0*/  IMAD R6, R6, c[0x0][0x1c0], RZ ;  /* 0x0000700006067a24 */ /* 0x000fe400078e02ff */
        /* <DEDUP_REMOVED lines=8> */
[----:B------:R-:W-:Y:S02]  /*8340*/  SHF.R.S32.HI R5, RZ, 0x1f, R4 ;  /* 0x0000001fff057819 */ /* 0x000fe40000011404 */
[----:B------:R-:W-:Y:S01]  /*8350*/  @!P1 MOV R12, R252 ;  /* 0x000000fc000c9202 */ /* 0x000fe20000000f00 */
[----:B------:R-:W-:Y:S02]  /*8360*/  IMAD.IADD R3, R3, 0x1, R6 ;  /* 0x0000000103037824 */ /* 0x000fe400078e0206 */
[----:B------:R-:W-:Y:S02]  /*8370*/  IMAD R0, R5, c[0x0][0x1a8], RZ ;  /* 0x00006a0005007a24 */ /* 0x000fe400078e02ff */
[----:B------:R-:W-:-:S04]  /*8380*/  IMAD.WIDE.U32 R2, R4, c[0x0][0x1a8], R2 ;  /* 0x00006a0004027a25 */ /* 0x000fc800078e0002 */
[----:B------:R-:W-:Y:S01]  /*8390*/  IMAD R0, R4, c[0x0][0x1ac], R0 ;  /* 0x00006b0004007a24 */ /* 0x000fe200078e0200 */
[----:B------:R-:W-:Y:S01]  /*83a0*/  LEA R7, P0, R2, c[0x0][0x160], 0x1 ;  /* 0x0000580002077a11 */ /* 0x000fe200078008ff */
[----:B------:R-:W-:-:S03]  /*83b0*/  IMAD.IADD R4, R8, 0x1, R240 ;  /* 0x0000000108047824 */ /* 0x000fc600078e02f0 */
[----:B------:R-:W-:-:S04]  /*83c0*/  IADD3 R0, R3, R0, RZ ;  /* 0x0000000003007210 */ /* 0x000fc80007ffe0ff */
[----:B------:R-:W-:Y:S01]  /*83d0*/  LEA.HI.X R5, R2, c[0x0][0x164], R0, 0x1, P0 ;  /* 0x0000590002057a11 */ /* 0x000fe200000f0c00 */
[----:B------:R-:W-:Y:S05]  /*83e0*/  BRA.DIV ~URZ, `(.L_x_4397) ;  /* 0x000152c27f007947 */ /* 0x000fea000b800000 */
[----:B------:R1:W2:Y:S02]  /*83f0*/  SHFL.IDX PT, R6, R5, RZ, 0x181f ;  /* 0x00181fff05067589 */ /* 0x0002a400000e0000 */
.L_x_4546:
[----:B------:R-:W-:Y:S05]  /*8400*/  BRA.DIV ~URZ, `(.L_x_4398) ;  /* 0x000153127f007947 */ /* 0x000fea000b800000 */
[----:B------:R3:W4:Y:S02]  /*8410*/  SHFL.IDX PT, R0, R7, RZ, 0x181f ;  /* 0x00181fff07007589 */ /* 0x00072400000e0000 */
.L_x_4547:
        /* <DEDUP_REMOVED lines=16> */
.L_x_4400:
[----:B------:R-:W-:Y:S05]  /*8520*/  BSYNC B0 ;  /* 0x0000000000007941 */ /* 0x000fea0003800000 */
.L_x_4399:
[----:B------:R-:W-:Y:S05]  /*8530*/  BRA.DIV ~URZ, `(.L_x_4401) ;  /* 0x000152427f007947 */ /* 0x000fea000b800000 */
[----:B--2---:R2:W1:Y:S04]  /*8540*/  SHFL.IDX PT, R6, R5, 0x1, 0x181f ;  /* 0x00381f0005067f89 */ /* 0x00446800000e0000 */
[----:B----4-:R2:W4:Y:S02]  /*8550*/  SHFL.IDX PT, R0, R7, 0x1, 0x181f ;  /* 0x00381f0007007f89 */ /* 0x01052400000e0000 */
.L_x_4548:
        /* <DEDUP_REMOVED lines=16> */
.L_x_4403:
[----:B------:R-:W-:Y:S05]  /*8660*/  BSYNC B0 ;  /* 0x0000000000007941 */ /* 0x000fea0003800000 */
.L_x_4402:
[----:B------:R-:W-:Y:S05]  /*8670*/  BRA.DIV ~URZ, `(.L_x_4404) ;  /* 0x000151c27f007947 */ /* 0x000fea000b800000 */
[----:B-1----:R1:W2:Y:S02]  /*8680*/  SHFL.IDX PT, R6, R5, 0x2, 0x181f ;  /* 0x00581f0005067f89 */ /* 0x0022a400000e0000 */
.L_x_4549:
[----:B------:R-:W-:Y:S05]  /*8690*/  BRA.DIV ~URZ, `(.L_x_4405) ;  /* 0x000152127f007947 */ /* 0x000fea000b800000 */
[----:B----4-:R4:W1:Y:S02]  /*86a0*/  SHFL.IDX PT, R0, R7, 0x2, 0x181f ;  /* 0x00581f0007007f89 */ /* 0x01086400000e0000 */
.L_x_4550:
        /* <DEDUP_REMOVED lines=16> */
.L_x_4407:
[----:B------:R-:W-:Y:S05]  /*87b0*/  BSYNC B0 ;  /* 0x0000000000007941 */ /* 0x000fea0003800000 */
.L_x_4406:
[----:B------:R-:W-:Y:S05]  /*87c0*/  BRA.DIV ~URZ, `(.L_x_4408) ;  /* 0x000151427f007947 */ /* 0x000fea000b800000 */
[----:B-12---:R-:W1:Y:S04]  /*87d0*/  SHFL.IDX PT, R5, R5, 0x3, 0x181f ;  /* 0x00781f0005057f89 */ /* 0x006e6800000e0000 */
[----:B------:R2:W3:Y:S02]  /*87e0*/  SHFL.IDX PT, R0, R7, 0x3, 0x181f ;  /* 0x00781f0007007f89 */ /* 0x0004e400000e0000 */
.L_x_4551:
[----:B------:R-:W-:Y:S01]  /*87f0*/  IADD3 R2, R4, 0x60, RZ ;  /* 0x0000006004027810 */ /* 0x000fe20007ffe0ff */
[----:B-----5:R-:W-:-:S03]  /*8800*/  IMAD.WIDE.U32 R232, R12, c[0x0][0x2b0], RZ ;  /* 0x0000ac000ce87a25 */ /* 0x020fc600078e00ff */
[----:B------:R-:W-:-:S13]  /*8810*/  ISETP.GE.AND P0, PT, R2, R36, PT ;  /* 0x000000240200720c */ /* 0x000fda0003f06270 */
[-C--:B---3--:R-:W-:Y:S02]  /*8820*/  @!P0 LEA R8, P1, R204, R0.reuse, 0x1 ;  /* 0x00000000cc088211 */ /* 0x088fe400078208ff */
[-C--:B------:R-:W-:Y:S02]  /*8830*/  @!P0 LEA R6, P2, R206, R0.reuse, 0x1 ;  /* 0x00000000ce068211 */ /* 0x080fe400078408ff */
        /* <DEDUP_REMOVED lines=36> */
[C---:B------:R-:W-:Y:S01]  /*8a80*/  IMAD.WIDE.U32 R230, R85.reuse, c[0x0][0x1e8], RZ ;  /* 0x00007a0055e67a25 */ /* 0x040fe200078e00ff */
        /* <DEDUP_REMOVED lines=31> */
[----:B------:R-:W-:Y:S02]  /*8c80*/  @P1 LEA R8, P3, R206, R3, 0x1 ;  /* 0x00000003ce081211 */ /* 0x000fe400078608ff */
        /* <DEDUP_REMOVED lines=8> */
[C---:B------:R-:W-:Y:S02]  /*8d10*/  @P1 LEA.HI.X R7, R207.reuse, R4, R219, 0x1, P3 ;  /* 0x00000004cf071211 */ /* 0x040fe400018f0cdb */
[----:B------:R-:W-:Y:S02]  /*8d20*/  @P0 ISETP.GE.AND P3, PT, R206, c[0x0][0x1d4], PT ;  /* 0x00007500ce000a0c */ /* 0x000fe40003f66270 */
[C---:B---3--:R-:W-:Y:S01]  /*8d30*/  @P0 LEA R8, P5, R204.reuse, R0, 0x1 ;  /* 0x00000000cc080211 */ /* 0x048fe200078a08ff */
        /* <DEDUP_REMOVED lines=15> */
.L_x_4409:
        /* <DEDUP_REMOVED lines=86> */
[----:B---3--:R-:W-:Y:S02]  /*9390*/  @!P1 SHF.L.U64.HI R8, R142, 0x1, R79 ;  /* 0x000000018e089819 */ /* 0x008fe4000001024f */
        /* <DEDUP_REMOVED lines=35> */
.L_x_4413:
[----:B--2---:R-:W-:Y:S05]  /*95d0*/  BSYNC B0 ;  /* 0x0000000000007941 */ /* 0x004fea0003800000 */
.L_x_4412:
        /* <DEDUP_REMOVED lines=119> */
.L_x_4415:
[----:B---3--:R-:W-:Y:S05]  /*9d50*/  BSYNC B0 ;  /* 0x0000000000007941 */ /* 0x008fea0003800000 */
.L_x_4414:
        /* <DEDUP_REMOVED lines=90> */
.L_x_4419:
[----:B------:R-:W-:Y:S05]  /*a300*/  BSYNC B0 ;  /* 0x0000000000007941 */ /* 0x000fea0003800000 */
.L_x_4418:
        /* <DEDUP_REMOVED lines=45> */
.L_x_4421:
[----:B------:R-:W-:Y:S05]  /*a5e0*/  BSYNC B0 ;  /* 0x0000000000007941 */ /* 0x000fea0003800000 */
.L_x_4420:
        /* <DEDUP_REMOVED lines=45> */
.L_x_4423:
[----:B------:R-:W-:Y:S05]  /*a8c0*/  BSYNC B0 ;  /* 0x0000000000007941 */ /* 0x000fea0003800000 */
.L_x_4422:
        /* <DEDUP_REMOVED lines=45> */
.L_x_4425:
[----:B------:R-:W-:Y:S05]  /*aba0*/  BSYNC B0 ;  /* 0x0000000000007941 */ /* 0x000fea0003800000 */
.L_x_4424:
        /* <DEDUP_REMOVED lines=45> */
.L_x_4427:
[----:B------:R-:W-:Y:S05]  /*ae80*/  BSYNC B0 ;  /* 0x0000000000007941 */ /* 0x000fea0003800000 */
.L_x_4426:
        /* <DEDUP_REMOVED lines=44> */
.L_x_4417:
[----:B------:R-:W-:Y:S05]  /*b150*/  BSYNC B1 ;  /* 0x0000000000017941 */ /* 0x000fea0003800000 */
.L_x_4416:
        /* <DEDUP_REMOVED lines=48> */
.L_x_4430:
[----:B------:R-:W-:Y:S05]  /*b460*/  BSYNC B0 ;  /* 0x0000000000007941 */ /* 0x000fea0003800000 */
.L_x_4429:
        /* <DEDUP_REMOVED lines=45> */
.L_x_4432:
[----:B------:R-:W-:Y:S05]  /*b740*/  BSYNC B0 ;  /* 0x0000000000007941 */ /* 0x000fea0003800000 */
.L_x_4431:
        /* <DEDUP_REMOVED lines=45> */
.L_x_4434:
[----:B------:R-:W-:Y:S05]  /*ba20*/  BSYNC B0 ;  /* 0x0000000000007941 */ /* 0x000fea0003800000 */
.L_x_4433:
        /* <DEDUP_REMOVED lines=45> */
.L_x_4436:
[----:B------:R-:W-:Y:S05]  /*bd00*/  BSYNC B0 ;  /* 0x0000000000007941 */ /* 0x000fea0003800000 */
.L_x_4435:
        /* <DEDUP_REMOVED lines=45> */
.L_x_4438:
[----:B------:R-:W-:Y:S05]  /*bfe0*/  BSYNC B0 ;  /* 0x0000000000007941 */ /* 0x000fea0003800000 */
.L_x_4437:
        /* <DEDUP_REMOVED lines=45> */
.L_x_4411:
        /* <DEDUP_REMOVED lines=73> */
.L_x_4440:
[----:B--2---:R-:W-:Y:S05]  /*c750*/  BSYNC B0 ;  /* 0x0000000000007941 */ /* 0x004fea0003800000 */
.L_x_4439:
        /* <DEDUP_REMOVED lines=94> */
.L_x_4442:
[----:B--2---:R-:W-:Y:S05]  /*cd40*/  BSYNC B0 ;  /* 0x0000000000007941 */ /* 0x004fea0003800000 */
.L_x_4441:
        /* <DEDUP_REMOVED lines=148> */
.L_x_4446:
[----:B------:R-:W-:Y:S05]  /*d690*/  BSYNC B0 ;  /* 0x0000000000007941 */ /* 0x000fea0003800000 */
.L_x_4445:
        /* <DEDUP_REMOVED lines=99> */
.L_x_4448:
[----:B------:R-:W-:Y:S05]  /*dcd0*/  BSYNC B0 ;  /* 0x0000000000007941 */ /* 0x000fea0003800000 */
.L_x_4447:
        /* <DEDUP_REMOVED lines=98> */
.L_x_4444:
[----:B------:R-:W-:Y:S05]  /*e300*/  BSYNC B1 ;  /* 0x0000000000017941 */ /* 0x000fea0003800000 */
.L_x_4443:
        /* <DEDUP_REMOVED lines=110> */
.L_x_4450:
[----:B------:R-:W-:Y:S05]  /*e9f0*/  BSYNC B0 ;  /* 0x0000000000007941 */ /* 0x000fea0003800000 */
.L_x_4449:
        /* <DEDUP_REMOVED lines=99> */
.L_x_4452:
[----:B------:R-:W-:Y:S05]  /*f030*/  BSYNC B0 ;  /* 0x0000000000007941 */ /* 0x000fea0003800000 */
.L_x_4451:
        /* <DEDUP_REMOVED lines=98> */
.L_x_4428:
[----:B------:R-:W-:Y:S05]  /*f660*/  BSYNC B2 ;  /* 0x0000000000027941 */ /* 0x000fea0003800000 */
.L_x_4410:
[----:B------:R-:W-:-:S04]  /*f670*/  DEPBAR.LE SB0, 0x0 ;  /* 0x000080000000791a */ /* 0x000fc80000000000 */
[----:B------:R-:W-:Y:S01]  /*f680*/  BAR.SYNC.DEFER_BLOCKING 0x0 ;  /* 0x0000000000007b1d */ /* 0x000fe20000010000 */
[----:B------:R-:W-:Y:S01]  /*f690*/  IMAD R0, R95, c[0x0][0x208], RZ ;  /* 0x000082005f007a24 */ /* 0x000fe200078e02ff */
[----:B------:R-:W-:Y:S01]  /*f6a0*/  SHF.L.U64.HI R95, R204, 0x1, R205 ;  /* 0x00000001cc5f7819 */ /* 0x000fe200000102cd */
[----:B------:R-:W-:Y:S01]  /*f6b0*/  IMAD.WIDE.U32 R2, R198, c[0x0][0x208], RZ ;  /* 0x00008200c6027a25 */ /* 0x000fe200078e00ff */
[----:B-1----:R-:W-:Y:S02]  /*f6c0*/  SHF.L.U64.HI R97, R207, 0x1, R219 ;  /* 0x00000001cf617819 */ /* 0x002fe400000102db */
[----:B------:R-:W-:Y:S01]  /*f6d0*/  ISETP.GE.AND P5, PT, R204, c[0x0][0x1d4], PT ;  /* 0x00007500cc007a0c */ /* 0x000fe20003fa6270 */
[----:B------:R-:W-:Y:S01]  /*f6e0*/  IMAD R0, R198, c[0x0][0x20c], R0 ;  /* 0x00008300c6007a24 */ /* 0x000fe200078e0200 */
[----:B------:R-:W-:Y:S01]  /*f6f0*/  ISETP.GE.AND P4, PT, R206, c[0x0][0x1d4], PT ;  /* 0x00007500ce007a0c */ /* 0x000fe20003f86270 */
[----:B------:R-:W-:Y:S01]  /*f700*/  IMAD.WIDE.U32 R222, R85, c[0x0][0x210], RZ ;  /* 0x0000840055de7a25 */ /* 0x000fe200078e00ff */
[----:B------:R-:W-:Y:S03]  /*f710*/  BSSY B0, `(.L_x_4453) ;  /* 0x0000117000007945 */ /* 0x000fe60003800000 */
[----:B------:R-:W-:-:S02]  /*f720*/  IMAD.IADD R3, R3, 0x1, R0 ;  /* 0x0000000103037824 */ /* 0x000fc400078e0200 */
[----:B------:R-:W-:Y:S01]  /*f730*/  IMAD R0, R96, c[0x0][0x218], RZ ;  /* 0x0000860060007a24 */ /* 0x000fe200078e02ff */
[----:B------:R-:W-:Y:S01]  /*f740*/  SHF.L.U64.HI R96, R206, 0x1, R220 ;  /* 0x00000001ce607819 */ /* 0x000fe200000102dc */
[----:B------:R-:W-:-:S04]  /*f750*/  IMAD.WIDE.U32 R2, R196, c[0x0][0x218], R2 ;  /* 0x00008600c4027a25 */ /* 0x000fc800078e0002 */
[----:B------:R-:W-:Y:S02]  /*f760*/  IMAD R224, R85, c[0x0][0x214], R223 ;  /* 0x0000850055e07a24 */ /* 0x000fe400078e02df */
[----:B------:R-:W-:Y:S01]  /*f770*/  IMAD.SHL.U32 R93, R206, 0x2, RZ ;  /* 0x00000002ce5d7824 */ /* 0x000fe200078e00ff */
[----:B--2---:R-:W-:Y:S01]  /*f780*/  LDSM.16.M88.4 R8, [R178] ;  /* 0x00000000b208783b */ /* 0x004fe20000000200 */
[----:B------:R-:W-:Y:S02]  /*f790*/  IMAD.SHL.U32 R92, R204, 0x2, RZ ;  /* 0x00000002cc5c7824 */ /* 0x000fe400078e00ff */
[----:B------:R-:W-:Y:S01]  /*f7a0*/  IMAD.SHL.U32 R94, R207, 0x2, RZ ;  /* 0x00000002cf5e7824 */ /* 0x000fe200078e00ff */
[----:B------:R-:W1:Y:S04]  /*f7b0*/  LDSM.16.M88.4 R4, [R147] ;  /* 0x000000009304783b */ /* 0x000e680000000200 */
[----:B------:R-:W2:Y:S04]  /*f7c0*/  LDSM.16.M88.4 R12, [R147+0x800] ;  /* 0x00080000930c783b */ /* 0x000ea80000000200 */
[----:B------:R-:W3:Y:S04]  /*f7d0*/  LDSM.16.M88.4 R16, [R147+0x1000] ;  /* 0x001000009310783b */ /* 0x000ee80000000200 */
[----:B------:R-:W-:Y:S04]  /*f7e0*/  LDSM.16.M88.4 R28, [R147+0x1800] ;  /* 0x00180000931c783b */ /* 0x000fe80000000200 */
[----:B------:R-:W-:Y:S04]  /*f7f0*/  LDSM.16.M88.4 R24, [R182] ;  /* 0x00000000b618783b */ /* 0x000fe80000000200 */
[----:B------:R-:W-:Y:S04]  /*f800*/  LDSM.16.M88.4 R36, [R193] ;  /* 0x00000000c124783b */ /* 0x000fe80000000200 */
[----:B------:R-:W-:Y:S01]  /*f810*/  LDSM.16.M88.4 R48, [R191] ;  /* 0x00000000bf30783b */ /* 0x000fe20000000200 */
[C---:B-1----:R-:W-:Y:S07]  /*f820*/  HMMA.16816.F32 R44, R8.reuse, R4, RZ ;  /* 0x00000004082c723c */ /* 0x042fee00000018ff */
[----:B------:R-:W-:Y:S01]  /*f830*/  IMAD R4, R196, c[0x0][0x21c], R0 ;  /* 0x00008700c4047a24 */ /* 0x000fe200078e0200 */
[----:B------:R-:W-:Y:S01]  /*f840*/  IADD3 R0, P0, R2, R222, RZ ;  /* 0x000000de02007210 */ /* 0x000fe20007f1e0ff */
[----:B--2---:R-:W-:Y:S03]  /*f850*/  HMMA.16816.F32 R32, R8, R12, RZ ;  /* 0x0000000c0820723c */ /* 0x004fe600000018ff */
[----:B------:R-:W-:-:S02]  /*f860*/  IADD3.X R3, R224, R3, R4, P0, !PT ;  /* 0x00000003e0037210 */ /* 0x000fc400007fe404 */
[----:B------:R-:W-:-:S03]  /*f870*/  LEA R2, P0, R0, c[0x0][0x1f8], 0x1 ;  /* 0x00007e0000027a11 */ /* 0x000fc600078008ff */
[C---:B-----5:R-:W-:Y:S01]  /*f880*/  HMMA.16816.F32 R40, R8.reuse, R6, RZ ;  /* 0x000000060828723c */ /* 0x060fe200000018ff */
[----:B------:R-:W-:Y:S01]  /*f890*/  LEA.HI.X R13, R0, c[0x0][0x1fc], R3, 0x1, P0 ;  /* 0x00007f00000d7a11 */ /* 0x000fe200000f0c03 */
[----:B------:R-:W-:Y:S04]  /*f8a0*/  LDSM.16.M88.4 R4, [R179] ;  /* 0x00000000b304783b */ /* 0x000fe80000000200 */
[----:B------:R-:W1:Y:S02]  /*f8b0*/  SHFL.IDX PT, R3, R2, RZ, 0x181f ;  /* 0x00181fff02037589 */ /* 0x000e6400000e0000 */
[C---:B---3--:R-:W-:Y:S02]  /*f8c0*/  HMMA.16816.F32 R64, R8.reuse, R18, RZ ;  /* 0x000000120840723c */ /* 0x048fe400000018ff */
[----:B------:R-:W2:Y:S04]  /*f8d0*/  SHFL.IDX PT, R12, R13, RZ, 0x181f ;  /* 0x00181fff0d0c7589 */ /* 0x000ea800000e0000 */
[----:B------:R-:W3:Y:S02]  /*f8e0*/  SHFL.IDX PT, R0, R2, 0x1, 0x181f ;  /* 0x00381f0002007f89 */ /* 0x000ee400000e0000 */
[C---:B------:R-:W-:Y:S02]  /*f8f0*/  HMMA.16816.F32 R52, R8.reuse, R14, RZ ;  /* 0x0000000e0834723c */ /* 0x040fe400000018ff */
[----:B------:R-:W4:Y:S06]  /*f900*/  SHFL.IDX PT, R2, R13, 0x1, 0x181f ;  /* 0x00381f000d027f89 */ /* 0x000f2c00000e0000 */
[----:B------:R-:W-:Y:S01]  /*f910*/  HMMA.16816.F32 R56, R8, R16, RZ ;  /* 0x000000100838723c */ /* 0x000fe200000018ff */
[----:B-1----:R-:W-:-:S02]  /*f920*/  IADD3 R20, P1, R3, R93, RZ ;  /* 0x0000005d03147210 */ /* 0x002fc40007f3e0ff */
[----:B------:R-:W-:-:S05]  /*f930*/  IADD3 R22, P0, R3, R92, RZ ;  /* 0x0000005c03167210 */ /* 0x000fca0007f1e0ff */
[C---:B------:R-:W-:Y:S01]  /*f940*/  HMMA.16816.F32 R68, R8.reuse, R28, RZ ;  /* 0x0000001c0844723c */ /* 0x040fe200000018ff */
[----:B------:R-:W-:Y:S01]  /*f950*/  IADD3 R18, P2, R3, R94, RZ ;  /* 0x0000005e03127210 */ /* 0x000fe20007f5e0ff */
[C-C-:B--2---:R-:W-:Y:S02]  /*f960*/  IMAD.X R21, R12.reuse, 0x1, R96.reuse, P1 ;  /* 0x000000010c157824 */ /* 0x144fe400008e0660 */
[----:B------:R-:W-:Y:S01]  /*f970*/  IMAD.X R23, R12, 0x1, R95, P0 ;  /* 0x000000010c177824 */ /* 0x000fe200000e065f */
[----:B---3--:R-:W-:Y:S01]  /*f980*/  IADD3 R14, P1, R0, R93, RZ ;  /* 0x0000005d000e7210 */ /* 0x008fe20007f3e0ff */
[----:B------:R-:W-:Y:S01]  /*f990*/  IMAD.X R19, R12, 0x1, R97, P2 ;  /* 0x000000010c137824 */ /* 0x000fe200010e0661 */
[----:B------:R-:W-:Y:S01]  /*f9a0*/  IADD3 R16, P0, R0, R92, RZ ;  /* 0x0000005c00107210 */ /* 0x000fe20007f1e0ff */
[----:B------:R-:W-:Y:S01]  /*f9b0*/  HMMA.16816.F32 R60, R8, R30, RZ ;  /* 0x0000001e083c723c */ /* 0x000fe200000018ff */
[----:B------:R-:W-:Y:S01]  /*f9c0*/  ISETP.LT.OR P2, PT, R76, 0x1, P5 ;  /* 0x000000014c00780c */ /* 0x000fe20002f41670 */
[----:B----4-:R-:W-:Y:S01]  /*f9d0*/  IMAD.X R15, R2, 0x1, R96, P1 ;  /* 0x00000001020f7824 */ /* 0x010fe200008e0660 */
[----:B------:R-:W-:Y:S01]  /*f9e0*/  ISETP.LT.OR P1, PT, R76, 0x1, P4 ;  /* 0x000000014c00780c */ /* 0x000fe20002721670 */
[----:B------:R-:W-:Y:S01]  /*f9f0*/  IMAD.X R17, R2, 0x1, R95, P0 ;  /* 0x0000000102117824 */ /* 0x000fe200000e065f */
[----:B------:R-:W-:Y:S01]  /*fa00*/  IADD3 R12, P0, R0, R94, RZ ;  /* 0x0000005e000c7210 */ /* 0x000fe20007f1e0ff */
[----:B------:R-:W1:Y:S02]  /*fa10*/  LDSM.16.M88.4 R8, [R192] ;  /* 0x00000000c008783b */ /* 0x000e640000000200 */
[----:B------:R-:W-:Y:S02]  /*fa20*/  HMMA.16816.F32 R72, R4, R24, R44 ;  /* 0x000000180448723c */ /* 0x000fe4000000182c */
[----:B------:R-:W-:Y:S01]  /*fa30*/  IMAD.X R13, R2, 0x1, R97, P0 ;  /* 0x00000001020d7824 */ /* 0x000fe200000e0661 */
[----:B------:R-:W-:-:S03]  /*fa40*/  ISETP.GE.AND P0, PT, R207, c[0x0][0x1d4], PT ;  /* 0x00007500cf007a0c */ /* 0x000fc60003f06270 */
[----:B------:R-:W-:Y:S01]  /*fa50*/  @!PT LDS RZ, [RZ] ;  /* 0x00000000fffff984 */ /* 0x000fe20000000800 */
[----:B------:R-:W-:Y:S01]  /*fa60*/  @!PT LDS RZ, [RZ] ;  /* 0x00000000fffff984 */ /* 0x000fe20000000800 */
[----:B------:R-:W-:Y:S01]  /*fa70*/  @!PT LDS RZ, [RZ] ;  /* 0x00000000fffff984 */ /* 0x000fe20000000800 */
[----:B------:R2:W-:Y:S01]  /*fa80*/  LDGSTS.E.BYPASS.LTC128B.128 [R194+0x100], [R22.64], !P2 ;  /* 0x0010000016c27fae */ /* 0x0005e2000d101d48 */
[C---:B------:R-:W-:Y:S01]  /*fa90*/  ISETP.LT.OR P3, PT, R76.reuse, 0x1, P0 ;  /* 0x000000014c00780c */ /* 0x040fe20000761670 */
[----:B------:R-:W-:Y:S01]  /*faa0*/  HMMA.16816.F32 R44, R4, R26, R40 ;  /* 0x0000001a042c723c */ /* 0x000fe20000001828 */
[C---:B------:R-:W-:Y:S01]  /*fab0*/  ISETP.LT.OR P2, PT, R76.reuse, 0x21, P5 ;  /* 0x000000214c00780c */ /* 0x040fe20002f41670 */
[----:B------:R2:W-:Y:S01]  /*fac0*/  LDGSTS.E.BYPASS.LTC128B.128 [R194+0x2100], [R20.64], !P1 ;  /* 0x0210000014c27fae */ /* 0x0005e2000c901d48 */
[C---:B------:R-:W-:Y:S02]  /*fad0*/  ISETP.LT.OR P1, PT, R76.reuse, 0x21, P4 ;  /* 0x000000214c00780c */ /* 0x040fe40002721670 */
[----:B------:R-:W-:-:S03]  /*fae0*/  ISETP.LT.OR P0, PT, R76, 0x21, P0 ;  /* 0x000000214c00780c */ /* 0x000fc60000701670 */
[C---:B------:R-:W-:Y:S04]  /*faf0*/  HMMA.16816.F32 R40, R4.reuse, R36, R32 ;  /* 0x000000240428723c */ /* 0x040fe80000001820 */
[----:B------:R1:W-:Y:S04]  /*fb00*/  LDGSTS.E.BYPASS.LTC128B.128 [R194+0x4100], [R18.64], !P3 ;  /* 0x0410000012c27fae */ /* 0x0003e8000d901d48 */
[----:B------:R1:W-:Y:S01]  /*fb10*/  LDGSTS.E.BYPASS.LTC128B.128 [R194+0x1100], [R16.64], !P2 ;  /* 0x0110000010c27fae */ /* 0x0003e2000d101d48 */
[----:B------:R-:W-:Y:S03]  /*fb20*/  HMMA.16816.F32 R60, R4, R50, R60 ;  /* 0x00000032043c723c */ /* 0x000fe6000000183c */
[----:B------:R3:W-:Y:S04]  /*fb30*/  LDGSTS.E.BYPASS.LTC128B.128 [R194+0x3100], [R14.64], !P1 ;  /* 0x031000000ec27fae */ /* 0x0007e8000c901d48 */
[----:B------:R3:W-:Y:S01]  /*fb40*/  LDGSTS.E.BYPASS.LTC128B.128 [R194+0x5100], [R12.64], !P0 ;  /* 0x051000000cc27fae */ /* 0x0007e2000c101d48 */
[----:B------:R-:W-:-:S03]  /*fb50*/  ISETP.GT.AND P0, PT, R98, R215, PT ;  /* 0x000000d76200720c */ /* 0x000fc60003f04270 */
[----:B------:R-:W-:Y:S01]  /*fb60*/  LDSM.16.M88.4 R32, [R177] ;  /* 0x00000000b120783b */ /* 0x000fe20000000200 */
[C---:B--2---:R-:W-:Y:S03]  /*fb70*/  HMMA.16816.F32 R20, R4.reuse, R38, R52 ;  /* 0x000000260414723c */ /* 0x044fe60000001834 */
[----:B------:R-:W-:Y:S04]  /*fb80*/  LDSM.16.M88.4 R28, [R177+0x800] ;  /* 0x00080000b11c783b */ /* 0x000fe80000000200 */
[----:B------:R-:W-:Y:S01]  /*fb90*/  LDSM.16.M88.4 R80, [R177+0x1800] ;  /* 0x00180000b150783b */ /* 0x000fe20000000200 */
[C---:B------:R-:W-:Y:S03]  /*fba0*/  HMMA.16816.F32 R36, R4.reuse, R48, R68 ;  /* 0x000000300424723c */ /* 0x040fe60000001844 */
[----:B------:R-:W-:Y:S04]  /*fbb0*/  LDSM.16.M88.4 R24, [R177+0x1000] ;  /* 0x00100000b118783b */ /* 0x000fe80000000200 */
[----:B------:R-:W-:Y:S01]  /*fbc0*/  LDSM.16.M88.4 R68, [R174] ;  /* 0x00000000ae44783b */ /* 0x000fe20000000200 */
[C---:B-1----:R-:W-:Y:S03]  /*fbd0*/  HMMA.16816.F32 R16, R4.reuse, R8, R56 ;  /* 0x000000080410723c */ /* 0x042fe60000001838 */
[----:B------:R-:W-:Y:S04]  /*fbe0*/  LDSM.16.M88.4 R76, [R174+0x800] ;  /* 0x00080000ae4c783b */ /* 0x000fe80000000200 */
[----:B---3--:R-:W1:Y:S01]  /*fbf0*/  LDSM.16.M88.4 R12, [R181] ;  /* 0x00000000b50c783b */ /* 0x008e620000000200 */
[----:B------:R-:W-:Y:S03]  /*fc00*/  HMMA.16816.F32 R8, R4, R10, R64 ;  /* 0x0000000a0408723c */ /* 0x000fe60000001840 */
[----:B------:R-:W2:Y:S04]  /*fc10*/  LDSM.16.M88.4 R4, [R180] ;  /* 0x00000000b404783b */ /* 0x000ea80000000200 */
[----:B------:R-:W-:Y:S04]  /*fc20*/  LDSM.16.M88.4 R84, [R187] ;  /* 0x00000000bb54783b */ /* 0x000fe80000000200 */
[----:B------:R-:W-:Y:S04]  /*fc30*/  LDSM.16.M88.4 R88, [R177+0x2800] ;  /* 0x00280000b158783b */ /* 0x000fe80000000200 */
[----:B------:R-:W0:Y:S01]  /*fc40*/  LDGDEPBAR ;  /* 0x00000000000079af */ /* 0x000e220000000000 */
[C---:B-1----:R-:W-:Y:S03]  /*fc50*/  HMMA.16816.F32 R64, R12.reuse, R32, R72 ;  /* 0x000000200c40723c */ /* 0x042fe60000001848 */
[----:B------:R-:W-:Y:S05]  /*fc60*/  LDSM.16.M88.4 R72, [R147+0x3800] ;  /* 0x003800009348783b */ /* 0x000fea0000000200 */
[C---:B------:R-:W-:Y:S08]  /*fc70*/  HMMA.16816.F32 R56, R12.reuse, R34, R44 ;  /* 0x000000220c38723c */ /* 0x040ff0000000182c */
[C---:B------:R-:W-:Y:S01]  /*fc80*/  HMMA.16816.F32 R52, R12.reuse, R28, R40 ;  /* 0x0000001c0c34723c */ /* 0x040fe20000001828 */
[----:B------:R-:W1:Y:S07]  /*fc90*/  LDSM.16.M88.4 R40, [R174+0x1000] ;  /* 0x00100000ae28783b */ /* 0x000e6e0000000200 */
[C---:B------:R-:W-:Y:S08]  /*fca0*/  HMMA.16816.F32 R48, R12.reuse, R30, R20 ;  /* 0x0000001e0c30723c */ /* 0x040ff00000001814 */
[C---:B------:R-:W-:Y:S01]  /*fcb0*/  HMMA.16816.F32 R28, R12.reuse, R80, R36 ;  /* 0x000000500c1c723c */ /* 0x040fe20000001824 */
[----:B------:R-:W3:Y:S07]  /*fcc0*/  LDSM.16.M88.4 R36, [R174+0x1800] ;  /* 0x00180000ae24783b */ /* 0x000eee0000000200 */
[C---:B------:R-:W-:Y:S08]  /*fcd0*/  HMMA.16816.F32 R44, R12.reuse, R24, R16 ;  /* 0x000000180c2c723c */ /* 0x040ff00000001810 */
[C---:B------:R-:W-:Y:S01]  /*fce0*/  HMMA.16816.F32 R32, R12.reuse, R26, R8 ;  /* 0x0000001a0c20723c */ /* 0x040fe20000001808 */
[----:B------:R-:W-:Y:S04]  /*fcf0*/  LDSM.16.M88.4 R8, [R178+0x4000] ;  /* 0x00400000b208783b */ /* 0x000fe80000000200 */
[----:B------:R-:W4:Y:S03]  /*fd00*/  LDSM.16.M88.4 R24, [R147+0x2000] ;  /* 0x002000009318783b */ /* 0x000f260000000200 */
[----:B------:R-:W-:Y:S01]  /*fd10*/  HMMA.16816.F32 R20, R12, R82, R60 ;  /* 0x000000520c14723c */ /* 0x000fe2000000183c */
[----:B------:R-:W3:Y:S07]  /*fd20*/  LDSM.16.M88.4 R80, [R147+0x2800] ;  /* 0x002800009350783b */ /* 0x000eee0000000200 */
[C---:B--2---:R-:W-:Y:S08]  /*fd30*/  HMMA.16816.F32 R16, R4.reuse, R68, R64 ;  /* 0x000000440410723c */ /* 0x044ff00000001840 */
[C---:B------:R-:W-:Y:S01]  /*fd40*/  HMMA.16816.F32 R12, R4.reuse, R70, R56 ;  /* 0x00000046040c723c */ /* 0x040fe20000001838 */
[----:B------:R-:W2:Y:S07]  /*fd50*/  LDSM.16.M88.4 R68, [R147+0x3000] ;  /* 0x003000009344783b */ /* 0x000eae0000000200 */
[C---:B------:R-:W-:Y:S08]  /*fd60*/  HMMA.16816.F32 R64, R4.reuse, R76, R52 ;  /* 0x0000004c0440723c */ /* 0x040ff00000001834 */
[C---:B------:R-:W-:Y:S01]  /*fd70*/  HMMA.16816.F32 R60, R4.reuse, R78, R48 ;  /* 0x0000004e043c723c */ /* 0x040fe20000001830 */
[----:B------:R-:W-:Y:S07]  /*fd80*/  LDSM.16.M88.4 R76, [R188] ;  /* 0x00000000bc4c783b */ /* 0x000fee0000000200 */
[C---:B-1----:R-:W-:Y:S08]  /*fd90*/  HMMA.16816.F32 R52, R4.reuse, R40, R44 ;  /* 0x000000280434723c */ /* 0x042ff0000000182c */
[C---:B------:R-:W-:Y:S01]  /*fda0*/  HMMA.16816.F32 R48, R4.reuse, R42, R32 ;  /* 0x0000002a0430723c */ /* 0x040fe20000001820 */
[----:B------:R-:W-:Y:S07]  /*fdb0*/  LDSM.16.M88.4 R32, [R189] ;  /* 0x00000000bd20783b */ /* 0x000fee0000000200 */
[C---:B---3--:R-:W-:Y:S08]  /*fdc0*/  HMMA.16816.F32 R56, R4.reuse, R36, R28 ;  /* 0x000000240438723c */ /* 0x048ff0000000181c */
[----:B------:R-:W-:Y:S01]  /*fdd0*/  HMMA.16816.F32 R44, R4, R38, R20 ;  /* 0x00000026042c723c */ /* 0x000fe20000001814 */
[----:B------:R-:W-:Y:S04]  /*fde0*/  LDSM.16.M88.4 R4, [R179+0x4000] ;  /* 0x00400000b304783b */ /* 0x000fe80000000200 */
[----:B------:R-:W1:Y:S03]  /*fdf0*/  LDSM.16.M88.4 R36, [R190] ;  /* 0x00000000be24783b */ /* 0x000e660000000200 */
[C---:B----4-:R-:W-:Y:S08]  /*fe00*/  HMMA.16816.F32 R40, R8.reuse, R24, R16 ;  /* 0x000000180828723c */ /* 0x050ff00000001810 */
[C---:B------:R-:W-:Y:S08]  /*fe10*/  HMMA.16816.F32 R28, R8.reuse, R26, R12 ;  /* 0x0000001a081c723c */ /* 0x040ff0000000180c */
[C---:B------:R-:W-:Y:S08]  /*fe20*/  HMMA.16816.F32 R24, R8.reuse, R80, R64 ;  /* 0x000000500818723c */ /* 0x040ff00000001840 */
[C---:B--2---:R-:W-:Y:S08]  /*fe30*/  HMMA.16816.F32 R16, R8.reuse, R68, R52 ;  /* 0x000000440810723c */ /* 0x044ff00000001834 */
[C---:B------:R-:W-:Y:S01]  /*fe40*/  HMMA.16816.F32 R20, R8.reuse, R82, R60 ;  /* 0x000000520814723c */ /* 0x040fe2000000183c */
[----:B------:R-:W-:Y:S07]  /*fe50*/  LDSM.16.M88.4 R80, [R177+0x2000] ;  /* 0x00200000b150783b */ /* 0x000fee0000000200 */
[C---:B------:R-:W-:Y:S08]  /*fe60*/  HMMA.16816.F32 R12, R8.reuse, R70, R48 ;  /* 0x00000046080c723c */ /* 0x040ff00000001830 */
[C---:B------:R-:W-:Y:S08]  /*fe70*/  HMMA.16816.F32 R56, R8.reuse, R72, R56 ;  /* 0x000000480838723c */ /* 0x040ff00000001838 */
[----:B------:R-:W-:Y:S01]  /*fe80*/  HMMA.16816.F32 R52, R8, R74, R44 ;  /* 0x0000004a0834723c */ /* 0x000fe2000000182c */
[----:B------:R-:W2:Y:S04]  /*fe90*/  LDSM.16.M88.4 R8, [R181+0x4000] ;  /* 0x00400000b508783b */ /* 0x000ea80000000200 */
[----:B------:R-:W3:Y:S03]  /*fea0*/  LDSM.16.M88.4 R44, [R177+0x3000] ;  /* 0x00300000b12c783b */ /* 0x000ee60000000200 */
[C---:B-1----:R-:W-:Y:S08]  /*feb0*/  HMMA.16816.F32 R72, R4.reuse, R36, R40 ;  /* 0x000000240448723c */ /* 0x042ff00000001828 */
[C---:B------:R-:W-:Y:S08]  /*fec0*/  HMMA.16816.F32 R68, R4.reuse, R38, R28 ;  /* 0x000000260444723c */ /* 0x040ff0000000181c */
[C---:B------:R-:W-:Y:S01]  /*fed0*/  HMMA.16816.F32 R64, R4.reuse, R32, R24 ;  /* 0x000000200440723c */ /* 0x040fe20000001818 */
        /* <DEDUP_REMOVED lines=10> */
[C---:B--2---:R-:W-:Y:S01]  /*ff80*/  HMMA.16816.F32 R20, R8.reuse, R80, R72 ;  /* 0x000000500814723c */ /* 0x044fe20000001848 */
[----:B------:R-:W-:Y:S07]  /*ff90*/  LDSM.16.M88.4 R72, [R174+0x3800] ;  /* 0x00380000ae48783b */ /* 0x000fee0000000200 */
[C---:B------:R-:W-:Y:S01]  /*ffa0*/  HMMA.16816.F32 R16, R8.reuse, R82, R68 ;  /* 0x000000520810723c */ /* 0x040fe20000001844 */
[----:B------:R-:W2:Y:S04]  /*ffb0*/  LDSM.16.M88.4 R68, [R174+0x3000] ;  /* 0x00300000ae44783b */ /* 0x000ea80000000200 */
[----:B------:R-:W-:Y:S03]  /*ffc0*/  LDSM.16.M88.4 R80, [R147+0x5800] ;  /* 0x005800009350783b */ /* 0x000fe60000000200 */
[C---:B------:R-:W-:Y:S08]  /*ffd0*/  HMMA.16816.F32 R12, R8.reuse, R88, R64 ;  /* 0x00000058080c723c */ /* 0x040ff00000001840 */
[C---:B------:R-:W-:Y:S01]  /*ffe0*/  HMMA.16816.F32 R64, R8.reuse, R90, R60 ;  /* 0x0000005a0840723c */ /* 0x040fe2000000183c */
[----:B------:R-:W-:Y:S07]  /*fff0*/  LDSM.16.M88.4 R88, [R177+0x4800] ;  /* 0x00480000b158783b */ /* 0x000fee0000000200 */
[C---:B---3--:R-:W-:Y:S08]  /*10000*/  HMMA.16816.F32 R60, R8.reuse, R44, R48 ;  /* 0x0000002c083c723c */ /* 0x048ff00000001830 */
[----:B------:R-:W-:Y:S08]  /*10010*/  HMMA.16816.F32 R56, R8, R46, R40 ;  /* 0x0000002e0838723c */ /* 0x000ff00000001828 */
[C---:B-1----:R-:W-:Y:S08]  /*10020*/  HMMA.16816.F32 R44, R4.reuse, R24, R20 ;  /* 0x00000018042c723c */ /* 0x042ff00000001814 */
[----:B------:R-:W-:Y:S08]  /*10030*/  HMMA.16816.F32 R40, R4, R26, R16 ;  /* 0x0000001a0428723c */ /* 0x000ff00000001810 */
[----:B------:R-:W-:Y:S01]  /*10040*/  HMMA.16816.F32 R52, R8, R32, R36 ;  /* 0x000000200834723c */ /* 0x000fe20000001824 */
[----:B------:R-:W-:Y:S07]  /*10050*/  LDSM.16.M88.4 R36, [R147+0x4000] ;  /* 0x004000009324783b */ /* 0x000fee0000000200 */
[----:B------:R-:W-:Y:S01]  /*10060*/  HMMA.16816.F32 R24, R4, R76, R12 ;  /* 0x0000004c0418723c */ /* 0x000fe2000000180c */
[----:B------:R-:W1:Y:S07]  /*10070*/  LDSM.16.M88.4 R12, [R178+0x8000] ;  /* 0x00800000b20c783b */ /* 0x000e6e0000000200 */
[----:B------:R-:W-:Y:S01]  /*10080*/  HMMA.16816.F32 R48, R8, R34, R28 ;  /* 0x000000220830723c */ /* 0x000fe2000000181c */
[----:B------:R-:W3:Y:S04]  /*10090*/  LDSM.16.M88.4 R32, [R147+0x4800] ;  /* 0x004800009320783b */ /* 0x000ee80000000200 */
[----:B------:R-:W4:Y:S03]  /*100a0*/  LDSM.16.M88.4 R28, [R147+0x5000] ;  /* 0x00500000931c783b */ /* 0x000f260000000200 */
[C---:B------:R-:W-:Y:S01]  /*100b0*/  HMMA.16816.F32 R20, R4.reuse, R78, R64 ;  /* 0x0000004e0414723c */ /* 0x040fe20000001840 */
[----:B------:R-:W-:Y:S07]  /*100c0*/  LDSM.16.M88.4 R76, [R185] ;  /* 0x00000000b94c783b */ /* 0x000fee0000000200 */
[C---:B--2---:R-:W-:Y:S08]  /*100d0*/  HMMA.16816.F32 R16, R4.reuse, R68, R60 ;  /* 0x000000440410723c */ /* 0x044ff0000000183c */
[C---:B------:R-:W-:Y:S08]  /*100e0*/  HMMA.16816.F32 R8, R4.reuse, R70, R56 ;  /* 0x000000460408723c */ /* 0x040ff00000001838 */
[C---:B------:R-:W-:Y:S08]  /*100f0*/  HMMA.16816.F32 R52, R4.reuse, R72, R52 ;  /* 0x000000480434723c */ /* 0x040ff00000001834 */
[----:B------:R-:W-:Y:S01]  /*10100*/  HMMA.16816.F32 R68, R4, R74, R48 ;  /* 0x0000004a0444723c */ /* 0x000fe20000001830 */
[----:B------:R-:W-:Y:S04]  /*10110*/  LDSM.16.M88.4 R4, [R179+0x8000] ;  /* 0x00800000b304783b */ /* 0x000fe80000000200 */
[----:B------:R-:W2:Y:S03]  /*10120*/  LDSM.16.M88.4 R72, [R186] ;  /* 0x00000000ba48783b */ /* 0x000ea60000000200 */
[C---:B-1----:R-:W-:Y:S08]  /*10130*/  HMMA.16816.F32 R64, R12.reuse, R36, R44 ;  /* 0x000000240c40723c */ /* 0x042ff0000000182c */
[C---:B------:R-:W-:Y:S01]  /*10140*/  HMMA.16816.F32 R60, R12.reuse, R38, R40 ;  /* 0x000000260c3c723c */ /* 0x040fe20000001828 */
[----:B------:R-:W1:Y:S04]  /*10150*/  LDSM.16.M88.4 R40, [R184] ;  /* 0x00000000b828783b */ /* 0x000e680000000200 */
[----:B------:R-:W1:Y:S03]  /*10160*/  LDSM.16.M88.4 R36, [R183] ;  /* 0x00000000b724783b */ /* 0x000e660000000200 */
[C---:B---3--:R-:W-:Y:S01]  /*10170*/  HMMA.16816.F32 R56, R12.reuse, R32, R24 ;  /* 0x000000200c38723c */ /* 0x048fe20000001818 */
[----:B------:R-:W-:Y:S07]  /*10180*/  LDSM.16.M88.4 R24, [R177+0x4000] ;  /* 0x00400000b118783b */ /* 0x000fee0000000200 */
[C---:B------:R-:W-:Y:S08]  /*10190*/  HMMA.16816.F32 R48, R12.reuse, R34, R20 ;  /* 0x000000220c30723c */ /* 0x040ff00000001814 */
[C---:B----4-:R-:W-:Y:S08]  /*101a0*/  HMMA.16816.F32 R44, R12.reuse, R28, R16 ;  /* 0x0000001c0c2c723c */ /* 0x050ff00000001810 */
[C---:B------:R-:W-:Y:S01]  /*101b0*/  HMMA.16816.F32 R32, R12.reuse, R30, R8 ;  /* 0x0000001e0c20723c */ /* 0x040fe20000001808 */
[----:B------:R-:W3:Y:S07]  /*101c0*/  LDSM.16.M88.4 R8, [R181+0x8000] ;  /* 0x00800000b508783b */ /* 0x000eee0000000200 */
[C---:B------:R-:W-:Y:S08]  /*101d0*/  HMMA.16816.F32 R28, R12.reuse, R80, R52 ;  /* 0x000000500c1c723c */ /* 0x040ff00000001834 */
[----:B------:R-:W-:Y:S01]  /*101e0*/  HMMA.16816.F32 R20, R12, R82, R68 ;  /* 0x000000520c14723c */ /* 0x000fe20000001844 */
[----:B------:R-:W4:Y:S07]  /*101f0*/  LDSM.16.M88.4 R80, [R177+0x5000] ;  /* 0x00500000b150783b */ /* 0x000f2e0000000200 */
[C---:B--2---:R-:W-:Y:S08]  /*10200*/  HMMA.16816.F32 R16, R4.reuse, R72, R64 ;  /* 0x000000480410723c */ /* 0x044ff00000001840 */
[C---:B------:R-:W-:Y:S08]  /*10210*/  HMMA.16816.F32 R12, R4.reuse, R74, R60 ;  /* 0x0000004a040c723c */ /* 0x040ff0000000183c */
[C---:B------:R-:W-:Y:S08]  /*10220*/  HMMA.16816.F32 R68, R4.reuse, R76, R56 ;  /* 0x0000004c0444723c */ /* 0x040ff00000001838 */
[C---:B------:R-:W-:Y:S01]  /*10230*/  HMMA.16816.F32 R76, R4.reuse, R78, R48 ;  /* 0x0000004e044c723c */ /* 0x040fe20000001830 */
[----:B------:R-:W-:Y:S07]  /*10240*/  LDSM.16.M88.4 R48, [R174+0x4000] ;  /* 0x00400000ae30783b */ /* 0x000fee0000000200 */
[C---:B-1----:R-:W-:Y:S01]  /*10250*/  HMMA.16816.F32 R72, R4.reuse, R40, R44 ;  /* 0x000000280448723c */ /* 0x042fe2000000182c */
[----:B------:R-:W-:Y:S07]  /*10260*/  LDSM.16.M88.4 R44, [R174+0x4800] ;  /* 0x00480000ae2c783b */ /* 0x000fee0000000200 */
[C---:B------:R-:W-:Y:S01]  /*10270*/  HMMA.16816.F32 R64, R4.reuse, R42, R32 ;  /* 0x0000002a0440723c */ /* 0x040fe20000001820 */
[----:B------:R-:W-:Y:S07]  /*10280*/  LDSM.16.M88.4 R40, [R174+0x5000] ;  /* 0x00500000ae28783b */ /* 0x000fee0000000200 */
[C---:B------:R-:W-:Y:S08]  /*10290*/  HMMA.16816.F32 R60, R4.reuse, R36, R28 ;  /* 0x00000024043c723c */ /* 0x040ff0000000181c */
[----:B------:R-:W-:Y:S01]  /*102a0*/  HMMA.16816.F32 R56, R4, R38, R20 ;  /* 0x000000260438723c */ /* 0x000fe20000001814 */
[----:B------:R-:W1:Y:S04]  /*102b0*/  LDSM.16.M88.4 R4, [R180+0x8000] ;  /* 0x00800000b404783b */ /* 0x000e680000000200 */
[----:B------:R-:W2:Y:S01]  /*102c0*/  LDSM.16.M88.4 R36, [R174+0x5800] ;  /* 0x00580000ae24783b */ /* 0x000ea20000000200 */
[----:B------:R-:W-:-:S04]  /*102d0*/  DEPBAR.LE SB0, 0x0 ;  /* 0x000080000000791a */ /* 0x000fc80000000000 */
[C---:B---3--:R-:W-:Y:S08]  /*102e0*/  HMMA.16816.F32 R52, R8.reuse, R24, R16 ;  /* 0x000000180834723c */ /* 0x048ff00000001810 */
[C---:B------:R-:W-:Y:S08]  /*102f0*/  HMMA.16816.F32 R32, R8.reuse, R26, R12 ;  /* 0x0000001a0820723c */ /* 0x040ff0000000180c */
[C---:B------:R-:W-:Y:S08]  /*10300*/  HMMA.16816.F32 R28, R8.reuse, R88, R68 ;  /* 0x00000058081c723c */ /* 0x040ff00000001844 */
[C---:B------:R-:W-:Y:S08]  /*10310*/  HMMA.16816.F32 R24, R8.reuse, R90, R76 ;  /* 0x0000005a0818723c */ /* 0x040ff0000000184c */
[C---:B----4-:R-:W-:Y:S08]  /*10320*/  HMMA.16816.F32 R20, R8.reuse, R80, R72 ;  /* 0x000000500814723c */ /* 0x050ff00000001848 */
        /* <DEDUP_REMOVED lines=8> */
[C---:B--2---:R-:W-:Y:S08]  /*103b0*/  HMMA.16816.F32 R24, R4.reuse, R36, R12 ;  /* 0x000000240418723c */ /* 0x044ff0000000180c */
[C---:B------:R-:W-:Y:S08]  /*103c0*/  HMMA.16816.F32 R40, R4.reuse, R42, R16 ;  /* 0x0000002a0428723c */ /* 0x040ff00000001810 */
[----:B------:R-:W-:Y:S01]  /*103d0*/  HMMA.16816.F32 R36, R4, R38, R8 ;  /* 0x000000260424723c */ /* 0x000fe20000001808 */
[----:B------:R-:W-:Y:S06]  /*103e0*/  BAR.SYNC.DEFER_BLOCKING 0x0 ;  /* 0x0000000000007b1d */ /* 0x000fec0000010000 */
[----:B------:R-:W-:Y:S01]  /*103f0*/  @!UPT UIADD3 URZ, URZ, URZ, URZ ;  /* 0x0000003f3f3ff290 */ /* 0x000fe2000fffe03f */
[----:B------:R-:W-:Y:S11]  /*10400*/  @!P0 BRA `(.L_x_4454) ;  /* 0x0000047000008947 */ /* 0x000ff60003800000 */
[----:B------:R-:W-:Y:S01]  /*10410*/  ISETP.NE.AND P5, PT, R100, 0x1, PT ;  /* 0x000000016400780c */ /* 0x000fe20003fa5270 */
[----:B------:R-:W-:-:S02]  /*10420*/  IMAD R2, R98, 0x40, R239 ;  /* 0x0000004062027824 */ /* 0x000fc400078e02ef */
        /* <DEDUP_REMOVED lines=27> */
.L_x_4552:
        /* <DEDUP_REMOVED lines=21> */
.L_x_4553:
        /* <DEDUP_REMOVED lines=21> */
.L_x_4454:
[----:B------:R-:W-:Y:S05]  /*10880*/  BSYNC B0 ;  /* 0x0000000000007941 */ /* 0x000fea0003800000 */
.L_x_4453:
[----:B------:R-:W-:Y:S01]  /*10890*/  IMAD.MOV.U32 R0, RZ, RZ, c[0x0][0x2c4] ;  /* 0x0000b100ff007624 */ /* 0x000fe200078e00ff */
[----:B------:R-:W0:Y:S01]  /*108a0*/  LDGDEPBAR ;  /* 0x00000000000079af */ /* 0x000e220000000000 */
[----:B-1----:R-:W-:Y:S01]  /*108b0*/  IMAD.MOV.U32 R2, RZ, RZ, 0x1 ;  /* 0x00000001ff027424 */ /* 0x002fe200078e00ff */
        /* <DEDUP_REMOVED lines=11> */
.L_x_4554:
[----:B--2---:R-:W-:-:S05]  /*10970*/  IMAD.IADD R0, R5, 0x1, R0 ;  /* 0x0000000105007824 */ /* 0x004fca00078e0200 */
[----:B------:R-:W-:-:S04]  /*10980*/  IMNMX R0, R6, R0, PT ;  /* 0x0000000006007217 */ /* 0x000fc80003800200 */
[C---:B------:R-:W-:Y:S02]  /*10990*/  ISETP.GT.AND P0, PT, R0.reuse, RZ, PT ;  /* 0x000000ff0000720c */ /* 0x040fe40003f04270 */
[----:B------:R-:W-:Y:S02]  /*109a0*/  ISETP.GT.AND P2, PT, R0, 0x1, PT ;  /* 0x000000010000780c */ /* 0x000fe40003f44270 */
        /* <DEDUP_REMOVED lines=103> */
.L_x_4555:
        /* <DEDUP_REMOVED lines=279> */
[----:B------:R-:W-:Y:S03]  /*12190*/  @!UPT UIADD3 URZ, URZ, URZ, URZ ;  /* 0x0000003f3f3ff290 */ /* 0x000fe6000fffe03f */
[----:B------:R-:W-:Y:S11]  /*121a0*/  @!P0 BRA `(.L_x_4459) ;  /* 0x000032a000008947 */ /* 0x000ff60003800000 */
[----:B------:R-:W-:Y:S02]  /*121b0*/  MOV R105, R16 ;  /* 0x0000001000697202 */ /* 0x000fe40000000f00 */
[----:B------:R-:W-:-:S07]  /*121c0*/  MOV R104, R101 ;  /* 0x0000006500687202 */ /* 0x000fce0000000f00 */
.L_x_4470:
        /* <DEDUP_REMOVED lines=37> */
.L_x_4556:
        /* <DEDUP_REMOVED lines=21> */
.L_x_4557:
        /* <DEDUP_REMOVED lines=21> */
.L_x_4461:
[----:B------:R-:W-:Y:S05]  /*126c0*/  BSYNC B0 ;  /* 0x0000000000007941 */ /* 0x000fea0003800000 */
.L_x_4460:
        /* <DEDUP_REMOVED lines=154> */
[----:B------:R-:W-:Y:S01]  /*13070*/  IMAD.MOV.U32 R0, RZ, RZ, c[0x0][0x2b8] ;  /* 0x0000ae00ff007624 */ /* 0x000fe200078e00ff */
[----:B------:R-:W-:Y:S01]  /*13080*/  ISETP.GT.AND P1, PT, R221, 0x3f, PT ;  /* 0x0000003fdd00780c */ /* 0x000fe20003f24270 */
[----:B------:R-:W-:Y:S01]  /*13090*/  IMAD R2, R197, 0x40, R239 ;  /* 0x00000040c5027824 */ /* 0x000fe200078e02ef */
[C---:B------:R-:W-:Y:S01]  /*130a0*/  SHF.L.U64.HI R156, R207.reuse, 0x1, R219 ;  /* 0x00000001cf9c7819 */ /* 0x040fe200000102db */
        /* <DEDUP_REMOVED lines=33> */
.L_x_4558:
        /* <DEDUP_REMOVED lines=21> */
.L_x_4559:
        /* <DEDUP_REMOVED lines=21> */
.L_x_4465:
[----:B------:R-:W-:Y:S05]  /*13560*/  BSYNC B0 ;  /* 0x0000000000007941 */ /* 0x000fea0003800000 */
.L_x_4464:
[----:B------:R-:W-:Y:S01]  /*13570*/  IMAD.MOV.U32 R0, RZ, RZ, c[0x0][0x2c4] ;  /* 0x0000b100ff007624 */ /* 0x000fe200078e00ff */
        /* <DEDUP_REMOVED lines=12> */
.L_x_4560:
[----:B---3--:R-:W-:Y:S05]  /*13640*/  IMAD.IADD R0, R101, 0x1, R0 ;  /* 0x0000000165007824 */ /* 0x008fea00078e0200 */
        /* <DEDUP_REMOVED lines=24> */
[----:B-1----:R-:W-:Y:S02]  /*137d0*/  FSEL R149, R24, -INF , P0 ;  /* 0xff80000018957808 */ /* 0x002fe40000000000 */
        /* <DEDUP_REMOVED lines=81> */
.L_x_4561:
        /* <DEDUP_REMOVED lines=374> */
.L_x_4459:
[----:B------:R-:W-:-:S13]  /*15450*/  ISETP.GE.AND P0, PT, R197, R215, PT ;  /* 0x000000d7c500720c */ /* 0x000fda0003f06270 */
[----:B------:R-:W-:Y:S05]  /*15460*/  @!P0 BRA `(.L_x_4471) ;  /* 0x00002c3000008947 */ /* 0x000fea0003800000 */
[----:B------:R-:W-:Y:S02]  /*15470*/  MOV R105, R16 ;  /* 0x0000001000697202 */ /* 0x000fe40000000f00 */
[----:B------:R-:W-:Y:S02]  /*15480*/  MOV R104, R101 ;  /* 0x0000006500687202 */ /* 0x000fe40000000f00 */
.L_x_4478:
        /* <DEDUP_REMOVED lines=34> */
.L_x_4562:
[----:B------:R-:W5:Y:S01]  /*156b0*/  SHFL.IDX PT, R4, R5, RZ, 0x181f ;  /* 0x00181fff05047589 */ /* 0x000f6200000e0000 */
[----:B------:R-:W-:Y:S01]  /*156c0*/  ISETP.GE.AND P0, PT, R204, c[0x0][0x1d4], PT ;  /* 0x00007500cc007a0c */ /* 0x000fe20003f06270 */
[----:B------:R-:W-:Y:S01]  /*156d0*/  BSSY B0, `(.L_x_4473) ;  /* 0x0000101000007945 */ /* 0x000fe20003800000 */
[----:B------:R-:W-:Y:S02]  /*156e0*/  ISETP.GE.AND P5, PT, R206, c[0x0][0x1d4], PT ;  /* 0x00007500ce007a0c */ /* 0x000fe40003fa6270 */
[----:B------:R-:W-:Y:S01]  /*156f0*/  SHFL.IDX PT, R3, R7, 0x1, 0x181f ;  /* 0x00381f0007037f89 */ /* 0x000fe200000e0000 */
[----:B------:R-:W-:Y:S02]  /*15700*/  SEL R195, RZ, 0x10, P0 ;  /* 0x00000010ffc37807 */ /* 0x000fe40000000000 */
[----:B------:R-:W-:Y:S02]  /*15710*/  ISETP.GE.AND P4, PT, R207, c[0x0][0x1d4], PT ;  /* 0x00007500cf007a0c */ /* 0x000fe40003f86270 */
[----:B------:R4:W3:Y:S02]  /*15720*/  SHFL.IDX PT, R2, R5, 0x1, 0x181f ;  /* 0x00381f0005027f89 */ /* 0x0008e400000e0000 */
[----:B------:R-:W-:Y:S02]  /*15730*/  SEL R14, RZ, 0x10, P4 ;  /* 0x00000010ff0e7807 */ /* 0x000fe40002000000 */
[----:B----4-:R-:W-:Y:S02]  /*15740*/  SEL R5, RZ, 0x10, P5 ;  /* 0x00000010ff057807 */ /* 0x010fe40002800000 */
[----:B-----5:R-:W-:Y:S02]  /*15750*/  IADD3 R6, P1, R4, R12, RZ ;  /* 0x0000000c04067210 */ /* 0x020fe40007f3e0ff */
[C---:B------:R-:W-:Y:S02]  /*15760*/  ISETP.NE.U32.AND P6, PT, R5.reuse, RZ, PT ;  /* 0x000000ff0500720c */ /* 0x040fe40003fc5070 */
[----:B------:R-:W-:Y:S01]  /*15770*/  IADD3 R5, -R5, 0x10, RZ ;  /* 0x0000001005057810 */ /* 0x000fe20007ffe1ff */
[--C-:B---3--:R-:W-:Y:S03]  /*15780*/  IMAD.X R7, R0, 0x1, R13.reuse, P1 ;  /* 0x0000000100077824 */ /* 0x108fe600008e060d */
[----:B------:R-:W-:Y:S02]  /*15790*/  LOP3.LUT R5, R5, 0xf, RZ, 0xc0, !PT ;  /* 0x0000000f05057812 */ /* 0x000fe400078ec0ff */
[----:B------:R3:W-:Y:S02]  /*157a0*/  LDGSTS.E.BYPASS.LTC128B.128 [R194+0x100], [R6.64], !P0 ;  /* 0x0010000006c27fae */ /* 0x0007e4000c101d48 */
[----:B---3--:R-:W-:Y:S04]  /*157b0*/  IADD3 R6, -R195, 0x10, RZ ;  /* 0x00000010c3067810 */ /* 0x008fe80007ffe1ff */
[----:B------:R-:W-:Y:S04]  /*157c0*/  LOP3.LUT R6, R6, 0xf, RZ, 0xc0, !PT ;  /* 0x0000000f06067812 */ /* 0x000fe800078ec0ff */
[-C--:B------:R-:W-:Y:S02]  /*157d0*/  IADD3 R20, P1, P0, R6, R2.reuse, R12 ;  /* 0x0000000206147210 */ /* 0x080fe4000783e00c */
[----:B------:R-:W-:Y:S02]  /*157e0*/  IADD3 R6, -R14, 0x10, RZ ;  /* 0x000000100e067810 */ /* 0x000fe40007ffe1ff */
[----:B------:R-:W-:Y:S02]  /*157f0*/  IADD3.X R21, RZ, R3, R13, P1, P0 ;  /* 0x00000003ff157210 */ /* 0x000fe40000fe040d */
[-C--:B------:R-:W-:Y:S02]  /*15800*/  IADD3 R28, P1, P0, R5, R2.reuse, R15 ;  /* 0x00000002051c7210 */ /* 0x080fe4000783e00f */
[----:B------:R-:W-:Y:S02]  /*15810*/  LOP3.LUT R5, R6, 0xf, RZ, 0xc0, !PT ;  /* 0x0000000f06057812 */ /* 0x000fe400078ec0ff */
[C---:B------:R-:W-:Y:S02]  /*15820*/  IADD3 R6, P2, R4.reuse, R15, RZ ;  /* 0x0000000f04067210 */ /* 0x040fe40007f5e0ff */
[----:B------:R-:W-:Y:S02]  /*15830*/  IADD3 R12, P3, R4, R23, RZ ;  /* 0x00000017040c7210 */ /* 0x000fe40007f7e0ff */
[-CC-:B------:R-:W-:Y:S01]  /*15840*/  IADD3.X R29, RZ, R3.reuse, R22.reuse, P1, P0 ;  /* 0x00000003ff1d7210 */ /* 0x180fe20000fe0416 */
[C---:B------:R-:W-:Y:S01]  /*15850*/  IMAD.X R7, R0.reuse, 0x1, R22, P2 ;  /* 0x0000000100077824 */ /* 0x040fe200010e0616 */
[----:B------:R-:W-:Y:S01]  /*15860*/  IADD3 R2, P1, P0, R5, R2, R23 ;  /* 0x0000000205027210 */ /* 0x000fe2000783e017 */
[--C-:B------:R-:W-:Y:S03]  /*15870*/  IMAD.X R13, R0, 0x1, R30.reuse, P3 ;  /* 0x00000001000d7824 */ /* 0x100fe600018e061e */
[----:B------:R3:W-:Y:S01]  /*15880*/  LDGSTS.E.BYPASS.LTC128B.128 [R194+0x2100], [R6.64], !P5 ;  /* 0x0210000006c27fae */ /* 0x0007e2000e901d48 */
[----:B------:R-:W-:Y:S02]  /*15890*/  IADD3.X R3, RZ, R3, R30, P1, P0 ;  /* 0x00000003ff037210 */ /* 0x000fe40000fe041e */
[----:B------:R-:W-:Y:S02]  /*158a0*/  ISETP.NE.U32.AND P1, PT, R195, RZ, PT ;  /* 0x000000ffc300720c */ /* 0x000fe40003f25070 */
[----:B------:R4:W-:Y:S01]  /*158b0*/  LDGSTS.E.BYPASS.LTC128B.128 [R194+0x4100], [R12.64], !P4 ;  /* 0x041000000cc27fae */ /* 0x0009e2000e101d48 */
[----:B------:R-:W-:Y:S10]  /*158c0*/  ISETP.NE.U32.AND P0, PT, R14, RZ, PT ;  /* 0x000000ff0e00720c */ /* 0x000ff40003f05070 */
[----:B------:R5:W-:Y:S05]  /*158d0*/  LDGSTS.E.BYPASS.LTC128B.128.ZFILL [R194+0x1100], [R20.64], P1 ;  /* 0x0110000014c27fae */ /* 0x000bea0008941d48 */
[----:B------:R2:W-:Y:S05]  /*158e0*/  LDGSTS.E.BYPASS.LTC128B.128.ZFILL [R194+0x3100], [R28.64], P6 ;  /* 0x031000001cc27fae */ /* 0x0005ea000b141d48 */
[----:B------:R1:W-:Y:S01]  /*158f0*/  LDGSTS.E.BYPASS.LTC128B.128.ZFILL [R194+0x5100], [R2.64], P0 ;  /* 0x0510000002c27fae */ /* 0x0003e20008141d48 */
[C---:B--23--:R-:W-:Y:S03]  /*15900*/  HMMA.16816.F32 R4, R32.reuse, R8, RZ ;  /* 0x000000082004723c */ /* 0x04cfe600000018ff */
[----:B------:R-:W-:Y:S01]  /*15910*/  ISETP.GT.AND P0, PT, R197, R215, PT ;  /* 0x000000d7c500720c */ /* 0x000fe20003f04270 */
[----:B------:R-:W0:Y:S04]  /*15920*/  LDGDEPBAR ;  /* 0x00000000000079af */ /* 0x000e280000000000 */
[C---:B------:R-:W-:Y:S08]  /*15930*/  HMMA.16816.F32 R8, R32.reuse, R10, RZ ;  /* 0x0000000a2008723c */ /* 0x040ff000000018ff */
[C---:B----4-:R-:W-:Y:S08]  /*15940*/  HMMA.16816.F32 R12, R32.reuse, R16, RZ ;  /* 0x00000010200c723c */ /* 0x050ff000000018ff */
[C---:B------:R-:W-:Y:S08]  /*15950*/  HMMA.16816.F32 R16, R32.reuse, R18, RZ ;  /* 0x000000122010723c */ /* 0x040ff000000018ff */
[C---:B-1---5:R-:W-:Y:S08]  /*15960*/  HMMA.16816.F32 R20, R32.reuse, R24, RZ ;  /* 0x000000182014723c */ /* 0x062ff000000018ff */
        /* <DEDUP_REMOVED lines=182> */
.L_x_4563:
        /* <DEDUP_REMOVED lines=18> */
.L_x_4564:
        /* <DEDUP_REMOVED lines=15> */
.L_x_4474:
[----:B------:R-:W-:Y:S05]  /*166e0*/  BSYNC B0 ;  /* 0x0000000000007941 */ /* 0x000fea0003800000 */
.L_x_4473:
        /* <DEDUP_REMOVED lines=41> */
.L_x_4565:
        /* <DEDUP_REMOVED lines=370> */
.L_x_4471:
[----:B------:R-:W-:Y:S05]  /*180a0*/  BRA.DIV ~URZ, `(.L_x_4479) ;  /* 0x000070b27f007947 */ /* 0x000fea000b800000 */
[----:B------:R1:W2:Y:S02]  /*180b0*/  SHFL.BFLY PT, R0, R209, 0x2, 0x1f ;  /* 0x0c401f00d1007f89 */ /* 0x0002a400000e0000 */
.L_x_4566:
[----:B--2---:R-:W-:Y:S01]  /*180c0*/  FADD.FTZ R4, R0, R209 ;  /* 0x000000d100047221 */ /* 0x004fe20000010000 */
[----:B------:R-:W-:Y:S05]  /*180d0*/  BRA.DIV ~URZ, `(.L_x_4480) ;  /* 0x000070d27f007947 */ /* 0x000fea000b800000 */
[----:B------:R-:W2:Y:S02]  /*180e0*/  SHFL.BFLY PT, R0, R203, 0x2, 0x1f ;  /* 0x0c401f00cb007f89 */ /* 0x000ea400000e0000 */
[----:B--2---:R-:W-:-:S02]  /*180f0*/  FADD.FTZ R5, R0, R203 ;  /* 0x000000cb00057221 */ /* 0x004fc40000010000 */
[----:B------:R-:W2:Y:S04]  /*18100*/  SHFL.BFLY PT, R0, R4, 0x1, 0x1f ;  /* 0x0c201f0004007f89 */ /* 0x000ea800000e0000 */
[----:B------:R3:W4:Y:S01]  /*18110*/  SHFL.BFLY PT, R3, R5, 0x1, 0x1f ;  /* 0x0c201f0005037f89 */ /* 0x00072200000e0000 */
[----:B--2---:R-:W-:-:S05]  /*18120*/  FADD.FTZ R4, R4, R0 ;  /* 0x0000000004047221 */ /* 0x004fca0000010000 */
.L_x_4567:
[----:B------:R-:W-:Y:S01]  /*18130*/  FSETP.NE.FTZ.AND P1, PT, R4, RZ, PT ;  /* 0x000000ff0400720b */ /* 0x000fe20003f35000 */
[----:B----4-:R-:W-:Y:S01]  /*18140*/  FADD.FTZ R3, R3, R5 ;  /* 0x0000000503037221 */ /* 0x010fe20000010000 */
[----:B------:R-:W-:Y:S02]  /*18150*/  MOV R2, RZ ;  /* 0x000000ff00027202 */ /* 0x000fe40000000f00 */
[----:B------:R-:W-:Y:S02]  /*18160*/  MOV R15, 0xff800000 ;  /* 0xff800000000f7802 */ /* 0x000fe40000000f00 */
[----:B------:R-:W-:-:S02]  /*18170*/  FSETP.NE.FTZ.AND P0, PT, R3, RZ, PT ;  /* 0x000000ff0300720b */ /* 0x000fc40003f15000 */
[----:B------:R-:W-:-:S05]  /*18180*/  MOV R18, 0xff800000 ;  /* 0xff80000000127802 */ /* 0x000fca0000000f00 */
[----:B------:R-:W2:Y:S01]  /*18190*/  @P1 MUFU.LG2 R0, R4 ;  /* 0x0000000400001308 */ /* 0x000ea20000000c00 */
[----:B---3--:R-:W-:-:S07]  /*181a0*/  @P1 MOV R5, 0x3f317218 ;  /* 0x3f31721800051802 */ /* 0x008fce0000000f00 */
[----:B------:R2:W3:Y:S02]  /*181b0*/  @P1 MUFU.RCP R2, R4 ;  /* 0x0000000400021308 */ /* 0x0004e40000001000 */
[----:B--2---:R-:W-:Y:S02]  /*181c0*/  @P1 FMUL.FTZ R4, R0, 0.69314718246459960938 ;  /* 0x3f31721800041820 */ /* 0x004fe40000410000 */
[----:B------:R-:W-:Y:S01]  /*181d0*/  @P1 FMUL.FTZ R0, R5, c[0x0][0x2d0] ;  /* 0x0000b40005001a20 */ /* 0x000fe20000410000 */
[----:B------:R-:W-:Y:S01]  /*181e0*/  @P0 MOV R5, 0x3f317218 ;  /* 0x3f31721800050802 */ /* 0x000fe20000000f00 */
[----:B---3--:R-:W-:Y:S02]  /*181f0*/  FMUL.FTZ R100, R2, R108 ;  /* 0x0000006c02647220 */ /* 0x008fe40000410000 */
[----:B------:R-:W-:Y:S01]  /*18200*/  @P1 FFMA.FTZ R15, R0, R101, R4 ;  /* 0x00000065000f1223 */ /* 0x000fe20000010004 */
[----:B------:R-:W-:Y:S01]  /*18210*/  MOV R0, RZ ;  /* 0x000000ff00007202 */ /* 0x000fe20000000f00 */
[----:B------:R-:W-:Y:S01]  /*18220*/  @P0 MUFU.LG2 R4, R3 ;  /* 0x0000000300040308 */ /* 0x000fe20000000c00 */
[----:B------:R-:W-:-:S02]  /*18230*/  FMUL.FTZ R101, R2, R109 ;  /* 0x0000006d02657220 */ /* 0x000fc40000410000 */
[C---:B------:R-:W-:Y:S02]  /*18240*/  FMUL.FTZ R108, R2.reuse, R88 ;  /* 0x00000058026c7220 */ /* 0x040fe40000410000 */
[C---:B------:R-:W-:Y:S02]  /*18250*/  FMUL.FTZ R109, R2.reuse, R89 ;  /* 0x00000059026d7220 */ /* 0x040fe40000410000 */
[C---:B------:R-:W-:Y:S01]  /*18260*/  FMUL.FTZ R104, R2.reuse, R68 ;  /* 0x0000004402687220 */ /* 0x040fe20000410000 */
[----:B------:R-:W2:Y:S01]  /*18270*/  @P0 MUFU.RCP R0, R3 ;  /* 0x0000000300000308 */ /* 0x000ea20000001000 */
        /* <DEDUP_REMOVED lines=10> */
[----:B------:R-:W-:Y:S02]  /*18320*/  @P0 FMUL.FTZ R3, R4, 0.69314718246459960938 ;  /* 0x3f31721804030820 */ /* 0x000fe40000410000 */
[C---:B------:R-:W-:Y:S02]  /*18330*/  FMUL.FTZ R122, R0.reuse, R38 ;  /* 0x00000026007a7220 */ /* 0x040fe40000410000 */
[----:B------:R-:W-:Y:S02]  /*18340*/  FMUL.FTZ R123, R0, R39 ;  /* 0x00000027007b7220 */ /* 0x000fe40000410000 */
        /* <DEDUP_REMOVED lines=82> */
.L_x_4396:
        /* <DEDUP_REMOVED lines=17> */
.L_x_4482:
[----:B------:R-:W-:Y:S05]  /*18980*/  BSYNC B0 ;  /* 0x0000000000007941 */ /* 0x000fea0003800000 */
.L_x_4481:
        /* <DEDUP_REMOVED lines=131> */
.L_x_4485:
[----:B------:R-:W2:Y:S04]  /*191c0*/  LDL.LU R3, [R1] ;  /* 0x0000000001037983 */ /* 0x000ea80000300800 */
[----:B------:R-:W3:Y:S01]  /*191d0*/  LDL R19, [R1+0x4] ;  /* 0x0000040001137983 */ /* 0x000ee20000100800 */
[----:B------:R-:W-:Y:S01]  /*191e0*/  IMAD.MOV.U32 R13, RZ, RZ, 0x368 ;  /* 0x00000368ff0d7424 */ /* 0x000fe200078e00ff */
[----:B------:R-:W-:-:S02]  /*191f0*/  ISETP.GT.AND P2, PT, R0, 0x1, PT ;  /* 0x000000010000780c */ /* 0x000fc40003f44270 */
[----:B------:R-:W4:Y:S01]  /*19200*/  LDL R87, [R1+0x5c] ;  /* 0x00005c0001577983 */ /* 0x000f220000100800 */
[----:B------:R-:W-:Y:S02]  /*19210*/  ISETP.NE.U32.AND P0, PT, RZ, c[0x0][0x500], PT ;  /* 0x00014000ff007a0c */ /* 0x000fe40003f05070 */
[----:B------:R-:W-:Y:S02]  /*19220*/  SEL R13, R13, 0x328, P2 ;  /* 0x000003280d0d7807 */ /* 0x000fe40001000000 */
[----:B------:R-:W-:Y:S02]  /*19230*/  ISETP.NE.AND.EX P0, PT, RZ, c[0x0][0x504], PT, P0 ;  /* 0x00014100ff007a0c */ /* 0x000fe40003f05300 */
[----:B------:R-:W1:Y:S02]  /*19240*/  LDC.64 R6, c[0x0][R13+0x170] ;  /* 0x00005c000d067b82 */ /* 0x000e640000000a00 */
[----:B-1----:R-:W-:Y:S02]  /*19250*/  LOP3.LUT R5, R246, 0xffff, RZ, 0xc0, !PT ;  /* 0x0000fffff6057812 */ /* 0x002fe400078ec0ff */
[----:B------:R-:W-:-:S04]  /*19260*/  SEL R0, R252, RZ, !P0 ;  /* 0x000000fffc007207 */ /* 0x000fc80004000000 */
[----:B------:R-:W1:Y:S08]  /*19270*/  LDC.64 R10, c[0x0][R13+0x168] ;  /* 0x00005a000d0a7b82 */ /* 0x000e700000000a00 */
[----:B------:R-:W2:Y:S01]  /*19280*/  LDC.64 R16, c[0x0][R13+0x178] ;  /* 0x00005e000d107b82 */ /* 0x000ea20000000a00 */
[----:B-1----:R-:W-:Y:S01]  /*19290*/  IMAD.WIDE.U32 R8, R10, R5, RZ ;  /* 0x000000050a087225 */ /* 0x002fe200078e00ff */
[----:B------:R-:W1:Y:S01]  /*192a0*/  S2R R90, SR_TID.X ;  /* 0x00000000005a7919 */ /* 0x000e620000002100 */
[----:B--2---:R-:W-:-:S02]  /*192b0*/  SEL R4, R3, RZ, !P0 ;  /* 0x000000ff03047207 */ /* 0x004fc40004000000 */
[----:B------:R-:W-:-:S04]  /*192c0*/  IMAD R3, R7, R0, RZ ;  /* 0x0000000007037224 */ /* 0x000fc800078e02ff */
[C---:B------:R-:W-:Y:S02]  /*192d0*/  IMAD R4, R6.reuse, R4, R3 ;  /* 0x0000000406047224 */ /* 0x040fe400078e0203 */
[----:B------:R-:W-:Y:S02]  /*192e0*/  IMAD R3, R11, R5, RZ ;  /* 0x000000050b037224 */ /* 0x000fe400078e02ff */
[----:B------:R-:W-:-:S04]  /*192f0*/  IMAD.WIDE.U32 R6, R6, R0, RZ ;  /* 0x0000000006067225 */ /* 0x000fc800078e00ff */
[----:B------:R-:W-:Y:S01]  /*19300*/  IMAD.IADD R9, R9, 0x1, R3 ;  /* 0x0000000109097824 */ /* 0x000fe200078e0203 */
[--C-:B-----5:R-:W-:Y:S01]  /*19310*/  IADD3 R12, P1, P0, R6, R8, R2.reuse ;  /* 0x00000008060c7210 */ /* 0x120fe2000783e002 */
[----:B------:R-:W-:Y:S01]  /*19320*/  IMAD.MOV.U32 R3, RZ, RZ, c[0x0][0x4e8] ;  /* 0x00013a00ff037624 */ /* 0x000fe200078e00ff */
[----:B------:R-:W-:Y:S01]  /*19330*/  SHF.R.S32.HI R8, RZ, 0x1f, R2 ;  /* 0x0000001fff087819 */ /* 0x000fe20000011402 */
[----:B------:R-:W-:Y:S01]  /*19340*/  IMAD.IADD R4, R7, 0x1, R4 ;  /* 0x0000000107047824 */ /* 0x000fe200078e0204 */
[----:B---3--:R-:W-:Y:S02]  /*19350*/  SEL R6, R19, RZ, P2 ;  /* 0x000000ff13067207 */ /* 0x008fe40001000000 */
[----:B------:R-:W-:Y:S01]  /*19360*/  ISETP.NE.AND P3, PT, R3, 0x1, PT ;  /* 0x000000010300780c */ /* 0x000fe20003f65270 */
[----:B------:R-:W-:Y:S01]  /*19370*/  IMAD.IADD R3, R249, 0x1, R240 ;  /* 0x00000001f9037824 */ /* 0x000fe200078e02f0 */
[----:B------:R-:W-:Y:S01]  /*19380*/  IADD3.X R11, R4, R9, R8, P1, P0 ;  /* 0x00000009040b7210 */ /* 0x000fe20000fe0408 */
[----:B------:R-:W-:-:S02]  /*19390*/  IMAD R10, R17, R6, RZ ;  /* 0x00000006110a7224 */ /* 0x000fc400078e02ff */
[----:B------:R-:W-:-:S04]  /*193a0*/  IMAD.WIDE.U32 R6, R16, R6, RZ ;  /* 0x0000000610067225 */ /* 0x000fc800078e00ff */
[----:B------:R-:W-:-:S04]  /*193b0*/  IMAD.MOV.U32 R4, RZ, RZ, R3 ;  /* 0x000000ffff047224 */ /* 0x000fc800078e0003 */
[----:B------:R-:W-:-:S05]  /*193c0*/  @P3 IMAD.HI.U32 R9, R3, c[0x0][0x4ec], RZ ;  /* 0x00013b0003093a27 */ /* 0x000fca00078e00ff */
[----:B------:R-:W-:Y:S01]  /*193d0*/  @P3 SHF.R.U32.HI R4, RZ, c[0x0][0x4f0], R9 ;  /* 0x00013c00ff043a19 */ /* 0x000fe20000011609 */
[----:B------:R-:W-:-:S03]  /*193e0*/  IMAD.IADD R10, R7, 0x1, R10 ;  /* 0x00000001070a7824 */ /* 0x000fc600078e020a */
        /* <DEDUP_REMOVED lines=27> */
[----:B----4-:R-:W-:-:S05]  /*195a0*/  IMAD.IADD R6, R87, 0x1, R240 ;  /* 0x0000000157067824 */ /* 0x010fca00078e02f0 */
        /* <DEDUP_REMOVED lines=58> */
.L_x_4568:
[----:B------:R-:W-:Y:S05]  /*19950*/  BRA.DIV ~URZ, `(.L_x_4488) ;  /* 0x000059c27f007947 */ /* 0x000fea000b800000 */
[----:B------:R3:W4:Y:S02]  /*19960*/  SHFL.IDX PT, R0, R7, RZ, 0x181f ;  /* 0x00181fff07007589 */ /* 0x00072400000e0000 */
.L_x_4569:
[----:B------:R-:W-:Y:S01]  /*19970*/  ISETP.GE.AND P0, PT, R5, R4, PT ;  /* 0x000000040500720c */ /* 0x000fe20003f06270 */
[----:B------:R-:W-:-:S12]  /*19980*/  BSSY B0, `(.L_x_4489) ;  /* 0x000000e000007945 */ /* 0x000fd80003800000 */
        /* <DEDUP_REMOVED lines=10> */
[----:B------:R2:W-:Y:S04]  /*19a30*/  @!P2 ST.E.128 [R12.64], R24 ;  /* 0x000000180c00a985 */ /* 0x0005e8000c101d08 */
[----:B------:R2:W-:Y:S04]  /*19a40*/  @!P1 ST.E.128 [R10.64], R20 ;  /* 0x000000140a009985 */ /* 0x0005e8000c101d08 */
[----:B------:R2:W-:Y:S02]  /*19a50*/  @!P0 ST.E.128 [R2.64], R16 ;  /* 0x0000001002008985 */ /* 0x0005e4000c101d08 */
.L_x_4490:
[----:B------:R-:W-:Y:S05]  /*19a60*/  BSYNC B0 ;  /* 0x0000000000007941 */ /* 0x000fea0003800000 */
.L_x_4489:
[----:B------:R-:W-:Y:S05]  /*19a70*/  BRA.DIV ~URZ, `(.L_x_4491) ;  /* 0x000059027f007947 */ /* 0x000fea000b800000 */
[----:B--2---:R2:W1:Y:S04]  /*19a80*/  SHFL.IDX PT, R8, R6, 0x1, 0x181f ;  /* 0x00381f0006087f89 */ /* 0x00446800000e0000 */
[----:B----4-:R2:W4:Y:S02]  /*19a90*/  SHFL.IDX PT, R0, R7, 0x1, 0x181f ;  /* 0x00381f0007007f89 */ /* 0x01052400000e0000 */
.L_x_4570:
        /* <DEDUP_REMOVED lines=13> */
[----:B------:R1:W-:Y:S04]  /*19b70*/  @!P2 ST.E.128 [R12.64], R36 ;  /* 0x000000240c00a985 */ /* 0x0003e8000c101d08 */
[----:B------:R1:W-:Y:S04]  /*19b80*/  @!P1 ST.E.128 [R10.64], R32 ;  /* 0x000000200a009985 */ /* 0x0003e8000c101d08 */
[----:B------:R1:W-:Y:S02]  /*19b90*/  @!P0 ST.E.128 [R2.64], R28 ;  /* 0x0000001c02008985 */ /* 0x0003e4000c101d08 */
.L_x_4493:
[----:B------:R-:W-:Y:S05]  /*19ba0*/  BSYNC B0 ;  /* 0x0000000000007941 */ /* 0x000fea0003800000 */
.L_x_4492:
[----:B------:R-:W-:Y:S05]  /*19bb0*/  BRA.DIV ~URZ, `(.L_x_4494) ;  /* 0x000058827f007947 */ /* 0x000fea000b800000 */
[----:B-1----:R1:W2:Y:S02]  /*19bc0*/  SHFL.IDX PT, R8, R6, 0x2, 0x181f ;  /* 0x00581f0006087f89 */ /* 0x0022a400000e0000 */
.L_x_4571:
[----:B------:R-:W-:Y:S05]  /*19bd0*/  BRA.DIV ~URZ, `(.L_x_4495) ;  /* 0x000058d27f007947 */ /* 0x000fea000b800000 */
[----:B----4-:R4:W1:Y:S02]  /*19be0*/  SHFL.IDX PT, R0, R7, 0x2, 0x181f ;  /* 0x00581f0007007f89 */ /* 0x01086400000e0000 */
.L_x_4572:
        /* <DEDUP_REMOVED lines=16> */
.L_x_4497:
[----:B------:R-:W-:Y:S05]  /*19cf0*/  BSYNC B0 ;  /* 0x0000000000007941 */ /* 0x000fea0003800000 */
.L_x_4496:
[----:B------:R-:W-:Y:S05]  /*19d00*/  BRA.DIV ~URZ, `(.L_x_4498) ;  /* 0x000058027f007947 */ /* 0x000fea000b800000 */
[----:B-12---:R-:W1:Y:S04]  /*19d10*/  SHFL.IDX PT, R6, R6, 0x3, 0x181f ;  /* 0x00781f0006067f89 */ /* 0x006e6800000e0000 */
[----:B------:R2:W3:Y:S02]  /*19d20*/  SHFL.IDX PT, R0, R7, 0x3, 0x181f ;  /* 0x00781f0007007f89 */ /* 0x0004e400000e0000 */
.L_x_4573:
[----:B------:R-:W-:-:S04]  /*19d30*/  IADD3 R2, R5, 0x60, RZ ;  /* 0x0000006005027810 */ /* 0x000fc80007ffe0ff */
[----:B------:R-:W-:-:S13]  /*19d40*/  ISETP.GE.AND P0, PT, R2, R4, PT ;  /* 0x000000040200720c */ /* 0x000fda0003f06270 */
[----:B------:R-:W-:Y:S05]  /*19d50*/  @P0 BRA `(.L_x_4499) ;  /* 0x0000259000000947 */ /* 0x000fea0003800000 */
[----:B------:R-:W-:Y:S02]  /*19d60*/  ISETP.GE.AND P1, PT, R204, c[0x0][0x3c8], PT ;  /* 0x0000f200cc007a0c */ /* 0x000fe40003f26270 */
[----:B------:R-:W-:-:S11]  /*19d70*/  ISETP.GE.AND P0, PT, R206, c[0x0][0x3c8], PT ;  /* 0x0000f200ce007a0c */ /* 0x000fd60003f06270 */
[-C--:B---3--:R-:W-:Y:S02]  /*19d80*/  @!P1 LEA R4, P3, R204, R0.reuse, 0x1 ;  /* 0x00000000cc049211 */ /* 0x088fe400078608ff */
[----:B------:R-:W-:Y:S02]  /*19d90*/  @!P0 LEA R2, P2, R206, R0, 0x1 ;  /* 0x00000000ce028211 */ /* 0x000fe400078408ff */
        /* <DEDUP_REMOVED lines=10> */
.L_x_4486:
[----:B------:R-:W3:Y:S01]  /*19e40*/  LDL.LU R9, [R1+0x4] ;  /* 0x0000040001097983 */ /* 0x000ee20000300800 */
        /* <DEDUP_REMOVED lines=34> */
.L_x_4574:
[----:B------:R-:W-:Y:S05]  /*1a070*/  BRA.DIV ~URZ, `(.L_x_4501) ;  /* 0x000055c27f007947 */ /* 0x000fea000b800000 */
[----:B------:R4:W1:Y:S02]  /*1a080*/  SHFL.IDX PT, R0, R12, RZ, 0x1c1f ;  /* 0x001c1fff0c007589 */ /* 0x00086400000e0000 */
.L_x_4575:
        /* <DEDUP_REMOVED lines=168> */
.L_x_4503:
[----:B------:R-:W-:Y:S05]  /*1ab10*/  BSYNC B0 ;  /* 0x0000000000007941 */ /* 0x000fea0003800000 */
.L_x_4502:
[----:B------:R-:W-:Y:S05]  /*1ab20*/  BRA.DIV ~URZ, `(.L_x_4504) ;  /* 0x00004b727f007947 */ /* 0x000fea000b800000 */
[----:B---3--:R3:W2:Y:S04]  /*1ab30*/  SHFL.IDX PT, R4, R5, 0x1, 0x1c1f ;  /* 0x003c1f0005047f89 */ /* 0x0086a800000e0000 */
[----:B-1----:R3:W1:Y:S02]  /*1ab40*/  SHFL.IDX PT, R0, R12, 0x1, 0x1c1f ;  /* 0x003c1f000c007f89 */ /* 0x00266400000e0000 */
.L_x_4576:
        /* <DEDUP_REMOVED lines=8> */
[----:B------:R-:W-:Y:S01]  /*1abd0*/  IADD3 R9, R243, 0x8, RZ ;  /* 0x00000008f3097810 */ /* 0x000fe20007ffe0ff */
        /* <DEDUP_REMOVED lines=173> */
.L_x_4484:
        /* <DEDUP_REMOVED lines=19> */
.L_x_4505:
[----:B--2---:R-:W2:Y:S01]  /*1b7e0*/  LDL.LU R2, [R1] ;  /* 0x0000000001027983 */ /* 0x004ea20000300800 */
[----:B------:R-:W-:Y:S01]  /*1b7f0*/  BSSY B0, `(.L_x_4506) ;  /* 0x0000038000007945 */ /* 0x000fe20003800000 */
[----:B------:R-:W-:Y:S02]  /*1b800*/  LOP3.LUT R4, R246, 0xffff, RZ, 0xc0, !PT ;  /* 0x0000fffff6047812 */ /* 0x000fe400078ec0ff */
[----:B------:R-:W3:Y:S01]  /*1b810*/  S2R R5, SR_TID.X ;  /* 0x0000000000057919 */ /* 0x000ee20000002100 */
[----:B------:R-:W-:-:S02]  /*1b820*/  SEL R3, R252, RZ, !P3 ;  /* 0x000000fffc037207 */ /* 0x000fc40005800000 */
[----:B-----5:R-:W-:Y:S02]  /*1b830*/  SHF.R.S32.HI R18, RZ, 0x1f, R0 ;  /* 0x0000001fff127819 */ /* 0x020fe40000011400 */
[----:B---3--:R-:W-:Y:S02]  /*1b840*/  ISETP.GT.AND P0, PT, R5, 0x7f, PT ;  /* 0x0000007f0500780c */ /* 0x008fe40003f04270 */
[----:B--2---:R-:W-:-:S11]  /*1b850*/  SEL R20, R2, RZ, !P3 ;  /* 0x000000ff02147207 */ /* 0x004fd60005800000 */
[----:B------:R-:W-:Y:S05]  /*1b860*/  @P0 BRA `(.L_x_4507) ;  /* 0x0000030000000947 */ /* 0x000fea0003800000 */
[----:B------:R-:W-:Y:S01]  /*1b870*/  IMAD R2, R15, c[0x0][0x4e8], RZ ;  /* 0x00013a000f027a24 */ /* 0x000fe200078e02ff */
[----:B------:R-:W-:-:S04]  /*1b880*/  IADD3 R14, R240, R5, RZ ;  /* 0x00000005f00e7210 */ /* 0x000fc80007ffe0ff */
[----:B------:R-:W-:-:S13]  /*1b890*/  ISETP.GE.AND P0, PT, R14, R2, PT ;  /* 0x000000020e00720c */ /* 0x000fda0003f06270 */
[----:B------:R-:W-:Y:S05]  /*1b8a0*/  @P0 BRA `(.L_x_4507) ;  /* 0x000002c000000947 */ /* 0x000fea0003800000 */
[----:B------:R-:W2:Y:S01]  /*1b8b0*/  LDL.LU R22, [R1+0x4] ;  /* 0x0000040001167983 */ /* 0x000ea20000300800 */
        /* <DEDUP_REMOVED lines=43> */
.L_x_4507:
[----:B------:R-:W-:Y:S05]  /*1bb70*/  BSYNC B0 ;  /* 0x0000000000007941 */ /* 0x000fea0003800000 */
.L_x_4506:
        /* <DEDUP_REMOVED lines=41> */
.L_x_4577:
[----:B------:R-:W-:Y:S05]  /*1be10*/  BRA.DIV ~URZ, `(.L_x_4509) ;  /* 0x000039b27f007947 */ /* 0x000fea000b800000 */
[----:B------:R3:W4:Y:S02]  /*1be20*/  SHFL.IDX PT, R0, R7, RZ, 0x181f ;  /* 0x00181fff07007589 */ /* 0x00072400000e0000 */
.L_x_4578:
        /* <DEDUP_REMOVED lines=16> */
.L_x_4511:
[----:B------:R-:W-:Y:S05]  /*1bf30*/  BSYNC B0 ;  /* 0x0000000000007941 */ /* 0x000fea0003800000 */
.L_x_4510:
[----:B------:R-:W-:Y:S05]  /*1bf40*/  BRA.DIV ~URZ, `(.L_x_4512) ;  /* 0x000038e27f007947 */ /* 0x000fea000b800000 */
[----:B--2---:R2:W1:Y:S04]  /*1bf50*/  SHFL.IDX PT, R8, R6, 0x1, 0x181f ;  /* 0x00381f0006087f89 */ /* 0x00446800000e0000 */
[----:B----4-:R2:W4:Y:S02]  /*1bf60*/  SHFL.IDX PT, R0, R7, 0x1, 0x181f ;  /* 0x00381f0007007f89 */ /* 0x01052400000e0000 */
.L_x_4579:
        /* <DEDUP_REMOVED lines=16> */
.L_x_4514:
[----:B------:R-:W-:Y:S05]  /*1c070*/  BSYNC B0 ;  /* 0x0000000000007941 */ /* 0x000fea0003800000 */
.L_x_4513:
[----:B------:R-:W-:Y:S05]  /*1c080*/  BRA.DIV ~URZ, `(.L_x_4515) ;  /* 0x000038627f007947 */ /* 0x000fea000b800000 */
[----:B-1----:R1:W2:Y:S02]  /*1c090*/  SHFL.IDX PT, R8, R6, 0x2, 0x181f ;  /* 0x00581f0006087f89 */ /* 0x0022a400000e0000 */
.L_x_4580:
[----:B------:R-:W-:Y:S05]  /*1c0a0*/  BRA.DIV ~URZ, `(.L_x_4516) ;  /* 0x000038b27f007947 */ /* 0x000fea000b800000 */
[----:B----4-:R4:W1:Y:S02]  /*1c0b0*/  SHFL.IDX PT, R0, R7, 0x2, 0x181f ;  /* 0x00581f0007007f89 */ /* 0x01086400000e0000 */
.L_x_4581:
        /* <DEDUP_REMOVED lines=16> */
.L_x_4518:
[----:B------:R-:W-:Y:S05]  /*1c1c0*/  BSYNC B0 ;  /* 0x0000000000007941 */ /* 0x000fea0003800000 */
.L_x_4517:
[----:B------:R-:W-:Y:S05]  /*1c1d0*/  BRA.DIV ~URZ, `(.L_x_4519) ;  /* 0x000037e27f007947 */ /* 0x000fea000b800000 */
[----:B-12---:R-:W1:Y:S04]  /*1c1e0*/  SHFL.IDX PT, R6, R6, 0x3, 0x181f ;  /* 0x00781f0006067f89 */ /* 0x006e6800000e0000 */
[----:B---34-:R-:W2:Y:S02]  /*1c1f0*/  SHFL.IDX PT, R7, R7, 0x3, 0x181f ;  /* 0x00781f0007077f89 */ /* 0x018ea400000e0000 */
.L_x_4582:
        /* <DEDUP_REMOVED lines=15> */
.L_x_4499:
[----:B------:R-:W-:Y:S05]  /*1c2f0*/  BSYNC B1 ;  /* 0x0000000000017941 */ /* 0x000fea0003800000 */
.L_x_4483:
        /* <DEDUP_REMOVED lines=13> */
.L_x_4583:
[----:B------:R-:W-:Y:S05]  /*1c3d0*/  BRA.DIV ~URZ, `(.L_x_4522) ;  /* 0x000037227f007947 */ /* 0x000fea000b800000 */
[----:B------:R3:W4:Y:S02]  /*1c3e0*/  SHFL.IDX PT, R6, R86, 0x1, 0x1f ;  /* 0x00201f0056067f89 */ /* 0x00072400000e0000 */
.L_x_4584:
        /* <DEDUP_REMOVED lines=18> */
.L_x_4585:
        /* <DEDUP_REMOVED lines=16> */
.L_x_4586:
[----:B--2---:R-:W-:Y:S01]  /*1c610*/  IMAD R0, R0, c[0x0][0x538], RZ ;  /* 0x00014e0000007a24 */ /* 0x004fe200078e02ff */
[----:B------:R-:W-:Y:S04]  /*1c620*/  BSSY B1, `(.L_x_4525) ;  /* 0x00000c5000017945 */ /* 0x000fe80003800000 */
[----:B------:R-:W-:-:S04]  /*1c630*/  IADD3 R6, R0, R6, RZ ;  /* 0x0000000600067210 */ /* 0x000fc80007ffe0ff */
[----:B------:R-:W-:-:S13]  /*1c640*/  ISETP.GT.AND P0, PT, R6, R9, PT ;  /* 0x000000090600720c */ /* 0x000fda0003f04270 */
[----:B------:R-:W-:Y:S05]  /*1c650*/  @P0 BRA `(.L_x_4526) ;  /* 0x0000025000000947 */ /* 0x000fea0003800000 */
.L_x_4530:
        /* <DEDUP_REMOVED lines=17> */
.L_x_4587:
        /* <DEDUP_REMOVED lines=16> */
.L_x_4588:
[----:B--2---:R-:W-:-:S05]  /*1c870*/  IMAD R0, R0, c[0x0][0x538], RZ ;  /* 0x00014e0000007a24 */ /* 0x004fca00078e02ff */
[----:B------:R-:W-:-:S04]  /*1c880*/  IADD3 R6, R0, R6, RZ ;  /* 0x0000000600067210 */ /* 0x000fc80007ffe0ff */
[----:B------:R-:W-:-:S13]  /*1c890*/  ISETP.GT.AND P0, PT, R6, R9, PT ;  /* 0x000000090600720c */ /* 0x000fda0003f04270 */
[----:B-1-3--:R-:W-:Y:S05]  /*1c8a0*/  @!P0 BRA `(.L_x_4530) ;  /* 0xfffffdb000008947 */ /* 0x00afea000383ffff */
.L_x_4526:
[----:B------:R-:W-:-:S05]  /*1c8b0*/  IADD3 R11, -R0, R6, RZ ;  /* 0x00000006000b7210 */ /* 0x000fca0007ffe1ff */
[----:B------:R-:W-:-:S05]  /*1c8c0*/  IMAD R0, R4, c[0x0][0x538], R11 ;  /* 0x00014e0004007a24 */ /* 0x000fca00078e020b */
[----:B------:R-:W-:Y:S01]  /*1c8d0*/  ISETP.GT.AND P0, PT, R0, R9, PT ;  /* 0x000000090000720c */ /* 0x000fe20003f04270 */
[----:B------:R-:W-:-:S12]  /*1c8e0*/  BRA.DIV ~URZ, `(.L_x_4531) ;  /* 0x000036527f007947 */ /* 0x000fd8000b800000 */
[----:B------:R-:W-:-:S04]  /*1c8f0*/  VOTE.ANY R10, PT, !P0 ;  /* 0x00000000000a7806 */ /* 0x000fc800040e0100 */
.L_x_4589:
[----:B------:R-:W2:Y:S02]  /*1c900*/  POPC R6, R10 ;  /* 0x0000000a00067309 */ /* 0x000ea40000000000 */
[----:B--2---:R-:W-:Y:S01]  /*1c910*/  IADD3 R247, R6, R247, RZ ;  /* 0x000000f706f77210 */ /* 0x004fe20007ffe0ff */
[----:B------:R-:W-:Y:S05]  /*1c920*/  BRA.DIV ~URZ, `(.L_x_4532) ;  /* 0x000036627f007947 */ /* 0x000fea000b800000 */
[----:B------:R2:W4:Y:S04]  /*1c930*/  SHFL.IDX PT, R7, R7, R6, 0x1f ;  /* 0x00001f0607077589 */ /* 0x00052800000e0000 */
[----:B------:R2:W1:Y:S02]  /*1c940*/  SHFL.IDX PT, R5, R8, R6, 0x1f ;  /* 0x00001f0608057589 */ /* 0x00046400000e0000 */
.L_x_4590:
[----:B------:R-:W-:Y:S01]  /*1c950*/  ISETP.NE.AND P0, PT, R10, RZ, PT ;  /* 0x000000ff0a00720c */ /* 0x000fe20003f05270 */
[----:B------:R-:W-:-:S12]  /*1c960*/  BSSY B0, `(.L_x_4533) ;  /* 0x0000005000007945 */ /* 0x000fd80003800000 */
[----:B------:R-:W-:Y:S05]  /*1c970*/  @!P0 BRA `(.L_x_4534) ;  /* 0x0000003000008947 */ /* 0x000fea0003800000 */
[----:B--2---:R-:W-:Y:S01]  /*1c980*/  IADD3 R6, R6, -0x1, RZ ;  /* 0xffffffff06067810 */ /* 0x004fe20007ffe0ff */
[----:B------:R-:W-:Y:S05]  /*1c990*/  BRA.DIV ~URZ, `(.L_x_4535) ;  /* 0x000036c27f007947 */ /* 0x000fea000b800000 */
[----:B------:R2:W3:Y:S02]  /*1c9a0*/  SHFL.IDX PT, R12, R4, R6, 0x1f ;  /* 0x00001f06040c7589 */ /* 0x0004e400000e0000 */
.L_x_4534:
[----:B------:R-:W-:Y:S05]  /*1c9b0*/  BSYNC B0 ;  /* 0x0000000000007941 */ /* 0x000fea0003800000 */
.L_x_4533:
        /* <DEDUP_REMOVED lines=67> */
.L_x_4537:
        /* <DEDUP_REMOVED lines=64> */
.L_x_4538:
[----:B------:R-:W-:Y:S05]  /*1d1f0*/  BSYNC B0 ;  /* 0x0000000000007941 */ /* 0x000fea0003800000 */
.L_x_4536:
[----:B------:R-:W-:-:S04]  /*1d200*/  LOP3.LUT R2, RZ, R2, RZ, 0x33, !PT ;  /* 0x00000002ff027212 */ /* 0x000fc800078e33ff */
[----:B------:R-:W-:Y:S01]  /*1d210*/  IADD3 R245, R2, R7, RZ ;  /* 0x0000000702f57210 */ /* 0x000fe20007ffe0ff */
[----:B------:R-:W-:Y:S05]  /*1d220*/  BRA `(.L_x_4539) ;  /* 0x0000004000007947 */ /* 0x000fea0003800000 */
.L_x_4527:
[----:B------:R-:W-:Y:S01]  /*1d230*/  IMAD.MOV.U32 R244, RZ, RZ, R9 ;  /* 0x000000fffff47224 */ /* 0x000fe200078e0009 */
[----:B------:R-:W-:Y:S01]  /*1d240*/  MOV R246, RZ ;  /* 0x000000ff00f67202 */ /* 0x000fe20000000f00 */
[----:B------:R-:W-:Y:S01]  /*1d250*/  IMAD.MOV.U32 R245, RZ, RZ, RZ ;  /* 0x000000fffff57224 */ /* 0x000fe200078e00ff */
[----:B------:R-:W-:Y:S02]  /*1d260*/  MOV R247, c[0x0][0x53c] ;  /* 0x00014f0000f77a02 */ /* 0x000fe40000000f00 */
.L_x_4539:
[----:B------:R-:W-:Y:S05]  /*1d270*/  BSYNC B1 ;  /* 0x0000000000017941 */ /* 0x000fea0003800000 */
.L_x_4525:
[----:B------:R-:W-:Y:S01]  /*1d280*/  WARPSYNC 0xffffffff ;  /* 0xffffffff00007948 */ /* 0x000fe20003800000 */
[----:B------:R-:W-:Y:S01]  /*1d290*/  BAR.SYNC.DEFER_BLOCKING 0x4, 0x100 ;  /* 0x0104000000007b1d */ /* 0x000fe20000010000 */
[----:B------:R-:W-:-:S13]  /*1d2a0*/  ISETP.NE.AND P0, PT, R13, RZ, PT ;  /* 0x000000ff0d00720c */ /* 0x000fda0003f05270 */
[----:B------:R2:W-:Y:S04]  /*1d2b0*/  @!P0 STS.128 [0x18100], R244 ;  /* 0x018100f4ff008388 */ /* 0x0005e80000000c00 */
[----:B------:R-:W-:Y:S06]  /*1d2c0*/  BAR.ARV 0x5, 0x100 ;  /* 0x0144000000007b1d */ /* 0x000fec0000002000 */
.L_x_4520:
[----:B-1----:R-:W-:-:S13]  /*1d2d0*/  ISETP.GE.AND P0, PT, R247, c[0x0][0x53c], PT ;  /* 0x00014f00f7007a0c */ /* 0x002fda0003f06270 */
[----:B--234-:R-:W-:Y:S01]  /*1d2e0*/  @P0 CALL.REL.NOINC `(.L_x_4540) ;  /* 0x0000001000000944 */ /* 0x01cfe20003c00000 */
[----:B------:R-:W-:Y:S05]  /*1d2f0*/  BRA `(.L_x_4541) ;  /* 0xfffe4db000007947 */ /* 0x000fea000383ffff */
.L_x_4540:
[----:B------:R-:W-:Y:S05]  /*1d300*/  EXIT ;  /* 0x000000000000794d */ /* 0x000fea0003800000 */
.L_x_4351:
[----:B------:R-:W-:Y:S01]  /*1d310*/  IMAD.MOV.U32 R0, RZ, RZ, R5 ;  /* 0x000000ffff007224 */ /* 0x000fe200078e0005 */
[----:B------:R-:W-:Y:S02]  /*1d320*/  MOV R3, 0x1 ;  /* 0x0000000100037802 */ /* 0x000fe40000000f00 */
[----:B------:R-:W-:Y:S02]  /*1d330*/  MOV R2, 0x1d350 ;  /* 0x0001d35000027802 */ /* 0x000fe40000000f00 */
[----:B--2---:R-:W-:Y:S05]  /*1d340*/  CALL.REL.NOINC `($__internal_76_$__cuda_sm70_shflsync_up_p) ;  /* 0x00002e3000007944 */ /* 0x004fea0003c00000 */
[----:B------:R-:W-:Y:S01]  /*1d350*/  MOV R0, R4 ;  /* 0x0000000400007202 */ /* 0x000fe20000000f00 */
[----:B------:R-:W-:Y:S05]  /*1d360*/  BRA `(.L_x_4542) ;  /* 0xfffe30d000007947 */ /* 0x000fea000383ffff */
.L_x_4352:
[----:B------:R-:W-:Y:S01]  /*1d370*/  IMAD.MOV.U32 R0, RZ, RZ, R5 ;  /* 0x000000ffff007224 */ /* 0x000fe200078e0005 */
[----:B------:R-:W-:Y:S02]  /*1d380*/  MOV R3, 0x2 ;  /* 0x0000000200037802 */ /* 0x000fe40000000f00 */
[----:B------:R-:W-:Y:S02]  /*1d390*/  MOV R2, 0x1d3b0 ;  /* 0x0001d3b000027802 */ /* 0x000fe40000000f00 */
[----:B--2---:R-:W-:Y:S05]  /*1d3a0*/  CALL.REL.NOINC `($__internal_76_$__cuda_sm70_shflsync_up_p) ;  /* 0x00002dd000007944 */ /* 0x004fea0003c00000 */
[----:B------:R-:W-:Y:S01]  /*1d3b0*/  SEL R4, R4, RZ, P4 ;  /* 0x000000ff04047207 */ /* 0x000fe20002000000 */
[----:B------:R-:W-:Y:S01]  /*1d3c0*/  IMAD.MOV.U32 R3, RZ, RZ, 0x4 ;  /* 0x00000004ff037424 */ /* 0x000fe200078e00ff */
[----:B------:R-:W-:-:S03]  /*1d3d0*/  MOV R2, 0x1d400 ;  /* 0x0001d40000027802 */ /* 0x000fc60000000f00 */
[----:B------:R-:W-:Y:S02]  /*1d3e0*/  IMAD.IADD R0, R5, 0x1, R4 ;  /* 0x0000000105007824 */ /* 0x000fe400078e0204 */
[----:B------:R-:W-:Y:S05]  /*1d3f0*/  CALL.REL.NOINC `($__internal_76_$__cuda_sm70_shflsync_up_p) ;  /* 0x00002d8000007944 */ /* 0x000fea0003c00000 */
        /* <DEDUP_REMOVED lines=10> */
[----:B------:R-:W-:Y:S02]  /*1d4a0*/  SEL R4, R4, RZ, P1 ;  /* 0x000000ff04047207 */ /* 0x000fe40000800000 */
[----:B------:R-:W-:Y:S02]  /*1d4b0*/  MOV R3, 0x1f ;  /* 0x0000001f00037802 */ /* 0x000fe40000000f00 */
[----:B------:R-:W-:Y:S01]  /*1d4c0*/  MOV R2, 0x1d510 ;  /* 0x0001d51000027802 */ /* 0x000fe20000000f00 */
[----:B------:R-:W-:Y:S02]  /*1d4d0*/  IMAD.IADD R4, R0, 0x1, R4 ;  /* 0x0000000100047824 */ /* 0x000fe400078e0204 */
[----:B------:R-:W-:Y:S02]  /*1d4e0*/  IMAD.MOV.U32 R0, RZ, RZ, 0x1f ;  /* 0x0000001fff007424 */ /* 0x000fe400078e00ff */
[----:B------:R-:W-:Y:S02]  /*1d4f0*/  IMAD.MOV.U32 R199, RZ, RZ, R4 ;  /* 0x000000ffffc77224 */ /* 0x000fe400078e0004 */
[----:B------:R-:W-:Y:S05]  /*1d500*/  CALL.REL.NOINC `($__internal_75_$__cuda_sm70_shflsync_idx_p) ;  /* 0x00002c2000007944 */ /* 0x000fea0003c00000 */
[----:B------:R-:W-:Y:S05]  /*1d510*/  BRA `(.L_x_4543) ;  /* 0xfffe302000007947 */ /* 0x000fea000383ffff */
.L_x_4354:
[----:B------:R-:W-:Y:S02]  /*1d520*/  SEL R0, RZ, 0x1, P0 ;  /* 0x00000001ff007807 */ /* 0x000fe40000000000 */
[----:B------:R-:W-:-:S02]  /*1d530*/  MOV R2, 0x1d550 ;  /* 0x0001d55000027802 */ /* 0x000fc40000000f00 */
[----:B--2---:R-:W-:Y:S05]  /*1d540*/  CALL.REL.NOINC `($__internal_77_$__cuda_sm70_votesync_ballot) ;  /* 0x00002c9000007944 */ /* 0x004fea0003c00000 */
[----:B------:R-:W-:Y:S01]  /*1d550*/  MOV R10, R0 ;  /* 0x00000000000a7202 */ /* 0x000fe20000000f00 */
[----:B------:R-:W-:Y:S05]  /*1d560*/  BRA `(.L_x_4544) ;  /* 0xfffe306000007947 */ /* 0x000fea000383ffff */
.L_x_4355:
[----:B------:R-:W-:Y:S01]  /*1d570*/  IMAD.MOV.U32 R199, RZ, RZ, R9 ;  /* 0x000000ffffc77224 */ /* 0x000fe200078e0009 */
[----:B------:R-:W-:Y:S01]  /*1d580*/  MOV R0, R5 ;  /* 0x0000000500007202 */ /* 0x000fe20000000f00 */
[----:B------:R-:W-:Y:S01]  /*1d590*/  IMAD.MOV.U32 R3, RZ, RZ, 0x1f ;  /* 0x0000001fff037424 */ /* 0x000fe200078e00ff */
[----:B------:R-:W-:-:S02]  /*1d5a0*/  MOV R2, 0x1d5c0 ;  /* 0x0001d5c000027802 */ /* 0x000fc40000000f00 */
[----:B------:R-:W-:Y:S05]  /*1d5b0*/  CALL.REL.NOINC `($__internal_75_$__cuda_sm70_shflsync_idx_p) ;  /* 0x00002b7000007944 */ /* 0x000fea0003c00000 */
[----:B------:R-:W-:Y:S01]  /*1d5c0*/  IMAD.MOV.U32 R12, RZ, RZ, R0 ;  /* 0x000000ffff0c7224 */ /* 0x000fe200078e0000 */
[----:B------:R-:W-:Y:S01]  /*1d5d0*/  MOV R199, R8 ;  /* 0x0000000800c77202 */ /* 0x000fe20000000f00 */
[----:B------:R-:W-:Y:S01]  /*1d5e0*/  IMAD.MOV.U32 R6, RZ, RZ, RZ ;  /* 0x000000ffff067224 */ /* 0x000fe200078e00ff */
[----:B------:R-:W-:Y:S01]  /*1d5f0*/  MOV R0, R5 ;  /* 0x0000000500007202 */ /* 0x000fe20000000f00 */
[----:B------:R-:W-:Y:S01]  /*1d600*/  IMAD.MOV.U32 R3, RZ, RZ, 0x1f ;  /* 0x0000001fff037424 */ /* 0x000fe200078e00ff */
[----:B------:R-:W-:-:S02]  /*1d610*/  MOV R2, 0x1d630 ;  /* 0x0001d63000027802 */ /* 0x000fc40000000f00 */
[----:B------:R-:W-:Y:S05]  /*1d620*/  CALL.REL.NOINC `($__internal_75_$__cuda_sm70_shflsync_idx_p) ;  /* 0x00002b0000007944 */ /* 0x000fea0003c00000 */
[----:B------:R-:W-:Y:S01]  /*1d630*/  MOV R9, R0 ;  /* 0x0000000000097202 */ /* 0x000fe20000000f00 */
[----:B------:R-:W-:Y:S05]  /*1d640*/  BRA `(.L_x_4545) ;  /* 0xfffe2fe000007947 */ /* 0x000fea000383ffff */
.L_x_4358:
[----:B------:R-:W-:Y:S01]  /*1d650*/  IMAD.MOV.U32 R199, RZ, RZ, R4 ;  /* 0x000000ffffc77224 */ /* 0x000fe200078e0004 */
[----:B------:R-:W-:-:S02]  /*1d660*/  MOV R3, 0x1f ;  /* 0x0000001f00037802 */ /* 0x000fc40000000f00 */
[----:B------:R-:W-:Y:S02]  /*1d670*/  MOV R2, 0x1d690 ;  /* 0x0001d69000027802 */ /* 0x000fe40000000f00 */
[----:B-123--:R-:W-:Y:S05]  /*1d680*/  CALL.REL.NOINC `($__internal_75_$__cuda_sm70_shflsync_idx_p) ;  /* 0x00002aa000007944 */ /* 0x00efea0003c00000 */
[----:B------:R-:W-:Y:S01]  /*1d690*/  MOV R6, R0 ;  /* 0x0000000000067202 */ /* 0x000fe20000000f00 */
[----:B------:R-:W-:Y:S05]  /*1d6a0*/  BRA `(.L_x_4357) ;  /* 0xfffe2fe000007947 */ /* 0x000fea000383ffff */
.L_x_4397:
[----:B------:R-:W-:Y:S01]  /*1d6b0*/  IMAD.MOV.U32 R199, RZ, RZ, R5 ;  /* 0x000000ffffc77224 */ /* 0x000fe200078e0005 */
[----:B------:R-:W-:Y:S01]  /*1d6c0*/  MOV R0, RZ ;  /* 0x000000ff00007202 */ /* 0x000fe20000000f00 */
[----:B------:R-:W-:Y:S01]  /*1d6d0*/  IMAD.MOV.U32 R3, RZ, RZ, 0x181f ;  /* 0x0000181fff037424 */ /* 0x000fe200078e00ff */
[----:B------:R-:W-:Y:S02]  /*1d6e0*/  MOV R2, 0x1d700 ;  /* 0x0001d70000027802 */ /* 0x000fe40000000f00 */
[----:B-----5:R-:W-:Y:S05]  /*1d6f0*/  CALL.REL.NOINC `($__internal_75_$__cuda_sm70_shflsync_idx_p) ;  /* 0x00002a3000007944 */ /* 0x020fea0003c00000 */
[----:B------:R-:W-:Y:S01]  /*1d700*/  MOV R6, R0 ;  /* 0x0000000000067202 */ /* 0x000fe20000000f00 */
[----:B------:R-:W-:Y:S05]  /*1d710*/  BRA `(.L_x_4546) ;  /* 0xfffeace000007947 */ /* 0x000fea000383ffff */
.L_x_4398:
[----:B------:R-:W-:Y:S01]  /*1d720*/  IMAD.MOV.U32 R199, RZ, RZ, R7 ;  /* 0x000000ffffc77224 */ /* 0x000fe200078e0007 */
[----:B------:R-:W-:Y:S01]  /*1d730*/  MOV R0, RZ ;  /* 0x000000ff00007202 */ /* 0x000fe20000000f00 */
[----:B------:R-:W-:Y:S01]  /*1d740*/  IMAD.MOV.U32 R3, RZ, RZ, 0x181f ;  /* 0x0000181fff037424 */ /* 0x000fe200078e00ff */
[----:B------:R-:W-:Y:S02]  /*1d750*/  MOV R2, 0x1d770 ;  /* 0x0001d77000027802 */ /* 0x000fe40000000f00 */
[----:B-12--5:R-:W-:Y:S05]  /*1d760*/  CALL.REL.NOINC `($__internal_75_$__cuda_sm70_shflsync_idx_p) ;  /* 0x000029c000007944 */ /* 0x026fea0003c00000 */
[----:B------:R-:W-:Y:S05]  /*1d770*/  BRA `(.L_x_4547) ;  /* 0xfffeaca000007947 */ /* 0x000fea000383ffff */
.L_x_4401:
[----:B------:R-:W-:Y:S01]  /*1d780*/  IMAD.MOV.U32 R199, RZ, RZ, R5 ;  /* 0x000000ffffc77224 */ /* 0x000fe200078e0005 */
[----:B----4-:R-:W-:Y:S01]  /*1d790*/  MOV R0, 0x1 ;  /* 0x0000000100007802 */ /* 0x010fe20000000f00 */
[----:B--2---:R-:W-:Y:S01]  /*1d7a0*/  IMAD.MOV.U32 R3, RZ, RZ, 0x181f ;  /* 0x0000181fff037424 */ /* 0x004fe200078e00ff */
[----:B------:R-:W-:-:S02]  /*1d7b0*/  MOV R2, 0x1d7d0 ;  /* 0x0001d7d000027802 */ /* 0x000fc40000000f00 */
[----:B-1-3-5:R-:W-:Y:S05]  /*1d7c0*/  CALL.REL.NOINC `($__internal_75_$__cuda_sm70_shflsync_idx_p) ;  /* 0x0000296000007944 */ /* 0x02afea0003c00000 */
[----:B------:R-:W-:Y:S01]  /*1d7d0*/  IMAD.MOV.U32 R6, RZ, RZ, R0 ;  /* 0x000000ffff067224 */ /* 0x000fe200078e0000 */
[----:B------:R-:W-:Y:S01]  /*1d7e0*/  MOV R0, 0x1 ;  /* 0x0000000100007802 */ /* 0x000fe20000000f00 */
[----:B------:R-:W-:Y:S01]  /*1d7f0*/  IMAD.MOV.U32 R199, RZ, RZ, R7 ;  /* 0x000000ffffc77224 */ /* 0x000fe200078e0007 */
[----:B------:R-:W-:-:S02]  /*1d800*/  MOV R3, 0x181f ;  /* 0x0000181f00037802 */ /* 0x000fc40000000f00 */
[----:B------:R-:W-:Y:S02]  /*1d810*/  MOV R2, 0x1d830 ;  /* 0x0001d83000027802 */ /* 0x000fe40000000f00 */
[----:B------:R-:W-:Y:S05]  /*1d820*/  CALL.REL.NOINC `($__internal_75_$__cuda_sm70_shflsync_idx_p) ;  /* 0x0000290000007944 */ /* 0x000fea0003c00000 */
[----:B------:R-:W-:Y:S05]  /*1d830*/  BRA `(.L_x_4548) ;  /* 0xfffead2000007947 */ /* 0x000fea000383ffff */
.L_x_4404:
[----:B------:R-:W-:Y:S01]  /*1d840*/  IMAD.MOV.U32 R199, RZ, RZ, R5 ;  /* 0x000000ffffc77224 */ /* 0x000fe200078e0005 */
[----:B----4-:R-:W-:Y:S01]  /*1d850*/  MOV R0, 0x2 ;  /* 0x0000000200007802 */ /* 0x010fe20000000f00 */
[----:B-1----:R-:W-:Y:S01]  /*1d860*/  IMAD.MOV.U32 R3, RZ, RZ, 0x181f ;  /* 0x0000181fff037424 */ /* 0x002fe200078e00ff */
[----:B------:R-:W-:Y:S02]  /*1d870*/  MOV R2, 0x1d890 ;  /* 0x0001d89000027802 */ /* 0x000fe40000000f00 */
[----:B--23-5:R-:W-:Y:S05]  /*1d880*/  CALL.REL.NOINC `($__internal_75_$__cuda_sm70_shflsync_idx_p) ;  /* 0x000028a000007944 */ /* 0x02cfea0003c00000 */
[----:B------:R-:W-:Y:S01]  /*1d890*/  MOV R6, R0 ;  /* 0x0000000000067202 */ /* 0x000fe20000000f00 */
[----:B------:R-:W-:Y:S05]  /*1d8a0*/  BRA `(.L_x_4549) ;  /* 0xfffeade000007947 */ /* 0x000fea000383ffff */
.L_x_4405:
[----:B------:R-:W-:Y:S01]  /*1d8b0*/  IMAD.MOV.U32 R199, RZ, RZ, R7 ;  /* 0x000000ffffc77224 */ /* 0x000fe200078e0007 */
[----:B----4-:R-:W-:Y:S01]  /*1d8c0*/  MOV R0, 0x2 ;  /* 0x0000000200007802 */ /* 0x010fe20000000f00 */
[----:B------:R-:W-:Y:S01]  /*1d8d0*/  IMAD.MOV.U32 R3, RZ, RZ, 0x181f ;  /* 0x0000181fff037424 */ /* 0x000fe200078e00ff */
[----:B------:R-:W-:Y:S02]  /*1d8e0*/  MOV R2, 0x1d900 ;  /* 0x0001d90000027802 */ /* 0x000fe40000000f00 */
[----:B-123-5:R-:W-:Y:S05]  /*1d8f0*/  CALL.REL.NOINC `($__internal_75_$__cuda_sm70_shflsync_idx_p) ;  /* 0x0000283000007944 */ /* 0x02efea0003c00000 */
[----:B------:R-:W-:Y:S05]  /*1d900*/  BRA `(.L_x_4550) ;  /* 0xfffeada000007947 */ /* 0x000fea000383ffff */
.L_x_4408:
[----:B------:R-:W-:Y:S01]  /*1d910*/  IMAD.MOV.U32 R199, RZ, RZ, R5 ;  /* 0x000000ffffc77224 */ /* 0x000fe200078e0005 */
[----:B-1----:R-:W-:Y:S01]  /*1d920*/  MOV R0, 0x3 ;  /* 0x0000000300007802 */ /* 0x002fe20000000f00 */
[----:B------:R-:W-:Y:S01]  /*1d930*/  IMAD.MOV.U32 R3, RZ, RZ, 0x181f ;  /* 0x0000181fff037424 */ /* 0x000fe200078e00ff */
[----:B------:R-:W-:-:S02]  /*1d940*/  MOV R2, 0x1d960 ;  /* 0x0001d96000027802 */ /* 0x000fc40000000f00 */
[----:B--2345:R-:W-:Y:S05]  /*1d950*/  CALL.REL.NOINC `($__internal_75_$__cuda_sm70_shflsync_idx_p) ;  /* 0x000027d000007944 */ /* 0x03cfea0003c00000 */
[----:B------:R-:W-:Y:S01]  /*1d960*/  IMAD.MOV.U32 R5, RZ, RZ, R0 ;  /* 0x000000ffff057224 */ /* 0x000fe200078e0000 */
[----:B------:R-:W-:Y:S01]  /*1d970*/  MOV R0, 0x3 ;  /* 0x0000000300007802 */ /* 0x000fe20000000f00 */
[----:B------:R-:W-:Y:S01]  /*1d980*/  IMAD.MOV.U32 R199, RZ, RZ, R7 ;  /* 0x000000ffffc77224 */ /* 0x000fe200078e0007 */
[----:B------:R-:W-:-:S02]  /*1d990*/  MOV R3, 0x181f ;  /* 0x0000181f00037802 */ /* 0x000fc40000000f00 */
[----:B------:R-:W-:Y:S02]  /*1d9a0*/  MOV R2, 0x1d9c0 ;  /* 0x0001d9c000027802 */ /* 0x000fe40000000f00 */
[----:B------:R-:W-:Y:S05]  /*1d9b0*/  CALL.REL.NOINC `($__internal_75_$__cuda_sm70_shflsync_idx_p) ;  /* 0x0000277000007944 */ /* 0x000fea0003c00000 */
[----:B------:R-:W-:Y:S05]  /*1d9c0*/  BRA `(.L_x_4551) ;  /* 0xfffeae2000007947 */ /* 0x000fea000383ffff */
.L_x_4455:
[----:B------:R-:W-:Y:S01]  /*1d9d0*/  IMAD.MOV.U32 R199, RZ, RZ, R5 ;  /* 0x000000ffffc77224 */ /* 0x000fe200078e0005 */
[----:B------:R-:W-:Y:S01]  /*1d9e0*/  MOV R0, RZ ;  /* 0x000000ff00007202 */ /* 0x000fe20000000f00 */
[----:B------:R-:W-:Y:S01]  /*1d9f0*/  IMAD.MOV.U32 R3, RZ, RZ, 0x181f ;  /* 0x0000181fff037424 */ /* 0x000fe200078e00ff */
[----:B------:R-:W-:Y:S02]  /*1da00*/  MOV R2, 0x1da20 ;  /* 0x0001da2000027802 */ /* 0x000fe40000000f00 */
[----:B------:R-:W-:Y:S05]  /*1da10*/  CALL.REL.NOINC `($__internal_75_$__cuda_sm70_shflsync_idx_p) ;  /* 0x0000271000007944 */ /* 0x000fea0003c00000 */
[----:B------:R-:W-:Y:S01]  /*1da20*/  MOV R4, R0 ;  /* 0x0000000000047202 */ /* 0x000fe20000000f00 */
[----:B------:R-:W-:Y:S05]  /*1da30*/  BRA `(.L_x_4552) ;  /* 0xffff2ba000007947 */ /* 0x000fea000383ffff */
.L_x_4456:
[----:B------:R-:W-:Y:S01]  /*1da40*/  IMAD.MOV.U32 R199, RZ, RZ, R12 ;  /* 0x000000ffffc77224 */ /* 0x000fe200078e000c */
[----:B------:R-:W-:Y:S01]  /*1da50*/  MOV R0, RZ ;  /* 0x000000ff00007202 */ /* 0x000fe20000000f00 */
[----:B------:R-:W-:Y:S01]  /*1da60*/  IMAD.MOV.U32 R3, RZ, RZ, 0x181f ;  /* 0x0000181fff037424 */ /* 0x000fe200078e00ff */
[----:B------:R-:W-:Y:S02]  /*1da70*/  MOV R2, 0x1da90 ;  /* 0x0001da9000027802 */ /* 0x000fe40000000f00 */
[----:B-12---:R-:W-:Y:S05]  /*1da80*/  CALL.REL.NOINC `($__internal_75_$__cuda_sm70_shflsync_idx_p) ;  /* 0x000026a000007944 */ /* 0x006fea0003c00000 */
        /* <DEDUP_REMOVED lines=22> */
[----:B------:R-:W-:Y:S05]  /*1dbf0*/  CALL.REL.NOINC `($__internal_75_$__cuda_sm70_shflsync_idx_p) ;  /* 0x0000253000007944 */ /* 0x000fea0003c00000 */
[----:B------:R-:W-:Y:S01]  /*1dc00*/  IMAD.MOV.U32 R4, RZ, RZ, R0 ;  /* 0x000000ffff047224 */ /* 0x000fe200078e0000 */
[----:B------:R-:W-:Y:S01]  /*1dc10*/  MOV R0, 0x1 ;  /* 0x0000000100007802 */ /* 0x000fe20000000f00 */
[----:B------:R-:W-:Y:S01]  /*1dc20*/  IMAD.MOV.U32 R199, RZ, RZ, R12 ;  /* 0x000000ffffc77224 */ /* 0x000fe200078e000c */
[----:B------:R-:W-:Y:S02]  /*1dc30*/  MOV R3, 0x181f ;  /* 0x0000181f00037802 */ /* 0x000fe40000000f00 */
[----:B------:R-:W-:Y:S02]  /*1dc40*/  MOV R2, 0x1dc60 ;  /* 0x0001dc6000027802 */ /* 0x000fe40000000f00 */
[----:B------:R-:W-:Y:S05]  /*1dc50*/  CALL.REL.NOINC `($__internal_75_$__cuda_sm70_shflsync_idx_p) ;  /* 0x000024d000007944 */ /* 0x000fea0003c00000 */
[----:B------:R-:W-:Y:S05]  /*1dc60*/  BRA `(.L_x_4553) ;  /* 0xffff2ac000007947 */ /* 0x000fea000383ffff */
.L_x_4457:
[----:B------:R-:W-:Y:S01]  /*1dc70*/  IMAD.MOV.U32 R199, RZ, RZ, R4 ;  /* 0x000000ffffc77224 */ /* 0x000fe200078e0004 */
[----:B------:R-:W-:Y:S01]  /*1dc80*/  MOV R0, RZ ;  /* 0x000000ff00007202 */ /* 0x000fe20000000f00 */
[----:B------:R-:W-:Y:S01]  /*1dc90*/  IMAD.MOV.U32 R3, RZ, RZ, 0x1c1f ;  /* 0x00001c1fff037424 */ /* 0x000fe200078e00ff */
[----:B------:R-:W-:-:S02]  /*1dca0*/  MOV R2, 0x1dcc0 ;  /* 0x0001dcc000027802 */ /* 0x000fc40000000f00 */
[----:B------:R-:W-:Y:S05]  /*1dcb0*/  CALL.REL.NOINC `($__internal_75_$__cuda_sm70_shflsync_idx_p) ;  /* 0x0000247000007944 */ /* 0x000fea0003c00000 */
[----:B------:R-:W-:Y:S05]  /*1dcc0*/  BRA `(.L_x_4554) ;  /* 0xffff2ca000007947 */ /* 0x000fea000383ffff */
.L_x_4458:
[----:B------:R-:W-:Y:S01]  /*1dcd0*/  IMAD.MOV.U32 R199, RZ, RZ, R4 ;  /* 0x000000ffffc77224 */ /* 0x000fe200078e0004 */
[----:B------:R-:W-:Y:S01]  /*1dce0*/  MOV R0, 0x1 ;  /* 0x0000000100007802 */ /* 0x000fe20000000f00 */
[----:B------:R-:W-:Y:S01]  /*1dcf0*/  IMAD.MOV.U32 R3, RZ, RZ, 0x1c1f ;  /* 0x00001c1fff037424 */ /* 0x000fe200078e00ff */
[----:B------:R-:W-:-:S02]  /*1dd00*/  MOV R2, 0x1dd20 ;  /* 0x0001dd2000027802 */ /* 0x000fc40000000f00 */
[----:B-1----:R-:W-:Y:S05]  /*1dd10*/  CALL.REL.NOINC `($__internal_75_$__cuda_sm70_shflsync_idx_p) ;  /* 0x0000241000007944 */ /* 0x002fea0003c00000 */
[----:B------:R-:W-:Y:S01]  /*1dd20*/  IMAD.IADD R0, R5, 0x1, R0 ;  /* 0x0000000105007824 */ /* 0x000fe200078e0200 */
[----:B------:R-:W-:-:S04]  /*1dd30*/  FMNMX.FTZ R3, R8, R9, !PT ;  /* 0x0000000908037209 */ /* 0x000fc80007810000 */
[----:B------:R-:W-:Y:S02]  /*1dd40*/  IMNMX R0, R6, R0, PT ;  /* 0x0000000006007217 */ /* 0x000fe40003800200 */
[----:B------:R-:W-:Y:S02]  /*1dd50*/  FMNMX.FTZ R3, R10, R3, !PT ;  /* 0x000000030a037209 */ /* 0x000fe40007810000 */
[C---:B------:R-:W-:Y:S02]  /*1dd60*/  ISETP.GT.AND P3, PT, R0.reuse, RZ, PT ;  /* 0x000000ff0000720c */ /* 0x040fe40003f64270 */
        /* <DEDUP_REMOVED lines=42> */
[----:B------:R-:W-:Y:S02]  /*1e010*/  FSEL R71, R26, -INF , P3 ;  /* 0xff8000001a477808 */ /* 0x000fe40001800000 */
[----:B------:R-:W-:Y:S02]  /*1e020*/  FMNMX.FTZ R2, R74, R0, !PT ;  /* 0x000000004a027209 */ /* 0x000fe40007810000 */
[----:B------:R-:W-:-:S02]  /*1e030*/  FMNMX.FTZ R0, R81, R3, !PT ;  /* 0x0000000351007209 */ /* 0x000fc40007810000 */
[----:B------:R-:W-:Y:S02]  /*1e040*/  FMNMX.FTZ R3, R73, R2, !PT ;  /* 0x0000000249037209 */ /* 0x000fe40007810000 */
[----:B------:R-:W-:Y:S02]  /*1e050*/  FMNMX.FTZ R0, R80, R0, !PT ;  /* 0x0000000050007209 */ /* 0x000fe40007810000 */
[----:B------:R-:W-:Y:S02]  /*1e060*/  FMNMX.FTZ R4, R72, R3, !PT ;  /* 0x0000000348047209 */ /* 0x000fe40007810000 */
[----:B------:R-:W-:Y:S02]  /*1e070*/  FMNMX.FTZ R0, R79, R0, !PT ;  /* 0x000000004f007209 */ /* 0x000fe40007810000 */
[----:B------:R-:W-:Y:S02]  /*1e080*/  FSEL R70, R27, -INF , P2 ;  /* 0xff8000001b467808 */ /* 0x000fe40001000000 */
[----:B------:R-:W-:-:S02]  /*1e090*/  FMNMX.FTZ R0, R78, R0, !PT ;  /* 0x000000004e007209 */ /* 0x000fc40007810000 */
        /* <DEDUP_REMOVED lines=11> */
[----:B------:R-:W-:Y:S05]  /*1e150*/  CALL.REL.NOINC `($__internal_74_$__cuda_sm70_shflsync_bfly_p) ;  /* 0x00001f7000007944 */ /* 0x000fea0003c00000 */
[----:B------:R-:W-:Y:S01]  /*1e160*/  FMNMX.FTZ R101, R101, R0, !PT ;  /* 0x0000000065657209 */ /* 0x000fe20007810000 */
[----:B------:R-:W-:Y:S01]  /*1e170*/  IMAD.MOV.U32 R0, RZ, RZ, 0x1 ;  /* 0x00000001ff007424 */ /* 0x000fe200078e00ff */
[----:B------:R-:W-:-:S03]  /*1e180*/  MOV R2, 0x1e1b0 ;  /* 0x0001e1b000027802 */ /* 0x000fc60000000f00 */
[----:B------:R-:W-:Y:S02]  /*1e190*/  IMAD.MOV.U32 R100, RZ, RZ, R101 ;  /* 0x000000ffff647224 */ /* 0x000fe400078e0065 */
[----:B------:R-:W-:Y:S05]  /*1e1a0*/  CALL.REL.NOINC `($__internal_74_$__cuda_sm70_shflsync_bfly_p) ;  /* 0x00001f2000007944 */ /* 0x000fea0003c00000 */
[----:B------:R-:W-:Y:S01]  /*1e1b0*/  FMNMX.FTZ R101, R101, R0, !PT ;  /* 0x0000000065657209 */ /* 0x000fe20007810000 */
[----:B------:R-:W-:Y:S01]  /*1e1c0*/  IMAD.MOV.U32 R100, RZ, RZ, R4 ;  /* 0x000000ffff647224 */ /* 0x000fe200078e0004 */
[----:B------:R-:W-:Y:S01]  /*1e1d0*/  MOV R2, 0x1e200 ;  /* 0x0001e20000027802 */ /* 0x000fe20000000f00 */
[----:B------:R-:W-:Y:S02]  /*1e1e0*/  IMAD.MOV.U32 R0, RZ, RZ, 0x2 ;  /* 0x00000002ff007424 */ /* 0x000fe400078e00ff */
[----:B------:R-:W-:Y:S05]  /*1e1f0*/  CALL.REL.NOINC `($__internal_74_$__cuda_sm70_shflsync_bfly_p) ;  /* 0x00001ed000007944 */ /* 0x000fea0003c00000 */
[----:B------:R-:W-:Y:S01]  /*1e200*/  FMNMX.FTZ R4, R4, R0, !PT ;  /* 0x0000000004047209 */ /* 0x000fe20007810000 */
[----:B------:R-:W-:Y:S01]  /*1e210*/  IMAD.MOV.U32 R0, RZ, RZ, 0x1 ;  /* 0x00000001ff007424 */ /* 0x000fe200078e00ff */
[----:B------:R-:W-:-:S03]  /*1e220*/  MOV R2, 0x1e250 ;  /* 0x0001e25000027802 */ /* 0x000fc60000000f00 */
[----:B------:R-:W-:Y:S02]  /*1e230*/  IMAD.MOV.U32 R100, RZ, RZ, R4 ;  /* 0x000000ffff647224 */ /* 0x000fe400078e0004 */
[----:B------:R-:W-:Y:S05]  /*1e240*/  CALL.REL.NOINC `($__internal_74_$__cuda_sm70_shflsync_bfly_p) ;  /* 0x00001e8000007944 */ /* 0x000fea0003c00000 */
[----:B------:R-:W-:Y:S01]  /*1e250*/  MOV R5, R0 ;  /* 0x0000000000057202 */ /* 0x000fe20000000f00 */
[----:B------:R-:W-:Y:S05]  /*1e260*/  BRA `(.L_x_4555) ;  /* 0xffff2db000007947 */ /* 0x000fea000383ffff */
.L_x_4462:
[----:B------:R-:W-:Y:S01]  /*1e270*/  MOV R0, RZ ;  /* 0x000000ff00007202 */ /* 0x000fe20000000f00 */
[----:B------:R-:W-:Y:S01]  /*1e280*/  IMAD.MOV.U32 R199, RZ, RZ, R5 ;  /* 0x000000ffffc77224 */ /* 0x000fe200078e0005 */
[----:B------:R-:W-:Y:S01]  /*1e290*/  MOV R2, 0x1e2c0 ;  /* 0x0001e2c000027802 */ /* 0x000fe20000000f00 */
[----:B------:R-:W-:Y:S02]  /*1e2a0*/  IMAD.MOV.U32 R3, RZ, RZ, 0x181f ;  /* 0x0000181fff037424 */ /* 0x000fe400078e00ff */
[----:B-1234-:R-:W-:Y:S05]  /*1e2b0*/  CALL.REL.NOINC `($__internal_75_$__cuda_sm70_shflsync_idx_p) ;  /* 0x00001e7000007944 */ /* 0x01efea0003c00000 */
[----:B------:R-:W-:Y:S01]  /*1e2c0*/  MOV R4, R0 ;  /* 0x0000000000047202 */ /* 0x000fe20000000f00 */
[----:B------:R-:W-:-:S05]  /*1e2d0*/  BRA `(.L_x_4556) ;  /* 0xffff414000007947 */ /* 0x000fca000383ffff */
.L_x_4463:
[----:B------:R-:W-:Y:S01]  /*1e2e0*/  MOV R0, RZ ;  /* 0x000000ff00007202 */ /* 0x000fe20000000f00 */
[----:B------:R-:W-:Y:S01]  /*1e2f0*/  IMAD.MOV.U32 R199, RZ, RZ, R13 ;  /* 0x000000ffffc77224 */ /* 0x000fe200078e000d */
[----:B------:R-:W-:Y:S01]  /*1e300*/  MOV R2, 0x1e330 ;  /* 0x0001e33000027802 */ /* 0x000fe20000000f00 */
[----:B------:R-:W-:Y:S02]  /*1e310*/  IMAD.MOV.U32 R3, RZ, RZ, 0x181f ;  /* 0x0000181fff037424 */ /* 0x000fe400078e00ff */
[----:B-1234-:R-:W-:Y:S05]  /*1e320*/  CALL.REL.NOINC `($__internal_75_$__cuda_sm70_shflsync_idx_p) ;  /* 0x00001e0000007944 */ /* 0x01efea0003c00000 */
        /* <DEDUP_REMOVED lines=22> */
[----:B------:R-:W-:Y:S05]  /*1e490*/  CALL.REL.NOINC `($__internal_75_$__cuda_sm70_shflsync_idx_p) ;  /* 0x00001c9000007944 */ /* 0x000fea0003c00000 */
[----:B------:R-:W-:Y:S01]  /*1e4a0*/  MOV R3, 0x181f ;  /* 0x0000181f00037802 */ /* 0x000fe20000000f00 */
[----:B------:R-:W-:Y:S01]  /*1e4b0*/  IMAD.MOV.U32 R4, RZ, RZ, R0 ;  /* 0x000000ffff047224 */ /* 0x000fe200078e0000 */
[----:B------:R-:W-:Y:S01]  /*1e4c0*/  MOV R0, 0x1 ;  /* 0x0000000100007802 */ /* 0x000fe20000000f00 */
[----:B------:R-:W-:Y:S01]  /*1e4d0*/  IMAD.MOV.U32 R199, RZ, RZ, R13 ;  /* 0x000000ffffc77224 */ /* 0x000fe200078e000d */
[----:B------:R-:W-:Y:S02]  /*1e4e0*/  MOV R2, 0x1e500 ;  /* 0x0001e50000027802 */ /* 0x000fe40000000f00 */
[----:B------:R-:W-:Y:S05]  /*1e4f0*/  CALL.REL.NOINC `($__internal_75_$__cuda_sm70_shflsync_idx_p) ;  /* 0x00001c3000007944 */ /* 0x000fea0003c00000 */
[----:B------:R-:W-:-:S05]  /*1e500*/  BRA `(.L_x_4557) ;  /* 0xffff406000007947 */ /* 0x000fca000383ffff */
.L_x_4466:
[----:B------:R-:W-:Y:S01]  /*1e510*/  MOV R0, RZ ;  /* 0x000000ff00007202 */ /* 0x000fe20000000f00 */
[----:B------:R-:W-:Y:S01]  /*1e520*/  IMAD.MOV.U32 R199, RZ, RZ, R101 ;  /* 0x000000ffffc77224 */ /* 0x000fe200078e0065 */
[----:B------:R-:W-:Y:S01]  /*1e530*/  MOV R2, 0x1e560 ;  /* 0x0001e56000027802 */ /* 0x000fe20000000f00 */
[----:B------:R-:W-:Y:S02]  /*1e540*/  IMAD.MOV.U32 R3, RZ, RZ, 0x181f ;  /* 0x0000181fff037424 */ /* 0x000fe400078e00ff */
[----:B------:R-:W-:Y:S05]  /*1e550*/  CALL.REL.NOINC `($__internal_75_$__cuda_sm70_shflsync_idx_p) ;  /* 0x00001bd000007944 */ /* 0x000fea0003c00000 */
[----:B------:R-:W-:Y:S01]  /*1e560*/  MOV R100, R0 ;  /* 0x0000000000647202 */ /* 0x000fe20000000f00 */
[----:B------:R-:W-:-:S05]  /*1e570*/  BRA `(.L_x_4558) ;  /* 0xffff4d4000007947 */ /* 0x000fca000383ffff */
.L_x_4467:
[----:B------:R-:W-:Y:S01]  /*1e580*/  MOV R0, RZ ;  /* 0x000000ff00007202 */ /* 0x000fe20000000f00 */
[----:B------:R-:W-:Y:S01]  /*1e590*/  IMAD.MOV.U32 R199, RZ, RZ, R150 ;  /* 0x000000ffffc77224 */ /* 0x000fe200078e0096 */
[----:B------:R-:W-:Y:S01]  /*1e5a0*/  MOV R2, 0x1e5d0 ;  /* 0x0001e5d000027802 */ /* 0x000fe20000000f00 */
[----:B------:R-:W-:Y:S02]  /*1e5b0*/  IMAD.MOV.U32 R3, RZ, RZ, 0x181f ;  /* 0x0000181fff037424 */ /* 0x000fe400078e00ff */
[----:B-12---:R-:W-:Y:S05]  /*1e5c0*/  CALL.REL.NOINC `($__internal_75_$__cuda_sm70_shflsync_idx_p) ;  /* 0x00001b6000007944 */ /* 0x006fea0003c00000 */
        /* <DEDUP_REMOVED lines=30> */
.L_x_4468:
[----:B------:R-:W-:Y:S01]  /*1e7b0*/  MOV R0, RZ ;  /* 0x000000ff00007202 */ /* 0x000fe20000000f00 */
[----:B------:R-:W-:Y:S01]  /*1e7c0*/  IMAD.MOV.U32 R199, RZ, RZ, R100 ;  /* 0x000000ffffc77224 */ /* 0x000fe200078e0064 */
[----:B-1----:R-:W-:Y:S01]  /*1e7d0*/  MOV R2, 0x1e800 ;  /* 0x0001e80000027802 */ /* 0x002fe20000000f00 */
[----:B------:R-:W-:Y:S02]  /*1e7e0*/  IMAD.MOV.U32 R3, RZ, RZ, 0x1c1f ;  /* 0x00001c1fff037424 */ /* 0x000fe400078e00ff */
[----:B------:R-:W-:Y:S05]  /*1e7f0*/  CALL.REL.NOINC `($__internal_75_$__cuda_sm70_shflsync_idx_p) ;  /* 0x0000193000007944 */ /* 0x000fea0003c00000 */
[----:B------:R-:W-:-:S05]  /*1e800*/  BRA `(.L_x_4560) ;  /* 0xffff4e3000007947 */ /* 0x000fca000383ffff */
.L_x_4469:
[----:B------:R-:W-:Y:S01]  /*1e810*/  MOV R0, 0x1 ;  /* 0x0000000100007802 */ /* 0x000fe20000000f00 */
[----:B------:R-:W-:Y:S01]  /*1e820*/  IMAD.MOV.U32 R199, RZ, RZ, R100 ;  /* 0x000000ffffc77224 */ /* 0x000fe200078e0064 */
[----:B------:R-:W-:Y:S01]  /*1e830*/  MOV R2, 0x1e860 ;  /* 0x0001e86000027802 */ /* 0x000fe20000000f00 */
[----:B------:R-:W-:Y:S02]  /*1e840*/  IMAD.MOV.U32 R3, RZ, RZ, 0x1c1f ;  /* 0x00001c1fff037424 */ /* 0x000fe400078e00ff */
[----:B--2---:R-:W-:Y:S05]  /*1e850*/  CALL.REL.NOINC `($__internal_75_$__cuda_sm70_shflsync_idx_p) ;  /* 0x000018d000007944 */ /* 0x004fea0003c00000 */
        /* <DEDUP_REMOVED lines=67> */
[----:B------:R-:W-:Y:S05]  /*1ec90*/  CALL.REL.NOINC `($__internal_74_$__cuda_sm70_shflsync_bfly_p) ;  /* 0x0000143000007944 */ /* 0x000fea0003c00000 */
[----:B------:R-:W-:Y:S01]  /*1eca0*/  FMNMX.FTZ R100, R100, R0, !PT ;  /* 0x0000000064647209 */ /* 0x000fe20007810000 */
[----:B------:R-:W-:Y:S01]  /*1ecb0*/  IMAD.MOV.U32 R0, RZ, RZ, 0x1 ;  /* 0x00000001ff007424 */ /* 0x000fe200078e00ff */
[----:B------:R-:W-:Y:S02]  /*1ecc0*/  MOV R2, 0x1ece0 ;  /* 0x0001ece000027802 */ /* 0x000fe40000000f00 */
        /* <DEDUP_REMOVED lines=8> */
[----:B------:R-:W-:Y:S02]  /*1ed50*/  MOV R2, 0x1ed70 ;  /* 0x0001ed7000027802 */ /* 0x000fe40000000f00 */
[----:B------:R-:W-:Y:S05]  /*1ed60*/  CALL.REL.NOINC `($__internal_74_$__cuda_sm70_shflsync_bfly_p) ;  /* 0x0000136000007944 */ /* 0x000fea0003c00000 */
[----:B------:R-:W-:-:S05]  /*1ed70*/  BRA `(.L_x_4561) ;  /* 0xffff4f7000007947 */ /* 0x000fca000383ffff */
.L_x_4472:
[----:B------:R-:W-:Y:S01]  /*1ed80*/  MOV R0, RZ ;  /* 0x000000ff00007202 */ /* 0x000fe20000000f00 */
[----:B------:R-:W-:Y:S01]  /*1ed90*/  IMAD.MOV.U32 R199, RZ, RZ, R7 ;  /* 0x000000ffffc77224 */ /* 0x000fe200078e0007 */
[----:B------:R-:W-:Y:S01]  /*1eda0*/  MOV R2, 0x1edd0 ;  /* 0x0001edd000027802 */ /* 0x000fe20000000f00 */
[----:B------:R-:W-:Y:S02]  /*1edb0*/  IMAD.MOV.U32 R3, RZ, RZ, 0x181f ;  /* 0x0000181fff037424 */ /* 0x000fe400078e00ff */
[----:B-1234-:R-:W-:Y:S05]  /*1edc0*/  CALL.REL.NOINC `($__internal_75_$__cuda_sm70_shflsync_idx_p) ;  /* 0x0000136000007944 */ /* 0x01efea0003c00000 */
[----:B------:R-:W-:-:S05]  /*1edd0*/  BRA `(.L_x_4562) ;  /* 0xffff68d000007947 */ /* 0x000fca000383ffff */
.L_x_4475:
[----:B------:R-:W-:Y:S01]  /*1ede0*/  MOV R0, RZ ;  /* 0x000000ff00007202 */ /* 0x000fe20000000f00 */
[----:B------:R-:W-:Y:S01]  /*1edf0*/  IMAD.MOV.U32 R199, RZ, RZ, R101 ;  /* 0x000000ffffc77224 */ /* 0x000fe200078e0065 */
[----:B------:R-:W-:Y:S01]  /*1ee00*/  MOV R2, 0x1ee30 ;  /* 0x0001ee3000027802 */ /* 0x000fe20000000f00 */
[----:B------:R-:W-:Y:S02]  /*1ee10*/  IMAD.MOV.U32 R3, RZ, RZ, 0x181f ;  /* 0x0000181fff037424 */ /* 0x000fe400078e00ff */
[----:B------:R-:W-:Y:S05]  /*1ee20*/  CALL.REL.NOINC `($__internal_75_$__cuda_sm70_shflsync_idx_p) ;  /* 0x0000130000007944 */ /* 0x000fea0003c00000 */
[----:B------:R-:W-:Y:S01]  /*1ee30*/  MOV R100, R0 ;  /* 0x0000000000647202 */ /* 0x000fe20000000f00 */
[----:B------:R-:W-:-:S05]  /*1ee40*/  BRA `(.L_x_4563) ;  /* 0xffff768000007947 */ /* 0x000fca000383ffff */
.L_x_4476:
[----:B------:R-:W-:Y:S01]  /*1ee50*/  MOV R0, RZ ;  /* 0x000000ff00007202 */ /* 0x000fe20000000f00 */
[----:B------:R-:W-:Y:S01]  /*1ee60*/  IMAD.MOV.U32 R199, RZ, RZ, R150 ;  /* 0x000000ffffc77224 */ /* 0x000fe200078e0096 */
[----:B------:R-:W-:Y:S01]  /*1ee70*/  MOV R2, 0x1eea0 ;  /* 0x0001eea000027802 */ /* 0x000fe20000000f00 */
[----:B------:R-:W-:Y:S02]  /*1ee80*/  IMAD.MOV.U32 R3, RZ, RZ, 0x181f ;  /* 0x0000181fff037424 */ /* 0x000fe400078e00ff */
[----:B-12---:R-:W-:Y:S05]  /*1ee90*/  CALL.REL.NOINC `($__internal_75_$__cuda_sm70_shflsync_idx_p) ;  /* 0x0000129000007944 */ /* 0x006fea0003c00000 */
        /* <DEDUP_REMOVED lines=19> */
[----:B--2---:R-:W-:Y:S05]  /*1efd0*/  CALL.REL.NOINC `($__internal_75_$__cuda_sm70_shflsync_idx_p) ;  /* 0x0000115000007944 */ /* 0x004fea0003c00000 */
[----:B------:R-:W-:Y:S01]  /*1efe0*/  MOV R3, 0x181f ;  /* 0x0000181f00037802 */ /* 0x000fe20000000f00 */
[----:B------:R-:W-:Y:S01]  /*1eff0*/  IMAD.MOV.U32 R100, RZ, RZ, R0 ;  /* 0x000000ffff647224 */ /* 0x000fe200078e0000 */
[----:B------:R-:W-:Y:S01]  /*1f000*/  MOV R0, 0x1 ;  /* 0x0000000100007802 */ /* 0x000fe20000000f00 */
[----:B------:R-:W-:Y:S01]  /*1f010*/  IMAD.MOV.U32 R199, RZ, RZ, R150 ;  /* 0x000000ffffc77224 */ /* 0x000fe200078e0096 */
[----:B------:R-:W-:Y:S02]  /*1f020*/  MOV R2, 0x1f040 ;  /* 0x0001f04000027802 */ /* 0x000fe40000000f00 */
[----:B------:R-:W-:Y:S05]  /*1f030*/  CALL.REL.NOINC `($__internal_75_$__cuda_sm70_shflsync_idx_p) ;  /* 0x000010f000007944 */ /* 0x000fea0003c00000 */
[----:B------:R-:W-:-:S05]  /*1f040*/  BRA `(.L_x_4564) ;  /* 0xffff75a000007947 */ /* 0x000fca000383ffff */
.L_x_4477:
[----:B------:R-:W-:Y:S02]  /*1f050*/  MOV R0, 0x2 ;  /* 0x0000000200007802 */ /* 0x000fe40000000f00 */
[----:B------:R-:W-:Y:S02]  /*1f060*/  MOV R2, 0x1f080 ;  /* 0x0001f08000027802 */ /* 0x000fe40000000f00 */
[----:B-1----:R-:W-:Y:S05]  /*1f070*/  CALL.REL.NOINC `($__internal_74_$__cuda_sm70_shflsync_bfly_p) ;  /* 0x0000105000007944 */ /* 0x002fea0003c00000 */
        /* <DEDUP_REMOVED lines=14> */
.L_x_4479:
[----:B------:R-:W-:Y:S01]  /*1f160*/  IMAD.MOV.U32 R100, RZ, RZ, R209 ;  /* 0x000000ffff647224 */ /* 0x000fe200078e00d1 */
[----:B------:R-:W-:-:S02]  /*1f170*/  MOV R0, 0x2 ;  /* 0x0000000200007802 */ /* 0x000fc40000000f00 */
[----:B------:R-:W-:Y:S02]  /*1f180*/  MOV R2, 0x1f1a0 ;  /* 0x0001f1a000027802 */ /* 0x000fe40000000f00 */
[----:B------:R-:W-:Y:S05]  /*1f190*/  CALL.REL.NOINC `($__internal_74_$__cuda_sm70_shflsync_bfly_p) ;  /* 0x00000f3000007944 */ /* 0x000fea0003c00000 */
[----:B------:R-:W-:Y:S05]  /*1f1a0*/  BRA `(.L_x_4566) ;  /* 0xffff8f1000007947 */ /* 0x000fea000383ffff */
.L_x_4480:
[----:B------:R-:W-:Y:S01]  /*1f1b0*/  IMAD.MOV.U32 R100, RZ, RZ, R4 ;  /* 0x000000ffff647224 */ /* 0x000fe200078e0004 */
[----:B------:R-:W-:Y:S02]  /*1f1c0*/  MOV R0, 0x1 ;  /* 0x0000000100007802 */ /* 0x000fe40000000f00 */
[----:B------:R-:W-:Y:S02]  /*1f1d0*/  MOV R2, 0x1f1f0 ;  /* 0x0001f1f000027802 */ /* 0x000fe40000000f00 */
[----:B-1----:R-:W-:Y:S05]  /*1f1e0*/  CALL.REL.NOINC `($__internal_74_$__cuda_sm70_shflsync_bfly_p) ;  /* 0x00000ee000007944 */ /* 0x002fea0003c00000 */
[----:B------:R-:W-:Y:S01]  /*1f1f0*/  FADD.FTZ R4, R4, R0 ;  /* 0x0000000004047221 */ /* 0x000fe20000010000 */
[----:B------:R-:W-:Y:S02]  /*1f200*/  MOV R100, R203 ;  /* 0x000000cb00647202 */ /* 0x000fe40000000f00 */
[----:B------:R-:W-:Y:S02]  /*1f210*/  MOV R0, 0x2 ;  /* 0x0000000200007802 */ /* 0x000fe40000000f00 */
[----:B------:R-:W-:Y:S02]  /*1f220*/  MOV R2, 0x1f240 ;  /* 0x0001f24000027802 */ /* 0x000fe40000000f00 */
[----:B------:R-:W-:Y:S05]  /*1f230*/  CALL.REL.NOINC `($__internal_74_$__cuda_sm70_shflsync_bfly_p) ;  /* 0x00000e9000007944 */ /* 0x000fea0003c00000 */
[----:B------:R-:W-:Y:S01]  /*1f240*/  FADD.FTZ R5, R203, R0 ;  /* 0x00000000cb057221 */ /* 0x000fe20000010000 */
[----:B------:R-:W-:Y:S02]  /*1f250*/  MOV R0, 0x1 ;  /* 0x0000000100007802 */ /* 0x000fe40000000f00 */
[----:B------:R-:W-:-:S02]  /*1f260*/  MOV R2, 0x1f290 ;  /* 0x0001f29000027802 */ /* 0x000fc40000000f00 */
[----:B------:R-:W-:Y:S02]  /*1f270*/  MOV R100, R5 ;  /* 0x0000000500647202 */ /* 0x000fe40000000f00 */
[----:B------:R-:W-:Y:S05]  /*1f280*/  CALL.REL.NOINC `($__internal_74_$__cuda_sm70_shflsync_bfly_p) ;  /* 0x00000e4000007944 */ /* 0x000fea0003c00000 */
[----:B------:R-:W-:Y:S01]  /*1f290*/  MOV R3, R0 ;  /* 0x0000000000037202 */ /* 0x000fe20000000f00 */
[----:B------:R-:W-:Y:S05]  /*1f2a0*/  BRA `(.L_x_4567) ;  /* 0xffff8e8000007947 */ /* 0x000fea000383ffff */
.L_x_4487:
[----:B-1234-:R-:W-:Y:S01]  /*1f2b0*/  IMAD.MOV.U32 R199, RZ, RZ, R6 ;  /* 0x000000ffffc77224 */ /* 0x01efe200078e0006 */
[----:B------:R-:W-:Y:S01]  /*1f2c0*/  MOV R0, RZ ;  /* 0x000000ff00007202 */ /* 0x000fe20000000f00 */
[----:B------:R-:W-:Y:S01]  /*1f2d0*/  IMAD.MOV.U32 R3, RZ, RZ, 0x181f ;  /* 0x0000181fff037424 */ /* 0x000fe200078e00ff */
[----:B------:R-:W-:Y:S02]  /*1f2e0*/  MOV R2, 0x1f300 ;  /* 0x0001f30000027802 */ /* 0x000fe40000000f00 */
[----:B------:R-:W-:Y:S05]  /*1f2f0*/  CALL.REL.NOINC `($__internal_75_$__cuda_sm70_shflsync_idx_p) ;  /* 0x00000e3000007944 */ /* 0x000fea0003c00000 */
[----:B------:R-:W-:Y:S01]  /*1f300*/  MOV R8, R0 ;  /* 0x0000000000087202 */ /* 0x000fe20000000f00 */
[----:B------:R-:W-:Y:S05]  /*1f310*/  BRA `(.L_x_4568) ;  /* 0xffffa63000007947 */ /* 0x000fea000383ffff */
.L_x_4488:
[----:B------:R-:W-:Y:S01]  /*1f320*/  IMAD.MOV.U32 R199, RZ, RZ, R7 ;  /* 0x000000ffffc77224 */ /* 0x000fe200078e0007 */
[----:B------:R-:W-:Y:S01]  /*1f330*/  MOV R0, RZ ;  /* 0x000000ff00007202 */ /* 0x000fe20000000f00 */
[----:B------:R-:W-:Y:S01]  /*1f340*/  IMAD.MOV.U32 R3, RZ, RZ, 0x181f ;  /* 0x0000181fff037424 */ /* 0x000fe200078e00ff */
[----:B------:R-:W-:Y:S02]  /*1f350*/  MOV R2, 0x1f370 ;  /* 0x0001f37000027802 */ /* 0x000fe40000000f00 */
[----:B-12---:R-:W-:Y:S05]  /*1f360*/  CALL.REL.NOINC `($__internal_75_$__cuda_sm70_shflsync_idx_p) ;  /* 0x00000dc000007944 */ /* 0x006fea0003c00000 */
[----:B------:R-:W-:Y:S05]  /*1f370*/  BRA `(.L_x_4569) ;  /* 0xffffa5f000007947 */ /* 0x000fea000383ffff */
.L_x_4491:
[----:B------:R-:W-:Y:S01]  /*1f380*/  IMAD.MOV.U32 R199, RZ, RZ, R6 ;  /* 0x000000ffffc77224 */ /* 0x000fe200078e0006 */
[----:B----4-:R-:W-:Y:S01]  /*1f390*/  MOV R0, 0x1 ;  /* 0x0000000100007802 */ /* 0x010fe20000000f00 */
[----:B--2---:R-:W-:Y:S01]  /*1f3a0*/  IMAD.MOV.U32 R3, RZ, RZ, 0x181f ;  /* 0x0000181fff037424 */ /* 0x004fe200078e00ff */
[----:B------:R-:W-:-:S02]  /*1f3b0*/  MOV R2, 0x1f3d0 ;  /* 0x0001f3d000027802 */ /* 0x000fc40000000f00 */
[----:B-1-3--:R-:W-:Y:S05]  /*1f3c0*/  CALL.REL.NOINC `($__internal_75_$__cuda_sm70_shflsync_idx_p) ;  /* 0x00000d6000007944 */ /* 0x00afea0003c00000 */
[----:B------:R-:W-:Y:S01]  /*1f3d0*/  IMAD.MOV.U32 R8, RZ, RZ, R0 ;  /* 0x000000ffff087224 */ /* 0x000fe200078e0000 */
[----:B------:R-:W-:Y:S01]  /*1f3e0*/  MOV R0, 0x1 ;  /* 0x0000000100007802 */ /* 0x000fe20000000f00 */
[----:B------:R-:W-:Y:S01]  /*1f3f0*/  IMAD.MOV.U32 R199, RZ, RZ, R7 ;  /* 0x000000ffffc77224 */ /* 0x000fe200078e0007 */
[----:B------:R-:W-:-:S02]  /*1f400*/  MOV R3, 0x181f ;  /* 0x0000181f00037802 */ /* 0x000fc40000000f00 */
[----:B------:R-:W-:Y:S02]  /*1f410*/  MOV R2, 0x1f430 ;  /* 0x0001f43000027802 */ /* 0x000fe40000000f00 */
[----:B------:R-:W-:Y:S05]  /*1f420*/  CALL.REL.NOINC `($__internal_75_$__cuda_sm70_shflsync_idx_p) ;  /* 0x00000d0000007944 */ /* 0x000fea0003c00000 */
[----:B------:R-:W-:Y:S05]  /*1f430*/  BRA `(.L_x_4570) ;  /* 0xffffa66000007947 */ /* 0x000fea000383ffff */
.L_x_4494:
[----:B------:R-:W-:Y:S01]  /*1f440*/  IMAD.MOV.U32 R199, RZ, RZ, R6 ;  /* 0x000000ffffc77224 */ /* 0x000fe200078e0006 */
[----:B----4-:R-:W-:Y:S01]  /*1f450*/  MOV R0, 0x2 ;  /* 0x0000000200007802 */ /* 0x010fe20000000f00 */
[----:B-1----:R-:W-:Y:S01]  /*1f460*/  IMAD.MOV.U32 R3, RZ, RZ, 0x181f ;  /* 0x0000181fff037424 */ /* 0x002fe200078e00ff */
[----:B------:R-:W-:Y:S02]  /*1f470*/  MOV R2, 0x1f490 ;  /* 0x0001f49000027802 */ /* 0x000fe40000000f00 */
[----:B--23--:R-:W-:Y:S05]  /*1f480*/  CALL.REL.NOINC `($__internal_75_$__cuda_sm70_shflsync_idx_p) ;  /* 0x00000ca000007944 */ /* 0x00cfea0003c00000 */
[----:B------:R-:W-:Y:S01]  /*1f490*/  MOV R8, R0 ;  /* 0x0000000000087202 */ /* 0x000fe20000000f00 */
[----:B------:R-:W-:Y:S05]  /*1f4a0*/  BRA `(.L_x_4571) ;  /* 0xffffa72000007947 */ /* 0x000fea000383ffff */
.L_x_4495:
[----:B------:R-:W-:Y:S01]  /*1f4b0*/  IMAD.MOV.U32 R199, RZ, RZ, R7 ;  /* 0x000000ffffc77224 */ /* 0x000fe200078e0007 */
[----:B----4-:R-:W-:Y:S01]  /*1f4c0*/  MOV R0, 0x2 ;  /* 0x0000000200007802 */ /* 0x010fe20000000f00 */
[----:B------:R-:W-:Y:S01]  /*1f4d0*/  IMAD.MOV.U32 R3, RZ, RZ, 0x181f ;  /* 0x0000181fff037424 */ /* 0x000fe200078e00ff */
[----:B------:R-:W-:Y:S02]  /*1f4e0*/  MOV R2, 0x1f500 ;  /* 0x0001f50000027802 */ /* 0x000fe40000000f00 */
[----:B-123--:R-:W-:Y:S05]  /*1f4f0*/  CALL.REL.NOINC `($__internal_75_$__cuda_sm70_shflsync_idx_p) ;  /* 0x00000c3000007944 */ /* 0x00efea0003c00000 */
[----:B------:R-:W-:Y:S05]  /*1f500*/  BRA `(.L_x_4572) ;  /* 0xffffa6e000007947 */ /* 0x000fea000383ffff */
.L_x_4498:
[----:B------:R-:W-:Y:S01]  /*1f510*/  IMAD.MOV.U32 R199, RZ, RZ, R6 ;  /* 0x000000ffffc77224 */ /* 0x000fe200078e0006 */
[----:B-1----:R-:W-:Y:S01]  /*1f520*/  MOV R0, 0x3 ;  /* 0x0000000300007802 */ /* 0x002fe20000000f00 */
[----:B------:R-:W-:Y:S01]  /*1f530*/  IMAD.MOV.U32 R3, RZ, RZ, 0x181f ;  /* 0x0000181fff037424 */ /* 0x000fe200078e00ff */
[----:B------:R-:W-:-:S02]  /*1f540*/  MOV R2, 0x1f560 ;  /* 0x0001f56000027802 */ /* 0x000fc40000000f00 */
[----:B--234-:R-:W-:Y:S05]  /*1f550*/  CALL.REL.NOINC `($__internal_75_$__cuda_sm70_shflsync_idx_p) ;  /* 0x00000bd000007944 */ /* 0x01cfea0003c00000 */
[----:B------:R-:W-:Y:S01]  /*1f560*/  IMAD.MOV.U32 R6, RZ, RZ, R0 ;  /* 0x000000ffff067224 */ /* 0x000fe200078e0000 */
[----:B------:R-:W-:Y:S01]  /*1f570*/  MOV R0, 0x3 ;  /* 0x0000000300007802 */ /* 0x000fe20000000f00 */
[----:B------:R-:W-:Y:S01]  /*1f580*/  IMAD.MOV.U32 R199, RZ, RZ, R7 ;  /* 0x000000ffffc77224 */ /* 0x000fe200078e0007 */
[----:B------:R-:W-:-:S02]  /*1f590*/  MOV R3, 0x181f ;  /* 0x0000181f00037802 */ /* 0x000fc40000000f00 */
[----:B------:R-:W-:Y:S02]  /*1f5a0*/  MOV R2, 0x1f5c0 ;  /* 0x0001f5c000027802 */ /* 0x000fe40000000f00 */
[----:B------:R-:W-:Y:S05]  /*1f5b0*/  CALL.REL.NOINC `($__internal_75_$__cuda_sm70_shflsync_idx_p) ;  /* 0x00000b7000007944 */ /* 0x000fea0003c00000 */
[----:B------:R-:W-:Y:S05]  /*1f5c0*/  BRA `(.L_x_4573) ;  /* 0xffffa76000007947 */ /* 0x000fea000383ffff */
.L_x_4500:
[----:B------:R-:W-:Y:S01]  /*1f5d0*/  IMAD.MOV.U32 R199, RZ, RZ, R5 ;  /* 0x000000ffffc77224 */ /* 0x000fe200078e0005 */
[----:B------:R-:W-:Y:S01]  /*1f5e0*/  MOV R0, RZ ;  /* 0x000000ff00007202 */ /* 0x000fe20000000f00 */
[----:B------:R-:W-:Y:S01]  /*1f5f0*/  IMAD.MOV.U32 R3, RZ, RZ, 0x1c1f ;  /* 0x00001c1fff037424 */ /* 0x000fe200078e00ff */
[----:B------:R-:W-:Y:S02]  /*1f600*/  MOV R2, 0x1f620 ;  /* 0x0001f62000027802 */ /* 0x000fe40000000f00 */
[----:B--2---:R-:W-:Y:S05]  /*1f610*/  CALL.REL.NOINC `($__internal_75_$__cuda_sm70_shflsync_idx_p) ;  /* 0x00000b1000007944 */ /* 0x004fea0003c00000 */
[----:B------:R-:W-:Y:S01]  /*1f620*/  MOV R4, R0 ;  /* 0x0000000000047202 */ /* 0x000fe20000000f00 */
[----:B------:R-:W-:Y:S05]  /*1f630*/  BRA `(.L_x_4574) ;  /* 0xffffaa3000007947 */ /* 0x000fea000383ffff */
.L_x_4501:
[----:B------:R-:W-:Y:S01]  /*1f640*/  IMAD.MOV.U32 R199, RZ, RZ, R12 ;  /* 0x000000ffffc77224 */ /* 0x000fe200078e000c */
[----:B------:R-:W-:Y:S01]  /*1f650*/  MOV R0, RZ ;  /* 0x000000ff00007202 */ /* 0x000fe20000000f00 */
[----:B------:R-:W-:Y:S01]  /*1f660*/  IMAD.MOV.U32 R3, RZ, RZ, 0x1c1f ;  /* 0x00001c1fff037424 */ /* 0x000fe200078e00ff */
[----:B------:R-:W-:Y:S02]  /*1f670*/  MOV R2, 0x1f690 ;  /* 0x0001f69000027802 */ /* 0x000fe40000000f00 */
[----:B-123--:R-:W-:Y:S05]  /*1f680*/  CALL.REL.NOINC `($__internal_75_$__cuda_sm70_shflsync_idx_p) ;  /* 0x00000aa000007944 */ /* 0x00efea0003c00000 */
[----:B------:R-:W-:Y:S05]  /*1f690*/  BRA `(.L_x_4575) ;  /* 0xffffa9f000007947 */ /* 0x000fea000383ffff */
.L_x_4504:
[----:B------:R-:W-:Y:S01]  /*1f6a0*/  IMAD.MOV.U32 R199, RZ, RZ, R5 ;  /* 0x000000ffffc77224 */ /* 0x000fe200078e0005 */
[----:B-1----:R-:W-:Y:S01]  /*1f6b0*/  MOV R0, 0x1 ;  /* 0x0000000100007802 */ /* 0x002fe20000000f00 */
[----:B---3--:R-:W-:Y:S01]  /*1f6c0*/  IMAD.MOV.U32 R3, RZ, RZ, 0x1c1f ;  /* 0x00001c1fff037424 */ /* 0x008fe200078e00ff */
[----:B------:R-:W-:-:S02]  /*1f6d0*/  MOV R2, 0x1f6f0 ;  /* 0x0001f6f000027802 */ /* 0x000fc40000000f00 */
[----:B--2-4-:R-:W-:Y:S05]  /*1f6e0*/  CALL.REL.NOINC `($__internal_75_$__cuda_sm70_shflsync_idx_p) ;  /* 0x00000a4000007944 */ /* 0x014fea0003c00000 */
[----:B------:R-:W-:Y:S01]  /*1f6f0*/  IMAD.MOV.U32 R4, RZ, RZ, R0 ;  /* 0x000000ffff047224 */ /* 0x000fe200078e0000 */
[----:B------:R-:W-:Y:S01]  /*1f700*/  MOV R0, 0x1 ;  /* 0x0000000100007802 */ /* 0x000fe20000000f00 */
[----:B------:R-:W-:Y:S01]  /*1f710*/  IMAD.MOV.U32 R199, RZ, RZ, R12 ;  /* 0x000000ffffc77224 */ /* 0x000fe200078e000c */
[----:B------:R-:W-:-:S02]  /*1f720*/  MOV R3, 0x1c1f ;  /* 0x00001c1f00037802 */ /* 0x000fc40000000f00 */
[----:B------:R-:W-:Y:S02]  /*1f730*/  MOV R2, 0x1f750 ;  /* 0x0001f75000027802 */ /* 0x000fe40000000f00 */
[----:B------:R-:W-:Y:S05]  /*1f740*/  CALL.REL.NOINC `($__internal_75_$__cuda_sm70_shflsync_idx_p) ;  /* 0x000009e000007944 */ /* 0x000fea0003c00000 */
[----:B------:R-:W-:Y:S05]  /*1f750*/  BRA `(.L_x_4576) ;  /* 0xffffb3f000007947 */ /* 0x000fea000383ffff */
.L_x_4508:
[----:B------:R-:W-:Y:S01]  /*1f760*/  IMAD.MOV.U32 R199, RZ, RZ, R6 ;  /* 0x000000ffffc77224 */ /* 0x000fe200078e0006 */
[----:B------:R-:W-:Y:S01]  /*1f770*/  MOV R0, RZ ;  /* 0x000000ff00007202 */ /* 0x000fe20000000f00 */
[----:B------:R-:W-:Y:S01]  /*1f780*/  IMAD.MOV.U32 R3, RZ, RZ, 0x181f ;  /* 0x0000181fff037424 */ /* 0x000fe200078e00ff */
[----:B------:R-:W-:Y:S02]  /*1f790*/  MOV R2, 0x1f7b0 ;  /* 0x0001f7b000027802 */ /* 0x000fe40000000f00 */
[----:B------:R-:W-:Y:S05]  /*1f7a0*/  CALL.REL.NOINC `($__internal_75_$__cuda_sm70_shflsync_idx_p) ;  /* 0x0000098000007944 */ /* 0x000fea0003c00000 */
[----:B------:R-:W-:Y:S01]  /*1f7b0*/  MOV R8, R0 ;  /* 0x0000000000087202 */ /* 0x000fe20000000f00 */
[----:B------:R-:W-:Y:S05]  /*1f7c0*/  BRA `(.L_x_4577) ;  /* 0xffffc64000007947 */ /* 0x000fea000383ffff */
.L_x_4509:
[----:B------:R-:W-:Y:S01]  /*1f7d0*/  IMAD.MOV.U32 R199, RZ, RZ, R7 ;  /* 0x000000ffffc77224 */ /* 0x000fe200078e0007 */
[----:B------:R-:W-:Y:S01]  /*1f7e0*/  MOV R0, RZ ;  /* 0x000000ff00007202 */ /* 0x000fe20000000f00 */
[----:B------:R-:W-:Y:S01]  /*1f7f0*/  IMAD.MOV.U32 R3, RZ, RZ, 0x181f ;  /* 0x0000181fff037424 */ /* 0x000fe200078e00ff */
[----:B------:R-:W-:Y:S02]  /*1f800*/  MOV R2, 0x1f820 ;  /* 0x0001f82000027802 */ /* 0x000fe40000000f00 */
[----:B-12---:R-:W-:Y:S05]  /*1f810*/  CALL.REL.NOINC `($__internal_75_$__cuda_sm70_shflsync_idx_p) ;  /* 0x0000091000007944 */ /* 0x006fea0003c00000 */
[----:B------:R-:W-:Y:S05]  /*1f820*/  BRA `(.L_x_4578) ;  /* 0xffffc60000007947 */ /* 0x000fea000383ffff */
.L_x_4512:
        /* <DEDUP_REMOVED lines=12> */
.L_x_4515:
[----:B------:R-:W-:Y:S01]  /*1f8f0*/  IMAD.MOV.U32 R199, RZ, RZ, R6 ;  /* 0x000000ffffc77224 */ /* 0x000fe200078e0006 */
[----:B----4-:R-:W-:Y:S01]  /*1f900*/  MOV R0, 0x2 ;  /* 0x0000000200007802 */ /* 0x010fe20000000f00 */
[----:B-1----:R-:W-:Y:S01]  /*1f910*/  IMAD.MOV.U32 R3, RZ, RZ, 0x181f ;  /* 0x0000181fff037424 */ /* 0x002fe200078e00ff */
[----:B------:R-:W-:Y:S02]  /*1f920*/  MOV R2, 0x1f940 ;  /* 0x0001f94000027802 */ /* 0x000fe40000000f00 */
[----:B--23--:R-:W-:Y:S05]  /*1f930*/  CALL.REL.NOINC `($__internal_75_$__cuda_sm70_shflsync_idx_p) ;  /* 0x000007f000007944 */ /* 0x00cfea0003c00000 */
[----:B------:R-:W-:Y:S01]  /*1f940*/  MOV R8, R0 ;  /* 0x0000000000087202 */ /* 0x000fe20000000f00 */
[----:B------:R-:W-:Y:S05]  /*1f950*/  BRA `(.L_x_4580) ;  /* 0xffffc74000007947 */ /* 0x000fea000383ffff */
.L_x_4516:
[----:B------:R-:W-:Y:S01]  /*1f960*/  IMAD.MOV.U32 R199, RZ, RZ, R7 ;  /* 0x000000ffffc77224 */ /* 0x000fe200078e0007 */
[----:B----4-:R-:W-:Y:S01]  /*1f970*/  MOV R0, 0x2 ;  /* 0x0000000200007802 */ /* 0x010fe20000000f00 */
[----:B------:R-:W-:Y:S01]  /*1f980*/  IMAD.MOV.U32 R3, RZ, RZ, 0x181f ;  /* 0x0000181fff037424 */ /* 0x000fe200078e00ff */
[----:B------:R-:W-:Y:S02]  /*1f990*/  MOV R2, 0x1f9b0 ;  /* 0x0001f9b000027802 */ /* 0x000fe40000000f00 */
[----:B-123--:R-:W-:Y:S05]  /*1f9a0*/  CALL.REL.NOINC `($__internal_75_$__cuda_sm70_shflsync_idx_p) ;  /* 0x0000078000007944 */ /* 0x00efea0003c00000 */
[----:B------:R-:W-:Y:S05]  /*1f9b0*/  BRA `(.L_x_4581) ;  /* 0xffffc70000007947 */ /* 0x000fea000383ffff */
.L_x_4519:
        /* <DEDUP_REMOVED lines=11> */
[----:B------:R-:W-:Y:S01]  /*1fa70*/  MOV R7, R0 ;  /* 0x0000000000077202 */ /* 0x000fe20000000f00 */
[----:B------:R-:W-:Y:S05]  /*1fa80*/  BRA `(.L_x_4582) ;  /* 0xffffc77000007947 */ /* 0x000fea000383ffff */
.L_x_4521:
[----:B------:R-:W-:Y:S01]  /*1fa90*/  IMAD.MOV.U32 R199, RZ, RZ, R86 ;  /* 0x000000ffffc77224 */ /* 0x000fe200078e0056 */
[----:B------:R-:W-:Y:S01]  /*1faa0*/  MOV R0, RZ ;  /* 0x000000ff00007202 */ /* 0x000fe20000000f00 */
[----:B------:R-:W-:Y:S01]  /*1fab0*/  IMAD.MOV.U32 R3, RZ, RZ, 0x1f ;  /* 0x0000001fff037424 */ /* 0x000fe200078e00ff */
[----:B------:R-:W-:Y:S02]  /*1fac0*/  MOV R2, 0x1fae0 ;  /* 0x0001fae000027802 */ /* 0x000fe40000000f00 */
[----:B-12-4-:R-:W-:Y:S05]  /*1fad0*/  CALL.REL.NOINC `($__internal_75_$__cuda_sm70_shflsync_idx_p) ;  /* 0x0000065000007944 */ /* 0x016fea0003c00000 */
[----:B------:R-:W-:Y:S01]  /*1fae0*/  MOV R9, R0 ;  /* 0x0000000000097202 */ /* 0x000fe20000000f00 */
[----:B------:R-:W-:Y:S05]  /*1faf0*/  BRA `(.L_x_4583) ;  /* 0xffffc8d000007947 */ /* 0x000fea000383ffff */
.L_x_4522:
[----:B------:R-:W-:Y:S01]  /*1fb00*/  IMAD.MOV.U32 R199, RZ, RZ, R86 ;  /* 0x000000ffffc77224 */ /* 0x000fe200078e0056 */
[----:B------:R-:W-:Y:S01]  /*1fb10*/  MOV R0, 0x1 ;  /* 0x0000000100007802 */ /* 0x000fe20000000f00 */
[----:B------:R-:W-:Y:S01]  /*1fb20*/  IMAD.MOV.U32 R3, RZ, RZ, 0x1f ;  /* 0x0000001fff037424 */ /* 0x000fe200078e00ff */
[----:B------:R-:W-:Y:S02]  /*1fb30*/  MOV R2, 0x1fb50 ;  /* 0x0001fb5000027802 */ /* 0x000fe40000000f00 */
[----:B-1234-:R-:W-:Y:S05]  /*1fb40*/  CALL.REL.NOINC `($__internal_75_$__cuda_sm70_shflsync_idx_p) ;  /* 0x000005e000007944 */ /* 0x01efea0003c00000 */
[----:B------:R-:W-:Y:S01]  /*1fb50*/  MOV R6, R0 ;  /* 0x0000000000067202 */ /* 0x000fe20000000f00 */
[----:B------:R-:W-:Y:S05]  /*1fb60*/  BRA `(.L_x_4584) ;  /* 0xffffc88000007947 */ /* 0x000fea000383ffff */
.L_x_4523:
[----:B------:R-:W-:Y:S02]  /*1fb70*/  MOV R3, 0x1 ;  /* 0x0000000100037802 */ /* 0x000fe40000000f00 */
[----:B------:R-:W-:-:S02]  /*1fb80*/  MOV R2, 0x1fba0 ;  /* 0x0001fba000027802 */ /* 0x000fc40000000f00 */
[----:B---3--:R-:W-:Y:S05]  /*1fb90*/  CALL.REL.NOINC `($__internal_76_$__cuda_sm70_shflsync_up_p) ;  /* 0x000005e000007944 */ /* 0x008fea0003c00000 */
[----:B------:R-:W-:Y:S05]  /*1fba0*/  BRA `(.L_x_4585) ;  /* 0xffffc96000007947 */ /* 0x000fea000383ffff */
.L_x_4524:
[----:B------:R-:W-:Y:S02]  /*1fbb0*/  MOV R3, 0x2 ;  /* 0x0000000200037802 */ /* 0x000fe40000000f00 */
[----:B------:R-:W-:-:S02]  /*1fbc0*/  MOV R2, 0x1fbe0 ;  /* 0x0001fbe000027802 */ /* 0x000fc40000000f00 */
[----:B---3--:R-:W-:Y:S05]  /*1fbd0*/  CALL.REL.NOINC `($__internal_76_$__cuda_sm70_shflsync_up_p) ;  /* 0x000005a000007944 */ /* 0x008fea0003c00000 */
        /* <DEDUP_REMOVED lines=23> */
.L_x_4528:
[----:B------:R-:W-:Y:S02]  /*1fd50*/  MOV R3, 0x1 ;  /* 0x0000000100037802 */ /* 0x000fe40000000f00 */
[----:B------:R-:W-:-:S02]  /*1fd60*/  MOV R2, 0x1fd80 ;  /* 0x0001fd8000027802 */ /* 0x000fc40000000f00 */
[----:B---3--:R-:W-:Y:S05]  /*1fd70*/  CALL.REL.NOINC `($__internal_76_$__cuda_sm70_shflsync_up_p) ;  /* 0x0000040000007944 */ /* 0x008fea0003c00000 */
[----:B------:R-:W-:Y:S01]  /*1fd80*/  MOV R2, R4 ;  /* 0x0000000400027202 */ /* 0x000fe20000000f00 */
[----:B------:R-:W-:Y:S05]  /*1fd90*/  BRA `(.L_x_4587) ;  /* 0xffffc9d000007947 */ /* 0x000fea000383ffff */
.L_x_4529:
        /* <DEDUP_REMOVED lines=26> */
.L_x_4531:
[----:B------:R-:W-:Y:S02]  /*1ff40*/  SEL R0, RZ, 0x1, P0 ;  /* 0x00000001ff007807 */ /* 0x000fe40000000000 */
[----:B------:R-:W-:-:S02]  /*1ff50*/  MOV R2, 0x1ff70 ;  /* 0x0001ff7000027802 */ /* 0x000fc40000000f00 */
[----:B-1-3--:R-:W-:Y:S05]  /*1ff60*/  CALL.REL.NOINC `($__internal_77_$__cuda_sm70_votesync_ballot) ;  /* 0x0000027000007944 */ /* 0x00afea0003c00000 */
[----:B------:R-:W-:Y:S01]  /*1ff70*/  MOV R10, R0 ;  /* 0x00000000000a7202 */ /* 0x000fe20000000f00 */
[----:B------:R-:W-:Y:S05]  /*1ff80*/  BRA `(.L_x_4589) ;  /* 0xffffc97000007947 */ /* 0x000fea000383ffff */
.L_x_4532:
[----:B------:R-:W-:Y:S01]  /*1ff90*/  IMAD.MOV.U32 R199, RZ, RZ, R7 ;  /* 0x000000ffffc77224 */ /* 0x000fe200078e0007 */
[----:B------:R-:W-:Y:S01]  /*1ffa0*/  MOV R0, R6 ;  /* 0x0000000600007202 */ /* 0x000fe20000000f00 */
[----:B------:R-:W-:Y:S01]  /*1ffb0*/  IMAD.MOV.U32 R3, RZ, RZ, 0x1f ;  /* 0x0000001fff037424 */ /* 0x000fe200078e00ff */
[----:B------:R-:W-:-:S02]  /*1ffc0*/  MOV R2, 0x1ffe0 ;  /* 0x0001ffe000027802 */ /* 0x000fc40000000f00 */
[----:B-1-3--:R-:W-:Y:S05]  /*1ffd0*/  CALL.REL.NOINC `($__internal_75_$__cuda_sm70_shflsync_idx_p) ;  /* 0x0000015000007944 */ /* 0x00afea0003c00000 */
[----:B------:R-:W-:Y:S01]  /*1ffe0*/  IMAD.MOV.U32 R7, RZ, RZ, R0 ;  /* 0x000000ffff077224 */ /* 0x000fe200078e0000 */
[----:B------:R-:W-:Y:S01]  /*1fff0*/  MOV R0, R6 ;  /* 0x0000000600007202 */ /* 0x000fe20000000f00 */
[----:B------:R-:W-:Y:S01]  /*20000*/  IMAD.MOV.U32 R199, RZ, RZ, R8 ;  /* 0x000000ffffc77224 */ /* 0x000fe200078e0008 */
[----:B------:R-:W-:-:S02]  /*20010*/  MOV R3, 0x1f ;  /* 0x0000001f00037802 */ /* 0x000fc40000000f00 */
[----:B------:R-:W-:Y:S02]  /*20020*/  MOV R2, 0x20040 ;  /* 0x0002004000027802 */ /* 0x000fe40000000f00 */
[----:B------:R-:W-:Y:S05]  /*20030*/  CALL.REL.NOINC `($__internal_75_$__cuda_sm70_shflsync_idx_p) ;  /* 0x000000f000007944 */ /* 0x000fea0003c00000 */
[----:B------:R-:W-:Y:S01]  /*20040*/  MOV R5, R0 ;  /* 0x0000000000057202 */ /* 0x000fe20000000f00 */
[----:B------:R-:W-:Y:S05]  /*20050*/  BRA `(.L_x_4590) ;  /* 0xffffc8f000007947 */ /* 0x000fea000383ffff */
.L_x_4535:
[----:B------:R-:W-:Y:S01]  /*20060*/  IMAD.MOV.U32 R199, RZ, RZ, R4 ;  /* 0x000000ffffc77224 */ /* 0x000fe200078e0004 */
[----:B------:R-:W-:Y:S01]  /*20070*/  MOV R0, R6 ;  /* 0x0000000600007202 */ /* 0x000fe20000000f00 */
[----:B------:R-:W-:Y:S01]  /*20080*/  IMAD.MOV.U32 R3, RZ, RZ, 0x1f ;  /* 0x0000001fff037424 */ /* 0x000fe200078e00ff */
[----:B------:R-:W-:Y:S02]  /*20090*/  MOV R2, 0x200b0 ;  /* 0x000200b000027802 */ /* 0x000fe40000000f00 */
[----:B-1-34-:R-:W-:Y:S05]  /*200a0*/  CALL.REL.NOINC `($__internal_75_$__cuda_sm70_shflsync_idx_p) ;  /* 0x0000008000007944 */ /* 0x01afea0003c00000 */
[----:B------:R-:W-:Y:S01]  /*200b0*/  MOV R12, R0 ;  /* 0x00000000000c7202 */ /* 0x000fe20000000f00 */
[----:B------:R-:W-:Y:S05]  /*200c0*/  BRA `(.L_x_4534) ;  /* 0xffffc8e000007947 */ /* 0x000fea000383ffff */
        .weak           $__internal_74_$__cuda_sm70_shflsync_bfly_p
        .type           $__internal_74_$__cuda_sm70_shflsync_bfly_p,@function
        .size           $__internal_74_$__cuda_sm70_shflsync_bfly_p,($__internal_75_$__cuda_sm70_shflsync_idx_p - $__internal_74_$__cuda_sm70_shflsync_bfly_p)
$__internal_74_$__cuda_sm70_shflsync_bfly_p:
[----:B------:R-:W-:Y:S02]  /*200d0*/  MOV R160, 0xffffffff ;  /* 0xffffffff00a07802 */ /* 0x000fe40000000f00 */
[----:B------:R-:W-:Y:S02]  /*200e0*/  MOV R3, 0x1f ;  /* 0x0000001f00037802 */ /* 0x000fe40000000f00 */
[----:B------:R-:W-:Y:S04]  /*200f0*/  WARPSYNC R160 ;  /* 0x000000a000007348 */ /* 0x000fe80003800000 */
[----:B------:R1:W2:Y:S02]  /*20100*/  SHFL.BFLY PT, R0, R100, R0, R3 ;  /* 0x0c00000064007389 */ /* 0x0002a400000e0003 */
[----:B-1----:R-:W-:-:S04]  /*20110*/  MOV R3, 0x0 ;  /* 0x0000000000037802 */ /* 0x002fc80000000f00 */
[----:B--2---:R-:W-:Y:S05]  /*20120*/  RET.REL.NODEC R2 `(_ZN7cutlass13device_kernelIN5flash19enable_sm80_to_sm89INS1_16FlashAttnFwdSm80INS1_25CollectiveMainloopFwdSm80ILi8ELi1ELb0EN4cute5tupleIJNS5_1CILi128EEENS7_ILi64EEENS7_ILi192EEEEEELi192ENS_6half_tEfNS_4arch4Sm80ELb1ELb0ELb0ELb1ELb1ELb1ELb1ELb1EEENS1_21CollectiveEpilogueFwdINS6_IJS8_SA_S9_EEENS6_IJNS7_ILi1EEESI_SI_EEESC_SE_Li256ELb1ELb1ELb1ELb0EEENS1_36VarlenDynamicPersistentTileSchedulerILi128ELi64ELi256ELi256ELb1ELb1ELb0ELb1ELb1ELb1EEEEEEEEEvNT_6ParamsE) ;  /* 0xfffdfed002007950 */ /* 0x004fea0003c3ffff */
        .weak           $__internal_75_$__cuda_sm70_shflsync_idx_p
        .type           $__internal_75_$__cuda_sm70_shflsync_idx_p,@function
        .size           $__internal_75_$__cuda_sm70_shflsync_idx_p,($__internal_76_$__cuda_sm70_shflsync_up_p - $__internal_75_$__cuda_sm70_shflsync_idx_p)
$__internal_75_$__cuda_sm70_shflsync_idx_p:
[----:B------:R-:W-:-:S04]  /*20130*/  MOV R200, 0xffffffff ;  /* 0xffffffff00c87802 */ /* 0x000fc80000000f00 */
[----:B------:R-:W-:Y:S04]  /*20140*/  WARPSYNC R200 ;  /* 0x000000c800007348 */ /* 0x000fe80003800000 */
[----:B------:R1:W2:Y:S02]  /*20150*/  SHFL.IDX PT, R0, R199, R0, R3 ;  /* 0x00000000c7007389 */ /* 0x0002a400000e0003 */
[----:B-1----:R-:W-:-:S04]  /*20160*/  MOV R3, 0x0 ;  /* 0x0000000000037802 */ /* 0x002fc80000000f00 */
[----:B--2---:R-:W-:Y:S05]  /*20170*/  RET.REL.NODEC R2 `(_ZN7cutlass13device_kernelIN5flash19enable_sm80_to_sm89INS1_16FlashAttnFwdSm80INS1_25CollectiveMainloopFwdSm80ILi8ELi1ELb0EN4cute5tupleIJNS5_1CILi128EEENS7_ILi64EEENS7_ILi192EEEEEELi192ENS_6half_tEfNS_4arch4Sm80ELb1ELb0ELb0ELb1ELb1ELb1ELb1ELb1EEENS1_21CollectiveEpilogueFwdINS6_IJS8_SA_S9_EEENS6_IJNS7_ILi1EEESI_SI_EEESC_SE_Li256ELb1ELb1ELb1ELb0EEENS1_36VarlenDynamicPersistentTileSchedulerILi128ELi64ELi256ELi256ELb1ELb1ELb0ELb1ELb1ELb1EEEEEEEEEvNT_6ParamsE) ;  /* 0xfffdfe8002007950 */ /* 0x004fea0003c3ffff */
        .weak           $__internal_76_$__cuda_sm70_shflsync_up_p
        .type           $__internal_76_$__cuda_sm70_shflsync_up_p,@function
        .size           $__internal_76_$__cuda_sm70_shflsync_up_p,($__internal_77_$__cuda_sm70_votesync_ballot - $__internal_76_$__cuda_sm70_shflsync_up_p)
$__internal_76_$__cuda_sm70_shflsync_up_p:
[----:B------:R-:W-:Y:S02]  /*20180*/  MOV R4, RZ ;  /* 0x000000ff00047202 */ /* 0x000fe40000000f00 */
[----:B------:R-:W-:-:S04]  /*20190*/  MOV R10, 0xffffffff ;  /* 0xffffffff000a7802 */ /* 0x000fc80000000f00 */
[----:B------:R-:W-:Y:S04]  /*201a0*/  WARPSYNC R10 ;  /* 0x0000000a00007348 */ /* 0x000fe80003800000 */
[----:B------:R1:W2:Y:S02]  /*201b0*/  SHFL.UP PT, R4, R0, R3, R4 ;  /* 0x0400000300047389 */ /* 0x0002a400000e0004 */
[----:B-1----:R-:W-:-:S04]  /*201c0*/  MOV R3, 0x0 ;  /* 0x0000000000037802 */ /* 0x002fc80000000f00 */
[----:B--2---:R-:W-:Y:S05]  /*201d0*/  RET.REL.NODEC R2 `(_ZN7cutlass13device_kernelIN5flash19enable_sm80_to_sm89INS1_16FlashAttnFwdSm80INS1_25CollectiveMainloopFwdSm80ILi8ELi1ELb0EN4cute5tupleIJNS5_1CILi128EEENS7_ILi64EEENS7_ILi192EEEEEELi192ENS_6half_tEfNS_4arch4Sm80ELb1ELb0ELb0ELb1ELb1ELb1ELb1ELb1EEENS1_21CollectiveEpilogueFwdINS6_IJS8_SA_S9_EEENS6_IJNS7_ILi1EEESI_SI_EEESC_SE_Li256ELb1ELb1ELb1ELb0EEENS1_36VarlenDynamicPersistentTileSchedulerILi128ELi64ELi256ELi256ELb1ELb1ELb0ELb1ELb1ELb1EEEEEEEEEvNT_6ParamsE) ;  /* 0xfffdfe2002007950 */ /* 0x004fea0003c3ffff */
        .weak           $__internal_77_$__cuda_sm70_votesync_ballot
        .type           $__internal_77_$__cuda_sm70_votesync_ballot,@function
        .size           $__internal_77_$__cuda_sm70_votesync_ballot,(.L_x_6270 - $__internal_77_$__cuda_sm70_votesync_ballot)
$__internal_77_$__cuda_sm70_votesync_ballot:
[----:B------:R-:W-:Y:S01]  /*201e0*/  ISETP.NE.U32.AND P0, PT, R0, 0x1, PT ;  /* 0x000000010000780c */ /* 0x000fe20003f05070 */
[----:B------:R-:W-:-:S04]  /*201f0*/  IMAD.MOV.U32 R3, RZ, RZ, -0x1 ;  /* 0xffffffffff037424 */ /* 0x000fc800078e00ff */
[----:B------:R-:W-:Y:S08]  /*20200*/  WARPSYNC R3 ;  /* 0x0000000300007348 */ /* 0x000ff00003800000 */
[----:B------:R-:W-:-:S04]  /*20210*/  VOTE.ANY R0, PT, !P0 ;  /* 0x0000000000007806 */ /* 0x000fc800040e0100 */
[----:B------:R-:W-:Y:S01]  /*20220*/  LOP3.LUT R0, R0, R3, RZ, 0xc0, !PT ;  /* 0x0000000300007212 */ /* 0x000fe200078ec0ff */
[----:B------:R-:W-:-:S04]  /*20230*/  IMAD.MOV.U32 R3, RZ, RZ, 0x0 ;  /* 0x00000000ff037424 */ /* 0x000fc800078e00ff */
[----:B------:R-:W-:Y:S05]  /*20240*/  RET.REL.NODEC R2 `(_ZN7cutlass13device_kernelIN5flash19enable_sm80_to_sm89INS1_16FlashAttnFwdSm80INS1_25CollectiveMainloopFwdSm80ILi8ELi1ELb0EN4cute5tupleIJNS5_1CILi128EEENS7_ILi64EEENS7_ILi192EEEEEELi192ENS_6half_tEfNS_4arch4Sm80ELb1ELb0ELb0ELb1ELb1ELb1ELb1ELb1EEENS1_21CollectiveEpilogueFwdINS6_IJS8_SA_S9_EEENS6_IJNS7_ILi1EEESI_SI_EEESC_SE_Li256ELb1ELb1ELb1ELb0EEENS1_36VarlenDynamicPersistentTileSchedulerILi128ELi64ELi256ELi256ELb1ELb1ELb0ELb1ELb1ELb1EEEEEEEEEvNT_6ParamsE) ;  /* 0xfffdfdb002007950 */ /* 0x000fea0003c3ffff */
.L_x_4591:
        /* <DEDUP_REMOVED lines=11> */
.L_x_6270:


//--------------------- .text._ZN7cutlass13device_kernelIN5flash19enable_sm80_to_sm89INS1_16FlashAttnFwdSm80INS1_25CollectiveMainloopFwdSm80ILi8ELi2ELb0EN4cute5tupleIJNS5_1CILi128EEENS7_ILi64EEENS7_ILi192EEEEEELi192ENS_6half_tEfNS_4arch4Sm80ELb0ELb0ELb0ELb0ELb1ELb0ELb1ELb1EEENS1_21CollectiveEpilogueFwdINS6_IJS8_SA_S9_EEENS6_IJNS7_ILi1EEESI_SI_EEESC_SE_Li256ELb0ELb1ELb1ELb0EEENS1_19SingleTileSchedulerILb0ELb1ELb1ELi128EEEEEEEEEvNT_6ParamsE --------------------------
	.section	.text._ZN7cutlass13device_kernelIN5flash19enable_sm80_to_sm89INS1_16FlashAttnFwdSm80INS1_25CollectiveMainloopFwdSm80ILi8ELi2ELb0EN4cute5tupleIJNS5_1CILi128EEENS7_ILi64EEENS7_ILi192EEEEEELi192ENS_6half_tEfNS_4arch4Sm80ELb0ELb0ELb0ELb0ELb1ELb0ELb1ELb1EEENS1_21CollectiveEpilogueFwdINS6_IJS8_SA_S9_EEENS6_IJNS7_ILi1EEESI_SI_EEESC_SE_Li256ELb0ELb1ELb1ELb0EEENS1_19SingleTileSchedulerILb0ELb1ELb1ELi128EEEEEEEEEvNT_6ParamsE,"ax",@progbits
	.sectioninfo	@"SHI_REGISTERS=245"
	.align	128
.text._ZN7cutlass13device_kernelIN5flash19enable_sm80_to_sm89INS1_16FlashAttnFwdSm80INS1_25CollectiveMainloopFwdSm80ILi8ELi2ELb0EN4cute5tupleIJNS5_1CILi128EEENS7_ILi64EEENS7_ILi192EEEEEELi192ENS_6half_tEfNS_4arch4Sm80ELb0ELb0ELb0ELb0ELb1ELb0ELb1ELb1EEENS1_21CollectiveEpilogueFwdINS6_IJS8_SA_S9_EEENS6_IJNS7_ILi1EEESI_SI_EEESC_SE_Li256ELb0ELb1ELb1ELb0EEENS1_19SingleTileSchedulerILb0ELb1ELb1ELi128EEEEEEEEEvNT_6ParamsE:
        .type           _ZN7cutlass13device_kernelIN5flash19enable_sm80_to_sm89INS1_16FlashAttnFwdSm80INS1_25CollectiveMainloopFwdSm80ILi8ELi2ELb0EN4cute5tupleIJNS5_1CILi128EEENS7_ILi64EEENS7_ILi192EEEEEELi192ENS_6half_tEfNS_4arch4Sm80ELb0ELb0ELb0ELb0ELb1ELb0ELb1ELb1EEENS1_21CollectiveEpilogueFwdINS6_IJS8_SA_S9_EEENS6_IJNS7_ILi1EEESI_SI_EEESC_SE_Li256ELb0ELb1ELb1ELb0EEENS1_19SingleTileSchedulerILb0ELb1ELb1ELi128EEEEEEEEEvNT_6ParamsE,@function
        .size           _ZN7cutlass13device_kernelIN5flash19enable_sm80_to_sm89INS1_16FlashAttnFwdSm80INS1_25CollectiveMainloopFwdSm80ILi8ELi2ELb0EN4cute5tupleIJNS5_1CILi128EEENS7_ILi64EEENS7_ILi192EEEEEELi192ENS_6half_tEfNS_4arch4Sm80ELb0ELb0ELb0ELb0ELb1ELb0ELb1ELb1EEENS1_21CollectiveEpilogueFwdINS6_IJS8_SA_S9_EEENS6_IJNS7_ILi1EEESI_SI_EEESC_SE_Li256ELb0ELb1ELb1ELb0EEENS1_19SingleTileSchedulerILb0ELb1ELb1ELi128EEEEEEEEEvNT_6ParamsE,(.L_x_6275 - _ZN7cutlass13device_kernelIN5flash19enable_sm80_to_sm89INS1_16FlashAttnFwdSm80INS1_25CollectiveMainloopFwdSm80ILi8ELi2ELb0EN4cute5tupleIJNS5_1CILi128EEENS7_ILi64EEENS7_ILi192EEEEEELi192ENS_6half_tEfNS_4arch4Sm80ELb0ELb0ELb0ELb0ELb1ELb0ELb1ELb1EEENS1_21CollectiveEpilogueFwdINS6_IJS8_SA_S9_EEENS6_IJNS7_ILi1EEESI_SI_EEESC_SE_Li256ELb0ELb1ELb1ELb0EEENS1_19SingleTileSchedulerILb0ELb1ELb1ELi128EEEEEEEEEvNT_6ParamsE)
        .other          _ZN7cutlass13device_kernelIN5flash19enable_sm80_to_sm89INS1_16FlashAttnFwdSm80INS1_25CollectiveMainloopFwdSm80ILi8ELi2ELb0EN4cute5tupleIJNS5_1CILi128EEENS7_ILi64EEENS7_ILi192EEEEEELi192ENS_6half_tEfNS_4arch4Sm80ELb0ELb0ELb0ELb0ELb1ELb0ELb1ELb1EEENS1_21CollectiveEpilogueFwdINS6_IJS8_SA_S9_EEENS6_IJNS7_ILi1EEESI_SI_EEESC_SE_Li256ELb0ELb1ELb1ELb0EEENS1_19SingleTileSchedulerILb0ELb1ELb1ELi128EEEEEEEEEvNT_6ParamsE,@"STO_CUDA_ENTRY STV_DEFAULT"
_ZN7cutlass13device_kernelIN5flash19enable_sm80_to_sm89INS1_16FlashAttnFwdSm80INS1_25CollectiveMainloopFwdSm80ILi8ELi2ELb0EN4cute5tupleIJNS5_1CILi128EEENS7_ILi64EEENS7_ILi192EEEEEELi192ENS_6half_tEfNS_4arch4Sm80ELb0ELb0ELb0ELb0ELb1ELb0ELb1ELb1EEENS1_21CollectiveEpilogueFwdINS6_IJS8_SA_S9_EEENS6_IJNS7_ILi1EEESI_SI_EEESC_SE_Li256ELb0ELb1ELb1ELb0EEENS1_19SingleTileSchedulerILb0ELb1ELb1ELi128EEEEEEEEEvNT_6ParamsE:
        /* <DEDUP_REMOVED lines=15> */
.L_x_4592:
[----:B--23--:R-:W-:Y:S01]  /*00f0*/  IMAD.MOV.U32 R2, RZ, RZ, c[0x0][0x550] ;  /* 0x00015400ff027624 */ /* 0x00cfe200078e00ff */
[----:B------:R-:W-:-:S04]  /*0100*/  MOV R197, R3 ;  /* 0x0000000300c57202 */ /* 0x000fc80000000f00 */
[----:B------:R-:W-:-:S13]  /*0110*/  ISETP.NE.AND P0, PT, R2, 0x1, PT ;  /* 0x000000010200780c */ /* 0x000fda0003f05270 */
[----:B------:R-:W-:-:S05]  /*0120*/  @P0 IMAD.HI.U32 R2, R3, c[0x0][0x554], RZ ;  /* 0x0001550003020a27 */ /* 0x000fca00078e00ff */
[----:B------:R-:W-:Y:S02]  /*0130*/  @P0 SHF.R.U32.HI R197, RZ, c[0x0][0x558], R2 ;  /* 0x00015600ffc50a19 */ /* 0x000fe40000011602 */
.L_x_4593:
        /* <DEDUP_REMOVED lines=20> */
[----:B------:R-:W-:-:S04]  /*0280*/  SHF.R.U32.HI R5, RZ, 0x10, R7 ;  /* 0x00000010ff057819 */ /* 0x000fc80000011607 */
[----:B------:R-:W-:-:S04]  /*0290*/  ISETP.NE.AND P0, PT, R5, RZ, PT ;  /* 0x000000ff0500720c */ /* 0x000fc80003f05270 */
[----:B------:R-:W-:-:S04]  /*02a0*/  SEL R5, R5, c[0x0][0x338], P0 ;  /* 0x0000ce0005057a07 */ /* 0x000fc80000000000 */
[-C--:B-1----:R-:W-:Y:S02]  /*02b0*/  IABS R9, R5.reuse ;  /* 0x0000000500097213 */ /* 0x082fe40000000000 */
[----:B------:R-:W-:Y:S02]  /*02c0*/  IADD3 R10, R144, -0x1, R5 ;  /* 0xffffffff900a7810 */ /* 0x000fe40007ffe005 */
[----:B------:R-:W1:Y:S01]  /*02d0*/  I2F.RP R11, R9 ;  /* 0x00000009000b7306 */ /* 0x000e620000209400 */
[-C--:B------:R-:W-:Y:S02]  /*02e0*/  IABS R2, R5.reuse ;  /* 0x0000000500027213 */ /* 0x080fe40000000000 */
[----:B------:R-:W-:Y:S02]  /*02f0*/  IABS R4, R10 ;  /* 0x0000000a00047213 */ /* 0x000fe40000000000 */
[----:B------:R-:W-:Y:S01]  /*0300*/  LOP3.LUT R10, R10, R5, RZ, 0x3c, !PT ;  /* 0x000000050a0a7212 */ /* 0x000fe200078e3cff */
[----:B------:R-:W-:-:S03]  /*0310*/  IMAD.MOV R2, RZ, RZ, -R2 ;  /* 0x000000ffff027224 */ /* 0x000fc600078e0a02 */
[----:B------:R-:W-:Y:S01]  /*0320*/  ISETP.GE.AND P1, PT, R10, RZ, PT ;  /* 0x000000ff0a00720c */ /* 0x000fe20003f26270 */
[----:B-1----:R-:W1:Y:S02]  /*0330*/  MUFU.RCP R12, R11 ;  /* 0x0000000b000c7308 */ /* 0x002e640000001000 */
[----:B-1----:R-:W-:-:S06]  /*0340*/  IADD3 R12, R12, 0xffffffe, RZ ;  /* 0x0ffffffe0c0c7810 */ /* 0x002fcc0007ffe0ff */
[----:B------:R-:W1:Y:S02]  /*0350*/  F2I.FTZ.U32.TRUNC.NTZ R13, R12 ;  /* 0x0000000c000d7305 */ /* 0x000e64000021f000 */
[----:B-1----:R-:W-:Y:S02]  /*0360*/  IMAD.MOV R8, RZ, RZ, -R13 ;  /* 0x000000ffff087224 */ /* 0x002fe400078e0a0d */
[----:B------:R-:W-:Y:S02]  /*0370*/  IMAD.MOV.U32 R12, RZ, RZ, RZ ;  /* 0x000000ffff0c7224 */ /* 0x000fe400078e00ff */
[----:B------:R-:W-:-:S04]  /*0380*/  IMAD R8, R8, R9, RZ ;  /* 0x0000000908087224 */ /* 0x000fc800078e02ff */
[----:B------:R-:W-:-:S06]  /*0390*/  IMAD.HI.U32 R8, R13, R8, R12 ;  /* 0x000000080d087227 */ /* 0x000fcc00078e000c */
        /* <DEDUP_REMOVED lines=10> */
.L_x_4594:
[----:B------:R-:W-:Y:S01]  /*0440*/  LOP3.LUT R2, R7, 0xffff, RZ, 0xc0, !PT ;  /* 0x0000ffff07027812 */ /* 0x000fe200078ec0ff */
[----:B------:R-:W-:Y:S01]  /*0450*/  IMAD.MOV.U32 R5, RZ, RZ, RZ ;  /* 0x000000ffff057224 */ /* 0x000fe200078e00ff */
[----:B------:R-:W-:Y:S01]  /*0460*/  PLOP3.LUT P2, PT, PT, PT, PT, 0x80, 0x0 ;  /* 0x000000000000781c */ /* 0x000fe20003f4f070 */
[----:B------:R-:W-:Y:S01]  /*0470*/  CS2R R112, SRZ ;  /* 0x0000000000707805 */ /* 0x000fe2000001ff00 */
[----:B------:R-:W-:Y:S01]  /*0480*/  CS2R R118, SRZ ;  /* 0x0000000000767805 */ /* 0x000fe2000001ff00 */
[----:B------:R-:W-:Y:S01]  /*0490*/  IMAD R189, R2, R11, RZ ;  /* 0x0000000b02bd7224 */ /* 0x000fe200078e02ff */
[----:B------:R-:W-:Y:S01]  /*04a0*/  CS2R R116, SRZ ;  /* 0x0000000000747805 */ /* 0x000fe2000001ff00 */
[----:B------:R-:W-:Y:S01]  /*04b0*/  IMAD.MOV.U32 R2, RZ, RZ, RZ ;  /* 0x000000ffff027224 */ /* 0x000fe200078e00ff */
        /* <DEDUP_REMOVED lines=56> */
[----:B------:R-:W-:Y:S01]  /*0840*/  ULDC UR5, c[0x0][0x2c4] ;  /* 0x0000b10000057ab9 */ /* 0x000fe20000000800 */
[----:B-1----:R-:W1:Y:S01]  /*0850*/  S2R R9, SR_CTAID.X ;  /* 0x0000000000097919 */ /* 0x002e620000002500 */
[----:B------:R-:W-:Y:S01]  /*0860*/  LEA.HI R4, R11, R6, RZ, 0x3 ;  /* 0x000000060b047211 */ /* 0x000fe200078f18ff */
[----:B------:R-:W-:Y:S01]  /*0870*/  IMAD.WIDE.U32 R14, R197, c[0x0][0x1b8], RZ ;  /* 0x00006e00c50e7a25 */ /* 0x000fe200078e00ff */
[----:B------:R-:W-:Y:S01]  /*0880*/  ISETP.NE.AND P0, PT, R2, 0x1, PT ;  /* 0x000000010200780c */ /* 0x000fe20003f05270 */
[----:B------:R-:W-:Y:S01]  /*0890*/  ULDC UR4, c[0x0][0x168] ;  /* 0x00005a0000047ab9 */ /* 0x000fe20000000800 */
[----:B------:R-:W-:Y:S01]  /*08a0*/  LOP3.LUT R5, R4, 0xfffffff8, RZ, 0xc0, !PT ;  /* 0xfffffff804057812 */ /* 0x000fe200078ec0ff */
[----:B------:R-:W-:Y:S01]  /*08b0*/  UIMAD UR4, UR5, UR4, URZ ;  /* 0x00000004050472a4 */ /* 0x000fe2000f8e023f */
[----:B------:R-:W-:Y:S01]  /*08c0*/  SHF.R.S32.HI R4, RZ, 0x3, R4 ;  /* 0x00000003ff047819 */ /* 0x000fe20000011404 */
[----:B------:R-:W-:Y:S01]  /*08d0*/  BSSY B0, `(.L_x_4596) ;  /* 0x0000048000007945 */ /* 0x000fe20003800000 */
[----:B------:R-:W-:Y:S01]  /*08e0*/  SHF.R.S32.HI R2, RZ, 0x1f, R197 ;  /* 0x0000001fff027819 */ /* 0x000fe200000114c5 */
[----:B------:R-:W-:Y:S01]  /*08f0*/  IMAD.IADD R8, R6, 0x1, -R5 ;  /* 0x0000000106087824 */ /* 0x000fe200078e0a05 */
[----:B------:R-:W-:Y:S01]  /*0900*/  SHF.R.S32.HI R5, RZ, 0x1f, R0 ;  /* 0x0000001fff057819 */ /* 0x000fe20000011400 */
[----:B------:R-:W-:-:S02]  /*0910*/  IMAD.SHL.U32 R194, R4, 0x40, RZ ;  /* 0x0000004004c27824 */ /* 0x000fc400078e00ff */
[----:B------:R-:W-:Y:S02]  /*0920*/  IMAD R195, R8, 0x20, R4 ;  /* 0x0000002008c37824 */ /* 0x000fe400078e0204 */
[----:B------:R-:W-:Y:S01]  /*0930*/  IMAD R2, R2, c[0x0][0x1b8], RZ ;  /* 0x00006e0002027a24 */ /* 0x000fe200078e02ff */
[----:B------:R-:W-:Y:S01]  /*0940*/  LOP3.LUT R194, R194, 0x1c0, RZ, 0xc0, !PT ;  /* 0x000001c0c2c27812 */ /* 0x000fe200078ec0ff */
[----:B------:R-:W-:Y:S02]  /*0950*/  IMAD R5, R5, c[0x0][0x1c0], RZ ;  /* 0x0000700005057a24 */ /* 0x000fe400078e02ff */
[----:B------:R-:W-:Y:S02]  /*0960*/  IMAD R7, R197, c[0x0][0x1bc], R2 ;  /* 0x00006f00c5077a24 */ /* 0x000fe400078e0202 */
[----:B------:R-:W-:Y:S02]  /*0970*/  IMAD R5, R0, c[0x0][0x1c4], R5 ;  /* 0x0000710000057a24 */ /* 0x000fe400078e0205 */
[C---:B-1----:R-:W-:Y:S01]  /*0980*/  IMAD R13, R9.reuse, 0x80, R195 ;  /* 0x00000080090d7824 */ /* 0x042fe200078e02c3 */
[----:B------:R-:W-:Y:S01]  /*0990*/  LEA R9, R9, R4, 0x7 ;  /* 0x0000000409097211 */ /* 0x000fe200078e38ff */
[----:B------:R-:W-:-:S02]  /*09a0*/  IMAD.IADD R15, R15, 0x1, R7 ;  /* 0x000000010f0f7824 */ /* 0x000fc400078e0207 */
[----:B------:R-:W-:Y:S01]  /*09b0*/  @P0 IMAD.HI.U32 R2, R13, c[0x0][0x2c8], RZ ;  /* 0x0000b2000d020a27 */ /* 0x000fe200078e00ff */
[----:B------:R-:W-:-:S03]  /*09c0*/  ISETP.GE.AND P1, PT, R9, UR4, PT ;  /* 0x0000000409007c0c */ /* 0x000fc6000bf26270 */
[----:B------:R-:W-:Y:S01]  /*09d0*/  IMAD.MOV.U32 R10, RZ, RZ, R13 ;  /* 0x000000ffff0a7224 */ /* 0x000fe200078e000d */
[----:B------:R-:W-:Y:S01]  /*09e0*/  @P0 SHF.R.U32.HI R10, RZ, c[0x0][0x2cc], R2 ;  /* 0x0000b300ff0a0a19 */ /* 0x000fe20000011602 */
[----:B------:R-:W-:-:S03]  /*09f0*/  IMAD.WIDE.U32 R14, R0, c[0x0][0x1c0], R14 ;  /* 0x00007000000e7a25 */ /* 0x000fc600078e000e */
[--C-:B------:R-:W-:Y:S01]  /*0a00*/  SHF.R.S32.HI R7, RZ, 0x1f, R10.reuse ;  /* 0x0000001fff077819 */ /* 0x100fe2000001140a */
[----:B------:R-:W-:Y:S02]  /*0a10*/  IMAD.MOV R2, RZ, RZ, -R10 ;  /* 0x000000ffff027224 */ /* 0x000fe400078e0a0a */
[----:B------:R-:W-:Y:S02]  /*0a20*/  IMAD.IADD R15, R15, 0x1, R5 ;  /* 0x000000010f0f7824 */ /* 0x000fe400078e0205 */
[----:B------:R-:W-:Y:S02]  /*0a30*/  IMAD R7, R7, c[0x0][0x1b0], RZ ;  /* 0x00006c0007077a24 */ /* 0x000fe400078e02ff */
[----:B------:R-:W-:Y:S02]  /*0a40*/  IMAD R2, R2, c[0x0][0x2c4], R13 ;  /* 0x0000b10002027a24 */ /* 0x000fe400078e020d */
[----:B------:R-:W-:-:S03]  /*0a50*/  IMAD.WIDE.U32 R14, R10, c[0x0][0x1b0], R14 ;  /* 0x00006c000a0e7a25 */ /* 0x000fc600078e000e */
[----:B------:R-:W-:Y:S01]  /*0a60*/  SHF.R.S32.HI R5, RZ, 0x1f, R2 ;  /* 0x0000001fff057819 */ /* 0x000fe20000011402 */
[----:B------:R-:W-:Y:S01]  /*0a70*/  IMAD R7, R10, c[0x0][0x1b4], R7 ;  /* 0x00006d000a077a24 */ /* 0x000fe200078e0207 */
[-C--:B------:R-:W-:Y:S01]  /*0a80*/  LEA.HI R10, R11, R6.reuse, RZ, 0x4 ;  /* 0x000000060b0a7211 */ /* 0x080fe200078f20ff */
[----:B------:R-:W-:Y:S02]  /*0a90*/  IMAD.SHL.U32 R149, R8, 0x8, RZ ;  /* 0x0000000808957824 */ /* 0x000fe400078e00ff */
[----:B------:R-:W-:Y:S01]  /*0aa0*/  IMAD R5, R5, c[0x0][0x1a8], RZ ;  /* 0x00006a0005057a24 */ /* 0x000fe200078e02ff */
[----:B------:R-:W-:Y:S02]  /*0ab0*/  IADD3 R15, R15, R7, RZ ;  /* 0x000000070f0f7210 */ /* 0x000fe40007ffe0ff */
[----:B------:R-:W-:Y:S01]  /*0ac0*/  SHF.R.U32.HI R7, RZ, 0x3, R194 ;  /* 0x00000003ff077819 */ /* 0x000fe200000116c2 */
[----:B------:R-:W-:Y:S01]  /*0ad0*/  IMAD R5, R2, c[0x0][0x1ac], R5 ;  /* 0x00006b0002057a24 */ /* 0x000fe200078e0205 */
[----:B------:R-:W-:Y:S01]  /*0ae0*/  LOP3.LUT R194, R194, 0x38, R149, 0xf8, !PT ;  /* 0x00000038c2c27812 */ /* 0x000fe200078ef895 */
[----:B------:R-:W-:Y:S01]  /*0af0*/  IMAD.WIDE.U32 R12, R2, c[0x0][0x1a8], R14 ;  /* 0x00006a00020c7a25 */ /* 0x000fe200078e000e */
[----:B------:R-:W-:-:S02]  /*0b00*/  LEA.HI R15, R11, R6, RZ, 0x6 ;  /* 0x000000060b0f7211 */ /* 0x000fc400078f30ff */
[----:B------:R-:W-:Y:S01]  /*0b10*/  LOP3.LUT R194, R194, R7, RZ, 0x3c, !PT ;  /* 0x00000007c2c27212 */ /* 0x000fe200078e3cff */
[----:B------:R-:W-:Y:S01]  /*0b20*/  IMAD.IADD R5, R13, 0x1, R5 ;  /* 0x000000010d057824 */ /* 0x000fe200078e0205 */
[C---:B------:R-:W-:Y:S01]  /*0b30*/  LEA R14, P0, R12.reuse, c[0x0][0x160], 0x1 ;  /* 0x000058000c0e7a11 */ /* 0x040fe200078008ff */
[----:B------:R-:W-:Y:S01]  /*0b40*/  IMAD.SHL.U32 R15, R15, 0x8, RZ ;  /* 0x000000080f0f7824 */ /* 0x000fe200078e00ff */
[C---:B------:R-:W-:Y:S02]  /*0b50*/  IADD3 R13, R149.reuse, 0x40, RZ ;  /* 0x00000040950d7810 */ /* 0x040fe40007ffe0ff */
[----:B------:R-:W-:Y:S01]  /*0b60*/  LEA.HI.X R2, R12, c[0x0][0x164], R5, 0x1, P0 ;  /* 0x000059000c027a11 */ /* 0x000fe200000f0c05 */
[----:B------:R2:W1:Y:S01]  /*0b70*/  SHFL.IDX PT, R16, R14, RZ, 0x181f ;  /* 0x00181fff0e107589 */ /* 0x00046200000e0000 */
[----:B------:R-:W-:Y:S02]  /*0b80*/  LOP3.LUT R5, R10, 0xfffffff0, RZ, 0xc0, !PT ;  /* 0xfffffff00a057812 */ /* 0x000fe400078ec0ff */
[C---:B------:R-:W-:Y:S01]  /*0b90*/  IADD3 R12, R149.reuse, 0x80, RZ ;  /* 0x00000080950c7810 */ /* 0x040fe20007ffe0ff */
[----:B------:R2:W3:Y:S01]  /*0ba0*/  SHFL.IDX PT, R17, R2, RZ, 0x181f ;  /* 0x00181fff02117589 */ /* 0x0004e200000e0000 */
[----:B------:R-:W-:Y:S01]  /*0bb0*/  LOP3.LUT P0, RZ, R8, 0x2, RZ, 0xc0, !PT ;  /* 0x0000000208ff7812 */ /* 0x000fe2000780c0ff */
[----:B------:R-:W-:Y:S01]  /*0bc0*/  IMAD.IADD R18, R6, 0x1, -R5 ;  /* 0x0000000106127824 */ /* 0x000fe200078e0a05 */
[----:B------:R-:W-:-:S02]  /*0bd0*/  ISETP.GE.AND P5, PT, R149, c[0x0][0x198], PT ;  /* 0x0000660095007a0c */ /* 0x000fc40003fa6270 */
[----:B------:R-:W-:Y:S02]  /*0be0*/  ISETP.GE.AND P4, PT, R13, c[0x0][0x198], PT ;  /* 0x000066000d007a0c */ /* 0x000fe40003f86270 */
[----:B------:R-:W-:Y:S02]  /*0bf0*/  SHF.R.S32.HI R7, RZ, 0x1f, R18 ;  /* 0x0000001fff077819 */ /* 0x000fe40000011412 */
[----:B------:R-:W-:Y:S02]  /*0c00*/  ISETP.GE.AND P3, PT, R12, c[0x0][0x198], PT ;  /* 0x000066000c007a0c */ /* 0x000fe40003f66270 */
[----:B------:R-:W-:Y:S02]  /*0c10*/  LEA.HI R7, R7, R18, RZ, 0x3 ;  /* 0x0000001207077211 */ /* 0x000fe400078f18ff */
[----:B------:R-:W-:Y:S02]  /*0c20*/  LOP3.LUT R194, R194, 0xfffffe00, R15, 0xf8, !PT ;  /* 0xfffffe00c2c27812 */ /* 0x000fe400078ef80f */
[----:B------:R-:W-:-:S05]  /*0c30*/  LOP3.LUT R5, R7, 0xfffffff8, RZ, 0xc0, !PT ;  /* 0xfffffff807057812 */ /* 0x000fca00078ec0ff */
        /* <DEDUP_REMOVED lines=17> */
.L_x_4597:
[----:B-123--:R-:W-:Y:S05]  /*0d50*/  BSYNC B0 ;  /* 0x0000000000007941 */ /* 0x00efea0003800000 */
.L_x_4596:
        /* <DEDUP_REMOVED lines=20> */
.L_x_4599:
[----:B------:R-:W-:Y:S05]  /*0ea0*/  BSYNC B0 ;  /* 0x0000000000007941 */ /* 0x000fea0003800000 */
.L_x_4598:
        /* <DEDUP_REMOVED lines=20> */
.L_x_4601:
[----:B------:R-:W-:Y:S05]  /*0ff0*/  BSYNC B0 ;  /* 0x0000000000007941 */ /* 0x000fea0003800000 */
.L_x_4600:
[----:B------:R-:W-:Y:S01]  /*1000*/  IMAD.MOV.U32 R190, RZ, RZ, c[0x0][0x2b8] ;  /* 0x0000ae00ffbe7624 */ /* 0x000fe200078e00ff */
[----:B------:R-:W-:Y:S01]  /*1010*/  IADD3 R0, R144, -0x1, RZ ;  /* 0xffffffff90007810 */ /* 0x000fe20007ffe0ff */
[----:B------:R-:W-:Y:S01]  /*1020*/  SHFL.IDX PT, R24, R14, 0x3, 0x181f ;  /* 0x00781f000e187f89 */ /* 0x000fe200000e0000 */
        /* <DEDUP_REMOVED lines=10> */
[----:B---34-:R-:W-:Y:S02]  /*10d0*/  SHF.R.S32.HI R19, RZ, 0x1f, R12 ;  /* 0x0000001fff137819 */ /* 0x018fe4000001140c */
[----:B------:R-:W-:Y:S01]  /*10e0*/  LEA.HI R134, R134, R13, RZ, 0x3 ;  /* 0x0000000d86867211 */ /* 0x000fe200078f18ff */
[----:B------:R-:W-:Y:S01]  /*10f0*/  IMAD.MOV.U32 R15, RZ, RZ, R193 ;  /* 0x000000ffff0f7224 */ /* 0x000fe200078e00c1 */
[----:B------:R-:W-:Y:S02]  /*1100*/  SHF.R.S32.HI R17, RZ, 0x1f, R202 ;  /* 0x0000001fff117819 */ /* 0x000fe400000114ca */
[----:B------:R-:W-:Y:S02]  /*1110*/  LOP3.LUT R134, R134, 0xfffffff8, RZ, 0xc0, !PT ;  /* 0xfffffff886867812 */ /* 0x000fe400078ec0ff */
[----:B------:R-:W-:Y:S01]  /*1120*/  ISETP.GT.OR P2, PT, R195, 0x3f, P2 ;  /* 0x0000003fc300780c */ /* 0x000fe20001744670 */
[----:B------:R-:W-:-:S04]  /*1130*/  IMAD R17, R17, c[0x0][0x2b0], RZ ;  /* 0x0000ac0011117a24 */ /* 0x000fc800078e02ff */
[----:B------:R-:W-:Y:S01]  /*1140*/  IMAD R17, R202, c[0x0][0x2b4], R17 ;  /* 0x0000ad00ca117a24 */ /* 0x000fe200078e0211 */
[----:B-12---:R-:W-:Y:S01]  /*1150*/  P2R R2, PR, RZ, 0x40 ;  /* 0x00000040ff027803 */ /* 0x006fe20000000000 */
[----:B------:R-:W-:-:S04]  /*1160*/  @!P1 IMAD.WIDE R22, R149, 0x2, R24 ;  /* 0x0000000295169825 */ /* 0x000fc800078e0218 */
[----:B------:R-:W-:Y:S01]  /*1170*/  @P6 IMAD.HI.U32 R2, R193, c[0x0][0x2bc], RZ ;  /* 0x0000af00c1026a27 */ /* 0x000fe200078e00ff */
[----:B------:R-:W-:Y:S01]  /*1180*/  @!PT LDS RZ, [RZ] ;  /* 0x00000000fffff984 */ /* 0x000fe20000000800 */
[----:B------:R1:W-:Y:S03]  /*1190*/  @!P1 LDGSTS.E.BYPASS.LTC128B.128 [R9+0x1b100], [R22.64], !P5 ;  /* 0x1b10000016099fae */ /* 0x0003e6000e901d46 */
[----:B------:R-:W-:Y:S01]  /*11a0*/  IMAD.WIDE.U32 R202, R202, c[0x0][0x2b0], RZ ;  /* 0x0000ac00caca7a25 */ /* 0x000fe200078e00ff */
[----:B------:R-:W-:Y:S02]  /*11b0*/  @P6 SHF.R.U32.HI R15, RZ, c[0x0][0x2c0], R2 ;  /* 0x0000b000ff0f6a19 */ /* 0x000fe40000011602 */
[----:B------:R-:W-:Y:S01]  /*11c0*/  LEA.HI R2, R19, R12, RZ, 0x3 ;  /* 0x0000000c13027211 */ /* 0x000fe200078f18ff */
[----:B------:R-:W-:-:S03]  /*11d0*/  @!P1 IMAD.WIDE R18, R134, 0x2, R24 ;  /* 0x0000000286129825 */ /* 0x000fc600078e0218 */
[----:B------:R-:W-:Y:S01]  /*11e0*/  LOP3.LUT R2, R2, 0xfffffff8, RZ, 0xc0, !PT ;  /* 0xfffffff802027812 */ /* 0x000fe200078ec0ff */
[----:B------:R-:W-:Y:S01]  /*11f0*/  IMAD.IADD R188, R203, 0x1, R17 ;  /* 0x00000001cbbc7824 */ /* 0x000fe200078e0211 */
[----:B------:R2:W-:Y:S01]  /*1200*/  @!P1 LDGSTS.E.BYPASS.LTC128B.128 [R9+0x1f100], [R18.64], !P4 ;  /* 0x1f10000012099fae */ /* 0x0005e2000e101d46 */
[C---:B------:R-:W-:Y:S02]  /*1210*/  @!P2 IADD3 R17, P5, R15.reuse, R202, RZ ;  /* 0x000000ca0f11a210 */ /* 0x040fe40007fbe0ff */
[----:B------:R-:W-:Y:S02]  /*1220*/  @!P1 IMAD.WIDE R24, R2, 0x2, R24 ;  /* 0x0000000202189825 */ /* 0x000fe400078e0218 */
[----:B------:R-:W-:Y:S02]  /*1230*/  @!P2 LEA.HI.X.SX32 R14, R15, R188, 0x1, P5 ;  /* 0x000000bc0f0ea211 */ /* 0x000fe400028f0eff */
[C---:B------:R-:W-:Y:S01]  /*1240*/  @!P2 LEA R20, P4, R17.reuse, c[0x0][0x2a0], 0x2 ;  /* 0x0000a8001114aa11 */ /* 0x040fe200078810ff */
[----:B------:R3:W-:Y:S03]  /*1250*/  @!P1 LDGSTS.E.BYPASS.LTC128B.128 [R9+0x23100], [R24.64], !P3 ;  /* 0x2310000018099fae */ /* 0x0007e6000d901d46 */
[----:B------:R-:W-:Y:S01]  /*1260*/  @!P2 LEA.HI.X R21, R17, c[0x0][0x2a4], R14, 0x2, P4 ;  /* 0x0000a9001115aa11 */ /* 0x000fe200020f140e */
[----:B------:R-:W0:Y:S04]  /*1270*/  LDGDEPBAR ;  /* 0x00000000000079af */ /* 0x000e280000000000 */
[----:B------:R-:W-:Y:S06]  /*1280*/  BAR.SYNC.DEFER_BLOCKING 0x0 ;  /* 0x0000000000007b1d */ /* 0x000fec0000010000 */
[----:B------:R4:W3:Y:S01]  /*1290*/  @!P2 LDG.E R192, [R20.64] ;  /* 0x0000000614c0a981 */ /* 0x0008e2000c1e1900 */
[----:B------:R-:W-:Y:S01]  /*12a0*/  IMAD.MOV R14, RZ, RZ, -R15 ;  /* 0x000000ffff0e7224 */ /* 0x000fe200078e0a0f */
[----:B------:R-:W-:Y:S01]  /*12b0*/  ISETP.GE.AND P5, PT, R149, c[0x0][0x1d4], PT ;  /* 0x0000750095007a0c */ /* 0x000fe20003fa6270 */
[----:B------:R-:W-:Y:S01]  /*12c0*/  IMAD.WIDE.U32 R200, R197, c[0x0][0x1e8], RZ ;  /* 0x00007a00c5c87a25 */ /* 0x000fe200078e00ff */
[----:B------:R-:W-:-:S02]  /*12d0*/  ISETP.GE.AND P4, PT, R13, c[0x0][0x1d4], PT ;  /* 0x000075000d007a0c */ /* 0x000fc40003f86270 */
[----:B------:R-:W-:Y:S01]  /*12e0*/  ISETP.GE.AND P6, PT, R12, c[0x0][0x1d4], PT ;  /* 0x000075000c007a0c */ /* 0x000fe20003fc6270 */
[----:B------:R-:W-:Y:S01]  /*12f0*/  IMAD R193, R14, c[0x0][0x2b8], R193 ;  /* 0x0000ae000ec17a24 */ /* 0x000fe200078e02c1 */
[----:B------:R-:W-:Y:S01]  /*1300*/  SHF.R.S32.HI R14, RZ, 0x1f, R197 ;  /* 0x0000001fff0e7819 */ /* 0x000fe200000114c5 */
[----:B------:R-:W-:Y:S01]  /*1310*/  IMAD.WIDE.U32 R198, R197, c[0x0][0x210], RZ ;  /* 0x00008400c5c67a25 */ /* 0x000fe200078e00ff */
[----:B------:R-:W-:Y:S02]  /*1320*/  ISETP.GE.AND P3, PT, R149, c[0x0][0x1d4], PT ;  /* 0x0000750095007a0c */ /* 0x000fe40003f66270 */
[----:B------:R-:W-:Y:S01]  /*1330*/  SHF.R.S32.HI R26, RZ, 0x1f, R193 ;  /* 0x0000001fff1a7819 */ /* 0x000fe200000114c1 */
[----:B--2---:R-:W-:Y:S01]  /*1340*/  IMAD.WIDE.U32 R18, R193, c[0x0][0x1e0], RZ ;  /* 0x00007800c1127a25 */ /* 0x004fe200078e00ff */
[----:B------:R-:W-:Y:S02]  /*1350*/  SHF.R.S32.HI R146, RZ, 0x1f, R149 ;  /* 0x0000001fff927819 */ /* 0x000fe40000011495 */
[----:B------:R-:W-:Y:S01]  /*1360*/  SEL R147, RZ, 0x10, P6 ;  /* 0x00000010ff937807 */ /* 0x000fe20003000000 */
[----:B-1----:R-:W-:Y:S01]  /*1370*/  IMAD R22, R26, c[0x0][0x1e0], RZ ;  /* 0x000078001a167a24 */ /* 0x002fe200078e02ff */
[----:B------:R-:W-:Y:S01]  /*1380*/  IADD3 R191, R9, 0x100, RZ ;  /* 0x0000010009bf7810 */ /* 0x000fe20007ffe0ff */
[----:B------:R-:W-:Y:S01]  /*1390*/  IMAD R16, R14, c[0x0][0x1e8], RZ ;  /* 0x00007a000e107a24 */ /* 0x000fe200078e02ff */
[----:B------:R-:W-:Y:S01]  /*13a0*/  SHF.R.S32.HI R145, RZ, 0x1f, R134 ;  /* 0x0000001fff917819 */ /* 0x000fe20000011486 */
[----:B------:R-:W-:Y:S01]  /*13b0*/  IMAD R22, R193, c[0x0][0x1e4], R22 ;  /* 0x00007900c1167a24 */ /* 0x000fe200078e0216 */
[----:B------:R-:W-:Y:S01]  /*13c0*/  SHF.R.S32.HI R133, RZ, 0x1f, R2 ;  /* 0x0000001fff857819 */ /* 0x000fe20000011402 */
[----:B------:R-:W-:-:S02]  /*13d0*/  IMAD R187, R197, c[0x0][0x1ec], R16 ;  /* 0x00007b00c5bb7a24 */ /* 0x000fc400078e0210 */
[----:B------:R-:W-:Y:S02]  /*13e0*/  IMAD.IADD R23, R19, 0x1, R22 ;  /* 0x0000000113177824 */ /* 0x000fe400078e0216 */
[----:B------:R-:W-:Y:S02]  /*13f0*/  IMAD.MOV.U32 R22, RZ, RZ, R18 ;  /* 0x000000ffff167224 */ /* 0x000fe400078e0012 */
[----:B------:R-:W-:Y:S02]  /*1400*/  IMAD.IADD R187, R201, 0x1, R187 ;  /* 0x00000001c9bb7824 */ /* 0x000fe400078e02bb */
[----:B------:R-:W-:Y:S02]  /*1410*/  IMAD R26, R26, c[0x0][0x208], RZ ;  /* 0x000082001a1a7a24 */ /* 0x000fe400078e02ff */
[----:B----4-:R-:W-:-:S04]  /*1420*/  IMAD.WIDE.U32 R20, R193, c[0x0][0x208], RZ ;  /* 0x00008200c1147a25 */ /* 0x010fc800078e00ff */
[----:B------:R-:W-:Y:S02]  /*1430*/  IMAD R26, R193, c[0x0][0x20c], R26 ;  /* 0x00008300c11a7a24 */ /* 0x000fe400078e021a */
[----:B------:R-:W-:Y:S02]  /*1440*/  IMAD R14, R14, c[0x0][0x210], RZ ;  /* 0x000084000e0e7a24 */ /* 0x000fe400078e02ff */
[----:B------:R-:W-:Y:S02]  /*1450*/  IMAD.IADD R27, R21, 0x1, R26 ;  /* 0x00000001151b7824 */ /* 0x000fe400078e021a */
[----:B------:R-:W-:Y:S02]  /*1460*/  IMAD.MOV.U32 R26, RZ, RZ, R20 ;  /* 0x000000ffff1a7224 */ /* 0x000fe400078e0014 */
[----:B------:R-:W-:Y:S02]  /*1470*/  IMAD R3, R0, -0x40, R3 ;  /* 0xffffffc000037824 */ /* 0x000fe400078e0203 */
[----:B------:R-:W-:-:S04]  /*1480*/  IMAD.WIDE R204, R149, 0x2, RZ ;  /* 0x0000000295cc7825 */ /* 0x000fc800078e02ff */
[----:B------:R-:W-:Y:S01]  /*1490*/  IMAD.MOV.U32 R181, RZ, RZ, 0x10 ;  /* 0x00000010ffb57424 */ /* 0x000fe200078e00ff */
[----:B---3--:R-:W-:Y:S01]  /*14a0*/  SHF.R.S32.HI R17, RZ, 0x1f, R192 ;  /* 0x0000001fff117819 */ /* 0x008fe200000114c0 */
[----:B------:R-:W-:-:S04]  /*14b0*/  IMAD.WIDE.U32 R22, R192, c[0x0][0x1f0], R22 ;  /* 0x00007c00c0167a25 */ /* 0x000fc800078e0016 */
[C---:B------:R-:W-:Y:S02]  /*14c0*/  IMAD R15, R17.reuse, c[0x0][0x1f0], RZ ;  /* 0x00007c00110f7a24 */ /* 0x040fe400078e02ff */
[----:B------:R-:W-:Y:S02]  /*14d0*/  IMAD R17, R17, c[0x0][0x218], RZ ;  /* 0x0000860011117a24 */ /* 0x000fe400078e02ff */
[----:B------:R-:W-:Y:S01]  /*14e0*/  IMAD R18, R192, c[0x0][0x1f4], R15 ;  /* 0x00007d00c0127a24 */ /* 0x000fe200078e020f */
[----:B------:R-:W-:Y:S01]  /*14f0*/  IADD3 R15, P1, R200, R22, RZ ;  /* 0x00000016c80f7210 */ /* 0x000fe20007f3e0ff */
[----:B------:R-:W-:-:S03]  /*1500*/  IMAD.WIDE.U32 R26, R192, c[0x0][0x218], R26 ;  /* 0x00008600c01a7a25 */ /* 0x000fc600078e001a */
[----:B------:R-:W-:Y:S01]  /*1510*/  IADD3.X R18, R187, R23, R18, P1, !PT ;  /* 0x00000017bb127210 */ /* 0x000fe20000ffe412 */
[----:B------:R-:W-:Y:S01]  /*1520*/  IMAD R17, R192, c[0x0][0x21c], R17 ;  /* 0x00008700c0117a24 */ /* 0x000fe200078e0211 */
[----:B------:R-:W-:-:S04]  /*1530*/  LEA R24, P1, R15, c[0x0][0x1c8], 0x1 ;  /* 0x000072000f187a11 */ /* 0x000fc800078208ff */
[----:B------:R-:W-:Y:S01]  /*1540*/  LEA.HI.X R18, R15, c[0x0][0x1cc], R18, 0x1, P1 ;  /* 0x000073000f127a11 */ /* 0x000fe200008f0c12 */
[----:B------:R-:W-:Y:S01]  /*1550*/  IMAD R15, R197, c[0x0][0x214], R14 ;  /* 0x00008500c50f7a24 */ /* 0x000fe200078e020e */
[----:B------:R-:W-:Y:S01]  /*1560*/  SHFL.IDX PT, R22, R24, RZ, 0x181f ;  /* 0x00181fff18167589 */ /* 0x000fe200000e0000 */
[----:B------:R-:W-:Y:S02]  /*1570*/  IMAD.IADD R14, R3, 0x1, -R4 ;  /* 0x00000001030e7824 */ /* 0x000fe400078e0a04 */
[----:B------:R-:W-:Y:S01]  /*1580*/  IMAD.IADD R186, R199, 0x1, R15 ;  /* 0x00000001c7ba7824 */ /* 0x000fe200078e020f */
[----:B------:R-:W1:Y:S01]  /*1590*/  SHFL.IDX PT, R23, R18, RZ, 0x181f ;  /* 0x00181fff12177589 */ /* 0x000e6200000e0000 */
[----:B------:R-:W-:Y:S02]  /*15a0*/  IADD3 R15, P1, R198, R26, RZ ;  /* 0x0000001ac60f7210 */ /* 0x000fe40007f3e0ff */
[----:B------:R-:W-:Y:S01]  /*15b0*/  ISETP.GE.AND P2, PT, R14, 0x1, PT ;  /* 0x000000010e00780c */ /* 0x000fe20003f46270 */
[----:B------:R-:W-:Y:S01]  /*15c0*/  SHFL.IDX PT, R20, R24, 0x1, 0x181f ;  /* 0x00381f0018147f89 */ /* 0x000fe200000e0000 */
[----:B------:R-:W-:-:S02]  /*15d0*/  IADD3.X R26, R186, R27, R17, P1, !PT ;  /* 0x0000001bba1a7210 */ /* 0x000fc40000ffe411 */
[C---:B------:R-:W-:Y:S01]  /*15e0*/  LEA R16, P1, R15.reuse, c[0x0][0x1f8], 0x1 ;  /* 0x00007e000f107a11 */ /* 0x040fe200078208ff */
[----:B------:R-:W2:Y:S03]  /*15f0*/  SHFL.IDX PT, R21, R18, 0x1, 0x181f ;  /* 0x00381f0012157f89 */ /* 0x000ea600000e0000 */
[----:B------:R-:W-:Y:S01]  /*1600*/  LEA.HI.X R15, R15, c[0x0][0x1fc], R26, 0x1, P1 ;  /* 0x00007f000f0f7a11 */ /* 0x000fe200008f0c1a */
[----:B------:R-:W3:Y:S01]  /*1610*/  SHFL.IDX PT, R17, R16, RZ, 0x181f ;  /* 0x00181fff10117589 */ /* 0x000ee200000e0000 */
[----:B------:R-:W-:-:S03]  /*1620*/  ISETP.GT.AND P1, PT, R14, 0x20, PT ;  /* 0x000000200e00780c */ /* 0x000fc60003f24270 */
        /* <DEDUP_REMOVED lines=65> */
[----:B------:R-:W-:Y:S02]  /*1a40*/  SHF.L.U64.HI R18, R149, 0x1, R146 ;  /* 0x0000000195127819 */ /* 0x000fe40000010292 */
[----:B------:R-:W-:Y:S01]  /*1a50*/  IADD3 R21, -R147, 0x10, RZ ;  /* 0x0000001093157810 */ /* 0x000fe20007ffe1ff */
[----:B------:R-:W-:-:S03]  /*1a60*/  IMAD R193, R0, c[0x0][0x2b8], R193 ;  /* 0x0000ae0000c17a24 */ /* 0x000fc600078e02c1 */
[----:B------:R-:W-:Y:S01]  /*1a70*/  LOP3.LUT R21, R21, 0xf, RZ, 0xc0, !PT ;  /* 0x0000000f15157812 */ /* 0x000fe200078ec0ff */
[----:B------:R-:W-:Y:S01]  /*1a80*/  IMAD.WIDE.U32 R12, R193, c[0x0][0x1e0], RZ ;  /* 0x00007800c10c7a25 */ /* 0x000fe200078e00ff */
[----:B------:R-:W-:-:S03]  /*1a90*/  SHF.R.S32.HI R0, RZ, 0x1f, R193 ;  /* 0x0000001fff007819 */ /* 0x000fc600000114c1 */
[----:B------:R-:W-:Y:S02]  /*1aa0*/  IMAD.MOV.U32 R16, RZ, RZ, R12 ;  /* 0x000000ffff107224 */ /* 0x000fe400078e000c */
[----:B------:R-:W-:-:S04]  /*1ab0*/  IMAD R0, R0, c[0x0][0x1e0], RZ ;  /* 0x0000780000007a24 */ /* 0x000fc800078e02ff */
[----:B------:R-:W-:-:S04]  /*1ac0*/  IMAD R0, R193, c[0x0][0x1e4], R0 ;  /* 0x00007900c1007a24 */ /* 0x000fc800078e0200 */
[----:B------:R-:W-:Y:S01]  /*1ad0*/  IMAD.IADD R17, R13, 0x1, R0 ;  /* 0x000000010d117824 */ /* 0x000fe200078e0200 */
[----:B--2---:R-:W-:-:S03]  /*1ae0*/  SHF.R.S32.HI R0, RZ, 0x1f, R192 ;  /* 0x0000001fff007819 */ /* 0x004fc600000114c0 */
[----:B------:R-:W-:Y:S01]  /*1af0*/  IMAD.WIDE.U32 R14, R192, c[0x0][0x1f0], R16 ;  /* 0x00007c00c00e7a25 */ /* 0x000fe200078e0010 */
[----:B------:R-:W-:-:S03]  /*1b00*/  SEL R16, RZ, 0x10, P5 ;  /* 0x00000010ff107807 */ /* 0x000fc60002800000 */
[----:B------:R-:W-:Y:S01]  /*1b10*/  IMAD R13, R0, c[0x0][0x1f0], RZ ;  /* 0x00007c00000d7a24 */ /* 0x000fe200078e02ff */
[----:B------:R-:W-:Y:S01]  /*1b20*/  IADD3 R0, P1, R200, R14, RZ ;  /* 0x0000000ec8007210 */ /* 0x000fe20007f3e0ff */
[----:B------:R-:W-:Y:S01]  /*1b30*/  IMAD.SHL.U32 R17, R149, 0x2, RZ ;  /* 0x0000000295117824 */ /* 0x000fe200078e00ff */
[----:B------:R-:W-:Y:S01]  /*1b40*/  IADD3 R28, -R16, 0x10, RZ ;  /* 0x00000010101c7810 */ /* 0x000fe20007ffe1ff */
[----:B------:R-:W-:Y:S01]  /*1b50*/  IMAD R12, R192, c[0x0][0x1f4], R13 ;  /* 0x00007d00c00c7a24 */ /* 0x000fe200078e020d */
[----:B------:R-:W-:Y:S01]  /*1b60*/  SEL R13, RZ, 0x10, P4 ;  /* 0x00000010ff0d7807 */ /* 0x000fe20002000000 */
[----:B------:R-:W-:Y:S01]  /*1b70*/  IMAD.SHL.U32 R14, R134, 0x2, RZ ;  /* 0x00000002860e7824 */ /* 0x000fe200078e00ff */
[----:B------:R-:W-:Y:S02]  /*1b80*/  LOP3.LUT R28, R28, 0xf, RZ, 0xc0, !PT ;  /* 0x0000000f1c1c7812 */ /* 0x000fe400078ec0ff */
[----:B------:R-:W-:Y:S02]  /*1b90*/  IADD3.X R19, R187, R15, R12, P1, !PT ;  /* 0x0000000fbb137210 */ /* 0x000fe40000ffe40c */
[----:B------:R-:W-:-:S02]  /*1ba0*/  LEA R20, P1, R0, c[0x0][0x1c8], 0x1 ;  /* 0x0000720000147a11 */ /* 0x000fc400078208ff */
[----:B------:R-:W-:Y:S02]  /*1bb0*/  IADD3 R27, -R13, 0x10, RZ ;  /* 0x000000100d1b7810 */ /* 0x000fe40007ffe1ff */
[----:B------:R-:W-:Y:S01]  /*1bc0*/  LEA.HI.X R19, R0, c[0x0][0x1cc], R19, 0x1, P1 ;  /* 0x0000730000137a11 */ /* 0x000fe200008f0c13 */
[----:B------:R-:W1:Y:S01]  /*1bd0*/  SHFL.IDX PT, R22, R20, 0x1, 0x181f ;  /* 0x00381f0014167f89 */ /* 0x000e6200000e0000 */
[----:B------:R-:W-:Y:S01]  /*1be0*/  LOP3.LUT R27, R27, 0xf, RZ, 0xc0, !PT ;  /* 0x0000000f1b1b7812 */ /* 0x000fe200078ec0ff */
[----:B------:R-:W-:Y:S01]  /*1bf0*/  IMAD.SHL.U32 R0, R2, 0x2, RZ ;  /* 0x0000000202007824 */ /* 0x000fe200078e00ff */
[----:B------:R-:W-:Y:S01]  /*1c00*/  SHF.L.U64.HI R15, R134, 0x1, R145 ;  /* 0x00000001860f7819 */ /* 0x000fe20000010291 */
[----:B------:R-:W2:Y:S01]  /*1c10*/  SHFL.IDX PT, R23, R19, 0x1, 0x181f ;  /* 0x00381f0013177f89 */ /* 0x000ea200000e0000 */
[----:B------:R-:W-:-:S03]  /*1c20*/  SHF.L.U64.HI R12, R2, 0x1, R133 ;  /* 0x00000001020c7819 */ /* 0x000fc60000010285 */
        /* <DEDUP_REMOVED lines=23> */
.L_x_4602:
        /* <DEDUP_REMOVED lines=52> */
[----:B------:R-:W-:Y:S01]  /*20e0*/  IADD3 R56, -R22, 0x10, RZ ;  /* 0x0000001016387810 */ /* 0x000fe20007ffe1ff */
[----:B------:R-:W-:Y:S01]  /*20f0*/  IMAD.SHL.U32 R23, R149, 0x2, RZ ;  /* 0x0000000295177824 */ /* 0x000fe200078e00ff */
[----:B------:R-:W-:Y:S01]  /*2100*/  IADD3 R27, -R147, 0x10, RZ ;  /* 0x00000010931b7810 */ /* 0x000fe20007ffe1ff */
[----:B------:R-:W-:Y:S01]  /*2110*/  IMAD R10, R193, c[0x0][0x20c], R0 ;  /* 0x00008300c10a7a24 */ /* 0x000fe200078e0200 */
[----:B------:R-:W-:Y:S02]  /*2120*/  SHF.R.S32.HI R0, RZ, 0x1f, R192 ;  /* 0x0000001fff007819 */ /* 0x000fe400000114c0 */
[----:B------:R-:W-:Y:S01]  /*2130*/  LOP3.LUT R56, R56, 0xf, RZ, 0xc0, !PT ;  /* 0x0000000f38387812 */ /* 0x000fe200078ec0ff */
[----:B------:R-:W-:Y:S01]  /*2140*/  IMAD.IADD R21, R21, 0x1, R10 ;  /* 0x0000000115157824 */ /* 0x000fe200078e020a */
[----:B------:R-:W-:Y:S01]  /*2150*/  LOP3.LUT R27, R27, 0xf, RZ, 0xc0, !PT ;  /* 0x0000000f1b1b7812 */ /* 0x000fe200078ec0ff */
[----:B------:R-:W-:-:S02]  /*2160*/  IMAD R25, R0, c[0x0][0x218], RZ ;  /* 0x0000860000197a24 */ /* 0x000fc400078e02ff */
[----:B------:R-:W-:Y:S01]  /*2170*/  IMAD.WIDE.U32 R10, R192, c[0x0][0x218], R20 ;  /* 0x00008600c00a7a25 */ /* 0x000fe200078e0014 */
[----:B------:R-:W-:-:S03]  /*2180*/  SHF.L.U64.HI R21, R134, 0x1, R145 ;  /* 0x0000000186157819 */ /* 0x000fc60000010291 */
[----:B------:R-:W-:Y:S01]  /*2190*/  IMAD R25, R192, c[0x0][0x21c], R25 ;  /* 0x00008700c0197a24 */ /* 0x000fe200078e0219 */
[----:B------:R-:W-:Y:S01]  /*21a0*/  IADD3 R0, P1, R198, R10, RZ ;  /* 0x0000000ac6007210 */ /* 0x000fe20007f3e0ff */
[----:B------:R-:W-:Y:S01]  /*21b0*/  IMAD.SHL.U32 R20, R134, 0x2, RZ ;  /* 0x0000000286147824 */ /* 0x000fe200078e00ff */
[----:B------:R-:W-:Y:S02]  /*21c0*/  SHF.L.U64.HI R10, R2, 0x1, R133 ;  /* 0x00000001020a7819 */ /* 0x000fe40000010285 */
[----:B------:R-:W-:Y:S02]  /*21d0*/  IADD3.X R25, R186, R11, R25, P1, !PT ;  /* 0x0000000bba197210 */ /* 0x000fe40000ffe419 */
[C---:B------:R-:W-:Y:S02]  /*21e0*/  LEA R26, P1, R0.reuse, c[0x0][0x1f8], 0x1 ;  /* 0x00007e00001a7a11 */ /* 0x040fe400078208ff */
[----:B------:R-:W-:Y:S02]  /*21f0*/  SEL R11, RZ, 0x10, P4 ;  /* 0x00000010ff0b7807 */ /* 0x000fe40002000000 */
[----:B------:R-:W-:Y:S01]  /*2200*/  LEA.HI.X R25, R0, c[0x0][0x1fc], R25, 0x1, P1 ;  /* 0x00007f0000197a11 */ /* 0x000fe200008f0c19 */
[----:B------:R-:W5:Y:S01]  /*2210*/  SHFL.IDX PT, R48, R26, 0x1, 0x181f ;  /* 0x00381f001a307f89 */ /* 0x000f6200000e0000 */
[----:B------:R-:W-:Y:S01]  /*2220*/  IADD3 R51, -R11, 0x10, RZ ;  /* 0x000000100b337810 */ /* 0x000fe20007ffe1ff */
[----:B------:R-:W-:-:S02]  /*2230*/  IMAD.SHL.U32 R0, R2, 0x2, RZ ;  /* 0x0000000202007824 */ /* 0x000fc400078e00ff */
[----:B------:R-:W4:Y:S01]  /*2240*/  SHFL.IDX PT, R49, R25, 0x1, 0x181f ;  /* 0x00381f0019317f89 */ /* 0x000f2200000e0000 */
[----:B------:R-:W-:-:S03]  /*2250*/  LOP3.LUT R51, R51, 0xf, RZ, 0xc0, !PT ;  /* 0x0000000f33337812 */ /* 0x000fc600078ec0ff */
        /* <DEDUP_REMOVED lines=23> */
.L_x_4603:
[----:B------:R-:W-:Y:S01]  /*23d0*/  IMAD.MOV.U32 R0, RZ, RZ, 0x40 ;  /* 0x00000040ff007424 */ /* 0x000fe200078e00ff */
[----:B------:R-:W-:Y:S01]  /*23e0*/  LOP3.LUT P1, RZ, R5, 0x4, RZ, 0xc0, !PT ;  /* 0x0000000405ff7812 */ /* 0x000fe2000782c0ff */
[C---:B-12-4-:R-:W-:Y:S01]  /*23f0*/  HMMA.16816.F32 R20, R32.reuse, R16, RZ ;  /* 0x000000102014723c */ /* 0x056fe200000018ff */
[----:B------:R-:W0:Y:S01]  /*2400*/  LDGDEPBAR ;  /* 0x00000000000079af */ /* 0x000e220000000000 */
[----:B------:R-:W-:Y:S01]  /*2410*/  IMAD.IADD R176, R7, 0x1, R4 ;  /* 0x0000000107b07824 */ /* 0x000fe200078e0204 */
[----:B------:R-:W-:Y:S02]  /*2420*/  SEL R5, R0, 0xffffffc0, !P1 ;  /* 0xffffffc000057807 */ /* 0x000fe40004800000 */
[----:B------:R-:W-:Y:S01]  /*2430*/  LOP3.LUT P1, RZ, R8, 0x4, RZ, 0xc0, !PT ;  /* 0x0000000408ff7812 */ /* 0x000fe2000782c0ff */
[----:B------:R-:W-:Y:S02]  /*2440*/  IMAD.SHL.U32 R176, R176, 0x2, RZ ;  /* 0x00000002b0b07824 */ /* 0x000fe400078e00ff */
[--C-:B------:R-:W-:Y:S01]  /*2450*/  IMAD.IADD R178, R184, 0x1, R5.reuse ;  /* 0x00000001b8b27824 */ /* 0x100fe200078e0205 */
[----:B------:R-:W-:Y:S01]  /*2460*/  SEL R179, R0, 0xffffffc0, !P1 ;  /* 0xffffffc000b37807 */ /* 0x000fe20004800000 */
[----:B------:R-:W-:Y:S01]  /*2470*/  HMMA.16816.F32 R16, R32, R18, RZ ;  /* 0x000000122010723c */ /* 0x000fe200000018ff */
[----:B------:R-:W-:-:S02]  /*2480*/  IMAD.IADD R177, R180, 0x1, R5 ;  /* 0x00000001b4b17824 */ /* 0x000fc400078e0205 */
[----:B------:R-:W-:Y:S01]  /*2490*/  LDSM.16.M88.4 R24, [R178] ;  /* 0x00000000b218783b */ /* 0x000fe20000000200 */
[----:B------:R-:W-:Y:S02]  /*24a0*/  IMAD.IADD R85, R182, 0x1, R179 ;  /* 0x00000001b6557824 */ /* 0x000fe400078e02b3 */
[----:B------:R-:W-:Y:S02]  /*24b0*/  IMAD.IADD R0, R179, 0x1, R86 ;  /* 0x00000001b3007824 */ /* 0x000fe400078e0256 */
[----:B---3--:R-:W-:Y:S01]  /*24c0*/  HMMA.16816.F32 R64, R32, R60, RZ ;  /* 0x0000003c2040723c */ /* 0x008fe200000018ff */
[----:B------:R-:W1:Y:S01]  /*24d0*/  LDSM.16.M88.4 R8, [R85+0xc100] ;  /* 0x00c100005508783b */ /* 0x000e620000000200 */
[--C-:B------:R-:W-:Y:S02]  /*24e0*/  IMAD.IADD R135, R5, 0x1, R176.reuse ;  /* 0x0000000105877824 */ /* 0x100fe400078e02b0 */
[C---:B------:R-:W-:Y:S01]  /*24f0*/  IMAD.IADD R172, R181.reuse, 0x1, R176 ;  /* 0x00000001b5ac7824 */ /* 0x040fe200078e02b0 */
[----:B------:R-:W2:Y:S01]  /*2500*/  LDSM.16.M88.4 R76, [R85+0xc900] ;  /* 0x00c90000554c783b */ /* 0x000ea20000000200 */
[----:B------:R-:W-:-:S02]  /*2510*/  IMAD.IADD R162, R181, 0x1, R135 ;  /* 0x00000001b5a27824 */ /* 0x000fc400078e0287 */
[----:B------:R-:W-:Y:S01]  /*2520*/  HMMA.16816.F32 R56, R32, R52, RZ ;  /* 0x000000342038723c */ /* 0x000fe200000018ff */
[----:B------:R-:W-:Y:S01]  /*2530*/  LDSM.16.M88.4 R68, [R85+0xd900] ;  /* 0x00d900005544783b */ /* 0x000fe20000000200 */
[----:B------:R-:W-:-:S03]  /*2540*/  IMAD.IADD R5, R5, 0x1, R172 ;  /* 0x0000000105057824 */ /* 0x000fc600078e02ac */
[----:B------:R-:W-:Y:S03]  /*2550*/  LDSM.16.M88.4 R72, [R85+0xd100] ;  /* 0x00d100005548783b */ /* 0x000fe60000000200 */
[----:B------:R-:W-:Y:S08]  /*2560*/  HMMA.16816.F32 R20, R44, R12, R20 ;  /* 0x0000000c2c14723c */ /* 0x000ff00000001814 */
[C---:B------:R-:W-:Y:S08]  /*2570*/  HMMA.16816.F32 R60, R32.reuse, R62, RZ ;  /* 0x0000003e203c723c */ /* 0x040ff000000018ff */
[C---:B------:R-:W-:Y:S08]  /*2580*/  HMMA.16816.F32 R52, R32.reuse, R54, RZ ;  /* 0x000000362034723c */ /* 0x040ff000000018ff */
[C---:B------:R-:W-:Y:S08]  /*2590*/  HMMA.16816.F32 R48, R32.reuse, R28, RZ ;  /* 0x0000001c2030723c */ /* 0x040ff000000018ff */
[----:B------:R-:W-:Y:S01]  /*25a0*/  HMMA.16816.F32 R32, R32, R30, RZ ;  /* 0x0000001e2020723c */ /* 0x000fe200000018ff */
[----:B------:R-:W-:Y:S07]  /*25b0*/  LDSM.16.M88.4 R28, [R177] ;  /* 0x00000000b11c783b */ /* 0x000fee0000000200 */
[C---:B------:R-:W-:Y:S01]  /*25c0*/  HMMA.16816.F32 R16, R44.reuse, R14, R16 ;  /* 0x0000000e2c10723c */ /* 0x040fe20000001810 */
[----:B------:R-:W3:Y:S07]  /*25d0*/  LDSM.16.M88.4 R12, [R0+0xc100] ;  /* 0x00c10000000c783b */ /* 0x000eee0000000200 */
[----:B------:R-:W-:Y:S08]  /*25e0*/  HMMA.16816.F32 R64, R44, R80, R64 ;  /* 0x000000502c40723c */ /* 0x000ff00000001840 */
[----:B-1----:R-:W-:Y:S08]  /*25f0*/  HMMA.16816.F32 R20, R24, R8, R20 ;  /* 0x000000081814723c */ /* 0x002ff00000001814 */
        /* <DEDUP_REMOVED lines=10> */
[----:B------:R-:W4:Y:S07]  /*26a0*/  LDSM.16.M88.4 R8, [R182+0xe100] ;  /* 0x00e10000b608783b */ /* 0x000f2e0000000200 */
[----:B--2---:R-:W-:Y:S08]  /*26b0*/  HMMA.16816.F32 R64, R24, R76, R64 ;  /* 0x0000004c1840723c */ /* 0x004ff00000001840 */
[----:B---3--:R-:W-:Y:S08]  /*26c0*/  HMMA.16816.F32 R20, R28, R12, R20 ;  /* 0x0000000c1c14723c */ /* 0x008ff00000001814 */
[C---:B------:R-:W-:Y:S08]  /*26d0*/  HMMA.16816.F32 R48, R24.reuse, R68, R48 ;  /* 0x000000441830723c */ /* 0x040ff00000001830 */
        /* <DEDUP_REMOVED lines=9> */
[----:B------:R-:W3:Y:S07]  /*2770*/  LDSM.16.M88.4 R12, [R86+0xe100] ;  /* 0x00e10000560c783b */ /* 0x000eee0000000200 */
[----:B-1----:R-:W-:Y:S08]  /*2780*/  HMMA.16816.F32 R64, R28, R80, R64 ;  /* 0x000000501c40723c */ /* 0x002ff00000001840 */
[----:B----4-:R-:W-:Y:S08]  /*2790*/  HMMA.16816.F32 R20, R36, R8, R20 ;  /* 0x000000082414723c */ /* 0x010ff00000001814 */
[C---:B------:R-:W-:Y:S08]  /*27a0*/  HMMA.16816.F32 R48, R28.reuse, R32, R48 ;  /* 0x000000201c30723c */ /* 0x040ff00000001830 */
[C---:B------:R-:W-:Y:S01]  /*27b0*/  HMMA.16816.F32 R44, R28.reuse, R34, R44 ;  /* 0x000000221c2c723c */ /* 0x040fe2000000182c */
[----:B------:R-:W-:Y:S07]  /*27c0*/  LDSM.16.M88.4 R32, [R86+0xf100] ;  /* 0x00f100005620783b */ /* 0x000fee0000000200 */
[C---:B------:R-:W-:Y:S08]  /*27d0*/  HMMA.16816.F32 R56, R28.reuse, R40, R56 ;  /* 0x000000281c38723c */ /* 0x040ff00000001838 */
[C---:B------:R-:W-:Y:S01]  /*27e0*/  HMMA.16816.F32 R52, R28.reuse, R42, R52 ;  /* 0x0000002a1c34723c */ /* 0x040fe20000001834 */
[----:B------:R-:W-:Y:S07]  /*27f0*/  LDSM.16.M88.4 R40, [R178+0x4000] ;  /* 0x00400000b228783b */ /* 0x000fee0000000200 */
[----:B------:R-:W-:Y:S01]  /*2800*/  HMMA.16816.F32 R60, R28, R82, R60 ;  /* 0x000000521c3c723c */ /* 0x000fe2000000183c */
[----:B------:R-:W1:Y:S04]  /*2810*/  LDSM.16.M88.4 R80, [R86+0xe900] ;  /* 0x00e900005650783b */ /* 0x000e680000000200 */
        /* <DEDUP_REMOVED lines=23> */
[----:B------:R-:W1:Y:S07]  /*2990*/  LDSM.16.M88.4 R32, [R0+0xe900] ;  /* 0x00e900000020783b */ /* 0x000e6e0000000200 */
        /* <DEDUP_REMOVED lines=35> */
[----:B------:R-:W2:Y:S07]  /*2bd0*/  LDSM.16.M88.4 R68, [R85+0x10900] ;  /* 0x010900005544783b */ /* 0x000eae0000000200 */
[C---:B------:R-:W-:Y:S08]  /*2be0*/  HMMA.16816.F32 R56, R80.reuse, R72, R56 ;  /* 0x000000485038723c */ /* 0x040ff00000001838 */
[----:B------:R-:W-:Y:S08]  /*2bf0*/  HMMA.16816.F32 R52, R80, R74, R52 ;  /* 0x0000004a5034723c */ /* 0x000ff00000001834 */
[----:B------:R-:W-:Y:S01]  /*2c00*/  HMMA.16816.F32 R72, R40, R38, R16 ;  /* 0x000000262848723c */ /* 0x000fe20000001810 */
[----:B------:R-:W-:Y:S04]  /*2c10*/  LDSM.16.M88.4 R36, [R177+0x8000] ;  /* 0x00800000b124783b */ /* 0x000fe80000000200 */
[----:B------:R-:W3:Y:S03]  /*2c20*/  LDSM.16.M88.4 R16, [R0+0x10100] ;  /* 0x010100000010783b */ /* 0x000ee60000000200 */
[----:B------:R-:W-:Y:S08]  /*2c30*/  HMMA.16816.F32 R60, R80, R78, R60 ;  /* 0x0000004e503c723c */ /* 0x000ff0000000183c */
[----:B-1----:R-:W-:Y:S08]  /*2c40*/  HMMA.16816.F32 R64, R40, R32, R64 ;  /* 0x000000202840723c */ /* 0x002ff00000001840 */
[----:B----4-:R-:W-:Y:S08]  /*2c50*/  HMMA.16816.F32 R20, R12, R8, R20 ;  /* 0x000000080c14723c */ /* 0x010ff00000001814 */
[C---:B------:R-:W-:Y:S08]  /*2c60*/  HMMA.16816.F32 R48, R40.reuse, R24, R48 ;  /* 0x000000182830723c */ /* 0x040ff00000001830 */
[----:B------:R-:W-:Y:S01]  /*2c70*/  HMMA.16816.F32 R44, R40, R26, R44 ;  /* 0x0000001a282c723c */ /* 0x000fe2000000182c */
[----:B------:R-:W1:Y:S07]  /*2c80*/  LDSM.16.M88.4 R24, [R85+0x11100] ;  /* 0x011100005518783b */ /* 0x000e6e0000000200 */
[----:B------:R-:W-:Y:S01]  /*2c90*/  HMMA.16816.F32 R72, R12, R10, R72 ;  /* 0x0000000a0c48723c */ /* 0x000fe20000001848 */
[----:B------:R-:W4:Y:S07]  /*2ca0*/  LDSM.16.M88.4 R8, [R0+0x10900] ;  /* 0x010900000008783b */ /* 0x000f2e0000000200 */
[C---:B------:R-:W-:Y:S01]  /*2cb0*/  HMMA.16816.F32 R60, R40.reuse, R34, R60 ;  /* 0x00000022283c723c */ /* 0x040fe2000000183c */
[----:B------:R-:W-:Y:S07]  /*2cc0*/  LDSM.16.M88.4 R32, [R0+0x11100] ;  /* 0x011100000020783b */ /* 0x000fee0000000200 */
[C---:B------:R-:W-:Y:S07]  /*2cd0*/  HMMA.16816.F32 R56, R40.reuse, R28, R56 ;  /* 0x0000001c2838723c */ /* 0x040fee0000001838 */
[----:B------:R-:W-:Y:S01]  /*2ce0*/  LOP3.LUT R29, R84, 0xffffffe0, RZ, 0xc0, !PT ;  /* 0xffffffe0541d7812 */ /* 0x000fe200078ec0ff */
[----:B------:R-:W-:Y:S04]  /*2cf0*/  HMMA.16816.F32 R52, R40, R30, R52 ;  /* 0x0000001e2834723c */ /* 0x000fe80000001834 */
[----:B------:R-:W-:-:S02]  /*2d00*/  IMAD.IADD R6, R6, 0x1, -R29 ;  /* 0x0000000106067824 */ /* 0x000fc400078e0a1d */
[----:B------:R-:W5:Y:S02]  /*2d10*/  LDSM.16.M88.4 R28, [R85+0x11900] ;  /* 0x01190000551c783b */ /* 0x000f640000000200 */
[----:B--2---:R-:W-:Y:S08]  /*2d20*/  HMMA.16816.F32 R64, R12, R68, R64 ;  /* 0x000000440c40723c */ /* 0x004ff00000001840 */
[----:B---3--:R-:W-:Y:S07]  /*2d30*/  HMMA.16816.F32 R20, R36, R16, R20 ;  /* 0x000000102414723c */ /* 0x008fee0000001814 */
[----:B------:R-:W-:Y:S01]  /*2d40*/  SHF.R.S32.HI R17, RZ, 0x1f, R6 ;  /* 0x0000001fff117819 */ /* 0x000fe20000011406 */
[----:B------:R-:W-:Y:S03]  /*2d50*/  HMMA.16816.F32 R60, R12, R70, R60 ;  /* 0x000000460c3c723c */ /* 0x000fe6000000183c */
[----:B------:R-:W-:-:S04]  /*2d60*/  LEA.HI R16, R17, R6, RZ, 0x2 ;  /* 0x0000000611107211 */ /* 0x000fc800078f10ff */
[----:B------:R-:W-:Y:S01]  /*2d70*/  LOP3.LUT R17, R16, 0x7ffffffc, RZ, 0xc0, !PT ;  /* 0x7ffffffc10117812 */ /* 0x000fe200078ec0ff */
[----:B------:R-:W-:Y:S04]  /*2d80*/  HMMA.16816.F32 R72, R36, R18, R72 ;  /* 0x000000122448723c */ /* 0x000fe80000001848 */
[----:B------:R-:W-:Y:S02]  /*2d90*/  IMAD.IADD R6, R6, 0x1, -R17 ;  /* 0x0000000106067824 */ /* 0x000fe400078e0a11 */
[----:B------:R2:W3:Y:S01]  /*2da0*/  LDSM.16.M88.4 R16, [R0+0x11900] ;  /* 0x011900000010783b */ /* 0x0004e20000000200 */
[----:B------:R-:W-:-:S04]  /*2db0*/  DEPBAR.LE SB0, 0x2 ;  /* 0x000080800000791a */ /* 0x000fc80000000000 */
[----:B------:R-:W-:Y:S01]  /*2dc0*/  IMAD R3, R6, -0x2, R3 ;  /* 0xfffffffe06037824 */ /* 0x000fe200078e0203 */
[----:B-1----:R-:W-:Y:S01]  /*2dd0*/  HMMA.16816.F32 R56, R12, R24, R56 ;  /* 0x000000180c38723c */ /* 0x002fe20000001838 */
[----:B------:R-:W-:Y:S03]  /*2de0*/  BAR.SYNC.DEFER_BLOCKING 0x0 ;  /* 0x0000000000007b1d */ /* 0x000fe60000010000 */
[----:B------:R-:W-:-:S04]  /*2df0*/  ISETP.GT.AND P1, PT, R3, RZ, PT ;  /* 0x000000ff0300720c */ /* 0x000fc80003f24270 */
[----:B----4-:R-:W-:Y:S01]  /*2e00*/  HMMA.16816.F32 R64, R36, R8, R64 ;  /* 0x000000082440723c */ /* 0x010fe20000001840 */
[----:B------:R-:W-:Y:S02]  /*2e10*/  FSEL R22, R22, -INF , P1 ;  /* 0xff80000016167808 */ /* 0x000fe40000800000 */
[----:B------:R-:W-:Y:S02]  /*2e20*/  FSEL R25, R20, -INF , P1 ;  /* 0xff80000014197808 */ /* 0x000fe40000800000 */
[----:B------:R-:W-:-:S03]  /*2e30*/  ISETP.GT.AND P1, PT, R3, 0x1, PT ;  /* 0x000000010300780c */ /* 0x000fc60003f24270 */
[----:B------:R-:W-:Y:S01]  /*2e40*/  HMMA.16816.F32 R52, R12, R26, R52 ;  /* 0x0000001a0c34723c */ /* 0x000fe20000001834 */
[----:B------:R-:W-:Y:S02]  /*2e50*/  FSEL R23, R23, -INF , P1 ;  /* 0xff80000017177808 */ /* 0x000fe40000800000 */
[----:B------:R-:W-:Y:S02]  /*2e60*/  FSEL R24, R21, -INF , P1 ;  /* 0xff80000015187808 */ /* 0x000fe40000800000 */
[----:B------:R-:W-:-:S03]  /*2e70*/  ISETP.GT.AND P1, PT, R3, 0x8, PT ;  /* 0x000000080300780c */ /* 0x000fc60003f24270 */
[----:B------:R-:W-:Y:S01]  /*2e80*/  HMMA.16816.F32 R60, R36, R10, R60 ;  /* 0x0000000a243c723c */ /* 0x000fe2000000183c */
[----:B------:R-:W-:Y:S01]  /*2e90*/  FSEL R74, R74, -INF , P1 ;  /* 0xff8000004a4a7808 */ /* 0x000fe20000800000 */
[----:B------:R-:W-:Y:S01]  /*2ea0*/  LDSM.16.MT88.4 R80, [R135+0x2100] ;  /* 0x002100008750783b */ /* 0x000fe20000004200 */
[----:B------:R-:W-:Y:S02]  /*2eb0*/  FSEL R27, R72, -INF , P1 ;  /* 0xff800000481b7808 */ /* 0x000fe40000800000 */
[----:B------:R-:W-:Y:S01]  /*2ec0*/  ISETP.GT.AND P1, PT, R3, 0x9, PT ;  /* 0x000000090300780c */ /* 0x000fe20003f24270 */
[----:B------:R-:W-:Y:S02]  /*2ed0*/  LDSM.16.MT88.4 R124, [R176+0x100] ;  /* 0x00010000b07c783b */ /* 0x000fe40000004200 */
[----:B-----5:R-:W-:Y:S01]  /*2ee0*/  HMMA.16816.F32 R48, R12, R28, R48 ;  /* 0x0000001c0c30723c */ /* 0x020fe20000001830 */
[----:B------:R-:W-:Y:S01]  /*2ef0*/  FSEL R6, R75, -INF , P1 ;  /* 0xff8000004b067808 */ /* 0x000fe20000800000 */
[----:B------:R-:W-:Y:S01]  /*2f00*/  LDSM.16.MT88.4 R40, [R172+0x100] ;  /* 0x00010000ac28783b */ /* 0x000fe20000004200 */
[----:B------:R-:W-:-:S02]  /*2f10*/  FSEL R73, R73, -INF , P1 ;  /* 0xff80000049497808 */ /* 0x000fc40000800000 */
[C---:B------:R-:W-:Y:S01]  /*2f20*/  ISETP.GT.AND P1, PT, R3.reuse, 0x10, PT ;  /* 0x000000100300780c */ /* 0x040fe20003f24270 */
[----:B------:R-:W-:Y:S02]  /*2f30*/  LDSM.16.MT88.4 R88, [R162+0x2100] ;  /* 0x00210000a258783b */ /* 0x000fe40000004200 */
[----:B------:R-:W-:Y:S01]  /*2f40*/  HMMA.16816.F32 R56, R36, R32, R56 ;  /* 0x000000202438723c */ /* 0x000fe20000001838 */
[----:B------:R-:W-:Y:S01]  /*2f50*/  FSEL R20, R66, -INF , P1 ;  /* 0xff80000042147808 */ /* 0x000fe20000800000 */
[----:B------:R-:W-:Y:S01]  /*2f60*/  LDSM.16.MT88.4 R96, [R176+0x4100] ;  /* 0x00410000b060783b */ /* 0x000fe20000004200 */
[----:B------:R-:W-:Y:S02]  /*2f70*/  FSEL R21, R64, -INF , P1 ;  /* 0xff80000040157808 */ /* 0x000fe40000800000 */
[----:B------:R-:W-:Y:S01]  /*2f80*/  ISETP.GT.AND P1, PT, R3, 0x11, PT ;  /* 0x000000110300780c */ /* 0x000fe20003f24270 */
[----:B------:R-:W-:Y:S02]  /*2f90*/  LDSM.16.MT88.4 R100, [R172+0x4100] ;  /* 0x00410000ac64783b */ /* 0x000fe40000004200 */
[----:B------:R-:W-:Y:S01]  /*2fa0*/  HMMA.16816.F32 R44, R12, R30, R44 ;  /* 0x0000001e0c2c723c */ /* 0x000fe2000000182c */
[----:B------:R-:W-:Y:S01]  /*2fb0*/  FSEL R10, R67, -INF , P1 ;  /* 0xff800000430a7808 */ /* 0x000fe20000800000 */
[----:B------:R-:W-:Y:S01]  /*2fc0*/  LDSM.16.MT88.4 R108, [R135+0x4100] ;  /* 0x00410000876c783b */ /* 0x000fe20000004200 */
[----:B------:R-:W-:-:S02]  /*2fd0*/  FSEL R11, R65, -INF , P1 ;  /* 0xff800000410b7808 */ /* 0x000fc40000800000 */
[----:B------:R-:W-:Y:S01]  /*2fe0*/  ISETP.GT.AND P1, PT, R3, 0x18, PT ;  /* 0x000000180300780c */ /* 0x000fe20003f24270 */
[----:B------:R-:W-:Y:S01]  /*2ff0*/  LDSM.16.MT88.4 R64, [R176+0x2100] ;  /* 0x00210000b040783b */ /* 0x000fe20000004200 */
[----:B------:R-:W-:Y:S01]  /*3000*/  FMNMX.FTZ R12, R25, R24, !PT ;  /* 0x00000018190c7209 */ /* 0x000fe20007810000 */
[C---:B------:R-:W-:Y:S01]  /*3010*/  HMMA.16816.F32 R52, R36.reuse, R34, R52 ;  /* 0x000000222434723c */ /* 0x040fe20000001834 */
[----:B--2---:R-:W-:Y:S01]  /*3020*/  FSEL R0, R62, -INF , P1 ;  /* 0xff8000003e007808 */ /* 0x004fe20000800000 */
[----:B------:R-:W-:Y:S01]  /*3030*/  LDSM.16.MT88.4 R136, [R172+0x900] ;  /* 0x00090000ac88783b */ /* 0x000fe20000004200 */
[----:B------:R-:W-:Y:S02]  /*3040*/  FSEL R9, R60, -INF , P1 ;  /* 0xff8000003c097808 */ /* 0x000fe40000800000 */
[----:B------:R-:W-:Y:S01]  /*3050*/  ISETP.GT.AND P1, PT, R3, 0x19, PT ;  /* 0x000000190300780c */ /* 0x000fe20003f24270 */
[----:B------:R-:W-:Y:S01]  /*3060*/  LDSM.16.MT88.4 R32, [R135+0x900] ;  /* 0x000900008720783b */ /* 0x000fe20000004200 */
[----:B------:R-:W-:Y:S01]  /*3070*/  FMNMX.FTZ R12, R27, R12, !PT ;  /* 0x0000000c1b0c7209 */ /* 0x000fe20007810000 */
[----:B---3--:R-:W-:Y:S01]  /*3080*/  HMMA.16816.F32 R48, R36, R16, R48 ;  /* 0x000000102430723c */ /* 0x008fe20000001830 */
[----:B------:R-:W-:Y:S01]  /*3090*/  FSEL R8, R63, -INF , P1 ;  /* 0xff8000003f087808 */ /* 0x000fe20000800000 */
[----:B------:R-:W-:Y:S01]  /*30a0*/  LDSM.16.MT88.4 R28, [R162+0x900] ;  /* 0x00090000a21c783b */ /* 0x000fe20000004200 */
[----:B------:R-:W-:-:S02]  /*30b0*/  FSEL R13, R61, -INF , P1 ;  /* 0xff8000003d0d7808 */ /* 0x000fc40000800000 */
[C---:B------:R-:W-:Y:S02]  /*30c0*/  ISETP.GT.AND P1, PT, R3.reuse, 0x20, PT ;  /* 0x000000200300780c */ /* 0x040fe40003f24270 */
[----:B------:R-:W-:Y:S01]  /*30d0*/  FMNMX.FTZ R15, R22, R23, !PT ;  /* 0x00000017160f7209 */ /* 0x000fe20007810000 */
[----:B------:R-:W-:Y:S01]  /*30e0*/  HMMA.16816.F32 R44, R36, R18, R44 ;  /* 0x00000012242c723c */ /* 0x000fe2000000182c */
[----:B------:R-:W-:Y:S02]  /*30f0*/  FSEL R170, R58, -INF , P1 ;  /* 0xff8000003aaa7808 */ /* 0x000fe40000800000 */
[----:B------:R-:W-:Y:S02]  /*3100*/  FSEL R175, R56, -INF , P1 ;  /* 0xff80000038af7808 */ /* 0x000fe40000800000 */
[----:B------:R-:W-:Y:S02]  /*3110*/  ISETP.GT.AND P1, PT, R3, 0x21, PT ;  /* 0x000000210300780c */ /* 0x000fe40003f24270 */
[----:B------:R-:W-:-:S02]  /*3120*/  FMNMX.FTZ R12, R73, R12, !PT ;  /* 0x0000000c490c7209 */ /* 0x000fc40007810000 */
[----:B------:R-:W-:Y:S02]  /*3130*/  FSEL R212, R59, -INF , P1 ;  /* 0xff8000003bd47808 */ /* 0x000fe40000800000 */
[----:B------:R-:W-:Y:S02]  /*3140*/  FSEL R167, R57, -INF , P1 ;  /* 0xff80000039a77808 */ /* 0x000fe40000800000 */
[----:B------:R-:W-:Y:S01]  /*3150*/  ISETP.GT.AND P1, PT, R3, 0x28, PT ;  /* 0x000000280300780c */ /* 0x000fe20003f24270 */
[----:B------:R-:W-:Y:S01]  /*3160*/  LDSM.16.MT88.4 R56, [R5+0x100] ;  /* 0x000100000538783b */ /* 0x000fe20000004200 */
[----:B------:R-:W-:Y:S02]  /*3170*/  FMNMX.FTZ R15, R74, R15, !PT ;  /* 0x0000000f4a0f7209 */ /* 0x000fe40007810000 */
[----:B------:R-:W-:Y:S02]  /*3180*/  FSEL R174, R54, -INF , P1 ;  /* 0xff80000036ae7808 */ /* 0x000fe40000800000 */
[----:B------:R-:W-:-:S02]  /*3190*/  FSEL R169, R52, -INF , P1 ;  /* 0xff80000034a97808 */ /* 0x000fc40000800000 */
[----:B------:R-:W-:Y:S02]  /*31a0*/  FMNMX.FTZ R12, R21, R12, !PT ;  /* 0x0000000c150c7209 */ /* 0x000fe40007810000 */
[----:B------:R-:W-:Y:S02]  /*31b0*/  ISETP.GT.AND P1, PT, R3, 0x29, PT ;  /* 0x000000290300780c */ /* 0x000fe40003f24270 */
[----:B------:R-:W-:Y:S02]  /*31c0*/  FMNMX.FTZ R15, R6, R15, !PT ;  /* 0x0000000f060f7209 */ /* 0x000fe40007810000 */
[----:B------:R-:W-:Y:S02]  /*31d0*/  FMNMX.FTZ R12, R11, R12, !PT ;  /* 0x0000000c0b0c7209 */ /* 0x000fe40007810000 */
[----:B------:R-:W-:Y:S02]  /*31e0*/  FSEL R210, R55, -INF , P1 ;  /* 0xff80000037d27808 */ /* 0x000fe40000800000 */
[----:B------:R-:W-:-:S02]  /*31f0*/  FSEL R173, R53, -INF , P1 ;  /* 0xff80000035ad7808 */ /* 0x000fc40000800000 */
[----:B------:R-:W-:Y:S02]  /*3200*/  ISETP.GT.AND P1, PT, R3, 0x30, PT ;  /* 0x000000300300780c */ /* 0x000fe40003f24270 */
[----:B------:R-:W-:Y:S02]  /*3210*/  FMNMX.FTZ R15, R20, R15, !PT ;  /* 0x0000000f140f7209 */ /* 0x000fe40007810000 */
[----:B------:R-:W-:Y:S02]  /*3220*/  FMNMX.FTZ R12, R9, R12, !PT ;  /* 0x0000000c090c7209 */ /* 0x000fe40007810000 */
        /* <DEDUP_REMOVED lines=8> */
[----:B------:R-:W-:Y:S01]  /*32b0*/  ISETP.GT.AND P1, PT, R3, 0x38, PT ;  /* 0x000000380300780c */ /* 0x000fe20003f24270 */
[----:B------:R-:W-:Y:S01]  /*32c0*/  LDSM.16.MT88.4 R48, [R135+0x100] ;  /* 0x000100008730783b */ /* 0x000fe20000004200 */
[----:B------:R-:W-:-:S02]  /*32d0*/  FMNMX.FTZ R12, R175, R12, !PT ;  /* 0x0000000caf0c7209 */ /* 0x000fc40007810000 */
[----:B------:R-:W-:Y:S02]  /*32e0*/  FMNMX.FTZ R15, R8, R15, !PT ;  /* 0x0000000f080f7209 */ /* 0x000fe40007810000 */
[----:B------:R-:W-:Y:S02]  /*32f0*/  FSEL R140, R46, -INF , P1 ;  /* 0xff8000002e8c7808 */ /* 0x000fe40000800000 */
[----:B------:R-:W-:Y:S02]  /*3300*/  FSEL R143, R44, -INF , P1 ;  /* 0xff8000002c8f7808 */ /* 0x000fe40000800000 */
[----:B------:R-:W-:Y:S02]  /*3310*/  FMNMX.FTZ R12, R167, R12, !PT ;  /* 0x0000000ca70c7209 */ /* 0x000fe40007810000 */
        /* <DEDUP_REMOVED lines=14> */
[----:B------:R-:W-:Y:S02]  /*3400*/  FSEL R168, R47, -INF , P1 ;  /* 0xff8000002fa87808 */ /* 0x000fe40000800000 */
[----:B------:R-:W-:Y:S01]  /*3410*/  FMNMX.FTZ R3, R140, R3, !PT ;  /* 0x000000038c037209 */ /* 0x000fe20007810000 */
[----:B------:R-:W1:Y:S03]  /*3420*/  SHFL.BFLY PT, R15, R16, 0x2, 0x1f ;  /* 0x0c401f00100f7f89 */ /* 0x000e6600000e0000 */
[----:B------:R-:W-:-:S05]  /*3430*/  FMNMX.FTZ R14, R168, R3, !PT ;  /* 0x00000003a80e7209 */ /* 0x000fca0007810000 */
[----:B------:R-:W2:Y:S01]  /*3440*/  SHFL.BFLY PT, R3, R14, 0x2, 0x1f ;  /* 0x0c401f000e037f89 */ /* 0x000ea200000e0000 */
[----:B-1----:R-:W-:-:S03]  /*3450*/  FMNMX.FTZ R15, R16, R15, !PT ;  /* 0x0000000f100f7209 */ /* 0x002fc60007810000 */
[----:B------:R-:W-:Y:S04]  /*3460*/  LDSM.16.MT88.4 R16, [R135+0x2900] ;  /* 0x002900008710783b */ /* 0x000fe80000004200 */
        /* <DEDUP_REMOVED lines=8> */
[C---:B------:R-:W-:Y:S01]  /*34f0*/  FMUL.FTZ R171, R3.reuse, c[0x0][0x2d0] ;  /* 0x0000b40003ab7a20 */ /* 0x040fe20000410000 */
[----:B------:R-:W-:-:S03]  /*3500*/  FSETP.NEU.FTZ.AND P1, PT, R3, -INF , PT ;  /* 0xff8000000300780b */ /* 0x000fc60003f3d000 */
[--C-:B------:R-:W-:Y:S01]  /*3510*/  FFMA.FTZ R161, R25, c[0x0][0x2d0], -R208.reuse ;  /* 0x0000b40019a17a23 */ /* 0x100fe200000108d0 */
[----:B------:R-:W-:Y:S01]  /*3520*/  FSEL R171, R171, RZ, P1 ;  /* 0x000000ffabab7208 */ /* 0x000fe20000800000 */
[--C-:B------:R-:W-:Y:S02]  /*3530*/  FFMA.FTZ R158, R24, c[0x0][0x2d0], -R208.reuse ;  /* 0x0000b400189e7a23 */ /* 0x100fe400000108d0 */
[--C-:B------:R-:W-:Y:S02]  /*3540*/  FFMA.FTZ R159, R27, c[0x0][0x2d0], -R208.reuse ;  /* 0x0000b4001b9f7a23 */ /* 0x100fe400000108d0 */
[----:B------:R-:W-:Y:S01]  /*3550*/  MUFU.EX2 R161, R161 ;  /* 0x000000a100a17308 */ /* 0x000fe20000000800 */
[----:B------:R-:W-:Y:S01]  /*3560*/  FFMA.FTZ R154, R73, c[0x0][0x2d0], -R208 ;  /* 0x0000b400499a7a23 */ /* 0x000fe200000108d0 */
[----:B------:R-:W-:Y:S01]  /*3570*/  LDSM.16.MT88.4 R24, [R172+0x2900] ;  /* 0x00290000ac18783b */ /* 0x000fe20000004200 */
[--C-:B------:R-:W-:Y:S02]  /*3580*/  FFMA.FTZ R163, R22, c[0x0][0x2d0], -R171.reuse ;  /* 0x0000b40016a37a23 */ /* 0x100fe400000108ab */
[----:B------:R-:W-:-:S02]  /*3590*/  FFMA.FTZ R160, R23, c[0x0][0x2d0], -R171 ;  /* 0x0000b40017a07a23 */ /* 0x000fc400000108ab */
[--C-:B------:R-:W-:Y:S01]  /*35a0*/  FFMA.FTZ R165, R74, c[0x0][0x2d0], -R171.reuse ;  /* 0x0000b4004aa57a23 */ /* 0x100fe200000108ab */
[----:B------:R-:W1:Y:S01]  /*35b0*/  MUFU.EX2 R158, R158 ;  /* 0x0000009e009e7308 */ /* 0x000e620000000800 */
[--C-:B------:R-:W-:Y:S01]  /*35c0*/  FFMA.FTZ R156, R6, c[0x0][0x2d0], -R171.reuse ;  /* 0x0000b400069c7a23 */ /* 0x100fe200000108ab */
[----:B------:R-:W2:Y:S01]  /*35d0*/  LDSM.16.MT88.4 R72, [R172+0x2100] ;  /* 0x00210000ac48783b */ /* 0x000ea20000004200 */
[--C-:B------:R-:W-:Y:S02]  /*35e0*/  FFMA.FTZ R151, R0, c[0x0][0x2d0], -R171.reuse ;  /* 0x0000b40000977a23 */ /* 0x100fe400000108ab */
[--C-:B------:R-:W-:Y:S01]  /*35f0*/  FFMA.FTZ R152, R11, c[0x0][0x2d0], -R208.reuse ;  /* 0x0000b4000b987a23 */ /* 0x100fe200000108d0 */
[----:B------:R-:W3:Y:S01]  /*3600*/  LDSM.16.MT88.4 R4, [R5+0x4100] ;  /* 0x004100000504783b */ /* 0x000ee20000004200 */
[----:B------:R-:W-:Y:S01]  /*3610*/  FFMA.FTZ R153, R9, c[0x0][0x2d0], -R208 ;  /* 0x0000b40009997a23 */ /* 0x000fe200000108d0 */
[----:B------:R-:W-:Y:S01]  /*3620*/  MUFU.EX2 R159, R159 ;  /* 0x0000009f009f7308 */ /* 0x000fe20000000800 */
[----:B------:R-:W-:-:S02]  /*3630*/  FFMA.FTZ R150, R10, c[0x0][0x2d0], -R171 ;  /* 0x0000b4000a967a23 */ /* 0x000fc400000108ab */
[--C-:B------:R-:W-:Y:S02]  /*3640*/  FFMA.FTZ R0, R8, c[0x0][0x2d0], -R171.reuse ;  /* 0x0000b40008007a23 */ /* 0x100fe400000108ab */
[----:B------:R-:W4:Y:S01]  /*3650*/  LDSM.16.MT88.4 R8, [R176+0x2900] ;  /* 0x00290000b008783b */ /* 0x000f220000004200 */
[--C-:B------:R-:W-:Y:S02]  /*3660*/  FFMA.FTZ R157, R21, c[0x0][0x2d0], -R208.reuse ;  /* 0x0000b400159d7a23 */ /* 0x100fe400000108d0 */
[----:B------:R-:W5:Y:S01]  /*3670*/  MUFU.EX2 R154, R154 ;  /* 0x0000009a009a7308 */ /* 0x000f620000000800 */
[----:B-1----:R-:W-:Y:S01]  /*3680*/  F2FP.PACK_AB R112, R158, R161 ;  /* 0x000000a19e70723e */ /* 0x002fe200000000ff */
[--C-:B------:R-:W-:Y:S02]  /*3690*/  FFMA.FTZ R148, R13, c[0x0][0x2d0], -R208.reuse ;  /* 0x0000b4000d947a23 */ /* 0x100fe400000108d0 */
[----:B------:R-:W-:Y:S01]  /*36a0*/  FFMA.FTZ R155, R20, c[0x0][0x2d0], -R171 ;  /* 0x0000b400149b7a23 */ /* 0x000fe200000108ab */
[----:B------:R-:W-:Y:S01]  /*36b0*/  LDSM.16.MT88.4 R12, [R162+0x2900] ;  /* 0x00290000a20c783b */ /* 0x000fe20000004200 */
[----:B------:R-:W-:-:S02]  /*36c0*/  FFMA.FTZ R166, R169, c[0x0][0x2d0], -R208 ;  /* 0x0000b400a9a67a23 */ /* 0x000fc400000108d0 */
[----:B------:R-:W-:Y:S01]  /*36d0*/  MUFU.EX2 R163, R163 ;  /* 0x000000a300a37308 */ /* 0x000fe20000000800 */
[----:B------:R-:W1:Y:S01]  /*36e0*/  LDSM.16.MT88.4 R20, [R176+0x900] ;  /* 0x00090000b014783b */ /* 0x000e620000004200 */
[--C-:B------:R-:W-:Y:S02]  /*36f0*/  FFMA.FTZ R164, R175, c[0x0][0x2d0], -R208.reuse ;  /* 0x0000b400afa47a23 */ /* 0x100fe400000108d0 */
[--C-:B------:R-:W-:Y:S02]  /*3700*/  FFMA.FTZ R169, R173, c[0x0][0x2d0], -R208.reuse ;  /* 0x0000b400ada97a23 */ /* 0x100fe400000108d0 */
[----:B------:R-:W-:Y:S02]  /*3710*/  FFMA.FTZ R167, R167, c[0x0][0x2d0], -R208 ;  /* 0x0000b400a7a77a23 */ /* 0x000fe400000108d0 */
[----:B------:R-:W2:Y:S01]  /*3720*/  MUFU.EX2 R160, R160 ;  /* 0x000000a000a07308 */ /* 0x000ea20000000800 */
[----:B-----5:R-:W-:Y:S01]  /*3730*/  F2FP.PACK_AB R114, R154, R159 ;  /* 0x0000009f9a72723e */ /* 0x020fe200000000ff */
[----:B------:R-:W-:-:S02]  /*3740*/  FFMA.FTZ R170, R170, c[0x0][0x2d0], -R171 ;  /* 0x0000b400aaaa7a23 */ /* 0x000fc400000108ab */
[--C-:B------:R-:W-:Y:S02]  /*3750*/  FFMA.FTZ R173, R212, c[0x0][0x2d0], -R171.reuse ;  /* 0x0000b400d4ad7a23 */ /* 0x100fe400000108ab */
[--C-:B------:R-:W-:Y:S02]  /*3760*/  FFMA.FTZ R174, R174, c[0x0][0x2d0], -R171.reuse ;  /* 0x0000b400aeae7a23 */ /* 0x100fe400000108ab */
[----:B------:R-:W-:Y:S01]  /*3770*/  MUFU.EX2 R165, R165 ;  /* 0x000000a500a57308 */ /* 0x000fe20000000800 */
[----:B------:R-:W-:Y:S02]  /*3780*/  FFMA.FTZ R175, R210, c[0x0][0x2d0], -R171 ;  /* 0x0000b400d2af7a23 */ /* 0x000fe400000108ab */
[--C-:B------:R-:W-:Y:S02]  /*3790*/  FFMA.FTZ R210, R183, c[0x0][0x2d0], -R208.reuse ;  /* 0x0000b400b7d27a23 */ /* 0x100fe400000108d0 */
[--C-:B------:R-:W-:Y:S02]  /*37a0*/  FFMA.FTZ R185, R185, c[0x0][0x2d0], -R208.reuse ;  /* 0x0000b400b9b97a23 */ /* 0x100fe400000108d0 */
[--C-:B------:R-:W-:Y:S01]  /*37b0*/  FFMA.FTZ R183, R143, c[0x0][0x2d0], -R208.reuse ;  /* 0x0000b4008fb77a23 */ /* 0x100fe200000108d0 */
[----:B------:R-:W5:Y:S01]  /*37c0*/  MUFU.EX2 R156, R156 ;  /* 0x0000009c009c7308 */ /* 0x000f620000000800 */
[----:B--2---:R-:W-:Y:S01]  /*37d0*/  F2FP.PACK_AB R113, R160, R163 ;  /* 0x000000a3a071723e */ /* 0x004fe200000000ff */
[----:B------:R-:W-:-:S02]  /*37e0*/  FFMA.FTZ R208, R141, c[0x0][0x2d0], -R208 ;  /* 0x0000b4008dd07a23 */ /* 0x000fc400000108d0 */
[--C-:B------:R-:W-:Y:S02]  /*37f0*/  FFMA.FTZ R206, R206, c[0x0][0x2d0], -R171.reuse ;  /* 0x0000b400cece7a23 */ /* 0x100fe400000108ab */
[--C-:B------:R-:W-:Y:S02]  /*3800*/  FFMA.FTZ R207, R142, c[0x0][0x2d0], -R171.reuse ;  /* 0x0000b4008ecf7a23 */ /* 0x100fe400000108ab */
[----:B------:R-:W-:Y:S01]  /*3810*/  MUFU.EX2 R157, R157 ;  /* 0x0000009d009d7308 */ /* 0x000fe20000000800 */
[--C-:B------:R-:W-:Y:S02]  /*3820*/  FFMA.FTZ R209, R140, c[0x0][0x2d0], -R171.reuse ;  /* 0x0000b4008cd17a23 */ /* 0x100fe400000108ab */
[----:B------:R-:W-:Y:S01]  /*3830*/  FFMA.FTZ R168, R168, c[0x0][0x2d0], -R171 ;  /* 0x0000b400a8a87a23 */ /* 0x000fe200000108ab */
[----:B------:R-:W-:Y:S01]  /*3840*/  LDSM.16.MT88.4 R140, [R172+0x3900] ;  /* 0x00390000ac8c783b */ /* 0x000fe20000004200 */
[----:B------:R-:W-:Y:S02]  /*3850*/  FADD.FTZ R158, R161, R158 ;  /* 0x0000009ea19e7221 */ /* 0x000fe40000010000 */
[----:B------:R-:W-:Y:S01]  /*3860*/  FADD.FTZ R160, R163, R160 ;  /* 0x000000a0a3a07221 */ /* 0x000fe20000010000 */
[----:B-----5:R-:W-:Y:S01]  /*3870*/  F2FP.PACK_AB R115, R156, R165 ;  /* 0x000000a59c73723e */ /* 0x020fe200000000ff */
[----:B------:R-:W2:Y:S01]  /*3880*/  MUFU.EX2 R152, R152 ;  /* 0x0000009800987308 */ /* 0x000ea20000000800 */
[----:B------:R-:W-:-:S02]  /*3890*/  FADD.FTZ R159, R159, R158 ;  /* 0x0000009e9f9f7221 */ /* 0x000fc40000010000 */
[----:B------:R-:W-:Y:S02]  /*38a0*/  FADD.FTZ R165, R165, R160 ;  /* 0x000000a0a5a57221 */ /* 0x000fe40000010000 */
[----:B------:R-:W-:Y:S01]  /*38b0*/  FADD.FTZ R154, R154, R159 ;  /* 0x0000009f9a9a7221 */ /* 0x000fe20000010000 */
[C---:B------:R-:W-:Y:S01]  /*38c0*/  HMMA.16816.F32 R60, R112.reuse, R64, RZ ;  /* 0x00000040703c723c */ /* 0x040fe200000018ff */
[----:B------:R-:W-:Y:S01]  /*38d0*/  FADD.FTZ R156, R156, R165 ;  /* 0x000000a59c9c7221 */ /* 0x000fe20000010000 */
        /* <DEDUP_REMOVED lines=56> */
[----:B----4-:R-:W-:Y:S01]  /*3c60*/  HMMA.16816.F32 R60, R4, R8, R60 ;  /* 0x00000008043c723c */ /* 0x010fe2000000183c */
[----:B------:R-:W-:Y:S01]  /*3c70*/  FADD.FTZ R151, R0, R151 ;  /* 0x0000009700977221 */ /* 0x000fe20000010000 */
[----:B------:R-:W-:-:S04]  /*3c80*/  IADD3 R0, R144, -0x3, RZ ;  /* 0xfffffffd90007810 */ /* 0x000fc80007ffe0ff */
[----:B------:R-:W-:Y:S02]  /*3c90*/  ISETP.GE.AND P1, PT, R0, R189, PT ;  /* 0x000000bd0000720c */ /* 0x000fe40003f26270 */
        /* <DEDUP_REMOVED lines=85> */
[C---:B------:R-:W-:Y:S01]  /*41f0*/  F2FP.PACK_AB R5, R207.reuse, R206 ;  /* 0x000000cecf05723e */ /* 0x040fe200000000ff */
        /* <DEDUP_REMOVED lines=36> */
[----:B------:R-:W-:Y:S07]  /*4440*/  @!P1 BRA `(.L_x_4604) ;  /* 0x0000045000009947 */ /* 0x000fee0003800000 */
        /* <DEDUP_REMOVED lines=14> */
[----:B------:R-:W-:Y:S01]  /*4530*/  SEL R11, RZ, 0x10, P4 ;  /* 0x00000010ff0b7807 */ /* 0x000fe20002000000 */
[----:B------:R-:W-:Y:S01]  /*4540*/  IMAD.SHL.U32 R12, R134, 0x2, RZ ;  /* 0x00000002860c7824 */ /* 0x000fe200078e00ff */
[----:B------:R-:W-:Y:S01]  /*4550*/  IADD3 R14, -R147, 0x10, RZ ;  /* 0x00000010930e7810 */ /* 0x000fe20007ffe1ff */
[----:B------:R-:W-:Y:S01]  /*4560*/  IMAD R193, R0, c[0x0][0x2b8], R193 ;  /* 0x0000ae0000c17a24 */ /* 0x000fe200078e02c1 */
[----:B------:R-:W-:Y:S01]  /*4570*/  IADD3 R16, -R11, 0x10, RZ ;  /* 0x000000100b107810 */ /* 0x000fe20007ffe1ff */
[----:B------:R-:W-:Y:S01]  /*4580*/  IMAD.SHL.U32 R10, R2, 0x2, RZ ;  /* 0x00000002020a7824 */ /* 0x000fe200078e00ff */
[----:B------:R-:W-:Y:S01]  /*4590*/  SHF.L.U64.HI R13, R134, 0x1, R145 ;  /* 0x00000001860d7819 */ /* 0x000fe20000010291 */
[----:B------:R-:W-:Y:S01]  /*45a0*/  IMAD.WIDE.U32 R4, R193, c[0x0][0x1e0], RZ ;  /* 0x00007800c1047a25 */ /* 0x000fe200078e00ff */
[----:B------:R-:W-:-:S02]  /*45b0*/  SHF.R.S32.HI R0, RZ, 0x1f, R193 ;  /* 0x0000001fff007819 */ /* 0x000fc400000114c1 */
[----:B------:R-:W-:Y:S01]  /*45c0*/  LOP3.LUT R16, R16, 0xf, RZ, 0xc0, !PT ;  /* 0x0000000f10107812 */ /* 0x000fe200078ec0ff */
[----:B------:R-:W-:Y:S01]  /*45d0*/  IMAD.MOV.U32 R8, RZ, RZ, R4 ;  /* 0x000000ffff087224 */ /* 0x000fe200078e0004 */
[----:B------:R-:W-:Y:S01]  /*45e0*/  LOP3.LUT R14, R14, 0xf, RZ, 0xc0, !PT ;  /* 0x0000000f0e0e7812 */ /* 0x000fe200078ec0ff */
[----:B------:R-:W-:-:S04]  /*45f0*/  IMAD R0, R0, c[0x0][0x1e0], RZ ;  /* 0x0000780000007a24 */ /* 0x000fc800078e02ff */
[----:B------:R-:W-:-:S04]  /*4600*/  IMAD R0, R193, c[0x0][0x1e4], R0 ;  /* 0x00007900c1007a24 */ /* 0x000fc800078e0200 */
[----:B------:R-:W-:Y:S01]  /*4610*/  IMAD.IADD R9, R5, 0x1, R0 ;  /* 0x0000000105097824 */ /* 0x000fe200078e0200 */
[----:B--2---:R-:W-:-:S03]  /*4620*/  SHF.R.S32.HI R5, RZ, 0x1f, R192 ;  /* 0x0000001fff057819 */ /* 0x004fc600000114c0 */
[----:B------:R-:W-:Y:S01]  /*4630*/  IMAD.WIDE.U32 R6, R192, c[0x0][0x1f0], R8 ;  /* 0x00007c00c0067a25 */ /* 0x000fe200078e0008 */
[----:B------:R-:W-:-:S03]  /*4640*/  SHF.L.U64.HI R9, R2, 0x1, R133 ;  /* 0x0000000102097819 */ /* 0x000fc60000010285 */
[----:B------:R-:W-:Y:S01]  /*4650*/  IMAD R5, R5, c[0x0][0x1f0], RZ ;  /* 0x00007c0005057a24 */ /* 0x000fe200078e02ff */
[----:B------:R-:W-:-:S03]  /*4660*/  IADD3 R0, P1, R200, R6, RZ ;  /* 0x00000006c8007210 */ /* 0x000fc60007f3e0ff */
[----:B------:R-:W-:-:S05]  /*4670*/  IMAD R4, R192, c[0x0][0x1f4], R5 ;  /* 0x00007d00c0047a24 */ /* 0x000fca00078e0205 */
[----:B------:R-:W-:Y:S01]  /*4680*/  IADD3.X R5, R187, R7, R4, P1, !PT ;  /* 0x00000007bb057210 */ /* 0x000fe20000ffe404 */
[C---:B------:R-:W-:Y:S01]  /*4690*/  IMAD.SHL.U32 R4, R149.reuse, 0x2, RZ ;  /* 0x0000000295047824 */ /* 0x040fe200078e00ff */
[C---:B------:R-:W-:Y:S02]  /*46a0*/  LEA R6, P1, R0.reuse, c[0x0][0x1c8], 0x1 ;  /* 0x0000720000067a11 */ /* 0x040fe400078208ff */
[----:B------:R-:W-:Y:S02]  /*46b0*/  SHF.L.U64.HI R149, R149, 0x1, R146 ;  /* 0x0000000195957819 */ /* 0x000fe40000010292 */
        /* <DEDUP_REMOVED lines=30> */
.L_x_4604:
        /* <DEDUP_REMOVED lines=14> */
.L_x_4608:
        /* <DEDUP_REMOVED lines=18> */
[----:B-1----:R-:W-:Y:S01]  /*4aa0*/  IMAD.WIDE.U32 R6, R193, c[0x0][0x208], RZ ;  /* 0x00008200c1067a25 */ /* 0x002fe200078e00ff */
[----:B------:R-:W-:Y:S02]  /*4ab0*/  SHF.R.S32.HI R5, RZ, 0x1f, R192 ;  /* 0x0000001fff057819 */ /* 0x000fe400000114c0 */
[----:B------:R-:W-:Y:S01]  /*4ac0*/  SEL R4, RZ, 0x10, P5 ;  /* 0x00000010ff047807 */ /* 0x000fe20002800000 */
[----:B------:R-:W-:Y:S02]  /*4ad0*/  IMAD R2, R2, c[0x0][0x208], RZ ;  /* 0x0000820002027a24 */ /* 0x000fe400078e02ff */
[----:B------:R-:W-:Y:S01]  /*4ae0*/  IMAD R5, R5, c[0x0][0x218], RZ ;  /* 0x0000860005057a24 */ /* 0x000fe200078e02ff */
[----:B------:R-:W-:Y:S01]  /*4af0*/  ISETP.NE.U32.AND P2, PT, R4, RZ, PT ;  /* 0x000000ff0400720c */ /* 0x000fe20003f45070 */
[----:B------:R-:W-:Y:S02]  /*4b00*/  IMAD R2, R193, c[0x0][0x20c], R2 ;  /* 0x00008300c1027a24 */ /* 0x000fe400078e0202 */
[C---:B------:R-:W-:Y:S02]  /*4b10*/  IMAD R5, R192.reuse, c[0x0][0x21c], R5 ;  /* 0x00008700c0057a24 */ /* 0x040fe400078e0205 */
[----:B------:R-:W-:Y:S04]  /*4b20*/  IMAD.IADD R7, R7, 0x1, R2 ;  /* 0x0000000107077824 */ /* 0x000fe800078e0202 */
[----:B------:R-:W-:Y:S05]  /*4b30*/  IMAD.WIDE.U32 R6, R192, c[0x0][0x218], R6 ;  /* 0x00008600c0067a25 */ /* 0x000fea00078e0006 */
[----:B------:R-:W-:Y:S04]  /*4b40*/  IADD3 R3, P0, R198, R6, RZ ;  /* 0x00000006c6037210 */ /* 0x000fe80007f1e0ff */
[----:B------:R-:W-:Y:S02]  /*4b50*/  IADD3.X R2, R186, R7, R5, P0, !PT ;  /* 0x00000007ba027210 */ /* 0x000fe400007fe405 */
[C---:B------:R-:W-:Y:S02]  /*4b60*/  LEA R14, P0, R3.reuse, c[0x0][0x1f8], 0x1 ;  /* 0x00007e00030e7a11 */ /* 0x040fe400078008ff */
[----:B------:R-:W-:Y:S02]  /*4b70*/  IADD3 R5, -R4, 0x10, RZ ;  /* 0x0000001004057810 */ /* 0x000fe40007ffe1ff */
[----:B------:R-:W-:Y:S01]  /*4b80*/  LEA.HI.X R10, R3, c[0x0][0x1fc], R2, 0x1, P0 ;  /* 0x00007f00030a7a11 */ /* 0x000fe200000f0c02 */
[----:B------:R-:W1:Y:S01]  /*4b90*/  SHFL.IDX PT, R9, R14, 0x1, 0x181f ;  /* 0x00381f000e097f89 */ /* 0x000e6200000e0000 */
[----:B------:R-:W-:Y:S02]  /*4ba0*/  SEL R3, RZ, 0x10, P4 ;  /* 0x00000010ff037807 */ /* 0x000fe40002000000 */
[----:B------:R-:W-:Y:S01]  /*4bb0*/  LOP3.LUT R5, R5, 0xf, RZ, 0xc0, !PT ;  /* 0x0000000f05057812 */ /* 0x000fe200078ec0ff */
[----:B------:R-:W5:Y:S01]  /*4bc0*/  SHFL.IDX PT, R6, R10, 0x1, 0x181f ;  /* 0x00381f000a067f89 */ /* 0x000f6200000e0000 */
[----:B------:R-:W-:Y:S02]  /*4bd0*/  SEL R2, RZ, 0x10, P6 ;  /* 0x00000010ff027807 */ /* 0x000fe40003000000 */
[----:B------:R-:W-:Y:S01]  /*4be0*/  IADD3 R7, -R3, 0x10, RZ ;  /* 0x0000001003077810 */ /* 0x000fe20007ffe1ff */
[----:B------:R2:W4:Y:S03]  /*4bf0*/  SHFL.IDX PT, R11, R14, RZ, 0x181f ;  /* 0x00181fff0e0b7589 */ /* 0x00052600000e0000 */
[----:B------:R-:W-:Y:S01]  /*4c00*/  LOP3.LUT R7, R7, 0xf, RZ, 0xc0, !PT ;  /* 0x0000000f07077812 */ /* 0x000fe200078ec0ff */
[----:B------:R-:W3:Y:S01]  /*4c10*/  SHFL.IDX PT, R8, R10, RZ, 0x181f ;  /* 0x00181fff0a087589 */ /* 0x000ee200000e0000 */
[-C--:B-1----:R-:W-:Y:S02]  /*4c20*/  IADD3 R12, P1, P0, R5, R9.reuse, R204 ;  /* 0x00000009050c7210 */ /* 0x082fe4000783e0cc */
[----:B------:R-:W-:Y:S02]  /*4c30*/  IADD3 R5, -R2, 0x10, RZ ;  /* 0x0000001002057810 */ /* 0x000fe40007ffe1ff */
[-C--:B-----5:R-:W-:Y:S02]  /*4c40*/  IADD3.X R13, RZ, R6.reuse, R205, P1, P0 ;  /* 0x00000006ff0d7210 */ /* 0x0a0fe40000fe04cd */
[----:B------:R-:W-:Y:S02]  /*4c50*/  LOP3.LUT R5, R5, 0xf, RZ, 0xc0, !PT ;  /* 0x0000000f05057812 */ /* 0x000fe400078ec0ff */
[-C--:B--2---:R-:W-:Y:S04]  /*4c60*/  IADD3 R14, P1, P0, R7, R9.reuse, R208 ;  /* 0x00000009070e7210 */ /* 0x084fe8000783e0d0 */
[-C--:B------:R-:W-:Y:S02]  /*4c70*/  IADD3.X R15, RZ, R6.reuse, R209, P1, P0 ;  /* 0x00000006ff0f7210 */ /* 0x080fe40000fe04d1 */
[----:B------:R-:W-:Y:S01]  /*4c80*/  IADD3 R16, P1, P0, R5, R9, R206 ;  /* 0x0000000905107210 */ /* 0x000fe2000783e0ce */
[----:B------:R-:W-:Y:S03]  /*4c90*/  IMAD R5, R210, 0x6000, R191 ;  /* 0x00006000d2057824 */ /* 0x000fe600078e02bf */
[----:B------:R-:W-:Y:S02]  /*4ca0*/  IADD3.X R17, RZ, R6, R207, P1, P0 ;  /* 0x00000006ff117210 */ /* 0x000fe40000fe04cf */
[----:B----4-:R-:W-:Y:S02]  /*4cb0*/  IADD3 R18, P1, R204, R11, RZ ;  /* 0x0000000bcc127210 */ /* 0x010fe40007f3e0ff */
[----:B------:R-:W-:Y:S03]  /*4cc0*/  IADD3 R6, P0, R11, R208, RZ ;  /* 0x000000d00b067210 */ /* 0x000fe60007f1e0ff */
        /* <DEDUP_REMOVED lines=12> */
.L_x_4606:
[C---:B-1-34-:R-:W-:Y:S01]  /*4d90*/  HMMA.16816.F32 R4, R136.reuse, R140, RZ ;  /* 0x0000008c8804723c */ /* 0x05afe200000018ff */
[----:B------:R-:W0:Y:S02]  /*4da0*/  LDGDEPBAR ;  /* 0x00000000000079af */ /* 0x000e240000000000 */
[----:B------:R-:W-:Y:S02]  /*4db0*/  ISETP.GE.AND P1, PT, R210, 0x1, PT ;  /* 0x00000001d200780c */ /* 0x000fe40003f26270 */
[CC--:B------:R-:W-:Y:S02]  /*4dc0*/  IADD3 R183, R179.reuse, R185.reuse, RZ ;  /* 0x000000b9b3b77210 */ /* 0x0c0fe40007ffe0ff */
[----:B------:R-:W-:Y:S01]  /*4dd0*/  IADD3 R2, R179, R132, RZ ;  /* 0x00000084b3027210 */ /* 0x000fe20007ffe0ff */
[C---:B------:R-:W-:Y:S01]  /*4de0*/  HMMA.16816.F32 R8, R136.reuse, R142, RZ ;  /* 0x0000008e8808723c */ /* 0x040fe200000018ff */
[----:B------:R-:W-:Y:S01]  /*4df0*/  IADD3 R185, R134, R185, R179 ;  /* 0x000000b986b97210 */ /* 0x000fe20007ffe0b3 */
[----:B------:R-:W-:Y:S02]  /*4e00*/  LDSM.16.M88.4 R140, [R183+0xc100] ;  /* 0x00c10000b78c783b */ /* 0x000fe40000000200 */
[----:B------:R-:W-:Y:S04]  /*4e10*/  IADD3 R210, R210, 0x1, RZ ;  /* 0x00000001d2d27810 */ /* 0x000fe80007ffe0ff */
[C---:B------:R-:W-:Y:S01]  /*4e20*/  HMMA.16816.F32 R12, R136.reuse, R144, RZ ;  /* 0x00000090880c723c */ /* 0x040fe200000018ff */
[----:B------:R-:W-:Y:S07]  /*4e30*/  SEL R210, R210, RZ, !P1 ;  /* 0x000000ffd2d27207 */ /* 0x000fee0004800000 */
[C---:B------:R-:W-:Y:S01]  /*4e40*/  HMMA.16816.F32 R16, R136.reuse, R146, RZ ;  /* 0x000000928810723c */ /* 0x040fe200000018ff */
[----:B------:R-:W-:Y:S07]  /*4e50*/  LDSM.16.M88.4 R144, [R183+0xc900] ;  /* 0x00c90000b790783b */ /* 0x000fee0000000200 */
[C---:B------:R-:W-:Y:S08]  /*4e60*/  HMMA.16816.F32 R20, R136.reuse, R148, RZ ;  /* 0x000000948814723c */ /* 0x040ff000000018ff */
[C---:B------:R-:W-:Y:S01]  /*4e70*/  HMMA.16816.F32 R24, R136.reuse, R150, RZ ;  /* 0x000000968818723c */ /* 0x040fe200000018ff */
[----:B------:R-:W-:Y:S07]  /*4e80*/  LDSM.16.M88.4 R148, [R183+0xd100] ;  /* 0x00d10000b794783b */ /* 0x000fee0000000200 */
[C---:B------:R-:W-:Y:S08]  /*4e90*/  HMMA.16816.F32 R28, R136.reuse, R152, RZ ;  /* 0x00000098881c723c */ /* 0x040ff000000018ff */
[----:B------:R-:W-:Y:S01]  /*4ea0*/  HMMA.16816.F32 R32, R136, R154, RZ ;  /* 0x0000009a8820723c */ /* 0x000fe200000018ff */
[----:B------:R-:W1:Y:S07]  /*4eb0*/  LDSM.16.M88.4 R136, [R178] ;  /* 0x00000000b288783b */ /* 0x000e6e0000000200 */
        /* <DEDUP_REMOVED lines=13> */
[C---:B-1----:R-:W-:Y:S01]  /*4f90*/  HMMA.16816.F32 R4, R136.reuse, R140, R4 ;  /* 0x0000008c8804723c */ /* 0x042fe20000001804 */
[----:B------:R-:W-:Y:S07]  /*4fa0*/  LDSM.16.M88.4 R172, [R2+0x10100] ;  /* 0x0101000002ac783b */ /* 0x000fee0000000200 */
[C---:B------:R-:W-:Y:S01]  /*4fb0*/  HMMA.16816.F32 R8, R136.reuse, R142, R8 ;  /* 0x0000008e8808723c */ /* 0x040fe20000001808 */
[----:B------:R-:W1:Y:S07]  /*4fc0*/  LDSM.16.M88.4 R140, [R2+0xd900] ;  /* 0x00d90000028c783b */ /* 0x000e6e0000000200 */
[C---:B------:R-:W-:Y:S08]  /*4fd0*/  HMMA.16816.F32 R12, R136.reuse, R144, R12 ;  /* 0x00000090880c723c */ /* 0x040ff0000000180c */
[C---:B------:R-:W-:Y:S01]  /*4fe0*/  HMMA.16816.F32 R16, R136.reuse, R146, R16 ;  /* 0x000000928810723c */ /* 0x040fe20000001810 */
[----:B------:R-:W-:Y:S07]  /*4ff0*/  LDSM.16.M88.4 R144, [R182+UR4+0xe100] ;  /* 0x00e10004b690783b */ /* 0x000fee0008000200 */
        /* <DEDUP_REMOVED lines=9> */
[----:B------:R-:W-:Y:S07]  /*5090*/  LDSM.16.M88.4 R164, [R180+0x4000] ;  /* 0x00400000b4a4783b */ /* 0x000fee0000000200 */
[C---:B-----5:R-:W-:Y:S08]  /*50a0*/  HMMA.16816.F32 R12, R160.reuse, R156, R12 ;  /* 0x0000009ca00c723c */ /* 0x060ff0000000180c */
[C---:B------:R-:W-:Y:S01]  /*50b0*/  HMMA.16816.F32 R16, R160.reuse, R158, R16 ;  /* 0x0000009ea010723c */ /* 0x040fe20000001810 */
[----:B------:R-:W5:Y:S07]  /*50c0*/  LDSM.16.M88.4 R156, [R182+UR4+0xf900] ;  /* 0x00f90004b69c783b */ /* 0x000f6e0008000200 */
[C---:B------:R-:W-:Y:S08]  /*50d0*/  HMMA.16816.F32 R20, R160.reuse, R168, R20 ;  /* 0x000000a8a014723c */ /* 0x040ff00000001814 */
        /* <DEDUP_REMOVED lines=9> */
[C---:B------:R-:W-:Y:S08]  /*5170*/  HMMA.16816.F32 R12, R136.reuse, R148, R12 ;  /* 0x00000094880c723c */ /* 0x040ff0000000180c */
[C---:B------:R-:W-:Y:S01]  /*5180*/  HMMA.16816.F32 R16, R136.reuse, R150, R16 ;  /* 0x000000968810723c */ /* 0x040fe20000001810 */
[----:B------:R-:W-:Y:S07]  /*5190*/  LDSM.16.M88.4 R148, [R178+0x4000] ;  /* 0x00400000b294783b */ /* 0x000fee0000000200 */
[C---:B----4-:R-:W-:Y:S08]  /*51a0*/  HMMA.16816.F32 R20, R136.reuse, R152, R20 ;  /* 0x000000988814723c */ /* 0x050ff00000001814 */
[C---:B------:R-:W-:Y:S01]  /*51b0*/  HMMA.16816.F32 R24, R136.reuse, R154, R24 ;  /* 0x0000009a8818723c */ /* 0x040fe20000001818 */
[----:B------:R-:W4:Y:S07]  /*51c0*/  LDSM.16.M88.4 R152, [R183+0xe100] ;  /* 0x00e10000b798783b */ /* 0x000f2e0000000200 */
[C---:B-----5:R-:W-:Y:S08]  /*51d0*/  HMMA.16816.F32 R28, R136.reuse, R156, R28 ;  /* 0x0000009c881c723c */ /* 0x060ff0000000181c */
[----:B------:R-:W-:Y:S01]  /*51e0*/  HMMA.16816.F32 R32, R136, R158, R32 ;  /* 0x0000009e8820723c */ /* 0x000fe20000001820 */
[----:B------:R-:W5:Y:S07]  /*51f0*/  LDSM.16.M88.4 R136, [R183+0xe900] ;  /* 0x00e90000b788783b */ /* 0x000f6e0000000200 */
[C---:B--2---:R-:W-:Y:S01]  /*5200*/  HMMA.16816.F32 R4, R164.reuse, R168, R4 ;  /* 0x000000a8a404723c */ /* 0x044fe20000001804 */
[----:B------:R-:W-:Y:S07]  /*5210*/  LDSM.16.M88.4 R156, [R177+0x4000] ;  /* 0x00400000b19c783b */ /* 0x000fee0000000200 */
        /* <DEDUP_REMOVED lines=8> */
[C---:B------:R-:W-:Y:S08]  /*52a0*/  HMMA.16816.F32 R28, R164.reuse, R160, R28 ;  /* 0x000000a0a41c723c */ /* 0x040ff0000000181c */
[----:B------:R-:W-:Y:S01]  /*52b0*/  HMMA.16816.F32 R32, R164, R162, R32 ;  /* 0x000000a2a420723c */ /* 0x000fe20000001820 */
[----:B------:R-:W3:Y:S07]  /*52c0*/  LDSM.16.M88.4 R160, [R185+0xe900] ;  /* 0x00e90000b9a0783b */ /* 0x000eee0000000200 */
[C---:B----4-:R-:W-:Y:S01]  /*52d0*/  HMMA.16816.F32 R4, R148.reuse, R152, R4 ;  /* 0x000000989404723c */ /* 0x050fe20000001804 */
[----:B------:R-:W-:Y:S07]  /*52e0*/  LDSM.16.M88.4 R164, [R182+UR4+0x11100] ;  /* 0x01110004b6a4783b */ /* 0x000fee0008000200 */
[C---:B------:R-:W-:Y:S01]  /*52f0*/  HMMA.16816.F32 R8, R148.reuse, R154, R8 ;  /* 0x0000009a9408723c */ /* 0x040fe20000001808 */
[----:B------:R-:W-:Y:S07]  /*5300*/  LDSM.16.M88.4 R152, [R182+UR4+0x10900] ;  /* 0x01090004b698783b */ /* 0x000fee0008000200 */
[C---:B-----5:R-:W-:Y:S08]  /*5310*/  HMMA.16816.F32 R12, R148.reuse, R136, R12 ;  /* 0x00000088940c723c */ /* 0x060ff0000000180c */
[C---:B------:R-:W-:Y:S01]  /*5320*/  HMMA.16816.F32 R16, R148.reuse, R138, R16 ;  /* 0x0000008a9410723c */ /* 0x040fe20000001810 */
[----:B------:R-:W4:Y:S07]  /*5330*/  LDSM.16.M88.4 R136, [R185+0xf100] ;  /* 0x00f10000b988783b */ /* 0x000f2e0000000200 */
[C---:B-1----:R-:W-:Y:S08]  /*5340*/  HMMA.16816.F32 R20, R148.reuse, R140, R20 ;  /* 0x0000008c9414723c */ /* 0x042ff00000001814 */
[C---:B------:R-:W-:Y:S01]  /*5350*/  HMMA.16816.F32 R24, R148.reuse, R142, R24 ;  /* 0x0000008e9418723c */ /* 0x040fe20000001818 */
[----:B------:R-:W1:Y:S07]  /*5360*/  LDSM.16.M88.4 R140, [R185+0xf900] ;  /* 0x00f90000b98c783b */ /* 0x000e6e0000000200 */
[C---:B--2---:R-:W-:Y:S08]  /*5370*/  HMMA.16816.F32 R28, R148.reuse, R144, R28 ;  /* 0x00000090941c723c */ /* 0x044ff0000000181c */
[----:B------:R-:W-:Y:S01]  /*5380*/  HMMA.16816.F32 R32, R148, R146, R32 ;  /* 0x000000929420723c */ /* 0x000fe20000001820 */
[----:B------:R-:W-:Y:S07]  /*5390*/  LDSM.16.M88.4 R144, [R184+0x8000] ;  /* 0x00800000b890783b */ /* 0x000fee0000000200 */
[C---:B------:R-:W-:Y:S01]  /*53a0*/  HMMA.16816.F32 R4, R156.reuse, R168, R4 ;  /* 0x000000a89c04723c */ /* 0x040fe20000001804 */
[----:B------:R-:W2:Y:S07]  /*53b0*/  LDSM.16.M88.4 R148, [R182+UR4+0x10100] ;  /* 0x01010004b694783b */ /* 0x000eae0008000200 */
[C---:B------:R-:W-:Y:S01]  /*53c0*/  HMMA.16816.F32 R8, R156.reuse, R170, R8 ;  /* 0x000000aa9c08723c */ /* 0x040fe20000001808 */
[----:B------:R-:W-:Y:S07]  /*53d0*/  LDSM.16.M88.4 R168, [R132+0x10100] ;  /* 0x0101000084a8783b */ /* 0x000fee0000000200 */
[C---:B---3--:R-:W-:Y:S08]  /*53e0*/  HMMA.16816.F32 R12, R156.reuse, R160, R12 ;  /* 0x000000a09c0c723c */ /* 0x048ff0000000180c */
[C---:B------:R-:W-:Y:S01]  /*53f0*/  HMMA.16816.F32 R16, R156.reuse, R162, R16 ;  /* 0x000000a29c10723c */ /* 0x040fe20000001810 */
[----:B------:R-:W3:Y:S07]  /*5400*/  LDSM.16.M88.4 R160, [R182+UR4+0x11900] ;  /* 0x01190004b6a0783b */ /* 0x000eee0008000200 */
[C---:B----4-:R-:W-:Y:S08]  /*5410*/  HMMA.16816.F32 R20, R156.reuse, R136, R20 ;  /* 0x000000889c14723c */ /* 0x050ff00000001814 */
[C---:B------:R-:W-:Y:S01]  /*5420*/  HMMA.16816.F32 R24, R156.reuse, R138, R24 ;  /* 0x0000008a9c18723c */ /* 0x040fe20000001818 */
[----:B------:R-:W4:Y:S07]  /*5430*/  LDSM.16.M88.4 R136, [R180+0x8000] ;  /* 0x00800000b488783b */ /* 0x000f2e0000000200 */
[C---:B-1----:R-:W-:Y:S08]  /*5440*/  HMMA.16816.F32 R28, R156.reuse, R140, R28 ;  /* 0x0000008c9c1c723c */ /* 0x042ff0000000181c */
[----:B------:R-:W-:Y:S01]  /*5450*/  HMMA.16816.F32 R32, R156, R142, R32 ;  /* 0x0000008e9c20723c */ /* 0x000fe20000001820 */
[----:B------:R-:W1:Y:S07]  /*5460*/  LDSM.16.M88.4 R140, [R132+0x10900] ;  /* 0x01090000848c783b */ /* 0x000e6e0000000200 */
[C---:B--2---:R-:W-:Y:S01]  /*5470*/  HMMA.16816.F32 R4, R144.reuse, R148, R4 ;  /* 0x000000949004723c */ /* 0x044fe20000001804 */
[----:B------:R-:W-:Y:S07]  /*5480*/  LDSM.16.M88.4 R156, [R178+0x8000] ;  /* 0x00800000b29c783b */ /* 0x000fee0000000200 */
[C---:B------:R-:W-:Y:S01]  /*5490*/  HMMA.16816.F32 R8, R144.reuse, R150, R8 ;  /* 0x000000969008723c */ /* 0x040fe20000001808 */
[----:B------:R-:W2:Y:S07]  /*54a0*/  LDSM.16.M88.4 R148, [R132+0x11100] ;  /* 0x011100008494783b */ /* 0x000eae0000000200 */
[C---:B------:R-:W-:Y:S08]  /*54b0*/  HMMA.16816.F32 R12, R144.reuse, R152, R12 ;  /* 0x00000098900c723c */ /* 0x040ff0000000180c */
[C---:B------:R-:W-:Y:S01]  /*54c0*/  HMMA.16816.F32 R16, R144.reuse, R154, R16 ;  /* 0x0000009a9010723c */ /* 0x040fe20000001810 */
[----:B------:R-:W5:Y:S07]  /*54d0*/  LDSM.16.M88.4 R152, [R132+0x11900] ;  /* 0x011900008498783b */ /* 0x000f6e0000000200 */
[C---:B------:R-:W-:Y:S08]  /*54e0*/  HMMA.16816.F32 R20, R144.reuse, R164, R20 ;  /* 0x000000a49014723c */ /* 0x040ff00000001814 */
[C---:B------:R-:W-:Y:S01]  /*54f0*/  HMMA.16816.F32 R24, R144.reuse, R166, R24 ;  /* 0x000000a69018723c */ /* 0x040fe20000001818 */
[----:B------:R-:W2:Y:S07]  /*5500*/  LDSM.16.M88.4 R164, [R183+0x10100] ;  /* 0x01010000b7a4783b */ /* 0x000eae0000000200 */
[C---:B---3--:R-:W-:Y:S08]  /*5510*/  HMMA.16816.F32 R28, R144.reuse, R160, R28 ;  /* 0x000000a0901c723c */ /* 0x048ff0000000181c */
[----:B------:R-:W-:Y:S01]  /*5520*/  HMMA.16816.F32 R32, R144, R162, R32 ;  /* 0x000000a29020723c */ /* 0x000fe20000001820 */
[----:B------:R-:W3:Y:S07]  /*5530*/  LDSM.16.M88.4 R144, [R183+0x10900] ;  /* 0x01090000b790783b */ /* 0x000eee0000000200 */
[C---:B----4-:R-:W-:Y:S01]  /*5540*/  HMMA.16816.F32 R4, R136.reuse, R168, R4 ;  /* 0x000000a88804723c */ /* 0x050fe20000001804 */
[----:B------:R-:W4:Y:S07]  /*5550*/  LDSM.16.M88.4 R160, [R183+0x11100] ;  /* 0x01110000b7a0783b */ /* 0x000f2e0000000200 */
[C---:B------:R-:W-:Y:S01]  /*5560*/  HMMA.16816.F32 R8, R136.reuse, R170, R8 ;  /* 0x000000aa8808723c */ /* 0x040fe20000001808 */
[----:B------:R-:W-:Y:S07]  /*5570*/  LDSM.16.M88.4 R168, [R177+0x8000] ;  /* 0x00800000b1a8783b */ /* 0x000fee0000000200 */
[C---:B-1----:R-:W-:Y:S08]  /*5580*/  HMMA.16816.F32 R12, R136.reuse, R140, R12 ;  /* 0x0000008c880c723c */ /* 0x042ff0000000180c */
[C---:B------:R-:W-:Y:S01]  /*5590*/  HMMA.16816.F32 R16, R136.reuse, R142, R16 ;  /* 0x0000008e8810723c */ /* 0x040fe20000001810 */
[----:B------:R-:W1:Y:S07]  /*55a0*/  LDSM.16.M88.4 R140, [R183+0x11900] ;  /* 0x01190000b78c783b */ /* 0x000e6e0000000200 */
[C---:B--2---:R-:W-:Y:S08]  /*55b0*/  HMMA.16816.F32 R20, R136.reuse, R148, R20 ;  /* 0x000000948814723c */ /* 0x044ff00000001814 */
[C---:B------:R-:W-:Y:S08]  /*55c0*/  HMMA.16816.F32 R24, R136.reuse, R150, R24 ;  /* 0x000000968818723c */ /* 0x040ff00000001818 */
[C---:B-----5:R-:W-:Y:S08]  /*55d0*/  HMMA.16816.F32 R28, R136.reuse, R152, R28 ;  /* 0x00000098881c723c */ /* 0x060ff0000000181c */
[----:B------:R-:W-:Y:S01]  /*55e0*/  HMMA.16816.F32 R32, R136, R154, R32 ;  /* 0x0000009a8820723c */ /* 0x000fe20000001820 */
[----:B------:R-:W2:Y:S07]  /*55f0*/  LDSM.16.M88.4 R136, [R185+0x10900] ;  /* 0x01090000b988783b */ /* 0x000eae0000000200 */
[C---:B------:R-:W-:Y:S08]  /*5600*/  HMMA.16816.F32 R4, R156.reuse, R164, R4 ;  /* 0x000000a49c04723c */ /* 0x040ff00000001804 */
[C---:B------:R-:W-:Y:S08]  /*5610*/  HMMA.16816.F32 R8, R156.reuse, R166, R8 ;  /* 0x000000a69c08723c */ /* 0x040ff00000001808 */
[C---:B---3--:R-:W-:Y:S08]  /*5620*/  HMMA.16816.F32 R12, R156.reuse, R144, R12 ;  /* 0x000000909c0c723c */ /* 0x048ff0000000180c */
[C---:B------:R-:W-:Y:S01]  /*5630*/  HMMA.16816.F32 R16, R156.reuse, R146, R16 ;  /* 0x000000929c10723c */ /* 0x040fe20000001810 */
[----:B------:R-:W3:Y:S07]  /*5640*/  LDSM.16.M88.4 R144, [R185+0x11100] ;  /* 0x01110000b990783b */ /* 0x000eee0000000200 */
[C---:B----4-:R-:W-:Y:S08]  /*5650*/  HMMA.16816.F32 R20, R156.reuse, R160, R20 ;  /* 0x000000a09c14723c */ /* 0x050ff00000001814 */
[C---:B------:R-:W-:Y:S08]  /*5660*/  HMMA.16816.F32 R24, R156.reuse, R162, R24 ;  /* 0x000000a29c18723c */ /* 0x040ff00000001818 */
[C---:B-1----:R-:W-:Y:S08]  /*5670*/  HMMA.16816.F32 R28, R156.reuse, R140, R28 ;  /* 0x0000008c9c1c723c */ /* 0x042ff0000000181c */
[----:B------:R-:W-:Y:S01]  /*5680*/  HMMA.16816.F32 R32, R156, R142, R32 ;  /* 0x0000008e9c20723c */ /* 0x000fe20000001820 */
[----:B------:R-:W1:Y:S01]  /*5690*/  LDSM.16.M88.4 R140, [R185+0x11900] ;  /* 0x01190000b98c783b */ /* 0x000e620000000200 */
[----:B------:R-:W-:Y:S06]  /*56a0*/  DEPBAR.LE SB0, 0x2 ;  /* 0x000080800000791a */ /* 0x000fec0000000000 */
[C---:B------:R-:W-:Y:S01]  /*56b0*/  HMMA.16816.F32 R4, R168.reuse, R172, R4 ;  /* 0x000000aca804723c */ /* 0x040fe20000001804 */
[----:B------:R-:W-:Y:S07]  /*56c0*/  BAR.SYNC.DEFER_BLOCKING 0x0 ;  /* 0x0000000000007b1d */ /* 0x000fee0000010000 */
[C---:B------:R-:W-:Y:S08]  /*56d0*/  HMMA.16816.F32 R8, R168.reuse, R174, R8 ;  /* 0x000000aea808723c */ /* 0x040ff00000001808 */
[C---:B--2---:R-:W-:Y:S08]  /*56e0*/  HMMA.16816.F32 R12, R168.reuse, R136, R12 ;  /* 0x00000088a80c723c */ /* 0x044ff0000000180c */
[C---:B------:R-:W-:Y:S01]  /*56f0*/  HMMA.16816.F32 R16, R168.reuse, R138, R16 ;  /* 0x0000008aa810723c */ /* 0x040fe20000001810 */
[----:B------:R-:W-:Y:S03]  /*5700*/  LDSM.16.MT88.4 R136, [R176+UR4+0x100] ;  /* 0x00010004b088783b */ /* 0x000fe60008004200 */
[----:B------:R-:W-:Y:S02]  /*5710*/  FMNMX.FTZ R2, R4, R133, !PT ;  /* 0x0000008504027209 */ /* 0x000fe40007810000 */
[----:B------:R-:W-:Y:S02]  /*5720*/  FMNMX.FTZ R132, R6, R0, !PT ;  /* 0x0000000006847209 */ /* 0x000fe40007810000 */
[C---:B---3--:R-:W-:Y:S01]  /*5730*/  HMMA.16816.F32 R20, R168.reuse, R144, R20 ;  /* 0x00000090a814723c */ /* 0x048fe20000001814 */
[----:B------:R-:W-:Y:S03]  /*5740*/  LDSM.16.MT88.4 R148, [R176+UR4+0x2900] ;  /* 0x00290004b094783b */ /* 0x000fe60008004200 */
[----:B------:R-:W-:Y:S02]  /*5750*/  FMNMX.FTZ R3, R5, R2, !PT ;  /* 0x0000000205037209 */ /* 0x000fe40007810000 */
[----:B------:R-:W-:Y:S02]  /*5760*/  FMNMX.FTZ R163, R7, R132, !PT ;  /* 0x0000008407a37209 */ /* 0x000fe40007810000 */
[C---:B------:R-:W-:Y:S01]  /*5770*/  HMMA.16816.F32 R24, R168.reuse, R146, R24 ;  /* 0x00000092a818723c */ /* 0x040fe20000001818 */
[----:B------:R-:W-:Y:S03]  /*5780*/  LDSM.16.MT88.4 R156, [R135+UR4+0x2900] ;  /* 0x00290004879c783b */ /* 0x000fe60008004200 */
[----:B------:R-:W-:Y:S02]  /*5790*/  FMNMX.FTZ R2, R8, R3, !PT ;  /* 0x0000000308027209 */ /* 0x000fe40007810000 */
[----:B------:R-:W-:Y:S02]  /*57a0*/  FMNMX.FTZ R132, R10, R163, !PT ;  /* 0x000000a30a847209 */ /* 0x000fe40007810000 */
[C---:B-1----:R-:W-:Y:S04]  /*57b0*/  HMMA.16816.F32 R28, R168.reuse, R140, R28 ;  /* 0x0000008ca81c723c */ /* 0x042fe8000000181c */
[----:B------:R-:W-:Y:S02]  /*57c0*/  FMNMX.FTZ R3, R9, R2, !PT ;  /* 0x0000000209037209 */ /* 0x000fe40007810000 */
[----:B------:R-:W-:Y:S02]  /*57d0*/  FMNMX.FTZ R163, R11, R132, !PT ;  /* 0x000000840ba37209 */ /* 0x000fe40007810000 */
[----:B------:R-:W-:Y:S04]  /*57e0*/  HMMA.16816.F32 R32, R168, R142, R32 ;  /* 0x0000008ea820723c */ /* 0x000fe80000001820 */
[----:B------:R-:W-:Y:S02]  /*57f0*/  FMNMX.FTZ R2, R12, R3, !PT ;  /* 0x000000030c027209 */ /* 0x000fe40007810000 */
[----:B------:R-:W-:Y:S02]  /*5800*/  FMNMX.FTZ R132, R14, R163, !PT ;  /* 0x000000a30e847209 */ /* 0x000fe40007810000 */
[----:B------:R-:W-:Y:S04]  /*5810*/  FMNMX.FTZ R3, R13, R2, !PT ;  /* 0x000000020d037209 */ /* 0x000fe80007810000 */
        /* <DEDUP_REMOVED lines=16> */
[----:B------:R-:W-:Y:S02]  /*5920*/  IADD3 R140, R176, UR4, RZ ;  /* 0x00000004b08c7c10 */ /* 0x000fe4000fffe0ff */
[----:B------:R-:W-:Y:S02]  /*5930*/  FMNMX.FTZ R2, R32, R3, !PT ;  /* 0x0000000320027209 */ /* 0x000fe40007810000 */
[----:B------:R-:W-:Y:S02]  /*5940*/  FMNMX.FTZ R3, R31, R132, !PT ;  /* 0x000000841f037209 */ /* 0x000fe40007810000 */
        /* <DEDUP_REMOVED lines=8> */
[----:B------:R-:W2:Y:S08]  /*59d0*/  SHFL.BFLY PT, R3, R162, 0x1, 0x1f ;  /* 0x0c201f00a2037f89 */ /* 0x000eb000000e0000 */
[----:B------:R-:W-:Y:S01]  /*59e0*/  LDSM.16.MT88.4 R164, [R176+UR4+0x5900] ;  /* 0x00590004b0a4783b */ /* 0x000fe20008004200 */
[----:B-1----:R-:W-:Y:S05]  /*59f0*/  FMNMX.FTZ R132, R163, R132, !PT ;  /* 0x00000084a3847209 */ /* 0x002fea0007810000 */
[C---:B------:R-:W-:Y:S02]  /*5a00*/  FADD.FTZ R133, -R132.reuse, R133 ;  /* 0x0000008584857221 */ /* 0x040fe40000010100 */
[----:B------:R-:W-:Y:S01]  /*5a10*/  FMUL.FTZ R163, R132, c[0x0][0x2d0] ;  /* 0x0000b40084a37a20 */ /* 0x000fe20000410000 */
[----:B--2---:R-:W-:Y:S01]  /*5a20*/  FMNMX.FTZ R3, R162, R3, !PT ;  /* 0x00000003a2037209 */ /* 0x004fe20007810000 */
[----:B------:R-:W-:Y:S02]  /*5a30*/  FMUL.FTZ R2, R133, c[0x0][0x2d0] ;  /* 0x0000b40085027a20 */ /* 0x000fe40000410000 */
[--C-:B------:R-:W-:Y:S02]  /*5a40*/  FFMA.FTZ R173, R4, c[0x0][0x2d0], -R163.reuse ;  /* 0x0000b40004ad7a23 */ /* 0x100fe400000108a3 */
[C---:B------:R-:W-:Y:S02]  /*5a50*/  FADD.FTZ R133, -R3.reuse, R0 ;  /* 0x0000000003857221 */ /* 0x040fe40000010100 */
[----:B------:R-:W-:Y:S01]  /*5a60*/  FMUL.FTZ R162, R3, c[0x0][0x2d0] ;  /* 0x0000b40003a27a20 */ /* 0x000fe20000410000 */
[----:B------:R-:W1:Y:S01]  /*5a70*/  MUFU.EX2 R2, R2 ;  /* 0x0000000200027308 */ /* 0x000e620000000800 */
[----:B------:R-:W-:Y:S01]  /*5a80*/  FMUL.FTZ R0, R133, c[0x0][0x2d0] ;  /* 0x0000b40085007a20 */ /* 0x000fe20000410000 */
[----:B------:R-:W-:Y:S01]  /*5a90*/  IADD3 R133, R181, R140, RZ ;  /* 0x0000008cb5857210 */ /* 0x000fe20007ffe0ff */
[--C-:B------:R-:W-:Y:S02]  /*5aa0*/  FFMA.FTZ R174, R5, c[0x0][0x2d0], -R163.reuse ;  /* 0x0000b40005ae7a23 */ /* 0x100fe400000108a3 */
[--C-:B------:R-:W-:Y:S02]  /*5ab0*/  FFMA.FTZ R175, R8, c[0x0][0x2d0], -R163.reuse ;  /* 0x0000b40008af7a23 */ /* 0x100fe400000108a3 */
[--C-:B------:R-:W-:Y:S01]  /*5ac0*/  FFMA.FTZ R214, R9, c[0x0][0x2d0], -R163.reuse ;  /* 0x0000b40009d67a23 */ /* 0x100fe200000108a3 */
[----:B------:R-:W2:Y:S01]  /*5ad0*/  LDSM.16.MT88.4 R140, [R133+0x100] ;  /* 0x00010000858c783b */ /* 0x000ea20000004200 */
[--C-:B------:R-:W-:Y:S01]  /*5ae0*/  FFMA.FTZ R215, R6, c[0x0][0x2d0], -R162.reuse ;  /* 0x0000b40006d77a23 */ /* 0x100fe200000108a2 */
[----:B------:R-:W3:Y:S01]  /*5af0*/  MUFU.EX2 R0, R0 ;  /* 0x0000000000007308 */ /* 0x000ee20000000800 */
[--C-:B------:R-:W-:Y:S02]  /*5b00*/  FFMA.FTZ R216, R7, c[0x0][0x2d0], -R162.reuse ;  /* 0x0000b40007d87a23 */ /* 0x100fe400000108a2 */
[--C-:B------:R-:W-:Y:S02]  /*5b10*/  FFMA.FTZ R217, R10, c[0x0][0x2d0], -R162.reuse ;  /* 0x0000b4000ad97a23 */ /* 0x100fe400000108a2 */
[--C-:B------:R-:W-:Y:S01]  /*5b20*/  FFMA.FTZ R218, R11, c[0x0][0x2d0], -R162.reuse ;  /* 0x0000b4000bda7a23 */ /* 0x100fe200000108a2 */
[----:B------:R-:W-:Y:S01]  /*5b30*/  LDSM.16.MT88.4 R152, [R133+0x2900] ;  /* 0x002900008598783b */ /* 0x000fe20000004200 */
[--C-:B------:R-:W-:Y:S02]  /*5b40*/  FFMA.FTZ R219, R12, c[0x0][0x2d0], -R163.reuse ;  /* 0x0000b4000cdb7a23 */ /* 0x100fe400000108a3 */
[--C-:B------:R-:W-:Y:S01]  /*5b50*/  FFMA.FTZ R220, R13, c[0x0][0x2d0], -R163.reuse ;  /* 0x0000b4000ddc7a23 */ /* 0x100fe200000108a3 */
[----:B------:R-:W-:Y:S01]  /*5b60*/  MUFU.EX2 R173, R173 ;  /* 0x000000ad00ad7308 */ /* 0x000fe20000000800 */
[--C-:B------:R-:W-:Y:S02]  /*5b70*/  FFMA.FTZ R221, R14, c[0x0][0x2d0], -R162.reuse ;  /* 0x0000b4000edd7a23 */ /* 0x100fe400000108a2 */
[--C-:B------:R-:W-:Y:S01]  /*5b80*/  FFMA.FTZ R222, R15, c[0x0][0x2d0], -R162.reuse ;  /* 0x0000b4000fde7a23 */ /* 0x100fe200000108a2 */
[----:B------:R-:W-:Y:S01]  /*5b90*/  LDSM.16.MT88.4 R168, [R133+0x5900] ;  /* 0x0059000085a8783b */ /* 0x000fe20000004200 */
[C---:B-1----:R-:W-:Y:S02]  /*5ba0*/  FMUL.FTZ R4, R2.reuse, R128 ;  /* 0x0000008002047220 */ /* 0x042fe40000410000 */
[C---:B------:R-:W-:Y:S02]  /*5bb0*/  FMUL.FTZ R5, R2.reuse, R129 ;  /* 0x0000008102057220 */ /* 0x040fe40000410000 */
[C---:B------:R-:W-:Y:S01]  /*5bc0*/  FMUL.FTZ R8, R2.reuse, R124 ;  /* 0x0000007c02087220 */ /* 0x040fe20000410000 */
[----:B------:R-:W1:Y:S01]  /*5bd0*/  MUFU.EX2 R174, R174 ;  /* 0x000000ae00ae7308 */ /* 0x000e620000000800 */
[C---:B------:R-:W-:Y:S02]  /*5be0*/  FMUL.FTZ R9, R2.reuse, R125 ;  /* 0x0000007d02097220 */ /* 0x040fe40000410000 */
[----:B------:R-:W-:Y:S02]  /*5bf0*/  FMUL.FTZ R36, R2, R36 ;  /* 0x0000002402247220 */ /* 0x000fe40000410000 */
[C---:B---3--:R-:W-:Y:S02]  /*5c00*/  FMUL.FTZ R6, R0.reuse, R130 ;  /* 0x0000008200067220 */ /* 0x048fe40000410000 */
[C---:B------:R-:W-:Y:S02]  /*5c10*/  FMUL.FTZ R7, R0.reuse, R131 ;  /* 0x0000008300077220 */ /* 0x040fe40000410000 */
[C---:B------:R-:W-:Y:S01]  /*5c20*/  FMUL.FTZ R10, R0.reuse, R126 ;  /* 0x0000007e000a7220 */ /* 0x040fe20000410000 */
[----:B------:R-:W-:Y:S01]  /*5c30*/  MUFU.EX2 R175, R175 ;  /* 0x000000af00af7308 */ /* 0x000fe20000000800 */
[----:B------:R-:W-:Y:S02]  /*5c40*/  FMUL.FTZ R11, R0, R127 ;  /* 0x0000007f000b7220 */ /* 0x000fe40000410000 */
[----:B------:R-:W3:Y:S01]  /*5c50*/  LDSM.16.MT88.4 R124, [R135+UR4+0x100] ;  /* 0x00010004877c783b */ /* 0x000ee20008004200 */
[----:B------:R-:W-:Y:S02]  /*5c60*/  FMUL.FTZ R37, R2, R37 ;  /* 0x0000002502257220 */ /* 0x000fe40000410000 */
[C---:B------:R-:W-:Y:S02]  /*5c70*/  FMUL.FTZ R38, R0.reuse, R38 ;  /* 0x0000002600267220 */ /* 0x040fe40000410000 */
[----:B------:R-:W-:Y:S02]  /*5c80*/  FMUL.FTZ R39, R0, R39 ;  /* 0x0000002700277220 */ /* 0x000fe40000410000 */
[----:B------:R-:W4:Y:S01]  /*5c90*/  MUFU.EX2 R214, R214 ;  /* 0x000000d600d67308 */ /* 0x000f220000000800 */
[C---:B------:R-:W-:Y:S02]  /*5ca0*/  FMUL.FTZ R40, R2.reuse, R40 ;  /* 0x0000002802287220 */ /* 0x040fe40000410000 */
[----:B------:R-:W-:Y:S01]  /*5cb0*/  FMUL.FTZ R41, R2, R41 ;  /* 0x0000002902297220 */ /* 0x000fe20000410000 */
[----:B-1----:R-:W-:Y:S01]  /*5cc0*/  F2FP.PACK_AB R128, R174, R173 ;  /* 0x000000adae80723e */ /* 0x002fe200000000ff */
        /* <DEDUP_REMOVED lines=9> */
[----:B------:R-:W1:Y:S01]  /*5d60*/  MUFU.EX2 R216, R216 ;  /* 0x000000d800d87308 */ /* 0x000e620000000800 */
[C---:B------:R-:W-:Y:S02]  /*5d70*/  FMUL.FTZ R46, R0.reuse, R46 ;  /* 0x0000002e002e7220 */ /* 0x040fe40000410000 */
[----:B------:R-:W-:Y:S01]  /*5d80*/  FMUL.FTZ R47, R0, R47 ;  /* 0x0000002f002f7220 */ /* 0x000fe20000410000 */
[----:B----4-:R-:W-:Y:S01]  /*5d90*/  F2FP.PACK_AB R130, R214, R175 ;  /* 0x000000afd682723e */ /* 0x010fe200000000ff */
        /* <DEDUP_REMOVED lines=30> */
[C---:B------:R-:W-:Y:S05]  /*5f80*/  HMMA.16816.F32 R4, R128.reuse, R136, R4 ;  /* 0x000000888004723c */ /* 0x040fea0000001804 */
[----:B------:R-:W-:Y:S02]  /*5f90*/  FMUL.FTZ R71, R0, R71 ;  /* 0x0000004700477220 */ /* 0x000fe40000410000 */
[----:B------:R-:W-:Y:S01]  /*5fa0*/  IADD3 R136, R135, UR4, RZ ;  /* 0x0000000487887c10 */ /* 0x000fe2000fffe0ff */
[C---:B------:R-:W-:Y:S01]  /*5fb0*/  HMMA.16816.F32 R8, R128.reuse, R138, R8 ;  /* 0x0000008a8008723c */ /* 0x040fe20000001808 */
[----:B------:R-:W4:Y:S03]  /*5fc0*/  MUFU.EX2 R222, R222 ;  /* 0x000000de00de7308 */ /* 0x000f260000000800 */
[----:B------:R-:W-:Y:S01]  /*5fd0*/  IADD3 R172, R181, R136, RZ ;  /* 0x00000088b5ac7210 */ /* 0x000fe20007ffe0ff */
[C---:B------:R-:W-:Y:S02]  /*5fe0*/  FMUL.FTZ R72, R2.reuse, R72 ;  /* 0x0000004802487220 */ /* 0x040fe40000410000 */
[----:B------:R-:W-:Y:S01]  /*5ff0*/  FMUL.FTZ R73, R2, R73 ;  /* 0x0000004902497220 */ /* 0x000fe20000410000 */
[C---:B--2---:R-:W-:Y:S01]  /*6000*/  HMMA.16816.F32 R36, R128.reuse, R140, R36 ;  /* 0x0000008c8024723c */ /* 0x044fe20000001824 */
[----:B------:R-:W2:Y:S03]  /*6010*/  LDSM.16.MT88.4 R136, [R172+0x100] ;  /* 0x00010000ac88783b */ /* 0x000ea60000004200 */
[C---:B------:R-:W-:Y:S02]  /*6020*/  FMUL.FTZ R74, R0.reuse, R74 ;  /* 0x0000004a004a7220 */ /* 0x040fe40000410000 */
[----:B------:R-:W-:Y:S02]  /*6030*/  FMUL.FTZ R75, R0, R75 ;  /* 0x0000004b004b7220 */ /* 0x000fe40000410000 */
[C---:B------:R-:W-:Y:S01]  /*6040*/  HMMA.16816.F32 R40, R128.reuse, R142, R40 ;  /* 0x0000008e8028723c */ /* 0x040fe20000001828 */
[----:B------:R-:W5:Y:S03]  /*6050*/  LDSM.16.MT88.4 R140, [R176+UR4+0x2100] ;  /* 0x00210004b08c783b */ /* 0x000f660008004200 */
[C---:B------:R-:W-:Y:S02]  /*6060*/  FMUL.FTZ R76, R2.reuse, R76 ;  /* 0x0000004c024c7220 */ /* 0x040fe40000410000 */
[----:B------:R-:W-:Y:S02]  /*6070*/  FMUL.FTZ R77, R2, R77 ;  /* 0x0000004d024d7220 */ /* 0x000fe40000410000 */
[C---:B---3--:R-:W-:Y:S01]  /*6080*/  HMMA.16816.F32 R44, R128.reuse, R124, R44 ;  /* 0x0000007c802c723c */ /* 0x048fe2000000182c */
[----:B------:R-:W-:Y:S03]  /*6090*/  LDSM.16.MT88.4 R120, [R172+0x4100] ;  /* 0x00410000ac78783b */ /* 0x000fe60000004200 */
[C---:B------:R-:W-:Y:S02]  /*60a0*/  FMUL.FTZ R78, R0.reuse, R78 ;  /* 0x0000004e004e7220 */ /* 0x040fe40000410000 */
[----:B------:R-:W-:Y:S02]  /*60b0*/  FMUL.FTZ R79, R0, R79 ;  /* 0x0000004f004f7220 */ /* 0x000fe40000410000 */
[C---:B------:R-:W-:Y:S01]  /*60c0*/  HMMA.16816.F32 R48, R128.reuse, R126, R48 ;  /* 0x0000007e8030723c */ /* 0x040fe20000001830 */
[----:B------:R-:W3:Y:S03]  /*60d0*/  LDSM.16.MT88.4 R124, [R133+0x2100] ;  /* 0x00210000857c783b */ /* 0x000ee60000004200 */
[C---:B------:R-:W-:Y:S02]  /*60e0*/  FMUL.FTZ R80, R2.reuse, R80 ;  /* 0x0000005002507220 */ /* 0x040fe40000410000 */
[----:B------:R-:W-:Y:S02]  /*60f0*/  FMUL.FTZ R81, R2, R81 ;  /* 0x0000005102517220 */ /* 0x000fe40000410000 */
[C---:B------:R-:W-:Y:S01]  /*6100*/  FMUL.FTZ R82, R0.reuse, R82 ;  /* 0x0000005200527220 */ /* 0x040fe20000410000 */
[----:B------:R-:W-:Y:S03]  /*6110*/  LDSM.16.MT88.4 R144, [R172+0x900] ;  /* 0x00090000ac90783b */ /* 0x000fe60000004200 */
[----:B------:R-:W-:Y:S02]  /*6120*/  FMUL.FTZ R83, R0, R83 ;  /* 0x0000005300537220 */ /* 0x000fe40000410000 */
[C---:B------:R-:W-:Y:S02]  /*6130*/  FMUL.FTZ R84, R2.reuse, R84 ;  /* 0x0000005402547220 */ /* 0x040fe40000410000 */
[----:B------:R-:W-:Y:S01]  /*6140*/  FMUL.FTZ R85, R2, R85 ;  /* 0x0000005502557220 */ /* 0x000fe20000410000 */
[C---:B--2---:R-:W-:Y:S03]  /*6150*/  HMMA.16816.F32 R52, R128.reuse, R136, R52 ;  /* 0x000000888034723c */ /* 0x044fe60000001834 */
[C---:B------:R-:W-:Y:S02]  /*6160*/  FMUL.FTZ R86, R0.reuse, R86 ;  /* 0x0000005600567220 */ /* 0x040fe40000410000 */
[----:B------:R-:W-:Y:S02]  /*6170*/  FMUL.FTZ R87, R0, R87 ;  /* 0x0000005700577220 */ /* 0x000fe40000410000 */
[C---:B------:R-:W-:Y:S01]  /*6180*/  FMUL.FTZ R88, R2.reuse, R88 ;  /* 0x0000005802587220 */ /* 0x040fe20000410000 */
[C---:B------:R-:W-:Y:S01]  /*6190*/  HMMA.16816.F32 R56, R128.reuse, R138, R56 ;  /* 0x0000008a8038723c */ /* 0x040fe20000001838 */
[----:B------:R-:W2:Y:S03]  /*61a0*/  LDSM.16.MT88.4 R136, [R135+UR4+0x2100] ;  /* 0x002100048788783b */ /* 0x000ea60008004200 */
[----:B------:R-:W-:Y:S02]  /*61b0*/  FMUL.FTZ R89, R2, R89 ;  /* 0x0000005902597220 */ /* 0x000fe40000410000 */
[C---:B------:R-:W-:Y:S02]  /*61c0*/  FMUL.FTZ R90, R0.reuse, R90 ;  /* 0x0000005a005a7220 */ /* 0x040fe40000410000 */
[C---:B-----5:R-:W-:Y:S04]  /*61d0*/  HMMA.16816.F32 R60, R128.reuse, R140, R60 ;  /* 0x0000008c803c723c */ /* 0x060fe8000000183c */
[----:B------:R-:W-:Y:S02]  /*61e0*/  FMUL.FTZ R91, R0, R91 ;  /* 0x0000005b005b7220 */ /* 0x000fe40000410000 */
[C---:B------:R-:W-:Y:S02]  /*61f0*/  FMUL.FTZ R92, R2.reuse, R92 ;  /* 0x0000005c025c7220 */ /* 0x040fe40000410000 */
[C---:B------:R-:W-:Y:S01]  /*6200*/  HMMA.16816.F32 R64, R128.reuse, R142, R64 ;  /* 0x0000008e8040723c */ /* 0x040fe20000001840 */
[----:B------:R-:W5:Y:S03]  /*6210*/  LDSM.16.MT88.4 R140, [R172+0x2100] ;  /* 0x00210000ac8c783b */ /* 0x000f660000004200 */
[----:B------:R-:W-:Y:S02]  /*6220*/  FMUL.FTZ R93, R2, R93 ;  /* 0x0000005d025d7220 */ /* 0x000fe40000410000 */
[C---:B------:R-:W-:Y:S02]  /*6230*/  FMUL.FTZ R94, R0.reuse, R94 ;  /* 0x0000005e005e7220 */ /* 0x040fe40000410000 */
[C---:B---3--:R-:W-:Y:S04]  /*6240*/  HMMA.16816.F32 R68, R128.reuse, R124, R68 ;  /* 0x0000007c8044723c */ /* 0x048fe80000001844 */
[----:B------:R-:W-:Y:S02]  /*6250*/  FMUL.FTZ R95, R0, R95 ;  /* 0x0000005f005f7220 */ /* 0x000fe40000410000 */
[C---:B------:R-:W-:Y:S02]  /*6260*/  FMUL.FTZ R96, R2.reuse, R96 ;  /* 0x0000006002607220 */ /* 0x040fe40000410000 */
[C---:B------:R-:W-:Y:S01]  /*6270*/  HMMA.16816.F32 R72, R128.reuse, R126, R72 ;  /* 0x0000007e8048723c */ /* 0x040fe20000001848 */
[----:B------:R-:W3:Y:S03]  /*6280*/  LDSM.16.MT88.4 R124, [R176+UR4+0x4100] ;  /* 0x00410004b07c783b */ /* 0x000ee60008004200 */
        /* <DEDUP_REMOVED lines=8> */
[----:B------:R-:W2:Y:S03]  /*6310*/  LDSM.16.MT88.4 R136, [R133+0x4100] ;  /* 0x004100008588783b */ /* 0x000ea60000004200 */
[----:B------:R-:W-:Y:S02]  /*6320*/  FMUL.FTZ R103, R0, R103 ;  /* 0x0000006700677220 */ /* 0x000fe40000410000 */
[C---:B------:R-:W-:Y:S02]  /*6330*/  FMUL.FTZ R104, R2.reuse, R104 ;  /* 0x0000006802687220 */ /* 0x040fe40000410000 */
[C---:B-----5:R-:W-:Y:S04]  /*6340*/  HMMA.16816.F32 R84, R128.reuse, R140, R84 ;  /* 0x0000008c8054723c */ /* 0x060fe80000001854 */
[----:B------:R-:W-:Y:S02]  /*6350*/  FMUL.FTZ R105, R2, R105 ;  /* 0x0000006902697220 */ /* 0x000fe40000410000 */
[C---:B------:R-:W-:Y:S02]  /*6360*/  FMUL.FTZ R106, R0.reuse, R106 ;  /* 0x0000006a006a7220 */ /* 0x040fe40000410000 */
[C---:B------:R-:W-:Y:S01]  /*6370*/  HMMA.16816.F32 R88, R128.reuse, R142, R88 ;  /* 0x0000008e8058723c */ /* 0x040fe20000001858 */
[----:B------:R-:W5:Y:S03]  /*6380*/  LDSM.16.MT88.4 R140, [R135+UR4+0x4100] ;  /* 0x00410004878c783b */ /* 0x000f660008004200 */
[----:B------:R-:W-:Y:S02]  /*6390*/  FMUL.FTZ R107, R0, R107 ;  /* 0x0000006b006b7220 */ /* 0x000fe40000410000 */
[--C-:B------:R-:W-:Y:S02]  /*63a0*/  FFMA.FTZ R223, R16, c[0x0][0x2d0], -R163.reuse ;  /* 0x0000b40010df7a23 */ /* 0x100fe400000108a3 */
[C---:B---3--:R-:W-:Y:S04]  /*63b0*/  HMMA.16816.F32 R92, R128.reuse, R124, R92 ;  /* 0x0000007c805c723c */ /* 0x048fe8000000185c */
[--C-:B------:R-:W-:Y:S01]  /*63c0*/  FFMA.FTZ R224, R17, c[0x0][0x2d0], -R163.reuse ;  /* 0x0000b40011e07a23 */ /* 0x100fe200000108a3 */
[----:B------:R-:W-:Y:S01]  /*63d0*/  MUFU.EX2 R223, R223 ;  /* 0x000000df00df7308 */ /* 0x000fe20000000800 */
[--C-:B------:R-:W-:Y:S02]  /*63e0*/  FFMA.FTZ R225, R18, c[0x0][0x2d0], -R162.reuse ;  /* 0x0000b40012e17a23 */ /* 0x100fe400000108a2 */
[C---:B------:R-:W-:Y:S01]  /*63f0*/  HMMA.16816.F32 R96, R128.reuse, R126, R96 ;  /* 0x0000007e8060723c */ /* 0x040fe20000001860 */
[----:B------:R-:W3:Y:S03]  /*6400*/  LDSM.16.MT88.4 R124, [R176+UR4+0x900] ;  /* 0x00090004b07c783b */ /* 0x000ee60008004200 */
[--C-:B------:R-:W-:Y:S02]  /*6410*/  FFMA.FTZ R226, R19, c[0x0][0x2d0], -R162.reuse ;  /* 0x0000b40013e27a23 */ /* 0x100fe400000108a2 */
[C---:B------:R-:W-:Y:S01]  /*6420*/  FMUL.FTZ R108, R2.reuse, R108 ;  /* 0x0000006c026c7220 */ /* 0x040fe20000410000 */
[----:B------:R-:W5:Y:S01]  /*6430*/  MUFU.EX2 R224, R224 ;  /* 0x000000e000e07308 */ /* 0x000f620000000800 */
[----:B------:R-:W-:Y:S01]  /*6440*/  FMUL.FTZ R109, R2, R109 ;  /* 0x0000006d026d7220 */ /* 0x000fe20000410000 */
[C---:B--2---:R-:W-:Y:S03]  /*6450*/  HMMA.16816.F32 R12, R128.reuse, R136, R12 ;  /* 0x00000088800c723c */ /* 0x044fe6000000180c */
[C---:B------:R-:W-:Y:S02]  /*6460*/  FMUL.FTZ R110, R0.reuse, R110 ;  /* 0x0000006e006e7220 */ /* 0x040fe40000410000 */
[----:B------:R-:W-:Y:S02]  /*6470*/  FMUL.FTZ R111, R0, R111 ;  /* 0x0000006f006f7220 */ /* 0x000fe40000410000 */
[C---:B------:R-:W-:Y:S01]  /*6480*/  FMUL.FTZ R16, R2.reuse, R116 ;  /* 0x0000007402107220 */ /* 0x040fe20000410000 */
[C---:B------:R-:W-:Y:S01]  /*6490*/  HMMA.16816.F32 R100, R128.reuse, R138, R100 ;  /* 0x0000008a8064723c */ /* 0x040fe20000001864 */
[----:B------:R-:W2:Y:S01]  /*64a0*/  LDSM.16.MT88.4 R136, [R133+0x900] ;  /* 0x000900008588783b */ /* 0x000ea20000004200 */
[----:B------:R-:W-:Y:S02]  /*64b0*/  MUFU.EX2 R225, R225 ;  /* 0x000000e100e17308 */ /* 0x000fe40000000800 */
[----:B------:R-:W-:Y:S01]  /*64c0*/  FMUL.FTZ R17, R2, R117 ;  /* 0x0000007502117220 */ /* 0x000fe20000410000 */
[----:B-1----:R-:W-:Y:S01]  /*64d0*/  F2FP.PACK_AB R116, R220, R219 ;  /* 0x000000dbdc74723e */ /* 0x002fe200000000ff */
[----:B------:R-:W-:Y:S01]  /*64e0*/  FMUL.FTZ R18, R0, R118 ;  /* 0x0000007600127220 */ /* 0x000fe20000410000 */
[----:B----4-:R-:W-:Y:S01]  /*64f0*/  F2FP.PACK_AB R117, R222, R221 ;  /* 0x000000ddde75723e */ /* 0x010fe200000000ff */
[C---:B-----5:R-:W-:Y:S04]  /*6500*/  HMMA.16816.F32 R104, R128.reuse, R140, R104 ;  /* 0x0000008c8068723c */ /* 0x060fe80000001868 */
[----:B------:R-:W1:Y:S01]  /*6510*/  MUFU.EX2 R226, R226 ;  /* 0x000000e200e27308 */ /* 0x000e620000000800 */
[----:B------:R-:W-:Y:S01]  /*6520*/  FMUL.FTZ R19, R0, R119 ;  /* 0x0000007700137220 */ /* 0x000fe20000410000 */
[----:B------:R-:W-:Y:S01]  /*6530*/  F2FP.PACK_AB R118, R224, R223 ;  /* 0x000000dfe076723e */ /* 0x000fe200000000ff */
[C---:B------:R-:W-:Y:S01]  /*6540*/  FMUL.FTZ R112, R2.reuse, R112 ;  /* 0x0000007002707220 */ /* 0x040fe20000410000 */
[C---:B------:R-:W-:Y:S01]  /*6550*/  HMMA.16816.F32 R108, R128.reuse, R142, R108 ;  /* 0x0000008e806c723c */ /* 0x040fe2000000186c */
[----:B------:R-:W4:Y:S03]  /*6560*/  LDSM.16.MT88.4 R140, [R135+UR4+0x900] ;  /* 0x00090004878c783b */ /* 0x000f260008004200 */
[----:B------:R-:W-:Y:S02]  /*6570*/  FMUL.FTZ R113, R2, R113 ;  /* 0x0000007102717220 */ /* 0x000fe40000410000 */
[C---:B------:R-:W-:Y:S02]  /*6580*/  FMUL.FTZ R114, R0.reuse, R114 ;  /* 0x0000007200727220 */ /* 0x040fe40000410000 */
[C---:B------:R-:W-:Y:S04]  /*6590*/  HMMA.16816.F32 R16, R128.reuse, R120, R16 ;  /* 0x000000788010723c */ /* 0x040fe80000001810 */
[----:B------:R-:W-:Y:S02]  /*65a0*/  FMUL.FTZ R115, R0, R115 ;  /* 0x0000007300737220 */ /* 0x000fe40000410000 */
[--C-:B------:R-:W-:Y:S02]  /*65b0*/  FFMA.FTZ R227, R20, c[0x0][0x2d0], -R163.reuse ;  /* 0x0000b40014e37a23 */ /* 0x100fe400000108a3 */
[--C-:B------:R-:W-:Y:S03]  /*65c0*/  FFMA.FTZ R228, R21, c[0x0][0x2d0], -R163.reuse ;  /* 0x0000b40015e47a23 */ /* 0x100fe600000108a3 */
[----:B------:R-:W-:Y:S01]  /*65d0*/  HMMA.16816.F32 R112, R128, R122, R112 ;  /* 0x0000007a8070723c */ /* 0x000fe20000001870 */
[----:B------:R-:W5:Y:S01]  /*65e0*/  LDSM.16.MT88.4 R120, [R172+0x2900] ;  /* 0x00290000ac78783b */ /* 0x000f620000004200 */
[----:B------:R-:W-:Y:S01]  /*65f0*/  MUFU.EX2 R227, R227 ;  /* 0x000000e300e37308 */ /* 0x000fe20000000800 */
[----:B-1----:R-:W-:Y:S01]  /*6600*/  F2FP.PACK_AB R119, R226, R225 ;  /* 0x000000e1e277723e */ /* 0x002fe200000000ff */
[--C-:B------:R-:W-:Y:S02]  /*6610*/  FFMA.FTZ R229, R22, c[0x0][0x2d0], -R162.reuse ;  /* 0x0000b40016e57a23 */ /* 0x100fe400000108a2 */
[--C-:B------:R-:W-:Y:S02]  /*6620*/  FFMA.FTZ R230, R23, c[0x0][0x2d0], -R162.reuse ;  /* 0x0000b40017e67a23 */ /* 0x100fe400000108a2 */
[--C-:B------:R-:W-:Y:S01]  /*6630*/  FFMA.FTZ R231, R24, c[0x0][0x2d0], -R163.reuse ;  /* 0x0000b40018e77a23 */ /* 0x100fe200000108a3 */
[----:B------:R-:W-:Y:S01]  /*6640*/  LDSM.16.MT88.4 R128, [R133+0x4900] ;  /* 0x004900008580783b */ /* 0x000fe20000004200 */
[C---:B---3--:R-:W-:Y:S02]  /*6650*/  HMMA.16816.F32 R4, R116.reuse, R124, R4 ;  /* 0x0000007c7404723c */ /* 0x048fe40000001804 */
[----:B------:R-:W1:Y:S03]  /*6660*/  MUFU.EX2 R228, R228 ;  /* 0x000000e400e47308 */ /* 0x000e660000000800 */
[--C-:B------:R-:W-:Y:S02]  /*6670*/  FFMA.FTZ R232, R25, c[0x0][0x2d0], -R163.reuse ;  /* 0x0000b40019e87a23 */ /* 0x100fe400000108a3 */
[--C-:B------:R-:W-:Y:S01]  /*6680*/  FFMA.FTZ R233, R26, c[0x0][0x2d0], -R162.reuse ;  /* 0x0000b4001ae97a23 */ /* 0x100fe200000108a2 */
[C---:B------:R-:W-:Y:S01]  /*6690*/  HMMA.16816.F32 R8, R116.reuse, R126, R8 ;  /* 0x0000007e7408723c */ /* 0x040fe20000001808 */
[----:B------:R-:W3:Y:S03]  /*66a0*/  LDSM.16.MT88.4 R124, [R176+UR4+0x4900] ;  /* 0x00490004b07c783b */ /* 0x000ee60008004200 */
[--C-:B------:R-:W-:Y:S01]  /*66b0*/  FFMA.FTZ R234, R27, c[0x0][0x2d0], -R162.reuse ;  /* 0x0000b4001bea7a23 */ /* 0x100fe200000108a2 */
[----:B------:R-:W-:Y:S01]  /*66c0*/  MUFU.EX2 R229, R229 ;  /* 0x000000e500e57308 */ /* 0x000fe20000000800 */
[--C-:B------:R-:W-:Y:S02]  /*66d0*/  FFMA.FTZ R235, R28, c[0x0][0x2d0], -R163.reuse ;  /* 0x0000b4001ceb7a23 */ /* 0x100fe400000108a3 */
[C---:B--2---:R-:W-:Y:S04]  /*66e0*/  HMMA.16816.F32 R36, R116.reuse, R136, R36 ;  /* 0x000000887424723c */ /* 0x044fe80000001824 */
[--C-:B------:R-:W-:Y:S02]  /*66f0*/  FFMA.FTZ R236, R29, c[0x0][0x2d0], -R163.reuse ;  /* 0x0000b4001dec7a23 */ /* 0x100fe400000108a3 */
[--C-:B------:R-:W-:Y:S01]  /*6700*/  FFMA.FTZ R237, R30, c[0x0][0x2d0], -R162.reuse ;  /* 0x0000b4001eed7a23 */ /* 0x100fe200000108a2 */
[----:B------:R-:W2:Y:S01]  /*6710*/  MUFU.EX2 R230, R230 ;  /* 0x000000e600e67308 */ /* 0x000ea20000000800 */
[C---:B------:R-:W-:Y:S01]  /*6720*/  HMMA.16816.F32 R40, R116.reuse, R138, R40 ;  /* 0x0000008a7428723c */ /* 0x040fe20000001828 */
[----:B------:R-:W1:Y:S03]  /*6730*/  LDSM.16.MT88.4 R136, [R135+UR4+0x4900] ;  /* 0x004900048788783b */ /* 0x000e660008004200 */
[--C-:B------:R-:W-:Y:S02]  /*6740*/  FFMA.FTZ R238, R31, c[0x0][0x2d0], -R162.reuse ;  /* 0x0000b4001fee7a23 */ /* 0x100fe400000108a2 */
[--C-:B------:R-:W-:Y:S02]  /*6750*/  FFMA.FTZ R239, R32, c[0x0][0x2d0], -R163.reuse ;  /* 0x0000b40020ef7a23 */ /* 0x100fe400000108a3 */
[C---:B----4-:R-:W-:Y:S01]  /*6760*/  HMMA.16816.F32 R44, R116.reuse, R140, R44 ;  /* 0x0000008c742c723c */ /* 0x050fe2000000182c */
[----:B------:R-:W-:Y:S03]  /*6770*/  MUFU.EX2 R231, R231 ;  /* 0x000000e700e77308 */ /* 0x000fe60000000800 */
[----:B------:R-:W-:Y:S02]  /*6780*/  FFMA.FTZ R163, R33, c[0x0][0x2d0], -R163 ;  /* 0x0000b40021a37a23 */ /* 0x000fe400000108a3 */
[--C-:B------:R-:W-:Y:S02]  /*6790*/  FFMA.FTZ R241, R34, c[0x0][0x2d0], -R162.reuse ;  /* 0x0000b40022f17a23 */ /* 0x100fe400000108a2 */
[C---:B------:R-:W-:Y:S01]  /*67a0*/  HMMA.16816.F32 R48, R116.reuse, R142, R48 ;  /* 0x0000008e7430723c */ /* 0x040fe20000001830 */
[----:B------:R-:W-:Y:S02]  /*67b0*/  LDSM.16.MT88.4 R140, [R133+0x1100] ;  /* 0x00110000858c783b */ /* 0x000fe40000004200 */
[----:B------:R-:W-:Y:S01]  /*67c0*/  MUFU.EX2 R240, R163 ;  /* 0x000000a300f07308 */ /* 0x000fe20000000800 */
[----:B------:R-:W-:Y:S02]  /*67d0*/  FFMA.FTZ R162, R35, c[0x0][0x2d0], -R162 ;  /* 0x0000b40023a27a23 */ /* 0x000fe400000108a2 */
[----:B------:R-:W-:Y:S02]  /*67e0*/  FFMA.FTZ R173, R2, R213, R173 ;  /* 0x000000d502ad7223 */ /* 0x000fe400000100ad */
[C---:B------:R-:W-:Y:S04]  /*67f0*/  HMMA.16816.F32 R52, R116.reuse, R144, R52 ;  /* 0x000000907434723c */ /* 0x040fe80000001834 */
[----:B------:R-:W-:Y:S01]  /*6800*/  FFMA.FTZ R215, R0, R211, R215 ;  /* 0x000000d300d77223 */ /* 0x000fe200000100d7 */
[----:B------:R4:W-:Y:S01]  /*6810*/  MUFU.EX2 R242, R162 ;  /* 0x000000a200f27308 */ /* 0x0009e20000000800 */
[----:B------:R-:W-:Y:S01]  /*6820*/  IADD3 R0, R212, -0x2, RZ ;  /* 0xfffffffed4007810 */ /* 0x000fe20007ffe0ff */
[----:B------:R-:W-:Y:S01]  /*6830*/  FADD.FTZ R174, R174, R173 ;  /* 0x000000adaeae7221 */ /* 0x000fe20000010000 */
[C---:B------:R-:W-:Y:S01]  /*6840*/  HMMA.16816.F32 R56, R116.reuse, R146, R56 ;  /* 0x000000927438723c */ /* 0x040fe20000001838 */
[----:B------:R-:W-:Y:S02]  /*6850*/  LDSM.16.MT88.4 R144, [R135+UR4+0x1100] ;  /* 0x001100048790783b */ /* 0x000fe40008004200 */
[----:B------:R-:W-:Y:S01]  /*6860*/  ISETP.GE.AND P0, PT, R0, R189, PT ;  /* 0x000000bd0000720c */ /* 0x000fe20003f06270 */
[----:B------:R-:W-:Y:S02]  /*6870*/  FADD.FTZ R216, R216, R215 ;  /* 0x000000d7d8d87221 */ /* 0x000fe40000010000 */
[----:B------:R-:W-:Y:S01]  /*6880*/  FADD.FTZ R175, R175, R174 ;  /* 0x000000aeafaf7221 */ /* 0x000fe20000010000 */
[----:B------:R-:W1:Y:S01]  /*6890*/  MUFU.EX2 R232, R232 ;  /* 0x000000e800e87308 */ /* 0x000e620000000800 */
[C---:B------:R-:W-:Y:S04]  /*68a0*/  HMMA.16816.F32 R60, R116.reuse, R148, R60 ;  /* 0x00000094743c723c */ /* 0x040fe8000000183c */
[----:B------:R-:W-:Y:S02]  /*68b0*/  FADD.FTZ R217, R217, R216 ;  /* 0x000000d8d9d97221 */ /* 0x000fe40000010000 */
[----:B------:R-:W-:Y:S02]  /*68c0*/  FADD.FTZ R214, R214, R175 ;  /* 0x000000afd6d67221 */ /* 0x000fe40000010000 */
[C---:B------:R-:W-:Y:S01]  /*68d0*/  HMMA.16816.F32 R64, R116.reuse, R150, R64 ;  /* 0x000000967440723c */ /* 0x040fe20000001840 */
[----:B------:R-:W-:Y:S01]  /*68e0*/  LDSM.16.MT88.4 R148, [R172+0x1900] ;  /* 0x00190000ac94783b */ /* 0x000fe20000004200 */
[----:B------:R-:W-:Y:S02]  /*68f0*/  MUFU.EX2 R233, R233 ;  /* 0x000000e900e97308 */ /* 0x000fe40000000800 */
[----:B------:R-:W-:Y:S02]  /*6900*/  FADD.FTZ R218, R218, R217 ;  /* 0x000000d9dada7221 */ /* 0x000fe40000010000 */
[----:B------:R-:W-:Y:S02]  /*6910*/  FADD.FTZ R219, R219, R214 ;  /* 0x000000d6dbdb7221 */ /* 0x000fe40000010000 */
[C---:B------:R-:W-:Y:S01]  /*6920*/  HMMA.16816.F32 R68, R116.reuse, R152, R68 ;  /* 0x000000987444723c */ /* 0x040fe20000001844 */
[----:B----4-:R-:W-:Y:S03]  /*6930*/  LDSM.16.MT88.4 R160, [R172+0x3900] ;  /* 0x00390000aca0783b */ /* 0x010fe60000004200 */
[----:B------:R-:W4:Y:S01]  /*6940*/  MUFU.EX2 R234, R234 ;  /* 0x000000ea00ea7308 */ /* 0x000f220000000800 */
[----:B------:R-:W-:Y:S02]  /*6950*/  FADD.FTZ R221, R221, R218 ;  /* 0x000000dadddd7221 */ /* 0x000fe40000010000 */
[----:B------:R-:W-:Y:S01]  /*6960*/  FADD.FTZ R220, R220, R219 ;  /* 0x000000dbdcdc7221 */ /* 0x000fe20000010000 */
[C---:B------:R-:W-:Y:S01]  /*6970*/  HMMA.16816.F32 R72, R116.reuse, R154, R72 ;  /* 0x0000009a7448723c */ /* 0x040fe20000001848 */
[----:B------:R-:W-:Y:S03]  /*6980*/  LDSM.16.MT88.4 R152, [R176+UR4+0x3900] ;  /* 0x00390004b098783b */ /* 0x000fe60008004200 */
[----:B------:R-:W-:Y:S02]  /*6990*/  FADD.FTZ R222, R222, R221 ;  /* 0x000000dddede7221 */ /* 0x000fe40000010000 */
[----:B------:R-:W-:Y:S01]  /*69a0*/  MUFU.EX2 R235, R235 ;  /* 0x000000eb00eb7308 */ /* 0x000fe20000000800 */
[----:B------:R-:W-:Y:S01]  /*69b0*/  FADD.FTZ R223, R223, R220 ;  /* 0x000000dcdfdf7221 */ /* 0x000fe20000010000 */
[C---:B------:R-:W-:Y:S04]  /*69c0*/  HMMA.16816.F32 R76, R116.reuse, R156, R76 ;  /* 0x0000009c744c723c */ /* 0x040fe8000000184c */
[----:B------:R-:W-:Y:S02]  /*69d0*/  FADD.FTZ R225, R225, R222 ;  /* 0x000000dee1e17221 */ /* 0x000fe40000010000 */
[----:B------:R-:W-:Y:S02]  /*69e0*/  FADD.FTZ R224, R224, R223 ;  /* 0x000000dfe0e07221 */ /* 0x000fe40000010000 */
[C---:B------:R-:W-:Y:S01]  /*69f0*/  HMMA.16816.F32 R80, R116.reuse, R158, R80 ;  /* 0x0000009e7450723c */ /* 0x040fe20000001850 */
[----:B------:R-:W-:Y:S01]  /*6a00*/  LDSM.16.MT88.4 R156, [R135+UR4+0x3900] ;  /* 0x00390004879c783b */ /* 0x000fe20008004200 */
[----:B------:R-:W1:Y:S02]  /*6a10*/  MUFU.EX2 R236, R236 ;  /* 0x000000ec00ec7308 */ /* 0x000e640000000800 */
[----:B------:R-:W-:Y:S04]  /*6a20*/  FADD.FTZ R226, R226, R225 ;  /* 0x000000e1e2e27221 */ /* 0x000fe80000010000 */
[C---:B-----5:R-:W-:Y:S04]  /*6a30*/  HMMA.16816.F32 R84, R116.reuse, R120, R84 ;  /* 0x000000787454723c */ /* 0x060fe80000001854 */
[----:B------:R-:W-:Y:S04]  /*6a40*/  MUFU.EX2 R237, R237 ;  /* 0x000000ed00ed7308 */ /* 0x000fe80000000800 */
[C---:B------:R-:W-:Y:S01]  /*6a50*/  HMMA.16816.F32 R88, R116.reuse, R122, R88 ;  /* 0x0000007a7458723c */ /* 0x040fe20000001858 */
[----:B------:R-:W5:Y:S05]  /*6a60*/  LDSM.16.MT88.4 R120, [R172+0x4900] ;  /* 0x00490000ac78783b */ /* 0x000f6a0000004200 */
[----:B------:R-:W1:Y:S02]  /*6a70*/  MUFU.EX2 R238, R238 ;  /* 0x000000ee00ee7308 */ /* 0x000e640000000800 */
[C---:B---3--:R-:W-:Y:S08]  /*6a80*/  HMMA.16816.F32 R92, R116.reuse, R124, R92 ;  /* 0x0000007c745c723c */ /* 0x048ff0000000185c */
[C---:B------:R-:W-:Y:S01]  /*6a90*/  HMMA.16816.F32 R96, R116.reuse, R126, R96 ;  /* 0x0000007e7460723c */ /* 0x040fe20000001860 */
[----:B------:R-:W3:Y:S01]  /*6aa0*/  LDSM.16.MT88.4 R124, [R176+UR4+0x1100] ;  /* 0x00110004b07c783b */ /* 0x000ee20008004200 */
[----:B------:R-:W2:Y:S06]  /*6ab0*/  MUFU.EX2 R239, R239 ;  /* 0x000000ef00ef7308 */ /* 0x000eac0000000800 */
[C---:B------:R-:W-:Y:S04]  /*6ac0*/  HMMA.16816.F32 R12, R116.reuse, R128, R12 ;  /* 0x00000080740c723c */ /* 0x040fe8000000180c */
[----:B------:R-:W2:Y:S04]  /*6ad0*/  MUFU.EX2 R241, R241 ;  /* 0x000000f100f17308 */ /* 0x000ea80000000800 */
[C---:B------:R-:W-:Y:S01]  /*6ae0*/  HMMA.16816.F32 R100, R116.reuse, R130, R100 ;  /* 0x000000827464723c */ /* 0x040fe20000001864 */
[----:B------:R-:W2:Y:S07]  /*6af0*/  LDSM.16.MT88.4 R128, [R172+0x1100] ;  /* 0x00110000ac80783b */ /* 0x000eae0000004200 */
[C---:B-1----:R-:W-:Y:S08]  /*6b00*/  HMMA.16816.F32 R104, R116.reuse, R136, R104 ;  /* 0x000000887468723c */ /* 0x042ff00000001868 */
[C---:B------:R-:W-:Y:S01]  /*6b10*/  HMMA.16816.F32 R108, R116.reuse, R138, R108 ;  /* 0x0000008a746c723c */ /* 0x040fe2000000186c */
[----:B------:R-:W1:Y:S07]  /*6b20*/  LDSM.16.MT88.4 R136, [R176+UR4+0x3100] ;  /* 0x00310004b088783b */ /* 0x000e6e0008004200 */
[C---:B-----5:R-:W-:Y:S08]  /*6b30*/  HMMA.16816.F32 R16, R116.reuse, R120, R16 ;  /* 0x000000787410723c */ /* 0x060ff00000001810 */
[----:B------:R-:W-:Y:S01]  /*6b40*/  HMMA.16816.F32 R112, R116, R122, R112 ;  /* 0x0000007a7470723c */ /* 0x000fe20000001870 */
[----:B------:R-:W5:Y:S06]  /*6b50*/  LDSM.16.MT88.4 R120, [R133+0x3100] ;  /* 0x003100008578783b */ /* 0x000f6c0000004200 */
[----:B------:R-:W-:Y:S01]  /*6b60*/  F2FP.PACK_AB R116, R228, R227 ;  /* 0x000000e3e474723e */ /* 0x000fe200000000ff */
[----:B------:R-:W-:Y:S01]  /*6b70*/  FADD.FTZ R227, R227, R224 ;  /* 0x000000e0e3e37221 */ /* 0x000fe20000010000 */
[----:B--2---:R-:W-:Y:S03]  /*6b80*/  F2FP.PACK_AB R117, R230, R229 ;  /* 0x000000e5e675723e */ /* 0x004fe600000000ff */
        /* <DEDUP_REMOVED lines=11> */
[----:B------:R-:W2:Y:S07]  /*6c40*/  LDSM.16.MT88.4 R124, [R135+UR4+0x3100] ;  /* 0x00310004877c783b */ /* 0x000eae0008004200 */
[C---:B------:R-:W-:Y:S08]  /*6c50*/  HMMA.16816.F32 R36, R116.reuse, R140, R36 ;  /* 0x0000008c7424723c */ /* 0x040ff00000001824 */
[C---:B------:R-:W-:Y:S01]  /*6c60*/  HMMA.16816.F32 R40, R116.reuse, R142, R40 ;  /* 0x0000008e7428723c */ /* 0x040fe20000001828 */
[----:B------:R-:W-:Y:S07]  /*6c70*/  LDSM.16.MT88.4 R140, [R133+0x1900] ;  /* 0x00190000858c783b */ /* 0x000fee0000004200 */
[C---:B------:R-:W-:Y:S08]  /*6c80*/  HMMA.16816.F32 R44, R116.reuse, R144, R44 ;  /* 0x00000090742c723c */ /* 0x040ff0000000182c */
[C---:B------:R-:W-:Y:S01]  /*6c90*/  HMMA.16816.F32 R48, R116.reuse, R146, R48 ;  /* 0x000000927430723c */ /* 0x040fe20000001830 */
[----:B------:R-:W-:Y:S07]  /*6ca0*/  LDSM.16.MT88.4 R144, [R135+UR4+0x1900] ;  /* 0x001900048790783b */ /* 0x000fee0008004200 */
[C---:B------:R-:W-:Y:S08]  /*6cb0*/  HMMA.16816.F32 R52, R116.reuse, R128, R52 ;  /* 0x000000807434723c */ /* 0x040ff00000001834 */
[C---:B------:R-:W-:Y:S01]  /*6cc0*/  HMMA.16816.F32 R56, R116.reuse, R130, R56 ;  /* 0x000000827438723c */ /* 0x040fe20000001838 */
[----:B------:R-:W3:Y:S07]  /*6cd0*/  LDSM.16.MT88.4 R128, [R172+0x3100] ;  /* 0x00310000ac80783b */ /* 0x000eee0000004200 */
[C---:B-1----:R-:W-:Y:S08]  /*6ce0*/  HMMA.16816.F32 R60, R116.reuse, R136, R60 ;  /* 0x00000088743c723c */ /* 0x042ff0000000183c */
[C---:B------:R-:W-:Y:S01]  /*6cf0*/  HMMA.16816.F32 R64, R116.reuse, R138, R64 ;  /* 0x0000008a7440723c */ /* 0x040fe20000001840 */
[----:B------:R-:W1:Y:S07]  /*6d00*/  LDSM.16.MT88.4 R136, [R176+UR4+0x5100] ;  /* 0x00510004b088783b */ /* 0x000e6e0008004200 */
[C---:B-----5:R-:W-:Y:S08]  /*6d10*/  HMMA.16816.F32 R68, R116.reuse, R120, R68 ;  /* 0x000000787444723c */ /* 0x060ff00000001844 */
        /* <DEDUP_REMOVED lines=8> */
[C---:B-1----:R-:W-:Y:S07]  /*6da0*/  HMMA.16816.F32 R92, R116.reuse, R136, R92 ;  /* 0x00000088745c723c */ /* 0x042fee000000185c */
[----:B------:R-:W-:Y:S01]  /*6db0*/  F2FP.PACK_AB R136, R236, R235 ;  /* 0x000000ebec88723e */ /* 0x000fe200000000ff */
[C---:B------:R-:W-:Y:S04]  /*6dc0*/  HMMA.16816.F32 R96, R116.reuse, R138, R96 ;  /* 0x0000008a7460723c */ /* 0x040fe80000001860 */
[----:B------:R-:W-:Y:S01]  /*6dd0*/  F2FP.PACK_AB R137, R238, R237 ;  /* 0x000000edee89723e */ /* 0x000fe200000000ff */
[----:B------:R-:W-:Y:S02]  /*6de0*/  FADD.FTZ R235, R235, R232 ;  /* 0x000000e8ebeb7221 */ /* 0x000fe40000010000 */
[----:B------:R-:W-:Y:S01]  /*6df0*/  F2FP.PACK_AB R138, R240, R239 ;  /* 0x000000eff08a723e */ /* 0x000fe200000000ff */
[C---:B----4-:R-:W-:Y:S04]  /*6e00*/  HMMA.16816.F32 R12, R116.reuse, R120, R12 ;  /* 0x00000078740c723c */ /* 0x050fe8000000180c */
[----:B------:R-:W-:Y:S01]  /*6e10*/  F2FP.PACK_AB R139, R242, R241 ;  /* 0x000000f1f28b723e */ /* 0x000fe200000000ff */
[----:B------:R-:W-:Y:S02]  /*6e20*/  FADD.FTZ R237, R237, R234 ;  /* 0x000000eaeded7221 */ /* 0x000fe40000010000 */
[----:B------:R-:W-:Y:S01]  /*6e30*/  FADD.FTZ R236, R236, R235 ;  /* 0x000000ebecec7221 */ /* 0x000fe20000010000 */
[C---:B------:R-:W-:Y:S01]  /*6e40*/  HMMA.16816.F32 R100, R116.reuse, R122, R100 ;  /* 0x0000007a7464723c */ /* 0x040fe20000001864 */
[----:B------:R-:W1:Y:S03]  /*6e50*/  LDSM.16.MT88.4 R120, [R176+UR4+0x1900] ;  /* 0x00190004b078783b */ /* 0x000e660008004200 */
[----:B------:R-:W-:Y:S02]  /*6e60*/  FADD.FTZ R238, R238, R237 ;  /* 0x000000edeeee7221 */ /* 0x000fe40000010000 */
[----:B------:R-:W-:Y:S02]  /*6e70*/  FADD.FTZ R213, R239, R236 ;  /* 0x000000ecefd57221 */ /* 0x000fe40000010000 */
[C---:B--2---:R-:W-:Y:S04]  /*6e80*/  HMMA.16816.F32 R104, R116.reuse, R124, R104 ;  /* 0x0000007c7468723c */ /* 0x044fe80000001868 */
[----:B------:R-:W-:Y:S02]  /*6e90*/  FADD.FTZ R211, R241, R238 ;  /* 0x000000eef1d37221 */ /* 0x000fe40000010000 */
[----:B------:R-:W-:Y:S02]  /*6ea0*/  FADD.FTZ R213, R240, R213 ;  /* 0x000000d5f0d57221 */ /* 0x000fe40000010000 */
[C---:B------:R-:W-:Y:S04]  /*6eb0*/  HMMA.16816.F32 R108, R116.reuse, R126, R108 ;  /* 0x0000007e746c723c */ /* 0x040fe8000000186c */
[----:B------:R-:W-:Y:S04]  /*6ec0*/  FADD.FTZ R211, R242, R211 ;  /* 0x000000d3f2d37221 */ /* 0x000fe80000010000 */
[C---:B---3--:R-:W-:Y:S08]  /*6ed0*/  HMMA.16816.F32 R16, R116.reuse, R128, R16 ;  /* 0x000000807410723c */ /* 0x048ff00000001810 */
[----:B------:R-:W-:Y:S01]  /*6ee0*/  HMMA.16816.F32 R112, R116, R130, R112 ;  /* 0x000000827470723c */ /* 0x000fe20000001870 */
[----:B------:R-:W2:Y:S07]  /*6ef0*/  LDSM.16.MT88.4 R116, [R133+0x3900] ;  /* 0x003900008574783b */ /* 0x000eae0000004200 */
[C---:B-1----:R-:W-:Y:S08]  /*6f00*/  HMMA.16816.F32 R128, R136.reuse, R120, R4 ;  /* 0x000000788880723c */ /* 0x042ff00000001804 */
[C---:B------:R-:W-:Y:S08]  /*6f10*/  HMMA.16816.F32 R124, R136.reuse, R122, R8 ;  /* 0x0000007a887c723c */ /* 0x040ff00000001808 */
[C---:B------:R-:W-:Y:S08]  /*6f20*/  HMMA.16816.F32 R36, R136.reuse, R140, R36 ;  /* 0x0000008c8824723c */ /* 0x040ff00000001824 */
[C---:B------:R-:W-:Y:S01]  /*6f30*/  HMMA.16816.F32 R40, R136.reuse, R142, R40 ;  /* 0x0000008e8828723c */ /* 0x040fe20000001828 */
[----:B------:R-:W1:Y:S07]  /*6f40*/  LDSM.16.MT88.4 R140, [R135+UR4+0x5900] ;  /* 0x00590004878c783b */ /* 0x000e6e0008004200 */
[C---:B------:R-:W-:Y:S08]  /*6f50*/  HMMA.16816.F32 R44, R136.reuse, R144, R44 ;  /* 0x00000090882c723c */ /* 0x040ff0000000182c */
[C---:B------:R-:W-:Y:S01]  /*6f60*/  HMMA.16816.F32 R48, R136.reuse, R146, R48 ;  /* 0x000000928830723c */ /* 0x040fe20000001830 */
[----:B------:R-:W3:Y:S07]  /*6f70*/  LDSM.16.MT88.4 R144, [R172+0x5900] ;  /* 0x00590000ac90783b */ /* 0x000eee0000004200 */
[C---:B------:R-:W-:Y:S08]  /*6f80*/  HMMA.16816.F32 R52, R136.reuse, R148, R52 ;  /* 0x000000948834723c */ /* 0x040ff00000001834 */
[C---:B------:R-:W-:Y:S08]  /*6f90*/  HMMA.16816.F32 R56, R136.reuse, R150, R56 ;  /* 0x000000968838723c */ /* 0x040ff00000001838 */
[C---:B------:R-:W-:Y:S08]  /*6fa0*/  HMMA.16816.F32 R60, R136.reuse, R152, R60 ;  /* 0x00000098883c723c */ /* 0x040ff0000000183c */
[C---:B------:R-:W-:Y:S08]  /*6fb0*/  HMMA.16816.F32 R64, R136.reuse, R154, R64 ;  /* 0x0000009a8840723c */ /* 0x040ff00000001840 */
        /* <DEDUP_REMOVED lines=13> */
[----:B------:R-:W-:Y:S01]  /*7090*/  HMMA.16816.F32 R112, R136, R146, R112 ;  /* 0x000000928870723c */ /* 0x000fe20000001870 */
[----:B------:R-:W-:-:S07]  /*70a0*/  @!P0 BRA `(.L_x_4607) ;  /* 0x000003f000008947 */ /* 0x000fce0003800000 */
[----:B------:R-:W-:Y:S01]  /*70b0*/  ISETP.NE.AND P2, PT, R190, 0x1, PT ;  /* 0x00000001be00780c */ /* 0x000fe20003f45270 */
[----:B------:R-:W-:Y:S01]  /*70c0*/  IMAD R0, R212, 0x40, R196 ;  /* 0x00000040d4007824 */ /* 0x000fe200078e02c4 */
[----:B------:R-:W-:Y:S01]  /*70d0*/  SEL R4, RZ, 0x10, P5 ;  /* 0x00000010ff047807 */ /* 0x000fe20002800000 */
[----:B------:R-:W-:Y:S01]  /*70e0*/  IMAD.MOV.U32 R192, RZ, RZ, RZ ;  /* 0x000000ffffc07224 */ /* 0x000fe200078e00ff */
[----:B------:R-:W-:Y:S02]  /*70f0*/  SEL R2, RZ, 0x10, P4 ;  /* 0x00000010ff027807 */ /* 0x000fe40002000000 */
        /* <DEDUP_REMOVED lines=9> */
[----:B------:R-:W-:Y:S04]  /*7190*/  IMAD.MOV R0, RZ, RZ, -R5 ;  /* 0x000000ffff007224 */ /* 0x000fe800078e0a05 */
[----:B------:R-:W2:Y:S01]  /*71a0*/  @!P3 LDG.E R192, [R8.64] ;  /* 0x0000000608c0b981 */ /* 0x000ea2000c1e1900 */
[----:B------:R-:W-:Y:S04]  /*71b0*/  IMAD R193, R0, c[0x0][0x2b8], R193 ;  /* 0x0000ae0000c17a24 */ /* 0x000fe800078e02c1 */
[C---:B------:R-:W-:Y:S01]  /*71c0*/  IMAD.WIDE.U32 R6, R193.reuse, c[0x0][0x1e0], RZ ;  /* 0x00007800c1067a25 */ /* 0x040fe200078e00ff */
        /* <DEDUP_REMOVED lines=10> */
[C---:B------:R-:W-:Y:S02]  /*7270*/  LEA R14, P0, R5.reuse, c[0x0][0x1c8], 0x1 ;  /* 0x00007200050e7a11 */ /* 0x040fe400078008ff */
[----:B------:R-:W-:Y:S02]  /*7280*/  IADD3 R7, -R2, 0x10, RZ ;  /* 0x0000001002077810 */ /* 0x000fe40007ffe1ff */
[----:B------:R-:W-:Y:S01]  /*7290*/  LEA.HI.X R10, R5, c[0x0][0x1cc], R0, 0x1, P0 ;  /* 0x00007300050a7a11 */ /* 0x000fe200000f0c00 */
[----:B------:R-:W1:Y:S01]  /*72a0*/  SHFL.IDX PT, R9, R14, 0x1, 0x181f ;  /* 0x00381f000e097f89 */ /* 0x000e6200000e0000 */
[----:B------:R-:W-:Y:S02]  /*72b0*/  SEL R0, RZ, 0x10, P6 ;  /* 0x00000010ff007807 */ /* 0x000fe40003000000 */
[----:B------:R-:W-:Y:S01]  /*72c0*/  LOP3.LUT R7, R7, 0xf, RZ, 0xc0, !PT ;  /* 0x0000000f07077812 */ /* 0x000fe200078ec0ff */
[----:B------:R-:W2:Y:S01]  /*72d0*/  SHFL.IDX PT, R6, R10, 0x1, 0x181f ;  /* 0x00381f000a067f89 */ /* 0x000ea200000e0000 */
[----:B------:R-:W-:Y:S03]  /*72e0*/  IADD3 R5, -R4, 0x10, RZ ;  /* 0x0000001004057810 */ /* 0x000fe60007ffe1ff */
[----:B------:R3:W4:Y:S01]  /*72f0*/  SHFL.IDX PT, R11, R14, RZ, 0x181f ;  /* 0x00181fff0e0b7589 */ /* 0x00072200000e0000 */
[----:B------:R-:W-:Y:S03]  /*7300*/  LOP3.LUT R5, R5, 0xf, RZ, 0xc0, !PT ;  /* 0x0000000f05057812 */ /* 0x000fe600078ec0ff */
[----:B------:R-:W5:Y:S01]  /*7310*/  SHFL.IDX PT, R8, R10, RZ, 0x181f ;  /* 0x00181fff0a087589 */ /* 0x000f6200000e0000 */
[-C--:B-1----:R-:W-:Y:S02]  /*7320*/  IADD3 R12, P1, P0, R5, R9.reuse, R204 ;  /* 0x00000009050c7210 */ /* 0x082fe4000783e0cc */
[----:B------:R-:W-:Y:S02]  /*7330*/  IADD3 R5, -R0, 0x10, RZ ;  /* 0x0000001000057810 */ /* 0x000fe40007ffe1ff */
[-C--:B--2---:R-:W-:Y:S02]  /*7340*/  IADD3.X R13, RZ, R6.reuse, R205, P1, P0 ;  /* 0x00000006ff0d7210 */ /* 0x084fe40000fe04cd */
[----:B------:R-:W-:Y:S02]  /*7350*/  LOP3.LUT R5, R5, 0xf, RZ, 0xc0, !PT ;  /* 0x0000000f05057812 */ /* 0x000fe400078ec0ff */
[-C--:B---3--:R-:W-:Y:S04]  /*7360*/  IADD3 R14, P1, P0, R7, R9.reuse, R208 ;  /* 0x00000009070e7210 */ /* 0x088fe8000783e0d0 */
[-C--:B------:R-:W-:Y:S02]  /*7370*/  IADD3.X R15, RZ, R6.reuse, R209, P1, P0 ;  /* 0x00000006ff0f7210 */ /* 0x080fe40000fe04d1 */
[----:B------:R-:W-:Y:S01]  /*7380*/  IADD3 R16, P1, P0, R5, R9, R206 ;  /* 0x0000000905107210 */ /* 0x000fe2000783e0ce */
[----:B------:R-:W-:Y:S03]  /*7390*/  IMAD R5, R210, 0x3000, R194 ;  /* 0x00003000d2057824 */ /* 0x000fe600078e02c2 */
[----:B------:R-:W-:Y:S01]  /*73a0*/  IADD3.X R17, RZ, R6, R207, P1, P0 ;  /* 0x00000006ff117210 */ /* 0x000fe20000fe04cf */
[----:B------:R-:W-:Y:S01]  /*73b0*/  IMAD.SHL.U32 R7, R5, 0x2, RZ ;  /* 0x0000000205077824 */ /* 0x000fe200078e00ff */
        /* <DEDUP_REMOVED lines=14> */
.L_x_4607:
        /* <DEDUP_REMOVED lines=9> */
.L_x_4605:
        /* <DEDUP_REMOVED lines=123> */
.L_x_4595:
[----:B------:R-:W-:Y:S05]  /*7ce0*/  @P2 BRA `(.L_x_4609) ;  /* 0x000018f000002947 */ /* 0x000fea0003800000 */
[----:B-1----:R-:W1:Y:S01]  /*7cf0*/  S2R R9, SR_TID.X ;  /* 0x0000000000097919 */ /* 0x002e620000002100 */
[----:B------:R-:W-:Y:S01]  /*7d00*/  SHF.R.S32.HI R8, RZ, 0x1f, R197 ;  /* 0x0000001fff087819 */ /* 0x000fe200000114c5 */
[----:B------:R-:W-:Y:S01]  /*7d10*/  IMAD.WIDE.U32 R14, R197, c[0x0][0x4d0], RZ ;  /* 0x00013400c50e7a25 */ /* 0x000fe200078e00ff */
[----:B------:R-:W-:Y:S01]  /*7d20*/  BSSY B0, `(.L_x_4610) ;  /* 0x00000f8000007945 */ /* 0x000fe20003800000 */
[----:B------:R-:W2:Y:S02]  /*7d30*/  S2R R3, SR_CTAID.Y ;  /* 0x0000000000037919 */ /* 0x000ea40000002600 */
[----:B------:R-:W-:-:S02]  /*7d40*/  IMAD R0, R8, c[0x0][0x4d0], RZ ;  /* 0x0001340008007a24 */ /* 0x000fc400078e02ff */
[----:B------:R-:W3:Y:S01]  /*7d50*/  S2R R7, SR_CTAID.Z ;  /* 0x0000000000077919 */ /* 0x000ee20000002700 */
[----:B------:R-:W-:Y:S02]  /*7d60*/  IMAD.MOV R6, RZ, RZ, -R197 ;  /* 0x000000ffff067224 */ /* 0x000fe400078e0ac5 */
[----:B------:R-:W-:Y:S01]  /*7d70*/  IMAD R11, R197, c[0x0][0x4d4], R0 ;  /* 0x00013500c50b7a24 */ /* 0x000fe200078e0200 */
[----:B------:R-:W-:Y:S01]  /*7d80*/  BAR.SYNC.DEFER_BLOCKING 0x1, 0x100 ;  /* 0x0044000000007b1d */ /* 0x000fe20000010000 */
[----:B------:R-:W-:Y:S02]  /*7d90*/  IMAD R8, R8, c[0x0][0x438], RZ ;  /* 0x00010e0008087a24 */ /* 0x000fe400078e02ff */
[----:B------:R-:W-:Y:S02]  /*7da0*/  IMAD.IADD R15, R15, 0x1, R11 ;  /* 0x000000010f0f7824 */ /* 0x000fe400078e020b */
[C---:B------:R-:W-:Y:S01]  /*7db0*/  IMAD R8, R197.reuse, c[0x0][0x43c], R8 ;  /* 0x00010f00c5087a24 */ /* 0x040fe200078e0208 */
[----:B------:R-:W4:Y:S01]  /*7dc0*/  S2R R0, SR_CTAID.X ;  /* 0x0000000000007919 */ /* 0x000f220000002500 */
[----:B------:R-:W-:-:S04]  /*7dd0*/  IMAD.WIDE.U32 R18, R197, c[0x0][0x438], RZ ;  /* 0x00010e00c5127a25 */ /* 0x000fc800078e00ff */
[----:B------:R-:W-:Y:S01]  /*7de0*/  IMAD.IADD R19, R19, 0x1, R8 ;  /* 0x0000000113137824 */ /* 0x000fe200078e0208 */
[----:B-1----:R-:W-:-:S04]  /*7df0*/  SHF.R.S32.HI R12, RZ, 0x1f, R9 ;  /* 0x0000001fff0c7819 */ /* 0x002fc80000011409 */
[-C--:B------:R-:W-:Y:S01]  /*7e00*/  LEA.HI R4, R12, R9.reuse, RZ, 0x5 ;  /* 0x000000090c047211 */ /* 0x080fe200078f28ff */
[----:B--2---:R-:W-:Y:S01]  /*7e10*/  IMAD R6, R6, c[0x0][0x550], R3 ;  /* 0x0001540006067a24 */ /* 0x004fe200078e0203 */
[----:B------:R-:W-:Y:S02]  /*7e20*/  LEA.HI R12, R12, R9, RZ, 0x2 ;  /* 0x000000090c0c7211 */ /* 0x000fe400078f10ff */
[----:B------:R-:W-:Y:S01]  /*7e30*/  SHF.R.S32.HI R11, RZ, 0x5, R4 ;  /* 0x00000005ff0b7819 */ /* 0x000fe20000011404 */
[C---:B---3--:R-:W-:Y:S01]  /*7e40*/  IMAD.WIDE.U32 R14, R7.reuse, c[0x0][0x4d8], R14 ;  /* 0x00013600070e7a25 */ /* 0x048fe200078e000e */
[----:B------:R-:W-:Y:S02]  /*7e50*/  SHF.R.S32.HI R10, RZ, 0x1f, R4 ;  /* 0x0000001fff0a7819 */ /* 0x000fe40000011404 */
[----:B------:R-:W-:Y:S01]  /*7e60*/  LOP3.LUT R4, R4, 0xffffffe0, RZ, 0xc0, !PT ;  /* 0xffffffe004047812 */ /* 0x000fe200078ec0ff */
[----:B------:R-:W-:Y:S01]  /*7e70*/  IMAD.WIDE.U32 R18, R7, c[0x0][0x440], R18 ;  /* 0x0001100007127a25 */ /* 0x000fe200078e0012 */
[----:B------:R-:W-:-:S02]  /*7e80*/  LOP3.LUT R12, R12, 0xfffffffc, RZ, 0xc0, !PT ;  /* 0xfffffffc0c0c7812 */ /* 0x000fc400078ec0ff */
[----:B------:R-:W-:Y:S02]  /*7e90*/  IADD3 R4, -R4, R9, RZ ;  /* 0x0000000904047210 */ /* 0x000fe40007ffe1ff */
[----:B------:R-:W-:Y:S01]  /*7ea0*/  LEA.HI R10, R10, R11, RZ, 0x3 ;  /* 0x0000000b0a0a7211 */ /* 0x000fe200078f18ff */
[----:B------:R-:W-:Y:S01]  /*7eb0*/  IMAD.IADD R9, R9, 0x1, -R12 ;  /* 0x0000000109097824 */ /* 0x000fe200078e0a0c */
[----:B------:R-:W-:Y:S02]  /*7ec0*/  SHF.R.S32.HI R3, RZ, 0x1f, R4 ;  /* 0x0000001fff037819 */ /* 0x000fe40000011404 */
[----:B------:R-:W-:Y:S02]  /*7ed0*/  LOP3.LUT R10, R10, 0xffffff8, RZ, 0xc0, !PT ;  /* 0x0ffffff80a0a7812 */ /* 0x000fe400078ec0ff */
[----:B------:R-:W-:Y:S02]  /*7ee0*/  LEA.HI R3, R3, R4, RZ, 0x2 ;  /* 0x0000000403037211 */ /* 0x000fe400078f10ff */
[----:B------:R-:W-:Y:S01]  /*7ef0*/  LEA.HI R16, R9, R9, RZ, 0x1 ;  /* 0x0000000909107211 */ /* 0x000fe200078f08ff */
[----:B------:R-:W-:Y:S01]  /*7f00*/  IMAD.IADD R10, R11, 0x1, -R10 ;  /* 0x000000010b0a7824 */ /* 0x000fe200078e0a0a */
[----:B------:R-:W-:-:S02]  /*7f10*/  SHF.R.S32.HI R13, RZ, 0x2, R3 ;  /* 0x00000002ff0d7819 */ /* 0x000fc40000011403 */
[----:B------:R-:W-:Y:S02]  /*7f20*/  LOP3.LUT R16, R16, 0x1ffffffe, RZ, 0xc0, !PT ;  /* 0x1ffffffe10107812 */ /* 0x000fe400078ec0ff */
[----:B------:R-:W-:Y:S01]  /*7f30*/  MOV R12, c[0x0][0x4e8] ;  /* 0x00013a00000c7a02 */ /* 0x000fe20000000f00 */
[----:B------:R-:W-:Y:S01]  /*7f40*/  IMAD R13, R10, 0x10, R13 ;  /* 0x000000100a0d7824 */ /* 0x000fe200078e020d */
[----:B------:R-:W-:Y:S02]  /*7f50*/  SHF.R.S32.HI R11, RZ, 0x1f, R7 ;  /* 0x0000001fff0b7819 */ /* 0x000fe40000011407 */
[----:B------:R-:W-:Y:S02]  /*7f60*/  IADD3 R16, R9, -R16, RZ ;  /* 0x8000001009107210 */ /* 0x000fe40007ffe0ff */
[----:B------:R-:W-:Y:S01]  /*7f70*/  ISETP.NE.AND P1, PT, R12, 0x1, PT ;  /* 0x000000010c00780c */ /* 0x000fe20003f25270 */
[C---:B------:R-:W-:Y:S01]  /*7f80*/  IMAD R8, R11.reuse, c[0x0][0x4d8], RZ ;  /* 0x000136000b087a24 */ /* 0x040fe200078e02ff */
[----:B------:R-:W-:Y:S01]  /*7f90*/  LEA R9, R16, R13, 0x3 ;  /* 0x0000000d10097211 */ /* 0x000fe200078e18ff */
[----:B------:R-:W-:Y:S01]  /*7fa0*/  IMAD R10, R11, c[0x0][0x440], RZ ;  /* 0x000110000b0a7a24 */ /* 0x000fe200078e02ff */
[----:B------:R-:W-:Y:S01]  /*7fb0*/  LOP3.LUT R3, R3, 0x7ffffffc, RZ, 0xc0, !PT ;  /* 0x7ffffffc03037812 */ /* 0x000fe200078ec0ff */
[----:B------:R-:W-:-:S02]  /*7fc0*/  IMAD R8, R7, c[0x0][0x4dc], R8 ;  /* 0x0001370007087a24 */ /* 0x000fc400078e0208 */
[C---:B----4-:R-:W-:Y:S01]  /*7fd0*/  IMAD R9, R0.reuse, 0x80, R9 ;  /* 0x0000008000097824 */ /* 0x050fe200078e0209 */
[----:B------:R-:W-:Y:S01]  /*7fe0*/  LEA R0, R0, R13, 0x7 ;  /* 0x0000000d00007211 */ /* 0x000fe200078e38ff */
[----:B------:R-:W-:Y:S01]  /*7ff0*/  IMAD R10, R7, c[0x0][0x444], R10 ;  /* 0x00011100070a7a24 */ /* 0x000fe200078e020a */
[----:B------:R-:W-:Y:S01]  /*8000*/  IADD3 R15, R15, R8, RZ ;  /* 0x000000080f0f7210 */ /* 0x000fe20007ffe0ff */
[----:B------:R-:W-:Y:S01]  /*8010*/  IMAD R13, R12, c[0x0][0x388], RZ ;  /* 0x0000e2000c0d7a24 */ /* 0x000fe200078e02ff */
[----:B------:R-:W-:Y:S01]  /*8020*/  SHF.R.S32.HI R7, RZ, 0x1f, R6 ;  /* 0x0000001fff077819 */ /* 0x000fe20000011406 */
[----:B------:R-:W-:-:S04]  /*8030*/  @P1 IMAD.HI.U32 R8, R9, c[0x0][0x4ec], RZ ;  /* 0x00013b0009081a27 */ /* 0x000fc800078e00ff */
        /* <DEDUP_REMOVED lines=16> */
[----:B------:R-:W-:Y:S01]  /*8140*/  IMAD.IADD R3, R4, 0x1, -R3 ;  /* 0x0000000104037824 */ /* 0x000fe200078e0a03 */
[----:B------:R-:W-:Y:S01]  /*8150*/  IADD3 R10, P0, R10, R16, RZ ;  /* 0x000000100a0a7210 */ /* 0x000fe20007f1e0ff */
[C---:B------:R-:W-:Y:S01]  /*8160*/  IMAD.WIDE.U32 R18, R14.reuse, c[0x0][0x430], R18 ;  /* 0x00010c000e127a25 */ /* 0x040fe200078e0012 */
[----:B------:R-:W-:Y:S02]  /*8170*/  SHF.R.S32.HI R6, RZ, 0x1f, R8 ;  /* 0x0000001fff067819 */ /* 0x000fe40000011408 */
[----:B------:R-:W-:Y:S02]  /*8180*/  IADD3.X R11, R7, R17, R11, P0, !PT ;  /* 0x00000011070b7210 */ /* 0x000fe400007fe40b */
        /* <DEDUP_REMOVED lines=177> */
.L_x_4611:
[----:B----4-:R-:W-:Y:S05]  /*8ca0*/  BSYNC B0 ;  /* 0x0000000000007941 */ /* 0x010fea0003800000 */
.L_x_4610:
        /* <DEDUP_REMOVED lines=147> */
.L_x_4609:
        /* <DEDUP_REMOVED lines=10> */
[----:B-1----:R-:W-:Y:S01]  /*9680*/  SHF.R.S32.HI R8, RZ, 0x1f, R197 ;  /* 0x0000001fff087819 */ /* 0x002fe200000114c5 */
[----:B------:R-:W-:Y:S01]  /*9690*/  IMAD.WIDE.U32 R6, R197, c[0x0][0x4d0], RZ ;  /* 0x00013400c5067a25 */ /* 0x000fe200078e00ff */
[----:B------:R-:W-:Y:S01]  /*96a0*/  ISETP.NE.AND P0, PT, R3, 0x1, PT ;  /* 0x000000010300780c */ /* 0x000fe20003f05270 */
[----:B------:R-:W1:Y:S01]  /*96b0*/  S2R R0, SR_CTAID.Y ;  /* 0x0000000000007919 */ /* 0x000e620000002600 */
[----:B------:R-:W-:Y:S01]  /*96c0*/  MOV R9, R4 ;  /* 0x0000000400097202 */ /* 0x000fe20000000f00 */
[----:B------:R-:W-:-:S04]  /*96d0*/  IMAD R8, R8, c[0x0][0x4d0], RZ ;  /* 0x0001340008087a24 */ /* 0x000fc800078e02ff */
[C---:B------:R-:W-:Y:S01]  /*96e0*/  IMAD R3, R197.reuse, c[0x0][0x4d4], R8 ;  /* 0x00013500c5037a24 */ /* 0x040fe200078e0208 */
[----:B------:R-:W-:-:S04]  /*96f0*/  IADD3 R197, -R197, RZ, RZ ;  /* 0x000000ffc5c57210 */ /* 0x000fc80007ffe1ff */
[----:B------:R-:W-:Y:S01]  /*9700*/  IADD3 R7, R7, R3, RZ ;  /* 0x0000000307077210 */ /* 0x000fe20007ffe0ff */
[----:B------:R-:W-:-:S05]  /*9710*/  @P0 IMAD.HI.U32 R8, R4, c[0x0][0x4ec], RZ ;  /* 0x00013b0004080a27 */ /* 0x000fca00078e00ff */
[----:B------:R-:W-:Y:S02]  /*9720*/  @P0 SHF.R.U32.HI R9, RZ, c[0x0][0x4f0], R8 ;  /* 0x00013c00ff090a19 */ /* 0x000fe40000011608 */
[----:B--2---:R-:W-:Y:S01]  /*9730*/  SHF.R.S32.HI R5, RZ, 0x1f, R2 ;  /* 0x0000001fff057819 */ /* 0x004fe20000011402 */
[----:B------:R-:W-:Y:S01]  /*9740*/  IMAD.WIDE.U32 R6, R2, c[0x0][0x4d8], R6 ;  /* 0x0001360002067a25 */ /* 0x000fe200078e0006 */
[----:B------:R-:W-:-:S03]  /*9750*/  IADD3 R3, -R9, RZ, RZ ;  /* 0x000000ff09037210 */ /* 0x000fc60007ffe1ff */
[----:B------:R-:W-:Y:S02]  /*9760*/  IMAD R5, R5, c[0x0][0x4d8], RZ ;  /* 0x0001360005057a24 */ /* 0x000fe400078e02ff */
[----:B-1----:R-:W-:Y:S02]  /*9770*/  IMAD R0, R197, c[0x0][0x550], R0 ;  /* 0x00015400c5007a24 */ /* 0x002fe400078e0200 */
[----:B------:R-:W-:Y:S02]  /*9780*/  IMAD R5, R2, c[0x0][0x4dc], R5 ;  /* 0x0001370002057a24 */ /* 0x000fe400078e0205 */
[----:B------:R-:W-:Y:S01]  /*9790*/  IMAD R3, R3, c[0x0][0x4e8], R4 ;  /* 0x00013a0003037a24 */ /* 0x000fe200078e0204 */
[----:B------:R-:W-:Y:S02]  /*97a0*/  SHF.R.S32.HI R2, RZ, 0x1f, R0 ;  /* 0x0000001fff027819 */ /* 0x000fe40000011400 */
        /* <DEDUP_REMOVED lines=10> */
[----:B------:R-:W-:-:S05]  /*9850*/  IMAD.WIDE.U32 R4, R3, c[0x0][0x4c8], R4 ;  /* 0x0001320003047a25 */ /* 0x000fca00078e0004 */
[----:B------:R-:W-:Y:S02]  /*9860*/  IADD3 R3, R5, R2, RZ ;  /* 0x0000000205037210 */ /* 0x000fe40007ffe0ff */
[C---:B------:R-:W-:Y:S02]  /*9870*/  LEA R2, P0, R4.reuse, c[0x0][0x4a8], 0x2 ;  /* 0x00012a0004027a11 */ /* 0x040fe400078010ff */
[----:B------:R-:W-:Y:S02]  /*9880*/  MOV R5, 0xff800000 ;  /* 0xff80000000057802 */ /* 0x000fe40000000f00 */
[----:B------:R-:W-:-:S05]  /*9890*/  LEA.HI.X R3, R4, c[0x0][0x4ac], R3, 0x2, P0 ;  /* 0x00012b0004037a11 */ /* 0x000fca00000f1403 */
[----:B------:R-:W-:Y:S01]  /*98a0*/  STG.E [R2.64], R5 ;  /* 0x0000000502007986 */ /* 0x000fe2000c101906 */
[----:B------:R-:W-:Y:S05]  /*98b0*/  EXIT ;  /* 0x000000000000794d */ /* 0x000fea0003800000 */
.L_x_4612:
        /* <DEDUP_REMOVED lines=12> */
.L_x_6275:


//--------------------- .text._ZN7cutlass13device_kernelIN5flash19enable_sm80_to_sm89INS1_16FlashAttnFwdSm80INS1_25CollectiveMainloopFwdSm80ILi8ELi2ELb0EN4cute5tupleIJNS5_1CILi128EEENS7_ILi64EEENS7_ILi192EEEEEELi192ENS_6half_tEfNS_4arch4Sm80ELb0ELb0ELb0ELb1ELb1ELb0ELb1ELb1EEENS1_21CollectiveEpilogueFwdINS6_IJS8_SA_S9_EEENS6_IJNS7_ILi1EEESI_SI_EEESC_SE_Li256ELb1ELb1ELb1ELb0EEENS1_36VarlenDynamicPersistentTileSchedulerILi128ELi64ELi256ELi256ELb1ELb1ELb0ELb0ELb1ELb1EEEEEEEEEvNT_6ParamsE --------------------------
	.section	.text._ZN7cutlass13device_kernelIN5flash19enable_sm80_to_sm89INS1_16FlashAttnFwdSm80INS1_25CollectiveMainloopFwdSm80ILi8ELi2ELb0EN4cute5tupleIJNS5_1CILi128EEENS7_ILi64EEENS7_ILi192EEEEEELi192ENS_6half_tEfNS_4arch4Sm80ELb0ELb0ELb0ELb1ELb1ELb0ELb1ELb1EEENS1_21CollectiveEpilogueFwdINS6_IJS8_SA_S9_EEENS6_IJNS7_ILi1EEESI_SI_EEESC_SE_Li256ELb1ELb1ELb1ELb0EEENS1_36VarlenDynamicPersistentTileSchedulerILi128ELi64ELi256ELi256ELb1ELb1ELb0ELb0ELb1ELb1EEEEEEEEEvNT_6ParamsE,"ax",@progbits
	.sectioninfo	@"SHI_REGISTERS=255"
	.align	128
.text._ZN7cutlass13device_kernelIN5flash19enable_sm80_to_sm89INS1_16FlashAttnFwdSm80INS1_25CollectiveMainloopFwdSm80ILi8ELi2ELb0EN4cute5tupleIJNS5_1CILi128EEENS7_ILi64EEENS7_ILi192EEEEEELi192ENS_6half_tEfNS_4arch4Sm80ELb0ELb0ELb0ELb1ELb1ELb0ELb1ELb1EEENS1_21CollectiveEpilogueFwdINS6_IJS8_SA_S9_EEENS6_IJNS7_ILi1EEESI_SI_EEESC_SE_Li256ELb1ELb1ELb1ELb0EEENS1_36VarlenDynamicPersistentTileSchedulerILi128ELi64ELi256ELi256ELb1ELb1ELb0ELb0ELb1ELb1EEEEEEEEEvNT_6ParamsE:
        .type           _ZN7cutlass13device_kernelIN5flash19enable_sm80_to_sm89INS1_16FlashAttnFwdSm80INS1_25CollectiveMainloopFwdSm80ILi8ELi2ELb0EN4cute5tupleIJNS5_1CILi128EEENS7_ILi64EEENS7_ILi192EEEEEELi192ENS_6half_tEfNS_4arch4Sm80ELb0ELb0ELb0ELb1ELb1ELb0ELb1ELb1EEENS1_21CollectiveEpilogueFwdINS6_IJS8_SA_S9_EEENS6_IJNS7_ILi1EEESI_SI_EEESC_SE_Li256ELb1ELb1ELb1ELb0EEENS1_36VarlenDynamicPersistentTileSchedulerILi128ELi64ELi256ELi256ELb1ELb1ELb0ELb0ELb1ELb1EEEEEEEEEvNT_6ParamsE,@function
        .size           _ZN7cutlass13device_kernelIN5flash19enable_sm80_to_sm89INS1_16FlashAttnFwdSm80INS1_25CollectiveMainloopFwdSm80ILi8ELi2ELb0EN4cute5tupleIJNS5_1CILi128EEENS7_ILi64EEENS7_ILi192EEEEEELi192ENS_6half_tEfNS_4arch4Sm80ELb0ELb0ELb0ELb1ELb1ELb0ELb1ELb1EEENS1_21CollectiveEpilogueFwdINS6_IJS8_SA_S9_EEENS6_IJNS7_ILi1EEESI_SI_EEESC_SE_Li256ELb1ELb1ELb1ELb0EEENS1_36VarlenDynamicPersistentTileSchedulerILi128ELi64ELi256ELi256ELb1ELb1ELb0ELb0ELb1ELb1EEEEEEEEEvNT_6ParamsE,(.L_x_6276 - _ZN7cutlass13device_kernelIN5flash19enable_sm80_to_sm89INS1_16FlashAttnFwdSm80INS1_25CollectiveMainloopFwdSm80ILi8ELi2ELb0EN4cute5tupleIJNS5_1CILi128EEENS7_ILi64EEENS7_ILi192EEEEEELi192ENS_6half_tEfNS_4arch4Sm80ELb0ELb0ELb0ELb1ELb1ELb0ELb1ELb1EEENS1_21CollectiveEpilogueFwdINS6_IJS8_SA_S9_EEENS6_IJNS7_ILi1EEESI_SI_EEESC_SE_Li256ELb1ELb1ELb1ELb0EEENS1_36VarlenDynamicPersistentTileSchedulerILi128ELi64ELi256ELi256ELb1ELb1ELb0ELb0ELb1ELb1EEEEEEEEEvNT_6ParamsE)
        .other          _ZN7cutlass13device_kernelIN5flash19enable_sm80_to_sm89INS1_16FlashAttnFwdSm80INS1_25CollectiveMainloopFwdSm80ILi8ELi2ELb0EN4cute5tupleIJNS5_1CILi128EEENS7_ILi64EEENS7_ILi192EEEEEELi192ENS_6half_tEfNS_4arch4Sm80ELb0ELb0ELb0ELb1ELb1ELb0ELb1ELb1EEENS1_21CollectiveEpilogueFwdINS6_IJS8_SA_S9_EEENS6_IJNS7_ILi1EEESI_SI_EEESC_SE_Li256ELb1ELb1ELb1ELb0EEENS1_36VarlenDynamicPersistentTileSchedulerILi128ELi64ELi256ELi256ELb1ELb1ELb0ELb0ELb1ELb1EEEEEEEEEvNT_6ParamsE,@"STO_CUDA_ENTRY STV_DEFAULT"
_ZN7cutlass13device_kernelIN5flash19enable_sm80_to_sm89INS1_16FlashAttnFwdSm80INS1_25CollectiveMainloopFwdSm80ILi8ELi2ELb0EN4cute5tupleIJNS5_1CILi128EEENS7_ILi64EEENS7_ILi192EEEEEELi192ENS_6half_tEfNS_4arch4Sm80ELb0ELb0ELb0ELb1ELb1ELb0ELb1ELb1EEENS1_21CollectiveEpilogueFwdINS6_IJS8_SA_S9_EEENS6_IJNS7_ILi1EEESI_SI_EEESC_SE_Li256ELb1ELb1ELb1ELb0EEENS1_36VarlenDynamicPersistentTileSchedulerILi128ELi64ELi256ELi256ELb1ELb1ELb0ELb0ELb1ELb1EEEEEEEEEvNT_6ParamsE:
        /* <DEDUP_REMOVED lines=52> */
.L_x_4618:
        /* <DEDUP_REMOVED lines=17> */
.L_x_4727:
        /* <DEDUP_REMOVED lines=16> */
.L_x_4728:
[----:B---3--:R-:W-:-:S05]  /*0550*/  IMAD R0, R0, c[0x0][0x538], RZ ;  /* 0x00014e0000007a24 */ /* 0x008fca00078e02ff */
[----:B------:R-:W-:-:S04]  /*0560*/  IADD3 R6, R0, R6, RZ ;  /* 0x0000000600067210 */ /* 0x000fc80007ffe0ff */
[----:B------:R-:W-:-:S13]  /*0570*/  ISETP.GT.AND P0, PT, R6, UR4, PT ;  /* 0x0000000406007c0c */ /* 0x000fda000bf04270 */
[----:B-12---:R-:W-:Y:S05]  /*0580*/  @!P0 BRA `(.L_x_4618) ;  /* 0xfffffdb000008947 */ /* 0x006fea000383ffff */
.L_x_4614:
[----:B--2---:R-:W-:-:S05]  /*0590*/  IADD3 R200, -R0, R6, RZ ;  /* 0x0000000600c87210 */ /* 0x004fca0007ffe1ff */
[----:B------:R-:W-:-:S05]  /*05a0*/  IMAD R0, R4, c[0x0][0x538], R200 ;  /* 0x00014e0004007a24 */ /* 0x000fca00078e02c8 */
[----:B------:R-:W-:Y:S01]  /*05b0*/  ISETP.GT.AND P0, PT, R0, UR4, PT ;  /* 0x0000000400007c0c */ /* 0x000fe2000bf04270 */
[----:B------:R-:W-:-:S12]  /*05c0*/  BRA.DIV ~URZ, `(.L_x_4619) ;  /* 0x0000d0f27f007947 */ /* 0x000fd8000b800000 */
[----:B------:R-:W-:-:S04]  /*05d0*/  VOTE.ANY R0, PT, !P0 ;  /* 0x0000000000007806 */ /* 0x000fc800040e0100 */
.L_x_4729:
[----:B------:R1:W2:Y:S01]  /*05e0*/  POPC R203, R0 ;  /* 0x0000000000cb7309 */ /* 0x0002a20000000000 */
[----:B------:R-:W-:Y:S05]  /*05f0*/  BRA.DIV ~URZ, `(.L_x_4620) ;  /* 0x0000d1027f007947 */ /* 0x000fea000b800000 */
[----:B--2---:R2:W3:Y:S01]  /*0600*/  SHFL.IDX PT, R11, R8, R203, 0x1f ;  /* 0x00001fcb080b7589 */ /* 0x0044e200000e0000 */
[----:B------:R-:W-:-:S03]  /*0610*/  MOV R5, RZ ;  /* 0x000000ff00057202 */ /* 0x000fc60000000f00 */
[----:B------:R2:W4:Y:S04]  /*0620*/  SHFL.IDX PT, R10, R7, R203, 0x1f ;  /* 0x00001fcb070a7589 */ /* 0x00052800000e0000 */
.L_x_4730:
[----:B------:R-:W-:Y:S01]  /*0630*/  ISETP.NE.AND P0, PT, R0, RZ, PT ;  /* 0x000000ff0000720c */ /* 0x000fe20003f05270 */
[----:B------:R-:W-:-:S12]  /*0640*/  BSSY B0, `(.L_x_4621) ;  /* 0x0000005000007945 */ /* 0x000fd80003800000 */
[----:B------:R-:W-:Y:S05]  /*0650*/  @!P0 BRA `(.L_x_4622) ;  /* 0x0000003000008947 */ /* 0x000fea0003800000 */
[----:B------:R-:W-:Y:S01]  /*0660*/  IADD3 R30, R203, -0x1, RZ ;  /* 0xffffffffcb1e7810 */ /* 0x000fe20007ffe0ff */
[----:B------:R-:W-:Y:S05]  /*0670*/  BRA.DIV ~URZ, `(.L_x_4623) ;  /* 0x0000d1627f007947 */ /* 0x000fea000b800000 */
[----:B------:R1:W2:Y:S02]  /*0680*/  SHFL.IDX PT, R5, R4, R30, 0x1f ;  /* 0x00001f1e04057589 */ /* 0x0002a400000e0000 */
.L_x_4622:
[----:B------:R-:W-:Y:S05]  /*0690*/  BSYNC B0 ;  /* 0x0000000000007941 */ /* 0x000fea0003800000 */
.L_x_4621:
        /* <DEDUP_REMOVED lines=65> */
.L_x_4615:
[----:B--2---:R-:W-:Y:S01]  /*0ab0*/  IMAD.MOV.U32 R201, RZ, RZ, RZ ;  /* 0x000000ffffc97224 */ /* 0x004fe200078e00ff */
[----:B------:R-:W-:Y:S01]  /*0ac0*/  MOV R202, RZ ;  /* 0x000000ff00ca7202 */ /* 0x000fe20000000f00 */
[----:B------:R-:W-:Y:S01]  /*0ad0*/  IMAD.U32 R200, RZ, RZ, UR4 ;  /* 0x00000004ffc87e24 */ /* 0x000fe2000f8e00ff */
[----:B------:R-:W-:Y:S02]  /*0ae0*/  MOV R203, c[0x0][0x53c] ;  /* 0x00014f0000cb7a02 */ /* 0x000fe40000000f00 */
.L_x_4624:
[----:B------:R-:W-:Y:S01]  /*0af0*/  ISETP.NE.AND P0, PT, R12, RZ, PT ;  /* 0x000000ff0c00720c */ /* 0x000fe20003f05270 */
[----:B------:R-:W-:-:S12]  /*0b00*/  WARPSYNC 0xffffffff ;  /* 0xffffffff00007948 */ /* 0x000fd80003800000 */
[----:B------:R1:W-:Y:S04]  /*0b10*/  @!P0 STS.128 [0x24100], R200 ;  /* 0x024100c8ff008388 */ /* 0x0003e80000000c00 */
[----:B------:R-:W-:Y:S06]  /*0b20*/  BAR.ARV 0x5, 0x100 ;  /* 0x0144000000007b1d */ /* 0x000fec0000002000 */
.L_x_4613:
        /* <DEDUP_REMOVED lines=167> */
.L_x_4726:
        /* <DEDUP_REMOVED lines=30> */
.L_x_4625:
[----:B------:R-:W-:-:S04]  /*1780*/  ISETP.NE.U32.AND P0, PT, RZ, c[0x0][0x368], PT ;  /* 0x0000da00ff007a0c */ /* 0x000fc80003f05070 */
[----:B------:R-:W-:-:S13]  /*1790*/  ISETP.NE.AND.EX P0, PT, RZ, c[0x0][0x36c], PT, P0 ;  /* 0x0000db00ff007a0c */ /* 0x000fda0003f05300 */
[----:B------:R-:W-:Y:S05]  /*17a0*/  @!P0 BRA `(.L_x_4626) ;  /* 0x0000004000008947 */ /* 0x000fea0003800000 */
[----:B-1----:R-:W-:-:S04]  /*17b0*/  IADD3 R2, P0, R209, c[0x0][0x368], RZ ;  /* 0x0000da00d1027a10 */ /* 0x002fc80007f1e0ff */
[----:B------:R-:W-:-:S05]  /*17c0*/  IADD3.X R3, R210, c[0x0][0x36c], RZ, P0, !PT ;  /* 0x0000db00d2037a10 */ /* 0x000fca00007fe4ff */
[----:B------:R1:W5:Y:S01]  /*17d0*/  LDG.E R0, [R2.64] ;  /* 0x0000000602007981 */ /* 0x000362000c1e1900 */
[----:B------:R-:W-:Y:S05]  /*17e0*/  BRA `(.L_x_4627) ;  /* 0x0000008000007947 */ /* 0x000fea0003800000 */
.L_x_4626:
        /* <DEDUP_REMOVED lines=8> */
.L_x_4627:
        /* <DEDUP_REMOVED lines=45> */
.L_x_4629:
[----:B------:R-:W-:Y:S05]  /*1b40*/  BSYNC B0 ;  /* 0x0000000000007941 */ /* 0x000fea0003800000 */
.L_x_4628:
        /* <DEDUP_REMOVED lines=101> */
.L_x_4731:
[----:B------:R-:W-:Y:S05]  /*21a0*/  BRA.DIV ~URZ, `(.L_x_4632) ;  /* 0x0000b7027f007947 */ /* 0x000fea000b800000 */
[----:B------:R3:W4:Y:S02]  /*21b0*/  SHFL.IDX PT, R0, R12, RZ, 0x181f ;  /* 0x00181fff0c007589 */ /* 0x00072400000e0000 */
.L_x_4732:
        /* <DEDUP_REMOVED lines=20> */
.L_x_4634:
[----:B------:R-:W-:Y:S05]  /*2300*/  BSYNC B0 ;  /* 0x0000000000007941 */ /* 0x000fea0003800000 */
.L_x_4633:
[----:B------:R-:W-:Y:S05]  /*2310*/  BRA.DIV ~URZ, `(.L_x_4635) ;  /* 0x0000b6027f007947 */ /* 0x000fea000b800000 */
[----:B--2---:R2:W1:Y:S04]  /*2320*/  SHFL.IDX PT, R4, R5, 0x1, 0x181f ;  /* 0x00381f0005047f89 */ /* 0x00446800000e0000 */
[----:B----4-:R2:W4:Y:S02]  /*2330*/  SHFL.IDX PT, R0, R12, 0x1, 0x181f ;  /* 0x00381f000c007f89 */ /* 0x01052400000e0000 */
.L_x_4733:
        /* <DEDUP_REMOVED lines=19> */
.L_x_4637:
[----:B------:R-:W-:Y:S05]  /*2470*/  BSYNC B0 ;  /* 0x0000000000007941 */ /* 0x000fea0003800000 */
.L_x_4636:
[----:B------:R-:W-:Y:S05]  /*2480*/  BRA.DIV ~URZ, `(.L_x_4638) ;  /* 0x0000b5627f007947 */ /* 0x000fea000b800000 */
[----:B-1----:R1:W2:Y:S02]  /*2490*/  SHFL.IDX PT, R4, R5, 0x2, 0x181f ;  /* 0x00581f0005047f89 */ /* 0x0022a400000e0000 */
.L_x_4734:
[----:B------:R-:W-:Y:S05]  /*24a0*/  BRA.DIV ~URZ, `(.L_x_4639) ;  /* 0x0000b5b27f007947 */ /* 0x000fea000b800000 */
[----:B----4-:R4:W1:Y:S02]  /*24b0*/  SHFL.IDX PT, R0, R12, 0x2, 0x181f ;  /* 0x00581f000c007f89 */ /* 0x01086400000e0000 */
.L_x_4735:
        /* <DEDUP_REMOVED lines=19> */
.L_x_4641:
[----:B------:R-:W-:Y:S05]  /*25f0*/  BSYNC B0 ;  /* 0x0000000000007941 */ /* 0x000fea0003800000 */
.L_x_4640:
[----:B------:R-:W-:Y:S05]  /*2600*/  BRA.DIV ~URZ, `(.L_x_4642) ;  /* 0x0000b4c27f007947 */ /* 0x000fea000b800000 */
[----:B--2---:R2:W3:Y:S04]  /*2610*/  SHFL.IDX PT, R4, R5, 0x3, 0x181f ;  /* 0x00781f0005047f89 */ /* 0x0044e800000e0000 */
[----:B-1----:R2:W1:Y:S02]  /*2620*/  SHFL.IDX PT, R0, R12, 0x3, 0x181f ;  /* 0x00781f000c007f89 */ /* 0x00246400000e0000 */
.L_x_4736:
        /* <DEDUP_REMOVED lines=172> */
.L_x_4737:
        /* <DEDUP_REMOVED lines=18> */
.L_x_4738:
        /* <DEDUP_REMOVED lines=21> */
.L_x_4644:
[----:B------:R-:W-:Y:S05]  /*3360*/  BSYNC B0 ;  /* 0x0000000000007941 */ /* 0x000fea0003800000 */
.L_x_4643:
        /* <DEDUP_REMOVED lines=10> */
[----:B-1----:R1:W2:Y:S04]  /*3410*/  LDSM.16.M88.4 R4, [R163] ;  /* 0x00000000a304783b */ /* 0x0022a80000000200 */
        /* <DEDUP_REMOVED lines=18> */
[----:B------:R-:W-:-:S02]  /*3540*/  SHF.L.U64.HI R23, R186, 0x1, R14 ;  /* 0x00000001ba177819 */ /* 0x000fc4000001020e */
[----:B------:R-:W-:Y:S01]  /*3550*/  SHF.R.S32.HI R14, RZ, 0x1f, R177 ;  /* 0x0000001fff0e7819 */ /* 0x000fe200000114b1 */
[----:B------:R-:W-:Y:S01]  /*3560*/  IMAD R12, R174, c[0x0][0x20c], R12 ;  /* 0x00008300ae0c7a24 */ /* 0x000fe200078e020c */
[----:B------:R-:W-:Y:S01]  /*3570*/  SHF.L.U64.HI R22, R185, 0x1, R15 ;  /* 0x00000001b9167819 */ /* 0x000fe2000001020f */
[C---:B------:R-:W-:Y:S01]  /*3580*/  IMAD.SHL.U32 R28, R177.reuse, 0x2, RZ ;  /* 0x00000002b11c7824 */ /* 0x040fe200078e00ff */
[----:B------:R-:W-:Y:S01]  /*3590*/  SHF.L.U64.HI R21, R177, 0x1, R14 ;  /* 0x00000001b1157819 */ /* 0x000fe2000001020e */
[----:B------:R-:W-:Y:S02]  /*35a0*/  IMAD.IADD R3, R3, 0x1, R12 ;  /* 0x0000000103037824 */ /* 0x000fe400078e020c */
[----:B------:R-:W-:Y:S02]  /*35b0*/  IMAD R12, R13, c[0x0][0x218], RZ ;  /* 0x000086000d0c7a24 */ /* 0x000fe400078e02ff */
        /* <DEDUP_REMOVED lines=8> */
.L_x_4739:
[----:B------:R-:W-:Y:S05]  /*3640*/  BRA.DIV ~URZ, `(.L_x_4650) ;  /* 0x0000a8427f007947 */ /* 0x000fea000b800000 */
[----:B------:R-:W5:Y:S02]  /*3650*/  SHFL.IDX PT, R2, R20, RZ, 0x181f ;  /* 0x00181fff14027589 */ /* 0x000f6400000e0000 */
[C---:B-----5:R-:W-:Y:S02]  /*3660*/  IADD3 R18, P0, R2.reuse, R28, RZ ;  /* 0x0000001c02127210 */ /* 0x060fe40007f1e0ff */
[----:B------:R-:W-:-:S03]  /*3670*/  IADD3 R16, P1, R2, R29, RZ ;  /* 0x0000001d02107210 */ /* 0x000fc60007f3e0ff */
[----:B---3--:R-:W-:Y:S01]  /*3680*/  IMAD.X R19, R12, 0x1, R21, P0 ;  /* 0x000000010c137824 */ /* 0x008fe200000e0615 */
[----:B------:R-:W-:Y:S01]  /*3690*/  IADD3 R14, P0, R2, R40, RZ ;  /* 0x00000028020e7210 */ /* 0x000fe20007f1e0ff */
[C---:B------:R-:W-:Y:S01]  /*36a0*/  IMAD.X R17, R12.reuse, 0x1, R22, P1 ;  /* 0x000000010c117824 */ /* 0x040fe200008e0616 */
[----:B------:R3:W4:Y:S03]  /*36b0*/  SHFL.IDX PT, R2, R20, 0x1, 0x181f ;  /* 0x00381f0014027f89 */ /* 0x00072600000e0000 */
[----:B------:R-:W-:Y:S01]  /*36c0*/  IMAD.X R15, R12, 0x1, R23, P0 ;  /* 0x000000010c0f7824 */ /* 0x000fe200000e0617 */
[----:B------:R-:W-:Y:S01]  /*36d0*/  @!PT LDS RZ, [RZ] ;  /* 0x00000000fffff984 */ /* 0x000fe20000000800 */
[----:B------:R5:W-:Y:S04]  /*36e0*/  LDGSTS.E.BYPASS.LTC128B.128 [R188+0x6100], [R18.64], !P5 ;  /* 0x0610000012bc7fae */ /* 0x000be8000e901d46 */
[----:B------:R2:W-:Y:S04]  /*36f0*/  LDGSTS.E.BYPASS.LTC128B.128 [R188+0x8100], [R16.64], !P4 ;  /* 0x0810000010bc7fae */ /* 0x0005e8000e101d46 */
[----:B------:R3:W-:Y:S04]  /*3700*/  LDGSTS.E.BYPASS.LTC128B.128 [R188+0xa100], [R14.64], !P6 ;  /* 0x0a1000000ebc7fae */ /* 0x0007e8000f101d46 */
[----:B-----5:R3:W1:Y:S01]  /*3710*/  SHFL.IDX PT, R18, R13, 0x1, 0x181f ;  /* 0x00381f000d127f89 */ /* 0x02066200000e0000 */
[----:B------:R-:W-:-:S02]  /*3720*/  SEL R19, RZ, 0x10, P5 ;  /* 0x00000010ff137807 */ /* 0x000fc40002800000 */
[----:B--2---:R-:W-:Y:S01]  /*3730*/  SEL R17, RZ, 0x10, P4 ;  /* 0x00000010ff117807 */ /* 0x004fe20002000000 */
[----:B------:R-:W-:Y:S02]  /*3740*/  IMAD.MOV.U32 R16, RZ, RZ, R252 ;  /* 0x000000ffff107224 */ /* 0x000fe400078e00fc */
.L_x_4740:
[----:B----4-:R-:W-:Y:S02]  /*3750*/  IADD3 R3, -R19, 0x10, RZ ;  /* 0x0000001013037810 */ /* 0x010fe40007ffe1ff */
[----:B------:R-:W-:Y:S02]  /*3760*/  IADD3 R12, -R17, 0x10, RZ ;  /* 0x00000010110c7810 */ /* 0x000fe40007ffe1ff */
[----:B------:R-:W-:Y:S02]  /*3770*/  LOP3.LUT R3, R3, 0xf, RZ, 0xc0, !PT ;  /* 0x0000000f03037812 */ /* 0x000fe400078ec0ff */
[----:B---3--:R-:W-:Y:S02]  /*3780*/  IADD3 R13, -R16, 0x10, RZ ;  /* 0x00000010100d7810 */ /* 0x008fe40007ffe1ff */
[----:B------:R-:W-:Y:S02]  /*3790*/  IADD3 R14, P1, P0, R3, R2, R28 ;  /* 0x00000002030e7210 */ /* 0x000fe4000783e01c */
[----:B------:R-:W-:-:S02]  /*37a0*/  LOP3.LUT R3, R12, 0xf, RZ, 0xc0, !PT ;  /* 0x0000000f0c037812 */ /* 0x000fc400078ec0ff */
[----:B-1----:R-:W-:Y:S02]  /*37b0*/  IADD3.X R15, RZ, R18, R21, P1, P0 ;  /* 0x00000012ff0f7210 */ /* 0x002fe40000fe0415 */
[----:B------:R-:W-:Y:S02]  /*37c0*/  IADD3 R12, P1, P0, R3, R2, R29 ;  /* 0x00000002030c7210 */ /* 0x000fe4000783e01d */
[----:B------:R-:W-:Y:S02]  /*37d0*/  LOP3.LUT R3, R13, 0xf, RZ, 0xc0, !PT ;  /* 0x0000000f0d037812 */ /* 0x000fe400078ec0ff */
        /* <DEDUP_REMOVED lines=12> */
.L_x_4648:
[----:B------:R-:W-:Y:S05]  /*38a0*/  BSYNC B0 ;  /* 0x0000000000007941 */ /* 0x000fea0003800000 */
.L_x_4647:
[----:B-1----:R-:W-:Y:S01]  /*38b0*/  IMAD.MOV.U32 R2, RZ, RZ, 0x40 ;  /* 0x00000040ff027424 */ /* 0x002fe200078e00ff */
[----:B------:R-:W-:Y:S01]  /*38c0*/  LOP3.LUT P0, RZ, R162, 0x4, RZ, 0xc0, !PT ;  /* 0x00000004a2ff7812 */ /* 0x000fe2000780c0ff */
[----:B------:R-:W0:Y:S01]  /*38d0*/  LDGDEPBAR ;  /* 0x00000000000079af */ /* 0x000e220000000000 */
[----:B------:R-:W-:Y:S02]  /*38e0*/  WARPSYNC 0xffffffff ;  /* 0xffffffff00007948 */ /* 0x000fe40003800000 */
[----:B------:R-:W-:-:S04]  /*38f0*/  SEL R2, R2, 0xffffffc0, !P0 ;  /* 0xffffffc002027807 */ /* 0x000fc80004000000 */
[----:B------:R-:W-:Y:S01]  /*3900*/  IADD3 R3, R2, R169, R167 ;  /* 0x000000a902037210 */ /* 0x000fe20007ffe0a7 */
[----:B------:R-:W-:-:S04]  /*3910*/  IMAD.IADD R2, R169, 0x1, R2 ;  /* 0x00000001a9027824 */ /* 0x000fc800078e0202 */
[C---:B--2-4-:R-:W-:Y:S01]  /*3920*/  HMMA.16816.F32 R12, R4.reuse, R24, RZ ;  /* 0x00000018040c723c */ /* 0x054fe200000018ff */
[----:B------:R-:W-:Y:S04]  /*3930*/  LDSM.16.M88.4 R40, [R2] ;  /* 0x000000000228783b */ /* 0x000fe80000000200 */
[----:B------:R-:W-:Y:S03]  /*3940*/  LDSM.16.M88.4 R60, [R2+0x800] ;  /* 0x00080000023c783b */ /* 0x000fe60000000200 */
[C---:B---3--:R-:W-:Y:S01]  /*3950*/  HMMA.16816.F32 R16, R4.reuse, R34, RZ ;  /* 0x000000220410723c */ /* 0x048fe200000018ff */
[----:B------:R-:W-:Y:S04]  /*3960*/  LDSM.16.M88.4 R64, [R2+0x1000] ;  /* 0x001000000240783b */ /* 0x000fe80000000200 */
[----:B------:R-:W-:Y:S03]  /*3970*/  LDSM.16.M88.4 R72, [R2+0x1800] ;  /* 0x001800000248783b */ /* 0x000fe60000000200 */
[C---:B------:R-:W-:Y:S01]  /*3980*/  HMMA.16816.F32 R24, R4.reuse, R26, RZ ;  /* 0x0000001a0418723c */ /* 0x040fe200000018ff */
[----:B------:R-:W-:Y:S04]  /*3990*/  LDSM.16.M88.4 R84, [R3+0x1000] ;  /* 0x001000000354783b */ /* 0x000fe80000000200 */
[----:B------:R-:W-:Y:S03]  /*39a0*/  LDSM.16.M88.4 R88, [R3+0x1800] ;  /* 0x001800000358783b */ /* 0x000fe60000000200 */
[C---:B------:R-:W-:Y:S01]  /*39b0*/  HMMA.16816.F32 R32, R4.reuse, R32, RZ ;  /* 0x000000200420723c */ /* 0x040fe200000018ff */
[----:B------:R-:W-:Y:S07]  /*39c0*/  LDSM.16.M88.4 R92, [R169+0x3800] ;  /* 0x00380000a95c783b */ /* 0x000fee0000000200 */
[C---:B------:R-:W-:Y:S08]  /*39d0*/  HMMA.16816.F32 R20, R4.reuse, R36, RZ ;  /* 0x000000240414723c */ /* 0x040ff000000018ff */
[C---:B------:R-:W-:Y:S08]  /*39e0*/  HMMA.16816.F32 R28, R4.reuse, R38, RZ ;  /* 0x00000026041c723c */ /* 0x040ff000000018ff */
[C---:B------:R-:W-:Y:S08]  /*39f0*/  HMMA.16816.F32 R36, R4.reuse, R44, RZ ;  /* 0x0000002c0424723c */ /* 0x040ff000000018ff */
[----:B------:R-:W-:Y:S01]  /*3a00*/  HMMA.16816.F32 R44, R4, R46, RZ ;  /* 0x0000002e042c723c */ /* 0x000fe200000018ff */
[----:B------:R-:W1:Y:S07]  /*3a10*/  LDSM.16.M88.4 R4, [R166] ;  /* 0x00000000a604783b */ /* 0x000e6e0000000200 */
[C---:B------:R-:W-:Y:S08]  /*3a20*/  HMMA.16816.F32 R48, R8.reuse, R56, R12 ;  /* 0x000000380830723c */ /* 0x040ff0000000180c */
[C---:B------:R-:W-:Y:S08]  /*3a30*/  HMMA.16816.F32 R56, R8.reuse, R58, R24 ;  /* 0x0000003a0838723c */ /* 0x040ff00000001818 */
[C---:B------:R-:W-:Y:S08]  /*3a40*/  HMMA.16816.F32 R24, R8.reuse, R68, R32 ;  /* 0x000000440818723c */ /* 0x040ff00000001820 */
[C---:B------:R-:W-:Y:S01]  /*3a50*/  HMMA.16816.F32 R52, R8.reuse, R70, R16 ;  /* 0x000000460834723c */ /* 0x040fe20000001810 */
[----:B------:R-:W-:Y:S04]  /*3a60*/  LDSM.16.M88.4 R16, [R165] ;  /* 0x00000000a510783b */ /* 0x000fe80000000200 */
[----:B------:R-:W2:Y:S03]  /*3a70*/  LDSM.16.M88.4 R68, [R3] ;  /* 0x000000000344783b */ /* 0x000ea60000000200 */
[C---:B------:R-:W-:Y:S08]  /*3a80*/  HMMA.16816.F32 R20, R8.reuse, R76, R20 ;  /* 0x0000004c0814723c */ /* 0x040ff00000001814 */
[C---:B------:R-:W-:Y:S01]  /*3a90*/  HMMA.16816.F32 R12, R8.reuse, R78, R28 ;  /* 0x0000004e080c723c */ /* 0x040fe2000000181c */
[----:B------:R-:W3:Y:S07]  /*3aa0*/  LDSM.16.M88.4 R76, [R3+0x800] ;  /* 0x00080000034c783b */ /* 0x000eee0000000200 */
[C---:B------:R-:W-:Y:S08]  /*3ab0*/  HMMA.16816.F32 R28, R8.reuse, R80, R36 ;  /* 0x00000050081c723c */ /* 0x040ff00000001824 */
[----:B------:R-:W-:Y:S01]  /*3ac0*/  HMMA.16816.F32 R32, R8, R82, R44 ;  /* 0x000000520820723c */ /* 0x000fe2000000182c */
[----:B------:R-:W-:Y:S07]  /*3ad0*/  LDSM.16.M88.4 R80, [R169+0x3000] ;  /* 0x00300000a950783b */ /* 0x000fee0000000200 */
[C---:B-1----:R-:W-:Y:S08]  /*3ae0*/  HMMA.16816.F32 R24, R4.reuse, R40, R24 ;  /* 0x000000280418723c */ /* 0x042ff00000001818 */
[C---:B------:R-:W-:Y:S01]  /*3af0*/  HMMA.16816.F32 R40, R4.reuse, R42, R52 ;  /* 0x0000002a0428723c */ /* 0x040fe20000001834 */
[----:B------:R-:W-:Y:S07]  /*3b00*/  LDSM.16.M88.4 R52, [R169+0x2000] ;  /* 0x00200000a934783b */ /* 0x000fee0000000200 */
[C---:B------:R-:W-:Y:S08]  /*3b10*/  HMMA.16816.F32 R56, R4.reuse, R62, R56 ;  /* 0x0000003e0438723c */ /* 0x040ff00000001838 */
[C---:B------:R-:W-:Y:S08]  /*3b20*/  HMMA.16816.F32 R36, R4.reuse, R64, R20 ;  /* 0x000000400424723c */ /* 0x040ff00000001814 */
[C---:B------:R-:W-:Y:S01]  /*3b30*/  HMMA.16816.F32 R48, R4.reuse, R60, R48 ;  /* 0x0000003c0430723c */ /* 0x040fe20000001830 */
[----:B------:R-:W-:Y:S07]  /*3b40*/  LDSM.16.M88.4 R60, [R169+0x2800] ;  /* 0x00280000a93c783b */ /* 0x000fee0000000200 */
[C---:B------:R-:W-:Y:S01]  /*3b50*/  HMMA.16816.F32 R20, R4.reuse, R66, R12 ;  /* 0x000000420414723c */ /* 0x040fe2000000180c */
[----:B------:R-:W1:Y:S04]  /*3b60*/  LDSM.16.M88.4 R12, [R163+0x4000] ;  /* 0x00400000a30c783b */ /* 0x000e680000000200 */
[----:B------:R-:W-:Y:S03]  /*3b70*/  LDSM.16.M88.4 R64, [R0+0x2000] ;  /* 0x002000000040783b */ /* 0x000fe60000000200 */
[C---:B------:R-:W-:Y:S08]  /*3b80*/  HMMA.16816.F32 R8, R4.reuse, R72, R28 ;  /* 0x000000480408723c */ /* 0x040ff0000000181c */
[----:B------:R-:W-:Y:S01]  /*3b90*/  HMMA.16816.F32 R4, R4, R74, R32 ;  /* 0x0000004a0404723c */ /* 0x000fe20000001820 */
[----:B------:R-:W-:Y:S07]  /*3ba0*/  LDSM.16.M88.4 R72, [R0+0x2800] ;  /* 0x002800000048783b */ /* 0x000fee0000000200 */
[C---:B--2---:R-:W-:Y:S08]  /*3bb0*/  HMMA.16816.F32 R32, R16.reuse, R70, R40 ;  /* 0x000000461020723c */ /* 0x044ff00000001828 */
[C---:B------:R-:W-:Y:S01]  /*3bc0*/  HMMA.16816.F32 R28, R16.reuse, R68, R24 ;  /* 0x00000044101c723c */ /* 0x040fe20000001818 */
[----:B------:R-:W-:Y:S07]  /*3bd0*/  LDSM.16.M88.4 R68, [R2+0x2800] ;  /* 0x002800000244783b */ /* 0x000fee0000000200 */
[C---:B---3--:R-:W-:Y:S08]  /*3be0*/  HMMA.16816.F32 R56, R16.reuse, R78, R56 ;  /* 0x0000004e1038723c */ /* 0x048ff00000001838 */
[C---:B------:R-:W-:Y:S08]  /*3bf0*/  HMMA.16816.F32 R44, R16.reuse, R84, R36 ;  /* 0x00000054102c723c */ /* 0x040ff00000001824 */
[C---:B------:R-:W-:Y:S01]  /*3c00*/  HMMA.16816.F32 R48, R16.reuse, R76, R48 ;  /* 0x0000004c1030723c */ /* 0x040fe20000001830 */
[----:B------:R-:W-:Y:S07]  /*3c10*/  LDSM.16.M88.4 R76, [R2+0x3000] ;  /* 0x00300000024c783b */ /* 0x000fee0000000200 */
[C---:B------:R-:W-:Y:S01]  /*3c20*/  HMMA.16816.F32 R36, R16.reuse, R88, R8 ;  /* 0x000000581024723c */ /* 0x040fe20000001808 */
[----:B------:R-:W2:Y:S07]  /*3c30*/  LDSM.16.M88.4 R8, [R164+0x4000] ;  /* 0x00400000a408783b */ /* 0x000eae0000000200 */
[C---:B------:R-:W-:Y:S01]  /*3c40*/  HMMA.16816.F32 R40, R16.reuse, R86, R20 ;  /* 0x000000561028723c */ /* 0x040fe20000001814 */
[----:B------:R-:W3:Y:S07]  /*3c50*/  LDSM.16.M88.4 R84, [R0+0x3000] ;  /* 0x003000000054783b */ /* 0x000eee0000000200 */
[----:B------:R-:W-:Y:S01]  /*3c60*/  HMMA.16816.F32 R24, R16, R90, R4 ;  /* 0x0000005a1018723c */ /* 0x000fe20000001804 */
[----:B------:R-:W4:Y:S04]  /*3c70*/  LDSM.16.M88.4 R88, [R0+0x3800] ;  /* 0x003800000058783b */ /* 0x000f280000000200 */
[----:B------:R-:W-:Y:S03]  /*3c80*/  LDSM.16.M88.4 R4, [R166+0x4000] ;  /* 0x00400000a604783b */ /* 0x000fe60000000200 */
[C---:B-1----:R-:W-:Y:S08]  /*3c90*/  HMMA.16816.F32 R16, R12.reuse, R54, R32 ;  /* 0x000000360c10723c */ /* 0x042ff00000001820 */
[C---:B------:R-:W-:Y:S08]  /*3ca0*/  HMMA.16816.F32 R20, R12.reuse, R52, R28 ;  /* 0x000000340c14723c */ /* 0x040ff0000000181c */
[C---:B------:R-:W-:Y:S08]  /*3cb0*/  HMMA.16816.F32 R56, R12.reuse, R62, R56 ;  /* 0x0000003e0c38723c */ /* 0x040ff00000001838 */
[C---:B------:R-:W-:Y:S01]  /*3cc0*/  HMMA.16816.F32 R32, R12.reuse, R60, R48 ;  /* 0x0000003c0c20723c */ /* 0x040fe20000001830 */
[----:B------:R-:W1:Y:S07]  /*3cd0*/  LDSM.16.M88.4 R60, [R2+0x2000] ;  /* 0x00200000023c783b */ /* 0x000e6e0000000200 */
[C---:B------:R-:W-:Y:S08]  /*3ce0*/  HMMA.16816.F32 R52, R12.reuse, R80, R44 ;  /* 0x000000500c34723c */ /* 0x040ff0000000182c */
[C---:B------:R-:W-:Y:S01]  /*3cf0*/  HMMA.16816.F32 R48, R12.reuse, R82, R40 ;  /* 0x000000520c30723c */ /* 0x040fe20000001828 */
[----:B------:R-:W5:Y:S07]  /*3d00*/  LDSM.16.M88.4 R80, [R2+0x3800] ;  /* 0x003800000250783b */ /* 0x000f6e0000000200 */
[C---:B------:R-:W-:Y:S08]  /*3d10*/  HMMA.16816.F32 R44, R12.reuse, R92, R36 ;  /* 0x0000005c0c2c723c */ /* 0x040ff00000001824 */
[----:B------:R-:W-:Y:S08]  /*3d20*/  HMMA.16816.F32 R40, R12, R94, R24 ;  /* 0x0000005e0c28723c */ /* 0x000ff00000001818 */
[C---:B--2---:R-:W-:Y:S01]  /*3d30*/  HMMA.16816.F32 R28, R8.reuse, R66, R16 ;  /* 0x00000042081c723c */ /* 0x044fe20000001810 */
[----:B------:R-:W-:Y:S07]  /*3d40*/  LDSM.16.M88.4 R16, [R165+0x4000] ;  /* 0x00400000a510783b */ /* 0x000fee0000000200 */
[C---:B------:R-:W-:Y:S01]  /*3d50*/  HMMA.16816.F32 R36, R8.reuse, R64, R20 ;  /* 0x000000400824723c */ /* 0x040fe20000001814 */
[----:B------:R-:W2:Y:S07]  /*3d60*/  LDSM.16.M88.4 R64, [R3+0x2000] ;  /* 0x002000000340783b */ /* 0x000eae0000000200 */
[C---:B------:R-:W-:Y:S08]  /*3d70*/  HMMA.16816.F32 R20, R8.reuse, R74, R56 ;  /* 0x0000004a0814723c */ /* 0x040ff00000001838 */
[C---:B------:R-:W-:Y:S01]  /*3d80*/  HMMA.16816.F32 R24, R8.reuse, R72, R32 ;  /* 0x000000480818723c */ /* 0x040fe20000001820 */
[----:B------:R-:W2:Y:S07]  /*3d90*/  LDSM.16.M88.4 R72, [R3+0x2800] ;  /* 0x002800000348783b */ /* 0x000eae0000000200 */
[C---:B---3--:R-:W-:Y:S08]  /*3da0*/  HMMA.16816.F32 R12, R8.reuse, R84, R52 ;  /* 0x00000054080c723c */ /* 0x048ff00000001834 */
[C---:B------:R-:W-:Y:S01]  /*3db0*/  HMMA.16816.F32 R32, R8.reuse, R86, R48 ;  /* 0x000000560820723c */ /* 0x040fe20000001830 */
[----:B------:R-:W-:Y:S07]  /*3dc0*/  LDSM.16.M88.4 R84, [R0+0x5000] ;  /* 0x005000000054783b */ /* 0x000fee0000000200 */
[C---:B----4-:R-:W-:Y:S08]  /*3dd0*/  HMMA.16816.F32 R44, R8.reuse, R88, R44 ;  /* 0x00000058082c723c */ /* 0x050ff0000000182c */
[----:B------:R-:W-:Y:S08]  /*3de0*/  HMMA.16816.F32 R40, R8, R90, R40 ;  /* 0x0000005a0828723c */ /* 0x000ff00000001828 */
[C---:B-1----:R-:W-:Y:S08]  /*3df0*/  HMMA.16816.F32 R28, R4.reuse, R62, R28 ;  /* 0x0000003e041c723c */ /* 0x042ff0000000181c */
[C---:B------:R-:W-:Y:S01]  /*3e00*/  HMMA.16816.F32 R48, R4.reuse, R70, R20 ;  /* 0x000000460430723c */ /* 0x040fe20000001814 */
[----:B------:R-:W1:Y:S07]  /*3e10*/  LDSM.16.M88.4 R20, [R3+0x3000] ;  /* 0x003000000314783b */ /* 0x000e6e0000000200 */
[C---:B------:R-:W-:Y:S01]  /*3e20*/  HMMA.16816.F32 R52, R4.reuse, R68, R24 ;  /* 0x000000440434723c */ /* 0x040fe20000001818 */
[----:B------:R-:W3:Y:S04]  /*3e30*/  LDSM.16.M88.4 R24, [R3+0x3800] ;  /* 0x003800000318783b */ /* 0x000ee80000000200 */
[----:B------:R-:W-:Y:S03]  /*3e40*/  LDSM.16.M88.4 R68, [R0+0x4000] ;  /* 0x004000000044783b */ /* 0x000fe60000000200 */
[C---:B------:R-:W-:Y:S01]  /*3e50*/  HMMA.16816.F32 R36, R4.reuse, R60, R36 ;  /* 0x0000003c0424723c */ /* 0x040fe20000001824 */
[----:B------:R-:W-:Y:S07]  /*3e60*/  LDSM.16.M88.4 R60, [R169+0x4800] ;  /* 0x00480000a93c783b */ /* 0x000fee0000000200 */
[C---:B------:R-:W-:Y:S08]  /*3e70*/  HMMA.16816.F32 R12, R4.reuse, R76, R12 ;  /* 0x0000004c040c723c */ /* 0x040ff0000000180c */
[C---:B------:R-:W-:Y:S01]  /*3e80*/  HMMA.16816.F32 R8, R4.reuse, R78, R32 ;  /* 0x0000004e0408723c */ /* 0x040fe20000001820 */
[----:B------:R-:W-:Y:S07]  /*3e90*/  LDSM.16.M88.4 R76, [R0+0x4800] ;  /* 0x00480000004c783b */ /* 0x000fee0000000200 */
[C---:B-----5:R-:W-:Y:S08]  /*3ea0*/  HMMA.16816.F32 R56, R4.reuse, R80, R44 ;  /* 0x000000500438723c */ /* 0x060ff0000000182c */
[----:B------:R-:W-:Y:S01]  /*3eb0*/  HMMA.16816.F32 R40, R4, R82, R40 ;  /* 0x000000520428723c */ /* 0x000fe20000001828 */
[----:B------:R-:W-:Y:S04]  /*3ec0*/  LDSM.16.M88.4 R4, [R163+0x8000] ;  /* 0x00800000a304783b */ /* 0x000fe80000000200 */
[----:B------:R-:W-:Y:S03]  /*3ed0*/  LDSM.16.M88.4 R80, [R2+0x4000] ;  /* 0x004000000250783b */ /* 0x000fe60000000200 */
[C---:B--2---:R-:W-:Y:S01]  /*3ee0*/  HMMA.16816.F32 R32, R16.reuse, R66, R28 ;  /* 0x000000421020723c */ /* 0x044fe2000000181c */
[----:B------:R-:W2:Y:S07]  /*3ef0*/  LDSM.16.M88.4 R28, [R169+0x4000] ;  /* 0x00400000a91c783b */ /* 0x000eae0000000200 */
[C---:B------:R-:W-:Y:S08]  /*3f00*/  HMMA.16816.F32 R52, R16.reuse, R72, R52 ;  /* 0x000000481034723c */ /* 0x040ff00000001834 */
[C---:B------:R-:W-:Y:S01]  /*3f10*/  HMMA.16816.F32 R48, R16.reuse, R74, R48 ;  /* 0x0000004a1030723c */ /* 0x040fe20000001830 */
[----:B------:R-:W4:Y:S07]  /*3f20*/  LDSM.16.M88.4 R72, [R169+0x5800] ;  /* 0x00580000a948783b */ /* 0x000f2e0000000200 */
[C---:B------:R-:W-:Y:S01]  /*3f30*/  HMMA.16816.F32 R36, R16.reuse, R64, R36 ;  /* 0x000000401024723c */ /* 0x040fe20000001824 */
[----:B------:R-:W5:Y:S07]  /*3f40*/  LDSM.16.M88.4 R64, [R169+0x5000] ;  /* 0x00500000a940783b */ /* 0x000f6e0000000200 */
[C---:B-1----:R-:W-:Y:S01]  /*3f50*/  HMMA.16816.F32 R44, R16.reuse, R20, R12 ;  /* 0x00000014102c723c */ /* 0x042fe2000000180c */
[----:B------:R-:W1:Y:S07]  /*3f60*/  LDSM.16.M88.4 R12, [R164+0x8000] ;  /* 0x00800000a40c783b */ /* 0x000e6e0000000200 */
[C---:B------:R-:W-:Y:S08]  /*3f70*/  HMMA.16816.F32 R20, R16.reuse, R22, R8 ;  /* 0x000000161014723c */ /* 0x040ff00000001808 */
[C---:B---3--:R-:W-:Y:S01]  /*3f80*/  HMMA.16816.F32 R8, R16.reuse, R24, R56 ;  /* 0x000000181008723c */ /* 0x048fe20000001838 */
[----:B------:R-:W-:Y:S07]  /*3f90*/  LDSM.16.M88.4 R56, [R2+0x5000] ;  /* 0x005000000238783b */ /* 0x000fee0000000200 */
[----:B------:R-:W-:Y:S08]  /*3fa0*/  HMMA.16816.F32 R16, R16, R26, R40 ;  /* 0x0000001a1010723c */ /* 0x000ff00000001828 */
[C---:B--2---:R-:W-:Y:S01]  /*3fb0*/  HMMA.16816.F32 R24, R4.reuse, R28, R36 ;  /* 0x0000001c0418723c */ /* 0x044fe20000001824 */
[----:B------:R-:W-:Y:S07]  /*3fc0*/  LDSM.16.M88.4 R36, [R2+0x4800] ;  /* 0x004800000224783b */ /* 0x000fee0000000200 */
[C---:B------:R-:W-:Y:S08]  /*3fd0*/  HMMA.16816.F32 R28, R4.reuse, R30, R32 ;  /* 0x0000001e041c723c */ /* 0x040ff00000001820 */
[C---:B------:R-:W-:Y:S08]  /*3fe0*/  HMMA.16816.F32 R32, R4.reuse, R60, R52 ;  /* 0x0000003c0420723c */ /* 0x040ff00000001834 */
[C---:B------:R-:W-:Y:S01]  /*3ff0*/  HMMA.16816.F32 R40, R4.reuse, R62, R48 ;  /* 0x0000003e0428723c */ /* 0x040fe20000001830 */
[----:B------:R2:W3:Y:S07]  /*4000*/  LDSM.16.M88.4 R60, [R0+0x5800] ;  /* 0x00580000003c783b */ /* 0x0004ee0000000200 */
[C---:B----4-:R-:W-:Y:S01]  /*4010*/  HMMA.16816.F32 R52, R4.reuse, R72, R8 ;  /* 0x000000480434723c */ /* 0x050fe20000001808 */
[----:B------:R-:W4:Y:S07]  /*4020*/  LDSM.16.M88.4 R8, [R166+0x8000] ;  /* 0x00800000a608783b */ /* 0x000f2e0000000200 */
[C---:B-----5:R-:W-:Y:S08]  /*4030*/  HMMA.16816.F32 R48, R4.reuse, R66, R20 ;  /* 0x000000420430723c */ /* 0x060ff00000001814 */
[----:B------:R-:W-:Y:S01]  /*4040*/  HMMA.16816.F32 R20, R4, R74, R16 ;  /* 0x0000004a0414723c */ /* 0x000fe20000001810 */
[----:B------:R-:W-:Y:S01]  /*4050*/  LDSM.16.M88.4 R72, [R3+0x4000] ;  /* 0x004000000348783b */ /* 0x000fe20000000200 */
[----:B--2---:R-:W-:-:S05]  /*4060*/  IMAD.IADD R0, R96, 0x1, -R220 ;  /* 0x0000000160007824 */ /* 0x004fca00078e0adc */
[C---:B------:R-:W-:Y:S01]  /*4070*/  ISETP.GT.AND P0, PT, R0.reuse, RZ, PT ;  /* 0x000000ff0000720c */ /* 0x040fe20003f04270 */
[----:B------:R-:W-:Y:S01]  /*4080*/  HMMA.16816.F32 R44, R4, R64, R44 ;  /* 0x00000040042c723c */ /* 0x000fe2000000182c */
[----:B------:R-:W2:Y:S01]  /*4090*/  LDSM.16.M88.4 R64, [R2+0x5800] ;  /* 0x005800000240783b */ /* 0x000ea20000000200 */
[C---:B------:R-:W-:Y:S02]  /*40a0*/  ISETP.GT.AND P1, PT, R0.reuse, 0x1, PT ;  /* 0x000000010000780c */ /* 0x040fe40003f24270 */
[----:B------:R-:W-:Y:S01]  /*40b0*/  ISETP.GT.AND P2, PT, R0, 0x11, PT ;  /* 0x000000110000780c */ /* 0x000fe20003f44270 */
[----:B------:R-:W5:Y:S03]  /*40c0*/  LDSM.16.M88.4 R4, [R165+0x8000] ;  /* 0x00800000a504783b */ /* 0x000f660000000200 */
[C---:B-1----:R-:W-:Y:S08]  /*40d0*/  HMMA.16816.F32 R16, R12.reuse, R68, R24 ;  /* 0x000000440c10723c */ /* 0x042ff00000001818 */
[C---:B------:R-:W-:Y:S01]  /*40e0*/  HMMA.16816.F32 R28, R12.reuse, R70, R28 ;  /* 0x000000460c1c723c */ /* 0x040fe2000000181c */
[----:B------:R-:W-:Y:S07]  /*40f0*/  LDSM.16.M88.4 R68, [R3+0x5000] ;  /* 0x005000000344783b */ /* 0x000fee0000000200 */
[C---:B------:R-:W-:Y:S08]  /*4100*/  HMMA.16816.F32 R32, R12.reuse, R76, R32 ;  /* 0x0000004c0c20723c */ /* 0x040ff00000001820 */
[C---:B---3--:R-:W-:Y:S08]  /*4110*/  HMMA.16816.F32 R52, R12.reuse, R60, R52 ;  /* 0x0000003c0c34723c */ /* 0x048ff00000001834 */
[C---:B------:R-:W-:Y:S01]  /*4120*/  HMMA.16816.F32 R24, R12.reuse, R62, R20 ;  /* 0x0000003e0c18723c */ /* 0x040fe20000001814 */
[----:B------:R-:W1:Y:S07]  /*4130*/  LDSM.16.M88.4 R60, [R3+0x4800] ;  /* 0x00480000033c783b */ /* 0x000e6e0000000200 */
[C---:B------:R-:W-:Y:S01]  /*4140*/  HMMA.16816.F32 R40, R12.reuse, R78, R40 ;  /* 0x0000004e0c28723c */ /* 0x040fe20000001828 */
[----:B------:R3:W1:Y:S07]  /*4150*/  LDSM.16.M88.4 R76, [R3+0x5800] ;  /* 0x00580000034c783b */ /* 0x00066e0000000200 */
[C---:B------:R-:W-:Y:S08]  /*4160*/  HMMA.16816.F32 R44, R12.reuse, R84, R44 ;  /* 0x000000540c2c723c */ /* 0x040ff0000000182c */
[----:B------:R-:W-:Y:S08]  /*4170*/  HMMA.16816.F32 R48, R12, R86, R48 ;  /* 0x000000560c30723c */ /* 0x000ff00000001830 */
[C---:B----4-:R-:W-:Y:S08]  /*4180*/  HMMA.16816.F32 R16, R8.reuse, R80, R16 ;  /* 0x000000500810723c */ /* 0x050ff00000001810 */
[C---:B------:R-:W-:Y:S08]  /*4190*/  HMMA.16816.F32 R12, R8.reuse, R82, R28 ;  /* 0x00000052080c723c */ /* 0x040ff0000000181c */
[C---:B------:R-:W-:Y:S08]  /*41a0*/  HMMA.16816.F32 R20, R8.reuse, R36, R32 ;  /* 0x000000240814723c */ /* 0x040ff00000001820 */
[C---:B------:R-:W-:Y:S08]  /*41b0*/  HMMA.16816.F32 R28, R8.reuse, R38, R40 ;  /* 0x00000026081c723c */ /* 0x040ff00000001828 */
[C---:B------:R-:W-:Y:S08]  /*41c0*/  HMMA.16816.F32 R36, R8.reuse, R56, R44 ;  /* 0x000000380824723c */ /* 0x040ff0000000182c */
[C---:B------:R-:W-:Y:S08]  /*41d0*/  HMMA.16816.F32 R40, R8.reuse, R58, R48 ;  /* 0x0000003a0828723c */ /* 0x040ff00000001830 */
[C---:B--2---:R-:W-:Y:S08]  /*41e0*/  HMMA.16816.F32 R44, R8.reuse, R64, R52 ;  /* 0x00000040082c723c */ /* 0x044ff00000001834 */
[----:B------:R-:W-:Y:S08]  /*41f0*/  HMMA.16816.F32 R32, R8, R66, R24 ;  /* 0x000000420820723c */ /* 0x000ff00000001818 */
[C---:B-----5:R-:W-:Y:S08]  /*4200*/  HMMA.16816.F32 R24, R4.reuse, R72, R16 ;  /* 0x000000480418723c */ /* 0x060ff00000001810 */
[C---:B------:R-:W-:Y:S08]  /*4210*/  HMMA.16816.F32 R12, R4.reuse, R74, R12 ;  /* 0x0000004a040c723c */ /* 0x040ff0000000180c */
[C---:B-1----:R-:W-:Y:S08]  /*4220*/  HMMA.16816.F32 R8, R4.reuse, R60, R20 ;  /* 0x0000003c0408723c */ /* 0x042ff00000001814 */
[----:B------:R-:W-:Y:S01]  /*4230*/  HMMA.16816.F32 R16, R4, R62, R28 ;  /* 0x0000003e0410723c */ /* 0x000fe2000000181c */
[----:B------:R-:W-:-:S02]  /*4240*/  FSEL R26, R26, -INF , P0 ;  /* 0xff8000001a1a7808 */ /* 0x000fc40000000000 */
[----:B------:R-:W-:-:S04]  /*4250*/  FSEL R27, R27, -INF , P1 ;  /* 0xff8000001b1b7808 */ /* 0x000fc80000800000 */
[----:B---3--:R-:W-:Y:S01]  /*4260*/  FMNMX.FTZ R3, R26, R27, !PT ;  /* 0x0000001b1a037209 */ /* 0x008fe20007810000 */
[C---:B------:R-:W-:Y:S08]  /*4270*/  HMMA.16816.F32 R20, R4.reuse, R68, R36 ;  /* 0x000000440414723c */ /* 0x040ff00000001824 */
[----:B------:R-:W-:Y:S01]  /*4280*/  HMMA.16816.F32 R28, R4, R70, R40 ;  /* 0x00000046041c723c */ /* 0x000fe20000001828 */
[----:B------:R-:W-:-:S06]  /*4290*/  FSEL R9, R9, -INF , P2 ;  /* 0xff80000009097808 */ /* 0x000fcc0001000000 */
[----:B------:R-:W-:Y:S01]  /*42a0*/  FSEL R41, R11, -INF , P2 ;  /* 0xff8000000b297808 */ /* 0x000fe20001000000 */
[C---:B------:R-:W-:Y:S08]  /*42b0*/  HMMA.16816.F32 R44, R4.reuse, R76, R44 ;  /* 0x0000004c042c723c */ /* 0x040ff0000000182c */
[----:B------:R-:W-:Y:S07]  /*42c0*/  HMMA.16816.F32 R32, R4, R78, R32 ;  /* 0x0000004e0420723c */ /* 0x000fee0000001820 */
[----:B------:R-:W-:-:S02]  /*42d0*/  FSEL R7, R24, -INF , P0 ;  /* 0xff80000018077808 */ /* 0x000fc40000000000 */
[C---:B------:R-:W-:Y:S02]  /*42e0*/  ISETP.GT.AND P0, PT, R0.reuse, 0x8, PT ;  /* 0x000000080000780c */ /* 0x040fe40003f04270 */
[----:B------:R-:W-:Y:S02]  /*42f0*/  FSEL R6, R25, -INF , P1 ;  /* 0xff80000019067808 */ /* 0x000fe40000800000 */
[----:B------:R-:W-:Y:S02]  /*4300*/  ISETP.GT.AND P1, PT, R0, 0x9, PT ;  /* 0x000000090000780c */ /* 0x000fe40003f24270 */
[----:B------:R-:W-:Y:S02]  /*4310*/  FSEL R12, R12, -INF , P0 ;  /* 0xff8000000c0c7808 */ /* 0x000fe40000000000 */
[----:B------:R-:W-:Y:S02]  /*4320*/  FMNMX.FTZ R2, R7, R6, !PT ;  /* 0x0000000607027209 */ /* 0x000fe40007810000 */
[----:B------:R-:W-:-:S02]  /*4330*/  FSEL R24, R14, -INF , P0 ;  /* 0xff8000000e187808 */ /* 0x000fc40000000000 */
[----:B------:R-:W-:Y:S02]  /*4340*/  ISETP.GT.AND P0, PT, R0, 0x10, PT ;  /* 0x000000100000780c */ /* 0x000fe40003f04270 */
[----:B------:R-:W-:Y:S02]  /*4350*/  FSEL R13, R13, -INF , P1 ;  /* 0xff8000000d0d7808 */ /* 0x000fe40000800000 */
[----:B------:R-:W-:Y:S02]  /*4360*/  FMNMX.FTZ R2, R12, R2, !PT ;  /* 0x000000020c027209 */ /* 0x000fe40007810000 */
[----:B------:R-:W-:Y:S02]  /*4370*/  FSEL R25, R15, -INF , P1 ;  /* 0xff8000000f197808 */ /* 0x000fe40000800000 */
[----:B------:R-:W-:Y:S02]  /*4380*/  FMNMX.FTZ R3, R24, R3, !PT ;  /* 0x0000000318037209 */ /* 0x000fe40007810000 */
[----:B------:R-:W-:-:S02]  /*4390*/  FSEL R8, R8, -INF , P0 ;  /* 0xff80000008087808 */ /* 0x000fc40000000000 */
[----:B------:R-:W-:Y:S02]  /*43a0*/  FMNMX.FTZ R2, R13, R2, !PT ;  /* 0x000000020d027209 */ /* 0x000fe40007810000 */
[----:B------:R-:W-:Y:S02]  /*43b0*/  FSEL R40, R10, -INF , P0 ;  /* 0xff8000000a287808 */ /* 0x000fe40000000000 */
[----:B------:R-:W-:Y:S02]  /*43c0*/  FMNMX.FTZ R3, R25, R3, !PT ;  /* 0x0000000319037209 */ /* 0x000fe40007810000 */
[----:B------:R-:W-:Y:S02]  /*43d0*/  ISETP.GT.AND P1, PT, R0, 0x18, PT ;  /* 0x000000180000780c */ /* 0x000fe40003f24270 */
[----:B------:R-:W-:Y:S02]  /*43e0*/  FMNMX.FTZ R2, R8, R2, !PT ;  /* 0x0000000208027209 */ /* 0x000fe40007810000 */
[----:B------:R-:W-:-:S02]  /*43f0*/  FMNMX.FTZ R3, R40, R3, !PT ;  /* 0x0000000328037209 */ /* 0x000fc40007810000 */
[----:B------:R-:W-:Y:S02]  /*4400*/  ISETP.GT.AND P0, PT, R0, 0x19, PT ;  /* 0x000000190000780c */ /* 0x000fe40003f04270 */
[----:B------:R-:W-:Y:S02]  /*4410*/  FSEL R16, R16, -INF , P1 ;  /* 0xff80000010107808 */ /* 0x000fe40000800000 */
        /* <DEDUP_REMOVED lines=14> */
[----:B------:R-:W-:Y:S02]  /*4500*/  ISETP.GT.AND P1, PT, R0, 0x28, PT ;  /* 0x000000280000780c */ /* 0x000fe40003f24270 */
        /* <DEDUP_REMOVED lines=8> */
[----:B------:R-:W-:Y:S02]  /*4590*/  FSEL R66, R29, -INF , P0 ;  /* 0xff8000001d427808 */ /* 0x000fe40000000000 */
[----:B------:R-:W-:Y:S02]  /*45a0*/  ISETP.GT.AND P1, PT, R0, 0x30, PT ;  /* 0x000000300000780c */ /* 0x000fe40003f24270 */
        /* <DEDUP_REMOVED lines=8> */
[----:B------:R-:W-:-:S02]  /*4630*/  FSEL R152, R47, -INF , P0 ;  /* 0xff8000002f987808 */ /* 0x000fc40000000000 */
[----:B------:R-:W-:Y:S02]  /*4640*/  FSEL R67, R45, -INF , P0 ;  /* 0xff8000002d437808 */ /* 0x000fe40000000000 */
[C---:B------:R-:W-:Y:S02]  /*4650*/  ISETP.GT.AND P1, PT, R0.reuse, 0x38, PT ;  /* 0x000000380000780c */ /* 0x040fe40003f24270 */
[----:B------:R-:W-:Y:S02]  /*4660*/  ISETP.GT.AND P0, PT, R0, 0x39, PT ;  /* 0x000000390000780c */ /* 0x000fe40003f04270 */
[----:B------:R-:W-:Y:S02]  /*4670*/  FMNMX.FTZ R0, R69, R2, !PT ;  /* 0x0000000245007209 */ /* 0x000fe40007810000 */
[----:B------:R-:W-:Y:S02]  /*4680*/  FMNMX.FTZ R2, R153, R3, !PT ;  /* 0x0000000399027209 */ /* 0x000fe40007810000 */
[----:B------:R-:W-:-:S02]  /*4690*/  FSEL R103, R34, -INF , P1 ;  /* 0xff80000022677808 */ /* 0x000fc40000800000 */
[----:B------:R-:W-:Y:S02]  /*46a0*/  FSEL R65, R32, -INF , P1 ;  /* 0xff80000020417808 */ /* 0x000fe40000800000 */
[----:B------:R-:W-:Y:S02]  /*46b0*/  FMNMX.FTZ R0, R67, R0, !PT ;  /* 0x0000000043007209 */ /* 0x000fe40007810000 */
[----:B------:R-:W-:Y:S02]  /*46c0*/  FMNMX.FTZ R2, R152, R2, !PT ;  /* 0x0000000298027209 */ /* 0x000fe40007810000 */
[----:B------:R-:W-:Y:S02]  /*46d0*/  FSEL R102, R35, -INF , P0 ;  /* 0xff80000023667808 */ /* 0x000fe40000000000 */
[----:B------:R-:W-:Y:S02]  /*46e0*/  FSEL R64, R33, -INF , P0 ;  /* 0xff80000021407808 */ /* 0x000fe40000000000 */
[----:B------:R-:W-:-:S02]  /*46f0*/  FMNMX.FTZ R0, R65, R0, !PT ;  /* 0x0000000041007209 */ /* 0x000fc40007810000 */
[----:B------:R-:W-:Y:S02]  /*4700*/  FMNMX.FTZ R2, R103, R2, !PT ;  /* 0x0000000267027209 */ /* 0x000fe40007810000 */
[----:B------:R-:W-:Y:S02]  /*4710*/  FMNMX.FTZ R0, R64, R0, !PT ;  /* 0x0000000040007209 */ /* 0x000fe40007810000 */
[----:B------:R-:W-:Y:S01]  /*4720*/  FMNMX.FTZ R4, R102, R2, !PT ;  /* 0x0000000266047209 */ /* 0x000fe20007810000 */
[----:B------:R-:W-:Y:S05]  /*4730*/  @!PT BRA `(.L_x_4651) ;  /* 0x000099600000f947 */ /* 0x000fea0003800000 */
[----:B------:R1:W2:Y:S02]  /*4740*/  SHFL.BFLY PT, R2, R0, 0x2, 0x1f ;  /* 0x0c401f0000027f89 */ /* 0x0002a400000e0000 */
.L_x_4741:
        /* <DEDUP_REMOVED lines=14> */
[----:B------:R-:W-:Y:S04]  /*4830*/  LDSM.16.MT88.4 R28, [R208+0x800] ;  /* 0x00080000d01c783b */ /* 0x000fe80000004200 */
[----:B------:R-:W-:Y:S01]  /*4840*/  FFMA.FTZ R3, R7, c[0x0][0x2d0], -R0 ;  /* 0x0000b40007037a23 */ /* 0x000fe20000010800 */
[----:B------:R-:W-:Y:S03]  /*4850*/  LDSM.16.MT88.4 R32, [R170+0x800] ;  /* 0x00080000aa20783b */ /* 0x000fe60000004200 */
[----:B------:R2:W-:Y:S01]  /*4860*/  MUFU.EX2 R156, R3 ;  /* 0x00000003009c7308 */ /* 0x0005e20000000800 */
[----:B------:R-:W-:Y:S04]  /*4870*/  LDSM.16.MT88.4 R60, [R170+0x2000] ;  /* 0x00200000aa3c783b */ /* 0x000fe80000004200 */
[----:B------:R-:W-:Y:S01]  /*4880*/  LDSM.16.MT88.4 R56, [R211+0x2000] ;  /* 0x00200000d338783b */ /* 0x000fe20000004200 */
[----:B-1----:R-:W-:-:S04]  /*4890*/  FMNMX.FTZ R100, R2, R4, !PT ;  /* 0x0000000402647209 */ /* 0x002fc80007810000 */
[C---:B------:R-:W-:Y:S01]  /*48a0*/  FSETP.NEU.FTZ.AND P0, PT, R100.reuse, -INF , PT ;  /* 0xff8000006400780b */ /* 0x040fe20003f1d000 */
[----:B------:R-:W-:Y:S02]  /*48b0*/  FMUL.FTZ R2, R100, c[0x0][0x2d0] ;  /* 0x0000b40064027a20 */ /* 0x000fe40000410000 */
[----:B--2---:R-:W-:-:S03]  /*48c0*/  FFMA.FTZ R3, R6, c[0x0][0x2d0], -R0 ;  /* 0x0000b40006037a23 */ /* 0x004fc60000010800 */
[----:B------:R-:W-:Y:S01]  /*48d0*/  FSEL R2, R2, RZ, P0 ;  /* 0x000000ff02027208 */ /* 0x000fe20000000000 */
[----:B------:R-:W1:Y:S01]  /*48e0*/  LDSM.16.MT88.4 R4, [R208] ;  /* 0x00000000d004783b */ /* 0x000e620000004200 */
[----:B------:R2:W-:Y:S02]  /*48f0*/  MUFU.EX2 R150, R3 ;  /* 0x0000000300967308 */ /* 0x0005e40000000800 */
[----:B--2---:R-:W-:-:S06]  /*4900*/  FFMA.FTZ R3, R12, c[0x0][0x2d0], -R0 ;  /* 0x0000b4000c037a23 */ /* 0x004fcc0000010800 */
[----:B------:R2:W-:Y:S02]  /*4910*/  MUFU.EX2 R149, R3 ;  /* 0x0000000300957308 */ /* 0x0005e40000000800 */
[----:B--2---:R-:W-:Y:S02]  /*4920*/  FFMA.FTZ R3, R13, c[0x0][0x2d0], -R0 ;  /* 0x0000b4000d037a23 */ /* 0x004fe40000010800 */
[----:B------:R-:W2:Y:S04]  /*4930*/  LDSM.16.MT88.4 R12, [R170] ;  /* 0x00000000aa0c783b */ /* 0x000ea80000004200 */
[----:B------:R4:W5:Y:S02]  /*4940*/  MUFU.EX2 R157, R3 ;  /* 0x00000003009d7308 */ /* 0x0009640000000800 */
[----:B----4-:R-:W-:Y:S01]  /*4950*/  FFMA.FTZ R3, R26, c[0x0][0x2d0], -R2 ;  /* 0x0000b4001a037a23 */ /* 0x010fe20000010802 */
[----:B-----5:R-:W-:-:S05]  /*4960*/  F2FP.PACK_AB R10, R157, R149 ;  /* 0x000000959d0a723e */ /* 0x020fca00000000ff */
[----:B------:R4:W-:Y:S02]  /*4970*/  MUFU.EX2 R151, R3 ;  /* 0x0000000300977308 */ /* 0x0009e40000000800 */
[----:B----4-:R-:W-:-:S06]  /*4980*/  FFMA.FTZ R3, R27, c[0x0][0x2d0], -R2 ;  /* 0x0000b4001b037a23 */ /* 0x010fcc0000010802 */
[----:B------:R4:W-:Y:S02]  /*4990*/  MUFU.EX2 R148, R3 ;  /* 0x0000000300947308 */ /* 0x0009e40000000800 */
[----:B----4-:R-:W-:-:S06]  /*49a0*/  FFMA.FTZ R3, R24, c[0x0][0x2d0], -R2 ;  /* 0x0000b40018037a23 */ /* 0x010fcc0000010802 */
[----:B------:R4:W-:Y:S02]  /*49b0*/  MUFU.EX2 R155, R3 ;  /* 0x00000003009b7308 */ /* 0x0009e40000000800 */
[----:B----4-:R-:W-:-:S06]  /*49c0*/  FFMA.FTZ R3, R25, c[0x0][0x2d0], -R2 ;  /* 0x0000b40019037a23 */ /* 0x010fcc0000010802 */
[----:B------:R4:W5:Y:S02]  /*49d0*/  MUFU.EX2 R182, R3 ;  /* 0x0000000300b67308 */ /* 0x0009640000000800 */
[----:B----4-:R-:W-:Y:S01]  /*49e0*/  FFMA.FTZ R3, R8, c[0x0][0x2d0], -R0 ;  /* 0x0000b40008037a23 */ /* 0x010fe20000010800 */
[----:B------:R-:W-:Y:S02]  /*49f0*/  F2FP.PACK_AB R8, R150, R156 ;  /* 0x0000009c9608723e */ /* 0x000fe400000000ff */
[----:B-----5:R-:W-:-:S03]  /*4a00*/  F2FP.PACK_AB R11, R182, R155 ;  /* 0x0000009bb60b723e */ /* 0x020fc600000000ff */
[----:B------:R4:W-:Y:S02]  /*4a10*/  MUFU.EX2 R183, R3 ;  /* 0x0000000300b77308 */ /* 0x0009e40000000800 */
[----:B----4-:R-:W-:Y:S01]  /*4a20*/  FFMA.FTZ R3, R9, c[0x0][0x2d0], -R0 ;  /* 0x0000b40009037a23 */ /* 0x010fe20000010800 */
[----:B------:R-:W-:-:S05]  /*4a30*/  F2FP.PACK_AB R9, R148, R151 ;  /* 0x000000979409723e */ /* 0x000fca00000000ff */
[----:B------:R4:W5:Y:S02]  /*4a40*/  MUFU.EX2 R214, R3 ;  /* 0x0000000300d67308 */ /* 0x0009640000000800 */
[C---:B-1----:R-:W-:Y:S08]  /*4a50*/  HMMA.16816.F32 R24, R8.reuse, R4, RZ ;  /* 0x000000040818723c */ /* 0x042ff000000018ff */
[----:B------:R-:W-:Y:S01]  /*4a60*/  HMMA.16816.F32 R20, R8, R6, RZ ;  /* 0x000000060814723c */ /* 0x000fe200000018ff */
[----:B----4-:R-:W-:Y:S01]  /*4a70*/  FFMA.FTZ R3, R16, c[0x0][0x2d0], -R0 ;  /* 0x0000b40010037a23 */ /* 0x010fe20000010800 */
[----:B-----5:R-:W-:-:S03]  /*4a80*/  F2FP.PACK_AB R4, R214, R183 ;  /* 0x000000b7d604723e */ /* 0x020fc600000000ff */
[----:B------:R1:W-:Y:S03]  /*4a90*/  MUFU.EX2 R213, R3 ;  /* 0x0000000300d57308 */ /* 0x0003e60000000800 */
[C---:B--2---:R-:W-:Y:S08]  /*4aa0*/  HMMA.16816.F32 R52, R8.reuse, R12, RZ ;  /* 0x0000000c0834723c */ /* 0x044ff000000018ff */
[----:B------:R-:W-:Y:S01]  /*4ab0*/  HMMA.16816.F32 R44, R8, R14, RZ ;  /* 0x0000000e082c723c */ /* 0x000fe200000018ff */
[----:B-1----:R-:W-:-:S07]  /*4ac0*/  FFMA.FTZ R3, R17, c[0x0][0x2d0], -R0 ;  /* 0x0000b40011037a23 */ /* 0x002fce0000010800 */
[----:B------:R-:W-:Y:S01]  /*4ad0*/  HMMA.16816.F32 R12, R8, R38, RZ ;  /* 0x00000026080c723c */ /* 0x000fe200000018ff */
[----:B------:R1:W2:Y:S02]  /*4ae0*/  MUFU.EX2 R217, R3 ;  /* 0x0000000300d97308 */ /* 0x0002a40000000800 */
[----:B-1----:R-:W-:Y:S01]  /*4af0*/  FFMA.FTZ R3, R40, c[0x0][0x2d0], -R2 ;  /* 0x0000b40028037a23 */ /* 0x002fe20000010802 */
[----:B--2---:R-:W-:-:S05]  /*4b00*/  F2FP.PACK_AB R6, R217, R213 ;  /* 0x000000d5d906723e */ /* 0x004fca00000000ff */
[----:B------:R1:W-:Y:S01]  /*4b10*/  MUFU.EX2 R180, R3 ;  /* 0x0000000300b47308 */ /* 0x0003e20000000800 */
[----:B---3--:R-:W-:Y:S01]  /*4b20*/  LDSM.16.MT88.4 R48, [R158] ;  /* 0x000000009e30783b */ /* 0x008fe20000004200 */
[----:B-1----:R-:W-:-:S03]  /*4b30*/  FFMA.FTZ R3, R41, c[0x0][0x2d0], -R2 ;  /* 0x0000b40029037a23 */ /* 0x002fc60000010802 */
[----:B------:R-:W1:Y:S03]  /*4b40*/  LDSM.16.MT88.4 R40, [R171+0x800] ;  /* 0x00080000ab28783b */ /* 0x000e660000004200 */
[----:B------:R2:W3:Y:S02]  /*4b50*/  MUFU.EX2 R212, R3 ;  /* 0x0000000300d47308 */ /* 0x0004e40000000800 */
[----:B--2---:R-:W-:Y:S01]  /*4b60*/  FFMA.FTZ R3, R18, c[0x0][0x2d0], -R2 ;  /* 0x0000b40012037a23 */ /* 0x004fe20000010802 */
[----:B---3--:R-:W-:-:S05]  /*4b70*/  F2FP.PACK_AB R5, R212, R180 ;  /* 0x000000b4d405723e */ /* 0x008fca00000000ff */
[----:B------:R2:W-:Y:S02]  /*4b80*/  MUFU.EX2 R181, R3 ;  /* 0x0000000300b57308 */ /* 0x0005e40000000800 */
[----:B--2---:R-:W-:Y:S02]  /*4b90*/  FFMA.FTZ R3, R19, c[0x0][0x2d0], -R2 ;  /* 0x0000b40013037a23 */ /* 0x004fe40000010802 */
[----:B------:R-:W-:Y:S01]  /*4ba0*/  HMMA.16816.F32 R16, R8, R36, RZ ;  /* 0x000000240810723c */ /* 0x000fe200000018ff */
[----:B------:R-:W-:Y:S03]  /*4bb0*/  LDSM.16.MT88.4 R36, [R208+0x2800] ;  /* 0x00280000d024783b */ /* 0x000fe60000004200 */
        /* <DEDUP_REMOVED lines=12> */
[C---:B-1----:R-:W-:Y:S08]  /*4c80*/  HMMA.16816.F32 R140, R4.reuse, R40, R16 ;  /* 0x00000028048c723c */ /* 0x042ff00000001810 */
[----:B------:R-:W-:Y:S01]  /*4c90*/  HMMA.16816.F32 R136, R4, R42, R12 ;  /* 0x0000002a0488723c */ /* 0x000fe2000000180c */
[----:B------:R-:W1:Y:S01]  /*4ca0*/  LDSM.16.MT88.4 R40, [R170+0x2800] ;  /* 0x00280000aa28783b */ /* 0x000e620000004200 */
[----:B--2---:R-:W-:-:S04]  /*4cb0*/  FFMA.FTZ R3, R68, c[0x0][0x2d0], -R0 ;  /* 0x0000b40044037a23 */ /* 0x004fc80000010800 */
[----:B------:R2:W-:Y:S02]  /*4cc0*/  MUFU.EX2 R175, R3 ;  /* 0x0000000300af7308 */ /* 0x0005e40000000800 */
[----:B------:R-:W-:Y:S08]  /*4cd0*/  HMMA.16816.F32 R16, R8, R48, RZ ;  /* 0x000000300810723c */ /* 0x000ff000000018ff */
[----:B------:R-:W-:Y:S01]  /*4ce0*/  HMMA.16816.F32 R124, R4, R34, R44 ;  /* 0x00000022047c723c */ /* 0x000fe2000000182c */
[----:B------:R-:W-:Y:S01]  /*4cf0*/  LDSM.16.MT88.4 R44, [R211+0x2800] ;  /* 0x00280000d32c783b */ /* 0x000fe20000004200 */
[----:B--2---:R-:W-:-:S06]  /*4d00*/  FFMA.FTZ R3, R66, c[0x0][0x2d0], -R0 ;  /* 0x0000b40042037a23 */ /* 0x004fcc0000010800 */
[C---:B------:R-:W-:Y:S01]  /*4d10*/  HMMA.16816.F32 R12, R8.reuse, R50, RZ ;  /* 0x00000032080c723c */ /* 0x040fe200000018ff */
[----:B------:R-:W2:Y:S01]  /*4d20*/  LDSM.16.MT88.4 R48, [R171+0x2800] ;  /* 0x00280000ab30783b */ /* 0x000ea20000004200 */
[----:B------:R5:W1:Y:S06]  /*4d30*/  MUFU.EX2 R178, R3 ;  /* 0x0000000300b27308 */ /* 0x000a6c0000000800 */
[----:B------:R-:W-:Y:S08]  /*4d40*/  HMMA.16816.F32 R32, R8, R60, RZ ;  /* 0x0000003c0820723c */ /* 0x000ff000000018ff */
[----:B---3--:R-:W-:Y:S01]  /*4d50*/  HMMA.16816.F32 R108, R4, R24, R16 ;  /* 0x00000018046c723c */ /* 0x008fe20000001810 */
[----:B-----5:R-:W-:-:S04]  /*4d60*/  FFMA.FTZ R3, R75, c[0x0][0x2d0], -R2 ;  /* 0x0000b4004b037a23 */ /* 0x020fc80000010802 */
[----:B------:R3:W-:Y:S03]  /*4d70*/  MUFU.EX2 R159, R3 ;  /* 0x00000003009f7308 */ /* 0x0007e60000000800 */
[C---:B------:R-:W-:Y:S01]  /*4d80*/  HMMA.16816.F32 R28, R8.reuse, R62, RZ ;  /* 0x0000003e081c723c */ /* 0x040fe200000018ff */
[----:B------:R-:W5:Y:S07]  /*4d90*/  LDSM.16.MT88.4 R60, [R170+0x4000] ;  /* 0x00400000aa3c783b */ /* 0x000f6e0000004200 */
[----:B----4-:R-:W-:Y:S01]  /*4da0*/  HMMA.16816.F32 R16, R8, R20, RZ ;  /* 0x000000140810723c */ /* 0x010fe200000018ff */
        /* <DEDUP_REMOVED lines=14> */
[----:B-----5:R-:W-:Y:S08]  /*4e90*/  HMMA.16816.F32 R12, R8, R60, RZ ;  /* 0x0000003c080c723c */ /* 0x020ff000000018ff */
        /* <DEDUP_REMOVED lines=202> */
.L_x_4742:
        /* <DEDUP_REMOVED lines=17> */
.L_x_4743:
        /* <DEDUP_REMOVED lines=21> */
.L_x_4653:
[----:B------:R-:W-:Y:S05]  /*5da0*/  BSYNC B0 ;  /* 0x0000000000007941 */ /* 0x000fea0003800000 */
.L_x_4652:
        /* <DEDUP_REMOVED lines=9> */
.L_x_4666:
        /* <DEDUP_REMOVED lines=43> */
.L_x_4744:
        /* <DEDUP_REMOVED lines=19> */
.L_x_4745:
        /* <DEDUP_REMOVED lines=21> */
.L_x_4658:
[----:B------:R-:W-:Y:S05]  /*6370*/  BSYNC B0 ;  /* 0x0000000000007941 */ /* 0x000fea0003800000 */
.L_x_4657:
        /* <DEDUP_REMOVED lines=42> */
[----:B------:R-:W1:Y:S07]  /*6620*/  LDSM.16.M88.4 R136, [R156+0x800] ;  /* 0x000800009c88783b */ /* 0x000e6e0000000200 */
        /* <DEDUP_REMOVED lines=25> */
[----:B------:R-:W2:Y:S07]  /*67c0*/  LDSM.16.M88.4 R144, [R3+0x2800] ;  /* 0x002800000390783b */ /* 0x000eae0000000200 */
        /* <DEDUP_REMOVED lines=65> */
[----:B------:R-:W-:Y:S01]  /*6be0*/  LDSM.16.M88.4 R152, [R156+0x4000] ;  /* 0x004000009c98783b */ /* 0x000fe20000000200 */
[C---:B-1----:R-:W-:Y:S08]  /*6bf0*/  HMMA.16816.F32 R4, R140.reuse, R148, R4 ;  /* 0x000000948c04723c */ /* 0x042ff00000001804 */
[C---:B------:R-:W-:Y:S01]  /*6c00*/  HMMA.16816.F32 R8, R140.reuse, R150, R8 ;  /* 0x000000968c08723c */ /* 0x040fe20000001808 */
[----:B------:R-:W1:Y:S07]  /*6c10*/  LDSM.16.M88.4 R148, [R101+0x5800] ;  /* 0x005800006594783b */ /* 0x000e6e0000000200 */
[C---:B--2---:R-:W-:Y:S08]  /*6c20*/  HMMA.16816.F32 R12, R140.reuse, R144, R12 ;  /* 0x000000908c0c723c */ /* 0x044ff0000000180c */
[C---:B------:R-:W-:Y:S01]  /*6c30*/  HMMA.16816.F32 R16, R140.reuse, R146, R16 ;  /* 0x000000928c10723c */ /* 0x040fe20000001810 */
[----:B------:R-:W2:Y:S07]  /*6c40*/  LDSM.16.M88.4 R144, [R165+0x8000] ;  /* 0x00800000a590783b */ /* 0x000eae0000000200 */
[C---:B---3--:R-:W-:Y:S08]  /*6c50*/  HMMA.16816.F32 R20, R140.reuse, R136, R20 ;  /* 0x000000888c14723c */ /* 0x048ff00000001814 */
[C---:B------:R-:W-:Y:S01]  /*6c60*/  HMMA.16816.F32 R24, R140.reuse, R138, R24 ;  /* 0x0000008a8c18723c */ /* 0x040fe20000001818 */
[----:B------:R-:W3:Y:S07]  /*6c70*/  LDSM.16.M88.4 R136, [R2+0x4800] ;  /* 0x004800000288783b */ /* 0x000eee0000000200 */
[C---:B-1----:R-:W-:Y:S08]  /*6c80*/  HMMA.16816.F32 R28, R140.reuse, R148, R28 ;  /* 0x000000948c1c723c */ /* 0x042ff0000000181c */
[----:B------:R-:W-:Y:S01]  /*6c90*/  HMMA.16816.F32 R32, R140, R150, R32 ;  /* 0x000000968c20723c */ /* 0x000fe20000001820 */
[----:B------:R-:W1:Y:S07]  /*6ca0*/  LDSM.16.M88.4 R140, [R2+0x5000] ;  /* 0x00500000028c783b */ /* 0x000e6e0000000200 */
[C---:B--2---:R-:W-:Y:S01]  /*6cb0*/  HMMA.16816.F32 R4, R144.reuse, R152, R4 ;  /* 0x000000989004723c */ /* 0x044fe20000001804 */
[----:B------:R2:W4:Y:S07]  /*6cc0*/  LDSM.16.M88.4 R148, [R2+0x5800] ;  /* 0x005800000294783b */ /* 0x00052e0000000200 */
[C---:B------:R-:W-:Y:S08]  /*6cd0*/  HMMA.16816.F32 R8, R144.reuse, R154, R8 ;  /* 0x0000009a9008723c */ /* 0x040ff00000001808 */
[C---:B---3--:R-:W-:Y:S08]  /*6ce0*/  HMMA.16816.F32 R12, R144.reuse, R136, R12 ;  /* 0x00000088900c723c */ /* 0x048ff0000000180c */
[----:B------:R-:W-:Y:S01]  /*6cf0*/  FMNMX.FTZ R3, R4, R0, !PT ;  /* 0x0000000004037209 */ /* 0x000fe20007810000 */
[C---:B------:R-:W-:Y:S03]  /*6d00*/  HMMA.16816.F32 R16, R144.reuse, R138, R16 ;  /* 0x0000008a9010723c */ /* 0x040fe60000001810 */
[----:B--2---:R-:W-:Y:S02]  /*6d10*/  FMNMX.FTZ R2, R6, R102, !PT ;  /* 0x0000006606027209 */ /* 0x004fe40007810000 */
[----:B------:R-:W-:Y:S02]  /*6d20*/  FMNMX.FTZ R3, R5, R3, !PT ;  /* 0x0000000305037209 */ /* 0x000fe40007810000 */
[----:B------:R-:W-:Y:S01]  /*6d30*/  FMNMX.FTZ R2, R7, R2, !PT ;  /* 0x0000000207027209 */ /* 0x000fe20007810000 */
[C---:B-1----:R-:W-:Y:S04]  /*6d40*/  HMMA.16816.F32 R20, R144.reuse, R140, R20 ;  /* 0x0000008c9014723c */ /* 0x042fe80000001814 */
[----:B------:R-:W-:Y:S02]  /*6d50*/  FMNMX.FTZ R3, R8, R3, !PT ;  /* 0x0000000308037209 */ /* 0x000fe40007810000 */
[----:B------:R-:W-:Y:S02]  /*6d60*/  FMNMX.FTZ R2, R10, R2, !PT ;  /* 0x000000020a027209 */ /* 0x000fe40007810000 */
[----:B------:R-:W-:Y:S01]  /*6d70*/  FMNMX.FTZ R3, R9, R3, !PT ;  /* 0x0000000309037209 */ /* 0x000fe20007810000 */
[C---:B------:R-:W-:Y:S03]  /*6d80*/  HMMA.16816.F32 R24, R144.reuse, R142, R24 ;  /* 0x0000008e9018723c */ /* 0x040fe60000001818 */
[----:B------:R-:W-:Y:S02]  /*6d90*/  FMNMX.FTZ R2, R11, R2, !PT ;  /* 0x000000020b027209 */ /* 0x000fe40007810000 */
[----:B------:R-:W-:Y:S02]  /*6da0*/  FMNMX.FTZ R3, R12, R3, !PT ;  /* 0x000000030c037209 */ /* 0x000fe40007810000 */
[----:B------:R-:W-:Y:S01]  /*6db0*/  FMNMX.FTZ R2, R14, R2, !PT ;  /* 0x000000020e027209 */ /* 0x000fe20007810000 */
[C---:B----4-:R-:W-:Y:S04]  /*6dc0*/  HMMA.16816.F32 R28, R144.reuse, R148, R28 ;  /* 0x00000094901c723c */ /* 0x050fe8000000181c */
[----:B------:R-:W-:Y:S02]  /*6dd0*/  FMNMX.FTZ R3, R13, R3, !PT ;  /* 0x000000030d037209 */ /* 0x000fe40007810000 */
[----:B------:R-:W-:Y:S02]  /*6de0*/  FMNMX.FTZ R2, R15, R2, !PT ;  /* 0x000000020f027209 */ /* 0x000fe40007810000 */
[----:B------:R-:W-:Y:S01]  /*6df0*/  FMNMX.FTZ R3, R16, R3, !PT ;  /* 0x0000000310037209 */ /* 0x000fe20007810000 */
[----:B------:R-:W-:Y:S03]  /*6e00*/  HMMA.16816.F32 R32, R144, R150, R32 ;  /* 0x000000969020723c */ /* 0x000fe60000001820 */
[----:B------:R-:W-:Y:S02]  /*6e10*/  FMNMX.FTZ R2, R18, R2, !PT ;  /* 0x0000000212027209 */ /* 0x000fe40007810000 */
[----:B------:R-:W-:Y:S02]  /*6e20*/  FMNMX.FTZ R100, R17, R3, !PT ;  /* 0x0000000311647209 */ /* 0x000fe40007810000 */
[----:B------:R-:W-:Y:S02]  /*6e30*/  FMNMX.FTZ R3, R19, R2, !PT ;  /* 0x0000000213037209 */ /* 0x000fe40007810000 */
[----:B------:R-:W-:Y:S03]  /*6e40*/  FMNMX.FTZ R2, R20, R100, !PT ;  /* 0x0000006414027209 */ /* 0x000fe60007810000 */
        /* <DEDUP_REMOVED lines=11> */
[----:B------:R-:W-:Y:S02]  /*6f00*/  IADD3 R100, R176, 0x1, RZ ;  /* 0x00000001b0647810 */ /* 0x000fe40007ffe0ff */
[----:B------:R-:W-:Y:S02]  /*6f10*/  FMNMX.FTZ R2, R32, R2, !PT ;  /* 0x0000000220027209 */ /* 0x000fe40007810000 */
[----:B------:R-:W-:Y:S02]  /*6f20*/  FMNMX.FTZ R3, R34, R3, !PT ;  /* 0x0000000322037209 */ /* 0x000fe40007810000 */
[----:B------:R-:W-:Y:S02]  /*6f30*/  SEL R176, R100, RZ, !P0 ;  /* 0x000000ff64b07207 */ /* 0x000fe40004000000 */
[----:B------:R-:W-:Y:S02]  /*6f40*/  FMNMX.FTZ R100, R33, R2, !PT ;  /* 0x0000000221647209 */ /* 0x000fe40007810000 */
[----:B------:R-:W-:Y:S01]  /*6f50*/  FMNMX.FTZ R103, R35, R3, !PT ;  /* 0x0000000323677209 */ /* 0x000fe20007810000 */
[----:B------:R-:W-:-:S05]  /*6f60*/  BRA.DIV ~URZ, `(.L_x_4661) ;  /* 0x000076a27f007947 */ /* 0x000fca000b800000 */
[----:B------:R1:W2:Y:S02]  /*6f70*/  SHFL.BFLY PT, R2, R100, 0x2, 0x1f ;  /* 0x0c401f0064027f89 */ /* 0x0002a400000e0000 */
.L_x_4746:
        /* <DEDUP_REMOVED lines=19> */
[--C-:B-1----:R-:W-:Y:S02]  /*70b0*/  FFMA.FTZ R100, R9, c[0x0][0x2d0], -R3.reuse ;  /* 0x0000b40009647a23 */ /* 0x102fe40000010803 */
[--C-:B------:R-:W-:Y:S02]  /*70c0*/  FFMA.FTZ R9, R13, c[0x0][0x2d0], -R3.reuse ;  /* 0x0000b4000d097a23 */ /* 0x100fe40000010803 */
[--C-:B------:R-:W-:Y:S02]  /*70d0*/  FFMA.FTZ R149, R16, c[0x0][0x2d0], -R3.reuse ;  /* 0x0000b40010957a23 */ /* 0x100fe40000010803 */
[--C-:B------:R-:W-:Y:S02]  /*70e0*/  FFMA.FTZ R148, R17, c[0x0][0x2d0], -R3.reuse ;  /* 0x0000b40011947a23 */ /* 0x100fe40000010803 */
[--C-:B------:R-:W-:Y:S02]  /*70f0*/  FFMA.FTZ R155, R24, c[0x0][0x2d0], -R3.reuse ;  /* 0x0000b400189b7a23 */ /* 0x100fe40000010803 */
[--C-:B------:R-:W-:Y:S02]  /*7100*/  FFMA.FTZ R154, R25, c[0x0][0x2d0], -R3.reuse ;  /* 0x0000b400199a7a23 */ /* 0x100fe40000010803 */
[--C-:B------:R-:W-:Y:S02]  /*7110*/  FFMA.FTZ R178, R28, c[0x0][0x2d0], -R3.reuse ;  /* 0x0000b4001cb27a23 */ /* 0x100fe40000010803 */
[----:B------:R-:W-:Y:S02]  /*7120*/  FFMA.FTZ R180, R29, c[0x0][0x2d0], -R3 ;  /* 0x0000b4001db47a23 */ /* 0x000fe40000010803 */
[----:B------:R-:W1:Y:S01]  /*7130*/  MUFU.EX2 R3, R5 ;  /* 0x0000000500037308 */ /* 0x000e620000000800 */
[C---:B--2---:R-:W-:Y:S02]  /*7140*/  FMUL.FTZ R32, R2.reuse, R104 ;  /* 0x0000006802207220 */ /* 0x044fe40000410000 */
[C---:B------:R-:W-:Y:S02]  /*7150*/  FMUL.FTZ R33, R2.reuse, R105 ;  /* 0x0000006902217220 */ /* 0x040fe40000410000 */
[C---:B------:R-:W-:Y:S02]  /*7160*/  FMUL.FTZ R13, R2.reuse, R125 ;  /* 0x0000007d020d7220 */ /* 0x040fe40000410000 */
[C---:B---3--:R-:W-:Y:S02]  /*7170*/  FFMA.FTZ R0, R2.reuse, R179, R12 ;  /* 0x000000b302007223 */ /* 0x048fe4000001000c */
        /* <DEDUP_REMOVED lines=10> */
[C---:B-1----:R-:W-:Y:S01]  /*7220*/  F2FP.PACK_AB R136, R3.reuse, R12 ;  /* 0x0000000c0388723e */ /* 0x042fe200000000ff */
[----:B------:R-:W-:Y:S02]  /*7230*/  FADD.FTZ R4, R3, R0 ;  /* 0x0000000003047221 */ /* 0x000fe40000010000 */
[----:B------:R-:W1:Y:S01]  /*7240*/  SHFL.BFLY PT, R0, R103, 0x2, 0x1f ;  /* 0x0c401f0067007f89 */ /* 0x000e6200000e0000 */
[C---:B------:R-:W-:Y:S02]  /*7250*/  FMUL.FTZ R36, R2.reuse, R36 ;  /* 0x0000002402247220 */ /* 0x040fe40000410000 */
[----:B------:R-:W2:Y:S01]  /*7260*/  MUFU.EX2 R12, R137 ;  /* 0x00000089000c7308 */ /* 0x000ea20000000800 */
        /* <DEDUP_REMOVED lines=11> */
[----:B------:R-:W-:Y:S01]  /*7320*/  MUFU.EX2 R109, R149 ;  /* 0x00000095006d7308 */ /* 0x000fe20000000800 */
[----:B-1----:R-:W-:Y:S01]  /*7330*/  FMNMX.FTZ R0, R103, R0, !PT ;  /* 0x0000000067007209 */ /* 0x002fe20007810000 */
[C---:B------:R-:W-:Y:S01]  /*7340*/  FMUL.FTZ R57, R2.reuse, R57 ;  /* 0x0000003902397220 */ /* 0x040fe20000410000 */
[----:B--2---:R-:W-:Y:S01]  /*7350*/  F2FP.PACK_AB R138, R5, R12 ;  /* 0x0000000c058a723e */ /* 0x004fe200000000ff */
[C---:B------:R-:W-:Y:S02]  /*7360*/  FMUL.FTZ R60, R2.reuse, R60 ;  /* 0x0000003c023c7220 */ /* 0x040fe40000410000 */
[----:B------:R-:W1:Y:S01]  /*7370*/  SHFL.BFLY PT, R3, R0, 0x1, 0x1f ;  /* 0x0c201f0000037f89 */ /* 0x000e6200000e0000 */
[C---:B------:R-:W-:Y:S02]  /*7380*/  FMUL.FTZ R61, R2.reuse, R61 ;  /* 0x0000003d023d7220 */ /* 0x040fe40000410000 */
[C---:B------:R-:W-:Y:S01]  /*7390*/  FMUL.FTZ R64, R2.reuse, R64 ;  /* 0x0000004002407220 */ /* 0x040fe20000410000 */
[----:B------:R-:W2:Y:S01]  /*73a0*/  MUFU.EX2 R103, R9 ;  /* 0x0000000900677308 */ /* 0x000ea20000000800 */
[C---:B------:R-:W-:Y:S02]  /*73b0*/  FMUL.FTZ R65, R2.reuse, R65 ;  /* 0x0000004102417220 */ /* 0x040fe40000410000 */
[C---:B------:R-:W-:Y:S02]  /*73c0*/  FMUL.FTZ R68, R2.reuse, R68 ;  /* 0x0000004402447220 */ /* 0x040fe40000410000 */
[C---:B---3--:R-:W-:Y:S02]  /*73d0*/  FMUL.FTZ R8, R2.reuse, R128 ;  /* 0x0000008002087220 */ /* 0x048fe40000410000 */
        /* <DEDUP_REMOVED lines=9> */
[C---:B------:R-:W-:Y:S01]  /*7470*/  FMUL.FTZ R84, R2.reuse, R84 ;  /* 0x0000005402547220 */ /* 0x040fe20000410000 */
[----:B------:R-:W-:Y:S01]  /*7480*/  MUFU.EX2 R116, R154 ;  /* 0x0000009a00747308 */ /* 0x000fe20000000800 */
[----:B------:R-:W-:Y:S01]  /*7490*/  FMUL.FTZ R85, R2, R85 ;  /* 0x0000005502557220 */ /* 0x000fe20000410000 */
[----:B--2---:R-:W-:Y:S01]  /*74a0*/  F2FP.PACK_AB R108, R103, R137 ;  /* 0x00000089676c723e */ /* 0x004fe200000000ff */
[C---:B------:R-:W-:Y:S02]  /*74b0*/  FADD.FTZ R0, -R100.reuse, R102 ;  /* 0x0000006664007221 */ /* 0x040fe40000010100 */
[----:B------:R-:W-:Y:S02]  /*74c0*/  FMUL.FTZ R3, R100, c[0x0][0x2d0] ;  /* 0x0000b40064037a20 */ /* 0x000fe40000410000 */
[----:B------:R-:W-:Y:S02]  /*74d0*/  FMUL.FTZ R0, R0, c[0x0][0x2d0] ;  /* 0x0000b40000007a20 */ /* 0x000fe40000410000 */
[--C-:B------:R-:W-:Y:S02]  /*74e0*/  FFMA.FTZ R10, R10, c[0x0][0x2d0], -R3.reuse ;  /* 0x0000b4000a0a7a23 */ /* 0x100fe40000010803 */
[--C-:B------:R-:W-:Y:S02]  /*74f0*/  FFMA.FTZ R11, R11, c[0x0][0x2d0], -R3.reuse ;  /* 0x0000b4000b0b7a23 */ /* 0x100fe40000010803 */
[----:B------:R-:W1:Y:S01]  /*7500*/  MUFU.EX2 R0, R0 ;  /* 0x0000000000007308 */ /* 0x000e620000000800 */
        /* <DEDUP_REMOVED lines=15> */
[----:B------:R-:W-:Y:S02]  /*7600*/  FFMA.FTZ R7, R7, c[0x0][0x2d0], -R3 ;  /* 0x0000b40007077a23 */ /* 0x000fe40000010803 */
[----:B------:R-:W-:Y:S01]  /*7610*/  FADD.FTZ R3, R12, R4 ;  /* 0x000000040c037221 */ /* 0x000fe20000010000 */
        /* <DEDUP_REMOVED lines=11> */
[----:B------:R-:W-:Y:S01]  /*76d0*/  FADD.FTZ R3, R5, R3 ;  /* 0x0000000305037221 */ /* 0x000fe20000010000 */
[----:B------:R-:W-:Y:S01]  /*76e0*/  MUFU.EX2 R121, R145 ;  /* 0x0000009100797308 */ /* 0x000fe20000000800 */
[----:B------:R-:W-:Y:S01]  /*76f0*/  FMUL.FTZ R5, R2, R133 ;  /* 0x0000008502057220 */ /* 0x000fe20000410000 */
[----:B------:R-:W-:Y:S01]  /*7700*/  IADD3 R2, R170, R160, RZ ;  /* 0x000000a0aa027210 */ /* 0x000fe20007ffe0ff */
[----:B-1----:R-:W-:Y:S01]  /*7710*/  FMUL.FTZ R34, R0, R106 ;  /* 0x0000006a00227220 */ /* 0x002fe20000410000 */
[----:B--2---:R-:W-:Y:S01]  /*7720*/  F2FP.PACK_AB R139, R128, R125 ;  /* 0x0000007d808b723e */ /* 0x004fe200000000ff */
[----:B------:R-:W-:Y:S01]  /*7730*/  FMUL.FTZ R35, R0, R107 ;  /* 0x0000006b00237220 */ /* 0x000fe20000410000 */
[----:B------:R-:W-:Y:S01]  /*7740*/  IADD3 R102, R168, R2, RZ ;  /* 0x00000002a8667210 */ /* 0x000fe20007ffe0ff */
[----:B------:R-:W1:Y:S01]  /*7750*/  LDSM.16.MT88.4 R140, [R2] ;  /* 0x00000000028c783b */ /* 0x000e620000004200 */
[C---:B------:R-:W-:Y:S02]  /*7760*/  FFMA.FTZ R6, R0.reuse, R184, R14 ;  /* 0x000000b800067223 */ /* 0x040fe4000001000e */
[----:B------:R-:W-:Y:S01]  /*7770*/  FADD.FTZ R3, R137, R3 ;  /* 0x0000000389037221 */ /* 0x000fe20000010000 */
[----:B------:R-:W-:Y:S01]  /*7780*/  MUFU.EX2 R124, R146 ;  /* 0x00000092007c7308 */ /* 0x000fe20000000800 */
[C---:B------:R-:W-:Y:S02]  /*7790*/  FMUL.FTZ R10, R0.reuse, R130 ;  /* 0x00000082000a7220 */ /* 0x040fe40000410000 */
[C---:B---3--:R-:W-:Y:S01]  /*77a0*/  FADD.FTZ R120, R7.reuse, R6 ;  /* 0x0000000607787221 */ /* 0x048fe20000010000 */
[----:B------:R-:W2:Y:S01]  /*77b0*/  LDSM.16.MT88.4 R104, [R102] ;  /* 0x000000006668783b */ /* 0x000ea20000004200 */
[----:B------:R-:W-:Y:S01]  /*77c0*/  F2FP.PACK_AB R137, R7, R14 ;  /* 0x0000000e0789723e */ /* 0x000fe200000000ff */
        /* <DEDUP_REMOVED lines=18> */
[C---:B-1----:R-:W-:Y:S05]  /*78f0*/  HMMA.16816.F32 R4, R136.reuse, R140, R4 ;  /* 0x0000008c8804723c */ /* 0x042fea0000001804 */
[C---:B------:R-:W-:Y:S01]  /*7900*/  FMUL.FTZ R39, R0.reuse, R39 ;  /* 0x0000002700277220 */ /* 0x040fe20000410000 */
[----:B------:R-:W-:Y:S01]  /*7910*/  MUFU.EX2 R110, R148 ;  /* 0x00000094006e7308 */ /* 0x000fe20000000800 */
[C---:B------:R-:W-:Y:S01]  /*7920*/  FMUL.FTZ R42, R0.reuse, R42 ;  /* 0x0000002a002a7220 */ /* 0x040fe20000410000 */
[C---:B------:R-:W-:Y:S04]  /*7930*/  HMMA.16816.F32 R8, R136.reuse, R142, R8 ;  /* 0x0000008e8808723c */ /* 0x040fe80000001808 */
[C---:B------:R-:W-:Y:S02]  /*7940*/  FMUL.FTZ R43, R0.reuse, R43 ;  /* 0x0000002b002b7220 */ /* 0x040fe40000410000 */
[C---:B------:R-:W-:Y:S02]  /*7950*/  FMUL.FTZ R46, R0.reuse, R46 ;  /* 0x0000002e002e7220 */ /* 0x040fe40000410000 */
[C---:B--2---:R-:W-:Y:S01]  /*7960*/  HMMA.16816.F32 R12, R136.reuse, R104, R12 ;  /* 0x00000068880c723c */ /* 0x044fe2000000180c */
[----:B------:R-:W1:Y:S03]  /*7970*/  MUFU.EX2 R148, R147 ;  /* 0x0000009300947308 */ /* 0x000e660000000800 */
[C---:B------:R-:W-:Y:S02]  /*7980*/  FMUL.FTZ R47, R0.reuse, R47 ;  /* 0x0000002f002f7220 */ /* 0x040fe40000410000 */
[C---:B------:R-:W-:Y:S02]  /*7990*/  FMUL.FTZ R50, R0.reuse, R50 ;  /* 0x0000003200327220 */ /* 0x040fe40000410000 */
[C---:B------:R-:W-:Y:S03]  /*79a0*/  HMMA.16816.F32 R16, R136.reuse, R106, R16 ;  /* 0x0000006a8810723c */ /* 0x040fe60000001810 */
[----:B------:R-:W-:Y:S01]  /*79b0*/  MUFU.EX2 R147, R150 ;  /* 0x0000009600937308 */ /* 0x000fe20000000800 */
[C---:B------:R-:W-:Y:S02]  /*79c0*/  FMUL.FTZ R51, R0.reuse, R51 ;  /* 0x0000003300337220 */ /* 0x040fe40000410000 */
[C---:B------:R-:W-:Y:S02]  /*79d0*/  FMUL.FTZ R54, R0.reuse, R54 ;  /* 0x0000003600367220 */ /* 0x040fe40000410000 */
[C---:B------:R-:W-:Y:S04]  /*79e0*/  FMUL.FTZ R55, R0.reuse, R55 ;  /* 0x0000003700377220 */ /* 0x040fe80000410000 */
        /* <DEDUP_REMOVED lines=28> */
[----:B------:R-:W-:Y:S01]  /*7bb0*/  IADD3 R0, R171, R160, RZ ;  /* 0x000000a0ab007210 */ /* 0x000fe20007ffe0ff */
[----:B------:R-:W-:Y:S03]  /*7bc0*/  FADD.FTZ R112, R103, R3 ;  /* 0x0000000367707221 */ /* 0x000fe60000010000 */
[----:B------:R-:W-:Y:S01]  /*7bd0*/  IADD3 R3, R168, R0, RZ ;  /* 0x00000000a8037210 */ /* 0x000fe20007ffe0ff */
[----:B------:R-:W1:Y:S01]  /*7be0*/  LDSM.16.MT88.4 R104, [R0] ;  /* 0x000000000068783b */ /* 0x000e620000004200 */
[----:B------:R-:W-:Y:S02]  /*7bf0*/  FADD.FTZ R103, R109, R112 ;  /* 0x000000706d677221 */ /* 0x000fe40000010000 */
[----:B------:R-:W2:Y:S02]  /*7c00*/  MUFU.EX2 R112, R156 ;  /* 0x0000009c00707308 */ /* 0x000ea40000000800 */
[C---:B------:R-:W-:Y:S01]  /*7c10*/  FADD.FTZ R103, R110.reuse, R103 ;  /* 0x000000676e677221 */ /* 0x040fe20000010000 */
[----:B------:R-:W-:Y:S02]  /*7c20*/  F2FP.PACK_AB R110, R110, R109 ;  /* 0x0000006d6e6e723e */ /* 0x000fe400000000ff */
[----:B------:R-:W-:Y:S01]  /*7c30*/  F2FP.PACK_AB R109, R122, R121 ;  /* 0x000000797a6d723e */ /* 0x000fe200000000ff */
[----:B------:R-:W-:Y:S04]  /*7c40*/  FADD.FTZ R103, R113, R103 ;  /* 0x0000006771677221 */ /* 0x000fe80000010000 */
[----:B------:R-:W3:Y:S10]  /*7c50*/  MUFU.EX2 R142, R159 ;  /* 0x0000009f008e7308 */ /* 0x000ef40000000800 */
[----:B------:R-:W4:Y:S01]  /*7c60*/  MUFU.EX2 R140, R183 ;  /* 0x000000b7008c7308 */ /* 0x000f220000000800 */
[----:B--2---:R-:W-:Y:S04]  /*7c70*/  FADD.FTZ R103, R112, R103 ;  /* 0x0000006770677221 */ /* 0x004fe80000010000 */
[----:B------:R-:W-:Y:S04]  /*7c80*/  FADD.FTZ R103, R117, R103 ;  /* 0x0000006775677221 */ /* 0x000fe80000010000 */
[----:B------:R-:W-:Y:S04]  /*7c90*/  FADD.FTZ R103, R116, R103 ;  /* 0x0000006774677221 */ /* 0x000fe80000010000 */
[----:B------:R-:W-:Y:S01]  /*7ca0*/  FADD.FTZ R103, R119, R103 ;  /* 0x0000006777677221 */ /* 0x000fe20000010000 */
        /* <DEDUP_REMOVED lines=30> */
[----:B---3--:R-:W-:Y:S02]  /*7e90*/  F2FP.PACK_AB R137, R142, R143 ;  /* 0x0000008f8e89723e */ /* 0x008fe400000000ff */
        /* <DEDUP_REMOVED lines=175> */
.L_x_4747:
        /* <DEDUP_REMOVED lines=19> */
.L_x_4748:
        /* <DEDUP_REMOVED lines=21> */
.L_x_4663:
[----:B------:R-:W-:Y:S05]  /*8c10*/  BSYNC B0 ;  /* 0x0000000000007941 */ /* 0x000fea0003800000 */
.L_x_4662:
        /* <DEDUP_REMOVED lines=10> */
.L_x_4656:
[----:B------:R-:W-:Y:S05]  /*8cc0*/  BRA.DIV ~URZ, `(.L_x_4667) ;  /* 0x00005c327f007947 */ /* 0x000fea000b800000 */
[----:B------:R2:W3:Y:S02]  /*8cd0*/  SHFL.BFLY PT, R0, R179, 0x2, 0x1f ;  /* 0x0c401f00b3007f89 */ /* 0x0004e400000e0000 */
.L_x_4749:
[----:B---3--:R-:W-:Y:S01]  /*8ce0*/  FADD.FTZ R0, R0, R179 ;  /* 0x000000b300007221 */ /* 0x008fe20000010000 */
[----:B------:R-:W-:Y:S05]  /*8cf0*/  BRA.DIV ~URZ, `(.L_x_4668) ;  /* 0x00005c627f007947 */ /* 0x000fea000b800000 */
[----:B-1----:R-:W1:Y:S04]  /*8d00*/  SHFL.BFLY PT, R2, R184, 0x2, 0x1f ;  /* 0x0c401f00b8027f89 */ /* 0x002e6800000e0000 */
[----:B------:R-:W3:Y:S01]  /*8d10*/  SHFL.BFLY PT, R5, R0, 0x1, 0x1f ;  /* 0x0c201f0000057f89 */ /* 0x000ee200000e0000 */
[----:B-1----:R-:W-:-:S02]  /*8d20*/  FADD.FTZ R4, R2, R184 ;  /* 0x000000b802047221 */ /* 0x002fc40000010000 */
[----:B---3--:R-:W-:-:S03]  /*8d30*/  FADD.FTZ R0, R0, R5 ;  /* 0x0000000500007221 */ /* 0x008fc60000010000 */
[----:B------:R1:W3:Y:S04]  /*8d40*/  SHFL.BFLY PT, R3, R4, 0x1, 0x1f ;  /* 0x0c201f0004037f89 */ /* 0x0002e800000e0000 */
.L_x_4750:
        /* <DEDUP_REMOVED lines=117> */
.L_x_4630:
        /* <DEDUP_REMOVED lines=16> */
.L_x_4670:
[----:B------:R-:W-:Y:S05]  /*95a0*/  BSYNC B0 ;  /* 0x0000000000007941 */ /* 0x000fea0003800000 */
.L_x_4669:
        /* <DEDUP_REMOVED lines=123> */
.L_x_4673:
        /* <DEDUP_REMOVED lines=113> */
.L_x_4751:
[----:B------:R-:W-:Y:S05]  /*a470*/  BRA.DIV ~URZ, `(.L_x_4676) ;  /* 0x000046527f007947 */ /* 0x000fea000b800000 */
[----:B------:R4:W2:Y:S02]  /*a480*/  SHFL.IDX PT, R0, R11, RZ, 0x181f ;  /* 0x00181fff0b007589 */ /* 0x0008a400000e0000 */
.L_x_4752:
        /* <DEDUP_REMOVED lines=19> */
.L_x_4678:
[----:B------:R-:W-:Y:S05]  /*a5c0*/  BSYNC B0 ;  /* 0x0000000000007941 */ /* 0x000fea0003800000 */
.L_x_4677:
[----:B------:R-:W-:Y:S05]  /*a5d0*/  BRA.DIV ~URZ, `(.L_x_4679) ;  /* 0x000045627f007947 */ /* 0x000fea000b800000 */
[----:B---3--:R3:W4:Y:S04]  /*a5e0*/  SHFL.IDX PT, R4, R5, 0x1, 0x181f ;  /* 0x00381f0005047f89 */ /* 0x00872800000e0000 */
[----:B--2---:R3:W2:Y:S02]  /*a5f0*/  SHFL.IDX PT, R0, R11, 0x1, 0x181f ;  /* 0x00381f000b007f89 */ /* 0x0046a400000e0000 */
.L_x_4753:
        /* <DEDUP_REMOVED lines=19> */
.L_x_4681:
[----:B------:R-:W-:Y:S05]  /*a730*/  BSYNC B0 ;  /* 0x0000000000007941 */ /* 0x000fea0003800000 */
.L_x_4680:
[----:B------:R-:W-:Y:S05]  /*a740*/  BRA.DIV ~URZ, `(.L_x_4682) ;  /* 0x000044c27f007947 */ /* 0x000fea000b800000 */
[----:B----4-:R4:W3:Y:S02]  /*a750*/  SHFL.IDX PT, R4, R5, 0x2, 0x181f ;  /* 0x00581f0005047f89 */ /* 0x0108e400000e0000 */
.L_x_4754:
[----:B------:R-:W-:Y:S05]  /*a760*/  BRA.DIV ~URZ, `(.L_x_4683) ;  /* 0x000045127f007947 */ /* 0x000fea000b800000 */
[----:B--2---:R2:W4:Y:S02]  /*a770*/  SHFL.IDX PT, R0, R11, 0x2, 0x181f ;  /* 0x00581f000b007f89 */ /* 0x00452400000e0000 */
.L_x_4755:
        /* <DEDUP_REMOVED lines=19> */
.L_x_4685:
[----:B------:R-:W-:Y:S05]  /*a8b0*/  BSYNC B0 ;  /* 0x0000000000007941 */ /* 0x000fea0003800000 */
.L_x_4684:
[----:B------:R-:W-:Y:S05]  /*a8c0*/  BRA.DIV ~URZ, `(.L_x_4686) ;  /* 0x000044227f007947 */ /* 0x000fea000b800000 */
[----:B---3--:R3:W2:Y:S04]  /*a8d0*/  SHFL.IDX PT, R6, R5, 0x3, 0x181f ;  /* 0x00781f0005067f89 */ /* 0x0086a800000e0000 */
[----:B----4-:R3:W4:Y:S02]  /*a8e0*/  SHFL.IDX PT, R0, R11, 0x3, 0x181f ;  /* 0x00781f000b007f89 */ /* 0x01072400000e0000 */
.L_x_4756:
        /* <DEDUP_REMOVED lines=20> */
.L_x_4674:
        /* <DEDUP_REMOVED lines=32> */
.L_x_4757:
[----:B------:R-:W-:Y:S05]  /*ac30*/  BRA.DIV ~URZ, `(.L_x_4689) ;  /* 0x000041f27f007947 */ /* 0x000fea000b800000 */
[----:B------:R3:W4:Y:S02]  /*ac40*/  SHFL.IDX PT, R0, R12, RZ, 0x1c1f ;  /* 0x001c1fff0c007589 */ /* 0x00072400000e0000 */
.L_x_4758:
        /* <DEDUP_REMOVED lines=122> */
.L_x_4691:
[----:B------:R-:W-:Y:S05]  /*b3f0*/  BSYNC B0 ;  /* 0x0000000000007941 */ /* 0x000fea0003800000 */
.L_x_4690:
[----:B------:R-:W-:Y:S05]  /*b400*/  BRA.DIV ~URZ, `(.L_x_4692) ;  /* 0x00003a927f007947 */ /* 0x000fea000b800000 */
[----:B--2---:R2:W1:Y:S04]  /*b410*/  SHFL.IDX PT, R4, R5, 0x1, 0x1c1f ;  /* 0x003c1f0005047f89 */ /* 0x00446800000e0000 */
[----:B----4-:R2:W4:Y:S02]  /*b420*/  SHFL.IDX PT, R0, R12, 0x1, 0x1c1f ;  /* 0x003c1f000c007f89 */ /* 0x01052400000e0000 */
.L_x_4759:
        /* <DEDUP_REMOVED lines=136> */
.L_x_4672:
        /* <DEDUP_REMOVED lines=19> */
.L_x_4693:
        /* <DEDUP_REMOVED lines=54> */
.L_x_4695:
[----:B------:R-:W-:Y:S05]  /*c140*/  BSYNC B0 ;  /* 0x0000000000007941 */ /* 0x000fea0003800000 */
.L_x_4694:
        /* <DEDUP_REMOVED lines=34> */
.L_x_4760:
[----:B------:R-:W-:Y:S05]  /*c370*/  BRA.DIV ~URZ, `(.L_x_4697) ;  /* 0x00002c627f007947 */ /* 0x000fea000b800000 */
[----:B------:R4:W1:Y:S02]  /*c380*/  SHFL.IDX PT, R0, R12, RZ, 0x181f ;  /* 0x00181fff0c007589 */ /* 0x00086400000e0000 */
.L_x_4761:
        /* <DEDUP_REMOVED lines=20> */
.L_x_4699:
[----:B------:R-:W-:Y:S05]  /*c4d0*/  BSYNC B0 ;  /* 0x0000000000007941 */ /* 0x000fea0003800000 */
.L_x_4698:
[----:B------:R-:W-:Y:S05]  /*c4e0*/  BRA.DIV ~URZ, `(.L_x_4700) ;  /* 0x00002b627f007947 */ /* 0x000fea000b800000 */
[----:B---3--:R3:W2:Y:S04]  /*c4f0*/  SHFL.IDX PT, R4, R5, 0x1, 0x181f ;  /* 0x00381f0005047f89 */ /* 0x0086a800000e0000 */
[----:B-1----:R3:W1:Y:S02]  /*c500*/  SHFL.IDX PT, R0, R12, 0x1, 0x181f ;  /* 0x00381f000c007f89 */ /* 0x00266400000e0000 */
.L_x_4762:
        /* <DEDUP_REMOVED lines=19> */
.L_x_4702:
[----:B------:R-:W-:Y:S05]  /*c640*/  BSYNC B0 ;  /* 0x0000000000007941 */ /* 0x000fea0003800000 */
.L_x_4701:
[----:B------:R-:W-:Y:S05]  /*c650*/  BRA.DIV ~URZ, `(.L_x_4703) ;  /* 0x00002ac27f007947 */ /* 0x000fea000b800000 */
[----:B--2---:R2:W3:Y:S02]  /*c660*/  SHFL.IDX PT, R4, R5, 0x2, 0x181f ;  /* 0x00581f0005047f89 */ /* 0x0044e400000e0000 */
.L_x_4763:
[----:B------:R-:W-:Y:S05]  /*c670*/  BRA.DIV ~URZ, `(.L_x_4704) ;  /* 0x00002b127f007947 */ /* 0x000fea000b800000 */
[----:B-1----:R1:W2:Y:S02]  /*c680*/  SHFL.IDX PT, R0, R12, 0x2, 0x181f ;  /* 0x00581f000c007f89 */ /* 0x0022a400000e0000 */
.L_x_4764:
        /* <DEDUP_REMOVED lines=19> */
.L_x_4706:
[----:B------:R-:W-:Y:S05]  /*c7c0*/  BSYNC B0 ;  /* 0x0000000000007941 */ /* 0x000fea0003800000 */
.L_x_4705:
[----:B------:R-:W-:Y:S05]  /*c7d0*/  BRA.DIV ~URZ, `(.L_x_4707) ;  /* 0x00002a227f007947 */ /* 0x000fea000b800000 */
[----:B---3--:R3:W1:Y:S04]  /*c7e0*/  SHFL.IDX PT, R4, R5, 0x3, 0x181f ;  /* 0x00781f0005047f89 */ /* 0x00866800000e0000 */
[----:B--2---:R3:W2:Y:S02]  /*c7f0*/  SHFL.IDX PT, R0, R12, 0x3, 0x181f ;  /* 0x00781f000c007f89 */ /* 0x0046a400000e0000 */
.L_x_4765:
        /* <DEDUP_REMOVED lines=18> */
.L_x_4687:
[----:B------:R-:W-:Y:S05]  /*c920*/  BSYNC B1 ;  /* 0x0000000000017941 */ /* 0x000fea0003800000 */
.L_x_4671:
        /* <DEDUP_REMOVED lines=12> */
.L_x_4766:
[----:B------:R-:W-:Y:S05]  /*c9f0*/  BRA.DIV ~URZ, `(.L_x_4710) ;  /* 0x000029427f007947 */ /* 0x000fea000b800000 */
[----:B------:R2:W3:Y:S02]  /*ca00*/  SHFL.IDX PT, R8, R82, 0x1, 0x1f ;  /* 0x00201f0052087f89 */ /* 0x0004e400000e0000 */
.L_x_4767:
        /* <DEDUP_REMOVED lines=18> */
.L_x_4768:
        /* <DEDUP_REMOVED lines=16> */
.L_x_4769:
[----:B---3--:R-:W-:Y:S01]  /*cc30*/  IMAD R0, R0, c[0x0][0x538], RZ ;  /* 0x00014e0000007a24 */ /* 0x008fe200078e02ff */
[----:B------:R-:W-:Y:S04]  /*cc40*/  BSSY B1, `(.L_x_4713) ;  /* 0x000007c000017945 */ /* 0x000fe80003800000 */
[----:B------:R-:W-:-:S04]  /*cc50*/  IADD3 R8, R0, R8, RZ ;  /* 0x0000000800087210 */ /* 0x000fc80007ffe0ff */
[----:B----4-:R-:W-:-:S13]  /*cc60*/  ISETP.GT.AND P0, PT, R8, R9, PT ;  /* 0x000000090800720c */ /* 0x010fda0003f04270 */
[----:B------:R-:W-:Y:S05]  /*cc70*/  @P0 BRA `(.L_x_4714) ;  /* 0x0000024000000947 */ /* 0x000fea0003800000 */
.L_x_4718:
        /* <DEDUP_REMOVED lines=16> */
.L_x_4770:
        /* <DEDUP_REMOVED lines=16> */
.L_x_4771:
[----:B---3--:R-:W-:-:S05]  /*ce80*/  IMAD R0, R0, c[0x0][0x538], RZ ;  /* 0x00014e0000007a24 */ /* 0x008fca00078e02ff */
[----:B------:R-:W-:-:S04]  /*ce90*/  IADD3 R8, R0, R8, RZ ;  /* 0x0000000800087210 */ /* 0x000fc80007ffe0ff */
[----:B------:R-:W-:-:S13]  /*cea0*/  ISETP.GT.AND P0, PT, R8, R9, PT ;  /* 0x000000090800720c */ /* 0x000fda0003f04270 */
[----:B-12---:R-:W-:Y:S05]  /*ceb0*/  @!P0 BRA `(.L_x_4718) ;  /* 0xfffffdc000008947 */ /* 0x006fea000383ffff */
.L_x_4714:
[----:B------:R-:W-:-:S05]  /*cec0*/  IADD3 R8, -R0, R8, RZ ;  /* 0x0000000800087210 */ /* 0x000fca0007ffe1ff */
[----:B------:R-:W-:-:S05]  /*ced0*/  IMAD R0, R4, c[0x0][0x538], R8 ;  /* 0x00014e0004007a24 */ /* 0x000fca00078e0208 */
[----:B------:R-:W-:Y:S01]  /*cee0*/  ISETP.GT.AND P0, PT, R0, R9, PT ;  /* 0x000000090000720c */ /* 0x000fe20003f04270 */
[----:B------:R-:W-:-:S12]  /*cef0*/  BRA.DIV ~URZ, `(.L_x_4719) ;  /* 0x000028a27f007947 */ /* 0x000fd8000b800000 */
[----:B------:R-:W-:-:S04]  /*cf00*/  VOTE.ANY R0, PT, !P0 ;  /* 0x0000000000007806 */ /* 0x000fc800040e0100 */
.L_x_4772:
[----:B------:R3:W4:Y:S01]  /*cf10*/  POPC R11, R0 ;  /* 0x00000000000b7309 */ /* 0x0007220000000000 */
[----:B------:R-:W-:Y:S05]  /*cf20*/  BRA.DIV ~URZ, `(.L_x_4720) ;  /* 0x000028b27f007947 */ /* 0x000fea000b800000 */
[----:B----4-:R4:W1:Y:S04]  /*cf30*/  SHFL.IDX PT, R6, R6, R11, 0x1f ;  /* 0x00001f0b06067589 */ /* 0x01086800000e0000 */
[----:B------:R4:W2:Y:S02]  /*cf40*/  SHFL.IDX PT, R7, R7, R11, 0x1f ;  /* 0x00001f0b07077589 */ /* 0x0008a400000e0000 */
.L_x_4773:
[----:B------:R-:W-:Y:S01]  /*cf50*/  ISETP.NE.AND P0, PT, R0, RZ, PT ;  /* 0x000000ff0000720c */ /* 0x000fe20003f05270 */
[----:B------:R-:W-:-:S12]  /*cf60*/  BSSY B0, `(.L_x_4721) ;  /* 0x0000005000007945 */ /* 0x000fd80003800000 */
[----:B------:R-:W-:Y:S05]  /*cf70*/  @!P0 BRA `(.L_x_4722) ;  /* 0x0000003000008947 */ /* 0x000fea0003800000 */
[----:B---3--:R-:W-:Y:S01]  /*cf80*/  IADD3 R0, R11, -0x1, RZ ;  /* 0xffffffff0b007810 */ /* 0x008fe20007ffe0ff */
[----:B------:R-:W-:Y:S05]  /*cf90*/  BRA.DIV ~URZ, `(.L_x_4723) ;  /* 0x000029127f007947 */ /* 0x000fea000b800000 */
[----:B------:R3:W4:Y:S02]  /*cfa0*/  SHFL.IDX PT, R10, R4, R0, 0x1f ;  /* 0x00001f00040a7589 */ /* 0x00072400000e0000 */
.L_x_4722:
[----:B------:R-:W-:Y:S05]  /*cfb0*/  BSYNC B0 ;  /* 0x0000000000007941 */ /* 0x000fea0003800000 */
.L_x_4721:
        /* <DEDUP_REMOVED lines=64> */
.L_x_4715:
[----:B------:R-:W-:Y:S01]  /*d3c0*/  IMAD.MOV.U32 R200, RZ, RZ, R9 ;  /* 0x000000ffffc87224 */ /* 0x000fe200078e0009 */
[----:B------:R-:W-:Y:S01]  /*d3d0*/  MOV R202, RZ ;  /* 0x000000ff00ca7202 */ /* 0x000fe20000000f00 */
[----:B------:R-:W-:Y:S01]  /*d3e0*/  IMAD.MOV.U32 R201, RZ, RZ, RZ ;  /* 0x000000ffffc97224 */ /* 0x000fe200078e00ff */
[----:B------:R-:W-:Y:S02]  /*d3f0*/  MOV R203, c[0x0][0x53c] ;  /* 0x00014f0000cb7a02 */ /* 0x000fe40000000f00 */
.L_x_4724:
[----:B------:R-:W-:Y:S05]  /*d400*/  BSYNC B1 ;  /* 0x0000000000017941 */ /* 0x000fea0003800000 */
.L_x_4713:
[----:B------:R-:W-:Y:S01]  /*d410*/  WARPSYNC 0xffffffff ;  /* 0xffffffff00007948 */ /* 0x000fe20003800000 */
[----:B------:R-:W-:Y:S01]  /*d420*/  BAR.SYNC.DEFER_BLOCKING 0x4, 0x100 ;  /* 0x0104000000007b1d */ /* 0x000fe20000010000 */
[----:B------:R-:W-:-:S13]  /*d430*/  ISETP.NE.AND P0, PT, R13, RZ, PT ;  /* 0x000000ff0d00720c */ /* 0x000fda0003f05270 */
[----:B------:R3:W-:Y:S04]  /*d440*/  @!P0 STS.128 [0x24100], R200 ;  /* 0x024100c8ff008388 */ /* 0x0007e80000000c00 */
[----:B------:R-:W-:Y:S06]  /*d450*/  BAR.ARV 0x5, 0x100 ;  /* 0x0144000000007b1d */ /* 0x000fec0000002000 */
.L_x_4708:
[----:B-1----:R-:W-:-:S13]  /*d460*/  ISETP.GE.AND P0, PT, R203, c[0x0][0x53c], PT ;  /* 0x00014f00cb007a0c */ /* 0x002fda0003f06270 */
[----:B--23--:R-:W-:Y:S01]  /*d470*/  @P0 CALL.REL.NOINC `(.L_x_4725) ;  /* 0x0000001000000944 */ /* 0x00cfe20003c00000 */
[----:B------:R-:W-:Y:S05]  /*d480*/  BRA `(.L_x_4726) ;  /* 0xffff411000007947 */ /* 0x000fea000383ffff */
.L_x_4725:
[----:B------:R-:W-:Y:S05]  /*d490*/  EXIT ;  /* 0x000000000000794d */ /* 0x000fea0003800000 */
.L_x_4616:
[----:B------:R-:W-:Y:S01]  /*d4a0*/  IMAD.MOV.U32 R0, RZ, RZ, R5 ;  /* 0x000000ffff007224 */ /* 0x000fe200078e0005 */
[----:B------:R-:W-:Y:S02]  /*d4b0*/  MOV R2, 0x1 ;  /* 0x0000000100027802 */ /* 0x000fe40000000f00 */
[----:B------:R-:W-:Y:S02]  /*d4c0*/  MOV R3, 0xd4e0 ;  /* 0x0000d4e000037802 */ /* 0x000fe40000000f00 */
[----:B--2---:R-:W-:Y:S05]  /*d4d0*/  CALL.REL.NOINC `($__internal_80_$__cuda_sm70_shflsync_up_p) ;  /* 0x0000250000007944 */ /* 0x004fea0003c00000 */
[----:B------:R-:W-:Y:S01]  /*d4e0*/  MOV R0, R4 ;  /* 0x0000000400007202 */ /* 0x000fe20000000f00 */
[----:B------:R-:W-:Y:S05]  /*d4f0*/  BRA `(.L_x_4727) ;  /* 0xffff2f5000007947 */ /* 0x000fea000383ffff */
.L_x_4617:
[----:B------:R-:W-:Y:S01]  /*d500*/  IMAD.MOV.U32 R0, RZ, RZ, R5 ;  /* 0x000000ffff007224 */ /* 0x000fe200078e0005 */
[----:B------:R-:W-:Y:S02]  /*d510*/  MOV R2, 0x2 ;  /* 0x0000000200027802 */ /* 0x000fe40000000f00 */
[----:B------:R-:W-:Y:S02]  /*d520*/  MOV R3, 0xd540 ;  /* 0x0000d54000037802 */ /* 0x000fe40000000f00 */
[----:B--2---:R-:W-:Y:S05]  /*d530*/  CALL.REL.NOINC `($__internal_80_$__cuda_sm70_shflsync_up_p) ;  /* 0x000024a000007944 */ /* 0x004fea0003c00000 */
[----:B------:R-:W-:Y:S01]  /*d540*/  SEL R0, R4, RZ, P4 ;  /* 0x000000ff04007207 */ /* 0x000fe20002000000 */
[----:B------:R-:W-:Y:S01]  /*d550*/  IMAD.MOV.U32 R2, RZ, RZ, 0x4 ;  /* 0x00000004ff027424 */ /* 0x000fe200078e00ff */
[----:B------:R-:W-:-:S03]  /*d560*/  MOV R3, 0xd590 ;  /* 0x0000d59000037802 */ /* 0x000fc60000000f00 */
[----:B------:R-:W-:Y:S02]  /*d570*/  IMAD.IADD R0, R5, 0x1, R0 ;  /* 0x0000000105007824 */ /* 0x000fe400078e0200 */
[----:B------:R-:W-:Y:S05]  /*d580*/  CALL.REL.NOINC `($__internal_80_$__cuda_sm70_shflsync_up_p) ;  /* 0x0000245000007944 */ /* 0x000fea0003c00000 */
        /* <DEDUP_REMOVED lines=12> */
[----:B------:R-:W-:Y:S02]  /*d650*/  MOV R3, 0x1f ;  /* 0x0000001f00037802 */ /* 0x000fe40000000f00 */
[----:B------:R-:W-:Y:S01]  /*d660*/  MOV R2, 0xd6a0 ;  /* 0x0000d6a000027802 */ /* 0x000fe20000000f00 */
[----:B------:R-:W-:-:S04]  /*d670*/  IMAD.IADD R4, R0, 0x1, R4 ;  /* 0x0000000100047824 */ /* 0x000fc800078e0204 */
[----:B------:R-:W-:Y:S02]  /*d680*/  IMAD.MOV.U32 R31, RZ, RZ, R4 ;  /* 0x000000ffff1f7224 */ /* 0x000fe400078e0004 */
[----:B------:R-:W-:Y:S05]  /*d690*/  CALL.REL.NOINC `($__internal_79_$__cuda_sm70_shflsync_idx_p) ;  /* 0x000022f000007944 */ /* 0x000fea0003c00000 */
[----:B------:R-:W-:Y:S01]  /*d6a0*/  MOV R0, R30 ;  /* 0x0000001e00007202 */ /* 0x000fe20000000f00 */
[----:B------:R-:W-:Y:S05]  /*d6b0*/  BRA `(.L_x_4728) ;  /* 0xffff2e9000007947 */ /* 0x000fea000383ffff */
.L_x_4619:
[----:B------:R-:W-:Y:S02]  /*d6c0*/  SEL R0, RZ, 0x1, P0 ;  /* 0x00000001ff007807 */ /* 0x000fe40000000000 */
[----:B------:R-:W-:Y:S02]  /*d6d0*/  MOV R2, 0xd6f0 ;  /* 0x0000d6f000027802 */ /* 0x000fe40000000f00 */
[----:B------:R-:W-:Y:S05]  /*d6e0*/  CALL.REL.NOINC `($__internal_81_$__cuda_sm70_votesync_ballot) ;  /* 0x0000236000007944 */ /* 0x000fea0003c00000 */
[----:B------:R-:W-:Y:S05]  /*d6f0*/  BRA `(.L_x_4729) ;  /* 0xffff2ee000007947 */ /* 0x000fea000383ffff */
.L_x_4620:
[----:B------:R-:W-:Y:S01]  /*d700*/  IMAD.MOV.U32 R31, RZ, RZ, R8 ;  /* 0x000000ffff1f7224 */ /* 0x000fe200078e0008 */
[----:B--2---:R-:W-:Y:S01]  /*d710*/  MOV R30, R203 ;  /* 0x000000cb001e7202 */ /* 0x004fe20000000f00 */
[----:B------:R-:W-:Y:S01]  /*d720*/  IMAD.MOV.U32 R3, RZ, RZ, 0x1f ;  /* 0x0000001fff037424 */ /* 0x000fe200078e00ff */
[----:B------:R-:W-:Y:S02]  /*d730*/  MOV R2, 0xd750 ;  /* 0x0000d75000027802 */ /* 0x000fe40000000f00 */
[----:B-1----:R-:W-:Y:S05]  /*d740*/  CALL.REL.NOINC `($__internal_79_$__cuda_sm70_shflsync_idx_p) ;  /* 0x0000224000007944 */ /* 0x002fea0003c00000 */
[----:B------:R-:W-:Y:S01]  /*d750*/  IMAD.MOV.U32 R11, RZ, RZ, R30 ;  /* 0x000000ffff0b7224 */ /* 0x000fe200078e001e */
[----:B------:R-:W-:Y:S01]  /*d760*/  MOV R31, R7 ;  /* 0x00000007001f7202 */ /* 0x000fe20000000f00 */
[----:B------:R-:W-:Y:S01]  /*d770*/  IMAD.MOV.U32 R5, RZ, RZ, RZ ;  /* 0x000000ffff057224 */ /* 0x000fe200078e00ff */
[----:B------:R-:W-:Y:S01]  /*d780*/  MOV R30, R203 ;  /* 0x000000cb001e7202 */ /* 0x000fe20000000f00 */
[----:B------:R-:W-:Y:S01]  /*d790*/  IMAD.MOV.U32 R3, RZ, RZ, 0x1f ;  /* 0x0000001fff037424 */ /* 0x000fe200078e00ff */
[----:B------:R-:W-:-:S02]  /*d7a0*/  MOV R2, 0xd7c0 ;  /* 0x0000d7c000027802 */ /* 0x000fc40000000f00 */
[----:B------:R-:W-:Y:S05]  /*d7b0*/  CALL.REL.NOINC `($__internal_79_$__cuda_sm70_shflsync_idx_p) ;  /* 0x000021d000007944 */ /* 0x000fea0003c00000 */
[----:B------:R-:W-:Y:S01]  /*d7c0*/  MOV R10, R30 ;  /* 0x0000001e000a7202 */ /* 0x000fe20000000f00 */
[----:B------:R-:W-:Y:S05]  /*d7d0*/  BRA `(.L_x_4730) ;  /* 0xffff2e5000007947 */ /* 0x000fea000383ffff */
.L_x_4623:
[----:B------:R-:W-:Y:S01]  /*d7e0*/  IMAD.MOV.U32 R31, RZ, RZ, R4 ;  /* 0x000000ffff1f7224 */ /* 0x000fe200078e0004 */
[----:B------:R-:W-:-:S02]  /*d7f0*/  MOV R3, 0x1f ;  /* 0x0000001f00037802 */ /* 0x000fc40000000f00 */
[----:B------:R-:W-:Y:S02]  /*d800*/  MOV R2, 0xd820 ;  /* 0x0000d82000027802 */ /* 0x000fe40000000f00 */
[----:B-1234-:R-:W-:Y:S05]  /*d810*/  CALL.REL.NOINC `($__internal_79_$__cuda_sm70_shflsync_idx_p) ;  /* 0x0000217000007944 */ /* 0x01efea0003c00000 */
[----:B------:R-:W-:Y:S01]  /*d820*/  MOV R5, R30 ;  /* 0x0000001e00057202 */ /* 0x000fe20000000f00 */
[----:B------:R-:W-:Y:S05]  /*d830*/  BRA `(.L_x_4622) ;  /* 0xffff2e5000007947 */ /* 0x000fea000383ffff */
.L_x_4631:
[----:B------:R-:W-:Y:S01]  /*d840*/  IMAD.MOV.U32 R31, RZ, RZ, R5 ;  /* 0x000000ffff1f7224 */ /* 0x000fe200078e0005 */
[----:B------:R-:W-:Y:S01]  /*d850*/  MOV R30, RZ ;  /* 0x000000ff001e7202 */ /* 0x000fe20000000f00 */
[----:B------:R-:W-:Y:S01]  /*d860*/  IMAD.MOV.U32 R3, RZ, RZ, 0x181f ;  /* 0x0000181fff037424 */ /* 0x000fe200078e00ff */
[----:B------:R-:W-:Y:S02]  /*d870*/  MOV R2, 0xd890 ;  /* 0x0000d89000027802 */ /* 0x000fe40000000f00 */
[----:B-----5:R-:W-:Y:S05]  /*d880*/  CALL.REL.NOINC `($__internal_79_$__cuda_sm70_shflsync_idx_p) ;  /* 0x0000210000007944 */ /* 0x020fea0003c00000 */
[----:B------:R-:W-:Y:S01]  /*d890*/  MOV R4, R30 ;  /* 0x0000001e00047202 */ /* 0x000fe20000000f00 */
[----:B------:R-:W-:Y:S05]  /*d8a0*/  BRA `(.L_x_4731) ;  /* 0xffff48f000007947 */ /* 0x000fea000383ffff */
.L_x_4632:
[----:B------:R-:W-:Y:S01]  /*d8b0*/  IMAD.MOV.U32 R31, RZ, RZ, R12 ;  /* 0x000000ffff1f7224 */ /* 0x000fe200078e000c */
[----:B------:R-:W-:Y:S01]  /*d8c0*/  MOV R30, RZ ;  /* 0x000000ff001e7202 */ /* 0x000fe20000000f00 */
[----:B------:R-:W-:Y:S01]  /*d8d0*/  IMAD.MOV.U32 R3, RZ, RZ, 0x181f ;  /* 0x0000181fff037424 */ /* 0x000fe200078e00ff */
[----:B------:R-:W-:Y:S02]  /*d8e0*/  MOV R2, 0xd900 ;  /* 0x0000d90000027802 */ /* 0x000fe40000000f00 */
[----:B-12--5:R-:W-:Y:S05]  /*d8f0*/  CALL.REL.NOINC `($__internal_79_$__cuda_sm70_shflsync_idx_p) ;  /* 0x0000209000007944 */ /* 0x026fea0003c00000 */
[----:B------:R-:W-:Y:S01]  /*d900*/  MOV R0, R30 ;  /* 0x0000001e00007202 */ /* 0x000fe20000000f00 */
[----:B------:R-:W-:Y:S05]  /*d910*/  BRA `(.L_x_4732) ;  /* 0xffff48a000007947 */ /* 0x000fea000383ffff */
.L_x_4635:
[----:B------:R-:W-:Y:S01]  /*d920*/  IMAD.MOV.U32 R31, RZ, RZ, R5 ;  /* 0x000000ffff1f7224 */ /* 0x000fe200078e0005 */
[----:B------:R-:W-:Y:S01]  /*d930*/  MOV R30, 0x1 ;  /* 0x00000001001e7802 */ /* 0x000fe20000000f00 */
[----:B--2---:R-:W-:Y:S01]  /*d940*/  IMAD.MOV.U32 R3, RZ, RZ, 0x181f ;  /* 0x0000181fff037424 */ /* 0x004fe200078e00ff */
[----:B------:R-:W-:-:S02]  /*d950*/  MOV R2, 0xd970 ;  /* 0x0000d97000027802 */ /* 0x000fc40000000f00 */
[----:B-1-345:R-:W-:Y:S05]  /*d960*/  CALL.REL.NOINC `($__internal_79_$__cuda_sm70_shflsync_idx_p) ;  /* 0x0000202000007944 */ /* 0x03afea0003c00000 */
[----:B------:R-:W-:Y:S01]  /*d970*/  IMAD.MOV.U32 R4, RZ, RZ, R30 ;  /* 0x000000ffff047224 */ /* 0x000fe200078e001e */
[----:B------:R-:W-:Y:S01]  /*d980*/  MOV R30, 0x1 ;  /* 0x00000001001e7802 */ /* 0x000fe20000000f00 */
[----:B------:R-:W-:Y:S01]  /*d990*/  IMAD.MOV.U32 R31, RZ, RZ, R12 ;  /* 0x000000ffff1f7224 */ /* 0x000fe200078e000c */
[----:B------:R-:W-:-:S02]  /*d9a0*/  MOV R3, 0x181f ;  /* 0x0000181f00037802 */ /* 0x000fc40000000f00 */
[----:B------:R-:W-:Y:S02]  /*d9b0*/  MOV R2, 0xd9d0 ;  /* 0x0000d9d000027802 */ /* 0x000fe40000000f00 */
[----:B------:R-:W-:Y:S05]  /*d9c0*/  CALL.REL.NOINC `($__internal_79_$__cuda_sm70_shflsync_idx_p) ;  /* 0x00001fc000007944 */ /* 0x000fea0003c00000 */
[----:B------:R-:W-:Y:S01]  /*d9d0*/  MOV R0, R30 ;  /* 0x0000001e00007202 */ /* 0x000fe20000000f00 */
[----:B------:R-:W-:Y:S05]  /*d9e0*/  BRA `(.L_x_4733) ;  /* 0xffff495000007947 */ /* 0x000fea000383ffff */
.L_x_4638:
[----:B------:R-:W-:Y:S01]  /*d9f0*/  IMAD.MOV.U32 R31, RZ, RZ, R5 ;  /* 0x000000ffff1f7224 */ /* 0x000fe200078e0005 */
[----:B------:R-:W-:Y:S01]  /*da00*/  MOV R30, 0x2 ;  /* 0x00000002001e7802 */ /* 0x000fe20000000f00 */
[----:B-1----:R-:W-:Y:S01]  /*da10*/  IMAD.MOV.U32 R3, RZ, RZ, 0x181f ;  /* 0x0000181fff037424 */ /* 0x002fe200078e00ff */
[----:B------:R-:W-:Y:S02]  /*da20*/  MOV R2, 0xda40 ;  /* 0x0000da4000027802 */ /* 0x000fe40000000f00 */
[----:B--2345:R-:W-:Y:S05]  /*da30*/  CALL.REL.NOINC `($__internal_79_$__cuda_sm70_shflsync_idx_p) ;  /* 0x00001f5000007944 */ /* 0x03cfea0003c00000 */
[----:B------:R-:W-:Y:S01]  /*da40*/  MOV R4, R30 ;  /* 0x0000001e00047202 */ /* 0x000fe20000000f00 */
[----:B------:R-:W-:Y:S05]  /*da50*/  BRA `(.L_x_4734) ;  /* 0xffff4a4000007947 */ /* 0x000fea000383ffff */
.L_x_4639:
[----:B------:R-:W-:Y:S01]  /*da60*/  IMAD.MOV.U32 R31, RZ, RZ, R12 ;  /* 0x000000ffff1f7224 */ /* 0x000fe200078e000c */
[----:B------:R-:W-:Y:S01]  /*da70*/  MOV R30, 0x2 ;  /* 0x00000002001e7802 */ /* 0x000fe20000000f00 */
[----:B------:R-:W-:Y:S01]  /*da80*/  IMAD.MOV.U32 R3, RZ, RZ, 0x181f ;  /* 0x0000181fff037424 */ /* 0x000fe200078e00ff */
[----:B------:R-:W-:Y:S02]  /*da90*/  MOV R2, 0xdab0 ;  /* 0x0000dab000027802 */ /* 0x000fe40000000f00 */
[----:B-12345:R-:W-:Y:S05]  /*daa0*/  CALL.REL.NOINC `($__internal_79_$__cuda_sm70_shflsync_idx_p) ;  /* 0x00001ee000007944 */ /* 0x03efea0003c00000 */
[----:B------:R-:W-:Y:S01]  /*dab0*/  MOV R0, R30 ;  /* 0x0000001e00007202 */ /* 0x000fe20000000f00 */
[----:B------:R-:W-:Y:S05]  /*dac0*/  BRA `(.L_x_4735) ;  /* 0xffff49f000007947 */ /* 0x000fea000383ffff */
.L_x_4642:
[----:B------:R-:W-:Y:S01]  /*dad0*/  IMAD.MOV.U32 R31, RZ, RZ, R5 ;  /* 0x000000ffff1f7224 */ /* 0x000fe200078e0005 */
[----:B------:R-:W-:Y:S01]  /*dae0*/  MOV R30, 0x3 ;  /* 0x00000003001e7802 */ /* 0x000fe20000000f00 */
[----:B-1----:R-:W-:Y:S01]  /*daf0*/  IMAD.MOV.U32 R3, RZ, RZ, 0x181f ;  /* 0x0000181fff037424 */ /* 0x002fe200078e00ff */
[----:B------:R-:W-:-:S02]  /*db00*/  MOV R2, 0xdb20 ;  /* 0x0000db2000027802 */ /* 0x000fc40000000f00 */
[----:B--2345:R-:W-:Y:S05]  /*db10*/  CALL.REL.NOINC `($__internal_79_$__cuda_sm70_shflsync_idx_p) ;  /* 0x00001e7000007944 */ /* 0x03cfea0003c00000 */
        /* <DEDUP_REMOVED lines=8> */
.L_x_4645:
[----:B------:R-:W-:Y:S01]  /*dba0*/  IMAD.MOV.U32 R31, RZ, RZ, R5 ;  /* 0x000000ffff1f7224 */ /* 0x000fe200078e0005 */
[----:B------:R-:W-:Y:S01]  /*dbb0*/  MOV R30, RZ ;  /* 0x000000ff001e7202 */ /* 0x000fe20000000f00 */
[----:B------:R-:W-:Y:S01]  /*dbc0*/  IMAD.MOV.U32 R3, RZ, RZ, 0x181f ;  /* 0x0000181fff037424 */ /* 0x000fe200078e00ff */
[----:B------:R-:W-:Y:S02]  /*dbd0*/  MOV R2, 0xdbf0 ;  /* 0x0000dbf000027802 */ /* 0x000fe40000000f00 */
[----:B------:R-:W-:Y:S05]  /*dbe0*/  CALL.REL.NOINC `($__internal_79_$__cuda_sm70_shflsync_idx_p) ;  /* 0x00001da000007944 */ /* 0x000fea0003c00000 */
[----:B------:R-:W-:Y:S01]  /*dbf0*/  MOV R4, R30 ;  /* 0x0000001e00047202 */ /* 0x000fe20000000f00 */
[----:B------:R-:W-:Y:S05]  /*dc00*/  BRA `(.L_x_4737) ;  /* 0xffff54e000007947 */ /* 0x000fea000383ffff */
.L_x_4646:
[----:B------:R-:W-:Y:S01]  /*dc10*/  IMAD.MOV.U32 R31, RZ, RZ, R10 ;  /* 0x000000ffff1f7224 */ /* 0x000fe200078e000a */
[----:B------:R-:W-:Y:S01]  /*dc20*/  MOV R30, RZ ;  /* 0x000000ff001e7202 */ /* 0x000fe20000000f00 */
[----:B------:R-:W-:Y:S01]  /*dc30*/  IMAD.MOV.U32 R3, RZ, RZ, 0x181f ;  /* 0x0000181fff037424 */ /* 0x000fe200078e00ff */
[----:B------:R-:W-:Y:S02]  /*dc40*/  MOV R2, 0xdc60 ;  /* 0x0000dc6000027802 */ /* 0x000fe40000000f00 */
[----:B-12---:R-:W-:Y:S05]  /*dc50*/  CALL.REL.NOINC `($__internal_79_$__cuda_sm70_shflsync_idx_p) ;  /* 0x00001d3000007944 */ /* 0x006fea0003c00000 */
        /* <DEDUP_REMOVED lines=19> */
[----:B--2---:R-:W-:Y:S05]  /*dd90*/  CALL.REL.NOINC `($__internal_79_$__cuda_sm70_shflsync_idx_p) ;  /* 0x00001bf000007944 */ /* 0x004fea0003c00000 */
[----:B------:R-:W-:Y:S01]  /*dda0*/  IMAD.MOV.U32 R8, RZ, RZ, R30 ;  /* 0x000000ffff087224 */ /* 0x000fe200078e001e */
[----:B------:R-:W-:Y:S01]  /*ddb0*/  MOV R30, 0x1 ;  /* 0x00000001001e7802 */ /* 0x000fe20000000f00 */
[----:B------:R-:W-:Y:S01]  /*ddc0*/  IMAD.MOV.U32 R31, RZ, RZ, R10 ;  /* 0x000000ffff1f7224 */ /* 0x000fe200078e000a */
[----:B------:R-:W-:Y:S02]  /*ddd0*/  MOV R3, 0x181f ;  /* 0x0000181f00037802 */ /* 0x000fe40000000f00 */
[----:B------:R-:W-:Y:S02]  /*dde0*/  MOV R2, 0xde00 ;  /* 0x0000de0000027802 */ /* 0x000fe40000000f00 */
[----:B------:R-:W-:Y:S05]  /*ddf0*/  CALL.REL.NOINC `($__internal_79_$__cuda_sm70_shflsync_idx_p) ;  /* 0x00001b9000007944 */ /* 0x000fea0003c00000 */
[----:B------:R-:W-:Y:S01]  /*de00*/  MOV R0, R30 ;  /* 0x0000001e00007202 */ /* 0x000fe20000000f00 */
[----:B------:R-:W-:Y:S05]  /*de10*/  BRA `(.L_x_4738) ;  /* 0xffff53f000007947 */ /* 0x000fea000383ffff */
.L_x_4649:
[----:B------:R-:W-:Y:S01]  /*de20*/  IMAD.MOV.U32 R31, RZ, RZ, R13 ;  /* 0x000000ffff1f7224 */ /* 0x000fe200078e000d */
[----:B------:R-:W-:Y:S01]  /*de30*/  MOV R30, RZ ;  /* 0x000000ff001e7202 */ /* 0x000fe20000000f00 */
[----:B------:R-:W-:Y:S01]  /*de40*/  IMAD.MOV.U32 R3, RZ, RZ, 0x181f ;  /* 0x0000181fff037424 */ /* 0x000fe200078e00ff */
[----:B------:R-:W-:-:S02]  /*de50*/  MOV R2, 0xde70 ;  /* 0x0000de7000027802 */ /* 0x000fc40000000f00 */
[----:B-1234-:R-:W-:Y:S05]  /*de60*/  CALL.REL.NOINC `($__internal_79_$__cuda_sm70_shflsync_idx_p) ;  /* 0x00001b2000007944 */ /* 0x01efea0003c00000 */
[----:B------:R-:W-:Y:S01]  /*de70*/  MOV R12, R30 ;  /* 0x0000001e000c7202 */ /* 0x000fe20000000f00 */
[----:B------:R-:W-:Y:S05]  /*de80*/  BRA `(.L_x_4739) ;  /* 0xffff57b000007947 */ /* 0x000fea000383ffff */
.L_x_4650:
[----:B------:R-:W-:Y:S01]  /*de90*/  IMAD.MOV.U32 R31, RZ, RZ, R20 ;  /* 0x000000ffff1f7224 */ /* 0x000fe200078e0014 */
[----:B------:R-:W-:Y:S01]  /*dea0*/  MOV R30, RZ ;  /* 0x000000ff001e7202 */ /* 0x000fe20000000f00 */
[----:B------:R-:W-:Y:S01]  /*deb0*/  IMAD.MOV.U32 R3, RZ, RZ, 0x181f ;  /* 0x0000181fff037424 */ /* 0x000fe200078e00ff */
[----:B------:R-:W-:-:S02]  /*dec0*/  MOV R2, 0xdee0 ;  /* 0x0000dee000027802 */ /* 0x000fc40000000f00 */
[----:B-1234-:R-:W-:Y:S05]  /*ded0*/  CALL.REL.NOINC `($__internal_79_$__cuda_sm70_shflsync_idx_p) ;  /* 0x00001ab000007944 */ /* 0x01efea0003c00000 */
        /* <DEDUP_REMOVED lines=12> */
[----:B------:R-:W-:-:S03]  /*dfa0*/  IMAD.X R3, R12, 0x1, R23, P0 ;  /* 0x000000010c037824 */ /* 0x000fc600000e0617 */
[----:B------:R2:W-:Y:S04]  /*dfb0*/  LDGSTS.E.BYPASS.LTC128B.128 [R188+0x8100], [R14.64], !P4 ;  /* 0x081000000ebc7fae */ /* 0x0005e8000e101d46 */
[----:B------:R3:W-:Y:S01]  /*dfc0*/  LDGSTS.E.BYPASS.LTC128B.128 [R188+0xa100], [R2.64], !P6 ;  /* 0x0a10000002bc7fae */ /* 0x0007e2000f101d46 */
[----:B-1----:R-:W-:Y:S01]  /*dfd0*/  SEL R17, RZ, 0x10, P4 ;  /* 0x00000010ff117807 */ /* 0x002fe20002000000 */
[----:B------:R-:W-:Y:S01]  /*dfe0*/  IMAD.MOV.U32 R16, RZ, RZ, R252 ;  /* 0x000000ffff107224 */ /* 0x000fe200078e00fc */
[----:B---3--:R-:W-:Y:S02]  /*dff0*/  MOV R3, 0x181f ;  /* 0x0000181f00037802 */ /* 0x008fe40000000f00 */
[----:B------:R-:W-:Y:S02]  /*e000*/  MOV R2, 0xe020 ;  /* 0x0000e02000027802 */ /* 0x000fe40000000f00 */
[----:B--2---:R-:W-:Y:S05]  /*e010*/  CALL.REL.NOINC `($__internal_79_$__cuda_sm70_shflsync_idx_p) ;  /* 0x0000197000007944 */ /* 0x004fea0003c00000 */
        /* <DEDUP_REMOVED lines=8> */
.L_x_4651:
[----:B------:R-:W-:Y:S01]  /*e0a0*/  IMAD.MOV.U32 R2, RZ, RZ, R0 ;  /* 0x000000ffff027224 */ /* 0x000fe200078e0000 */
[----:B------:R-:W-:Y:S02]  /*e0b0*/  MOV R136, 0x2 ;  /* 0x0000000200887802 */ /* 0x000fe40000000f00 */
[----:B------:R-:W-:Y:S02]  /*e0c0*/  MOV R3, 0xe0e0 ;  /* 0x0000e0e000037802 */ /* 0x000fe40000000f00 */
[----:B------:R-:W-:Y:S05]  /*e0d0*/  CALL.REL.NOINC `($__internal_78_$__cuda_sm70_shflsync_bfly_p) ;  /* 0x0000184000007944 */ /* 0x000fea0003c00000 */
[----:B------:R-:W-:Y:S01]  /*e0e0*/  MOV R2, R136 ;  /* 0x0000008800027202 */ /* 0x000fe20000000f00 */
[----:B------:R-:W-:Y:S05]  /*e0f0*/  BRA `(.L_x_4741) ;  /* 0xffff665000007947 */ /* 0x000fea000383ffff */
.L_x_4654:
[----:B------:R-:W-:Y:S01]  /*e100*/  IMAD.MOV.U32 R31, RZ, RZ, R10 ;  /* 0x000000ffff1f7224 */ /* 0x000fe200078e000a */
[----:B------:R-:W-:Y:S01]  /*e110*/  MOV R30, RZ ;  /* 0x000000ff001e7202 */ /* 0x000fe20000000f00 */
[----:B------:R-:W-:Y:S01]  /*e120*/  IMAD.MOV.U32 R3, RZ, RZ, 0x181f ;  /* 0x0000181fff037424 */ /* 0x000fe200078e00ff */
[----:B------:R-:W-:Y:S02]  /*e130*/  MOV R2, 0xe150 ;  /* 0x0000e15000027802 */ /* 0x000fe40000000f00 */
[----:B------:R-:W-:Y:S05]  /*e140*/  CALL.REL.NOINC `($__internal_79_$__cuda_sm70_shflsync_idx_p) ;  /* 0x0000184000007944 */ /* 0x000fea0003c00000 */
[----:B------:R-:W-:Y:S01]  /*e150*/  MOV R4, R30 ;  /* 0x0000001e00047202 */ /* 0x000fe20000000f00 */
[----:B------:R-:W-:Y:S05]  /*e160*/  BRA `(.L_x_4742) ;  /* 0xffff79d000007947 */ /* 0x000fea000383ffff */
.L_x_4655:
[----:B------:R-:W-:Y:S01]  /*e170*/  IMAD.MOV.U32 R31, RZ, RZ, R12 ;  /* 0x000000ffff1f7224 */ /* 0x000fe200078e000c */
[----:B------:R-:W-:Y:S01]  /*e180*/  MOV R30, RZ ;  /* 0x000000ff001e7202 */ /* 0x000fe20000000f00 */
[----:B------:R-:W-:Y:S01]  /*e190*/  IMAD.MOV.U32 R3, RZ, RZ, 0x181f ;  /* 0x0000181fff037424 */ /* 0x000fe200078e00ff */
[----:B------:R-:W-:-:S02]  /*e1a0*/  MOV R2, 0xe1c0 ;  /* 0x0000e1c000027802 */ /* 0x000fc40000000f00 */
[----:B-12---:R-:W-:Y:S05]  /*e1b0*/  CALL.REL.NOINC `($__internal_79_$__cuda_sm70_shflsync_idx_p) ;  /* 0x000017d000007944 */ /* 0x006fea0003c00000 */
        /* <DEDUP_REMOVED lines=19> */
[----:B-1----:R-:W-:Y:S05]  /*e2f0*/  CALL.REL.NOINC `($__internal_79_$__cuda_sm70_shflsync_idx_p) ;  /* 0x0000169000007944 */ /* 0x002fea0003c00000 */
        /* <DEDUP_REMOVED lines=8> */
.L_x_4659:
[----:B------:R-:W-:Y:S01]  /*e380*/  MOV R30, RZ ;  /* 0x000000ff001e7202 */ /* 0x000fe20000000f00 */
[----:B------:R-:W-:Y:S01]  /*e390*/  IMAD.MOV.U32 R31, RZ, RZ, R12 ;  /* 0x000000ffff1f7224 */ /* 0x000fe200078e000c */
[----:B------:R-:W-:Y:S01]  /*e3a0*/  MOV R2, 0xe3d0 ;  /* 0x0000e3d000027802 */ /* 0x000fe20000000f00 */
[----:B------:R-:W-:Y:S02]  /*e3b0*/  IMAD.MOV.U32 R3, RZ, RZ, 0x181f ;  /* 0x0000181fff037424 */ /* 0x000fe400078e00ff */
[----:B-1234-:R-:W-:Y:S05]  /*e3c0*/  CALL.REL.NOINC `($__internal_79_$__cuda_sm70_shflsync_idx_p) ;  /* 0x000015c000007944 */ /* 0x01efea0003c00000 */
[----:B------:R-:W-:Y:S01]  /*e3d0*/  MOV R5, R30 ;  /* 0x0000001e00057202 */ /* 0x000fe20000000f00 */
[----:B------:R-:W-:-:S05]  /*e3e0*/  BRA `(.L_x_4744) ;  /* 0xffff7d0000007947 */ /* 0x000fca000383ffff */
.L_x_4660:
[----:B------:R-:W-:Y:S01]  /*e3f0*/  MOV R30, RZ ;  /* 0x000000ff001e7202 */ /* 0x000fe20000000f00 */
[----:B------:R-:W-:Y:S01]  /*e400*/  IMAD.MOV.U32 R31, RZ, RZ, R13 ;  /* 0x000000ffff1f7224 */ /* 0x000fe200078e000d */
[----:B------:R-:W-:Y:S01]  /*e410*/  MOV R2, 0xe440 ;  /* 0x0000e44000027802 */ /* 0x000fe20000000f00 */
[----:B------:R-:W-:Y:S02]  /*e420*/  IMAD.MOV.U32 R3, RZ, RZ, 0x181f ;  /* 0x0000181fff037424 */ /* 0x000fe400078e00ff */
[----:B-1234-:R-:W-:Y:S05]  /*e430*/  CALL.REL.NOINC `($__internal_79_$__cuda_sm70_shflsync_idx_p) ;  /* 0x0000155000007944 */ /* 0x01efea0003c00000 */
        /* <DEDUP_REMOVED lines=20> */
[----:B------:R-:W-:Y:S05]  /*e580*/  CALL.REL.NOINC `($__internal_79_$__cuda_sm70_shflsync_idx_p) ;  /* 0x0000140000007944 */ /* 0x000fea0003c00000 */
[----:B------:R-:W-:Y:S01]  /*e590*/  MOV R3, 0x181f ;  /* 0x0000181f00037802 */ /* 0x000fe20000000f00 */
[----:B------:R-:W-:Y:S01]  /*e5a0*/  IMAD.MOV.U32 R5, RZ, RZ, R30 ;  /* 0x000000ffff057224 */ /* 0x000fe200078e001e */
[----:B------:R-:W-:Y:S01]  /*e5b0*/  MOV R30, 0x1 ;  /* 0x00000001001e7802 */ /* 0x000fe20000000f00 */
[----:B------:R-:W-:Y:S01]  /*e5c0*/  IMAD.MOV.U32 R31, RZ, RZ, R13 ;  /* 0x000000ffff1f7224 */ /* 0x000fe200078e000d */
[----:B------:R-:W-:Y:S02]  /*e5d0*/  MOV R2, 0xe5f0 ;  /* 0x0000e5f000027802 */ /* 0x000fe40000000f00 */
[----:B------:R-:W-:Y:S05]  /*e5e0*/  CALL.REL.NOINC `($__internal_79_$__cuda_sm70_shflsync_idx_p) ;  /* 0x000013a000007944 */ /* 0x000fea0003c00000 */
[----:B------:R-:W-:Y:S01]  /*e5f0*/  MOV R2, R30 ;  /* 0x0000001e00027202 */ /* 0x000fe20000000f00 */
[----:B------:R-:W-:-:S05]  /*e600*/  BRA `(.L_x_4745) ;  /* 0xffff7c1000007947 */ /* 0x000fca000383ffff */
.L_x_4661:
[----:B------:R-:W-:Y:S01]  /*e610*/  MOV R136, 0x2 ;  /* 0x0000000200887802 */ /* 0x000fe20000000f00 */
[----:B------:R-:W-:Y:S01]  /*e620*/  IMAD.MOV.U32 R2, RZ, RZ, R100 ;  /* 0x000000ffff027224 */ /* 0x000fe200078e0064 */
[----:B------:R-:W-:Y:S02]  /*e630*/  MOV R3, 0xe650 ;  /* 0x0000e65000037802 */ /* 0x000fe40000000f00 */
[----:B------:R-:W-:Y:S05]  /*e640*/  CALL.REL.NOINC `($__internal_78_$__cuda_sm70_shflsync_bfly_p) ;  /* 0x000012d000007944 */ /* 0x000fea0003c00000 */
[----:B------:R-:W-:Y:S01]  /*e650*/  MOV R2, R136 ;  /* 0x0000008800027202 */ /* 0x000fe20000000f00 */
[----:B------:R-:W-:-:S05]  /*e660*/  BRA `(.L_x_4746) ;  /* 0xffff891000007947 */ /* 0x000fca000383ffff */
.L_x_4664:
[----:B------:R-:W-:Y:S01]  /*e670*/  MOV R30, RZ ;  /* 0x000000ff001e7202 */ /* 0x000fe20000000f00 */
[----:B------:R-:W-:Y:S01]  /*e680*/  IMAD.MOV.U32 R31, RZ, RZ, R5 ;  /* 0x000000ffff1f7224 */ /* 0x000fe200078e0005 */
[----:B------:R-:W-:Y:S01]  /*e690*/  MOV R2, 0xe6c0 ;  /* 0x0000e6c000027802 */ /* 0x000fe20000000f00 */
[----:B------:R-:W-:Y:S02]  /*e6a0*/  IMAD.MOV.U32 R3, RZ, RZ, 0x181f ;  /* 0x0000181fff037424 */ /* 0x000fe400078e00ff */
[----:B------:R-:W-:Y:S05]  /*e6b0*/  CALL.REL.NOINC `($__internal_79_$__cuda_sm70_shflsync_idx_p) ;  /* 0x000012d000007944 */ /* 0x000fea0003c00000 */
[----:B------:R-:W-:Y:S01]  /*e6c0*/  MOV R4, R30 ;  /* 0x0000001e00047202 */ /* 0x000fe20000000f00 */
[----:B------:R-:W-:-:S05]  /*e6d0*/  BRA `(.L_x_4747) ;  /* 0xffffa2b000007947 */ /* 0x000fca000383ffff */
.L_x_4665:
[----:B------:R-:W-:Y:S01]  /*e6e0*/  MOV R30, RZ ;  /* 0x000000ff001e7202 */ /* 0x000fe20000000f00 */
[----:B------:R-:W-:Y:S01]  /*e6f0*/  IMAD.MOV.U32 R31, RZ, RZ, R12 ;  /* 0x000000ffff1f7224 */ /* 0x000fe200078e000c */
[----:B------:R-:W-:Y:S01]  /*e700*/  MOV R2, 0xe730 ;  /* 0x0000e73000027802 */ /* 0x000fe20000000f00 */
[----:B------:R-:W-:Y:S02]  /*e710*/  IMAD.MOV.U32 R3, RZ, RZ, 0x181f ;  /* 0x0000181fff037424 */ /* 0x000fe400078e00ff */
[----:B-12---:R-:W-:Y:S05]  /*e720*/  CALL.REL.NOINC `($__internal_79_$__cuda_sm70_shflsync_idx_p) ;  /* 0x0000126000007944 */ /* 0x006fea0003c00000 */
        /* <DEDUP_REMOVED lines=20> */
[----:B--2---:R-:W-:Y:S05]  /*e870*/  CALL.REL.NOINC `($__internal_79_$__cuda_sm70_shflsync_idx_p) ;  /* 0x0000111000007944 */ /* 0x004fea0003c00000 */
        /* <DEDUP_REMOVED lines=8> */
.L_x_4667:
[----:B-1----:R-:W-:Y:S01]  /*e900*/  IMAD.MOV.U32 R2, RZ, RZ, R179 ;  /* 0x000000ffff027224 */ /* 0x002fe200078e00b3 */
[----:B------:R-:W-:-:S02]  /*e910*/  MOV R136, 0x2 ;  /* 0x0000000200887802 */ /* 0x000fc40000000f00 */
[----:B------:R-:W-:Y:S02]  /*e920*/  MOV R3, 0xe940 ;  /* 0x0000e94000037802 */ /* 0x000fe40000000f00 */
[----:B------:R-:W-:Y:S05]  /*e930*/  CALL.REL.NOINC `($__internal_78_$__cuda_sm70_shflsync_bfly_p) ;  /* 0x00000fe000007944 */ /* 0x000fea0003c00000 */
[----:B------:R-:W-:Y:S01]  /*e940*/  MOV R0, R136 ;  /* 0x0000008800007202 */ /* 0x000fe20000000f00 */
[----:B------:R-:W-:Y:S05]  /*e950*/  BRA `(.L_x_4749) ;  /* 0xffffa38000007947 */ /* 0x000fea000383ffff */
.L_x_4668:
[----:B-1----:R-:W-:Y:S01]  /*e960*/  IMAD.MOV.U32 R2, RZ, RZ, R0 ;  /* 0x000000ffff027224 */ /* 0x002fe200078e0000 */
[----:B------:R-:W-:Y:S02]  /*e970*/  MOV R136, 0x1 ;  /* 0x0000000100887802 */ /* 0x000fe40000000f00 */
[----:B------:R-:W-:Y:S02]  /*e980*/  MOV R3, 0xe9a0 ;  /* 0x0000e9a000037802 */ /* 0x000fe40000000f00 */
[----:B--2---:R-:W-:Y:S05]  /*e990*/  CALL.REL.NOINC `($__internal_78_$__cuda_sm70_shflsync_bfly_p) ;  /* 0x00000f8000007944 */ /* 0x004fea0003c00000 */
[----:B------:R-:W-:Y:S01]  /*e9a0*/  FADD.FTZ R0, R0, R136 ;  /* 0x0000008800007221 */ /* 0x000fe20000010000 */
[----:B------:R-:W-:Y:S02]  /*e9b0*/  MOV R2, R184 ;  /* 0x000000b800027202 */ /* 0x000fe40000000f00 */
[----:B------:R-:W-:Y:S02]  /*e9c0*/  MOV R136, 0x2 ;  /* 0x0000000200887802 */ /* 0x000fe40000000f00 */
[----:B------:R-:W-:Y:S02]  /*e9d0*/  MOV R3, 0xe9f0 ;  /* 0x0000e9f000037802 */ /* 0x000fe40000000f00 */
[----:B------:R-:W-:Y:S05]  /*e9e0*/  CALL.REL.NOINC `($__internal_78_$__cuda_sm70_shflsync_bfly_p) ;  /* 0x00000f3000007944 */ /* 0x000fea0003c00000 */
[----:B------:R-:W-:Y:S01]  /*e9f0*/  FADD.FTZ R4, R184, R136 ;  /* 0x00000088b8047221 */ /* 0x000fe20000010000 */
[----:B------:R-:W-:-:S02]  /*ea00*/  MOV R136, 0x1 ;  /* 0x0000000100887802 */ /* 0x000fc40000000f00 */
[----:B------:R-:W-:Y:S02]  /*ea10*/  MOV R3, 0xea40 ;  /* 0x0000ea4000037802 */ /* 0x000fe40000000f00 */
[----:B------:R-:W-:Y:S02]  /*ea20*/  MOV R2, R4 ;  /* 0x0000000400027202 */ /* 0x000fe40000000f00 */
[----:B------:R-:W-:Y:S05]  /*ea30*/  CALL.REL.NOINC `($__internal_78_$__cuda_sm70_shflsync_bfly_p) ;  /* 0x00000ee000007944 */ /* 0x000fea0003c00000 */
[----:B------:R-:W-:Y:S01]  /*ea40*/  MOV R3, R136 ;  /* 0x0000008800037202 */ /* 0x000fe20000000f00 */
[----:B------:R-:W-:Y:S05]  /*ea50*/  BRA `(.L_x_4750) ;  /* 0xffffa2f000007947 */ /* 0x000fea000383ffff */
.L_x_4675:
[----:B--234-:R-:W-:Y:S01]  /*ea60*/  IMAD.MOV.U32 R31, RZ, RZ, R5 ;  /* 0x000000ffff1f7224 */ /* 0x01cfe200078e0005 */
[----:B------:R-:W-:Y:S01]  /*ea70*/  MOV R30, RZ ;  /* 0x000000ff001e7202 */ /* 0x000fe20000000f00 */
[----:B------:R-:W-:Y:S01]  /*ea80*/  IMAD.MOV.U32 R3, RZ, RZ, 0x181f ;  /* 0x0000181fff037424 */ /* 0x000fe200078e00ff */
[----:B------:R-:W-:Y:S02]  /*ea90*/  MOV R2, 0xeab0 ;  /* 0x0000eab000027802 */ /* 0x000fe40000000f00 */
[----:B-1----:R-:W-:Y:S05]  /*eaa0*/  CALL.REL.NOINC `($__internal_79_$__cuda_sm70_shflsync_idx_p) ;  /* 0x00000ee000007944 */ /* 0x002fea0003c00000 */
[----:B------:R-:W-:Y:S01]  /*eab0*/  MOV R4, R30 ;  /* 0x0000001e00047202 */ /* 0x000fe20000000f00 */
[----:B------:R-:W-:Y:S05]  /*eac0*/  BRA `(.L_x_4751) ;  /* 0xffffb9a000007947 */ /* 0x000fea000383ffff */
.L_x_4676:
[----:B------:R-:W-:Y:S01]  /*ead0*/  IMAD.MOV.U32 R31, RZ, RZ, R11 ;  /* 0x000000ffff1f7224 */ /* 0x000fe200078e000b */
[----:B------:R-:W-:Y:S01]  /*eae0*/  MOV R30, RZ ;  /* 0x000000ff001e7202 */ /* 0x000fe20000000f00 */
[----:B------:R-:W-:Y:S01]  /*eaf0*/  IMAD.MOV.U32 R3, RZ, RZ, 0x181f ;  /* 0x0000181fff037424 */ /* 0x000fe200078e00ff */
[----:B------:R-:W-:-:S02]  /*eb00*/  MOV R2, 0xeb20 ;  /* 0x0000eb2000027802 */ /* 0x000fc40000000f00 */
[----:B-123--:R-:W-:Y:S05]  /*eb10*/  CALL.REL.NOINC `($__internal_79_$__cuda_sm70_shflsync_idx_p) ;  /* 0x00000e7000007944 */ /* 0x00efea0003c00000 */
[----:B------:R-:W-:Y:S01]  /*eb20*/  MOV R0, R30 ;  /* 0x0000001e00007202 */ /* 0x000fe20000000f00 */
[----:B------:R-:W-:Y:S05]  /*eb30*/  BRA `(.L_x_4752) ;  /* 0xffffb95000007947 */ /* 0x000fea000383ffff */
.L_x_4679:
[----:B------:R-:W-:Y:S01]  /*eb40*/  IMAD.MOV.U32 R31, RZ, RZ, R5 ;  /* 0x000000ffff1f7224 */ /* 0x000fe200078e0005 */
[----:B------:R-:W-:Y:S01]  /*eb50*/  MOV R30, 0x1 ;  /* 0x00000001001e7802 */ /* 0x000fe20000000f00 */
[----:B--2---:R-:W-:Y:S01]  /*eb60*/  IMAD.MOV.U32 R3, RZ, RZ, 0x181f ;  /* 0x0000181fff037424 */ /* 0x004fe200078e00ff */
[----:B------:R-:W-:-:S02]  /*eb70*/  MOV R2, 0xeb90 ;  /* 0x0000eb9000027802 */ /* 0x000fc40000000f00 */
[----:B-1-34-:R-:W-:Y:S05]  /*eb80*/  CALL.REL.NOINC `($__internal_79_$__cuda_sm70_shflsync_idx_p) ;  /* 0x00000e0000007944 */ /* 0x01afea0003c00000 */
        /* <DEDUP_REMOVED lines=8> */
.L_x_4682:
[----:B------:R-:W-:Y:S01]  /*ec10*/  IMAD.MOV.U32 R31, RZ, RZ, R5 ;  /* 0x000000ffff1f7224 */ /* 0x000fe200078e0005 */
[----:B------:R-:W-:Y:S01]  /*ec20*/  MOV R30, 0x2 ;  /* 0x00000002001e7802 */ /* 0x000fe20000000f00 */
[----:B--2---:R-:W-:Y:S01]  /*ec30*/  IMAD.MOV.U32 R3, RZ, RZ, 0x181f ;  /* 0x0000181fff037424 */ /* 0x004fe200078e00ff */
[----:B------:R-:W-:Y:S02]  /*ec40*/  MOV R2, 0xec60 ;  /* 0x0000ec6000027802 */ /* 0x000fe40000000f00 */
[----:B-1-34-:R-:W-:Y:S05]  /*ec50*/  CALL.REL.NOINC `($__internal_79_$__cuda_sm70_shflsync_idx_p) ;  /* 0x00000d3000007944 */ /* 0x01afea0003c00000 */
[----:B------:R-:W-:Y:S01]  /*ec60*/  MOV R4, R30 ;  /* 0x0000001e00047202 */ /* 0x000fe20000000f00 */
[----:B------:R-:W-:Y:S05]  /*ec70*/  BRA `(.L_x_4754) ;  /* 0xffffbae000007947 */ /* 0x000fea000383ffff */
.L_x_4683:
[----:B------:R-:W-:Y:S01]  /*ec80*/  IMAD.MOV.U32 R31, RZ, RZ, R11 ;  /* 0x000000ffff1f7224 */ /* 0x000fe200078e000b */
[----:B------:R-:W-:Y:S01]  /*ec90*/  MOV R30, 0x2 ;  /* 0x00000002001e7802 */ /* 0x000fe20000000f00 */
[----:B--2---:R-:W-:Y:S01]  /*eca0*/  IMAD.MOV.U32 R3, RZ, RZ, 0x181f ;  /* 0x0000181fff037424 */ /* 0x004fe200078e00ff */
[----:B------:R-:W-:Y:S02]  /*ecb0*/  MOV R2, 0xecd0 ;  /* 0x0000ecd000027802 */ /* 0x000fe40000000f00 */
[----:B-1-34-:R-:W-:Y:S05]  /*ecc0*/  CALL.REL.NOINC `($__internal_79_$__cuda_sm70_shflsync_idx_p) ;  /* 0x00000cc000007944 */ /* 0x01afea0003c00000 */
[----:B------:R-:W-:Y:S01]  /*ecd0*/  MOV R0, R30 ;  /* 0x0000001e00007202 */ /* 0x000fe20000000f00 */
[----:B------:R-:W-:Y:S05]  /*ece0*/  BRA `(.L_x_4755) ;  /* 0xffffba9000007947 */ /* 0x000fea000383ffff */
.L_x_4686:
[----:B------:R-:W-:Y:S01]  /*ecf0*/  IMAD.MOV.U32 R31, RZ, RZ, R5 ;  /* 0x000000ffff1f7224 */ /* 0x000fe200078e0005 */
[----:B------:R-:W-:Y:S01]  /*ed00*/  MOV R30, 0x3 ;  /* 0x00000003001e7802 */ /* 0x000fe20000000f00 */
[----:B---3--:R-:W-:Y:S01]  /*ed10*/  IMAD.MOV.U32 R3, RZ, RZ, 0x181f ;  /* 0x0000181fff037424 */ /* 0x008fe200078e00ff */
        /* <DEDUP_REMOVED lines=10> */
.L_x_4688:
[----:B------:R-:W-:Y:S01]  /*edc0*/  IMAD.MOV.U32 R31, RZ, RZ, R5 ;  /* 0x000000ffff1f7224 */ /* 0x000fe200078e0005 */
[----:B------:R-:W-:Y:S01]  /*edd0*/  MOV R30, RZ ;  /* 0x000000ff001e7202 */ /* 0x000fe20000000f00 */
[----:B------:R-:W-:Y:S01]  /*ede0*/  IMAD.MOV.U32 R3, RZ, RZ, 0x1c1f ;  /* 0x00001c1fff037424 */ /* 0x000fe200078e00ff */
[----:B------:R-:W-:Y:S02]  /*edf0*/  MOV R2, 0xee10 ;  /* 0x0000ee1000027802 */ /* 0x000fe40000000f00 */
[----:B------:R-:W-:Y:S05]  /*ee00*/  CALL.REL.NOINC `($__internal_79_$__cuda_sm70_shflsync_idx_p) ;  /* 0x00000b8000007944 */ /* 0x000fea0003c00000 */
[----:B------:R-:W-:Y:S01]  /*ee10*/  MOV R4, R30 ;  /* 0x0000001e00047202 */ /* 0x000fe20000000f00 */
[----:B------:R-:W-:Y:S05]  /*ee20*/  BRA `(.L_x_4757) ;  /* 0xffffbe0000007947 */ /* 0x000fea000383ffff */
.L_x_4689:
[----:B------:R-:W-:Y:S01]  /*ee30*/  IMAD.MOV.U32 R31, RZ, RZ, R12 ;  /* 0x000000ffff1f7224 */ /* 0x000fe200078e000c */
[----:B------:R-:W-:Y:S01]  /*ee40*/  MOV R30, RZ ;  /* 0x000000ff001e7202 */ /* 0x000fe20000000f00 */
[----:B------:R-:W-:Y:S01]  /*ee50*/  IMAD.MOV.U32 R3, RZ, RZ, 0x1c1f ;  /* 0x00001c1fff037424 */ /* 0x000fe200078e00ff */
[----:B------:R-:W-:Y:S02]  /*ee60*/  MOV R2, 0xee80 ;  /* 0x0000ee8000027802 */ /* 0x000fe40000000f00 */
[----:B-12---:R-:W-:Y:S05]  /*ee70*/  CALL.REL.NOINC `($__internal_79_$__cuda_sm70_shflsync_idx_p) ;  /* 0x00000b1000007944 */ /* 0x006fea0003c00000 */
[----:B------:R-:W-:Y:S01]  /*ee80*/  MOV R0, R30 ;  /* 0x0000001e00007202 */ /* 0x000fe20000000f00 */
[----:B------:R-:W-:Y:S05]  /*ee90*/  BRA `(.L_x_4758) ;  /* 0xffffbdb000007947 */ /* 0x000fea000383ffff */
.L_x_4692:
[----:B------:R-:W-:Y:S01]  /*eea0*/  IMAD.MOV.U32 R31, RZ, RZ, R5 ;  /* 0x000000ffff1f7224 */ /* 0x000fe200078e0005 */
[----:B------:R-:W-:Y:S01]  /*eeb0*/  MOV R30, 0x1 ;  /* 0x00000001001e7802 */ /* 0x000fe20000000f00 */
[----:B----4-:R-:W-:Y:S01]  /*eec0*/  IMAD.MOV.U32 R3, RZ, RZ, 0x1c1f ;  /* 0x00001c1fff037424 */ /* 0x010fe200078e00ff */
[----:B------:R-:W-:-:S02]  /*eed0*/  MOV R2, 0xeef0 ;  /* 0x0000eef000027802 */ /* 0x000fc40000000f00 */
[----:B-123--:R-:W-:Y:S05]  /*eee0*/  CALL.REL.NOINC `($__internal_79_$__cuda_sm70_shflsync_idx_p) ;  /* 0x00000aa000007944 */ /* 0x00efea0003c00000 */
        /* <DEDUP_REMOVED lines=8> */
.L_x_4696:
[----:B------:R-:W-:Y:S01]  /*ef70*/  IMAD.MOV.U32 R31, RZ, RZ, R5 ;  /* 0x000000ffff1f7224 */ /* 0x000fe200078e0005 */
[----:B------:R-:W-:Y:S01]  /*ef80*/  MOV R30, RZ ;  /* 0x000000ff001e7202 */ /* 0x000fe20000000f00 */
[----:B------:R-:W-:Y:S01]  /*ef90*/  IMAD.MOV.U32 R3, RZ, RZ, 0x181f ;  /* 0x0000181fff037424 */ /* 0x000fe200078e00ff */
[----:B------:R-:W-:Y:S02]  /*efa0*/  MOV R2, 0xefc0 ;  /* 0x0000efc000027802 */ /* 0x000fe40000000f00 */
[----:B--2---:R-:W-:Y:S05]  /*efb0*/  CALL.REL.NOINC `($__internal_79_$__cuda_sm70_shflsync_idx_p) ;  /* 0x000009d000007944 */ /* 0x004fea0003c00000 */
[----:B------:R-:W-:Y:S01]  /*efc0*/  MOV R4, R30 ;  /* 0x0000001e00047202 */ /* 0x000fe20000000f00 */
[----:B------:R-:W-:Y:S05]  /*efd0*/  BRA `(.L_x_4760) ;  /* 0xffffd39000007947 */ /* 0x000fea000383ffff */
.L_x_4697:
[----:B------:R-:W-:Y:S01]  /*efe0*/  IMAD.MOV.U32 R31, RZ, RZ, R12 ;  /* 0x000000ffff1f7224 */ /* 0x000fe200078e000c */
[----:B------:R-:W-:Y:S01]  /*eff0*/  MOV R30, RZ ;  /* 0x000000ff001e7202 */ /* 0x000fe20000000f00 */
[----:B------:R-:W-:Y:S01]  /*f000*/  IMAD.MOV.U32 R3, RZ, RZ, 0x181f ;  /* 0x0000181fff037424 */ /* 0x000fe200078e00ff */
[----:B------:R-:W-:Y:S02]  /*f010*/  MOV R2, 0xf030 ;  /* 0x0000f03000027802 */ /* 0x000fe40000000f00 */
[----:B-123--:R-:W-:Y:S05]  /*f020*/  CALL.REL.NOINC `($__internal_79_$__cuda_sm70_shflsync_idx_p) ;  /* 0x0000096000007944 */ /* 0x00efea0003c00000 */
[----:B------:R-:W-:Y:S01]  /*f030*/  MOV R0, R30 ;  /* 0x0000001e00007202 */ /* 0x000fe20000000f00 */
[----:B------:R-:W-:Y:S05]  /*f040*/  BRA `(.L_x_4761) ;  /* 0xffffd34000007947 */ /* 0x000fea000383ffff */
.L_x_4700:
[----:B------:R-:W-:Y:S01]  /*f050*/  IMAD.MOV.U32 R31, RZ, RZ, R5 ;  /* 0x000000ffff1f7224 */ /* 0x000fe200078e0005 */
[----:B------:R-:W-:Y:S01]  /*f060*/  MOV R30, 0x1 ;  /* 0x00000001001e7802 */ /* 0x000fe20000000f00 */
[----:B-1----:R-:W-:Y:S01]  /*f070*/  IMAD.MOV.U32 R3, RZ, RZ, 0x181f ;  /* 0x0000181fff037424 */ /* 0x002fe200078e00ff */
[----:B------:R-:W-:-:S02]  /*f080*/  MOV R2, 0xf0a0 ;  /* 0x0000f0a000027802 */ /* 0x000fc40000000f00 */
[----:B--234-:R-:W-:Y:S05]  /*f090*/  CALL.REL.NOINC `($__internal_79_$__cuda_sm70_shflsync_idx_p) ;  /* 0x000008f000007944 */ /* 0x01cfea0003c00000 */
        /* <DEDUP_REMOVED lines=8> */
.L_x_4703:
[----:B------:R-:W-:Y:S01]  /*f120*/  IMAD.MOV.U32 R31, RZ, RZ, R5 ;  /* 0x000000ffff1f7224 */ /* 0x000fe200078e0005 */
[----:B------:R-:W-:Y:S01]  /*f130*/  MOV R30, 0x2 ;  /* 0x00000002001e7802 */ /* 0x000fe20000000f00 */
[----:B-1----:R-:W-:Y:S01]  /*f140*/  IMAD.MOV.U32 R3, RZ, RZ, 0x181f ;  /* 0x0000181fff037424 */ /* 0x002fe200078e00ff */
[----:B------:R-:W-:Y:S02]  /*f150*/  MOV R2, 0xf170 ;  /* 0x0000f17000027802 */ /* 0x000fe40000000f00 */
[----:B--234-:R-:W-:Y:S05]  /*f160*/  CALL.REL.NOINC `($__internal_79_$__cuda_sm70_shflsync_idx_p) ;  /* 0x0000082000007944 */ /* 0x01cfea0003c00000 */
[----:B------:R-:W-:Y:S01]  /*f170*/  MOV R4, R30 ;  /* 0x0000001e00047202 */ /* 0x000fe20000000f00 */
[----:B------:R-:W-:Y:S05]  /*f180*/  BRA `(.L_x_4763) ;  /* 0xffffd4e000007947 */ /* 0x000fea000383ffff */
.L_x_4704:
[----:B------:R-:W-:Y:S01]  /*f190*/  IMAD.MOV.U32 R31, RZ, RZ, R12 ;  /* 0x000000ffff1f7224 */ /* 0x000fe200078e000c */
[----:B------:R-:W-:Y:S01]  /*f1a0*/  MOV R30, 0x2 ;  /* 0x00000002001e7802 */ /* 0x000fe20000000f00 */
[----:B-1----:R-:W-:Y:S01]  /*f1b0*/  IMAD.MOV.U32 R3, RZ, RZ, 0x181f ;  /* 0x0000181fff037424 */ /* 0x002fe200078e00ff */
[----:B------:R-:W-:Y:S02]  /*f1c0*/  MOV R2, 0xf1e0 ;  /* 0x0000f1e000027802 */ /* 0x000fe40000000f00 */
[----:B--234-:R-:W-:Y:S05]  /*f1d0*/  CALL.REL.NOINC `($__internal_79_$__cuda_sm70_shflsync_idx_p) ;  /* 0x000007b000007944 */ /* 0x01cfea0003c00000 */
[----:B------:R-:W-:Y:S01]  /*f1e0*/  MOV R0, R30 ;  /* 0x0000001e00007202 */ /* 0x000fe20000000f00 */
[----:B------:R-:W-:Y:S05]  /*f1f0*/  BRA `(.L_x_4764) ;  /* 0xffffd49000007947 */ /* 0x000fea000383ffff */
.L_x_4707:
        /* <DEDUP_REMOVED lines=13> */
.L_x_4709:
[----:B------:R-:W-:Y:S01]  /*f2d0*/  IMAD.MOV.U32 R31, RZ, RZ, R82 ;  /* 0x000000ffff1f7224 */ /* 0x000fe200078e0052 */
[----:B------:R-:W-:Y:S01]  /*f2e0*/  MOV R30, RZ ;  /* 0x000000ff001e7202 */ /* 0x000fe20000000f00 */
[----:B------:R-:W-:Y:S01]  /*f2f0*/  IMAD.MOV.U32 R3, RZ, RZ, 0x1f ;  /* 0x0000001fff037424 */ /* 0x000fe200078e00ff */
[----:B------:R-:W-:Y:S02]  /*f300*/  MOV R2, 0xf320 ;  /* 0x0000f32000027802 */ /* 0x000fe40000000f00 */
[----:B-1-3--:R-:W-:Y:S05]  /*f310*/  CALL.REL.NOINC `($__internal_79_$__cuda_sm70_shflsync_idx_p) ;  /* 0x0000067000007944 */ /* 0x00afea0003c00000 */
[----:B------:R-:W-:Y:S01]  /*f320*/  MOV R9, R30 ;  /* 0x0000001e00097202 */ /* 0x000fe20000000f00 */
[----:B------:R-:W-:Y:S05]  /*f330*/  BRA `(.L_x_4766) ;  /* 0xffffd6b000007947 */ /* 0x000fea000383ffff */
.L_x_4710:
[----:B------:R-:W-:Y:S01]  /*f340*/  IMAD.MOV.U32 R31, RZ, RZ, R82 ;  /* 0x000000ffff1f7224 */ /* 0x000fe200078e0052 */
[----:B------:R-:W-:Y:S01]  /*f350*/  MOV R30, 0x1 ;  /* 0x00000001001e7802 */ /* 0x000fe20000000f00 */
[----:B------:R-:W-:Y:S01]  /*f360*/  IMAD.MOV.U32 R3, RZ, RZ, 0x1f ;  /* 0x0000001fff037424 */ /* 0x000fe200078e00ff */
[----:B------:R-:W-:Y:S02]  /*f370*/  MOV R2, 0xf390 ;  /* 0x0000f39000027802 */ /* 0x000fe40000000f00 */
[----:B-1234-:R-:W-:Y:S05]  /*f380*/  CALL.REL.NOINC `($__internal_79_$__cuda_sm70_shflsync_idx_p) ;  /* 0x0000060000007944 */ /* 0x01efea0003c00000 */
[----:B------:R-:W-:Y:S01]  /*f390*/  MOV R8, R30 ;  /* 0x0000001e00087202 */ /* 0x000fe20000000f00 */
[----:B------:R-:W-:Y:S05]  /*f3a0*/  BRA `(.L_x_4767) ;  /* 0xffffd66000007947 */ /* 0x000fea000383ffff */
.L_x_4711:
[----:B------:R-:W-:Y:S02]  /*f3b0*/  MOV R2, 0x1 ;  /* 0x0000000100027802 */ /* 0x000fe40000000f00 */
[----:B------:R-:W-:-:S02]  /*f3c0*/  MOV R3, 0xf3e0 ;  /* 0x0000f3e000037802 */ /* 0x000fc40000000f00 */
[----:B--2-4-:R-:W-:Y:S05]  /*f3d0*/  CALL.REL.NOINC `($__internal_80_$__cuda_sm70_shflsync_up_p) ;  /* 0x0000060000007944 */ /* 0x014fea0003c00000 */
[----:B------:R-:W-:Y:S05]  /*f3e0*/  BRA `(.L_x_4768) ;  /* 0xffffd74000007947 */ /* 0x000fea000383ffff */
.L_x_4712:
[----:B------:R-:W-:Y:S02]  /*f3f0*/  MOV R2, 0x2 ;  /* 0x0000000200027802 */ /* 0x000fe40000000f00 */
[----:B------:R-:W-:-:S02]  /*f400*/  MOV R3, 0xf420 ;  /* 0x0000f42000037802 */ /* 0x000fc40000000f00 */
[----:B--2-4-:R-:W-:Y:S05]  /*f410*/  CALL.REL.NOINC `($__internal_80_$__cuda_sm70_shflsync_up_p) ;  /* 0x000005c000007944 */ /* 0x014fea0003c00000 */
        /* <DEDUP_REMOVED lines=24> */
.L_x_4716:
[----:B------:R-:W-:Y:S02]  /*f5a0*/  MOV R2, 0x1 ;  /* 0x0000000100027802 */ /* 0x000fe40000000f00 */
[----:B------:R-:W-:Y:S02]  /*f5b0*/  MOV R3, 0xf5d0 ;  /* 0x0000f5d000037802 */ /* 0x000fe40000000f00 */
[----:B--2---:R-:W-:Y:S05]  /*f5c0*/  CALL.REL.NOINC `($__internal_80_$__cuda_sm70_shflsync_up_p) ;  /* 0x0000041000007944 */ /* 0x004fea0003c00000 */
[----:B------:R-:W-:Y:S01]  /*f5d0*/  MOV R2, R4 ;  /* 0x0000000400027202 */ /* 0x000fe20000000f00 */
[----:B------:R-:W-:Y:S05]  /*f5e0*/  BRA `(.L_x_4770) ;  /* 0xffffd79000007947 */ /* 0x000fea000383ffff */
.L_x_4717:
        /* <DEDUP_REMOVED lines=27> */
.L_x_4719:
[----:B------:R-:W-:Y:S02]  /*f7a0*/  SEL R0, RZ, 0x1, P0 ;  /* 0x00000001ff007807 */ /* 0x000fe40000000000 */
[----:B------:R-:W-:Y:S02]  /*f7b0*/  MOV R2, 0xf7d0 ;  /* 0x0000f7d000027802 */ /* 0x000fe40000000f00 */
[----:B-12---:R-:W-:Y:S05]  /*f7c0*/  CALL.REL.NOINC `($__internal_81_$__cuda_sm70_votesync_ballot) ;  /* 0x0000028000007944 */ /* 0x006fea0003c00000 */
[----:B------:R-:W-:Y:S05]  /*f7d0*/  BRA `(.L_x_4772) ;  /* 0xffffd73000007947 */ /* 0x000fea000383ffff */
.L_x_4720:
[----:B------:R-:W-:Y:S01]  /*f7e0*/  IMAD.MOV.U32 R31, RZ, RZ, R6 ;  /* 0x000000ffff1f7224 */ /* 0x000fe200078e0006 */
[----:B----4-:R-:W-:Y:S01]  /*f7f0*/  MOV R30, R11 ;  /* 0x0000000b001e7202 */ /* 0x010fe20000000f00 */
[----:B------:R-:W-:Y:S01]  /*f800*/  IMAD.MOV.U32 R3, RZ, RZ, 0x1f ;  /* 0x0000001fff037424 */ /* 0x000fe200078e00ff */
[----:B------:R-:W-:Y:S02]  /*f810*/  MOV R2, 0xf830 ;  /* 0x0000f83000027802 */ /* 0x000fe40000000f00 */
[----:B-123--:R-:W-:Y:S05]  /*f820*/  CALL.REL.NOINC `($__internal_79_$__cuda_sm70_shflsync_idx_p) ;  /* 0x0000016000007944 */ /* 0x00efea0003c00000 */
[----:B------:R-:W-:Y:S01]  /*f830*/  IMAD.MOV.U32 R6, RZ, RZ, R30 ;  /* 0x000000ffff067224 */ /* 0x000fe200078e001e */
[----:B------:R-:W-:Y:S01]  /*f840*/  MOV R30, R11 ;  /* 0x0000000b001e7202 */ /* 0x000fe20000000f00 */
[----:B------:R-:W-:Y:S01]  /*f850*/  IMAD.MOV.U32 R31, RZ, RZ, R7 ;  /* 0x000000ffff1f7224 */ /* 0x000fe200078e0007 */
[----:B------:R-:W-:Y:S02]  /*f860*/  MOV R3, 0x1f ;  /* 0x0000001f00037802 */ /* 0x000fe40000000f00 */
[----:B------:R-:W-:-:S02]  /*f870*/  MOV R2, 0xf890 ;  /* 0x0000f89000027802 */ /* 0x000fc40000000f00 */
[----:B------:R-:W-:Y:S05]  /*f880*/  CALL.REL.NOINC `($__internal_79_$__cuda_sm70_shflsync_idx_p) ;  /* 0x0000010000007944 */ /* 0x000fea0003c00000 */
[----:B------:R-:W-:Y:S01]  /*f890*/  MOV R7, R30 ;  /* 0x0000001e00077202 */ /* 0x000fe20000000f00 */
[----:B------:R-:W-:Y:S05]  /*f8a0*/  BRA `(.L_x_4773) ;  /* 0xffffd6a000007947 */ /* 0x000fea000383ffff */
.L_x_4723:
[----:B------:R-:W-:Y:S01]  /*f8b0*/  IMAD.MOV.U32 R31, RZ, RZ, R4 ;  /* 0x000000ffff1f7224 */ /* 0x000fe200078e0004 */
[----:B------:R-:W-:Y:S01]  /*f8c0*/  MOV R30, R0 ;  /* 0x00000000001e7202 */ /* 0x000fe20000000f00 */
[----:B------:R-:W-:Y:S01]  /*f8d0*/  IMAD.MOV.U32 R3, RZ, RZ, 0x1f ;  /* 0x0000001fff037424 */ /* 0x000fe200078e00ff */
[----:B------:R-:W-:-:S02]  /*f8e0*/  MOV R2, 0xf900 ;  /* 0x0000f90000027802 */ /* 0x000fc40000000f00 */
[----:B-12-4-:R-:W-:Y:S05]  /*f8f0*/  CALL.REL.NOINC `($__internal_79_$__cuda_sm70_shflsync_idx_p) ;  /* 0x0000009000007944 */ /* 0x016fea0003c00000 */
[----:B------:R-:W-:Y:S01]  /*f900*/  MOV R10, R30 ;  /* 0x0000001e000a7202 */ /* 0x000fe20000000f00 */
[----:B------:R-:W-:Y:S05]  /*f910*/  BRA `(.L_x_4722) ;  /* 0xffffd69000007947 */ /* 0x000fea000383ffff */
        .weak           $__internal_78_$__cuda_sm70_shflsync_bfly_p
        .type           $__internal_78_$__cuda_sm70_shflsync_bfly_p,@function
        .size           $__internal_78_$__cuda_sm70_shflsync_bfly_p,($__internal_79_$__cuda_sm70_shflsync_idx_p - $__internal_78_$__cuda_sm70_shflsync_bfly_p)
$__internal_78_$__cuda_sm70_shflsync_bfly_p:
[----:B------:R-:W-:Y:S02]  /*f920*/  IMAD.MOV.U32 R138, RZ, RZ, -0x1 ;  /* 0xffffffffff8a7424 */ /* 0x000fe400078e00ff */
[----:B------:R-:W-:-:S02]  /*f930*/  IMAD.MOV.U32 R137, RZ, RZ, 0x1f ;  /* 0x0000001fff897424 */ /* 0x000fc400078e00ff */
[----:B------:R-:W-:Y:S04]  /*f940*/  WARPSYNC R138 ;  /* 0x0000008a00007348 */ /* 0x000fe80003800000 */
[----:B------:R1:W2:Y:S02]  /*f950*/  SHFL.BFLY PT, R136, R2, R136, R137 ;  /* 0x0c00008802887389 */ /* 0x0002a400000e0089 */
[----:B-1----:R-:W-:Y:S02]  /*f960*/  MOV R2, R3 ;  /* 0x0000000300027202 */ /* 0x002fe40000000f00 */
[----:B------:R-:W-:-:S04]  /*f970*/  MOV R3, 0x0 ;  /* 0x0000000000037802 */ /* 0x000fc80000000f00 */
[----:B--2---:R-:W-:Y:S05]  /*f980*/  RET.REL.NODEC R2 `(_ZN7cutlass13device_kernelIN5flash19enable_sm80_to_sm89INS1_16FlashAttnFwdSm80INS1_25CollectiveMainloopFwdSm80ILi8ELi2ELb0EN4cute5tupleIJNS5_1CILi128EEENS7_ILi64EEENS7_ILi192EEEEEELi192ENS_6half_tEfNS_4arch4Sm80ELb0ELb0ELb0ELb1ELb1ELb0ELb1ELb1EEENS1_21CollectiveEpilogueFwdINS6_IJS8_SA_S9_EEENS6_IJNS7_ILi1EEESI_SI_EEESC_SE_Li256ELb1ELb1ELb1ELb0EEENS1_36VarlenDynamicPersistentTileSchedulerILi128ELi64ELi256ELi256ELb1ELb1ELb0ELb0ELb1ELb1EEEEEEEEEvNT_6ParamsE) ;  /* 0xffff067002007950 */ /* 0x004fea0003c3ffff */
        .weak           $__internal_79_$__cuda_sm70_shflsync_idx_p
        .type           $__internal_79_$__cuda_sm70_shflsync_idx_p,@function
        .size           $__internal_79_$__cuda_sm70_shflsync_idx_p,($__internal_80_$__cuda_sm70_shflsync_up_p - $__internal_79_$__cuda_sm70_shflsync_idx_p)
$__internal_79_$__cuda_sm70_shflsync_idx_p:
[----:B------:R-:W-:-:S04]  /*f990*/  MOV R178, 0xffffffff ;  /* 0xffffffff00b27802 */ /* 0x000fc80000000f00 */
[----:B------:R-:W-:Y:S04]  /*f9a0*/  WARPSYNC R178 ;  /* 0x000000b200007348 */ /* 0x000fe80003800000 */
[----:B------:R1:W2:Y:S02]  /*f9b0*/  SHFL.IDX PT, R30, R31, R30, R3 ;  /* 0x0000001e1f1e7389 */ /* 0x0002a400000e0003 */
[----:B-1----:R-:W-:-:S04]  /*f9c0*/  MOV R3, 0x0 ;  /* 0x0000000000037802 */ /* 0x002fc80000000f00 */
[----:B--2---:R-:W-:Y:S05]  /*f9d0*/  RET.REL.NODEC R2 `(_ZN7cutlass13device_kernelIN5flash19enable_sm80_to_sm89INS1_16FlashAttnFwdSm80INS1_25CollectiveMainloopFwdSm80ILi8ELi2ELb0EN4cute5tupleIJNS5_1CILi128EEENS7_ILi64EEENS7_ILi192EEEEEELi192ENS_6half_tEfNS_4arch4Sm80ELb0ELb0ELb0ELb1ELb1ELb0ELb1ELb1EEENS1_21CollectiveEpilogueFwdINS6_IJS8_SA_S9_EEENS6_IJNS7_ILi1EEESI_SI_EEESC_SE_Li256ELb1ELb1ELb1ELb0EEENS1_36VarlenDynamicPersistentTileSchedulerILi128ELi64ELi256ELi256ELb1ELb1ELb0ELb0ELb1ELb1EEEEEEEEEvNT_6ParamsE) ;  /* 0xffff062002007950 */ /* 0x004fea0003c3ffff */
        .weak           $__internal_80_$__cuda_sm70_shflsync_up_p
        .type           $__internal_80_$__cuda_sm70_shflsync_up_p,@function
        .size           $__internal_80_$__cuda_sm70_shflsync_up_p,($__internal_81_$__cuda_sm70_votesync_ballot - $__internal_80_$__cuda_sm70_shflsync_up_p)
$__internal_80_$__cuda_sm70_shflsync_up_p:
[----:B------:R-:W-:Y:S02]  /*f9e0*/  IMAD.MOV.U32 R4, RZ, RZ, RZ ;  /* 0x000000ffff047224 */ /* 0x000fe400078e00ff */
[----:B------:R-:W-:-:S04]  /*f9f0*/  IMAD.MOV.U32 R11, RZ, RZ, -0x1 ;  /* 0xffffffffff0b7424 */ /* 0x000fc800078e00ff */
[----:B------:R-:W-:Y:S04]  /*fa00*/  WARPSYNC R11 ;  /* 0x0000000b00007348 */ /* 0x000fe80003800000 */
[----:B------:R1:W2:Y:S02]  /*fa10*/  SHFL.UP PT, R4, R0, R2, R4 ;  /* 0x0400000200047389 */ /* 0x0002a400000e0004 */
[----:B-1----:R-:W-:Y:S02]  /*fa20*/  MOV R2, R3 ;  /* 0x0000000300027202 */ /* 0x002fe40000000f00 */
[----:B------:R-:W-:-:S04]  /*fa30*/  MOV R3, 0x0 ;  /* 0x0000000000037802 */ /* 0x000fc80000000f00 */
[----:B--2---:R-:W-:Y:S05]  /*fa40*/  RET.REL.NODEC R2 `(_ZN7cutlass13device_kernelIN5flash19enable_sm80_to_sm89INS1_16FlashAttnFwdSm80INS1_25CollectiveMainloopFwdSm80ILi8ELi2ELb0EN4cute5tupleIJNS5_1CILi128EEENS7_ILi64EEENS7_ILi192EEEEEELi192ENS_6half_tEfNS_4arch4Sm80ELb0ELb0ELb0ELb1ELb1ELb0ELb1ELb1EEENS1_21CollectiveEpilogueFwdINS6_IJS8_SA_S9_EEENS6_IJNS7_ILi1EEESI_SI_EEESC_SE_Li256ELb1ELb1ELb1ELb0EEENS1_36VarlenDynamicPersistentTileSchedulerILi128ELi64ELi256ELi256ELb1ELb1ELb0ELb0ELb1ELb1EEEEEEEEEvNT_6ParamsE) ;  /* 0xffff05b002007950 */ /* 0x004fea0003c3ffff */
        .weak           $__internal_81_$__cuda_sm70_votesync_ballot
        .type           $__internal_81_$__cuda_sm70_votesync_ballot,@function
        .size           $__internal_81_$__cuda_sm70_votesync_ballot,(.L_x_6276 - $__internal_81_$__cuda_sm70_votesync_ballot)
$__internal_81_$__cuda_sm70_votesync_ballot:
[----:B------:R-:W-:Y:S01]  /*fa50*/  ISETP.NE.U32.AND P0, PT, R0, 0x1, PT ;  /* 0x000000010000780c */ /* 0x000fe20003f05070 */
[----:B------:R-:W-:-:S04]  /*fa60*/  IMAD.MOV.U32 R3, RZ, RZ, -0x1 ;  /* 0xffffffffff037424 */ /* 0x000fc800078e00ff */
[----:B------:R-:W-:Y:S08]  /*fa70*/  WARPSYNC R3 ;  /* 0x0000000300007348 */ /* 0x000ff00003800000 */
[----:B------:R-:W-:-:S04]  /*fa80*/  VOTE.ANY R0, PT, !P0 ;  /* 0x0000000000007806 */ /* 0x000fc800040e0100 */
[----:B------:R-:W-:Y:S01]  /*fa90*/  LOP3.LUT R0, R0, R3, RZ, 0xc0, !PT ;  /* 0x0000000300007212 */ /* 0x000fe200078ec0ff */
[----:B------:R-:W-:-:S04]  /*faa0*/  IMAD.MOV.U32 R3, RZ, RZ, 0x0 ;  /* 0x00000000ff037424 */ /* 0x000fc800078e00ff */
[----:B------:R-:W-:Y:S05]  /*fab0*/  RET.REL.NODEC R2 `(_ZN7cutlass13device_kernelIN5flash19enable_sm80_to_sm89INS1_16FlashAttnFwdSm80INS1_25CollectiveMainloopFwdSm80ILi8ELi2ELb0EN4cute5tupleIJNS5_1CILi128EEENS7_ILi64EEENS7_ILi192EEEEEELi192ENS_6half_tEfNS_4arch4Sm80ELb0ELb0ELb0ELb1ELb1ELb0ELb1ELb1EEENS1_21CollectiveEpilogueFwdINS6_IJS8_SA_S9_EEENS6_IJNS7_ILi1EEESI_SI_EEESC_SE_Li256ELb1ELb1ELb1ELb0EEENS1_36VarlenDynamicPersistentTileSchedulerILi128ELi64ELi256ELi256ELb1ELb1ELb0ELb0ELb1ELb1EEEEEEEEEvNT_6ParamsE) ;  /* 0xffff054002007950 */ /* 0x000fea0003c3ffff */
.L_x_4774:
        /* <DEDUP_REMOVED lines=12> */
.L_x_6276:


//--------------------- .text._ZN7cutlass13device_kernelIN5flash19enable_sm80_to_sm89INS1_16FlashAttnFwdSm80INS1_25CollectiveMainloopFwdSm80ILi8ELi2ELb0EN4cute5tupleIJNS5_1CILi128EEENS7_ILi64EEENS7_ILi192EEEEEELi192ENS_6half_tEfNS_4arch4Sm80ELb0ELb0ELb0ELb1ELb1ELb1ELb1ELb1EEENS1_21CollectiveEpilogueFwdINS6_IJS8_SA_S9_EEENS6_IJNS7_ILi1EEESI_SI_EEESC_SE_Li256ELb1ELb1ELb1ELb0EEENS1_36VarlenDynamicPersistentTileSchedulerILi128ELi64ELi256ELi256ELb1ELb1ELb0ELb0ELb1ELb1EEEEEEEEEvNT_6ParamsE --------------------------
	.section	.text._ZN7cutlass13device_kernelIN5flash19enable_sm80_to_sm89INS1_16FlashAttnFwdSm80INS1_25CollectiveMainloopFwdSm80ILi8ELi2ELb0EN4cute5tupleIJNS5_1CILi128EEENS7_ILi64EEENS7_ILi192EEEEEELi192ENS_6half_tEfNS_4arch4Sm80ELb0ELb0ELb0ELb1ELb1ELb1ELb1ELb1EEENS1_21CollectiveEpilogueFwdINS6_IJS8_SA_S9_EEENS6_IJNS7_ILi1EEESI_SI_EEESC_SE_Li256ELb1ELb1ELb1ELb0EEENS1_36VarlenDynamicPersistentTileSchedulerILi128ELi64ELi256ELi256ELb1ELb1ELb0ELb0ELb1ELb1EEEEEEEEEvNT_6ParamsE,"ax",@progbits
	.sectioninfo	@"SHI_REGISTERS=255"
	.align	128
.text._ZN7cutlass13device_kernelIN5flash19enable_sm80_to_sm89INS1_16FlashAttnFwdSm80INS1_25CollectiveMainloopFwdSm80ILi8ELi2ELb0EN4cute5tupleIJNS5_1CILi128EEENS7_ILi64EEENS7_ILi192EEEEEELi192ENS_6half_tEfNS_4arch4Sm80ELb0ELb0ELb0ELb1ELb1ELb1ELb1ELb1EEENS1_21CollectiveEpilogueFwdINS6_IJS8_SA_S9_EEENS6_IJNS7_ILi1EEESI_SI_EEESC_SE_Li256ELb1ELb1ELb1ELb0EEENS1_36VarlenDynamicPersistentTileSchedulerILi128ELi64ELi256ELi256ELb1ELb1ELb0ELb0ELb1ELb1EEEEEEEEEvNT_6ParamsE:
        .type           _ZN7cutlass13device_kernelIN5flash19enable_sm80_to_sm89INS1_16FlashAttnFwdSm80INS1_25CollectiveMainloopFwdSm80ILi8ELi2ELb0EN4cute5tupleIJNS5_1CILi128EEENS7_ILi64EEENS7_ILi192EEEEEELi192ENS_6half_tEfNS_4arch4Sm80ELb0ELb0ELb0ELb1ELb1ELb1ELb1ELb1EEENS1_21CollectiveEpilogueFwdINS6_IJS8_SA_S9_EEENS6_IJNS7_ILi1EEESI_SI_EEESC_SE_Li256ELb1ELb1ELb1ELb0EEENS1_36VarlenDynamicPersistentTileSchedulerILi128ELi64ELi256ELi256ELb1ELb1ELb0ELb0ELb1ELb1EEEEEEEEEvNT_6ParamsE,@function
        .size           _ZN7cutlass13device_kernelIN5flash19enable_sm80_to_sm89INS1_16FlashAttnFwdSm80INS1_25CollectiveMainloopFwdSm80ILi8ELi2ELb0EN4cute5tupleIJNS5_1CILi128EEENS7_ILi64EEENS7_ILi192EEEEEELi192ENS_6half_tEfNS_4arch4Sm80ELb0ELb0ELb0ELb1ELb1ELb1ELb1ELb1EEENS1_21CollectiveEpilogueFwdINS6_IJS8_SA_S9_EEENS6_IJNS7_ILi1EEESI_SI_EEESC_SE_Li256ELb1ELb1ELb1ELb0EEENS1_36VarlenDynamicPersistentTileSchedulerILi128ELi64ELi256ELi256ELb1ELb1ELb0ELb0ELb1ELb1EEEEEEEEEvNT_6ParamsE,(.L_x_6281 - _ZN7cutlass13device_kernelIN5flash19enable_sm80_to_sm89INS1_16FlashAttnFwdSm80INS1_25CollectiveMainloopFwdSm80ILi8ELi2ELb0EN4cute5tupleIJNS5_1CILi128EEENS7_ILi64EEENS7_ILi192EEEEEELi192ENS_6half_tEfNS_4arch4Sm80ELb0ELb0ELb0ELb1ELb1ELb1ELb1ELb1EEENS1_21CollectiveEpilogueFwdINS6_IJS8_SA_S9_EEENS6_IJNS7_ILi1EEESI_SI_EEESC_SE_Li256ELb1ELb1ELb1ELb0EEENS1_36VarlenDynamicPersistentTileSchedulerILi128ELi64ELi256ELi256ELb1ELb1ELb0ELb0ELb1ELb1EEEEEEEEEvNT_6ParamsE)
        .other          _ZN7cutlass13device_kernelIN5flash19enable_sm80_to_sm89INS1_16FlashAttnFwdSm80INS1_25CollectiveMainloopFwdSm80ILi8ELi2ELb0EN4cute5tupleIJNS5_1CILi128EEENS7_ILi64EEENS7_ILi192EEEEEELi192ENS_6half_tEfNS_4arch4Sm80ELb0ELb0ELb0ELb1ELb1ELb1ELb1ELb1EEENS1_21CollectiveEpilogueFwdINS6_IJS8_SA_S9_EEENS6_IJNS7_ILi1EEESI_SI_EEESC_SE_Li256ELb1ELb1ELb1ELb0EEENS1_36VarlenDynamicPersistentTileSchedulerILi128ELi64ELi256ELi256ELb1ELb1ELb0ELb0ELb1ELb1EEEEEEEEEvNT_6ParamsE,@"STO_CUDA_ENTRY STV_DEFAULT"
_ZN7cutlass13device_kernelIN5flash19enable_sm80_to_sm89INS1_16FlashAttnFwdSm80INS1_25CollectiveMainloopFwdSm80ILi8ELi2ELb0EN4cute5tupleIJNS5_1CILi128EEENS7_ILi64EEENS7_ILi192EEEEEELi192ENS_6half_tEfNS_4arch4Sm80ELb0ELb0ELb0ELb1ELb1ELb1ELb1ELb1EEENS1_21CollectiveEpilogueFwdINS6_IJS8_SA_S9_EEENS6_IJNS7_ILi1EEESI_SI_EEESC_SE_Li256ELb1ELb1ELb1ELb0EEENS1_36VarlenDynamicPersistentTileSchedulerILi128ELi64ELi256ELi256ELb1ELb1ELb0ELb0ELb1ELb1EEEEEEEEEvNT_6ParamsE:
        /* <DEDUP_REMOVED lines=52> */
.L_x_4780:
        /* <DEDUP_REMOVED lines=17> */
.L_x_4960:
        /* <DEDUP_REMOVED lines=16> */
.L_x_4961:
[----:B---3--:R-:W-:-:S05]  /*0550*/  IMAD R0, R0, c[0x0][0x538], RZ ;  /* 0x00014e0000007a24 */ /* 0x008fca00078e02ff */
[----:B------:R-:W-:-:S04]  /*0560*/  IADD3 R6, R0, R6, RZ ;  /* 0x0000000600067210 */ /* 0x000fc80007ffe0ff */
[----:B------:R-:W-:-:S13]  /*0570*/  ISETP.GT.AND P0, PT, R6, UR4, PT ;  /* 0x0000000406007c0c */ /* 0x000fda000bf04270 */
[----:B-12---:R-:W-:Y:S05]  /*0580*/  @!P0 BRA `(.L_x_4780) ;  /* 0xfffffdb000008947 */ /* 0x006fea000383ffff */
.L_x_4776:
[----:B------:R-:W-:-:S05]  /*0590*/  IADD3 R6, -R0, R6, RZ ;  /* 0x0000000600067210 */ /* 0x000fca0007ffe1ff */
[----:B------:R-:W-:-:S05]  /*05a0*/  IMAD R0, R4, c[0x0][0x538], R6 ;  /* 0x00014e0004007a24 */ /* 0x000fca00078e0206 */
[----:B------:R-:W-:Y:S01]  /*05b0*/  ISETP.GT.AND P0, PT, R0, UR4, PT ;  /* 0x0000000400007c0c */ /* 0x000fe2000bf04270 */
[----:B------:R-:W-:-:S12]  /*05c0*/  BRA.DIV ~URZ, `(.L_x_4781) ;  /* 0x00018ef27f007947 */ /* 0x000fd8000b800000 */
[----:B------:R-:W-:-:S04]  /*05d0*/  VOTE.ANY R0, PT, !P0 ;  /* 0x0000000000007806 */ /* 0x000fc800040e0100 */
.L_x_4962:
[----:B------:R1:W3:Y:S01]  /*05e0*/  POPC R12, R0 ;  /* 0x00000000000c7309 */ /* 0x0002e20000000000 */
[----:B------:R-:W-:Y:S05]  /*05f0*/  BRA.DIV ~URZ, `(.L_x_4782) ;  /* 0x00018f027f007947 */ /* 0x000fea000b800000 */
[----:B---3--:R3:W4:Y:S01]  /*0600*/  SHFL.IDX PT, R11, R8, R12, 0x1f ;  /* 0x00001f0c080b7589 */ /* 0x00872200000e0000 */
[----:B------:R-:W-:-:S03]  /*0610*/  MOV R5, RZ ;  /* 0x000000ff00057202 */ /* 0x000fc60000000f00 */
[----:B------:R3:W1:Y:S04]  /*0620*/  SHFL.IDX PT, R10, R7, R12, 0x1f ;  /* 0x00001f0c070a7589 */ /* 0x00066800000e0000 */
.L_x_4963:
[----:B------:R-:W-:Y:S01]  /*0630*/  ISETP.NE.AND P0, PT, R0, RZ, PT ;  /* 0x000000ff0000720c */ /* 0x000fe20003f05270 */
[----:B------:R-:W-:-:S12]  /*0640*/  BSSY B0, `(.L_x_4783) ;  /* 0x0000005000007945 */ /* 0x000fd80003800000 */
[----:B------:R-:W-:Y:S05]  /*0650*/  @!P0 BRA `(.L_x_4784) ;  /* 0x0000003000008947 */ /* 0x000fea0003800000 */
[----:B------:R-:W-:Y:S01]  /*0660*/  IADD3 R32, R12, -0x1, RZ ;  /* 0xffffffff0c207810 */ /* 0x000fe20007ffe0ff */
[----:B------:R-:W-:Y:S05]  /*0670*/  BRA.DIV ~URZ, `(.L_x_4785) ;  /* 0x00018f627f007947 */ /* 0x000fea000b800000 */
[----:B------:R3:W4:Y:S02]  /*0680*/  SHFL.IDX PT, R5, R4, R32, 0x1f ;  /* 0x00001f2004057589 */ /* 0x00072400000e0000 */
.L_x_4784:
[----:B------:R-:W-:Y:S05]  /*0690*/  BSYNC B0 ;  /* 0x0000000000007941 */ /* 0x000fea0003800000 */
.L_x_4783:
        /* <DEDUP_REMOVED lines=65> */
.L_x_4777:
[----:B--2---:R-:W-:Y:S01]  /*0ab0*/  IMAD.MOV.U32 R237, RZ, RZ, RZ ;  /* 0x000000ffffed7224 */ /* 0x004fe200078e00ff */
[----:B------:R-:W-:Y:S01]  /*0ac0*/  MOV R238, RZ ;  /* 0x000000ff00ee7202 */ /* 0x000fe20000000f00 */
[----:B------:R-:W-:Y:S01]  /*0ad0*/  IMAD.U32 R236, RZ, RZ, UR4 ;  /* 0x00000004ffec7e24 */ /* 0x000fe2000f8e00ff */
[----:B------:R-:W-:Y:S02]  /*0ae0*/  MOV R239, c[0x0][0x53c] ;  /* 0x00014f0000ef7a02 */ /* 0x000fe40000000f00 */
.L_x_4786:
[----:B------:R-:W-:Y:S01]  /*0af0*/  ISETP.NE.AND P0, PT, R14, RZ, PT ;  /* 0x000000ff0e00720c */ /* 0x000fe20003f05270 */
[----:B------:R-:W-:-:S12]  /*0b00*/  WARPSYNC 0xffffffff ;  /* 0xffffffff00007948 */ /* 0x000fd80003800000 */
[----:B------:R1:W-:Y:S04]  /*0b10*/  @!P0 STS.128 [0x24100], R236 ;  /* 0x024100ecff008388 */ /* 0x0003e80000000c00 */
[----:B------:R-:W-:Y:S06]  /*0b20*/  BAR.ARV 0x5, 0x100 ;  /* 0x0144000000007b1d */ /* 0x000fec0000002000 */
.L_x_4775:
        /* <DEDUP_REMOVED lines=131> */
[----:B------:R3:W-:Y:S01]  /*1360*/  STL [R1+0x38], R25 ;  /* 0x0000381901007387 */ /* 0x0007e20000100800 */
        /* <DEDUP_REMOVED lines=8> */
[----:B------:R-:W-:Y:S01]  /*13f0*/  STL [R1+0x3c], R24 ;  /* 0x00003c1801007387 */ /* 0x000fe20000100800 */
[----:B------:R-:W-:Y:S02]  /*1400*/  SHF.L.U64.HI R5, R144, 0x1, R5 ;  /* 0x0000000190057819 */ /* 0x000fe40000010205 */
[----:B------:R-:W-:-:S02]  /*1410*/  IADD3 R34, R251, 0x8, RZ ;  /* 0x00000008fb227810 */ /* 0x000fc40007ffe0ff */
[C---:B------:R-:W-:Y:S01]  /*1420*/  IADD3 R33, R251.reuse, 0x10, RZ ;  /* 0x00000010fb217810 */ /* 0x040fe20007ffe0ff */
[----:B--2---:R-:W-:Y:S01]  /*1430*/  IMAD.SHL.U32 R23, R144, 0x2, RZ ;  /* 0x0000000290177824 */ /* 0x004fe200078e00ff */
[C---:B------:R-:W-:Y:S02]  /*1440*/  IADD3 R32, R251.reuse, 0x18, RZ ;  /* 0x00000018fb207810 */ /* 0x040fe40007ffe0ff */
[C---:B------:R-:W-:Y:S02]  /*1450*/  IADD3 R31, R251.reuse, 0x20, RZ ;  /* 0x00000020fb1f7810 */ /* 0x040fe40007ffe0ff */
[----:B------:R1:W-:Y:S01]  /*1460*/  STL [R1+0x40], R23 ;  /* 0x0000401701007387 */ /* 0x0003e20000100800 */
[C---:B------:R-:W-:Y:S02]  /*1470*/  IADD3 R29, R251.reuse, 0x30, RZ ;  /* 0x00000030fb1d7810 */ /* 0x040fe40007ffe0ff */
[C---:B------:R-:W-:Y:S01]  /*1480*/  IADD3 R28, R251.reuse, 0x38, RZ ;  /* 0x00000038fb1c7810 */ /* 0x040fe20007ffe0ff */
[----:B------:R2:W-:Y:S01]  /*1490*/  STL [R1+0x2c], R9 ;  /* 0x00002c0901007387 */ /* 0x0005e20000100800 */
[----:B------:R-:W-:-:S02]  /*14a0*/  IADD3 R26, R251, 0x48, RZ ;  /* 0x00000048fb1a7810 */ /* 0x000fc40007ffe0ff */
[----:B------:R-:W-:Y:S01]  /*14b0*/  SEL R183, R4, 0xffffffe0, !P1 ;  /* 0xffffffe004b77807 */ /* 0x000fe20004800000 */
[----:B------:R-:W-:Y:S01]  /*14c0*/  STL [R1+0x28], R8 ;  /* 0x0000280801007387 */ /* 0x000fe20000100800 */
[C---:B---3--:R-:W-:Y:S02]  /*14d0*/  IADD3 R25, R251.reuse, 0x50, RZ ;  /* 0x00000050fb197810 */ /* 0x048fe40007ffe0ff */
[----:B------:R-:W-:Y:S01]  /*14e0*/  IADD3 R22, R251, 0x68, RZ ;  /* 0x00000068fb167810 */ /* 0x000fe20007ffe0ff */
[----:B------:R3:W-:Y:S01]  /*14f0*/  STL [R1+0x24], R7 ;  /* 0x0000240701007387 */ /* 0x0007e20000100800 */
[----:B------:R-:W-:Y:S02]  /*1500*/  SHF.R.S32.HI R4, RZ, 0x1f, R33 ;  /* 0x0000001fff047819 */ /* 0x000fe40000011421 */
[----:B------:R-:W-:Y:S01]  /*1510*/  SHF.R.S32.HI R4, RZ, 0x1f, R31 ;  /* 0x0000001fff047819 */ /* 0x000fe2000001141f */
[----:B------:R4:W-:Y:S01]  /*1520*/  STL [R1+0x20], R6 ;  /* 0x0000200601007387 */ /* 0x0009e20000100800 */
[----:B------:R-:W-:-:S02]  /*1530*/  LEA R178, R2, 0x18100, 0x1 ;  /* 0x0001810002b27811 */ /* 0x000fc400078e08ff */
[----:B------:R-:W-:Y:S01]  /*1540*/  SHF.R.S32.HI R4, RZ, 0x1f, R28 ;  /* 0x0000001fff047819 */ /* 0x000fe2000001141c */
[----:B------:R5:W-:Y:S01]  /*1550*/  STL [R1+0x1c], R5 ;  /* 0x00001c0501007387 */ /* 0x000be20000100800 */
[----:B------:R-:W-:Y:S01]  /*1560*/  LEA R185, R3, 0x100, 0x1 ;  /* 0x0000010003b97811 */ /* 0x000fe200078e08ff */
[----:B------:R-:W-:Y:S01]  /*1570*/  IMAD.IADD R179, R178, 0x1, R183 ;  /* 0x00000001b2b37824 */ /* 0x000fe200078e02b7 */
[----:B------:R-:W-:Y:S02]  /*1580*/  SHF.R.S32.HI R4, RZ, 0x1f, R25 ;  /* 0x0000001fff047819 */ /* 0x000fe40000011419 */
[----:B-1----:R-:W-:Y:S01]  /*1590*/  IADD3 R23, R251, 0x60, RZ ;  /* 0x00000060fb177810 */ /* 0x002fe20007ffe0ff */
[----:B------:R-:W-:Y:S01]  /*15a0*/  IMAD.IADD R246, R183, 0x1, R185 ;  /* 0x00000001b7f67824 */ /* 0x000fe200078e02b9 */
[----:B------:R-:W-:Y:S02]  /*15b0*/  LEA R184, R0, 0xc100, 0x1 ;  /* 0x0000c10000b87811 */ /* 0x000fe400078e08ff */
[----:B--2---:R-:W-:-:S02]  /*15c0*/  IADD3 R9, R251, 0x98, RZ ;  /* 0x00000098fb097810 */ /* 0x004fc40007ffe0ff */
[----:B------:R-:W-:Y:S02]  /*15d0*/  SHF.R.S32.HI R4, RZ, 0x1f, R22 ;  /* 0x0000001fff047819 */ /* 0x000fe40000011416 */
[----:B------:R-:W-:Y:S02]  /*15e0*/  SEL R0, R18, 0xffffffc0, !P2 ;  /* 0xffffffc012007807 */ /* 0x000fe40005000000 */
[----:B------:R-:W-:Y:S02]  /*15f0*/  LEA R3, R15, 0x18100, 0x1 ;  /* 0x000181000f037811 */ /* 0x000fe400078e08ff */
[C---:B---3--:R-:W-:Y:S01]  /*1600*/  IADD3 R7, R251.reuse, 0xa8, RZ ;  /* 0x000000a8fb077810 */ /* 0x048fe20007ffe0ff */
[----:B------:R-:W-:Y:S01]  /*1610*/  IMAD.IADD R186, R0, 0x1, R185 ;  /* 0x0000000100ba7824 */ /* 0x000fe200078e02b9 */
[----:B------:R-:W-:Y:S01]  /*1620*/  LEA R2, R14, 0x18100, 0x1 ;  /* 0x000181000e027811 */ /* 0x000fe200078e08ff */
[--C-:B------:R-:W-:Y:S01]  /*1630*/  IMAD.IADD R181, R178, 0x1, R0.reuse ;  /* 0x00000001b2b57824 */ /* 0x100fe200078e0200 */
[----:B------:R-:W-:Y:S01]  /*1640*/  IADD3 R30, R251, 0x28, RZ ;  /* 0x00000028fb1e7810 */ /* 0x000fe20007ffe0ff */
[----:B----4-:R-:W-:Y:S01]  /*1650*/  IMAD R6, R13, 0x8, R21 ;  /* 0x000000080d067824 */ /* 0x010fe200078e0215 */
[----:B------:R-:W-:Y:S01]  /*1660*/  IADD3 R27, R251, 0x40, RZ ;  /* 0x00000040fb1b7810 */ /* 0x000fe20007ffe0ff */
[----:B------:R-:W-:Y:S01]  /*1670*/  IMAD.IADD R180, R179, 0x1, R0 ;  /* 0x00000001b3b47824 */ /* 0x000fe200078e0200 */
[----:B-----5:R-:W-:Y:S01]  /*1680*/  LOP3.LUT R5, R19, R12, R20, 0xf6, !PT ;  /* 0x0000000c13057212 */ /* 0x020fe200078ef614 */
[----:B------:R-:W-:Y:S01]  /*1690*/  IMAD.IADD R0, R0, 0x1, R246 ;  /* 0x0000000100007824 */ /* 0x000fe200078e02f6 */
[----:B------:R1:W-:Y:S01]  /*16a0*/  STL [R1+0x4c], R6 ;  /* 0x00004c0601007387 */ /* 0x0003e20000100800 */
[----:B------:R-:W-:Y:S01]  /*16b0*/  IADD3 R20, R251, 0x78, RZ ;  /* 0x00000078fb147810 */ /* 0x000fe20007ffe0ff */
[----:B------:R-:W-:Y:S01]  /*16c0*/  IMAD.IADD R247, R183, 0x1, R186 ;  /* 0x00000001b7f77824 */ /* 0x000fe200078e02ba */
[----:B------:R-:W-:-:S02]  /*16d0*/  LEA R5, R5, 0x18100, 0x1 ;  /* 0x0001810005057811 */ /* 0x000fc400078e08ff */
[C---:B------:R-:W-:Y:S02]  /*16e0*/  IADD3 R19, R251.reuse, 0x80, RZ ;  /* 0x00000080fb137810 */ /* 0x040fe40007ffe0ff */
[C---:B------:R-:W-:Y:S01]  /*16f0*/  IADD3 R12, R251.reuse, 0x90, RZ ;  /* 0x00000090fb0c7810 */ /* 0x040fe20007ffe0ff */
[----:B------:R2:W-:Y:S01]  /*1700*/  STL [R1+0x18], R5 ;  /* 0x0000180501007387 */ /* 0x0005e20000100800 */
[----:B------:R-:W-:Y:S02]  /*1710*/  SHF.R.S32.HI R4, RZ, 0x1f, R19 ;  /* 0x0000001fff047819 */ /* 0x000fe40000011413 */
[----:B------:R-:W-:Y:S02]  /*1720*/  SHF.R.S32.HI R4, RZ, 0x1f, R9 ;  /* 0x0000001fff047819 */ /* 0x000fe40000011409 */
[----:B------:R-:W-:Y:S02]  /*1730*/  IADD3 R24, R251, 0x58, RZ ;  /* 0x00000058fb187810 */ /* 0x000fe40007ffe0ff */
[----:B------:R-:W-:-:S02]  /*1740*/  IADD3 R203, R204, 0x40, RZ ;  /* 0x00000040cccb7810 */ /* 0x000fc40007ffe0ff */
[----:B------:R-:W-:Y:S02]  /*1750*/  IADD3 R206, R204, 0x80, RZ ;  /* 0x00000080ccce7810 */ /* 0x000fe40007ffe0ff */
[C---:B------:R-:W-:Y:S02]  /*1760*/  IADD3 R202, R104.reuse, 0x60, RZ ;  /* 0x0000006068ca7810 */ /* 0x040fe40007ffe0ff */
[C---:B------:R-:W-:Y:S02]  /*1770*/  IADD3 R201, R104.reuse, 0x80, RZ ;  /* 0x0000008068c97810 */ /* 0x040fe40007ffe0ff */
[----:B------:R-:W-:Y:S02]  /*1780*/  IADD3 R200, R104, 0xa0, RZ ;  /* 0x000000a068c87810 */ /* 0x000fe40007ffe0ff */
[C---:B-1----:R-:W-:Y:S02]  /*1790*/  IADD3 R6, R251.reuse, 0xb0, RZ ;  /* 0x000000b0fb067810 */ /* 0x042fe40007ffe0ff */
[----:B------:R-:W-:-:S02]  /*17a0*/  IADD3 R21, R251, 0x70, RZ ;  /* 0x00000070fb157810 */ /* 0x000fc40007ffe0ff */
[----:B------:R-:W-:Y:S02]  /*17b0*/  SHF.R.S32.HI R4, RZ, 0x1f, R6 ;  /* 0x0000001fff047819 */ /* 0x000fe40000011406 */
[----:B------:R-:W-:Y:S02]  /*17c0*/  LEA R4, R16, 0x18100, 0x1 ;  /* 0x0001810010047811 */ /* 0x000fe400078e08ff */
[----:B--2---:R-:W-:Y:S02]  /*17d0*/  SHF.R.S32.HI R5, RZ, 0x1f, R34 ;  /* 0x0000001fff057819 */ /* 0x004fe40000011422 */
[----:B------:R-:W-:Y:S02]  /*17e0*/  SHF.R.S32.HI R5, RZ, 0x1f, R32 ;  /* 0x0000001fff057819 */ /* 0x000fe40000011420 */
        /* <DEDUP_REMOVED lines=30> */
[----:B------:R-:W-:-:S02]  /*19d0*/  SHF.R.S32.HI R13, RZ, 0x1f, R13 ;  /* 0x0000001fff0d7819 */ /* 0x000fc4000001140d */
[----:B------:R-:W-:Y:S02]  /*19e0*/  SHF.R.S32.HI R8, RZ, 0x1f, R8 ;  /* 0x0000001fff087819 */ /* 0x000fe40000011408 */
[----:B------:R-:W-:Y:S02]  /*19f0*/  SHF.R.S32.HI R6, RZ, 0x1f, R252 ;  /* 0x0000001fff067819 */ /* 0x000fe400000114fc */
.L_x_4959:
        /* <DEDUP_REMOVED lines=42> */
.L_x_4787:
[----:B------:R-:W-:-:S04]  /*1ca0*/  ISETP.NE.U32.AND P0, PT, RZ, c[0x0][0x368], PT ;  /* 0x0000da00ff007a0c */ /* 0x000fc80003f05070 */
[----:B------:R-:W-:-:S13]  /*1cb0*/  ISETP.NE.AND.EX P0, PT, RZ, c[0x0][0x36c], PT, P0 ;  /* 0x0000db00ff007a0c */ /* 0x000fda0003f05300 */
[----:B------:R-:W-:Y:S05]  /*1cc0*/  @!P0 BRA `(.L_x_4788) ;  /* 0x0000004000008947 */ /* 0x000fea0003800000 */
[----:B---3--:R-:W-:-:S04]  /*1cd0*/  IADD3 R4, P0, R243, c[0x0][0x368], RZ ;  /* 0x0000da00f3047a10 */ /* 0x008fc80007f1e0ff */
[----:B------:R-:W-:-:S05]  /*1ce0*/  IADD3.X R5, R244, c[0x0][0x36c], RZ, P0, !PT ;  /* 0x0000db00f4057a10 */ /* 0x000fca00007fe4ff */
[----:B------:R1:W5:Y:S01]  /*1cf0*/  LDG.E R17, [R4.64] ;  /* 0x0000000804117981 */ /* 0x000362000c1e1900 */
[----:B------:R-:W-:Y:S05]  /*1d00*/  BRA `(.L_x_4789) ;  /* 0x0000005000007947 */ /* 0x000fea0003800000 */
.L_x_4788:
[----:B------:R-:W-:Y:S01]  /*1d10*/  MOV R17, UR6 ;  /* 0x0000000600117c02 */ /* 0x000fe20008000f00 */
[----:B------:R-:W-:Y:S05]  /*1d20*/  @!P5 BRA `(.L_x_4789) ;  /* 0x000000300000d947 */ /* 0x000fea0003800000 */
[----:B---3--:R-:W2:Y:S04]  /*1d30*/  LDG.E R6, [R4.64] ;  /* 0x0000000804067981 */ /* 0x008ea8000c1e1900 */
[----:B------:R-:W2:Y:S02]  /*1d40*/  LDG.E R0, [R4.64+0x4] ;  /* 0x0000040804007981 */ /* 0x000ea4000c1e1900 */
[----:B--2---:R-:W-:Y:S02]  /*1d50*/  IADD3 R17, -R6, R0, RZ ;  /* 0x0000000006117210 */ /* 0x004fe40007ffe1ff */
.L_x_4789:
        /* <DEDUP_REMOVED lines=56> */
.L_x_4791:
[----:B------:R-:W-:Y:S05]  /*20e0*/  BSYNC B0 ;  /* 0x0000000000007941 */ /* 0x000fea0003800000 */
.L_x_4790:
        /* <DEDUP_REMOVED lines=221> */
[C---:B------:R-:W-:Y:S01]  /*2ec0*/  IMAD R3, R142.reuse, c[0x0][0x294], R3 ;  /* 0x0000a5008e037a24 */ /* 0x040fe200078e0203 */
        /* <DEDUP_REMOVED lines=27> */
.L_x_4817:
        /* <DEDUP_REMOVED lines=114> */
.L_x_4797:
[----:B------:R-:W-:Y:S05]  /*37a0*/  BSYNC B0 ;  /* 0x0000000000007941 */ /* 0x000fea0003800000 */
.L_x_4796:
        /* <DEDUP_REMOVED lines=98> */
.L_x_4800:
[----:B------:R-:W-:Y:S05]  /*3dd0*/  BSYNC B0 ;  /* 0x0000000000007941 */ /* 0x000fea0003800000 */
.L_x_4799:
        /* <DEDUP_REMOVED lines=59> */
.L_x_4802:
[----:B------:R-:W-:Y:S05]  /*4190*/  BSYNC B0 ;  /* 0x0000000000007941 */ /* 0x000fea0003800000 */
.L_x_4801:
        /* <DEDUP_REMOVED lines=61> */
.L_x_4804:
[----:B------:R-:W-:Y:S05]  /*4570*/  BSYNC B0 ;  /* 0x0000000000007941 */ /* 0x000fea0003800000 */
.L_x_4803:
        /* <DEDUP_REMOVED lines=58> */
.L_x_4806:
[----:B------:R-:W-:Y:S05]  /*4920*/  BSYNC B0 ;  /* 0x0000000000007941 */ /* 0x000fea0003800000 */
.L_x_4805:
        /* <DEDUP_REMOVED lines=58> */
.L_x_4808:
[----:B------:R-:W-:Y:S05]  /*4cd0*/  BSYNC B0 ;  /* 0x0000000000007941 */ /* 0x000fea0003800000 */
.L_x_4807:
        /* <DEDUP_REMOVED lines=58> */
.L_x_4795:
        /* <DEDUP_REMOVED lines=47> */
.L_x_4810:
[----:B------:R-:W-:Y:S05]  /*5370*/  BSYNC B0 ;  /* 0x0000000000007941 */ /* 0x000fea0003800000 */
.L_x_4809:
        /* <DEDUP_REMOVED lines=162> */
.L_x_4812:
[----:B------:R-:W-:Y:S05]  /*5da0*/  BSYNC B0 ;  /* 0x0000000000007941 */ /* 0x000fea0003800000 */
.L_x_4811:
        /* <DEDUP_REMOVED lines=126> */
.L_x_4814:
[----:B------:R-:W-:Y:S05]  /*6590*/  BSYNC B0 ;  /* 0x0000000000007941 */ /* 0x000fea0003800000 */
.L_x_4813:
        /* <DEDUP_REMOVED lines=129> */
.L_x_4794:
        /* <DEDUP_REMOVED lines=52> */
.L_x_4798:
[----:B--2-4-:R-:W-:Y:S05]  /*70f0*/  BSYNC B1 ;  /* 0x0000000000017941 */ /* 0x014fea0003800000 */
.L_x_4793:
        /* <DEDUP_REMOVED lines=77> */
.L_x_4816:
[----:B-12-4-:R-:W-:Y:S05]  /*75d0*/  BSYNC B0 ;  /* 0x0000000000007941 */ /* 0x016fea0003800000 */
.L_x_4815:
        /* <DEDUP_REMOVED lines=33> */
.L_x_4792:
        /* <DEDUP_REMOVED lines=32> */
.L_x_4819:
[----:B------:R-:W-:Y:S05]  /*79f0*/  BSYNC B0 ;  /* 0x0000000000007941 */ /* 0x000fea0003800000 */
.L_x_4818:
        /* <DEDUP_REMOVED lines=105> */
.L_x_4964:
[----:B------:R-:W-:Y:S05]  /*8090*/  BRA.DIV ~URZ, `(.L_x_4822) ;  /* 0x000116127f007947 */ /* 0x000fea000b800000 */
[----:B------:R3:W4:Y:S02]  /*80a0*/  SHFL.IDX PT, R0, R13, RZ, 0x181f ;  /* 0x00181fff0d007589 */ /* 0x00072400000e0000 */
.L_x_4965:
        /* <DEDUP_REMOVED lines=16> */
.L_x_4824:
[----:B------:R-:W-:Y:S05]  /*81b0*/  BSYNC B0 ;  /* 0x0000000000007941 */ /* 0x000fea0003800000 */
.L_x_4823:
[----:B------:R-:W-:Y:S05]  /*81c0*/  BRA.DIV ~URZ, `(.L_x_4825) ;  /* 0x000115527f007947 */ /* 0x000fea000b800000 */
[----:B--2---:R2:W1:Y:S04]  /*81d0*/  SHFL.IDX PT, R4, R12, 0x1, 0x181f ;  /* 0x00381f000c047f89 */ /* 0x00446800000e0000 */
[----:B----4-:R2:W4:Y:S02]  /*81e0*/  SHFL.IDX PT, R0, R13, 0x1, 0x181f ;  /* 0x00381f000d007f89 */ /* 0x01052400000e0000 */
.L_x_4966:
        /* <DEDUP_REMOVED lines=16> */
.L_x_4827:
[----:B------:R-:W-:Y:S05]  /*82f0*/  BSYNC B0 ;  /* 0x0000000000007941 */ /* 0x000fea0003800000 */
.L_x_4826:
[----:B------:R-:W-:Y:S05]  /*8300*/  BRA.DIV ~URZ, `(.L_x_4828) ;  /* 0x000114e27f007947 */ /* 0x000fea000b800000 */
[----:B-1----:R1:W2:Y:S02]  /*8310*/  SHFL.IDX PT, R4, R12, 0x2, 0x181f ;  /* 0x00581f000c047f89 */ /* 0x0022a400000e0000 */
.L_x_4967:
[----:B------:R-:W-:Y:S05]  /*8320*/  BRA.DIV ~URZ, `(.L_x_4829) ;  /* 0x000115327f007947 */ /* 0x000fea000b800000 */
[----:B----4-:R4:W1:Y:S02]  /*8330*/  SHFL.IDX PT, R0, R13, 0x2, 0x181f ;  /* 0x00581f000d007f89 */ /* 0x01086400000e0000 */
.L_x_4968:
        /* <DEDUP_REMOVED lines=16> */
.L_x_4831:
[----:B------:R-:W-:Y:S05]  /*8440*/  BSYNC B0 ;  /* 0x0000000000007941 */ /* 0x000fea0003800000 */
.L_x_4830:
[----:B------:R-:W-:Y:S05]  /*8450*/  BRA.DIV ~URZ, `(.L_x_4832) ;  /* 0x000114727f007947 */ /* 0x000fea000b800000 */
[----:B--2---:R2:W3:Y:S04]  /*8460*/  SHFL.IDX PT, R4, R12, 0x3, 0x181f ;  /* 0x00781f000c047f89 */ /* 0x0044e800000e0000 */
[----:B-1----:R2:W1:Y:S02]  /*8470*/  SHFL.IDX PT, R0, R13, 0x3, 0x181f ;  /* 0x00781f000d007f89 */ /* 0x00246400000e0000 */
.L_x_4969:
[----:B------:R-:W-:Y:S01]  /*8480*/  IADD3 R2, R5, 0x60, RZ ;  /* 0x0000006005027810 */ /* 0x000fe20007ffe0ff */
[----:B-----5:R-:W-:Y:S01]  /*8490*/  IMAD.WIDE.U32 R220, R15, c[0x0][0x2b0], RZ ;  /* 0x0000ac000fdc7a25 */ /* 0x020fe200078e00ff */
[----:B------:R-:W-:-:S02]  /*84a0*/  LOP3.LUT R198, R198, 0xfffffffd, RZ, 0xc0, !PT ;  /* 0xfffffffdc6c67812 */ /* 0x000fc400078ec0ff */
[----:B------:R-:W-:-:S13]  /*84b0*/  ISETP.GE.AND P0, PT, R2, R48, PT ;  /* 0x000000300200720c */ /* 0x000fda0003f06270 */
[CC--:B-1----:R-:W-:Y:S02]  /*84c0*/  @!P0 LEA R8, P3, R204.reuse, R0.reuse, 0x1 ;  /* 0x00000000cc088211 */ /* 0x0c2fe400078608ff */
[C---:B------:R-:W-:Y:S02]  /*84d0*/  @!P0 LEA R6, P2, R203.reuse, R0, 0x1 ;  /* 0x00000000cb068211 */ /* 0x040fe400078408ff */
        /* <DEDUP_REMOVED lines=11> */
[----:B------:R-:W-:Y:S01]  /*8590*/  ISETP.GE.AND P6, PT, R206, c[0x0][0x1d4], PT ;  /* 0x00007500ce007a0c */ /* 0x000fe20003fc6270 */
        /* <DEDUP_REMOVED lines=70> */
[C---:B------:R-:W-:Y:S02]  /*8a00*/  @P1 LEA R6, P2, R203.reuse, R0, 0x1 ;  /* 0x00000000cb061211 */ /* 0x040fe400078408ff */
[-C--:B---34-:R-:W-:Y:S02]  /*8a10*/  @P1 LEA.HI.X R13, R204, R4.reuse, R205, 0x1, P0 ;  /* 0x00000004cc0d1211 */ /* 0x098fe400000f0ccd */
[----:B------:R-:W-:-:S03]  /*8a20*/  @P1 LEA.HI.X R7, R203, R4, R213, 0x1, P2 ;  /* 0x00000004cb071211 */ /* 0x000fc600010f0cd5 */
[----:B------:R1:W-:Y:S01]  /*8a30*/  @P1 LDGSTS.E.BYPASS.LTC128B.128 [R107+0xc100], [R12.64], !P3 ;  /* 0x0c1000000c6b1fae */ /* 0x0003e2000d901d48 */
[----:B------:R-:W-:Y:S02]  /*8a40*/  @P1 LEA R8, P0, R206, R0, 0x1 ;  /* 0x00000000ce081211 */ /* 0x000fe400078008ff */
        /* <DEDUP_REMOVED lines=15> */
[CC--:B------:R-:W-:Y:S02]  /*8b40*/  @P0 LEA.HI.X R5, R203.reuse, R14.reuse, R213, 0x1, P2 ;  /* 0x0000000ecb050211 */ /* 0x0c0fe400010f0cd5 */
[----:B------:R-:W-:Y:S02]  /*8b50*/  @P0 LEA.HI.X R7, R204, R14, R205, 0x1, P3 ;  /* 0x0000000ecc070211 */ /* 0x000fe400018f0ccd */
[C---:B------:R-:W-:Y:S02]  /*8b60*/  LOP3.LUT P3, RZ, R198.reuse, 0x2, RZ, 0xc0, !PT ;  /* 0x00000002c6ff7812 */ /* 0x040fe4000786c0ff */
        /* <DEDUP_REMOVED lines=18> */
[C---:B------:R-:W-:Y:S02]  /*8c90*/  ISETP.LT.OR P0, PT, R15.reuse, 0x1, P2 ;  /* 0x000000010f00780c */ /* 0x040fe40001701670 */
        /* <DEDUP_REMOVED lines=49> */
.L_x_4970:
        /* <DEDUP_REMOVED lines=21> */
.L_x_4971:
        /* <DEDUP_REMOVED lines=21> */
.L_x_4834:
[----:B------:R-:W-:Y:S05]  /*9250*/  BSYNC B0 ;  /* 0x0000000000007941 */ /* 0x000fea0003800000 */
.L_x_4833:
[----:B------:R-:W-:Y:S01]  /*9260*/  ISETP.LT.AND P0, PT, RZ, c[0x0][0x27c], PT ;  /* 0x00009f00ff007a0c */ /* 0x000fe20003f01270 */
[----:B------:R-:W0:Y:S01]  /*9270*/  LDGDEPBAR ;  /* 0x00000000000079af */ /* 0x000e220000000000 */
[----:B------:R-:W-:Y:S11]  /*9280*/  BSSY B2, `(.L_x_4837) ;  /* 0x000058f000027945 */ /* 0x000ff60003800000 */
[----:B------:R-:W-:Y:S05]  /*9290*/  @P0 BRA `(.L_x_4838) ;  /* 0x0000002000000947 */ /* 0x000fea0003800000 */
[----:B------:R-:W-:-:S04]  /*92a0*/  DEPBAR.LE SB0, 0x3 ;  /* 0x000080c00000791a */ /* 0x000fc80000000000 */
[----:B------:R-:W-:Y:S05]  /*92b0*/  BRA `(.L_x_4839) ;  /* 0x000058b000007947 */ /* 0x000fea0003800000 */
.L_x_4838:
        /* <DEDUP_REMOVED lines=19> */
.L_x_4972:
[----:B------:R-:W-:Y:S05]  /*93f0*/  BRA.DIV ~URZ, `(.L_x_4842) ;  /* 0x000108c27f007947 */ /* 0x000fea000b800000 */
[----:B------:R-:W3:Y:S04]  /*9400*/  SHFL.IDX PT, R4, R6, RZ, 0x1c1f ;  /* 0x001c1fff06047589 */ /* 0x000ee800000e0000 */
[----:B-1----:R-:W1:Y:S04]  /*9410*/  SHFL.IDX PT, R0, R12, RZ, 0x1c1f ;  /* 0x001c1fff0c007589 */ /* 0x002e6800000e0000 */
[----:B------:R4:W2:Y:S02]  /*9420*/  SHFL.IDX PT, R30, R5, RZ, 0x1c1f ;  /* 0x001c1fff051e7589 */ /* 0x0008a400000e0000 */
[----:B--2-4-:R-:W-:-:S02]  /*9430*/  MOV R5, R8 ;  /* 0x0000000800057202 */ /* 0x014fc40000000f00 */
.L_x_4973:
        /* <DEDUP_REMOVED lines=81> */
.L_x_4844:
[----:B------:R-:W-:Y:S05]  /*9950*/  BSYNC B0 ;  /* 0x0000000000007941 */ /* 0x000fea0003800000 */
.L_x_4843:
        /* <DEDUP_REMOVED lines=140> */
.L_x_4848:
[----:B------:R-:W-:Y:S05]  /*a220*/  BSYNC B0 ;  /* 0x0000000000007941 */ /* 0x000fea0003800000 */
.L_x_4847:
        /* <DEDUP_REMOVED lines=41> */
.L_x_4850:
[----:B------:R-:W-:Y:S05]  /*a4c0*/  BSYNC B0 ;  /* 0x0000000000007941 */ /* 0x000fea0003800000 */
.L_x_4849:
        /* <DEDUP_REMOVED lines=41> */
.L_x_4852:
[----:B------:R-:W-:Y:S05]  /*a760*/  BSYNC B0 ;  /* 0x0000000000007941 */ /* 0x000fea0003800000 */
.L_x_4851:
        /* <DEDUP_REMOVED lines=41> */
.L_x_4854:
[----:B------:R-:W-:Y:S05]  /*aa00*/  BSYNC B0 ;  /* 0x0000000000007941 */ /* 0x000fea0003800000 */
.L_x_4853:
        /* <DEDUP_REMOVED lines=41> */
.L_x_4856:
[----:B------:R-:W-:Y:S05]  /*aca0*/  BSYNC B0 ;  /* 0x0000000000007941 */ /* 0x000fea0003800000 */
.L_x_4855:
        /* <DEDUP_REMOVED lines=40> */
.L_x_4846:
[----:B------:R-:W-:Y:S05]  /*af30*/  BSYNC B1 ;  /* 0x0000000000017941 */ /* 0x000fea0003800000 */
.L_x_4845:
        /* <DEDUP_REMOVED lines=44> */
.L_x_4858:
[----:B------:R-:W-:Y:S05]  /*b200*/  BSYNC B0 ;  /* 0x0000000000007941 */ /* 0x000fea0003800000 */
.L_x_4857:
        /* <DEDUP_REMOVED lines=41> */
.L_x_4860:
[----:B------:R-:W-:Y:S05]  /*b4a0*/  BSYNC B0 ;  /* 0x0000000000007941 */ /* 0x000fea0003800000 */
.L_x_4859:
        /* <DEDUP_REMOVED lines=41> */
.L_x_4862:
[----:B------:R-:W-:Y:S05]  /*b740*/  BSYNC B0 ;  /* 0x0000000000007941 */ /* 0x000fea0003800000 */
.L_x_4861:
        /* <DEDUP_REMOVED lines=41> */
.L_x_4864:
[----:B------:R-:W-:Y:S05]  /*b9e0*/  BSYNC B0 ;  /* 0x0000000000007941 */ /* 0x000fea0003800000 */
.L_x_4863:
        /* <DEDUP_REMOVED lines=41> */
.L_x_4866:
[----:B------:R-:W-:Y:S05]  /*bc80*/  BSYNC B0 ;  /* 0x0000000000007941 */ /* 0x000fea0003800000 */
.L_x_4865:
        /* <DEDUP_REMOVED lines=41> */
.L_x_4840:
[----:B------:R-:W-:Y:S05]  /*bf20*/  BRA.DIV ~URZ, `(.L_x_4867) ;  /* 0x0000ded27f007947 */ /* 0x000fea000b800000 */
[----:B------:R-:W1:Y:S02]  /*bf30*/  SHFL.IDX PT, R0, R0, RZ, 0x1c1f ;  /* 0x001c1fff00007589 */ /* 0x000e6400000e0000 */
.L_x_4974:
[----:B------:R-:W-:Y:S05]  /*bf40*/  BRA.DIV ~URZ, `(.L_x_4868) ;  /* 0x0000df227f007947 */ /* 0x000fea000b800000 */
[----:B------:R2:W3:Y:S01]  /*bf50*/  SHFL.IDX PT, R8, R6, RZ, 0x1c1f ;  /* 0x001c1fff06087589 */ /* 0x0004e200000e0000 */
[----:B-1----:R-:W-:-:S03]  /*bf60*/  MOV R9, R0 ;  /* 0x0000000000097202 */ /* 0x002fc60000000f00 */
[----:B------:R2:W1:Y:S04]  /*bf70*/  SHFL.IDX PT, R35, R5, RZ, 0x1c1f ;  /* 0x001c1fff05237589 */ /* 0x00046800000e0000 */
[----:B------:R2:W4:Y:S02]  /*bf80*/  SHFL.IDX PT, R32, R12, RZ, 0x1c1f ;  /* 0x001c1fff0c207589 */ /* 0x00052400000e0000 */
.L_x_4975:
        /* <DEDUP_REMOVED lines=52> */
.L_x_4870:
[----:B------:R-:W-:Y:S05]  /*c2d0*/  BSYNC B0 ;  /* 0x0000000000007941 */ /* 0x000fea0003800000 */
.L_x_4869:
        /* <DEDUP_REMOVED lines=124> */
[----:B------:R-:W-:Y:S01]  /*caa0*/  HADD2.F32 R5, -RZ, R43.H0_H0 ;  /* 0x2000002bff057230 */ /* 0x000fe20000004100 */
        /* <DEDUP_REMOVED lines=51> */
.L_x_4874:
[----:B------:R-:W-:Y:S05]  /*cde0*/  BSYNC B0 ;  /* 0x0000000000007941 */ /* 0x000fea0003800000 */
.L_x_4873:
        /* <DEDUP_REMOVED lines=92> */
.L_x_4876:
[----:B------:R-:W-:Y:S05]  /*d3b0*/  BSYNC B0 ;  /* 0x0000000000007941 */ /* 0x000fea0003800000 */
.L_x_4875:
        /* <DEDUP_REMOVED lines=91> */
.L_x_4872:
[----:B------:R-:W-:Y:S05]  /*d970*/  BSYNC B1 ;  /* 0x0000000000017941 */ /* 0x000fea0003800000 */
.L_x_4871:
        /* <DEDUP_REMOVED lines=55> */
[----:B------:R-:W-:Y:S01]  /*dcf0*/  HADD2.F32 R12, -RZ, R49.H1_H1 ;  /* 0x30000031ff0c7230 */ /* 0x000fe20000004100 */
[----:B------:R-:W-:Y:S01]  /*dd00*/  FFMA.FTZ R38, R13, R3, R2 ;  /* 0x000000030d267223 */ /* 0x000fe20000010002 */
[----:B------:R-:W-:Y:S01]  /*dd10*/  HADD2.F32 R2, -RZ, R43.H1_H1 ;  /* 0x3000002bff027230 */ /* 0x000fe20000004100 */
[C---:B------:R-:W-:Y:S01]  /*dd20*/  FMUL.FTZ R4, R5.reuse, R20 ;  /* 0x0000001405047220 */ /* 0x040fe20000410000 */
[----:B------:R-:W-:Y:S01]  /*dd30*/  HADD2.F32 R0, -RZ, R44.H0_H0 ;  /* 0x2000002cff007230 */ /* 0x000fe20000004100 */
        /* <DEDUP_REMOVED lines=42> */
.L_x_4878:
[----:B------:R-:W-:Y:S05]  /*dfe0*/  BSYNC B0 ;  /* 0x0000000000007941 */ /* 0x000fea0003800000 */
.L_x_4877:
        /* <DEDUP_REMOVED lines=92> */
.L_x_4880:
[----:B------:R-:W-:Y:S05]  /*e5b0*/  BSYNC B0 ;  /* 0x0000000000007941 */ /* 0x000fea0003800000 */
.L_x_4879:
        /* <DEDUP_REMOVED lines=91> */
.L_x_4839:
[----:B------:R-:W-:Y:S05]  /*eb70*/  BSYNC B2 ;  /* 0x0000000000027941 */ /* 0x000fea0003800000 */
.L_x_4837:
        /* <DEDUP_REMOVED lines=24> */
[----:B------:R-:W-:Y:S01]  /*ed00*/  SHF.L.U64.HI R28, R206, 0x1, R212 ;  /* 0x00000001ce1c7819 */ /* 0x000fe200000102d4 */
[----:B------:R-:W-:Y:S01]  /*ed10*/  IMAD R8, R2, c[0x0][0x208], RZ ;  /* 0x0000820002087a24 */ /* 0x000fe200078e02ff */
[----:B------:R-:W-:Y:S01]  /*ed20*/  SHF.L.U64.HI R26, R203, 0x1, R213 ;  /* 0x00000001cb1a7819 */ /* 0x000fe200000102d5 */
[----:B------:R-:W-:Y:S01]  /*ed30*/  IMAD.WIDE.U32 R2, R191, c[0x0][0x208], RZ ;  /* 0x00008200bf027a25 */ /* 0x000fe200078e00ff */
[----:B------:R-:W-:-:S02]  /*ed40*/  SHF.L.U32 R25, R203, 0x1, RZ ;  /* 0x00000001cb197819 */ /* 0x000fc400000006ff */
[----:B------:R-:W-:Y:S01]  /*ed50*/  SHF.L.U64.HI R24, R204, 0x1, R205 ;  /* 0x00000001cc187819 */ /* 0x000fe200000102cd */
[----:B------:R-:W-:-:S04]  /*ed60*/  IMAD R8, R191, c[0x0][0x20c], R8 ;  /* 0x00008300bf087a24 */ /* 0x000fc800078e0208 */
        /* <DEDUP_REMOVED lines=10> */
.L_x_4976:
[----:B------:R-:W-:Y:S05]  /*ee10*/  BRA.DIV ~URZ, `(.L_x_4884) ;  /* 0x0000b2027f007947 */ /* 0x000fea000b800000 */
[----:B------:R-:W4:Y:S01]  /*ee20*/  SHFL.IDX PT, R2, R23, RZ, 0x181f ;  /* 0x00181fff17027589 */ /* 0x000f2200000e0000 */
[C---:B------:R-:W-:Y:S02]  /*ee30*/  LOP3.LUT P3, RZ, R198.reuse, 0x2, RZ, 0xc0, !PT ;  /* 0x00000002c6ff7812 */ /* 0x040fe4000786c0ff */
[C---:B------:R-:W-:Y:S02]  /*ee40*/  LOP3.LUT P2, RZ, R198.reuse, 0x1, RZ, 0xc0, !PT ;  /* 0x00000001c6ff7812 */ /* 0x040fe4000784c0ff */
[----:B------:R-:W-:Y:S02]  /*ee50*/  LOP3.LUT P4, RZ, R198, 0x4, RZ, 0xc0, !PT ;  /* 0x00000004c6ff7812 */ /* 0x000fe4000788c0ff */
[C---:B----4-:R-:W-:Y:S02]  /*ee60*/  IADD3 R16, P0, R2.reuse, R22, RZ ;  /* 0x0000001602107210 */ /* 0x050fe40007f1e0ff */
[----:B------:R-:W-:-:S03]  /*ee70*/  IADD3 R20, P1, R2, R25, RZ ;  /* 0x0000001902147210 */ /* 0x000fc60007f3e0ff */
[----:B---3--:R-:W-:Y:S01]  /*ee80*/  IMAD.X R17, R8, 0x1, R24, P0 ;  /* 0x0000000108117824 */ /* 0x008fe200000e0618 */
        /* <DEDUP_REMOVED lines=8> */
[----:B------:R1:W3:Y:S01]  /*ef10*/  SHFL.IDX PT, R8, R9, 0x1, 0x181f ;  /* 0x00381f0009087f89 */ /* 0x0002e200000e0000 */
[----:B--2---:R-:W-:-:S02]  /*ef20*/  SEL R21, RZ, 0x10, P3 ;  /* 0x00000010ff157807 */ /* 0x004fc40001800000 */
[----:B------:R-:W-:Y:S01]  /*ef30*/  SEL R20, RZ, 0x10, P2 ;  /* 0x00000010ff147807 */ /* 0x000fe20001000000 */
[----:B-1----:R-:W-:Y:S02]  /*ef40*/  IMAD.MOV.U32 R9, RZ, RZ, R149 ;  /* 0x000000ffff097224 */ /* 0x002fe400078e0095 */
.L_x_4977:
[----:B----4-:R-:W-:Y:S02]  /*ef50*/  IADD3 R3, -R21, 0x10, RZ ;  /* 0x0000001015037810 */ /* 0x010fe40007ffe1ff */
[----:B------:R-:W-:Y:S02]  /*ef60*/  IADD3 R16, -R20, 0x10, RZ ;  /* 0x0000001014107810 */ /* 0x000fe40007ffe1ff */
[----:B------:R-:W-:Y:S02]  /*ef70*/  LOP3.LUT R3, R3, 0xf, RZ, 0xc0, !PT ;  /* 0x0000000f03037812 */ /* 0x000fe400078ec0ff */
[----:B------:R-:W-:Y:S02]  /*ef80*/  IADD3 R17, -R9, 0x10, RZ ;  /* 0x0000001009117810 */ /* 0x000fe40007ffe1ff */
[----:B---3--:R-:W-:Y:S02]  /*ef90*/  IADD3 R18, P1, P0, R3, R2, R22 ;  /* 0x0000000203127210 */ /* 0x008fe4000783e016 */
[----:B------:R-:W-:-:S02]  /*efa0*/  LOP3.LUT R3, R16, 0xf, RZ, 0xc0, !PT ;  /* 0x0000000f10037812 */ /* 0x000fc400078ec0ff */
[----:B------:R-:W-:Y:S02]  /*efb0*/  IADD3.X R19, RZ, R8, R24, P1, P0 ;  /* 0x00000008ff137210 */ /* 0x000fe40000fe0418 */
        /* <DEDUP_REMOVED lines=14> */
.L_x_4882:
[----:B------:R-:W-:Y:S05]  /*f0a0*/  BSYNC B0 ;  /* 0x0000000000007941 */ /* 0x000fea0003800000 */
.L_x_4881:
[----:B-1----:R-:W-:Y:S01]  /*f0b0*/  IMAD.MOV.U32 R2, RZ, RZ, 0x40 ;  /* 0x00000040ff027424 */ /* 0x002fe200078e00ff */
[----:B------:R-:W-:Y:S01]  /*f0c0*/  LOP3.LUT P0, RZ, R182, 0x4, RZ, 0xc0, !PT ;  /* 0x00000004b6ff7812 */ /* 0x000fe2000780c0ff */
[----:B------:R-:W0:Y:S01]  /*f0d0*/  LDGDEPBAR ;  /* 0x00000000000079af */ /* 0x000e220000000000 */
[----:B------:R-:W-:Y:S02]  /*f0e0*/  WARPSYNC 0xffffffff ;  /* 0xffffffff00007948 */ /* 0x000fe40003800000 */
[----:B------:R-:W-:-:S04]  /*f0f0*/  SEL R2, R2, 0xffffffc0, !P0 ;  /* 0xffffffc002027807 */ /* 0x000fc80004000000 */
[----:B------:R-:W-:Y:S01]  /*f100*/  IADD3 R3, R2, R184, R177 ;  /* 0x000000b802037210 */ /* 0x000fe20007ffe0b1 */
[----:B------:R-:W-:-:S04]  /*f110*/  IMAD.IADD R2, R184, 0x1, R2 ;  /* 0x00000001b8027824 */ /* 0x000fc800078e0202 */
[C---:B--23--:R-:W-:Y:S01]  /*f120*/  HMMA.16816.F32 R16, R4.reuse, R36, RZ ;  /* 0x000000240410723c */ /* 0x04cfe200000018ff */
[----:B------:R-:W-:Y:S04]  /*f130*/  LDSM.16.M88.4 R68, [R2+0x1000] ;  /* 0x001000000244783b */ /* 0x000fe80000000200 */
[----:B-----5:R-:W-:Y:S03]  /*f140*/  LDSM.16.M88.4 R64, [R2+0x800] ;  /* 0x000800000240783b */ /* 0x020fe60000000200 */
[C---:B------:R-:W-:Y:S01]  /*f150*/  HMMA.16816.F32 R28, R4.reuse, R38, RZ ;  /* 0x00000026041c723c */ /* 0x040fe200000018ff */
[----:B------:R-:W-:Y:S04]  /*f160*/  LDSM.16.M88.4 R76, [R2+0x1800] ;  /* 0x00180000024c783b */ /* 0x000fe80000000200 */
[----:B------:R-:W-:Y:S03]  /*f170*/  LDSM.16.M88.4 R88, [R3+0x1000] ;  /* 0x001000000358783b */ /* 0x000fe60000000200 */
[C---:B----4-:R-:W-:Y:S01]  /*f180*/  HMMA.16816.F32 R36, R4.reuse, R44, RZ ;  /* 0x0000002c0424723c */ /* 0x050fe200000018ff */
[----:B------:R-:W-:Y:S04]  /*f190*/  LDSM.16.M88.4 R92, [R3+0x1800] ;  /* 0x00180000035c783b */ /* 0x000fe80000000200 */
[----:B------:R-:W-:Y:S03]  /*f1a0*/  LDSM.16.M88.4 R96, [R184+0x3800] ;  /* 0x00380000b860783b */ /* 0x000fe60000000200 */
[C---:B------:R-:W-:Y:S01]  /*f1b0*/  HMMA.16816.F32 R20, R4.reuse, R46, RZ ;  /* 0x0000002e0414723c */ /* 0x040fe200000018ff */
[----:B------:R-:W-:Y:S04]  /*f1c0*/  LDSM.16.M88.4 R44, [R2] ;  /* 0x00000000022c783b */ /* 0x000fe80000000200 */
[----:B------:R-:W2:Y:S01]  /*f1d0*/  LDL R103, [R1+0x4] ;  /* 0x0000040001677983 */ /* 0x000ea20000100800 */
[----:B------:R-:W-:Y:S02]  /*f1e0*/  BSSY B0, `(.L_x_4885) ;  /* 0x0000241000007945 */ /* 0x000fe40003800000 */
        /* <DEDUP_REMOVED lines=10> */
[----:B------:R-:W3:Y:S03]  /*f290*/  LDSM.16.M88.4 R72, [R3] ;  /* 0x000000000348783b */ /* 0x000ee60000000200 */
[C---:B------:R-:W-:Y:S08]  /*f2a0*/  HMMA.16816.F32 R24, R12.reuse, R80, R24 ;  /* 0x000000500c18723c */ /* 0x040ff00000001818 */
[C---:B------:R-:W-:Y:S01]  /*f2b0*/  HMMA.16816.F32 R16, R12.reuse, R82, R32 ;  /* 0x000000520c10723c */ /* 0x040fe20000001820 */
[----:B------:R-:W4:Y:S07]  /*f2c0*/  LDSM.16.M88.4 R80, [R3+0x800] ;  /* 0x000800000350783b */ /* 0x000f2e0000000200 */
        /* <DEDUP_REMOVED lines=16> */
[C---:B---3--:R-:W-:Y:S08]  /*f3d0*/  HMMA.16816.F32 R36, R20.reuse, R74, R44 ;  /* 0x0000004a1424723c */ /* 0x048ff0000000182c */
[C---:B------:R-:W-:Y:S01]  /*f3e0*/  HMMA.16816.F32 R32, R20.reuse, R72, R28 ;  /* 0x000000481420723c */ /* 0x040fe2000000181c */
[----:B------:R-:W-:Y:S07]  /*f3f0*/  LDSM.16.M88.4 R72, [R2+0x2800] ;  /* 0x002800000248783b */ /* 0x000fee0000000200 */
[C---:B------:R-:W-:Y:S08]  /*f400*/  HMMA.16816.F32 R48, R20.reuse, R88, R40 ;  /* 0x000000581430723c */ /* 0x040ff00000001828 */
[C---:B----4-:R-:W-:Y:S08]  /*f410*/  HMMA.16816.F32 R52, R20.reuse, R80, R52 ;  /* 0x000000501434723c */ /* 0x050ff00000001834 */
[C---:B------:R-:W-:Y:S01]  /*f420*/  HMMA.16816.F32 R60, R20.reuse, R82, R60 ;  /* 0x00000052143c723c */ /* 0x040fe2000000183c */
[----:B------:R-:W-:Y:S07]  /*f430*/  LDSM.16.M88.4 R80, [R2+0x3000] ;  /* 0x003000000250783b */ /* 0x000fee0000000200 */
[C---:B------:R-:W-:Y:S01]  /*f440*/  HMMA.16816.F32 R40, R20.reuse, R92, R12 ;  /* 0x0000005c1428723c */ /* 0x040fe2000000180c */
[----:B------:R-:W3:Y:S07]  /*f450*/  LDSM.16.M88.4 R12, [R179+0x4000] ;  /* 0x00400000b30c783b */ /* 0x000eee0000000200 */
[C---:B------:R-:W-:Y:S01]  /*f460*/  HMMA.16816.F32 R44, R20.reuse, R90, R24 ;  /* 0x0000005a142c723c */ /* 0x040fe20000001818 */
[----:B------:R-:W4:Y:S07]  /*f470*/  LDSM.16.M88.4 R88, [R0+0x3000] ;  /* 0x003000000058783b */ /* 0x000f2e0000000200 */
[----:B------:R-:W-:Y:S01]  /*f480*/  HMMA.16816.F32 R28, R20, R94, R4 ;  /* 0x0000005e141c723c */ /* 0x000fe20000001804 */
[----:B------:R-:W2:Y:S04]  /*f490*/  LDSM.16.M88.4 R92, [R0+0x3800] ;  /* 0x00380000005c783b */ /* 0x000ea80000000200 */
        /* <DEDUP_REMOVED lines=8> */
[----:B------:R-:W1:Y:S07]  /*f520*/  LDSM.16.M88.4 R84, [R2+0x3800] ;  /* 0x003800000254783b */ /* 0x000e6e0000000200 */
[C---:B------:R-:W-:Y:S08]  /*f530*/  HMMA.16816.F32 R48, R16.reuse, R96, R40 ;  /* 0x000000601030723c */ /* 0x040ff00000001828 */
[----:B------:R-:W-:Y:S08]  /*f540*/  HMMA.16816.F32 R44, R16, R98, R28 ;  /* 0x00000062102c723c */ /* 0x000ff0000000181c */
[C---:B---3--:R-:W-:Y:S01]  /*f550*/  HMMA.16816.F32 R32, R12.reuse, R70, R20 ;  /* 0x000000460c20723c */ /* 0x048fe20000001814 */
[----:B------:R-:W-:Y:S07]  /*f560*/  LDSM.16.M88.4 R20, [R180+0x4000] ;  /* 0x00400000b414783b */ /* 0x000fee0000000200 */
[C---:B------:R-:W-:Y:S01]  /*f570*/  HMMA.16816.F32 R40, R12.reuse, R68, R24 ;  /* 0x000000440c28723c */ /* 0x040fe20000001818 */
[----:B------:R-:W3:Y:S07]  /*f580*/  LDSM.16.M88.4 R68, [R3+0x2000] ;  /* 0x002000000344783b */ /* 0x000eee0000000200 */
[C---:B------:R-:W-:Y:S08]  /*f590*/  HMMA.16816.F32 R24, R12.reuse, R78, R60 ;  /* 0x0000004e0c18723c */ /* 0x040ff0000000183c */
[C---:B------:R-:W-:Y:S01]  /*f5a0*/  HMMA.16816.F32 R28, R12.reuse, R76, R36 ;  /* 0x0000004c0c1c723c */ /* 0x040fe20000001824 */
[----:B------:R-:W3:Y:S07]  /*f5b0*/  LDSM.16.M88.4 R76, [R3+0x2800] ;  /* 0x00280000034c783b */ /* 0x000eee0000000200 */
[C---:B----4-:R-:W-:Y:S08]  /*f5c0*/  HMMA.16816.F32 R36, R12.reuse, R90, R52 ;  /* 0x0000005a0c24723c */ /* 0x050ff00000001834 */
[C---:B------:R-:W-:Y:S01]  /*f5d0*/  HMMA.16816.F32 R16, R12.reuse, R88, R56 ;  /* 0x000000580c10723c */ /* 0x040fe20000001838 */
[----:B------:R-:W-:Y:S07]  /*f5e0*/  LDSM.16.M88.4 R88, [R0+0x5000] ;  /* 0x005000000058783b */ /* 0x000fee0000000200 */
[C---:B--2---:R-:W-:Y:S08]  /*f5f0*/  HMMA.16816.F32 R48, R12.reuse, R92, R48 ;  /* 0x0000005c0c30723c */ /* 0x044ff00000001830 */
[----:B------:R-:W-:Y:S08]  /*f600*/  HMMA.16816.F32 R44, R12, R94, R44 ;  /* 0x0000005e0c2c723c */ /* 0x000ff0000000182c */
[C---:B-1----:R-:W-:Y:S08]  /*f610*/  HMMA.16816.F32 R32, R4.reuse, R66, R32 ;  /* 0x000000420420723c */ /* 0x042ff00000001820 */
[C---:B------:R-:W-:Y:S01]  /*f620*/  HMMA.16816.F32 R52, R4.reuse, R74, R24 ;  /* 0x0000004a0434723c */ /* 0x040fe20000001818 */
[----:B------:R-:W1:Y:S07]  /*f630*/  LDSM.16.M88.4 R24, [R3+0x3000] ;  /* 0x003000000318783b */ /* 0x000e6e0000000200 */
[C---:B------:R-:W-:Y:S01]  /*f640*/  HMMA.16816.F32 R56, R4.reuse, R72, R28 ;  /* 0x000000480438723c */ /* 0x040fe2000000181c */
[----:B------:R-:W2:Y:S04]  /*f650*/  LDSM.16.M88.4 R28, [R3+0x3800] ;  /* 0x00380000031c783b */ /* 0x000ea80000000200 */
[----:B------:R-:W-:Y:S03]  /*f660*/  LDSM.16.M88.4 R72, [R0+0x4000] ;  /* 0x004000000048783b */ /* 0x000fe60000000200 */
[C---:B------:R-:W-:Y:S01]  /*f670*/  HMMA.16816.F32 R40, R4.reuse, R64, R40 ;  /* 0x000000400428723c */ /* 0x040fe20000001828 */
[----:B------:R-:W-:Y:S07]  /*f680*/  LDSM.16.M88.4 R64, [R184+0x4800] ;  /* 0x00480000b840783b */ /* 0x000fee0000000200 */
[C---:B------:R-:W-:Y:S08]  /*f690*/  HMMA.16816.F32 R12, R4.reuse, R82, R36 ;  /* 0x00000052040c723c */ /* 0x040ff00000001824 */
[C---:B------:R-:W-:Y:S01]  /*f6a0*/  HMMA.16816.F32 R16, R4.reuse, R80, R16 ;  /* 0x000000500410723c */ /* 0x040fe20000001810 */
[----:B------:R-:W-:Y:S07]  /*f6b0*/  LDSM.16.M88.4 R80, [R0+0x4800] ;  /* 0x004800000050783b */ /* 0x000fee0000000200 */
[C---:B------:R-:W-:Y:S08]  /*f6c0*/  HMMA.16816.F32 R60, R4.reuse, R84, R48 ;  /* 0x00000054043c723c */ /* 0x040ff00000001830 */
[----:B------:R-:W-:Y:S01]  /*f6d0*/  HMMA.16816.F32 R44, R4, R86, R44 ;  /* 0x00000056042c723c */ /* 0x000fe2000000182c */
[----:B------:R-:W-:Y:S04]  /*f6e0*/  LDSM.16.M88.4 R4, [R178+0x8000] ;  /* 0x00800000b204783b */ /* 0x000fe80000000200 */
[----:B------:R-:W-:Y:S03]  /*f6f0*/  LDSM.16.M88.4 R84, [R2+0x4000] ;  /* 0x004000000254783b */ /* 0x000fe60000000200 */
[C---:B---3--:R-:W-:Y:S01]  /*f700*/  HMMA.16816.F32 R36, R20.reuse, R70, R32 ;  /* 0x000000461424723c */ /* 0x048fe20000001820 */
[----:B------:R-:W3:Y:S07]  /*f710*/  LDSM.16.M88.4 R32, [R184+0x4000] ;  /* 0x00400000b820783b */ /* 0x000eee0000000200 */
[C---:B------:R-:W-:Y:S08]  /*f720*/  HMMA.16816.F32 R56, R20.reuse, R76, R56 ;  /* 0x0000004c1438723c */ /* 0x040ff00000001838 */
[C---:B------:R-:W-:Y:S01]  /*f730*/  HMMA.16816.F32 R52, R20.reuse, R78, R52 ;  /* 0x0000004e1434723c */ /* 0x040fe20000001834 */
[----:B------:R-:W4:Y:S07]  /*f740*/  LDSM.16.M88.4 R76, [R184+0x5800] ;  /* 0x00580000b84c783b */ /* 0x000f2e0000000200 */
[C---:B------:R-:W-:Y:S01]  /*f750*/  HMMA.16816.F32 R40, R20.reuse, R68, R40 ;  /* 0x000000441428723c */ /* 0x040fe20000001828 */
[----:B------:R-:W4:Y:S07]  /*f760*/  LDSM.16.M88.4 R68, [R184+0x5000] ;  /* 0x00500000b844783b */ /* 0x000f2e0000000200 */
[C---:B-1----:R-:W-:Y:S01]  /*f770*/  HMMA.16816.F32 R48, R20.reuse, R24, R16 ;  /* 0x000000181430723c */ /* 0x042fe20000001810 */
[----:B------:R-:W1:Y:S07]  /*f780*/  LDSM.16.M88.4 R16, [R179+0x8000] ;  /* 0x00800000b310783b */ /* 0x000e6e0000000200 */
[C---:B------:R-:W-:Y:S08]  /*f790*/  HMMA.16816.F32 R24, R20.reuse, R26, R12 ;  /* 0x0000001a1418723c */ /* 0x040ff0000000180c */
[C---:B--2---:R-:W-:Y:S01]  /*f7a0*/  HMMA.16816.F32 R12, R20.reuse, R28, R60 ;  /* 0x0000001c140c723c */ /* 0x044fe2000000183c */
[----:B------:R-:W-:Y:S07]  /*f7b0*/  LDSM.16.M88.4 R60, [R2+0x5000] ;  /* 0x00500000023c783b */ /* 0x000fee0000000200 */
[----:B------:R-:W-:Y:S08]  /*f7c0*/  HMMA.16816.F32 R20, R20, R30, R44 ;  /* 0x0000001e1414723c */ /* 0x000ff0000000182c */
[C---:B---3--:R-:W-:Y:S01]  /*f7d0*/  HMMA.16816.F32 R28, R4.reuse, R32, R40 ;  /* 0x00000020041c723c */ /* 0x048fe20000001828 */
[----:B------:R2:W3:Y:S07]  /*f7e0*/  LDSM.16.M88.4 R40, [R0+0x5800] ;  /* 0x005800000028783b */ /* 0x0004ee0000000200 */
[C---:B------:R-:W-:Y:S08]  /*f7f0*/  HMMA.16816.F32 R32, R4.reuse, R34, R36 ;  /* 0x000000220420723c */ /* 0x040ff00000001824 */
[C---:B------:R-:W-:Y:S08]  /*f800*/  HMMA.16816.F32 R36, R4.reuse, R64, R56 ;  /* 0x000000400424723c */ /* 0x040ff00000001838 */
[----:B----4-:R-:W-:Y:S01]  /*f810*/  HMMA.16816.F32 R56, R4, R76, R12 ;  /* 0x0000004c0438723c */ /* 0x010fe2000000180c */
[----:B------:R-:W4:Y:S01]  /*f820*/  LDSM.16.M88.4 R12, [R181+0x8000] ;  /* 0x00800000b50c783b */ /* 0x000f220000000200 */
[----:B--2---:R-:W-:-:S05]  /*f830*/  IMAD.IADD R0, R143, 0x1, -R251 ;  /* 0x000000018f007824 */ /* 0x004fca00078e0afb */
[C---:B------:R-:W-:Y:S01]  /*f840*/  ISETP.GT.AND P0, PT, R0.reuse, RZ, PT ;  /* 0x000000ff0000720c */ /* 0x040fe20003f04270 */
[----:B------:R-:W-:Y:S01]  /*f850*/  HMMA.16816.F32 R44, R4, R66, R52 ;  /* 0x00000042042c723c */ /* 0x000fe20000001834 */
[----:B------:R-:W-:Y:S01]  /*f860*/  LDSM.16.M88.4 R64, [R3+0x4800] ;  /* 0x004800000340783b */ /* 0x000fe20000000200 */
[C---:B------:R-:W-:Y:S02]  /*f870*/  ISETP.GT.AND P1, PT, R0.reuse, 0x1, PT ;  /* 0x000000010000780c */ /* 0x040fe40003f24270 */
[----:B------:R-:W-:-:S04]  /*f880*/  ISETP.GT.AND P2, PT, R0, 0x21, PT ;  /* 0x000000210000780c */ /* 0x000fc80003f44270 */
[C---:B------:R-:W-:Y:S08]  /*f890*/  HMMA.16816.F32 R52, R4.reuse, R70, R24 ;  /* 0x000000460434723c */ /* 0x040ff00000001818 */
[----:B------:R-:W-:Y:S01]  /*f8a0*/  HMMA.16816.F32 R24, R4, R78, R20 ;  /* 0x0000004e0418723c */ /* 0x000fe20000001814 */
[----:B------:R-:W-:Y:S07]  /*f8b0*/  LDSM.16.M88.4 R76, [R3+0x4000] ;  /* 0x00400000034c783b */ /* 0x000fee0000000200 */
[C---:B-1----:R-:W-:Y:S08]  /*f8c0*/  HMMA.16816.F32 R20, R16.reuse, R72, R28 ;  /* 0x000000481014723c */ /* 0x042ff0000000181c */
[C---:B------:R-:W-:Y:S01]  /*f8d0*/  HMMA.16816.F32 R28, R16.reuse, R74, R32 ;  /* 0x0000004a101c723c */ /* 0x040fe20000001820 */
[----:B------:R-:W-:Y:S07]  /*f8e0*/  LDSM.16.M88.4 R72, [R3+0x5000] ;  /* 0x005000000348783b */ /* 0x000fee0000000200 */
[----:B------:R-:W-:Y:S01]  /*f8f0*/  HMMA.16816.F32 R32, R16, R80, R36 ;  /* 0x000000501020723c */ /* 0x000fe20000001824 */
[----:B------:R-:W1:Y:S07]  /*f900*/  LDSM.16.M88.4 R36, [R2+0x4800] ;  /* 0x004800000224783b */ /* 0x000e6e0000000200 */
[----:B------:R-:W-:Y:S01]  /*f910*/  HMMA.16816.F32 R48, R4, R68, R48 ;  /* 0x000000440430723c */ /* 0x000fe20000001830 */
[----:B------:R-:W2:Y:S04]  /*f920*/  LDSM.16.M88.4 R68, [R2+0x5800] ;  /* 0x005800000244783b */ /* 0x000ea80000000200 */
[----:B------:R-:W1:Y:S03]  /*f930*/  LDSM.16.M88.4 R4, [R180+0x8000] ;  /* 0x00800000b404783b */ /* 0x000e660000000200 */
[----:B------:R-:W-:Y:S01]  /*f940*/  HMMA.16816.F32 R44, R16, R82, R44 ;  /* 0x00000052102c723c */ /* 0x000fe2000000182c */
[----:B------:R1:W1:Y:S01]  /*f950*/  LDSM.16.M88.4 R80, [R3+0x5800] ;  /* 0x005800000350783b */ /* 0x0002620000000200 */
[----:B------:R-:W-:-:S06]  /*f960*/  DEPBAR.LE SB0, 0x2 ;  /* 0x000080800000791a */ /* 0x000fcc0000000000 */
[C---:B------:R-:W-:Y:S08]  /*f970*/  HMMA.16816.F32 R52, R16.reuse, R90, R52 ;  /* 0x0000005a1034723c */ /* 0x040ff00000001834 */
[C---:B------:R-:W-:Y:S08]  /*f980*/  HMMA.16816.F32 R48, R16.reuse, R88, R48 ;  /* 0x000000581030723c */ /* 0x040ff00000001830 */
[C---:B---3--:R-:W-:Y:S08]  /*f990*/  HMMA.16816.F32 R56, R16.reuse, R40, R56 ;  /* 0x000000281038723c */ /* 0x048ff00000001838 */
[----:B------:R-:W-:Y:S08]  /*f9a0*/  HMMA.16816.F32 R40, R16, R42, R24 ;  /* 0x0000002a1028723c */ /* 0x000ff00000001818 */
[C---:B----4-:R-:W-:Y:S08]  /*f9b0*/  HMMA.16816.F32 R20, R12.reuse, R84, R20 ;  /* 0x000000540c14723c */ /* 0x050ff00000001814 */
[C---:B------:R-:W-:Y:S08]  /*f9c0*/  HMMA.16816.F32 R16, R12.reuse, R86, R28 ;  /* 0x000000560c10723c */ /* 0x040ff0000000181c */
[C---:B-1----:R-:W-:Y:S08]  /*f9d0*/  HMMA.16816.F32 R24, R12.reuse, R36, R32 ;  /* 0x000000240c18723c */ /* 0x042ff00000001820 */
[C---:B------:R-:W-:Y:S08]  /*f9e0*/  HMMA.16816.F32 R28, R12.reuse, R38, R44 ;  /* 0x000000260c1c723c */ /* 0x040ff0000000182c */
[C---:B------:R-:W-:Y:S08]  /*f9f0*/  HMMA.16816.F32 R36, R12.reuse, R60, R48 ;  /* 0x0000003c0c24723c */ /* 0x040ff00000001830 */
[C---:B------:R-:W-:Y:S01]  /*fa00*/  HMMA.16816.F32 R44, R12.reuse, R62, R52 ;  /* 0x0000003e0c2c723c */ /* 0x040fe20000001834 */
[----:B------:R-:W-:Y:S07]  /*fa10*/  BAR.SYNC.DEFER_BLOCKING 0x0 ;  /* 0x0000000000007b1d */ /* 0x000fee0000010000 */
[C---:B--2---:R-:W-:Y:S08]  /*fa20*/  HMMA.16816.F32 R48, R12.reuse, R68, R56 ;  /* 0x000000440c30723c */ /* 0x044ff00000001838 */
[----:B------:R-:W-:Y:S08]  /*fa30*/  HMMA.16816.F32 R40, R12, R70, R40 ;  /* 0x000000460c28723c */ /* 0x000ff00000001828 */
[C---:B------:R-:W-:Y:S01]  /*fa40*/  HMMA.16816.F32 R32, R4.reuse, R76, R20 ;  /* 0x0000004c0420723c */ /* 0x040fe20000001814 */
[----:B------:R-:W-:Y:S04]  /*fa50*/  LDSM.16.MT88.4 R52, [R186+0x800] ;  /* 0x00080000ba34783b */ /* 0x000fe80000004200 */
[----:B------:R-:W-:Y:S03]  /*fa60*/  LDSM.16.MT88.4 R60, [R185+0x2000] ;  /* 0x00200000b93c783b */ /* 0x000fe60000004200 */
[C---:B------:R-:W-:Y:S01]  /*fa70*/  HMMA.16816.F32 R12, R4.reuse, R78, R16 ;  /* 0x0000004e040c723c */ /* 0x040fe20000001810 */
[----:B------:R-:W-:Y:S07]  /*fa80*/  LDSM.16.MT88.4 R68, [R185+0x2800] ;  /* 0x00280000b944783b */ /* 0x000fee0000004200 */
[C---:B------:R-:W-:Y:S08]  /*fa90*/  HMMA.16816.F32 R16, R4.reuse, R64, R24 ;  /* 0x000000400410723c */ /* 0x040ff00000001818 */
[----:B------:R-:W-:Y:S01]  /*faa0*/  HMMA.16816.F32 R20, R4, R66, R28 ;  /* 0x000000420414723c */ /* 0x000fe2000000181c */
[----:B------:R-:W-:-:S06]  /*fab0*/  FSEL R8, R33, -INF , P1 ;  /* 0xff80000021087808 */ /* 0x000fcc0000800000 */
[----:B------:R-:W-:Y:S01]  /*fac0*/  FSEL R28, R34, -INF , P0 ;  /* 0xff800000221c7808 */ /* 0x000fe20000000000 */
[C---:B------:R-:W-:Y:S01]  /*fad0*/  HMMA.16816.F32 R24, R4.reuse, R72, R36 ;  /* 0x000000480418723c */ /* 0x040fe20000001824 */
[----:B------:R-:W-:Y:S02]  /*fae0*/  FSEL R30, R35, -INF , P1 ;  /* 0xff800000231e7808 */ /* 0x000fe40000800000 */
[----:B------:R-:W-:Y:S02]  /*faf0*/  ISETP.GT.AND P1, PT, R0, 0x9, PT ;  /* 0x000000090000780c */ /* 0x000fe40003f24270 */
[----:B------:R-:W-:Y:S02]  /*fb00*/  FMNMX.FTZ R3, R28, R30, !PT ;  /* 0x0000001e1c037209 */ /* 0x000fe40007810000 */
[----:B------:R-:W-:Y:S01]  /*fb10*/  FSEL R31, R15, -INF , P1 ;  /* 0xff8000000f1f7808 */ /* 0x000fe20000800000 */
[C---:B------:R-:W-:Y:S08]  /*fb20*/  HMMA.16816.F32 R36, R4.reuse, R74, R44 ;  /* 0x0000004a0424723c */ /* 0x040ff0000000182c */
[C---:B------:R-:W-:Y:S01]  /*fb30*/  HMMA.16816.F32 R44, R4.reuse, R80, R48 ;  /* 0x00000050042c723c */ /* 0x040fe20000001830 */
[----:B------:R-:W-:Y:S07]  /*fb40*/  LDSM.16.MT88.4 R48, [R186] ;  /* 0x00000000ba30783b */ /* 0x000fee0000004200 */
[----:B------:R-:W-:Y:S01]  /*fb50*/  HMMA.16816.F32 R40, R4, R82, R40 ;  /* 0x000000520428723c */ /* 0x000fe20000001828 */
[----:B------:R-:W-:-:S02]  /*fb60*/  FSEL R90, R25, -INF , P2 ;  /* 0xff800000195a7808 */ /* 0x000fc40001000000 */
[----:B------:R-:W-:-:S04]  /*fb70*/  FSEL R98, R27, -INF , P2 ;  /* 0xff8000001b627808 */ /* 0x000fc80001000000 */
[----:B------:R-:W-:Y:S02]  /*fb80*/  FSEL R5, R32, -INF , P0 ;  /* 0xff80000020057808 */ /* 0x000fe40000000000 */
[----:B------:R-:W-:Y:S02]  /*fb90*/  ISETP.GT.AND P0, PT, R0, 0x8, PT ;  /* 0x000000080000780c */ /* 0x000fe40003f04270 */
[----:B------:R-:W-:Y:S02]  /*fba0*/  FMNMX.FTZ R2, R5, R8, !PT ;  /* 0x0000000805027209 */ /* 0x000fe40007810000 */
[----:B------:R-:W-:Y:S02]  /*fbb0*/  FSEL R12, R12, -INF , P0 ;  /* 0xff8000000c0c7808 */ /* 0x000fe40000000000 */
[----:B------:R-:W-:Y:S02]  /*fbc0*/  FSEL R29, R14, -INF , P0 ;  /* 0xff8000000e1d7808 */ /* 0x000fe40000000000 */
[----:B------:R-:W-:-:S02]  /*fbd0*/  ISETP.GT.AND P0, PT, R0, 0x10, PT ;  /* 0x000000100000780c */ /* 0x000fc40003f04270 */
[----:B------:R-:W-:Y:S02]  /*fbe0*/  FSEL R7, R13, -INF , P1 ;  /* 0xff8000000d077808 */ /* 0x000fe40000800000 */
[----:B------:R-:W-:Y:S02]  /*fbf0*/  FMNMX.FTZ R2, R12, R2, !PT ;  /* 0x000000020c027209 */ /* 0x000fe40007810000 */
        /* <DEDUP_REMOVED lines=8> */
[----:B------:R-:W-:Y:S02]  /*fc80*/  ISETP.GT.AND P1, PT, R0, 0x19, PT ;  /* 0x000000190000780c */ /* 0x000fe40003f24270 */
[----:B------:R-:W-:-:S02]  /*fc90*/  FSEL R16, R20, -INF , P0 ;  /* 0xff80000014107808 */ /* 0x000fc40000000000 */
[----:B------:R-:W-:Y:S02]  /*fca0*/  FMNMX.FTZ R2, R17, R2, !PT ;  /* 0x0000000211027209 */ /* 0x000fe40007810000 */
[----:B------:R-:W-:Y:S02]  /*fcb0*/  FSEL R22, R22, -INF , P0 ;  /* 0xff80000016167808 */ /* 0x000fe40000000000 */
        /* <DEDUP_REMOVED lines=20> */
[----:B------:R-:W-:Y:S01]  /*fe00*/  ISETP.GT.AND P0, PT, R0, 0x31, PT ;  /* 0x000000310000780c */ /* 0x000fe20003f04270 */
[----:B------:R-:W-:Y:S01]  /*fe10*/  LDSM.16.MT88.4 R36, [R185+0x800] ;  /* 0x00080000b924783b */ /* 0x000fe20000004200 */
[----:B------:R-:W-:-:S02]  /*fe20*/  FSEL R87, R44, -INF , P1 ;  /* 0xff8000002c577808 */ /* 0x000fc40000800000 */
[----:B------:R-:W-:Y:S02]  /*fe30*/  FMNMX.FTZ R2, R88, R2, !PT ;  /* 0x0000000258027209 */ /* 0x000fe40007810000 */
[----:B------:R-:W-:Y:S02]  /*fe40*/  FMNMX.FTZ R3, R33, R3, !PT ;  /* 0x0000000321037209 */ /* 0x000fe40007810000 */
[----:B------:R-:W-:Y:S02]  /*fe50*/  FSEL R95, R46, -INF , P1 ;  /* 0xff8000002e5f7808 */ /* 0x000fe40000800000 */
[----:B------:R-:W-:Y:S02]  /*fe60*/  FSEL R86, R45, -INF , P0 ;  /* 0xff8000002d567808 */ /* 0x000fe40000000000 */
[----:B------:R-:W-:Y:S02]  /*fe70*/  ISETP.GT.AND P1, PT, R0, 0x38, PT ;  /* 0x000000380000780c */ /* 0x000fe40003f24270 */
[----:B------:R-:W-:-:S02]  /*fe80*/  FMNMX.FTZ R2, R87, R2, !PT ;  /* 0x0000000257027209 */ /* 0x000fc40007810000 */
[----:B------:R-:W-:Y:S02]  /*fe90*/  FMNMX.FTZ R3, R22, R3, !PT ;  /* 0x0000000316037209 */ /* 0x000fe40007810000 */
[----:B------:R-:W-:Y:S02]  /*fea0*/  FSEL R94, R47, -INF , P0 ;  /* 0xff8000002f5e7808 */ /* 0x000fe40000000000 */
[----:B------:R-:W-:Y:S01]  /*feb0*/  ISETP.GT.AND P0, PT, R0, 0x39, PT ;  /* 0x000000390000780c */ /* 0x000fe20003f04270 */
[----:B------:R-:W-:Y:S01]  /*fec0*/  LDSM.16.MT88.4 R44, [R103] ;  /* 0x00000000672c783b */ /* 0x000fe20000004200 */
[----:B------:R-:W-:Y:S02]  /*fed0*/  FSEL R85, R40, -INF , P1 ;  /* 0xff80000028557808 */ /* 0x000fe40000800000 */
[----:B------:R-:W-:Y:S02]  /*fee0*/  FMNMX.FTZ R0, R86, R2, !PT ;  /* 0x0000000256007209 */ /* 0x000fe40007810000 */
[----:B------:R-:W-:-:S02]  /*fef0*/  FMNMX.FTZ R3, R56, R3, !PT ;  /* 0x0000000338037209 */ /* 0x000fc40007810000 */
[----:B------:R-:W-:Y:S02]  /*ff00*/  FSEL R84, R41, -INF , P0 ;  /* 0xff80000029547808 */ /* 0x000fe40000000000 */
[----:B------:R-:W-:Y:S02]  /*ff10*/  FMNMX.FTZ R0, R85, R0, !PT ;  /* 0x0000000055007209 */ /* 0x000fe40007810000 */
[----:B------:R-:W-:Y:S02]  /*ff20*/  FMNMX.FTZ R2, R97, R3, !PT ;  /* 0x0000000361027209 */ /* 0x000fe40007810000 */
[----:B------:R-:W-:Y:S02]  /*ff30*/  FMNMX.FTZ R0, R84, R0, !PT ;  /* 0x0000000054007209 */ /* 0x000fe40007810000 */
[----:B------:R-:W-:Y:S02]  /*ff40*/  FMNMX.FTZ R2, R98, R2, !PT ;  /* 0x0000000262027209 */ /* 0x000fe40007810000 */
[----:B------:R-:W-:Y:S01]  /*ff50*/  FSEL R93, R42, -INF , P1 ;  /* 0xff8000002a5d7808 */ /* 0x000fe20000800000 */
[----:B------:R-:W1:Y:S01]  /*ff60*/  SHFL.BFLY PT, R3, R0, 0x2, 0x1f ;  /* 0x0c401f0000037f89 */ /* 0x000e6200000e0000 */
[----:B------:R-:W-:-:S02]  /*ff70*/  FMNMX.FTZ R2, R96, R2, !PT ;  /* 0x0000000260027209 */ /* 0x000fc40007810000 */
[----:B------:R-:W-:Y:S02]  /*ff80*/  FSEL R92, R43, -INF , P0 ;  /* 0xff8000002b5c7808 */ /* 0x000fe40000000000 */
[----:B------:R-:W-:-:S04]  /*ff90*/  FMNMX.FTZ R2, R99, R2, !PT ;  /* 0x0000000263027209 */ /* 0x000fc80007810000 */
[----:B------:R-:W-:-:S04]  /*ffa0*/  FMNMX.FTZ R2, R95, R2, !PT ;  /* 0x000000025f027209 */ /* 0x000fc80007810000 */
        /* <DEDUP_REMOVED lines=13> */
[----:B------:R2:W-:Y:S02]  /*10080*/  MUFU.EX2 R67, R0 ;  /* 0x0000000000437308 */ /* 0x0005e40000000800 */
[--C-:B--2---:R-:W-:Y:S01]  /*10090*/  FFMA.FTZ R0, R8, c[0x0][0x2d0], -R2.reuse ;  /* 0x0000b40008007a23 */ /* 0x104fe20000010802 */
[----:B-1----:R-:W-:Y:S01]  /*100a0*/  FMNMX.FTZ R8, R3, R4, !PT ;  /* 0x0000000403087209 */ /* 0x002fe20007810000 */
[----:B------:R-:W-:-:S04]  /*100b0*/  FFMA.FTZ R3, R7, c[0x0][0x2d0], -R2 ;  /* 0x0000b40007037a23 */ /* 0x000fc80000010802 */
[----:B------:R1:W-:Y:S01]  /*100c0*/  MUFU.EX2 R66, R0 ;  /* 0x0000000000427308 */ /* 0x0003e20000000800 */
[----:B------:R-:W-:-:S07]  /*100d0*/  FSETP.NEU.FTZ.AND P0, PT, R8, -INF , PT ;  /* 0xff8000000800780b */ /* 0x000fce0003f1d000 */
[----:B------:R2:W-:Y:S01]  /*100e0*/  MUFU.EX2 R77, R3 ;  /* 0x00000003004d7308 */ /* 0x0005e20000000800 */
[--C-:B-1----:R-:W-:Y:S02]  /*100f0*/  FFMA.FTZ R0, R12, c[0x0][0x2d0], -R2.reuse ;  /* 0x0000b4000c007a23 */ /* 0x102fe40000010802 */
[----:B------:R-:W1:Y:S05]  /*10100*/  LDSM.16.MT88.4 R12, [R185] ;  /* 0x00000000b90c783b */ /* 0x000e6a0000004200 */
[----:B------:R3:W4:Y:S01]  /*10110*/  MUFU.EX2 R74, R0 ;  /* 0x00000000004a7308 */ /* 0x0007220000000800 */
[----:B--2---:R-:W-:Y:S02]  /*10120*/  FFMA.FTZ R3, R6, c[0x0][0x2d0], -R2 ;  /* 0x0000b40006037a23 */ /* 0x004fe40000010802 */
[----:B------:R-:W2:Y:S05]  /*10130*/  LDSM.16.MT88.4 R4, [R246] ;  /* 0x00000000f604783b */ /* 0x000eaa0000004200 */
[----:B------:R4:W-:Y:S01]  /*10140*/  MUFU.EX2 R78, R3 ;  /* 0x00000003004e7308 */ /* 0x0009e20000000800 */
[----:B---3--:R-:W-:Y:S01]  /*10150*/  FMUL.FTZ R0, R8, c[0x0][0x2d0] ;  /* 0x0000b40008007a20 */ /* 0x008fe20000410000 */
[----:B----4-:R-:W-:-:S04]  /*10160*/  F2FP.PACK_AB R18, R77, R74 ;  /* 0x0000004a4d12723e */ /* 0x010fc800000000ff */
[----:B------:R-:W-:-:S05]  /*10170*/  FSEL R0, R0, RZ, P0 ;  /* 0x000000ff00007208 */ /* 0x000fca0000000000 */
[----:B------:R-:W-:-:S04]  /*10180*/  FFMA.FTZ R3, R28, c[0x0][0x2d0], -R0 ;  /* 0x0000b4001c037a23 */ /* 0x000fc80000010800 */
[----:B------:R3:W-:Y:S02]  /*10190*/  MUFU.EX2 R65, R3 ;  /* 0x0000000300417308 */ /* 0x0007e40000000800 */
[----:B---3--:R-:W-:-:S06]  /*101a0*/  FFMA.FTZ R3, R30, c[0x0][0x2d0], -R0 ;  /* 0x0000b4001e037a23 */ /* 0x008fcc0000010800 */
[----:B------:R3:W4:Y:S02]  /*101b0*/  MUFU.EX2 R64, R3 ;  /* 0x0000000300407308 */ /* 0x0007240000000800 */
[----:B---3--:R-:W-:-:S06]  /*101c0*/  FFMA.FTZ R3, R29, c[0x0][0x2d0], -R0 ;  /* 0x0000b4001d037a23 */ /* 0x008fcc0000010800 */
[----:B------:R3:W-:Y:S02]  /*101d0*/  MUFU.EX2 R73, R3 ;  /* 0x0000000300497308 */ /* 0x0007e40000000800 */
[----:B---3--:R-:W-:-:S06]  /*101e0*/  FFMA.FTZ R3, R31, c[0x0][0x2d0], -R0 ;  /* 0x0000b4001f037a23 */ /* 0x008fcc0000010800 */
[----:B------:R3:W1:Y:S02]  /*101f0*/  MUFU.EX2 R75, R3 ;  /* 0x00000003004b7308 */ /* 0x0006640000000800 */
[----:B---3--:R-:W-:Y:S01]  /*10200*/  FFMA.FTZ R3, R17, c[0x0][0x2d0], -R2 ;  /* 0x0000b40011037a23 */ /* 0x008fe20000010802 */
[----:B----4-:R-:W-:Y:S02]  /*10210*/  F2FP.PACK_AB R17, R64, R65 ;  /* 0x000000414011723e */ /* 0x010fe400000000ff */
[----:B-1----:R-:W-:-:S03]  /*10220*/  F2FP.PACK_AB R19, R75, R73 ;  /* 0x000000494b13723e */ /* 0x002fc600000000ff */
[----:B------:R1:W3:Y:S02]  /*10230*/  MUFU.EX2 R79, R3 ;  /* 0x00000003004f7308 */ /* 0x0002e40000000800 */
[----:B-1----:R-:W-:Y:S01]  /*10240*/  FFMA.FTZ R3, R16, c[0x0][0x2d0], -R2 ;  /* 0x0000b40010037a23 */ /* 0x002fe20000010802 */
[----:B------:R-:W-:-:S05]  /*10250*/  F2FP.PACK_AB R16, R66, R67 ;  /* 0x000000434210723e */ /* 0x000fca00000000ff */
[----:B------:R1:W-:Y:S02]  /*10260*/  MUFU.EX2 R82, R3 ;  /* 0x0000000300527308 */ /* 0x0003e40000000800 */
[C---:B------:R-:W-:Y:S07]  /*10270*/  HMMA.16816.F32 R40, R16.reuse, R12, RZ ;  /* 0x0000000c1028723c */ /* 0x040fee00000018ff */
[----:B---3--:R-:W-:Y:S01]  /*10280*/  F2FP.PACK_AB R12, R79, R78 ;  /* 0x0000004e4f0c723e */ /* 0x008fe200000000ff */
[----:B--2---:R-:W-:Y:S01]  /*10290*/  HMMA.16816.F32 R24, R16, R4, RZ ;  /* 0x000000041018723c */ /* 0x004fe200000018ff */
[----:B-1----:R-:W-:-:S04]  /*102a0*/  FFMA.FTZ R3, R21, c[0x0][0x2d0], -R2 ;  /* 0x0000b40015037a23 */ /* 0x002fc80000010802 */
[----:B------:R1:W2:Y:S03]  /*102b0*/  MUFU.EX2 R83, R3 ;  /* 0x0000000300537308 */ /* 0x0002a60000000800 */
[----:B------:R-:W-:Y:S01]  /*102c0*/  HMMA.16816.F32 R28, R16, R14, RZ ;  /* 0x0000000e101c723c */ /* 0x000fe200000018ff */
[----:B-1----:R-:W-:-:S06]  /*102d0*/  FFMA.FTZ R3, R32, c[0x0][0x2d0], -R0 ;  /* 0x0000b40020037a23 */ /* 0x002fcc0000010800 */
[----:B--2---:R-:W-:Y:S01]  /*102e0*/  F2FP.PACK_AB R14, R83, R82 ;  /* 0x00000052530e723e */ /* 0x004fe200000000ff */
[----:B------:R1:W-:Y:S02]  /*102f0*/  MUFU.EX2 R72, R3 ;  /* 0x0000000300487308 */ /* 0x0003e40000000800 */
[--C-:B-1----:R-:W-:Y:S02]  /*10300*/  FFMA.FTZ R3, R33, c[0x0][0x2d0], -R0.reuse ;  /* 0x0000b40021037a23 */ /* 0x102fe40000010800 */
[----:B------:R-:W1:Y:S04]  /*10310*/  LDSM.16.MT88.4 R32, [R246+0x800] ;  /* 0x00080000f620783b */ /* 0x000e680000004200 */
[----:B------:R2:W3:Y:S02]  /*10320*/  MUFU.EX2 R76, R3 ;  /* 0x00000003004c7308 */ /* 0x0004e40000000800 */
[--C-:B--2---:R-:W-:Y:S01]  /*10330*/  FFMA.FTZ R3, R22, c[0x0][0x2d0], -R0.reuse ;  /* 0x0000b40016037a23 */ /* 0x104fe20000010800 */
[----:B---3--:R-:W-:Y:S01]  /*10340*/  F2FP.PACK_AB R13, R76, R72 ;  /* 0x000000484c0d723e */ /* 0x008fe200000000ff */
[C---:B------:R-:W-:Y:S04]  /*10350*/  HMMA.16816.F32 R20, R16.reuse, R6, RZ ;  /* 0x000000061014723c */ /* 0x040fe800000018ff */
[----:B------:R2:W-:Y:S04]  /*10360*/  MUFU.EX2 R81, R3 ;  /* 0x0000000300517308 */ /* 0x0005e80000000800 */
[----:B------:R-:W-:Y:S01]  /*10370*/  HMMA.16816.F32 R4, R16, R48, RZ ;  /* 0x000000301004723c */ /* 0x000fe200000018ff */
[----:B--2---:R-:W-:-:S02]  /*10380*/  FFMA.FTZ R3, R56, c[0x0][0x2d0], -R0 ;  /* 0x0000b40038037a23 */ /* 0x004fc40000010800 */
[----:B------:R-:W2:Y:S02]  /*10390*/  LDSM.16.MT88.4 R56, [R247+0x800] ;  /* 0x00080000f738783b */ /* 0x000ea40000004200 */
[----:B------:R-:W3:Y:S02]  /*103a0*/  MUFU.EX2 R80, R3 ;  /* 0x0000000300507308 */ /* 0x000ee40000000800 */
[----:B---3--:R-:W-:Y:S01]  /*103b0*/  F2FP.PACK_AB R15, R80, R81 ;  /* 0x00000051500f723e */ /* 0x008fe200000000ff */
[----:B------:R-:W-:-:S04]  /*103c0*/  FADD.FTZ R3, R67, R66 ;  /* 0x0000004243037221 */ /* 0x000fc80000010000 */
[----:B------:R-:W-:Y:S02]  /*103d0*/  FADD.FTZ R3, R74, R3 ;  /* 0x000000034a037221 */ /* 0x000fe40000010000 */
[C---:B------:R-:W-:Y:S01]  /*103e0*/  HMMA.16816.F32 R140, R12.reuse, R36, R40 ;  /* 0x000000240c8c723c */ /* 0x040fe20000001828 */
[----:B------:R-:W3:Y:S07]  /*103f0*/  LDSM.16.MT88.4 R40, [R246+0x2000] ;  /* 0x00200000f628783b */ /* 0x000eee0000004200 */
[C---:B-1----:R-:W-:Y:S08]  /*10400*/  HMMA.16816.F32 R228, R12.reuse, R32, R24 ;  /* 0x000000200ce4723c */ /* 0x042ff00000001818 */
[----:B------:R-:W-:Y:S01]  /*10410*/  HMMA.16816.F32 R124, R12, R34, R20 ;  /* 0x000000220c7c723c */ /* 0x000fe20000001814 */
[----:B------:R-:W-:Y:S07]  /*10420*/  LDSM.16.MT88.4 R32, [R246+0x2800] ;  /* 0x00280000f620783b */ /* 0x000fee0000004200 */
[C---:B------:R-:W-:Y:S08]  /*10430*/  HMMA.16816.F32 R24, R16.reuse, R44, RZ ;  /* 0x0000002c1018723c */ /* 0x040ff000000018ff */
[----:B------:R-:W-:Y:S01]  /*10440*/  HMMA.16816.F32 R20, R16, R46, RZ ;  /* 0x0000002e1014723c */ /* 0x000fe200000018ff */
[----:B------:R-:W1:Y:S07]  /*10450*/  LDSM.16.MT88.4 R44, [R186+0x2000] ;  /* 0x00200000ba2c783b */ /* 0x000e6e0000004200 */
[----:B------:R-:W-:Y:S08]  /*10460*/  HMMA.16816.F32 R224, R12, R52, R4 ;  /* 0x000000340ce0723c */ /* 0x000ff00000001804 */
[----:B------:R-:W-:Y:S08]  /*10470*/  HMMA.16816.F32 R4, R16, R60, RZ ;  /* 0x0000003c1004723c */ /* 0x000ff000000018ff */
[C---:B------:R-:W-:Y:S01]  /*10480*/  HMMA.16816.F32 R132, R12.reuse, R38, R28 ;  /* 0x000000260c84723c */ /* 0x040fe2000000181c */
[----:B------:R-:W4:Y:S07]  /*10490*/  LDSM.16.MT88.4 R36, [R186+0x2800] ;  /* 0x00280000ba24783b */ /* 0x000f2e0000004200 */
[C---:B--2---:R-:W-:Y:S08]  /*104a0*/  HMMA.16816.F32 R172, R12.reuse, R56, R24 ;  /* 0x000000380cac723c */ /* 0x044ff00000001818 */
[----:B------:R-:W-:Y:S08]  /*104b0*/  HMMA.16816.F32 R164, R12, R58, R20 ;  /* 0x0000003a0ca4723c */ /* 0x000ff00000001814 */
[C---:B---3--:R-:W-:Y:S08]  /*104c0*/  HMMA.16816.F32 R24, R16.reuse, R40, RZ ;  /* 0x000000281018723c */ /* 0x048ff000000018ff */
[----:B------:R-:W-:Y:S01]  /*104d0*/  HMMA.16816.F32 R20, R16, R42, RZ ;  /* 0x0000002a1014723c */ /* 0x000fe200000018ff */
[----:B------:R-:W2:Y:S07]  /*104e0*/  LDSM.16.MT88.4 R40, [R247+0x2000] ;  /* 0x00200000f728783b */ /* 0x000eae0000004200 */
[----:B------:R-:W-:Y:S08]  /*104f0*/  HMMA.16816.F32 R168, R12, R68, R4 ;  /* 0x000000440ca8723c */ /* 0x000ff00000001804 */
[C---:B-1----:R-:W-:Y:S08]  /*10500*/  HMMA.16816.F32 R4, R16.reuse, R44, RZ ;  /* 0x0000002c1004723c */ /* 0x042ff000000018ff */
[----:B------:R-:W-:Y:S08]  /*10510*/  HMMA.16816.F32 R28, R16, R50, RZ ;  /* 0x00000032101c723c */ /* 0x000ff000000018ff */
[C---:B------:R-:W-:Y:S01]  /*10520*/  HMMA.16816.F32 R56, R12.reuse, R32, R24 ;  /* 0x000000200c38723c */ /* 0x040fe20000001818 */
[----:B------:R-:W1:Y:S06]  /*10530*/  LDSM.16.MT88.4 R24, [R247+0x2800] ;  /* 0x00280000f718783b */ /* 0x000e6c0000004200 */
[--C-:B------:R-:W-:Y:S01]  /*10540*/  FFMA.FTZ R32, R89, c[0x0][0x2d0], -R2.reuse ;  /* 0x0000b40059207a23 */ /* 0x100fe20000010802 */
[----:B----4-:R-:W-:Y:S01]  /*10550*/  HMMA.16816.F32 R160, R12, R36, R4 ;  /* 0x000000240ca0723c */ /* 0x010fe20000001804 */
[----:B------:R-:W-:-:S06]  /*10560*/  FFMA.FTZ R33, R88, c[0x0][0x2d0], -R2 ;  /* 0x0000b40058217a23 */ /* 0x000fcc0000010802 */
[--C-:B------:R-:W-:Y:S01]  /*10570*/  FFMA.FTZ R37, R95, c[0x0][0x2d0], -R0.reuse ;  /* 0x0000b4005f257a23 */ /* 0x100fe20000010800 */
[----:B------:R-:W-:Y:S01]  /*10580*/  HMMA.16816.F32 R116, R12, R54, R28 ;  /* 0x000000360c74723c */ /* 0x000fe2000000181c */
[----:B------:R-:W-:-:S07]  /*10590*/  FFMA.FTZ R36, R94, c[0x0][0x2d0], -R0 ;  /* 0x0000b4005e247a23 */ /* 0x000fce0000010800 */
[C---:B--2---:R-:W-:Y:S07]  /*105a0*/  HMMA.16816.F32 R4, R16.reuse, R40, RZ ;  /* 0x000000281004723c */ /* 0x044fee00000018ff */
[--C-:B------:R-:W-:Y:S01]  /*105b0*/  FFMA.FTZ R40, R87, c[0x0][0x2d0], -R2.reuse ;  /* 0x0000b40057287a23 */ /* 0x100fe20000010802 */
[----:B------:R-:W-:Y:S01]  /*105c0*/  HMMA.16816.F32 R28, R16, R62, RZ ;  /* 0x0000003e101c723c */ /* 0x000fe200000018ff */
[----:B------:R-:W-:-:S07]  /*105d0*/  FFMA.FTZ R41, R86, c[0x0][0x2d0], -R2 ;  /* 0x0000b40056297a23 */ /* 0x000fce0000010802 */
[C---:B------:R-:W-:Y:S07]  /*105e0*/  HMMA.16816.F32 R60, R12.reuse, R34, R20 ;  /* 0x000000220c3c723c */ /* 0x040fee0000001814 */
[--C-:B------:R-:W-:Y:S01]  /*105f0*/  FFMA.FTZ R35, R96, c[0x0][0x2d0], -R0.reuse ;  /* 0x0000b40060237a23 */ /* 0x100fe20000010800 */
[----:B-1----:R-:W-:Y:S01]  /*10600*/  HMMA.16816.F32 R156, R12, R24, R4 ;  /* 0x000000180c9c723c */ /* 0x002fe20000001804 */
        /* <DEDUP_REMOVED lines=49> */
[----:B------:R-:W4:Y:S01]  /*10920*/  MUFU.EX2 R6, R6 ;  /* 0x0000000600067308 */ /* 0x000f220000000800 */
[----:B------:R-:W-:-:S04]  /*10930*/  FADD.FTZ R4, R83, R4 ;  /* 0x0000000453047221 */ /* 0x000fc80000010000 */
[----:B-1----:R-:W-:-:S03]  /*10940*/  FADD.FTZ R4, R3, R4 ;  /* 0x0000000403047221 */ /* 0x002fc60000010000 */
[----:B------:R-:W1:Y:S01]  /*10950*/  MUFU.EX2 R5, R5 ;  /* 0x0000000500057308 */ /* 0x000e620000000800 */
[C---:B---3--:R-:W-:Y:S01]  /*10960*/  FADD.FTZ R21, R2.reuse, R4 ;  /* 0x0000000402157221 */ /* 0x048fe20000010000 */
[----:B------:R-:W-:-:S03]  /*10970*/  F2FP.PACK_AB R4, R2, R3 ;  /* 0x000000030204723e */ /* 0x000fc600000000ff */
[----:B----4-:R-:W-:Y:S02]  /*10980*/  FADD.FTZ R2, R20, R21 ;  /* 0x0000001514027221 */ /* 0x010fe40000010000 */
[----:B------:R-:W-:Y:S01]  /*10990*/  FADD.FTZ R0, R6, R22 ;  /* 0x0000001606007221 */ /* 0x000fe20000010000 */
        /* <DEDUP_REMOVED lines=31> */
[----:B------:R2:W3:Y:S01]  /*10b90*/  LDSM.16.MT88.4 R20, [R103+0x4000] ;  /* 0x004000006714783b */ /* 0x0004e20000004200 */
[----:B-1----:R-:W-:-:S04]  /*10ba0*/  FADD.FTZ R3, R2, R3 ;  /* 0x0000000302037221 */ /* 0x002fc80000010000 */
[C---:B------:R-:W-:Y:S01]  /*10bb0*/  FADD.FTZ R199, R0.reuse, R3 ;  /* 0x0000000300c77221 */ /* 0x040fe20000010000 */
[----:B--2---:R-:W-:Y:S02]  /*10bc0*/  F2FP.PACK_AB R103, R0, R2 ;  /* 0x000000020067723e */ /* 0x004fe400000000ff */
[----:B------:R-:W-:-:S04]  /*10bd0*/  IADD3 R0, R106, -0x3, RZ ;  /* 0xfffffffd6a007810 */ /* 0x000fc80007ffe0ff */
[----:B------:R-:W-:Y:S01]  /*10be0*/  ISETP.GE.AND P0, PT, R0, R208, PT ;  /* 0x000000d00000720c */ /* 0x000fe20003f06270 */
[C---:B---3--:R-:W-:Y:S08]  /*10bf0*/  HMMA.16816.F32 R24, R16.reuse, R20, RZ ;  /* 0x000000141018723c */ /* 0x048ff000000018ff */
        /* <DEDUP_REMOVED lines=97> */
[C---:B------:R-:W-:Y:S01]  /*11210*/  SHF.L.U64.HI R16, R203.reuse, 0x1, R213 ;  /* 0x00000001cb107819 */ /* 0x040fe200000102d5 */
        /* <DEDUP_REMOVED lines=19> */
.L_x_4978:
        /* <DEDUP_REMOVED lines=21> */
.L_x_4979:
        /* <DEDUP_REMOVED lines=21> */
.L_x_4886:
[----:B------:R-:W-:Y:S05]  /*115f0*/  BSYNC B0 ;  /* 0x0000000000007941 */ /* 0x000fea0003800000 */
.L_x_4885:
        /* <DEDUP_REMOVED lines=9> */
.L_x_4899:
        /* <DEDUP_REMOVED lines=20> */
[----:B-1----:R-:W-:Y:S01]  /*117d0*/  SHF.R.S32.HI R2, RZ, 0x1f, R191 ;  /* 0x0000001fff027819 */ /* 0x002fe200000114bf */
        /* <DEDUP_REMOVED lines=19> */
.L_x_4980:
        /* <DEDUP_REMOVED lines=22> */
.L_x_4981:
        /* <DEDUP_REMOVED lines=21> */
.L_x_4891:
[----:B------:R-:W-:Y:S05]  /*11bc0*/  BSYNC B0 ;  /* 0x0000000000007941 */ /* 0x000fea0003800000 */
.L_x_4890:
        /* <DEDUP_REMOVED lines=42> */
[----:B------:R-:W1:Y:S07]  /*11e70*/  LDSM.16.M88.4 R152, [R150+0x800] ;  /* 0x000800009698783b */ /* 0x000e6e0000000200 */
        /* <DEDUP_REMOVED lines=25> */
[----:B------:R-:W3:Y:S07]  /*12010*/  LDSM.16.M88.4 R160, [R9+0x2800] ;  /* 0x0028000009a0783b */ /* 0x000eee0000000200 */
        /* <DEDUP_REMOVED lines=62> */
[C---:B------:R-:W-:Y:S08]  /*12400*/  HMMA.16816.F32 R32, R152.reuse, R168, R32 ;  /* 0x000000a89820723c */ /* 0x040ff00000001820 */
[----:B------:R-:W-:Y:S01]  /*12410*/  HMMA.16816.F32 R36, R152, R170, R36 ;  /* 0x000000aa9824723c */ /* 0x000fe20000001824 */
[----:B------:R-:W4:Y:S07]  /*12420*/  LDSM.16.M88.4 R152, [R3+0x5000] ;  /* 0x005000000398783b */ /* 0x000f2e0000000200 */
[----:B------:R-:W-:Y:S01]  /*12430*/  LDSM.16.M88.4 R168, [R150+0x4000] ;  /* 0x0040000096a8783b */ /* 0x000fe20000000200 */
[C---:B-1----:R-:W-:Y:S08]  /*12440*/  HMMA.16816.F32 R4, R156.reuse, R164, R4 ;  /* 0x000000a49c04723c */ /* 0x042ff00000001804 */
[C---:B------:R-:W-:Y:S01]  /*12450*/  HMMA.16816.F32 R12, R156.reuse, R166, R12 ;  /* 0x000000a69c0c723c */ /* 0x040fe2000000180c */
[----:B------:R-:W1:Y:S07]  /*12460*/  LDSM.16.M88.4 R164, [R3+0x5800] ;  /* 0x0058000003a4783b */ /* 0x000e6e0000000200 */
        /* <DEDUP_REMOVED lines=8> */
[----:B------:R-:W1:Y:S07]  /*124f0*/  LDSM.16.M88.4 R156, [R2+0x5000] ;  /* 0x00500000029c783b */ /* 0x000e6e0000000200 */
[C---:B---3--:R-:W-:Y:S01]  /*12500*/  HMMA.16816.F32 R4, R160.reuse, R168, R4 ;  /* 0x000000a8a004723c */ /* 0x048fe20000001804 */
[----:B------:R3:W5:Y:S07]  /*12510*/  LDSM.16.M88.4 R164, [R2+0x5800] ;  /* 0x0058000002a4783b */ /* 0x00076e0000000200 */
[C---:B------:R-:W-:Y:S08]  /*12520*/  HMMA.16816.F32 R12, R160.reuse, R170, R12 ;  /* 0x000000aaa00c723c */ /* 0x040ff0000000180c */
[C---:B----4-:R-:W-:Y:S08]  /*12530*/  HMMA.16816.F32 R16, R160.reuse, R152, R16 ;  /* 0x00000098a010723c */ /* 0x050ff00000001810 */
[----:B------:R-:W-:Y:S01]  /*12540*/  FMNMX.FTZ R3, R4, R0, !PT ;  /* 0x0000000004037209 */ /* 0x000fe20007810000 */
[C---:B------:R-:W-:Y:S03]  /*12550*/  HMMA.16816.F32 R20, R160.reuse, R154, R20 ;  /* 0x0000009aa014723c */ /* 0x040fe60000001814 */
[----:B---3--:R-:W-:Y:S02]  /*12560*/  FMNMX.FTZ R2, R6, R106, !PT ;  /* 0x0000006a06027209 */ /* 0x008fe40007810000 */
        /* <DEDUP_REMOVED lines=10> */
[C---:B-----5:R-:W-:Y:S04]  /*12610*/  HMMA.16816.F32 R32, R160.reuse, R164, R32 ;  /* 0x000000a4a020723c */ /* 0x060fe80000001820 */
[----:B------:R-:W-:Y:S02]  /*12620*/  FMNMX.FTZ R3, R17, R3, !PT ;  /* 0x0000000311037209 */ /* 0x000fe40007810000 */
[----:B------:R-:W-:Y:S02]  /*12630*/  FMNMX.FTZ R2, R19, R2, !PT ;  /* 0x0000000213027209 */ /* 0x000fe40007810000 */
[----:B------:R-:W-:Y:S01]  /*12640*/  FMNMX.FTZ R3, R20, R3, !PT ;  /* 0x0000000314037209 */ /* 0x000fe20007810000 */
[----:B------:R-:W-:Y:S03]  /*12650*/  HMMA.16816.F32 R36, R160, R166, R36 ;  /* 0x000000a6a024723c */ /* 0x000fe60000001824 */
[----:B------:R-:W-:Y:S02]  /*12660*/  FMNMX.FTZ R2, R22, R2, !PT ;  /* 0x0000000216027209 */ /* 0x000fe40007810000 */
[----:B--2---:R-:W-:Y:S02]  /*12670*/  FMNMX.FTZ R8, R21, R3, !PT ;  /* 0x0000000315087209 */ /* 0x004fe40007810000 */
        /* <DEDUP_REMOVED lines=21> */
.L_x_4982:
        /* <DEDUP_REMOVED lines=10> */
[--C-:B-1----:R-:W-:Y:S02]  /*12870*/  FFMA.FTZ R8, R16, c[0x0][0x2d0], -R3.reuse ;  /* 0x0000b40010087a23 */ /* 0x102fe40000010803 */
        /* <DEDUP_REMOVED lines=15> */
[----:B------:R-:W-:Y:S02]  /*12970*/  FFMA.FTZ R194, R33, c[0x0][0x2d0], -R3 ;  /* 0x0000b40021c27a23 */ /* 0x000fe40000010803 */
[----:B------:R-:W3:Y:S01]  /*12980*/  MUFU.EX2 R3, R5 ;  /* 0x0000000500037308 */ /* 0x000ee20000000800 */
[C---:B-1----:R-:W-:Y:S02]  /*12990*/  FMUL.FTZ R36, R2.reuse, R112 ;  /* 0x0000007002247220 */ /* 0x042fe40000410000 */
        /* <DEDUP_REMOVED lines=13> */
[C---:B---3--:R-:W-:Y:S01]  /*12a70*/  F2FP.PACK_AB R152, R3.reuse, R16 ;  /* 0x000000100398723e */ /* 0x048fe200000000ff */
[----:B------:R-:W-:Y:S02]  /*12a80*/  FADD.FTZ R4, R3, R0 ;  /* 0x0000000003047221 */ /* 0x000fe40000010000 */
[----:B------:R-:W2:Y:S01]  /*12a90*/  SHFL.BFLY PT, R0, R149, 0x2, 0x1f ;  /* 0x0c401f0095007f89 */ /* 0x000ea200000e0000 */
[C---:B------:R-:W-:Y:S02]  /*12aa0*/  FMUL.FTZ R40, R2.reuse, R40 ;  /* 0x0000002802287220 */ /* 0x040fe40000410000 */
[----:B------:R-:W3:Y:S01]  /*12ab0*/  MUFU.EX2 R16, R150 ;  /* 0x0000009600107308 */ /* 0x000ee20000000800 */
[C---:B------:R-:W-:Y:S02]  /*12ac0*/  FMUL.FTZ R41, R2.reuse, R41 ;  /* 0x0000002902297220 */ /* 0x040fe40000410000 */
[C---:B------:R-:W-:Y:S02]  /*12ad0*/  FMUL.FTZ R44, R2.reuse, R44 ;  /* 0x0000002c022c7220 */ /* 0x040fe40000410000 */
[C---:B-1----:R-:W-:Y:S02]  /*12ae0*/  FMUL.FTZ R13, R2.reuse, R137 ;  /* 0x00000089020d7220 */ /* 0x042fe40000410000 */
        /* <DEDUP_REMOVED lines=9> */
[----:B--2---:R-:W-:Y:S01]  /*12b80*/  FMNMX.FTZ R0, R149, R0, !PT ;  /* 0x0000000095007209 */ /* 0x004fe20007810000 */
[C---:B------:R-:W-:Y:S01]  /*12b90*/  FMUL.FTZ R60, R2.reuse, R60 ;  /* 0x0000003c023c7220 */ /* 0x040fe20000410000 */
[----:B---3--:R-:W-:Y:S01]  /*12ba0*/  F2FP.PACK_AB R154, R5, R16 ;  /* 0x00000010059a723e */ /* 0x008fe200000000ff */
[C---:B------:R-:W-:Y:S02]  /*12bb0*/  FMUL.FTZ R61, R2.reuse, R61 ;  /* 0x0000003d023d7220 */ /* 0x040fe40000410000 */
[----:B------:R-:W1:Y:S01]  /*12bc0*/  SHFL.BFLY PT, R3, R0, 0x1, 0x1f ;  /* 0x0c201f0000037f89 */ /* 0x000e6200000e0000 */
        /* <DEDUP_REMOVED lines=19> */
[----:B------:R-:W-:Y:S01]  /*12d00*/  FADD.FTZ R0, -R8, R106 ;  /* 0x0000006a08007221 */ /* 0x000fe20000010100 */
[----:B------:R-:W-:Y:S01]  /*12d10*/  IADD3 R106, R186, R151, RZ ;  /* 0x00000097ba6a7210 */ /* 0x000fe20007ffe0ff */
        /* <DEDUP_REMOVED lines=20> */
[----:B------:R-:W-:Y:S02]  /*12e60*/  FFMA.FTZ R7, R7, c[0x0][0x2d0], -R3 ;  /* 0x0000b40007077a23 */ /* 0x000fe40000010803 */
[----:B------:R-:W-:Y:S01]  /*12e70*/  FADD.FTZ R3, R16, R4 ;  /* 0x0000000410037221 */ /* 0x000fe20000010000 */
        /* <DEDUP_REMOVED lines=12> */
[----:B------:R-:W4:Y:S01]  /*12f40*/  MUFU.EX2 R7, R7 ;  /* 0x0000000700077308 */ /* 0x000f220000000800 */
[----:B------:R-:W-:Y:S01]  /*12f50*/  FMUL.FTZ R5, R2, R141 ;  /* 0x0000008d02057220 */ /* 0x000fe20000410000 */
[----:B------:R-:W-:Y:S01]  /*12f60*/  IADD3 R2, R185, R151, RZ ;  /* 0x00000097b9027210 */ /* 0x000fe20007ffe0ff */
[----:B------:R-:W-:Y:S02]  /*12f70*/  FADD.FTZ R3, R150, R3 ;  /* 0x0000000396037221 */ /* 0x000fe40000010000 */
[C---:B-1----:R-:W-:Y:S02]  /*12f80*/  FMUL.FTZ R38, R0.reuse, R114 ;  /* 0x0000007200267220 */ /* 0x042fe40000410000 */
[----:B------:R-:W1:Y:S01]  /*12f90*/  LDSM.16.MT88.4 R156, [R2] ;  /* 0x00000000029c783b */ /* 0x000e620000004200 */
[----:B------:R-:W-:Y:S01]  /*12fa0*/  FADD.FTZ R117, R149, R3 ;  /* 0x0000000395757221 */ /* 0x000fe20000010000 */
[----:B------:R-:W-:Y:S01]  /*12fb0*/  IADD3 R3, R183, R2, RZ ;  /* 0x00000002b7037210 */ /* 0x000fe20007ffe0ff */
[C---:B------:R-:W-:Y:S01]  /*12fc0*/  FMUL.FTZ R39, R0.reuse, R115 ;  /* 0x0000007300277220 */ /* 0x040fe20000410000 */
[----:B------:R-:W-:Y:S01]  /*12fd0*/  MUFU.EX2 R132, R162 ;  /* 0x000000a200847308 */ /* 0x000fe20000000800 */
[----:B--2---:R-:W-:Y:S01]  /*12fe0*/  FFMA.FTZ R6, R0, R199, R18 ;  /* 0x000000c700067223 */ /* 0x004fe20000010012 */
[----:B---3--:R-:W-:Y:S02]  /*12ff0*/  F2FP.PACK_AB R155, R136, R133 ;  /* 0x00000085889b723e */ /* 0x008fe400000000ff */
[----:B------:R-:W2:Y:S01]  /*13000*/  LDSM.16.MT88.4 R112, [R3] ;  /* 0x000000000370783b */ /* 0x000ea20000004200 */
[C---:B------:R-:W-:Y:S02]  /*13010*/  FMUL.FTZ R14, R0.reuse, R138 ;  /* 0x0000008a000e7220 */ /* 0x040fe40000410000 */
[C---:B------:R-:W-:Y:S02]  /*13020*/  FMUL.FTZ R15, R0.reuse, R139 ;  /* 0x0000008b000f7220 */ /* 0x040fe40000410000 */
[C---:B------:R-:W-:Y:S01]  /*13030*/  FMUL.FTZ R19, R0.reuse, R135 ;  /* 0x0000008700137220 */ /* 0x040fe20000410000 */
[----:B------:R-:W-:Y:S01]  /*13040*/  MUFU.EX2 R151, R193 ;  /* 0x000000c100977308 */ /* 0x000fe20000000800 */
[C---:B------:R-:W-:Y:S02]  /*13050*/  FMUL.FTZ R22, R0.reuse, R130 ;  /* 0x0000008200167220 */ /* 0x040fe40000410000 */
[C---:B----4-:R-:W-:Y:S01]  /*13060*/  FADD.FTZ R129, R7.reuse, R6 ;  /* 0x0000000607817221 */ /* 0x050fe20000010000 */
[----:B------:R-:W-:Y:S01]  /*13070*/  F2FP.PACK_AB R153, R7, R18 ;  /* 0x000000120799723e */ /* 0x000fe200000000ff */
[C---:B------:R-:W-:Y:S02]  /*13080*/  FMUL.FTZ R6, R0.reuse, R142 ;  /* 0x0000008e00067220 */ /* 0x040fe40000410000 */
[C---:B------:R-:W-:Y:S02]  /*13090*/  FMUL.FTZ R7, R0.reuse, R143 ;  /* 0x0000008f00077220 */ /* 0x040fe40000410000 */
[C---:B------:R-:W-:Y:S01]  /*130a0*/  FMUL.FTZ R31, R0.reuse, R123 ;  /* 0x0000007b001f7220 */ /* 0x040fe20000410000 */
[----:B------:R-:W-:Y:S01]  /*130b0*/  MUFU.EX2 R130, R161 ;  /* 0x000000a100827308 */ /* 0x000fe20000000800 */
[----:B------:R-:W-:Y:S02]  /*130c0*/  FADD.FTZ R129, R133, R129 ;  /* 0x0000008185817221 */ /* 0x000fe40000010000 */
[C---:B------:R-:W-:Y:S02]  /*130d0*/  FMUL.FTZ R18, R0.reuse, R134 ;  /* 0x0000008600127220 */ /* 0x040fe40000410000 */
[C---:B------:R-:W-:Y:S02]  /*130e0*/  FMUL.FTZ R23, R0.reuse, R131 ;  /* 0x0000008300177220 */ /* 0x040fe40000410000 */
[C---:B------:R-:W-:Y:S02]  /*130f0*/  FMUL.FTZ R26, R0.reuse, R126 ;  /* 0x0000007e001a7220 */ /* 0x040fe40000410000 */
[C---:B------:R-:W-:Y:S01]  /*13100*/  FMUL.FTZ R27, R0.reuse, R127 ;  /* 0x0000007f001b7220 */ /* 0x040fe20000410000 */
[----:B------:R-:W-:Y:S01]  /*13110*/  MUFU.EX2 R131, R160 ;  /* 0x000000a000837308 */ /* 0x000fe20000000800 */
[C---:B------:R-:W-:Y:S02]  /*13120*/  FMUL.FTZ R30, R0.reuse, R122 ;  /* 0x0000007a001e7220 */ /* 0x040fe40000410000 */
[C---:B------:R-:W-:Y:S02]  /*13130*/  FMUL.FTZ R34, R0.reuse, R118 ;  /* 0x0000007600227220 */ /* 0x040fe40000410000 */
[C---:B------:R-:W-:Y:S01]  /*13140*/  FMUL.FTZ R35, R0.reuse, R119 ;  /* 0x0000007700237220 */ /* 0x040fe20000410000 */
[C---:B-1----:R-:W-:Y:S04]  /*13150*/  HMMA.16816.F32 R4, R152.reuse, R156, R4 ;  /* 0x0000009c9804723c */ /* 0x042fe80000001804 */
[----:B------:R-:W1:Y:S01]  /*13160*/  MUFU.EX2 R119, R165 ;  /* 0x000000a500777308 */ /* 0x000e620000000800 */
[C---:B------:R-:W-:Y:S02]  /*13170*/  FMUL.FTZ R42, R0.reuse, R42 ;  /* 0x0000002a002a7220 */ /* 0x040fe40000410000 */
[C---:B------:R-:W-:Y:S01]  /*13180*/  FMUL.FTZ R43, R0.reuse, R43 ;  /* 0x0000002b002b7220 */ /* 0x040fe20000410000 */
[C---:B------:R-:W-:Y:S04]  /*13190*/  HMMA.16816.F32 R12, R152.reuse, R158, R12 ;  /* 0x0000009e980c723c */ /* 0x040fe8000000180c */
[C---:B------:R-:W-:Y:S02]  /*131a0*/  FMUL.FTZ R46, R0.reuse, R46 ;  /* 0x0000002e002e7220 */ /* 0x040fe40000410000 */
[C---:B------:R-:W-:Y:S01]  /*131b0*/  FMUL.FTZ R47, R0.reuse, R47 ;  /* 0x0000002f002f7220 */ /* 0x040fe20000410000 */
[----:B------:R-:W3:Y:S01]  /*131c0*/  MUFU.EX2 R118, R164 ;  /* 0x000000a400767308 */ /* 0x000ee20000000800 */
[C---:B--2---:R-:W-:Y:S04]  /*131d0*/  HMMA.16816.F32 R16, R152.reuse, R112, R16 ;  /* 0x000000709810723c */ /* 0x044fe80000001810 */
[C---:B------:R-:W-:Y:S02]  /*131e0*/  FMUL.FTZ R50, R0.reuse, R50 ;  /* 0x0000003200327220 */ /* 0x040fe40000410000 */
[C---:B------:R-:W-:Y:S02]  /*131f0*/  FMUL.FTZ R51, R0.reuse, R51 ;  /* 0x0000003300337220 */ /* 0x040fe40000410000 */
[C---:B------:R-:W-:Y:S01]  /*13200*/  HMMA.16816.F32 R20, R152.reuse, R114, R20 ;  /* 0x000000729814723c */ /* 0x040fe20000001814 */
[----:B------:R-:W2:Y:S01]  /*13210*/  LDSM.16.MT88.4 R112, [R106] ;  /* 0x000000006a70783b */ /* 0x000ea20000004200 */
[----:B------:R-:W-:Y:S02]  /*13220*/  MUFU.EX2 R160, R167 ;  /* 0x000000a700a07308 */ /* 0x000fe40000000800 */
        /* <DEDUP_REMOVED lines=32> */
[----:B------:R-:W-:Y:S01]  /*13430*/  FMUL.FTZ R103, R0, R103 ;  /* 0x0000006700677220 */ /* 0x000fe20000410000 */
[----:B------:R-:W-:Y:S01]  /*13440*/  IADD3 R0, R183, R106, RZ ;  /* 0x0000006ab7007210 */ /* 0x000fe20007ffe0ff */
[----:B-1----:R-:W-:Y:S01]  /*13450*/  FADD.FTZ R117, R119, R117 ;  /* 0x0000007577757221 */ /* 0x002fe20000010000 */
[----:B------:R-:W-:Y:S03]  /*13460*/  MUFU.EX2 R157, R174 ;  /* 0x000000ae009d7308 */ /* 0x000fe60000000800 */
[----:B------:R-:W1:Y:S01]  /*13470*/  LDSM.16.MT88.4 R112, [R0] ;  /* 0x000000000070783b */ /* 0x000e620000004200 */
[C---:B---3--:R-:W-:Y:S01]  /*13480*/  FADD.FTZ R122, R118.reuse, R117 ;  /* 0x00000075767a7221 */ /* 0x048fe20000010000 */
[----:B------:R-:W-:Y:S02]  /*13490*/  F2FP.PACK_AB R118, R118, R119 ;  /* 0x000000777676723e */ /* 0x000fe400000000ff */
[----:B------:R-:W-:Y:S02]  /*134a0*/  F2FP.PACK_AB R117, R131, R130 ;  /* 0x000000828375723e */ /* 0x000fe400000000ff */
[----:B------:R-:W-:Y:S01]  /*134b0*/  F2FP.PACK_AB R119, R163, R132 ;  /* 0x00000084a377723e */ /* 0x000fe200000000ff */
[----:B------:R-:W2:Y:S10]  /*134c0*/  MUFU.EX2 R156, R175 ;  /* 0x000000af009c7308 */ /* 0x000eb40000000800 */
        /* <DEDUP_REMOVED lines=205> */
.L_x_4983:
        /* <DEDUP_REMOVED lines=22> */
.L_x_4984:
        /* <DEDUP_REMOVED lines=21> */
.L_x_4896:
[----:B------:R-:W-:Y:S05]  /*14450*/  BSYNC B0 ;  /* 0x0000000000007941 */ /* 0x000fea0003800000 */
.L_x_4895:
        /* <DEDUP_REMOVED lines=10> */
.L_x_4889:
[----:B------:R-:W-:Y:S05]  /*14500*/  BRA.DIV ~URZ, `(.L_x_4900) ;  /* 0x000065e27f007947 */ /* 0x000fea000b800000 */
[----:B------:R2:W3:Y:S02]  /*14510*/  SHFL.BFLY PT, R0, R193, 0x2, 0x1f ;  /* 0x0c401f00c1007f89 */ /* 0x0004e400000e0000 */
.L_x_4985:
[----:B---3--:R-:W-:Y:S01]  /*14520*/  FADD.FTZ R0, R0, R193 ;  /* 0x000000c100007221 */ /* 0x008fe20000010000 */
[----:B------:R-:W-:Y:S05]  /*14530*/  BRA.DIV ~URZ, `(.L_x_4901) ;  /* 0x000066127f007947 */ /* 0x000fea000b800000 */
[----:B-1----:R-:W1:Y:S04]  /*14540*/  SHFL.BFLY PT, R2, R199, 0x2, 0x1f ;  /* 0x0c401f00c7027f89 */ /* 0x002e6800000e0000 */
[----:B------:R-:W3:Y:S01]  /*14550*/  SHFL.BFLY PT, R5, R0, 0x1, 0x1f ;  /* 0x0c201f0000057f89 */ /* 0x000ee200000e0000 */
[----:B-1----:R-:W-:-:S02]  /*14560*/  FADD.FTZ R4, R2, R199 ;  /* 0x000000c702047221 */ /* 0x002fc40000010000 */
[----:B---3--:R-:W-:-:S03]  /*14570*/  FADD.FTZ R0, R0, R5 ;  /* 0x0000000500007221 */ /* 0x008fc60000010000 */
[----:B------:R1:W3:Y:S04]  /*14580*/  SHFL.BFLY PT, R3, R4, 0x1, 0x1f ;  /* 0x0c201f0004037f89 */ /* 0x0002e800000e0000 */
.L_x_4986:
        /* <DEDUP_REMOVED lines=117> */
.L_x_4820:
        /* <DEDUP_REMOVED lines=16> */
.L_x_4903:
[----:B------:R-:W-:Y:S05]  /*14de0*/  BSYNC B0 ;  /* 0x0000000000007941 */ /* 0x000fea0003800000 */
.L_x_4902:
        /* <DEDUP_REMOVED lines=116> */
[----:B-1----:R-:W-:Y:S02]  /*15530*/  @P2 IADD3 R8, P0, R243, c[0x0][0x508], RZ ;  /* 0x00014200f3082a10 */ /* 0x002fe40007f1e0ff */
        /* <DEDUP_REMOVED lines=30> */
.L_x_4906:
        /* <DEDUP_REMOVED lines=115> */
.L_x_4987:
[----:B------:R-:W-:Y:S05]  /*15e50*/  BRA.DIV ~URZ, `(.L_x_4909) ;  /* 0x00004e627f007947 */ /* 0x000fea000b800000 */
[----:B------:R4:W2:Y:S02]  /*15e60*/  SHFL.IDX PT, R0, R14, RZ, 0x181f ;  /* 0x00181fff0e007589 */ /* 0x0008a400000e0000 */
.L_x_4988:
        /* <DEDUP_REMOVED lines=15> */
.L_x_4911:
[----:B------:R-:W-:Y:S05]  /*15f60*/  BSYNC B0 ;  /* 0x0000000000007941 */ /* 0x000fea0003800000 */
.L_x_4910:
[----:B------:R-:W-:Y:S05]  /*15f70*/  BRA.DIV ~URZ, `(.L_x_4912) ;  /* 0x00004db27f007947 */ /* 0x000fea000b800000 */
[----:B---3--:R3:W4:Y:S04]  /*15f80*/  SHFL.IDX PT, R5, R13, 0x1, 0x181f ;  /* 0x00381f000d057f89 */ /* 0x00872800000e0000 */
[----:B--2---:R3:W2:Y:S02]  /*15f90*/  SHFL.IDX PT, R0, R14, 0x1, 0x181f ;  /* 0x00381f000e007f89 */ /* 0x0046a400000e0000 */
.L_x_4989:
        /* <DEDUP_REMOVED lines=16> */
.L_x_4914:
[----:B------:R-:W-:Y:S05]  /*160a0*/  BSYNC B0 ;  /* 0x0000000000007941 */ /* 0x000fea0003800000 */
.L_x_4913:
[----:B------:R-:W-:Y:S05]  /*160b0*/  BRA.DIV ~URZ, `(.L_x_4915) ;  /* 0x00004d427f007947 */ /* 0x000fea000b800000 */
[----:B----4-:R4:W3:Y:S02]  /*160c0*/  SHFL.IDX PT, R5, R13, 0x2, 0x181f ;  /* 0x00581f000d057f89 */ /* 0x0108e400000e0000 */
.L_x_4990:
[----:B------:R-:W-:Y:S05]  /*160d0*/  BRA.DIV ~URZ, `(.L_x_4916) ;  /* 0x00004d927f007947 */ /* 0x000fea000b800000 */
[----:B--2---:R2:W4:Y:S02]  /*160e0*/  SHFL.IDX PT, R0, R14, 0x2, 0x181f ;  /* 0x00581f000e007f89 */ /* 0x00452400000e0000 */
.L_x_4991:
        /* <DEDUP_REMOVED lines=16> */
.L_x_4918:
[----:B------:R-:W-:Y:S05]  /*161f0*/  BSYNC B0 ;  /* 0x0000000000007941 */ /* 0x000fea0003800000 */
.L_x_4917:
[----:B------:R-:W-:Y:S05]  /*16200*/  BRA.DIV ~URZ, `(.L_x_4919) ;  /* 0x00004cd27f007947 */ /* 0x000fea000b800000 */
[----:B---3--:R3:W2:Y:S04]  /*16210*/  SHFL.IDX PT, R6, R13, 0x3, 0x181f ;  /* 0x00781f000d067f89 */ /* 0x0086a800000e0000 */
[----:B----4-:R3:W4:Y:S02]  /*16220*/  SHFL.IDX PT, R0, R14, 0x3, 0x181f ;  /* 0x00781f000e007f89 */ /* 0x01072400000e0000 */
.L_x_4992:
[----:B------:R-:W-:-:S04]  /*16230*/  IADD3 R2, R12, 0x60, RZ ;  /* 0x000000600c027810 */ /* 0x000fc80007ffe0ff */
[----:B------:R-:W-:-:S13]  /*16240*/  ISETP.GE.AND P0, PT, R2, R4, PT ;  /* 0x000000040200720c */ /* 0x000fda0003f06270 */
[----:B------:R-:W-:Y:S05]  /*16250*/  @P0 BRA `(.L_x_4920) ;  /* 0x000024a000000947 */ /* 0x000fea0003800000 */
[----:B------:R-:W-:Y:S02]  /*16260*/  ISETP.GE.AND P1, PT, R204, c[0x0][0x3c8], PT ;  /* 0x0000f200cc007a0c */ /* 0x000fe40003f26270 */
[----:B------:R-:W-:-:S11]  /*16270*/  ISETP.GE.AND P0, PT, R203, c[0x0][0x3c8], PT ;  /* 0x0000f200cb007a0c */ /* 0x000fd60003f06270 */
        /* <DEDUP_REMOVED lines=12> */
.L_x_4907:
        /* <DEDUP_REMOVED lines=33> */
.L_x_4993:
[----:B------:R-:W-:Y:S05]  /*16550*/  BRA.DIV ~URZ, `(.L_x_4922) ;  /* 0x00004ac27f007947 */ /* 0x000fea000b800000 */
[----:B------:R4:W1:Y:S02]  /*16560*/  SHFL.IDX PT, R0, R14, RZ, 0x1c1f ;  /* 0x001c1fff0e007589 */ /* 0x00086400000e0000 */
.L_x_4994:
[----:B------:R-:W-:Y:S01]  /*16570*/  BSSY B0, `(.L_x_4923) ;  /* 0x00000a6000007945 */ /* 0x000fe20003800000 */
[----:B------:R-:W-:Y:S05]  /*16580*/  @P0 BRA `(.L_x_4924) ;  /* 0x00000a4000000947 */ /* 0x000fea0003800000 */
[C---:B------:R-:W-:Y:S02]  /*16590*/  IADD3 R9, R251.reuse, 0x8, RZ ;  /* 0x00000008fb097810 */ /* 0x040fe40007ffe0ff */
[----:B------:R-:W-:Y:S02]  /*165a0*/  ISETP.GE.AND P1, PT, R251, c[0x0][0x3c8], PT ;  /* 0x0000f200fb007a0c */ /* 0x000fe40003f26270 */
        /* <DEDUP_REMOVED lines=9> */
[----:B------:R-:W-:Y:S02]  /*16640*/  @!P0 LEA R2, P2, R9, R0, 0x2 ;  /* 0x0000000009028211 */ /* 0x000fe400078410ff */
[C---:B------:R-:W-:Y:S01]  /*16650*/  IADD3 R16, R251.reuse, 0x20, RZ ;  /* 0x00000020fb107810 */ /* 0x040fe20007ffe0ff */
[----:B------:R-:W-:Y:S01]  /*16660*/  @!P1 IMAD.WIDE R6, R251, 0x4, R6 ;  /* 0x00000004fb069825 */ /* 0x000fe200078e0206 */
[----:B------:R-:W-:-:S02]  /*16670*/  @!P0 LEA.HI.X R3, R9, R4, R13, 0x2, P2 ;  /* 0x0000000409038211 */ /* 0x000fc400010f140d */
[C---:B------:R-:W-:Y:S02]  /*16680*/  IADD3 R9, R251.reuse, 0x28, RZ ;  /* 0x00000028fb097810 */ /* 0x040fe40007ffe0ff */
[C---:B------:R-:W-:Y:S01]  /*16690*/  IADD3 R17, R251.reuse, 0x10, RZ ;  /* 0x00000010fb117810 */ /* 0x040fe20007ffe0ff */
        /* <DEDUP_REMOVED lines=34> */
[C---:B------:R-:W-:Y:S01]  /*168c0*/  IADD3 R17, R251.reuse, 0x30, RZ ;  /* 0x00000030fb117810 */ /* 0x040fe20007ffe0ff */
        /* <DEDUP_REMOVED lines=44> */
[----:B------:R-:W-:Y:S02]  /*16b90*/  ISETP.GE.AND P4, PT, R8, c[0x0][0x3c8], PT ;  /* 0x0000f20008007a0c */ /* 0x000fe40003f86270 */
[----:B------:R-:W-:Y:S02]  /*16ba0*/  SHF.R.S32.HI R13, RZ, 0x1f, R13 ;  /* 0x0000001fff0d7819 */ /* 0x000fe4000001140d */
[----:B------:R-:W-:Y:S02]  /*16bb0*/  IADD3 R16, R251, 0x80, RZ ;  /* 0x00000080fb107810 */ /* 0x000fe40007ffe0ff */
[----:B-1----:R-:W-:-:S02]  /*16bc0*/  @!P2 LEA R6, P5, R17, R0, 0x2 ;  /* 0x000000001106a211 */ /* 0x002fc400078a10ff */
[----:B--2---:R-:W-:Y:S02]  /*16bd0*/  @!P1 LEA R2, P0, R9, R0, 0x2 ;  /* 0x0000000009029211 */ /* 0x004fe400078010ff */
        /* <DEDUP_REMOVED lines=22> */
[----:B------:R-:W-:Y:S02]  /*16d40*/  @!P2 LEA R8, P0, R16, R0, 0x2 ;  /* 0x000000001008a211 */ /* 0x000fe400078010ff */
[----:B------:R-:W-:Y:S02]  /*16d50*/  ISETP.GE.AND P5, PT, R12, c[0x0][0x3c8], PT ;  /* 0x0000f2000c007a0c */ /* 0x000fe40003fa6270 */
[----:B------:R-:W-:Y:S02]  /*16d60*/  @!P2 LEA.HI.X R9, R16, R4, R19, 0x2, P0 ;  /* 0x000000041009a211 */ /* 0x000fe400000f1413 */
[C---:B------:R-:W-:Y:S02]  /*16d70*/  IADD3 R16, R251.reuse, 0xa0, RZ ;  /* 0x000000a0fb107810 */ /* 0x040fe40007ffe0ff */
[----:B------:R-:W-:Y:S01]  /*16d80*/  IADD3 R19, R251, 0xa8, RZ ;  /* 0x000000a8fb137810 */ /* 0x000fe20007ffe0ff */
[----:B------:R-:W-:Y:S01]  /*16d90*/  @!P2 ST.E.64 [R8.64], R124 ;  /* 0x0000007c0800a985 */ /* 0x000fe2000c101b08 */
[----:B------:R-:W-:-:S02]  /*16da0*/  ISETP.GE.AND P4, PT, R16, c[0x0][0x3c8], PT ;  /* 0x0000f20010007a0c */ /* 0x000fc40003f86270 */
[----:B------:R-:W-:Y:S02]  /*16db0*/  ISETP.GE.AND P2, PT, R19, c[0x0][0x3c8], PT ;  /* 0x0000f20013007a0c */ /* 0x000fe40003f46270 */
        /* <DEDUP_REMOVED lines=14> */
[----:B------:R-:W-:Y:S02]  /*16ea0*/  SHF.R.S32.HI R18, RZ, 0x1f, R18 ;  /* 0x0000001fff127819 */ /* 0x000fe40000011412 */
        /* <DEDUP_REMOVED lines=18> */
.L_x_4924:
[----:B------:R-:W-:Y:S05]  /*16fd0*/  BSYNC B0 ;  /* 0x0000000000007941 */ /* 0x000fea0003800000 */
.L_x_4923:
[----:B------:R-:W-:Y:S05]  /*16fe0*/  BRA.DIV ~URZ, `(.L_x_4925) ;  /* 0x000040a27f007947 */ /* 0x000fea000b800000 */
[----:B---3--:R3:W2:Y:S04]  /*16ff0*/  SHFL.IDX PT, R4, R5, 0x1, 0x1c1f ;  /* 0x003c1f0005047f89 */ /* 0x0086a800000e0000 */
[----:B-1----:R3:W1:Y:S02]  /*17000*/  SHFL.IDX PT, R0, R14, 0x1, 0x1c1f ;  /* 0x003c1f000e007f89 */ /* 0x00266400000e0000 */
.L_x_4995:
        /* <DEDUP_REMOVED lines=180> */
.L_x_4905:
        /* <DEDUP_REMOVED lines=19> */
.L_x_4926:
        /* <DEDUP_REMOVED lines=54> */
.L_x_4928:
[----:B------:R-:W-:Y:S05]  /*17fe0*/  BSYNC B0 ;  /* 0x0000000000007941 */ /* 0x000fea0003800000 */
.L_x_4927:
        /* <DEDUP_REMOVED lines=35> */
.L_x_4996:
[----:B------:R-:W-:Y:S05]  /*18220*/  BRA.DIV ~URZ, `(.L_x_4930) ;  /* 0x00002fa27f007947 */ /* 0x000fea000b800000 */
[----:B------:R4:W1:Y:S02]  /*18230*/  SHFL.IDX PT, R0, R14, RZ, 0x181f ;  /* 0x00181fff0e007589 */ /* 0x00086400000e0000 */
.L_x_4997:
        /* <DEDUP_REMOVED lines=16> */
.L_x_4932:
[----:B------:R-:W-:Y:S05]  /*18340*/  BSYNC B0 ;  /* 0x0000000000007941 */ /* 0x000fea0003800000 */
.L_x_4931:
[----:B------:R-:W-:Y:S05]  /*18350*/  BRA.DIV ~URZ, `(.L_x_4933) ;  /* 0x00002ee27f007947 */ /* 0x000fea000b800000 */
[----:B---3--:R3:W2:Y:S04]  /*18360*/  SHFL.IDX PT, R4, R5, 0x1, 0x181f ;  /* 0x00381f0005047f89 */ /* 0x0086a800000e0000 */
[----:B-1----:R3:W1:Y:S02]  /*18370*/  SHFL.IDX PT, R0, R14, 0x1, 0x181f ;  /* 0x00381f000e007f89 */ /* 0x00266400000e0000 */
.L_x_4998:
        /* <DEDUP_REMOVED lines=16> */
.L_x_4935:
[----:B------:R-:W-:Y:S05]  /*18480*/  BSYNC B0 ;  /* 0x0000000000007941 */ /* 0x000fea0003800000 */
.L_x_4934:
[----:B------:R-:W-:Y:S05]  /*18490*/  BRA.DIV ~URZ, `(.L_x_4936) ;  /* 0x00002e727f007947 */ /* 0x000fea000b800000 */
[----:B--2---:R2:W3:Y:S02]  /*184a0*/  SHFL.IDX PT, R4, R5, 0x2, 0x181f ;  /* 0x00581f0005047f89 */ /* 0x0044e400000e0000 */
.L_x_4999:
[----:B------:R-:W-:Y:S05]  /*184b0*/  BRA.DIV ~URZ, `(.L_x_4937) ;  /* 0x00002ec27f007947 */ /* 0x000fea000b800000 */
[----:B-1----:R1:W2:Y:S02]  /*184c0*/  SHFL.IDX PT, R0, R14, 0x2, 0x181f ;  /* 0x00581f000e007f89 */ /* 0x0022a400000e0000 */
.L_x_5000:
        /* <DEDUP_REMOVED lines=16> */
.L_x_4939:
[----:B------:R-:W-:Y:S05]  /*185d0*/  BSYNC B0 ;  /* 0x0000000000007941 */ /* 0x000fea0003800000 */
.L_x_4938:
[----:B------:R-:W-:Y:S05]  /*185e0*/  BRA.DIV ~URZ, `(.L_x_4940) ;  /* 0x00002e027f007947 */ /* 0x000fea000b800000 */
[----:B---3--:R3:W1:Y:S04]  /*185f0*/  SHFL.IDX PT, R4, R5, 0x3, 0x181f ;  /* 0x00781f0005047f89 */ /* 0x00866800000e0000 */
[----:B--2---:R3:W2:Y:S02]  /*18600*/  SHFL.IDX PT, R0, R14, 0x3, 0x181f ;  /* 0x00781f000e007f89 */ /* 0x0046a400000e0000 */
.L_x_5001:
        /* <DEDUP_REMOVED lines=15> */
.L_x_4920:
[----:B------:R-:W-:Y:S05]  /*18700*/  BSYNC B1 ;  /* 0x0000000000017941 */ /* 0x000fea0003800000 */
.L_x_4904:
        /* <DEDUP_REMOVED lines=12> */
.L_x_5002:
[----:B------:R-:W-:Y:S05]  /*187d0*/  BRA.DIV ~URZ, `(.L_x_4943) ;  /* 0x00002d527f007947 */ /* 0x000fea000b800000 */
[----:B------:R2:W3:Y:S02]  /*187e0*/  SHFL.IDX PT, R6, R35, 0x1, 0x1f ;  /* 0x00201f0023067f89 */ /* 0x0004e400000e0000 */
.L_x_5003:
        /* <DEDUP_REMOVED lines=18> */
.L_x_5004:
        /* <DEDUP_REMOVED lines=16> */
.L_x_5005:
[----:B---3--:R-:W-:Y:S01]  /*18a10*/  IMAD R0, R0, c[0x0][0x538], RZ ;  /* 0x00014e0000007a24 */ /* 0x008fe200078e02ff */
[----:B------:R-:W-:Y:S04]  /*18a20*/  BSSY B1, `(.L_x_4946) ;  /* 0x000007e000017945 */ /* 0x000fe80003800000 */
[----:B------:R-:W-:-:S04]  /*18a30*/  IADD3 R6, R0, R6, RZ ;  /* 0x0000000600067210 */ /* 0x000fc80007ffe0ff */
[----:B----4-:R-:W-:-:S13]  /*18a40*/  ISETP.GT.AND P0, PT, R6, R9, PT ;  /* 0x000000090600720c */ /* 0x010fda0003f04270 */
[----:B------:R-:W-:Y:S05]  /*18a50*/  @P0 BRA `(.L_x_4947) ;  /* 0x0000025000000947 */ /* 0x000fea0003800000 */
.L_x_4951:
        /* <DEDUP_REMOVED lines=17> */
.L_x_5006:
        /* <DEDUP_REMOVED lines=16> */
.L_x_5007:
[----:B---3--:R-:W-:-:S05]  /*18c70*/  IMAD R0, R0, c[0x0][0x538], RZ ;  /* 0x00014e0000007a24 */ /* 0x008fca00078e02ff */
[----:B------:R-:W-:-:S04]  /*18c80*/  IADD3 R6, R0, R6, RZ ;  /* 0x0000000600067210 */ /* 0x000fc80007ffe0ff */
[----:B------:R-:W-:-:S13]  /*18c90*/  ISETP.GT.AND P0, PT, R6, R9, PT ;  /* 0x000000090600720c */ /* 0x000fda0003f04270 */
[----:B-12---:R-:W-:Y:S05]  /*18ca0*/  @!P0 BRA `(.L_x_4951) ;  /* 0xfffffdb000008947 */ /* 0x006fea000383ffff */
.L_x_4947:
[----:B------:R-:W-:-:S05]  /*18cb0*/  IADD3 R14, -R0, R6, RZ ;  /* 0x00000006000e7210 */ /* 0x000fca0007ffe1ff */
[----:B------:R-:W-:-:S05]  /*18cc0*/  IMAD R0, R4, c[0x0][0x538], R14 ;  /* 0x00014e0004007a24 */ /* 0x000fca00078e020e */
[----:B------:R-:W-:Y:S01]  /*18cd0*/  ISETP.GT.AND P0, PT, R0, R9, PT ;  /* 0x000000090000720c */ /* 0x000fe20003f04270 */
[----:B------:R-:W-:-:S12]  /*18ce0*/  BRA.DIV ~URZ, `(.L_x_4952) ;  /* 0x00002ca27f007947 */ /* 0x000fd8000b800000 */
[----:B------:R-:W-:-:S04]  /*18cf0*/  VOTE.ANY R0, PT, !P0 ;  /* 0x0000000000007806 */ /* 0x000fc800040e0100 */
.L_x_5008:
[----:B------:R3:W4:Y:S01]  /*18d00*/  POPC R13, R0 ;  /* 0x00000000000d7309 */ /* 0x0007220000000000 */
[----:B------:R-:W-:Y:S05]  /*18d10*/  BRA.DIV ~URZ, `(.L_x_4953) ;  /* 0x00002cb27f007947 */ /* 0x000fea000b800000 */
[----:B----4-:R4:W1:Y:S04]  /*18d20*/  SHFL.IDX PT, R12, R7, R13, 0x1f ;  /* 0x00001f0d070c7589 */ /* 0x01086800000e0000 */
[----:B------:R4:W2:Y:S02]  /*18d30*/  SHFL.IDX PT, R5, R8, R13, 0x1f ;  /* 0x00001f0d08057589 */ /* 0x0008a400000e0000 */
.L_x_5009:
[----:B------:R-:W-:Y:S01]  /*18d40*/  ISETP.NE.AND P0, PT, R0, RZ, PT ;  /* 0x000000ff0000720c */ /* 0x000fe20003f05270 */
[----:B------:R-:W-:-:S12]  /*18d50*/  BSSY B0, `(.L_x_4954) ;  /* 0x0000005000007945 */ /* 0x000fd80003800000 */
[----:B------:R-:W-:Y:S05]  /*18d60*/  @!P0 BRA `(.L_x_4955) ;  /* 0x0000003000008947 */ /* 0x000fea0003800000 */
[----:B---3--:R-:W-:Y:S01]  /*18d70*/  IADD3 R0, R13, -0x1, RZ ;  /* 0xffffffff0d007810 */ /* 0x008fe20007ffe0ff */
[----:B------:R-:W-:Y:S05]  /*18d80*/  BRA.DIV ~URZ, `(.L_x_4956) ;  /* 0x00002d127f007947 */ /* 0x000fea000b800000 */
[----:B------:R3:W4:Y:S02]  /*18d90*/  SHFL.IDX PT, R15, R4, R0, 0x1f ;  /* 0x00001f00040f7589 */ /* 0x00072400000e0000 */
.L_x_4955:
[----:B------:R-:W-:Y:S05]  /*18da0*/  BSYNC B0 ;  /* 0x0000000000007941 */ /* 0x000fea0003800000 */
.L_x_4954:
        /* <DEDUP_REMOVED lines=65> */
.L_x_4948:
[----:B------:R-:W-:Y:S01]  /*191c0*/  IMAD.MOV.U32 R236, RZ, RZ, R9 ;  /* 0x000000ffffec7224 */ /* 0x000fe200078e0009 */
[----:B------:R-:W-:Y:S01]  /*191d0*/  MOV R238, RZ ;  /* 0x000000ff00ee7202 */ /* 0x000fe20000000f00 */
[----:B------:R-:W-:Y:S01]  /*191e0*/  IMAD.MOV.U32 R237, RZ, RZ, RZ ;  /* 0x000000ffffed7224 */ /* 0x000fe200078e00ff */
[----:B------:R-:W-:Y:S02]  /*191f0*/  MOV R239, c[0x0][0x53c] ;  /* 0x00014f0000ef7a02 */ /* 0x000fe40000000f00 */
.L_x_4957:
[----:B------:R-:W-:Y:S05]  /*19200*/  BSYNC B1 ;  /* 0x0000000000017941 */ /* 0x000fea0003800000 */
.L_x_4946:
[----:B------:R-:W-:Y:S01]  /*19210*/  WARPSYNC 0xffffffff ;  /* 0xffffffff00007948 */ /* 0x000fe20003800000 */
[----:B------:R-:W-:Y:S01]  /*19220*/  BAR.SYNC.DEFER_BLOCKING 0x4, 0x100 ;  /* 0x0104000000007b1d */ /* 0x000fe20000010000 */
[----:B------:R-:W-:-:S13]  /*19230*/  ISETP.NE.AND P0, PT, R16, RZ, PT ;  /* 0x000000ff1000720c */ /* 0x000fda0003f05270 */
[----:B------:R3:W-:Y:S04]  /*19240*/  @!P0 STS.128 [0x24100], R236 ;  /* 0x024100ecff008388 */ /* 0x0007e80000000c00 */
[----:B------:R-:W-:Y:S06]  /*19250*/  BAR.ARV 0x5, 0x100 ;  /* 0x0144000000007b1d */ /* 0x000fec0000002000 */
.L_x_4941:
[----:B-1----:R-:W-:-:S13]  /*19260*/  ISETP.GE.AND P0, PT, R239, c[0x0][0x53c], PT ;  /* 0x00014f00ef007a0c */ /* 0x002fda0003f06270 */
[----:B--23--:R-:W-:Y:S01]  /*19270*/  @P0 CALL.REL.NOINC `(.L_x_4958) ;  /* 0x0000001000000944 */ /* 0x00cfe20003c00000 */
[----:B------:R-:W-:Y:S05]  /*19280*/  BRA `(.L_x_4959) ;  /* 0xfffe877000007947 */ /* 0x000fea000383ffff */
.L_x_4958:
[----:B------:R-:W-:Y:S05]  /*19290*/  EXIT ;  /* 0x000000000000794d */ /* 0x000fea0003800000 */
.L_x_4778:
[----:B------:R-:W-:Y:S01]  /*192a0*/  IMAD.MOV.U32 R0, RZ, RZ, R5 ;  /* 0x000000ffff007224 */ /* 0x000fe200078e0005 */
[----:B------:R-:W-:Y:S02]  /*192b0*/  MOV R3, 0x1 ;  /* 0x0000000100037802 */ /* 0x000fe40000000f00 */
[----:B------:R-:W-:Y:S02]  /*192c0*/  MOV R2, 0x192e0 ;  /* 0x000192e000027802 */ /* 0x000fe40000000f00 */
[----:B--2---:R-:W-:Y:S05]  /*192d0*/  CALL.REL.NOINC `($__internal_84_$__cuda_sm70_shflsync_up_p) ;  /* 0x000028d000007944 */ /* 0x004fea0003c00000 */
[----:B------:R-:W-:Y:S01]  /*192e0*/  MOV R0, R4 ;  /* 0x0000000400007202 */ /* 0x000fe20000000f00 */
[----:B------:R-:W-:Y:S05]  /*192f0*/  BRA `(.L_x_4960) ;  /* 0xfffe715000007947 */ /* 0x000fea000383ffff */
.L_x_4779:
[----:B------:R-:W-:Y:S01]  /*19300*/  IMAD.MOV.U32 R0, RZ, RZ, R5 ;  /* 0x000000ffff007224 */ /* 0x000fe200078e0005 */
[----:B------:R-:W-:Y:S02]  /*19310*/  MOV R3, 0x2 ;  /* 0x0000000200037802 */ /* 0x000fe40000000f00 */
[----:B------:R-:W-:Y:S02]  /*19320*/  MOV R2, 0x19340 ;  /* 0x0001934000027802 */ /* 0x000fe40000000f00 */
[----:B--2---:R-:W-:Y:S05]  /*19330*/  CALL.REL.NOINC `($__internal_84_$__cuda_sm70_shflsync_up_p) ;  /* 0x0000287000007944 */ /* 0x004fea0003c00000 */
[----:B------:R-:W-:Y:S01]  /*19340*/  SEL R4, R4, RZ, P4 ;  /* 0x000000ff04047207 */ /* 0x000fe20002000000 */
[----:B------:R-:W-:Y:S01]  /*19350*/  IMAD.MOV.U32 R3, RZ, RZ, 0x4 ;  /* 0x00000004ff037424 */ /* 0x000fe200078e00ff */
[----:B------:R-:W-:-:S03]  /*19360*/  MOV R2, 0x19390 ;  /* 0x0001939000027802 */ /* 0x000fc60000000f00 */
[----:B------:R-:W-:Y:S02]  /*19370*/  IMAD.IADD R0, R5, 0x1, R4 ;  /* 0x0000000105007824 */ /* 0x000fe400078e0204 */
[----:B------:R-:W-:Y:S05]  /*19380*/  CALL.REL.NOINC `($__internal_84_$__cuda_sm70_shflsync_up_p) ;  /* 0x0000282000007944 */ /* 0x000fea0003c00000 */
        /* <DEDUP_REMOVED lines=12> */
[----:B------:R-:W-:Y:S02]  /*19450*/  MOV R3, 0x1f ;  /* 0x0000001f00037802 */ /* 0x000fe40000000f00 */
[----:B------:R-:W-:Y:S01]  /*19460*/  MOV R2, 0x194a0 ;  /* 0x000194a000027802 */ /* 0x000fe20000000f00 */
[----:B------:R-:W-:-:S04]  /*19470*/  IMAD.IADD R4, R0, 0x1, R4 ;  /* 0x0000000100047824 */ /* 0x000fc800078e0204 */
[----:B------:R-:W-:Y:S02]  /*19480*/  IMAD.MOV.U32 R33, RZ, RZ, R4 ;  /* 0x000000ffff217224 */ /* 0x000fe400078e0004 */
[----:B------:R-:W-:Y:S05]  /*19490*/  CALL.REL.NOINC `($__internal_83_$__cuda_sm70_shflsync_idx_p) ;  /* 0x000026c000007944 */ /* 0x000fea0003c00000 */
[----:B------:R-:W-:Y:S01]  /*194a0*/  MOV R0, R34 ;  /* 0x0000002200007202 */ /* 0x000fe20000000f00 */
[----:B------:R-:W-:Y:S05]  /*194b0*/  BRA `(.L_x_4961) ;  /* 0xfffe709000007947 */ /* 0x000fea000383ffff */
.L_x_4781:
[----:B------:R-:W-:Y:S02]  /*194c0*/  SEL R0, RZ, 0x1, P0 ;  /* 0x00000001ff007807 */ /* 0x000fe40000000000 */
[----:B------:R-:W-:Y:S02]  /*194d0*/  MOV R2, 0x194f0 ;  /* 0x000194f000027802 */ /* 0x000fe40000000f00 */
[----:B--2---:R-:W-:Y:S05]  /*194e0*/  CALL.REL.NOINC `($__internal_85_$__cuda_sm70_votesync_ballot) ;  /* 0x0000272000007944 */ /* 0x004fea0003c00000 */
[----:B------:R-:W-:Y:S05]  /*194f0*/  BRA `(.L_x_4962) ;  /* 0xfffe70e000007947 */ /* 0x000fea000383ffff */
.L_x_4782:
[----:B------:R-:W-:Y:S01]  /*19500*/  IMAD.MOV.U32 R33, RZ, RZ, R8 ;  /* 0x000000ffff217224 */ /* 0x000fe200078e0008 */
[----:B---3--:R-:W-:Y:S01]  /*19510*/  MOV R32, R12 ;  /* 0x0000000c00207202 */ /* 0x008fe20000000f00 */
[----:B------:R-:W-:Y:S01]  /*19520*/  IMAD.MOV.U32 R3, RZ, RZ, 0x1f ;  /* 0x0000001fff037424 */ /* 0x000fe200078e00ff */
[----:B------:R-:W-:Y:S02]  /*19530*/  MOV R2, 0x19550 ;  /* 0x0001955000027802 */ /* 0x000fe40000000f00 */
[----:B-12---:R-:W-:Y:S05]  /*19540*/  CALL.REL.NOINC `($__internal_83_$__cuda_sm70_shflsync_idx_p) ;  /* 0x0000261000007944 */ /* 0x006fea0003c00000 */
[----:B------:R-:W-:Y:S01]  /*19550*/  IMAD.MOV.U32 R11, RZ, RZ, R34 ;  /* 0x000000ffff0b7224 */ /* 0x000fe200078e0022 */
[----:B------:R-:W-:Y:S01]  /*19560*/  MOV R33, R7 ;  /* 0x0000000700217202 */ /* 0x000fe20000000f00 */
[----:B------:R-:W-:Y:S01]  /*19570*/  IMAD.MOV.U32 R5, RZ, RZ, RZ ;  /* 0x000000ffff057224 */ /* 0x000fe200078e00ff */
[----:B------:R-:W-:Y:S01]  /*19580*/  MOV R32, R12 ;  /* 0x0000000c00207202 */ /* 0x000fe20000000f00 */
[----:B------:R-:W-:Y:S01]  /*19590*/  IMAD.MOV.U32 R3, RZ, RZ, 0x1f ;  /* 0x0000001fff037424 */ /* 0x000fe200078e00ff */
[----:B------:R-:W-:-:S02]  /*195a0*/  MOV R2, 0x195c0 ;  /* 0x000195c000027802 */ /* 0x000fc40000000f00 */
[----:B------:R-:W-:Y:S05]  /*195b0*/  CALL.REL.NOINC `($__internal_83_$__cuda_sm70_shflsync_idx_p) ;  /* 0x000025a000007944 */ /* 0x000fea0003c00000 */
[----:B------:R-:W-:Y:S01]  /*195c0*/  MOV R10, R34 ;  /* 0x00000022000a7202 */ /* 0x000fe20000000f00 */
[----:B------:R-:W-:Y:S05]  /*195d0*/  BRA `(.L_x_4963) ;  /* 0xfffe705000007947 */ /* 0x000fea000383ffff */
.L_x_4785:
[----:B------:R-:W-:Y:S01]  /*195e0*/  IMAD.MOV.U32 R33, RZ, RZ, R4 ;  /* 0x000000ffff217224 */ /* 0x000fe200078e0004 */
[----:B------:R-:W-:-:S02]  /*195f0*/  MOV R3, 0x1f ;  /* 0x0000001f00037802 */ /* 0x000fc40000000f00 */
[----:B------:R-:W-:Y:S02]  /*19600*/  MOV R2, 0x19620 ;  /* 0x0001962000027802 */ /* 0x000fe40000000f00 */
[----:B-1234-:R-:W-:Y:S05]  /*19610*/  CALL.REL.NOINC `($__internal_83_$__cuda_sm70_shflsync_idx_p) ;  /* 0x0000254000007944 */ /* 0x01efea0003c00000 */
[----:B------:R-:W-:Y:S01]  /*19620*/  MOV R5, R34 ;  /* 0x0000002200057202 */ /* 0x000fe20000000f00 */
[----:B------:R-:W-:Y:S05]  /*19630*/  BRA `(.L_x_4784) ;  /* 0xfffe705000007947 */ /* 0x000fea000383ffff */
.L_x_4821:
[----:B------:R-:W-:Y:S01]  /*19640*/  IMAD.MOV.U32 R33, RZ, RZ, R12 ;  /* 0x000000ffff217224 */ /* 0x000fe200078e000c */
[----:B------:R-:W-:Y:S01]  /*19650*/  MOV R32, RZ ;  /* 0x000000ff00207202 */ /* 0x000fe20000000f00 */
[----:B------:R-:W-:Y:S01]  /*19660*/  IMAD.MOV.U32 R3, RZ, RZ, 0x181f ;  /* 0x0000181fff037424 */ /* 0x000fe200078e00ff */
[----:B------:R-:W-:Y:S02]  /*19670*/  MOV R2, 0x19690 ;  /* 0x0001969000027802 */ /* 0x000fe40000000f00 */
[----:B-----5:R-:W-:Y:S05]  /*19680*/  CALL.REL.NOINC `($__internal_83_$__cuda_sm70_shflsync_idx_p) ;  /* 0x000024d000007944 */ /* 0x020fea0003c00000 */
[----:B------:R-:W-:Y:S01]  /*19690*/  MOV R4, R34 ;  /* 0x0000002200047202 */ /* 0x000fe20000000f00 */
[----:B------:R-:W-:Y:S05]  /*196a0*/  BRA `(.L_x_4964) ;  /* 0xfffee9e000007947 */ /* 0x000fea000383ffff */
.L_x_4822:
[----:B------:R-:W-:Y:S01]  /*196b0*/  IMAD.MOV.U32 R33, RZ, RZ, R13 ;  /* 0x000000ffff217224 */ /* 0x000fe200078e000d */
[----:B------:R-:W-:Y:S01]  /*196c0*/  MOV R32, RZ ;  /* 0x000000ff00207202 */ /* 0x000fe20000000f00 */
[----:B------:R-:W-:Y:S01]  /*196d0*/  IMAD.MOV.U32 R3, RZ, RZ, 0x181f ;  /* 0x0000181fff037424 */ /* 0x000fe200078e00ff */
[----:B------:R-:W-:Y:S02]  /*196e0*/  MOV R2, 0x19700 ;  /* 0x0001970000027802 */ /* 0x000fe40000000f00 */
[----:B-12--5:R-:W-:Y:S05]  /*196f0*/  CALL.REL.NOINC `($__internal_83_$__cuda_sm70_shflsync_idx_p) ;  /* 0x0000246000007944 */ /* 0x026fea0003c00000 */
[----:B------:R-:W-:Y:S01]  /*19700*/  MOV R0, R34 ;  /* 0x0000002200007202 */ /* 0x000fe20000000f00 */
[----:B------:R-:W-:Y:S05]  /*19710*/  BRA `(.L_x_4965) ;  /* 0xfffee99000007947 */ /* 0x000fea000383ffff */
.L_x_4825:
[----:B------:R-:W-:Y:S01]  /*19720*/  IMAD.MOV.U32 R33, RZ, RZ, R12 ;  /* 0x000000ffff217224 */ /* 0x000fe200078e000c */
[----:B------:R-:W-:Y:S01]  /*19730*/  MOV R32, 0x1 ;  /* 0x0000000100207802 */ /* 0x000fe20000000f00 */
[----:B--2---:R-:W-:Y:S01]  /*19740*/  IMAD.MOV.U32 R3, RZ, RZ, 0x181f ;  /* 0x0000181fff037424 */ /* 0x004fe200078e00ff */
[----:B------:R-:W-:-:S02]  /*19750*/  MOV R2, 0x19770 ;  /* 0x0001977000027802 */ /* 0x000fc40000000f00 */
[----:B-1-345:R-:W-:Y:S05]  /*19760*/  CALL.REL.NOINC `($__internal_83_$__cuda_sm70_shflsync_idx_p) ;  /* 0x000023f000007944 */ /* 0x03afea0003c00000 */
[----:B------:R-:W-:Y:S01]  /*19770*/  IMAD.MOV.U32 R4, RZ, RZ, R34 ;  /* 0x000000ffff047224 */ /* 0x000fe200078e0022 */
[----:B------:R-:W-:Y:S01]  /*19780*/  MOV R32, 0x1 ;  /* 0x0000000100207802 */ /* 0x000fe20000000f00 */
[----:B------:R-:W-:Y:S01]  /*19790*/  IMAD.MOV.U32 R33, RZ, RZ, R13 ;  /* 0x000000ffff217224 */ /* 0x000fe200078e000d */
[----:B------:R-:W-:-:S02]  /*197a0*/  MOV R3, 0x181f ;  /* 0x0000181f00037802 */ /* 0x000fc40000000f00 */
[----:B------:R-:W-:Y:S02]  /*197b0*/  MOV R2, 0x197d0 ;  /* 0x000197d000027802 */ /* 0x000fe40000000f00 */
[----:B------:R-:W-:Y:S05]  /*197c0*/  CALL.REL.NOINC `($__internal_83_$__cuda_sm70_shflsync_idx_p) ;  /* 0x0000239000007944 */ /* 0x000fea0003c00000 */
[----:B------:R-:W-:Y:S01]  /*197d0*/  MOV R0, R34 ;  /* 0x0000002200007202 */ /* 0x000fe20000000f00 */
[----:B------:R-:W-:Y:S05]  /*197e0*/  BRA `(.L_x_4966) ;  /* 0xfffeea0000007947 */ /* 0x000fea000383ffff */
.L_x_4828:
[----:B------:R-:W-:Y:S01]  /*197f0*/  IMAD.MOV.U32 R33, RZ, RZ, R12 ;  /* 0x000000ffff217224 */ /* 0x000fe200078e000c */
[----:B------:R-:W-:Y:S01]  /*19800*/  MOV R32, 0x2 ;  /* 0x0000000200207802 */ /* 0x000fe20000000f00 */
[----:B-1----:R-:W-:Y:S01]  /*19810*/  IMAD.MOV.U32 R3, RZ, RZ, 0x181f ;  /* 0x0000181fff037424 */ /* 0x002fe200078e00ff */
[----:B------:R-:W-:Y:S02]  /*19820*/  MOV R2, 0x19840 ;  /* 0x0001984000027802 */ /* 0x000fe40000000f00 */
[----:B--2345:R-:W-:Y:S05]  /*19830*/  CALL.REL.NOINC `($__internal_83_$__cuda_sm70_shflsync_idx_p) ;  /* 0x0000232000007944 */ /* 0x03cfea0003c00000 */
[----:B------:R-:W-:Y:S01]  /*19840*/  MOV R4, R34 ;  /* 0x0000002200047202 */ /* 0x000fe20000000f00 */
[----:B------:R-:W-:Y:S05]  /*19850*/  BRA `(.L_x_4967) ;  /* 0xfffeeac000007947 */ /* 0x000fea000383ffff */
.L_x_4829:
[----:B------:R-:W-:Y:S01]  /*19860*/  IMAD.MOV.U32 R33, RZ, RZ, R13 ;  /* 0x000000ffff217224 */ /* 0x000fe200078e000d */
[----:B------:R-:W-:Y:S01]  /*19870*/  MOV R32, 0x2 ;  /* 0x0000000200207802 */ /* 0x000fe20000000f00 */
[----:B------:R-:W-:Y:S01]  /*19880*/  IMAD.MOV.U32 R3, RZ, RZ, 0x181f ;  /* 0x0000181fff037424 */ /* 0x000fe200078e00ff */
[----:B------:R-:W-:Y:S02]  /*19890*/  MOV R2, 0x198b0 ;  /* 0x000198b000027802 */ /* 0x000fe40000000f00 */
[----:B-12345:R-:W-:Y:S05]  /*198a0*/  CALL.REL.NOINC `($__internal_83_$__cuda_sm70_shflsync_idx_p) ;  /* 0x000022b000007944 */ /* 0x03efea0003c00000 */
[----:B------:R-:W-:Y:S01]  /*198b0*/  MOV R0, R34 ;  /* 0x0000002200007202 */ /* 0x000fe20000000f00 */
[----:B------:R-:W-:Y:S05]  /*198c0*/  BRA `(.L_x_4968) ;  /* 0xfffeea7000007947 */ /* 0x000fea000383ffff */
.L_x_4832:
[----:B------:R-:W-:Y:S01]  /*198d0*/  IMAD.MOV.U32 R33, RZ, RZ, R12 ;  /* 0x000000ffff217224 */ /* 0x000fe200078e000c */
[----:B------:R-:W-:Y:S01]  /*198e0*/  MOV R32, 0x3 ;  /* 0x0000000300207802 */ /* 0x000fe20000000f00 */
[----:B-1----:R-:W-:Y:S01]  /*198f0*/  IMAD.MOV.U32 R3, RZ, RZ, 0x181f ;  /* 0x0000181fff037424 */ /* 0x002fe200078e00ff */
[----:B------:R-:W-:-:S02]  /*19900*/  MOV R2, 0x19920 ;  /* 0x0001992000027802 */ /* 0x000fc40000000f00 */
[----:B--2345:R-:W-:Y:S05]  /*19910*/  CALL.REL.NOINC `($__internal_83_$__cuda_sm70_shflsync_idx_p) ;  /* 0x0000224000007944 */ /* 0x03cfea0003c00000 */
        /* <DEDUP_REMOVED lines=8> */
.L_x_4835:
[----:B------:R-:W-:Y:S01]  /*199a0*/  IMAD.MOV.U32 R33, RZ, RZ, R5 ;  /* 0x000000ffff217224 */ /* 0x000fe200078e0005 */
[----:B------:R-:W-:Y:S01]  /*199b0*/  MOV R32, RZ ;  /* 0x000000ff00207202 */ /* 0x000fe20000000f00 */
[----:B------:R-:W-:Y:S01]  /*199c0*/  IMAD.MOV.U32 R3, RZ, RZ, 0x181f ;  /* 0x0000181fff037424 */ /* 0x000fe200078e00ff */
[----:B------:R-:W-:Y:S02]  /*199d0*/  MOV R2, 0x199f0 ;  /* 0x000199f000027802 */ /* 0x000fe40000000f00 */
[----:B------:R-:W-:Y:S05]  /*199e0*/  CALL.REL.NOINC `($__internal_83_$__cuda_sm70_shflsync_idx_p) ;  /* 0x0000217000007944 */ /* 0x000fea0003c00000 */
[----:B------:R-:W-:Y:S01]  /*199f0*/  MOV R4, R34 ;  /* 0x0000002200047202 */ /* 0x000fe20000000f00 */
[----:B------:R-:W-:Y:S05]  /*19a00*/  BRA `(.L_x_4970) ;  /* 0xfffef5a000007947 */ /* 0x000fea000383ffff */
.L_x_4836:
[----:B------:R-:W-:Y:S01]  /*19a10*/  IMAD.MOV.U32 R33, RZ, RZ, R14 ;  /* 0x000000ffff217224 */ /* 0x000fe200078e000e */
[----:B------:R-:W-:Y:S01]  /*19a20*/  MOV R32, RZ ;  /* 0x000000ff00207202 */ /* 0x000fe20000000f00 */
[----:B------:R-:W-:Y:S01]  /*19a30*/  IMAD.MOV.U32 R3, RZ, RZ, 0x181f ;  /* 0x0000181fff037424 */ /* 0x000fe200078e00ff */
[----:B------:R-:W-:Y:S02]  /*19a40*/  MOV R2, 0x19a60 ;  /* 0x00019a6000027802 */ /* 0x000fe40000000f00 */
[----:B-12---:R-:W-:Y:S05]  /*19a50*/  CALL.REL.NOINC `($__internal_83_$__cuda_sm70_shflsync_idx_p) ;  /* 0x0000210000007944 */ /* 0x006fea0003c00000 */
        /* <DEDUP_REMOVED lines=22> */
[----:B--2---:R-:W-:Y:S05]  /*19bc0*/  CALL.REL.NOINC `($__internal_83_$__cuda_sm70_shflsync_idx_p) ;  /* 0x00001f9000007944 */ /* 0x004fea0003c00000 */
[----:B------:R-:W-:Y:S01]  /*19bd0*/  IMAD.MOV.U32 R8, RZ, RZ, R34 ;  /* 0x000000ffff087224 */ /* 0x000fe200078e0022 */
[----:B------:R-:W-:Y:S01]  /*19be0*/  MOV R32, 0x1 ;  /* 0x0000000100207802 */ /* 0x000fe20000000f00 */
[----:B------:R-:W-:Y:S01]  /*19bf0*/  IMAD.MOV.U32 R33, RZ, RZ, R14 ;  /* 0x000000ffff217224 */ /* 0x000fe200078e000e */
[----:B------:R-:W-:Y:S02]  /*19c00*/  MOV R3, 0x181f ;  /* 0x0000181f00037802 */ /* 0x000fe40000000f00 */
[----:B------:R-:W-:Y:S02]  /*19c10*/  MOV R2, 0x19c30 ;  /* 0x00019c3000027802 */ /* 0x000fe40000000f00 */
[----:B------:R-:W-:Y:S05]  /*19c20*/  CALL.REL.NOINC `($__internal_83_$__cuda_sm70_shflsync_idx_p) ;  /* 0x00001f3000007944 */ /* 0x000fea0003c00000 */
[----:B------:R-:W-:Y:S01]  /*19c30*/  MOV R0, R34 ;  /* 0x0000002200007202 */ /* 0x000fe20000000f00 */
[----:B------:R-:W-:Y:S05]  /*19c40*/  BRA `(.L_x_4971) ;  /* 0xfffef4b000007947 */ /* 0x000fea000383ffff */
.L_x_4841:
[----:B------:R-:W-:Y:S01]  /*19c50*/  IMAD.MOV.U32 R33, RZ, RZ, R0 ;  /* 0x000000ffff217224 */ /* 0x000fe200078e0000 */
[----:B------:R-:W-:Y:S01]  /*19c60*/  MOV R32, RZ ;  /* 0x000000ff00207202 */ /* 0x000fe20000000f00 */
[----:B------:R-:W-:Y:S01]  /*19c70*/  IMAD.MOV.U32 R3, RZ, RZ, 0x1c1f ;  /* 0x00001c1fff037424 */ /* 0x000fe200078e00ff */
[----:B------:R-:W-:-:S02]  /*19c80*/  MOV R2, 0x19ca0 ;  /* 0x00019ca000027802 */ /* 0x000fc40000000f00 */
[----:B------:R-:W-:Y:S05]  /*19c90*/  CALL.REL.NOINC `($__internal_83_$__cuda_sm70_shflsync_idx_p) ;  /* 0x00001ec000007944 */ /* 0x000fea0003c00000 */
[----:B------:R-:W-:Y:S01]  /*19ca0*/  MOV R8, R34 ;  /* 0x0000002200087202 */ /* 0x000fe20000000f00 */
[----:B------:R-:W-:Y:S05]  /*19cb0*/  BRA `(.L_x_4972) ;  /* 0xfffef73000007947 */ /* 0x000fea000383ffff */
.L_x_4842:
[----:B------:R-:W-:Y:S01]  /*19cc0*/  IMAD.MOV.U32 R33, RZ, RZ, R6 ;  /* 0x000000ffff217224 */ /* 0x000fe200078e0006 */
[----:B------:R-:W-:Y:S01]  /*19cd0*/  MOV R32, RZ ;  /* 0x000000ff00207202 */ /* 0x000fe20000000f00 */
[----:B------:R-:W-:Y:S01]  /*19ce0*/  IMAD.MOV.U32 R3, RZ, RZ, 0x1c1f ;  /* 0x00001c1fff037424 */ /* 0x000fe200078e00ff */
[----:B------:R-:W-:-:S02]  /*19cf0*/  MOV R2, 0x19d10 ;  /* 0x00019d1000027802 */ /* 0x000fc40000000f00 */
[----:B-12---:R-:W-:Y:S05]  /*19d00*/  CALL.REL.NOINC `($__internal_83_$__cuda_sm70_shflsync_idx_p) ;  /* 0x00001e5000007944 */ /* 0x006fea0003c00000 */
[----:B------:R-:W-:Y:S01]  /*19d10*/  IMAD.MOV.U32 R33, RZ, RZ, R5 ;  /* 0x000000ffff217224 */ /* 0x000fe200078e0005 */
[----:B------:R-:W-:Y:S01]  /*19d20*/  MOV R32, RZ ;  /* 0x000000ff00207202 */ /* 0x000fe20000000f00 */
[----:B------:R-:W-:Y:S01]  /*19d30*/  IMAD.MOV.U32 R3, RZ, RZ, 0x1c1f ;  /* 0x00001c1fff037424 */ /* 0x000fe200078e00ff */
[----:B------:R-:W-:Y:S01]  /*19d40*/  MOV R4, R34 ;  /* 0x0000002200047202 */ /* 0x000fe20000000f00 */
[----:B------:R-:W-:Y:S01]  /*19d50*/  IMAD.MOV.U32 R5, RZ, RZ, R8 ;  /* 0x000000ffff057224 */ /* 0x000fe200078e0008 */
[----:B------:R-:W-:-:S02]  /*19d60*/  MOV R2, 0x19d80 ;  /* 0x00019d8000027802 */ /* 0x000fc40000000f00 */
[----:B------:R-:W-:Y:S05]  /*19d70*/  CALL.REL.NOINC `($__internal_83_$__cuda_sm70_shflsync_idx_p) ;  /* 0x00001de000007944 */ /* 0x000fea0003c00000 */
[----:B------:R-:W-:Y:S01]  /*19d80*/  IMAD.MOV.U32 R30, RZ, RZ, R34 ;  /* 0x000000ffff1e7224 */ /* 0x000fe200078e0022 */
[----:B------:R-:W-:Y:S01]  /*19d90*/  MOV R32, RZ ;  /* 0x000000ff00207202 */ /* 0x000fe20000000f00 */
[----:B------:R-:W-:Y:S01]  /*19da0*/  IMAD.MOV.U32 R33, RZ, RZ, R12 ;  /* 0x000000ffff217224 */ /* 0x000fe200078e000c */
[----:B------:R-:W-:-:S02]  /*19db0*/  MOV R3, 0x1c1f ;  /* 0x00001c1f00037802 */ /* 0x000fc40000000f00 */
[----:B------:R-:W-:Y:S02]  /*19dc0*/  MOV R2, 0x19de0 ;  /* 0x00019de000027802 */ /* 0x000fe40000000f00 */
[----:B------:R-:W-:Y:S05]  /*19dd0*/  CALL.REL.NOINC `($__internal_83_$__cuda_sm70_shflsync_idx_p) ;  /* 0x00001d8000007944 */ /* 0x000fea0003c00000 */
[----:B------:R-:W-:Y:S01]  /*19de0*/  MOV R0, R34 ;  /* 0x0000002200007202 */ /* 0x000fe20000000f00 */
[----:B------:R-:W-:Y:S05]  /*19df0*/  BRA `(.L_x_4973) ;  /* 0xfffef64000007947 */ /* 0x000fea000383ffff */
.L_x_4867:
[----:B------:R-:W-:Y:S01]  /*19e00*/  IMAD.MOV.U32 R33, RZ, RZ, R0 ;  /* 0x000000ffff217224 */ /* 0x000fe200078e0000 */
[----:B------:R-:W-:Y:S01]  /*19e10*/  MOV R32, RZ ;  /* 0x000000ff00207202 */ /* 0x000fe20000000f00 */
[----:B------:R-:W-:Y:S01]  /*19e20*/  IMAD.MOV.U32 R3, RZ, RZ, 0x1c1f ;  /* 0x00001c1fff037424 */ /* 0x000fe200078e00ff */
[----:B------:R-:W-:Y:S02]  /*19e30*/  MOV R2, 0x19e50 ;  /* 0x00019e5000027802 */ /* 0x000fe40000000f00 */
[----:B------:R-:W-:Y:S05]  /*19e40*/  CALL.REL.NOINC `($__internal_83_$__cuda_sm70_shflsync_idx_p) ;  /* 0x00001d1000007944 */ /* 0x000fea0003c00000 */
[----:B------:R-:W-:Y:S01]  /*19e50*/  MOV R0, R34 ;  /* 0x0000002200007202 */ /* 0x000fe20000000f00 */
[----:B------:R-:W-:Y:S05]  /*19e60*/  BRA `(.L_x_4974) ;  /* 0xffff20d000007947 */ /* 0x000fea000383ffff */
.L_x_4868:
[----:B------:R-:W-:Y:S01]  /*19e70*/  IMAD.MOV.U32 R33, RZ, RZ, R6 ;  /* 0x000000ffff217224 */ /* 0x000fe200078e0006 */
[----:B------:R-:W-:Y:S01]  /*19e80*/  MOV R32, RZ ;  /* 0x000000ff00207202 */ /* 0x000fe20000000f00 */
[----:B------:R-:W-:Y:S01]  /*19e90*/  IMAD.MOV.U32 R3, RZ, RZ, 0x1c1f ;  /* 0x00001c1fff037424 */ /* 0x000fe200078e00ff */
[----:B------:R-:W-:Y:S02]  /*19ea0*/  MOV R2, 0x19ec0 ;  /* 0x00019ec000027802 */ /* 0x000fe40000000f00 */
[----:B-1----:R-:W-:Y:S05]  /*19eb0*/  CALL.REL.NOINC `($__internal_83_$__cuda_sm70_shflsync_idx_p) ;  /* 0x00001ca000007944 */ /* 0x002fea0003c00000 */
        /* <DEDUP_REMOVED lines=15> */
.L_x_4883:
[----:B------:R-:W-:Y:S01]  /*19fb0*/  IMAD.MOV.U32 R33, RZ, RZ, R9 ;  /* 0x000000ffff217224 */ /* 0x000fe200078e0009 */
[----:B------:R-:W-:Y:S01]  /*19fc0*/  MOV R32, RZ ;  /* 0x000000ff00207202 */ /* 0x000fe20000000f00 */
[----:B------:R-:W-:Y:S01]  /*19fd0*/  IMAD.MOV.U32 R3, RZ, RZ, 0x181f ;  /* 0x0000181fff037424 */ /* 0x000fe200078e00ff */
[----:B------:R-:W-:Y:S02]  /*19fe0*/  MOV R2, 0x1a000 ;  /* 0x0001a00000027802 */ /* 0x000fe40000000f00 */
[----:B-12345:R-:W-:Y:S05]  /*19ff0*/  CALL.REL.NOINC `($__internal_83_$__cuda_sm70_shflsync_idx_p) ;  /* 0x00001b6000007944 */ /* 0x03efea0003c00000 */
[----:B------:R-:W-:Y:S01]  /*1a000*/  MOV R8, R34 ;  /* 0x0000002200087202 */ /* 0x000fe20000000f00 */
[----:B------:R-:W-:Y:S05]  /*1a010*/  BRA `(.L_x_4976) ;  /* 0xffff4df000007947 */ /* 0x000fea000383ffff */
.L_x_4884:
[----:B------:R-:W-:Y:S01]  /*1a020*/  IMAD.MOV.U32 R33, RZ, RZ, R23 ;  /* 0x000000ffff217224 */ /* 0x000fe200078e0017 */
[----:B------:R-:W-:Y:S01]  /*1a030*/  MOV R32, RZ ;  /* 0x000000ff00207202 */ /* 0x000fe20000000f00 */
[----:B------:R-:W-:Y:S01]  /*1a040*/  IMAD.MOV.U32 R3, RZ, RZ, 0x181f ;  /* 0x0000181fff037424 */ /* 0x000fe200078e00ff */
[----:B------:R-:W-:Y:S02]  /*1a050*/  MOV R2, 0x1a070 ;  /* 0x0001a07000027802 */ /* 0x000fe40000000f00 */
[----:B-12345:R-:W-:Y:S05]  /*1a060*/  CALL.REL.NOINC `($__internal_83_$__cuda_sm70_shflsync_idx_p) ;  /* 0x00001af000007944 */ /* 0x03efea0003c00000 */
        /* <DEDUP_REMOVED lines=22> */
[----:B------:R-:W-:Y:S05]  /*1a1d0*/  CALL.REL.NOINC `($__internal_83_$__cuda_sm70_shflsync_idx_p) ;  /* 0x0000198000007944 */ /* 0x000fea0003c00000 */
        /* <DEDUP_REMOVED lines=8> */
.L_x_4887:
[----:B------:R-:W-:Y:S01]  /*1a260*/  IMAD.MOV.U32 R33, RZ, RZ, R5 ;  /* 0x000000ffff217224 */ /* 0x000fe200078e0005 */
[----:B------:R-:W-:Y:S01]  /*1a270*/  MOV R32, RZ ;  /* 0x000000ff00207202 */ /* 0x000fe20000000f00 */
[----:B------:R-:W-:Y:S01]  /*1a280*/  IMAD.MOV.U32 R3, RZ, RZ, 0x181f ;  /* 0x0000181fff037424 */ /* 0x000fe200078e00ff */
[----:B------:R-:W-:-:S02]  /*1a290*/  MOV R2, 0x1a2b0 ;  /* 0x0001a2b000027802 */ /* 0x000fc40000000f00 */
[----:B------:R-:W-:Y:S05]  /*1a2a0*/  CALL.REL.NOINC `($__internal_83_$__cuda_sm70_shflsync_idx_p) ;  /* 0x000018b000007944 */ /* 0x000fea0003c00000 */
[----:B------:R-:W-:Y:S01]  /*1a2b0*/  MOV R4, R34 ;  /* 0x0000002200047202 */ /* 0x000fe20000000f00 */
[----:B------:R-:W-:Y:S05]  /*1a2c0*/  BRA `(.L_x_4978) ;  /* 0xffff708000007947 */ /* 0x000fea000383ffff */
.L_x_4888:
[----:B------:R-:W-:Y:S01]  /*1a2d0*/  IMAD.MOV.U32 R33, RZ, RZ, R6 ;  /* 0x000000ffff217224 */ /* 0x000fe200078e0006 */
[----:B------:R-:W-:Y:S01]  /*1a2e0*/  MOV R32, RZ ;  /* 0x000000ff00207202 */ /* 0x000fe20000000f00 */
[----:B------:R-:W-:Y:S01]  /*1a2f0*/  IMAD.MOV.U32 R3, RZ, RZ, 0x181f ;  /* 0x0000181fff037424 */ /* 0x000fe200078e00ff */
[----:B------:R-:W-:-:S02]  /*1a300*/  MOV R2, 0x1a320 ;  /* 0x0001a32000027802 */ /* 0x000fc40000000f00 */
[----:B-12---:R-:W-:Y:S05]  /*1a310*/  CALL.REL.NOINC `($__internal_83_$__cuda_sm70_shflsync_idx_p) ;  /* 0x0000184000007944 */ /* 0x006fea0003c00000 */
        /* <DEDUP_REMOVED lines=22> */
[----:B-1----:R-:W-:Y:S05]  /*1a480*/  CALL.REL.NOINC `($__internal_83_$__cuda_sm70_shflsync_idx_p) ;  /* 0x000016d000007944 */ /* 0x002fea0003c00000 */
        /* <DEDUP_REMOVED lines=8> */
.L_x_4892:
[----:B------:R-:W-:Y:S01]  /*1a510*/  MOV R32, RZ ;  /* 0x000000ff00207202 */ /* 0x000fe20000000f00 */
[----:B------:R-:W-:Y:S01]  /*1a520*/  IMAD.MOV.U32 R33, RZ, RZ, R9 ;  /* 0x000000ffff217224 */ /* 0x000fe200078e0009 */
[----:B------:R-:W-:Y:S01]  /*1a530*/  MOV R2, 0x1a560 ;  /* 0x0001a56000027802 */ /* 0x000fe20000000f00 */
[----:B------:R-:W-:Y:S02]  /*1a540*/  IMAD.MOV.U32 R3, RZ, RZ, 0x181f ;  /* 0x0000181fff037424 */ /* 0x000fe400078e00ff */
[----:B--234-:R-:W-:Y:S05]  /*1a550*/  CALL.REL.NOINC `($__internal_83_$__cuda_sm70_shflsync_idx_p) ;  /* 0x0000160000007944 */ /* 0x01cfea0003c00000 */
[----:B------:R-:W-:Y:S01]  /*1a560*/  MOV R5, R34 ;  /* 0x0000002200057202 */ /* 0x000fe20000000f00 */
[----:B------:R-:W-:-:S05]  /*1a570*/  BRA `(.L_x_4980) ;  /* 0xffff739000007947 */ /* 0x000fca000383ffff */
.L_x_4893:
[----:B------:R-:W-:Y:S01]  /*1a580*/  MOV R32, RZ ;  /* 0x000000ff00207202 */ /* 0x000fe20000000f00 */
[----:B------:R-:W-:Y:S01]  /*1a590*/  IMAD.MOV.U32 R33, RZ, RZ, R16 ;  /* 0x000000ffff217224 */ /* 0x000fe200078e0010 */
[----:B------:R-:W-:Y:S01]  /*1a5a0*/  MOV R2, 0x1a5d0 ;  /* 0x0001a5d000027802 */ /* 0x000fe20000000f00 */
[----:B------:R-:W-:Y:S02]  /*1a5b0*/  IMAD.MOV.U32 R3, RZ, RZ, 0x181f ;  /* 0x0000181fff037424 */ /* 0x000fe400078e00ff */
[----:B-1234-:R-:W-:Y:S05]  /*1a5c0*/  CALL.REL.NOINC `($__internal_83_$__cuda_sm70_shflsync_idx_p) ;  /* 0x0000159000007944 */ /* 0x01efea0003c00000 */
        /* <DEDUP_REMOVED lines=23> */
[----:B------:R-:W-:Y:S05]  /*1a740*/  CALL.REL.NOINC `($__internal_83_$__cuda_sm70_shflsync_idx_p) ;  /* 0x0000141000007944 */ /* 0x000fea0003c00000 */
[----:B------:R-:W-:Y:S01]  /*1a750*/  MOV R32, 0x1 ;  /* 0x0000000100207802 */ /* 0x000fe20000000f00 */
[----:B------:R-:W-:Y:S01]  /*1a760*/  IMAD.MOV.U32 R5, RZ, RZ, R34 ;  /* 0x000000ffff057224 */ /* 0x000fe200078e0022 */
[----:B------:R-:W-:Y:S01]  /*1a770*/  MOV R3, 0x181f ;  /* 0x0000181f00037802 */ /* 0x000fe20000000f00 */
[----:B------:R-:W-:Y:S01]  /*1a780*/  IMAD.MOV.U32 R33, RZ, RZ, R16 ;  /* 0x000000ffff217224 */ /* 0x000fe200078e0010 */
[----:B------:R-:W-:Y:S02]  /*1a790*/  MOV R2, 0x1a7b0 ;  /* 0x0001a7b000027802 */ /* 0x000fe40000000f00 */
[----:B------:R-:W-:Y:S05]  /*1a7a0*/  CALL.REL.NOINC `($__internal_83_$__cuda_sm70_shflsync_idx_p) ;  /* 0x000013b000007944 */ /* 0x000fea0003c00000 */
[----:B------:R-:W-:Y:S01]  /*1a7b0*/  MOV R2, R34 ;  /* 0x0000002200027202 */ /* 0x000fe20000000f00 */
[----:B------:R-:W-:-:S05]  /*1a7c0*/  BRA `(.L_x_4981) ;  /* 0xffff72a000007947 */ /* 0x000fca000383ffff */
.L_x_4894:
[----:B------:R-:W-:Y:S01]  /*1a7d0*/  MOV R150, 0x2 ;  /* 0x0000000200967802 */ /* 0x000fe20000000f00 */
[----:B------:R-:W-:Y:S01]  /*1a7e0*/  IMAD.MOV.U32 R2, RZ, RZ, R8 ;  /* 0x000000ffff027224 */ /* 0x000fe200078e0008 */
[----:B------:R-:W-:Y:S02]  /*1a7f0*/  MOV R3, 0x1a810 ;  /* 0x0001a81000037802 */ /* 0x000fe40000000f00 */
[----:B------:R-:W-:Y:S05]  /*1a800*/  CALL.REL.NOINC `($__internal_82_$__cuda_sm70_shflsync_bfly_p) ;  /* 0x0000130000007944 */ /* 0x000fea0003c00000 */
[----:B------:R-:W-:Y:S01]  /*1a810*/  MOV R2, R150 ;  /* 0x0000009600027202 */ /* 0x000fe20000000f00 */
[----:B------:R-:W-:-:S05]  /*1a820*/  BRA `(.L_x_4982) ;  /* 0xffff7fa000007947 */ /* 0x000fca000383ffff */
.L_x_4897:
[----:B------:R-:W-:Y:S01]  /*1a830*/  MOV R32, RZ ;  /* 0x000000ff00207202 */ /* 0x000fe20000000f00 */
[----:B------:R-:W-:Y:S01]  /*1a840*/  IMAD.MOV.U32 R33, RZ, RZ, R5 ;  /* 0x000000ffff217224 */ /* 0x000fe200078e0005 */
[----:B------:R-:W-:Y:S01]  /*1a850*/  MOV R2, 0x1a880 ;  /* 0x0001a88000027802 */ /* 0x000fe20000000f00 */
[----:B------:R-:W-:Y:S02]  /*1a860*/  IMAD.MOV.U32 R3, RZ, RZ, 0x181f ;  /* 0x0000181fff037424 */ /* 0x000fe400078e00ff */
[----:B------:R-:W-:Y:S05]  /*1a870*/  CALL.REL.NOINC `($__internal_83_$__cuda_sm70_shflsync_idx_p) ;  /* 0x000012e000007944 */ /* 0x000fea0003c00000 */
[----:B------:R-:W-:Y:S01]  /*1a880*/  MOV R4, R34 ;  /* 0x0000002200047202 */ /* 0x000fe20000000f00 */
[----:B------:R-:W-:-:S05]  /*1a890*/  BRA `(.L_x_4983) ;  /* 0xffff990000007947 */ /* 0x000fca000383ffff */
.L_x_4898:
[----:B------:R-:W-:Y:S01]  /*1a8a0*/  MOV R32, RZ ;  /* 0x000000ff00207202 */ /* 0x000fe20000000f00 */
[----:B------:R-:W-:Y:S01]  /*1a8b0*/  IMAD.MOV.U32 R33, RZ, RZ, R12 ;  /* 0x000000ffff217224 */ /* 0x000fe200078e000c */
[----:B------:R-:W-:Y:S01]  /*1a8c0*/  MOV R2, 0x1a8f0 ;  /* 0x0001a8f000027802 */ /* 0x000fe20000000f00 */
[----:B------:R-:W-:Y:S02]  /*1a8d0*/  IMAD.MOV.U32 R3, RZ, RZ, 0x181f ;  /* 0x0000181fff037424 */ /* 0x000fe400078e00ff */
[----:B-12---:R-:W-:Y:S05]  /*1a8e0*/  CALL.REL.NOINC `($__internal_83_$__cuda_sm70_shflsync_idx_p) ;  /* 0x0000127000007944 */ /* 0x006fea0003c00000 */
        /* <DEDUP_REMOVED lines=23> */
[----:B--2---:R-:W-:Y:S05]  /*1aa60*/  CALL.REL.NOINC `($__internal_83_$__cuda_sm70_shflsync_idx_p) ;  /* 0x000010f000007944 */ /* 0x004fea0003c00000 */
        /* <DEDUP_REMOVED lines=8> */
.L_x_4900:
[----:B-1----:R-:W-:Y:S01]  /*1aaf0*/  IMAD.MOV.U32 R2, RZ, RZ, R193 ;  /* 0x000000ffff027224 */ /* 0x002fe200078e00c1 */
[----:B------:R-:W-:-:S02]  /*1ab00*/  MOV R150, 0x2 ;  /* 0x0000000200967802 */ /* 0x000fc40000000f00 */
[----:B------:R-:W-:Y:S02]  /*1ab10*/  MOV R3, 0x1ab30 ;  /* 0x0001ab3000037802 */ /* 0x000fe40000000f00 */
[----:B------:R-:W-:Y:S05]  /*1ab20*/  CALL.REL.NOINC `($__internal_82_$__cuda_sm70_shflsync_bfly_p) ;  /* 0x00000fe000007944 */ /* 0x000fea0003c00000 */
[----:B------:R-:W-:Y:S01]  /*1ab30*/  MOV R0, R150 ;  /* 0x0000009600007202 */ /* 0x000fe20000000f00 */
[----:B------:R-:W-:Y:S05]  /*1ab40*/  BRA `(.L_x_4985) ;  /* 0xffff99d000007947 */ /* 0x000fea000383ffff */
.L_x_4901:
[----:B-1----:R-:W-:Y:S01]  /*1ab50*/  IMAD.MOV.U32 R2, RZ, RZ, R0 ;  /* 0x000000ffff027224 */ /* 0x002fe200078e0000 */
[----:B------:R-:W-:Y:S02]  /*1ab60*/  MOV R150, 0x1 ;  /* 0x0000000100967802 */ /* 0x000fe40000000f00 */
[----:B------:R-:W-:Y:S02]  /*1ab70*/  MOV R3, 0x1ab90 ;  /* 0x0001ab9000037802 */ /* 0x000fe40000000f00 */
[----:B--2---:R-:W-:Y:S05]  /*1ab80*/  CALL.REL.NOINC `($__internal_82_$__cuda_sm70_shflsync_bfly_p) ;  /* 0x00000f8000007944 */ /* 0x004fea0003c00000 */
[----:B------:R-:W-:Y:S01]  /*1ab90*/  FADD.FTZ R0, R0, R150 ;  /* 0x0000009600007221 */ /* 0x000fe20000010000 */
[----:B------:R-:W-:Y:S02]  /*1aba0*/  MOV R2, R199 ;  /* 0x000000c700027202 */ /* 0x000fe40000000f00 */
[----:B------:R-:W-:Y:S02]  /*1abb0*/  MOV R150, 0x2 ;  /* 0x0000000200967802 */ /* 0x000fe40000000f00 */
[----:B------:R-:W-:Y:S02]  /*1abc0*/  MOV R3, 0x1abe0 ;  /* 0x0001abe000037802 */ /* 0x000fe40000000f00 */
[----:B------:R-:W-:Y:S05]  /*1abd0*/  CALL.REL.NOINC `($__internal_82_$__cuda_sm70_shflsync_bfly_p) ;  /* 0x00000f3000007944 */ /* 0x000fea0003c00000 */
[----:B------:R-:W-:Y:S01]  /*1abe0*/  FADD.FTZ R4, R199, R150 ;  /* 0x00000096c7047221 */ /* 0x000fe20000010000 */
[----:B------:R-:W-:-:S02]  /*1abf0*/  MOV R150, 0x1 ;  /* 0x0000000100967802 */ /* 0x000fc40000000f00 */
[----:B------:R-:W-:Y:S02]  /*1ac00*/  MOV R3, 0x1ac30 ;  /* 0x0001ac3000037802 */ /* 0x000fe40000000f00 */
[----:B------:R-:W-:Y:S02]  /*1ac10*/  MOV R2, R4 ;  /* 0x0000000400027202 */ /* 0x000fe40000000f00 */
[----:B------:R-:W-:Y:S05]  /*1ac20*/  CALL.REL.NOINC `($__internal_82_$__cuda_sm70_shflsync_bfly_p) ;  /* 0x00000ee000007944 */ /* 0x000fea0003c00000 */
[----:B------:R-:W-:Y:S01]  /*1ac30*/  MOV R3, R150 ;  /* 0x0000009600037202 */ /* 0x000fe20000000f00 */
[----:B------:R-:W-:Y:S05]  /*1ac40*/  BRA `(.L_x_4986) ;  /* 0xffff994000007947 */ /* 0x000fea000383ffff */
.L_x_4908:
[----:B--234-:R-:W-:Y:S01]  /*1ac50*/  IMAD.MOV.U32 R33, RZ, RZ, R13 ;  /* 0x000000ffff217224 */ /* 0x01cfe200078e000d */
[----:B------:R-:W-:Y:S01]  /*1ac60*/  MOV R32, RZ ;  /* 0x000000ff00207202 */ /* 0x000fe20000000f00 */
[----:B------:R-:W-:Y:S01]  /*1ac70*/  IMAD.MOV.U32 R3, RZ, RZ, 0x181f ;  /* 0x0000181fff037424 */ /* 0x000fe200078e00ff */
[----:B------:R-:W-:Y:S02]  /*1ac80*/  MOV R2, 0x1aca0 ;  /* 0x0001aca000027802 */ /* 0x000fe40000000f00 */
[----:B-1----:R-:W-:Y:S05]  /*1ac90*/  CALL.REL.NOINC `($__internal_83_$__cuda_sm70_shflsync_idx_p) ;  /* 0x00000ec000007944 */ /* 0x002fea0003c00000 */
[----:B------:R-:W-:Y:S01]  /*1aca0*/  MOV R5, R34 ;  /* 0x0000002200057202 */ /* 0x000fe20000000f00 */
[----:B------:R-:W-:Y:S05]  /*1acb0*/  BRA `(.L_x_4987) ;  /* 0xffffb19000007947 */ /* 0x000fea000383ffff */
.L_x_4909:
[----:B------:R-:W-:Y:S01]  /*1acc0*/  IMAD.MOV.U32 R33, RZ, RZ, R14 ;  /* 0x000000ffff217224 */ /* 0x000fe200078e000e */
[----:B------:R-:W-:Y:S01]  /*1acd0*/  MOV R32, RZ ;  /* 0x000000ff00207202 */ /* 0x000fe20000000f00 */
[----:B------:R-:W-:Y:S01]  /*1ace0*/  IMAD.MOV.U32 R3, RZ, RZ, 0x181f ;  /* 0x0000181fff037424 */ /* 0x000fe200078e00ff */
[----:B------:R-:W-:-:S02]  /*1acf0*/  MOV R2, 0x1ad10 ;  /* 0x0001ad1000027802 */ /* 0x000fc40000000f00 */
[----:B-123--:R-:W-:Y:S05]  /*1ad00*/  CALL.REL.NOINC `($__internal_83_$__cuda_sm70_shflsync_idx_p) ;  /* 0x00000e5000007944 */ /* 0x00efea0003c00000 */
[----:B------:R-:W-:Y:S01]  /*1ad10*/  MOV R0, R34 ;  /* 0x0000002200007202 */ /* 0x000fe20000000f00 */
[----:B------:R-:W-:Y:S05]  /*1ad20*/  BRA `(.L_x_4988) ;  /* 0xffffb14000007947 */ /* 0x000fea000383ffff */
.L_x_4912:
[----:B------:R-:W-:Y:S01]  /*1ad30*/  IMAD.MOV.U32 R33, RZ, RZ, R13 ;  /* 0x000000ffff217224 */ /* 0x000fe200078e000d */
[----:B------:R-:W-:Y:S01]  /*1ad40*/  MOV R32, 0x1 ;  /* 0x0000000100207802 */ /* 0x000fe20000000f00 */
[----:B--2---:R-:W-:Y:S01]  /*1ad50*/  IMAD.MOV.U32 R3, RZ, RZ, 0x181f ;  /* 0x0000181fff037424 */ /* 0x004fe200078e00ff */
[----:B------:R-:W-:-:S02]  /*1ad60*/  MOV R2, 0x1ad80 ;  /* 0x0001ad8000027802 */ /* 0x000fc40000000f00 */
[----:B-1-34-:R-:W-:Y:S05]  /*1ad70*/  CALL.REL.NOINC `($__internal_83_$__cuda_sm70_shflsync_idx_p) ;  /* 0x00000de000007944 */ /* 0x01afea0003c00000 */
        /* <DEDUP_REMOVED lines=8> */
.L_x_4915:
[----:B------:R-:W-:Y:S01]  /*1ae00*/  IMAD.MOV.U32 R33, RZ, RZ, R13 ;  /* 0x000000ffff217224 */ /* 0x000fe200078e000d */
[----:B------:R-:W-:Y:S01]  /*1ae10*/  MOV R32, 0x2 ;  /* 0x0000000200207802 */ /* 0x000fe20000000f00 */
[----:B--2---:R-:W-:Y:S01]  /*1ae20*/  IMAD.MOV.U32 R3, RZ, RZ, 0x181f ;  /* 0x0000181fff037424 */ /* 0x004fe200078e00ff */
[----:B------:R-:W-:Y:S02]  /*1ae30*/  MOV R2, 0x1ae50 ;  /* 0x0001ae5000027802 */ /* 0x000fe40000000f00 */
[----:B-1-34-:R-:W-:Y:S05]  /*1ae40*/  CALL.REL.NOINC `($__internal_83_$__cuda_sm70_shflsync_idx_p) ;  /* 0x00000d1000007944 */ /* 0x01afea0003c00000 */
[----:B------:R-:W-:Y:S01]  /*1ae50*/  MOV R5, R34 ;  /* 0x0000002200057202 */ /* 0x000fe20000000f00 */
[----:B------:R-:W-:Y:S05]  /*1ae60*/  BRA `(.L_x_4990) ;  /* 0xffffb26000007947 */ /* 0x000fea000383ffff */
.L_x_4916:
[----:B------:R-:W-:Y:S01]  /*1ae70*/  IMAD.MOV.U32 R33, RZ, RZ, R14 ;  /* 0x000000ffff217224 */ /* 0x000fe200078e000e */
[----:B------:R-:W-:Y:S01]  /*1ae80*/  MOV R32, 0x2 ;  /* 0x0000000200207802 */ /* 0x000fe20000000f00 */
[----:B--2---:R-:W-:Y:S01]  /*1ae90*/  IMAD.MOV.U32 R3, RZ, RZ, 0x181f ;  /* 0x0000181fff037424 */ /* 0x004fe200078e00ff */
[----:B------:R-:W-:Y:S02]  /*1aea0*/  MOV R2, 0x1aec0 ;  /* 0x0001aec000027802 */ /* 0x000fe40000000f00 */
[----:B-1-34-:R-:W-:Y:S05]  /*1aeb0*/  CALL.REL.NOINC `($__internal_83_$__cuda_sm70_shflsync_idx_p) ;  /* 0x00000ca000007944 */ /* 0x01afea0003c00000 */
[----:B------:R-:W-:Y:S01]  /*1aec0*/  MOV R0, R34 ;  /* 0x0000002200007202 */ /* 0x000fe20000000f00 */
[----:B------:R-:W-:Y:S05]  /*1aed0*/  BRA `(.L_x_4991) ;  /* 0xffffb21000007947 */ /* 0x000fea000383ffff */
.L_x_4919:
[----:B------:R-:W-:Y:S01]  /*1aee0*/  IMAD.MOV.U32 R33, RZ, RZ, R13 ;  /* 0x000000ffff217224 */ /* 0x000fe200078e000d */
[----:B------:R-:W-:Y:S01]  /*1aef0*/  MOV R32, 0x3 ;  /* 0x0000000300207802 */ /* 0x000fe20000000f00 */
[----:B---3--:R-:W-:Y:S01]  /*1af00*/  IMAD.MOV.U32 R3, RZ, RZ, 0x181f ;  /* 0x0000181fff037424 */ /* 0x008fe200078e00ff */
        /* <DEDUP_REMOVED lines=10> */
.L_x_4921:
[----:B------:R-:W-:Y:S01]  /*1afb0*/  IMAD.MOV.U32 R33, RZ, RZ, R5 ;  /* 0x000000ffff217224 */ /* 0x000fe200078e0005 */
[----:B------:R-:W-:Y:S01]  /*1afc0*/  MOV R32, RZ ;  /* 0x000000ff00207202 */ /* 0x000fe20000000f00 */
[----:B------:R-:W-:Y:S01]  /*1afd0*/  IMAD.MOV.U32 R3, RZ, RZ, 0x1c1f ;  /* 0x00001c1fff037424 */ /* 0x000fe200078e00ff */
[----:B------:R-:W-:Y:S02]  /*1afe0*/  MOV R2, 0x1b000 ;  /* 0x0001b00000027802 */ /* 0x000fe40000000f00 */
[----:B--2---:R-:W-:Y:S05]  /*1aff0*/  CALL.REL.NOINC `($__internal_83_$__cuda_sm70_shflsync_idx_p) ;  /* 0x00000b6000007944 */ /* 0x004fea0003c00000 */
[----:B------:R-:W-:Y:S01]  /*1b000*/  MOV R4, R34 ;  /* 0x0000002200047202 */ /* 0x000fe20000000f00 */
[----:B------:R-:W-:Y:S05]  /*1b010*/  BRA `(.L_x_4993) ;  /* 0xffffb53000007947 */ /* 0x000fea000383ffff */
.L_x_4922:
[----:B------:R-:W-:Y:S01]  /*1b020*/  IMAD.MOV.U32 R33, RZ, RZ, R14 ;  /* 0x000000ffff217224 */ /* 0x000fe200078e000e */
[----:B------:R-:W-:Y:S01]  /*1b030*/  MOV R32, RZ ;  /* 0x000000ff00207202 */ /* 0x000fe20000000f00 */
[----:B------:R-:W-:Y:S01]  /*1b040*/  IMAD.MOV.U32 R3, RZ, RZ, 0x1c1f ;  /* 0x00001c1fff037424 */ /* 0x000fe200078e00ff */
[----:B------:R-:W-:Y:S02]  /*1b050*/  MOV R2, 0x1b070 ;  /* 0x0001b07000027802 */ /* 0x000fe40000000f00 */
[----:B-123--:R-:W-:Y:S05]  /*1b060*/  CALL.REL.NOINC `($__internal_83_$__cuda_sm70_shflsync_idx_p) ;  /* 0x00000af000007944 */ /* 0x00efea0003c00000 */
[----:B------:R-:W-:Y:S01]  /*1b070*/  MOV R0, R34 ;  /* 0x0000002200007202 */ /* 0x000fe20000000f00 */
[----:B------:R-:W-:Y:S05]  /*1b080*/  BRA `(.L_x_4994) ;  /* 0xffffb4e000007947 */ /* 0x000fea000383ffff */
.L_x_4925:
        /* <DEDUP_REMOVED lines=13> */
.L_x_4929:
[----:B------:R-:W-:Y:S01]  /*1b160*/  IMAD.MOV.U32 R33, RZ, RZ, R5 ;  /* 0x000000ffff217224 */ /* 0x000fe200078e0005 */
[----:B------:R-:W-:Y:S01]  /*1b170*/  MOV R32, RZ ;  /* 0x000000ff00207202 */ /* 0x000fe20000000f00 */
[----:B------:R-:W-:Y:S01]  /*1b180*/  IMAD.MOV.U32 R3, RZ, RZ, 0x181f ;  /* 0x0000181fff037424 */ /* 0x000fe200078e00ff */
[----:B------:R-:W-:Y:S02]  /*1b190*/  MOV R2, 0x1b1b0 ;  /* 0x0001b1b000027802 */ /* 0x000fe40000000f00 */
[----:B--2---:R-:W-:Y:S05]  /*1b1a0*/  CALL.REL.NOINC `($__internal_83_$__cuda_sm70_shflsync_idx_p) ;  /* 0x000009b000007944 */ /* 0x004fea0003c00000 */
[----:B------:R-:W-:Y:S01]  /*1b1b0*/  MOV R4, R34 ;  /* 0x0000002200047202 */ /* 0x000fe20000000f00 */
[----:B------:R-:W-:Y:S05]  /*1b1c0*/  BRA `(.L_x_4996) ;  /* 0xffffd05000007947 */ /* 0x000fea000383ffff */
.L_x_4930:
[----:B------:R-:W-:Y:S01]  /*1b1d0*/  IMAD.MOV.U32 R33, RZ, RZ, R14 ;  /* 0x000000ffff217224 */ /* 0x000fe200078e000e */
[----:B------:R-:W-:Y:S01]  /*1b1e0*/  MOV R32, RZ ;  /* 0x000000ff00207202 */ /* 0x000fe20000000f00 */
[----:B------:R-:W-:Y:S01]  /*1b1f0*/  IMAD.MOV.U32 R3, RZ, RZ, 0x181f ;  /* 0x0000181fff037424 */ /* 0x000fe200078e00ff */
[----:B------:R-:W-:Y:S02]  /*1b200*/  MOV R2, 0x1b220 ;  /* 0x0001b22000027802 */ /* 0x000fe40000000f00 */
[----:B-123--:R-:W-:Y:S05]  /*1b210*/  CALL.REL.NOINC `($__internal_83_$__cuda_sm70_shflsync_idx_p) ;  /* 0x0000094000007944 */ /* 0x00efea0003c00000 */
[----:B------:R-:W-:Y:S01]  /*1b220*/  MOV R0, R34 ;  /* 0x0000002200007202 */ /* 0x000fe20000000f00 */
[----:B------:R-:W-:Y:S05]  /*1b230*/  BRA `(.L_x_4997) ;  /* 0xffffd00000007947 */ /* 0x000fea000383ffff */
.L_x_4933:
[----:B------:R-:W-:Y:S01]  /*1b240*/  IMAD.MOV.U32 R33, RZ, RZ, R5 ;  /* 0x000000ffff217224 */ /* 0x000fe200078e0005 */
[----:B------:R-:W-:Y:S01]  /*1b250*/  MOV R32, 0x1 ;  /* 0x0000000100207802 */ /* 0x000fe20000000f00 */
[----:B-1----:R-:W-:Y:S01]  /*1b260*/  IMAD.MOV.U32 R3, RZ, RZ, 0x181f ;  /* 0x0000181fff037424 */ /* 0x002fe200078e00ff */
[----:B------:R-:W-:-:S02]  /*1b270*/  MOV R2, 0x1b290 ;  /* 0x0001b29000027802 */ /* 0x000fc40000000f00 */
[----:B--234-:R-:W-:Y:S05]  /*1b280*/  CALL.REL.NOINC `($__internal_83_$__cuda_sm70_shflsync_idx_p) ;  /* 0x000008d000007944 */ /* 0x01cfea0003c00000 */
        /* <DEDUP_REMOVED lines=8> */
.L_x_4936:
[----:B------:R-:W-:Y:S01]  /*1b310*/  IMAD.MOV.U32 R33, RZ, RZ, R5 ;  /* 0x000000ffff217224 */ /* 0x000fe200078e0005 */
[----:B------:R-:W-:Y:S01]  /*1b320*/  MOV R32, 0x2 ;  /* 0x0000000200207802 */ /* 0x000fe20000000f00 */
[----:B-1----:R-:W-:Y:S01]  /*1b330*/  IMAD.MOV.U32 R3, RZ, RZ, 0x181f ;  /* 0x0000181fff037424 */ /* 0x002fe200078e00ff */
[----:B------:R-:W-:Y:S02]  /*1b340*/  MOV R2, 0x1b360 ;  /* 0x0001b36000027802 */ /* 0x000fe40000000f00 */
[----:B--234-:R-:W-:Y:S05]  /*1b350*/  CALL.REL.NOINC `($__internal_83_$__cuda_sm70_shflsync_idx_p) ;  /* 0x0000080000007944 */ /* 0x01cfea0003c00000 */
[----:B------:R-:W-:Y:S01]  /*1b360*/  MOV R4, R34 ;  /* 0x0000002200047202 */ /* 0x000fe20000000f00 */
[----:B------:R-:W-:Y:S05]  /*1b370*/  BRA `(.L_x_4999) ;  /* 0xffffd13000007947 */ /* 0x000fea000383ffff */
.L_x_4937:
[----:B------:R-:W-:Y:S01]  /*1b380*/  IMAD.MOV.U32 R33, RZ, RZ, R14 ;  /* 0x000000ffff217224 */ /* 0x000fe200078e000e */
[----:B------:R-:W-:Y:S01]  /*1b390*/  MOV R32, 0x2 ;  /* 0x0000000200207802 */ /* 0x000fe20000000f00 */
[----:B-1----:R-:W-:Y:S01]  /*1b3a0*/  IMAD.MOV.U32 R3, RZ, RZ, 0x181f ;  /* 0x0000181fff037424 */ /* 0x002fe200078e00ff */
[----:B------:R-:W-:Y:S02]  /*1b3b0*/  MOV R2, 0x1b3d0 ;  /* 0x0001b3d000027802 */ /* 0x000fe40000000f00 */
[----:B--234-:R-:W-:Y:S05]  /*1b3c0*/  CALL.REL.NOINC `($__internal_83_$__cuda_sm70_shflsync_idx_p) ;  /* 0x0000079000007944 */ /* 0x01cfea0003c00000 */
[----:B------:R-:W-:Y:S01]  /*1b3d0*/  MOV R0, R34 ;  /* 0x0000002200007202 */ /* 0x000fe20000000f00 */
[----:B------:R-:W-:Y:S05]  /*1b3e0*/  BRA `(.L_x_5000) ;  /* 0xffffd0e000007947 */ /* 0x000fea000383ffff */
.L_x_4940:
        /* <DEDUP_REMOVED lines=13> */
.L_x_4942:
[----:B------:R-:W-:Y:S01]  /*1b4c0*/  IMAD.MOV.U32 R33, RZ, RZ, R35 ;  /* 0x000000ffff217224 */ /* 0x000fe200078e0023 */
[----:B------:R-:W-:Y:S01]  /*1b4d0*/  MOV R32, RZ ;  /* 0x000000ff00207202 */ /* 0x000fe20000000f00 */
[----:B------:R-:W-:Y:S01]  /*1b4e0*/  IMAD.MOV.U32 R3, RZ, RZ, 0x1f ;  /* 0x0000001fff037424 */ /* 0x000fe200078e00ff */
[----:B------:R-:W-:Y:S02]  /*1b4f0*/  MOV R2, 0x1b510 ;  /* 0x0001b51000027802 */ /* 0x000fe40000000f00 */
[----:B-1-3--:R-:W-:Y:S05]  /*1b500*/  CALL.REL.NOINC `($__internal_83_$__cuda_sm70_shflsync_idx_p) ;  /* 0x0000065000007944 */ /* 0x00afea0003c00000 */
[----:B------:R-:W-:Y:S01]  /*1b510*/  MOV R9, R34 ;  /* 0x0000002200097202 */ /* 0x000fe20000000f00 */
[----:B------:R-:W-:Y:S05]  /*1b520*/  BRA `(.L_x_5002) ;  /* 0xffffd2a000007947 */ /* 0x000fea000383ffff */
.L_x_4943:
[----:B------:R-:W-:Y:S01]  /*1b530*/  IMAD.MOV.U32 R33, RZ, RZ, R35 ;  /* 0x000000ffff217224 */ /* 0x000fe200078e0023 */
[----:B------:R-:W-:Y:S01]  /*1b540*/  MOV R32, 0x1 ;  /* 0x0000000100207802 */ /* 0x000fe20000000f00 */
[----:B------:R-:W-:Y:S01]  /*1b550*/  IMAD.MOV.U32 R3, RZ, RZ, 0x1f ;  /* 0x0000001fff037424 */ /* 0x000fe200078e00ff */
[----:B------:R-:W-:Y:S02]  /*1b560*/  MOV R2, 0x1b580 ;  /* 0x0001b58000027802 */ /* 0x000fe40000000f00 */
[----:B-1234-:R-:W-:Y:S05]  /*1b570*/  CALL.REL.NOINC `($__internal_83_$__cuda_sm70_shflsync_idx_p) ;  /* 0x000005e000007944 */ /* 0x01efea0003c00000 */
[----:B------:R-:W-:Y:S01]  /*1b580*/  MOV R6, R34 ;  /* 0x0000002200067202 */ /* 0x000fe20000000f00 */
[----:B------:R-:W-:Y:S05]  /*1b590*/  BRA `(.L_x_5003) ;  /* 0xffffd25000007947 */ /* 0x000fea000383ffff */
.L_x_4944:
[----:B------:R-:W-:Y:S02]  /*1b5a0*/  MOV R3, 0x1 ;  /* 0x0000000100037802 */ /* 0x000fe40000000f00 */
[----:B------:R-:W-:-:S02]  /*1b5b0*/  MOV R2, 0x1b5d0 ;  /* 0x0001b5d000027802 */ /* 0x000fc40000000f00 */
[----:B--2-4-:R-:W-:Y:S05]  /*1b5c0*/  CALL.REL.NOINC `($__internal_84_$__cuda_sm70_shflsync_up_p) ;  /* 0x000005e000007944 */ /* 0x014fea0003c00000 */
[----:B------:R-:W-:Y:S05]  /*1b5d0*/  BRA `(.L_x_5004) ;  /* 0xffffd33000007947 */ /* 0x000fea000383ffff */
.L_x_4945:
[----:B------:R-:W-:Y:S02]  /*1b5e0*/  MOV R3, 0x2 ;  /* 0x0000000200037802 */ /* 0x000fe40000000f00 */
[----:B------:R-:W-:-:S02]  /*1b5f0*/  MOV R2, 0x1b610 ;  /* 0x0001b61000027802 */ /* 0x000fc40000000f00 */
[----:B--2-4-:R-:W-:Y:S05]  /*1b600*/  CALL.REL.NOINC `($__internal_84_$__cuda_sm70_shflsync_up_p) ;  /* 0x000005a000007944 */ /* 0x014fea0003c00000 */
        /* <DEDUP_REMOVED lines=24> */
.L_x_4949:
[----:B------:R-:W-:Y:S02]  /*1b790*/  MOV R3, 0x1 ;  /* 0x0000000100037802 */ /* 0x000fe40000000f00 */
[----:B------:R-:W-:Y:S02]  /*1b7a0*/  MOV R2, 0x1b7c0 ;  /* 0x0001b7c000027802 */ /* 0x000fe40000000f00 */
[----:B--2---:R-:W-:Y:S05]  /*1b7b0*/  CALL.REL.NOINC `($__internal_84_$__cuda_sm70_shflsync_up_p) ;  /* 0x000003f000007944 */ /* 0x004fea0003c00000 */
[----:B------:R-:W-:Y:S01]  /*1b7c0*/  MOV R2, R4 ;  /* 0x0000000400027202 */ /* 0x000fe20000000f00 */
[----:B------:R-:W-:Y:S05]  /*1b7d0*/  BRA `(.L_x_5006) ;  /* 0xffffd39000007947 */ /* 0x000fea000383ffff */
.L_x_4950:
        /* <DEDUP_REMOVED lines=27> */
.L_x_4952:
[----:B------:R-:W-:Y:S02]  /*1b990*/  SEL R0, RZ, 0x1, P0 ;  /* 0x00000001ff007807 */ /* 0x000fe40000000000 */
[----:B------:R-:W-:Y:S02]  /*1b9a0*/  MOV R2, 0x1b9c0 ;  /* 0x0001b9c000027802 */ /* 0x000fe40000000f00 */
[----:B-12---:R-:W-:Y:S05]  /*1b9b0*/  CALL.REL.NOINC `($__internal_85_$__cuda_sm70_votesync_ballot) ;  /* 0x0000025000007944 */ /* 0x006fea0003c00000 */
[----:B------:R-:W-:Y:S05]  /*1b9c0*/  BRA `(.L_x_5008) ;  /* 0xffffd33000007947 */ /* 0x000fea000383ffff */
.L_x_4953:
[----:B------:R-:W-:Y:S01]  /*1b9d0*/  IMAD.MOV.U32 R33, RZ, RZ, R7 ;  /* 0x000000ffff217224 */ /* 0x000fe200078e0007 */
[----:B----4-:R-:W-:Y:S01]  /*1b9e0*/  MOV R32, R13 ;  /* 0x0000000d00207202 */ /* 0x010fe20000000f00 */
[----:B------:R-:W-:Y:S01]  /*1b9f0*/  IMAD.MOV.U32 R3, RZ, RZ, 0x1f ;  /* 0x0000001fff037424 */ /* 0x000fe200078e00ff */
[----:B------:R-:W-:Y:S02]  /*1ba00*/  MOV R2, 0x1ba20 ;  /* 0x0001ba2000027802 */ /* 0x000fe40000000f00 */
[----:B-123--:R-:W-:Y:S05]  /*1ba10*/  CALL.REL.NOINC `($__internal_83_$__cuda_sm70_shflsync_idx_p) ;  /* 0x0000014000007944 */ /* 0x00efea0003c00000 */
[----:B------:R-:W-:Y:S01]  /*1ba20*/  IMAD.MOV.U32 R12, RZ, RZ, R34 ;  /* 0x000000ffff0c7224 */ /* 0x000fe200078e0022 */
[----:B------:R-:W-:Y:S01]  /*1ba30*/  MOV R32, R13 ;  /* 0x0000000d00207202 */ /* 0x000fe20000000f00 */
[----:B------:R-:W-:Y:S01]  /*1ba40*/  IMAD.MOV.U32 R33, RZ, RZ, R8 ;  /* 0x000000ffff217224 */ /* 0x000fe200078e0008 */
[----:B------:R-:W-:Y:S02]  /*1ba50*/  MOV R3, 0x1f ;  /* 0x0000001f00037802 */ /* 0x000fe40000000f00 */
[----:B------:R-:W-:-:S02]  /*1ba60*/  MOV R2, 0x1ba80 ;  /* 0x0001ba8000027802 */ /* 0x000fc40000000f00 */
[----:B------:R-:W-:Y:S05]  /*1ba70*/  CALL.REL.NOINC `($__internal_83_$__cuda_sm70_shflsync_idx_p) ;  /* 0x000000e000007944 */ /* 0x000fea0003c00000 */
[----:B------:R-:W-:Y:S01]  /*1ba80*/  MOV R5, R34 ;  /* 0x0000002200057202 */ /* 0x000fe20000000f00 */
[----:B------:R-:W-:Y:S05]  /*1ba90*/  BRA `(.L_x_5009) ;  /* 0xffffd2a000007947 */ /* 0x000fea000383ffff */
.L_x_4956:
[----:B------:R-:W-:Y:S01]  /*1baa0*/  IMAD.MOV.U32 R33, RZ, RZ, R4 ;  /* 0x000000ffff217224 */ /* 0x000fe200078e0004 */
[----:B------:R-:W-:Y:S01]  /*1bab0*/  MOV R32, R0 ;  /* 0x0000000000207202 */ /* 0x000fe20000000f00 */
[----:B------:R-:W-:Y:S01]  /*1bac0*/  IMAD.MOV.U32 R3, RZ, RZ, 0x1f ;  /* 0x0000001fff037424 */ /* 0x000fe200078e00ff */
[----:B------:R-:W-:-:S02]  /*1bad0*/  MOV R2, 0x1baf0 ;  /* 0x0001baf000027802 */ /* 0x000fc40000000f00 */
[----:B-12-4-:R-:W-:Y:S05]  /*1bae0*/  CALL.REL.NOINC `($__internal_83_$__cuda_sm70_shflsync_idx_p) ;  /* 0x0000007000007944 */ /* 0x016fea0003c00000 */
[----:B------:R-:W-:Y:S01]  /*1baf0*/  MOV R15, R34 ;  /* 0x00000022000f7202 */ /* 0x000fe20000000f00 */
[----:B------:R-:W-:Y:S05]  /*1bb00*/  BRA `(.L_x_4955) ;  /* 0xffffd29000007947 */ /* 0x000fea000383ffff */
        .weak           $__internal_82_$__cuda_sm70_shflsync_bfly_p
        .type           $__internal_82_$__cuda_sm70_shflsync_bfly_p,@function
        .size           $__internal_82_$__cuda_sm70_shflsync_bfly_p,($__internal_83_$__cuda_sm70_shflsync_idx_p - $__internal_82_$__cuda_sm70_shflsync_bfly_p)
$__internal_82_$__cuda_sm70_shflsync_bfly_p:
[----:B------:R-:W-:Y:S04]  /*1bb10*/  WARPSYNC R224 ;  /* 0x000000e000007348 */ /* 0x000fe80003800000 */
[----:B------:R1:W2:Y:S02]  /*1bb20*/  SHFL.BFLY PT, R150, R2, R150, R225 ;  /* 0x0c00009602967389 */ /* 0x0002a400000e00e1 */
[----:B-1----:R-:W-:-:S02]  /*1bb30*/  MOV R2, R3 ;  /* 0x0000000300027202 */ /* 0x002fc40000000f00 */
[----:B------:R-:W-:-:S04]  /*1bb40*/  MOV R3, 0x0 ;  /* 0x0000000000037802 */ /* 0x000fc80000000f00 */
[----:B--2---:R-:W-:Y:S05]  /*1bb50*/  RET.REL.NODEC R2 `(_ZN7cutlass13device_kernelIN5flash19enable_sm80_to_sm89INS1_16FlashAttnFwdSm80INS1_25CollectiveMainloopFwdSm80ILi8ELi2ELb0EN4cute5tupleIJNS5_1CILi128EEENS7_ILi64EEENS7_ILi192EEEEEELi192ENS_6half_tEfNS_4arch4Sm80ELb0ELb0ELb0ELb1ELb1ELb1ELb1ELb1EEENS1_21CollectiveEpilogueFwdINS6_IJS8_SA_S9_EEENS6_IJNS7_ILi1EEESI_SI_EEESC_SE_Li256ELb1ELb1ELb1ELb0EEENS1_36VarlenDynamicPersistentTileSchedulerILi128ELi64ELi256ELi256ELb1ELb1ELb0ELb0ELb1ELb1EEEEEEEEEvNT_6ParamsE) ;  /* 0xfffe44a002007950 */ /* 0x004fea0003c3ffff */
        .weak           $__internal_83_$__cuda_sm70_shflsync_idx_p
        .type           $__internal_83_$__cuda_sm70_shflsync_idx_p,@function
        .size           $__internal_83_$__cuda_sm70_shflsync_idx_p,($__internal_84_$__cuda_sm70_shflsync_up_p - $__internal_83_$__cuda_sm70_shflsync_idx_p)
$__internal_83_$__cuda_sm70_shflsync_idx_p:
[----:B------:R-:W-:-:S04]  /*1bb60*/  MOV R34, 0xffffffff ;  /* 0xffffffff00227802 */ /* 0x000fc80000000f00 */
[----:B------:R-:W-:Y:S04]  /*1bb70*/  WARPSYNC R34 ;  /* 0x0000002200007348 */ /* 0x000fe80003800000 */
[----:B------:R1:W2:Y:S02]  /*1bb80*/  SHFL.IDX PT, R34, R33, R32, R3 ;  /* 0x0000002021227389 */ /* 0x0002a400000e0003 */
[----:B-1----:R-:W-:-:S04]  /*1bb90*/  MOV R3, 0x0 ;  /* 0x0000000000037802 */ /* 0x002fc80000000f00 */
[----:B--2---:R-:W-:Y:S05]  /*1bba0*/  RET.REL.NODEC R2 `(_ZN7cutlass13device_kernelIN5flash19enable_sm80_to_sm89INS1_16FlashAttnFwdSm80INS1_25CollectiveMainloopFwdSm80ILi8ELi2ELb0EN4cute5tupleIJNS5_1CILi128EEENS7_ILi64EEENS7_ILi192EEEEEELi192ENS_6half_tEfNS_4arch4Sm80ELb0ELb0ELb0ELb1ELb1ELb1ELb1ELb1EEENS1_21CollectiveEpilogueFwdINS6_IJS8_SA_S9_EEENS6_IJNS7_ILi1EEESI_SI_EEESC_SE_Li256ELb1ELb1ELb1ELb0EEENS1_36VarlenDynamicPersistentTileSchedulerILi128ELi64ELi256ELi256ELb1ELb1ELb0ELb0ELb1ELb1EEEEEEEEEvNT_6ParamsE) ;  /* 0xfffe445002007950 */ /* 0x004fea0003c3ffff */
        .weak           $__internal_84_$__cuda_sm70_shflsync_up_p
        .type           $__internal_84_$__cuda_sm70_shflsync_up_p,@function
        .size           $__internal_84_$__cuda_sm70_shflsync_up_p,($__internal_85_$__cuda_sm70_votesync_ballot - $__internal_84_$__cuda_sm70_shflsync_up_p)
$__internal_84_$__cuda_sm70_shflsync_up_p:
[----:B------:R-:W-:Y:S02]  /*1bbb0*/  MOV R4, RZ ;  /* 0x000000ff00047202 */ /* 0x000fe40000000f00 */
[----:B------:R-:W-:-:S04]  /*1bbc0*/  MOV R12, 0xffffffff ;  /* 0xffffffff000c7802 */ /* 0x000fc80000000f00 */
[----:B------:R-:W-:Y:S04]  /*1bbd0*/  WARPSYNC R12 ;  /* 0x0000000c00007348 */ /* 0x000fe80003800000 */
[----:B------:R1:W2:Y:S02]  /*1bbe0*/  SHFL.UP PT, R4, R0, R3, R4 ;  /* 0x0400000300047389 */ /* 0x0002a400000e0004 */
[----:B-1----:R-:W-:-:S04]  /*1bbf0*/  MOV R3, 0x0 ;  /* 0x0000000000037802 */ /* 0x002fc80000000f00 */
[----:B--2---:R-:W-:Y:S05]  /*1bc00*/  RET.REL.NODEC R2 `(_ZN7cutlass13device_kernelIN5flash19enable_sm80_to_sm89INS1_16FlashAttnFwdSm80INS1_25CollectiveMainloopFwdSm80ILi8ELi2ELb0EN4cute5tupleIJNS5_1CILi128EEENS7_ILi64EEENS7_ILi192EEEEEELi192ENS_6half_tEfNS_4arch4Sm80ELb0ELb0ELb0ELb1ELb1ELb1ELb1ELb1EEENS1_21CollectiveEpilogueFwdINS6_IJS8_SA_S9_EEENS6_IJNS7_ILi1EEESI_SI_EEESC_SE_Li256ELb1ELb1ELb1ELb0EEENS1_36VarlenDynamicPersistentTileSchedulerILi128ELi64ELi256ELi256ELb1ELb1ELb0ELb0ELb1ELb1EEEEEEEEEvNT_6ParamsE) ;  /* 0xfffe43f002007950 */ /* 0x004fea0003c3ffff */
        .weak           $__internal_85_$__cuda_sm70_votesync_ballot
        .type           $__internal_85_$__cuda_sm70_votesync_ballot,@function
        .size           $__internal_85_$__cuda_sm70_votesync_ballot,(.L_x_6281 - $__internal_85_$__cuda_sm70_votesync_ballot)
$__internal_85_$__cuda_sm70_votesync_ballot:
[----:B------:R-:W-:Y:S01]  /*1bc10*/  ISETP.NE.U32.AND P0, PT, R0, 0x1, PT ;  /* 0x000000010000780c */ /* 0x000fe20003f05070 */
[----:B------:R-:W-:-:S04]  /*1bc20*/  IMAD.MOV.U32 R3, RZ, RZ, -0x1 ;  /* 0xffffffffff037424 */ /* 0x000fc800078e00ff */
[----:B------:R-:W-:Y:S08]  /*1bc30*/  WARPSYNC R3 ;  /* 0x0000000300007348 */ /* 0x000ff00003800000 */
[----:B------:R-:W-:-:S04]  /*1bc40*/  VOTE.ANY R0, PT, !P0 ;  /* 0x0000000000007806 */ /* 0x000fc800040e0100 */
[----:B------:R-:W-:Y:S01]  /*1bc50*/  LOP3.LUT R0, R0, R3, RZ, 0xc0, !PT ;  /* 0x0000000300007212 */ /* 0x000fe200078ec0ff */
[----:B------:R-:W-:-:S04]  /*1bc60*/  IMAD.MOV.U32 R3, RZ, RZ, 0x0 ;  /* 0x00000000ff037424 */ /* 0x000fc800078e00ff */
[----:B------:R-:W-:Y:S05]  /*1bc70*/  RET.REL.NODEC R2 `(_ZN7cutlass13device_kernelIN5flash19enable_sm80_to_sm89INS1_16FlashAttnFwdSm80INS1_25CollectiveMainloopFwdSm80ILi8ELi2ELb0EN4cute5tupleIJNS5_1CILi128EEENS7_ILi64EEENS7_ILi192EEEEEELi192ENS_6half_tEfNS_4arch4Sm80ELb0ELb0ELb0ELb1ELb1ELb1ELb1ELb1EEENS1_21CollectiveEpilogueFwdINS6_IJS8_SA_S9_EEENS6_IJNS7_ILi1EEESI_SI_EEESC_SE_Li256ELb1ELb1ELb1ELb0EEENS1_36VarlenDynamicPersistentTileSchedulerILi128ELi64ELi256ELi256ELb1ELb1ELb0ELb0ELb1ELb1EEEEEEEEEvNT_6ParamsE) ;  /* 0xfffe438002007950 */ /* 0x000fea0003c3ffff */
.L_x_5010:
        /* <DEDUP_REMOVED lines=16> */
.L_x_6281:


//--------------------- .text._ZN7cutlass13device_kernelIN5flash19enable_sm80_to_sm89INS1_16FlashAttnFwdSm80INS1_25CollectiveMainloopFwdSm80ILi8ELi2ELb0EN4cute5tupleIJNS5_1CILi128EEENS7_ILi64EEENS7_ILi192EEEEEELi192ENS_6half_tEfNS_4arch4Sm80ELb0ELb1ELb0ELb0ELb1ELb0ELb1ELb1EEENS1_21CollectiveEpilogueFwdINS6_IJS8_SA_S9_EEENS6_IJNS7_ILi1EEESI_SI_EEESC_SE_Li256ELb0ELb1ELb1ELb0EEENS1_19SingleTileSchedulerILb0ELb1ELb1ELi128EEEEEEEEEvNT_6ParamsE --------------------------
	.section	.text._ZN7cutlass13device_kernelIN5flash19enable_sm80_to_sm89INS1_16FlashAttnFwdSm80INS1_25CollectiveMainloopFwdSm80ILi8ELi2ELb0EN4cute5tupleIJNS5_1CILi128EEENS7_ILi64EEENS7_ILi192EEEEEELi192ENS_6half_tEfNS_4arch4Sm80ELb0ELb1ELb0ELb0ELb1ELb0ELb1ELb1EEENS1_21CollectiveEpilogueFwdINS6_IJS8_SA_S9_EEENS6_IJNS7_ILi1EEESI_SI_EEESC_SE_Li256ELb0ELb1ELb1ELb0EEENS1_19SingleTileSchedulerILb0ELb1ELb1ELi128EEEEEEEEEvNT_6ParamsE,"ax",@progbits
	.sectioninfo	@"SHI_REGISTERS=228"
	.align	128
.text._ZN7cutlass13device_kernelIN5flash19enable_sm80_to_sm89INS1_16FlashAttnFwdSm80INS1_25CollectiveMainloopFwdSm80ILi8ELi2ELb0EN4cute5tupleIJNS5_1CILi128EEENS7_ILi64EEENS7_ILi192EEEEEELi192ENS_6half_tEfNS_4arch4Sm80ELb0ELb1ELb0ELb0ELb1ELb0ELb1ELb1EEENS1_21CollectiveEpilogueFwdINS6_IJS8_SA_S9_EEENS6_IJNS7_ILi1EEESI_SI_EEESC_SE_Li256ELb0ELb1ELb1ELb0EEENS1_19SingleTileSchedulerILb0ELb1ELb1ELi128EEEEEEEEEvNT_6ParamsE:
        .type           _ZN7cutlass13device_kernelIN5flash19enable_sm80_to_sm89INS1_16FlashAttnFwdSm80INS1_25CollectiveMainloopFwdSm80ILi8ELi2ELb0EN4cute5tupleIJNS5_1CILi128EEENS7_ILi64EEENS7_ILi192EEEEEELi192ENS_6half_tEfNS_4arch4Sm80ELb0ELb1ELb0ELb0ELb1ELb0ELb1ELb1EEENS1_21CollectiveEpilogueFwdINS6_IJS8_SA_S9_EEENS6_IJNS7_ILi1EEESI_SI_EEESC_SE_Li256ELb0ELb1ELb1ELb0EEENS1_19SingleTileSchedulerILb0ELb1ELb1ELi128EEEEEEEEEvNT_6ParamsE,@function
        .size           _ZN7cutlass13device_kernelIN5flash19enable_sm80_to_sm89INS1_16FlashAttnFwdSm80INS1_25CollectiveMainloopFwdSm80ILi8ELi2ELb0EN4cute5tupleIJNS5_1CILi128EEENS7_ILi64EEENS7_ILi192EEEEEELi192ENS_6half_tEfNS_4arch4Sm80ELb0ELb1ELb0ELb0ELb1ELb0ELb1ELb1EEENS1_21CollectiveEpilogueFwdINS6_IJS8_SA_S9_EEENS6_IJNS7_ILi1EEESI_SI_EEESC_SE_Li256ELb0ELb1ELb1ELb0EEENS1_19SingleTileSchedulerILb0ELb1ELb1ELi128EEEEEEEEEvNT_6ParamsE,(.L_x_6286 - _ZN7cutlass13device_kernelIN5flash19enable_sm80_to_sm89INS1_16FlashAttnFwdSm80INS1_25CollectiveMainloopFwdSm80ILi8ELi2ELb0EN4cute5tupleIJNS5_1CILi128EEENS7_ILi64EEENS7_ILi192EEEEEELi192ENS_6half_tEfNS_4arch4Sm80ELb0ELb1ELb0ELb0ELb1ELb0ELb1ELb1EEENS1_21CollectiveEpilogueFwdINS6_IJS8_SA_S9_EEENS6_IJNS7_ILi1EEESI_SI_EEESC_SE_Li256ELb0ELb1ELb1ELb0EEENS1_19SingleTileSchedulerILb0ELb1ELb1ELi128EEEEEEEEEvNT_6ParamsE)
        .other          _ZN7cutlass13device_kernelIN5flash19enable_sm80_to_sm89INS1_16FlashAttnFwdSm80INS1_25CollectiveMainloopFwdSm80ILi8ELi2ELb0EN4cute5tupleIJNS5_1CILi128EEENS7_ILi64EEENS7_ILi192EEEEEELi192ENS_6half_tEfNS_4arch4Sm80ELb0ELb1ELb0ELb0ELb1ELb0ELb1ELb1EEENS1_21CollectiveEpilogueFwdINS6_IJS8_SA_S9_EEENS6_IJNS7_ILi1EEESI_SI_EEESC_SE_Li256ELb0ELb1ELb1ELb0EEENS1_19SingleTileSchedulerILb0ELb1ELb1ELi128EEEEEEEEEvNT_6ParamsE,@"STO_CUDA_ENTRY STV_DEFAULT"
_ZN7cutlass13device_kernelIN5flash19enable_sm80_to_sm89INS1_16FlashAttnFwdSm80INS1_25CollectiveMainloopFwdSm80ILi8ELi2ELb0EN4cute5tupleIJNS5_1CILi128EEENS7_ILi64EEENS7_ILi192EEEEEELi192ENS_6half_tEfNS_4arch4Sm80ELb0ELb1ELb0ELb0ELb1ELb0ELb1ELb1EEENS1_21CollectiveEpilogueFwdINS6_IJS8_SA_S9_EEENS6_IJNS7_ILi1EEESI_SI_EEESC_SE_Li256ELb0ELb1ELb1ELb0EEENS1_19SingleTileSchedulerILb0ELb1ELb1ELi128EEEEEEEEEvNT_6ParamsE:
        /* <DEDUP_REMOVED lines=17> */
.L_x_5011:
[----:B------:R-:W-:Y:S02]  /*0110*/  ULDC.64 UR4, c[0x0][0x550] ;  /* 0x0001540000047ab9 */ /* 0x000fe40000000a00 */
[----:B------:R-:W-:Y:S02]  /*0120*/  UISETP.NE.AND UP0, UPT, UR4, 0x1, UPT ;  /* 0x000000010400788c */ /* 0x000fe4000bf05270 */
[----:B------:R-:W-:-:S02]  /*0130*/  UIMAD.WIDE.U32 UR10, UR6, UR5, URZ ;  /* 0x00000005060a72a5 */ /* 0x000fc4000f8e003f */
[----:B------:R-:W-:Y:S02]  /*0140*/  ULDC UR4, c[0x0][0x558] ;  /* 0x0001560000047ab9 */ /* 0x000fe40000000800 */
[----:B------:R-:W-:-:S05]  /*0150*/  UMOV UR14, UR6 ;  /* 0x00000006000e7c82 */ /* 0x000fca0008000000 */
[----:B------:R-:W-:-:S03]  /*0160*/  @UP0 USHF.R.U32.HI UR14, URZ, UR4, UR11 ;  /* 0x000000043f0e0299 */ /* 0x000fc6000801160b */
.L_x_5012:
        /* <DEDUP_REMOVED lines=50> */
.L_x_5014:
[----:B------:R-:W-:Y:S02]  /*0490*/  ULDC UR4, c[0x0][0x32c] ;  /* 0x0000cb0000047ab9 */ /* 0x000fe40000000800 */
[----:B------:R-:W-:-:S03]  /*04a0*/  UISETP.NE.AND UP2, UPT, UR10, UR4, UPT ;  /* 0x000000040a00728c */ /* 0x000fc6000bf45270 */
[----:B------:R-:W-:Y:S02]  /*04b0*/  ULDC.64 UR4, c[0x0][0x330] ;  /* 0x0000cc0000047ab9 */ /* 0x000fe40000000a00 */
[----:B------:R-:W-:-:S07]  /*04c0*/  UIMAD.WIDE.U32 UR16, UR11, UR4, URZ ;  /* 0x000000040b1072a5 */ /* 0x000fce000f8e003f */
[----:B------:R-:W-:Y:S02]  /*04d0*/  @UP2 UMOV UR13, UR17 ;  /* 0x00000011000d2c82 */ /* 0x000fe40008000000 */
[----:B------:R-:W-:Y:S02]  /*04e0*/  @UP2 USHF.R.U32.HI UR11, URZ, UR5, UR13 ;  /* 0x000000053f0b2299 */ /* 0x000fe4000801160d */
.L_x_5015:
[----:B------:R-:W-:Y:S02]  /*04f0*/  ULDC UR4, c[0x0][0x32c] ;  /* 0x0000cb0000047ab9 */ /* 0x000fe40000000800 */
[----:B------:R-:W-:-:S04]  /*0500*/  UIMAD UR4, UR11, UR4, UR4 ;  /* 0x000000040b0472a4 */ /* 0x000fc8000f8e0204 */
[----:B------:R-:W-:-:S04]  /*0510*/  UISETP.LT.AND UP2, UPT, UR9, UR4, UPT ;  /* 0x000000040900728c */ /* 0x000fc8000bf41270 */
[----:B------:R-:W-:Y:S02]  /*0520*/  USEL UR9, UR9, UR4, UP2 ;  /* 0x0000000409097287 */ /* 0x000fe40009000000 */
.L_x_5013:
        /* <DEDUP_REMOVED lines=34> */
.L_x_5017:
[----:B------:R-:W-:Y:S02]  /*0750*/  ULDC UR4, c[0x0][0x32c] ;  /* 0x0000cb0000047ab9 */ /* 0x000fe40000000800 */
[----:B------:R-:W-:-:S03]  /*0760*/  UISETP.NE.AND UP2, UPT, UR4, 0x1, UPT ;  /* 0x000000010400788c */ /* 0x000fc6000bf45270 */
[----:B------:R-:W-:Y:S02]  /*0770*/  ULDC.64 UR4, c[0x0][0x330] ;  /* 0x0000cc0000047ab9 */ /* 0x000fe40000000a00 */
[----:B------:R-:W-:-:S07]  /*0780*/  UIMAD.WIDE.U32 UR16, UR11, UR4, URZ ;  /* 0x000000040b1072a5 */ /* 0x000fce000f8e003f */
[----:B------:R-:W-:Y:S02]  /*0790*/  @UP2 UMOV UR13, UR17 ;  /* 0x00000011000d2c82 */ /* 0x000fe40008000000 */
[----:B------:R-:W-:Y:S02]  /*07a0*/  @UP2 USHF.R.U32.HI UR11, URZ, UR5, UR13 ;  /* 0x000000053f0b2299 */ /* 0x000fe4000801160d */
.L_x_5018:
[----:B------:R-:W-:Y:S02]  /*07b0*/  ULDC UR4, c[0x0][0x32c] ;  /* 0x0000cb0000047ab9 */ /* 0x000fe40000000800 */
[----:B------:R-:W-:-:S04]  /*07c0*/  UIMAD UR4, UR11, UR4, URZ ;  /* 0x000000040b0472a4 */ /* 0x000fc8000f8e023f */
[----:B------:R-:W-:-:S04]  /*07d0*/  UISETP.LT.AND UP2, UPT, UR10, UR4, UPT ;  /* 0x000000040a00728c */ /* 0x000fc8000bf41270 */
[----:B------:R-:W-:-:S04]  /*07e0*/  USEL UR10, UR10, UR4, !UP2 ;  /* 0x000000040a0a7287 */ /* 0x000fc8000d000000 */
.L_x_5016:
        /* <DEDUP_REMOVED lines=46> */
.L_x_5019:
        /* <DEDUP_REMOVED lines=86> */
[----:B------:R-:W-:Y:S01]  /*1030*/  IMAD R193, R201, 0x20, R20 ;  /* 0x00000020c9c17824 */ /* 0x000fe200078e0214 */
[----:B------:R-:W-:Y:S01]  /*1040*/  UIMAD UR10, UR10, UR4, URZ ;  /* 0x000000040a0a72a4 */ /* 0x000fe2000f8e023f */
[----:B------:R-:W-:Y:S01]  /*1050*/  LOP3.LUT R19, R21, 0xfffffff0, RZ, 0xc0, !PT ;  /* 0xfffffff015137812 */ /* 0x000fe200078ec0ff */
[----:B------:R-:W-:Y:S01]  /*1060*/  UIMAD.WIDE.U32 UR16, UR8, UR4, UR16 ;  /* 0x00000004081072a5 */ /* 0x000fe2000f8e0010 */
[----:B------:R-:W-:Y:S01]  /*1070*/  IMAD.SHL.U32 R200, R201, 0x8, RZ ;  /* 0x00000008c9c87824 */ /* 0x000fe200078e00ff */
[----:B------:R-:W-:Y:S01]  /*1080*/  IADD3 R2, R193, UR24, RZ ;  /* 0x00000018c1027c10 */ /* 0x000fe2000fffe0ff */
[----:B------:R-:W-:Y:S01]  /*1090*/  UIMAD UR5, UR8, UR5, UR10 ;  /* 0x00000005080572a4 */ /* 0x000fe2000f8e020a */
[----:B------:R-:W-:Y:S01]  /*10a0*/  IMAD.IADD R19, R6, 0x1, -R19 ;  /* 0x0000000106137824 */ /* 0x000fe200078e0a13 */
[----:B------:R-:W-:Y:S01]  /*10b0*/  ULDC UR4, c[0x0][0x168] ;  /* 0x00005a0000047ab9 */ /* 0x000fe20000000800 */
[----:B------:R-:W-:Y:S01]  /*10c0*/  IMAD.U32 R11, RZ, RZ, UR17 ;  /* 0x00000011ff0b7e24 */ /* 0x000fe2000f8e00ff */
[----:B------:R-:W-:Y:S01]  /*10d0*/  UIADD3 UR5, UR17, UR5, URZ ;  /* 0x0000000511057290 */ /* 0x000fe2000fffe03f */
[----:B------:R-:W-:Y:S01]  /*10e0*/  @P1 IMAD.HI.U32 R0, R2, c[0x0][0x2c8], RZ ;  /* 0x0000b20002001a27 */ /* 0x000fe200078e00ff */
[----:B------:R-:W-:Y:S01]  /*10f0*/  LOP3.LUT R9, R9, 0x1c0, RZ, 0xc0, !PT ;  /* 0x000001c009097812 */ /* 0x000fe200078ec0ff */
[----:B------:R-:W-:Y:S01]  /*1100*/  BSSY B0, `(.L_x_5021) ;  /* 0x0000042000007945 */ /* 0x000fe20003800000 */
[----:B------:R-:W-:Y:S01]  /*1110*/  LOP3.LUT P1, RZ, R201, 0x4, RZ, 0xc0, !PT ;  /* 0x00000004c9ff7812 */ /* 0x000fe2000782c0ff */
[----:B------:R-:W-:Y:S01]  /*1120*/  IMAD.MOV.U32 R3, RZ, RZ, R2 ;  /* 0x000000ffff037224 */ /* 0x000fe200078e0002 */
[----:B------:R-:W-:Y:S01]  /*1130*/  @P0 SHF.R.U32.HI R3, RZ, c[0x0][0x2cc], R0 ;  /* 0x0000b300ff030a19 */ /* 0x000fe20000011600 */
[----:B------:R-:W-:Y:S01]  /*1140*/  IMAD.U32 R10, RZ, RZ, UR16 ;  /* 0x00000010ff0a7e24 */ /* 0x000fe2000f8e00ff */
[----:B------:R-:W-:Y:S01]  /*1150*/  SHF.R.U32.HI R7, RZ, 0x3, R9 ;  /* 0x00000003ff077819 */ /* 0x000fe20000011609 */
[----:B------:R-:W-:Y:S01]  /*1160*/  IMAD.U32 R11, RZ, RZ, UR5 ;  /* 0x00000005ff0b7e24 */ /* 0x000fe2000f8e00ff */
[--C-:B------:R-:W-:Y:S01]  /*1170*/  SHF.R.S32.HI R0, RZ, 0x1f, R3.reuse ;  /* 0x0000001fff007819 */ /* 0x100fe20000011403 */
[----:B-1----:R-:W-:Y:S01]  /*1180*/  IMAD.MOV R5, RZ, RZ, -R3 ;  /* 0x000000ffff057224 */ /* 0x002fe200078e0a03 */
[----:B------:R-:W-:Y:S01]  /*1190*/  ULDC UR5, c[0x0][0x2c4] ;  /* 0x0000b10000057ab9 */ /* 0x000fe20000000800 */
[----:B------:R-:W-:Y:S01]  /*11a0*/  IMAD.WIDE.U32 R10, R3, c[0x0][0x1b0], R10 ;  /* 0x00006c00030a7a25 */ /* 0x000fe200078e000a */
[----:B------:R-:W-:Y:S01]  /*11b0*/  UIMAD UR4, UR5, UR4, URZ ;  /* 0x00000004050472a4 */ /* 0x000fe2000f8e023f */
[----:B------:R-:W-:-:S02]  /*11c0*/  LOP3.LUT R192, R9, 0x38, R200, 0xf8, !PT ;  /* 0x0000003809c07812 */ /* 0x000fc400078ef8c8 */
[----:B------:R-:W-:Y:S01]  /*11d0*/  IMAD R2, R5, c[0x0][0x2c4], R2 ;  /* 0x0000b10005027a24 */ /* 0x000fe200078e0202 */
[----:B------:R-:W-:Y:S01]  /*11e0*/  IADD3 R9, R200, 0x80, RZ ;  /* 0x00000080c8097810 */ /* 0x000fe20007ffe0ff */
[----:B------:R-:W-:Y:S01]  /*11f0*/  IMAD R0, R0, c[0x0][0x1b0], RZ ;  /* 0x00006c0000007a24 */ /* 0x000fe200078e02ff */
[----:B------:R-:W-:Y:S01]  /*1200*/  LOP3.LUT R192, R192, R7, RZ, 0x3c, !PT ;  /* 0x00000007c0c07212 */ /* 0x000fe200078e3cff */
[----:B------:R-:W-:Y:S01]  /*1210*/  IMAD.MOV.U32 R182, RZ, RZ, 0x10 ;  /* 0x00000010ffb67424 */ /* 0x000fe200078e00ff */
[----:B------:R-:W-:Y:S01]  /*1220*/  SHF.R.S32.HI R5, RZ, 0x1f, R2 ;  /* 0x0000001fff057819 */ /* 0x000fe20000011402 */
[----:B------:R-:W-:Y:S01]  /*1230*/  IMAD R3, R3, c[0x0][0x1b4], R0 ;  /* 0x00006d0003037a24 */ /* 0x000fe200078e0200 */
[----:B------:R-:W-:Y:S02]  /*1240*/  SHF.R.S32.HI R0, RZ, 0x1f, R19 ;  /* 0x0000001fff007819 */ /* 0x000fe40000011413 */
[----:B------:R-:W-:Y:S01]  /*1250*/  LEA.HI R7, R81, R6, RZ, 0x6 ;  /* 0x0000000651077211 */ /* 0x000fe200078f30ff */
[----:B------:R-:W-:Y:S01]  /*1260*/  IMAD R5, R5, c[0x0][0x1a8], RZ ;  /* 0x00006a0005057a24 */ /* 0x000fe200078e02ff */
[----:B------:R-:W-:Y:S01]  /*1270*/  LEA.HI R0, R0, R19, RZ, 0x3 ;  /* 0x0000001300007211 */ /* 0x000fe200078f18ff */
[----:B------:R-:W-:Y:S01]  /*1280*/  IMAD.IADD R11, R11, 0x1, R3 ;  /* 0x000000010b0b7824 */ /* 0x000fe200078e0203 */
[----:B------:R-:W-:Y:S01]  /*1290*/  ISETP.GE.AND P4, PT, R9, c[0x0][0x198], PT ;  /* 0x0000660009007a0c */ /* 0x000fe20003f86270 */
[----:B------:R-:W-:-:S02]  /*12a0*/  IMAD R5, R2, c[0x0][0x1ac], R5 ;  /* 0x00006b0002057a24 */ /* 0x000fc400078e0205 */
[----:B------:R-:W-:Y:S01]  /*12b0*/  IMAD.WIDE.U32 R2, R2, c[0x0][0x1a8], R10 ;  /* 0x00006a0002027a25 */ /* 0x000fe200078e000a */
[----:B------:R-:W-:-:S03]  /*12c0*/  IADD3 R10, R200, 0x40, RZ ;  /* 0x00000040c80a7810 */ /* 0x000fc60007ffe0ff */
[----:B------:R-:W-:Y:S01]  /*12d0*/  IMAD.IADD R3, R3, 0x1, R5 ;  /* 0x0000000103037824 */ /* 0x000fe200078e0205 */
[----:B------:R-:W-:Y:S01]  /*12e0*/  LEA R5, P0, R2, c[0x0][0x160], 0x1 ;  /* 0x0000580002057a11 */ /* 0x000fe200078008ff */
[----:B------:R-:W-:Y:S01]  /*12f0*/  IMAD.SHL.U32 R7, R7, 0x8, RZ ;  /* 0x0000000807077824 */ /* 0x000fe200078e00ff */
[----:B------:R-:W-:Y:S02]  /*1300*/  ISETP.GE.AND P3, PT, R10, c[0x0][0x198], PT ;  /* 0x000066000a007a0c */ /* 0x000fe40003f66270 */
[----:B------:R-:W-:Y:S01]  /*1310*/  LEA.HI.X R3, R2, c[0x0][0x164], R3, 0x1, P0 ;  /* 0x0000590002037a11 */ /* 0x000fe200000f0c03 */
[----:B------:R1:W3:Y:S01]  /*1320*/  SHFL.IDX PT, R12, R5, RZ, 0x181f ;  /* 0x00181fff050c7589 */ /* 0x0002e200000e0000 */
[----:B------:R-:W-:Y:S02]  /*1330*/  LOP3.LUT R2, R0, 0xfffffff8, RZ, 0xc0, !PT ;  /* 0xfffffff800027812 */ /* 0x000fe400078ec0ff */
[----:B------:R-:W-:Y:S01]  /*1340*/  LOP3.LUT P0, RZ, R201, 0x2, RZ, 0xc0, !PT ;  /* 0x00000002c9ff7812 */ /* 0x000fe2000780c0ff */
[----:B------:R1:W4:Y:S01]  /*1350*/  SHFL.IDX PT, R13, R3, RZ, 0x181f ;  /* 0x00181fff030d7589 */ /* 0x00032200000e0000 */
[----:B------:R-:W-:Y:S01]  /*1360*/  LOP3.LUT R192, R192, 0xfffffe00, R7, 0xf8, !PT ;  /* 0xfffffe00c0c07812 */ /* 0x000fe200078ef807 */
[----:B------:R-:W-:Y:S01]  /*1370*/  IMAD.IADD R19, R19, 0x1, -R2 ;  /* 0x0000000113137824 */ /* 0x000fe200078e0a02 */
[----:B------:R-:W-:-:S04]  /*1380*/  IADD3 R2, R20, UR24, RZ ;  /* 0x0000001814027c10 */ /* 0x000fc8000fffe0ff */
[----:B------:R-:W-:Y:S01]  /*1390*/  ISETP.GE.AND P5, PT, R2, UR4, PT ;  /* 0x0000000402007c0c */ /* 0x000fe2000bfa6270 */
[----:B--2---:R2:W1:Y:S02]  /*13a0*/  @P2 R2UR UR9, R4 ;  /* 0x00000000040923c2 */ /* 0x00446400000e0000 */
[----:B-1----:R-:W-:Y:S01]  /*13b0*/  @!UP2 UMOV UR9, UR8 ;  /* 0x000000080009ac82 */ /* 0x002fe20008000000 */
[----:B------:R-:W-:Y:S02]  /*13c0*/  ISETP.GE.AND P2, PT, R200, c[0x0][0x198], PT ;  /* 0x00006600c8007a0c */ /* 0x000fe40003f46270 */
        /* <DEDUP_REMOVED lines=8> */
[----:B------:R-:W-:Y:S01]  /*1450*/  IMAD.SHL.U32 R11, R192, 0x2, RZ ;  /* 0x00000002c00b7824 */ /* 0x000fe200078e00ff */
[----:B------:R-:W-:Y:S02]  /*1460*/  SHF.R.S32.HI R14, RZ, 0x1f, R9 ;  /* 0x0000001fff0e7819 */ /* 0x000fe40000011409 */
[----:B------:R-:W-:Y:S02]  /*1470*/  LEA.HI R8, R7, R10, RZ, 0x3 ;  /* 0x0000000a07087211 */ /* 0x000fe400078f18ff */
[----:B------:R-:W-:Y:S01]  /*1480*/  LEA.HI R7, R14, R9, RZ, 0x3 ;  /* 0x000000090e077211 */ /* 0x000fe200078f18ff */
[----:B------:R-:W-:Y:S01]  /*1490*/  IMAD.WIDE R14, R200, 0x2, R12 ;  /* 0x00000002c80e7825 */ /* 0x000fe200078e020c */
[----:B------:R-:W-:Y:S02]  /*14a0*/  LOP3.LUT R8, R8, 0xfffffff8, RZ, 0xc0, !PT ;  /* 0xfffffff808087812 */ /* 0x000fe400078ec0ff */
[----:B------:R-:W-:-:S02]  /*14b0*/  LOP3.LUT R7, R7, 0xfffffff8, RZ, 0xc0, !PT ;  /* 0xfffffff807077812 */ /* 0x000fc400078ec0ff */
[----:B------:R-:W-:Y:S01]  /*14c0*/  @!PT LDS RZ, [RZ] ;  /* 0x00000000fffff984 */ /* 0x000fe20000000800 */
[----:B------:R1:W-:Y:S01]  /*14d0*/  LDGSTS.E.BYPASS.LTC128B.128 [R11+0x18100], [R14.64], !P2 ;  /* 0x181000000e0b7fae */ /* 0x0003e2000d101d54 */
[----:B------:R-:W-:-:S04]  /*14e0*/  IMAD.WIDE R16, R8, 0x2, R12 ;  /* 0x0000000208107825 */ /* 0x000fc800078e020c */
[----:B------:R-:W-:Y:S01]  /*14f0*/  IMAD.WIDE R12, R7, 0x2, R12 ;  /* 0x00000002070c7825 */ /* 0x000fe200078e020c */
[----:B------:R1:W-:Y:S04]  /*1500*/  LDGSTS.E.BYPASS.LTC128B.128 [R11+0x1c100], [R16.64], !P3 ;  /* 0x1c100000100b7fae */ /* 0x0003e8000d901d54 */
[----:B------:R1:W-:Y:S02]  /*1510*/  LDGSTS.E.BYPASS.LTC128B.128 [R11+0x20100], [R12.64], !P4 ;  /* 0x201000000c0b7fae */ /* 0x0003e4000e101d54 */
.L_x_5022:
[----:B---34-:R-:W-:Y:S05]  /*1520*/  BSYNC B0 ;  /* 0x0000000000007941 */ /* 0x018fea0003800000 */
.L_x_5021:
[----:B------:R-:W-:Y:S01]  /*1530*/  IADD3 R7, R2, 0x20, RZ ;  /* 0x0000002002077810 */ /* 0x000fe20007ffe0ff */
[----:B-1----:R1:W2:Y:S01]  /*1540*/  SHFL.IDX PT, R13, R3, 0x1, 0x181f ;  /* 0x00381f00030d7f89 */ /* 0x0022a200000e0000 */
[----:B------:R-:W-:Y:S02]  /*1550*/  BSSY B0, `(.L_x_5023) ;  /* 0x0000012000007945 */ /* 0x000fe40003800000 */
[----:B------:R-:W-:Y:S01]  /*1560*/  ISETP.GE.AND P0, PT, R7, UR4, PT ;  /* 0x0000000407007c0c */ /* 0x000fe2000bf06270 */
[----:B------:R1:W3:-:S12]  /*1570*/  SHFL.IDX PT, R12, R5, 0x1, 0x181f ;  /* 0x00381f00050c7f89 */ /* 0x0002d800000e0000 */
[----:B------:R-:W-:Y:S05]  /*1580*/  @P0 BRA `(.L_x_5024) ;  /* 0x000000e000000947 */ /* 0x000fea0003800000 */
[----:B------:R-:W-:Y:S01]  /*1590*/  SHF.R.S32.HI R7, RZ, 0x1f, R10 ;  /* 0x0000001fff077819 */ /* 0x000fe2000001140a */
[----:B------:R-:W-:Y:S01]  /*15a0*/  IMAD.SHL.U32 R11, R192, 0x2, RZ ;  /* 0x00000002c00b7824 */ /* 0x000fe200078e00ff */
[----:B------:R-:W-:Y:S02]  /*15b0*/  SHF.R.S32.HI R14, RZ, 0x1f, R9 ;  /* 0x0000001fff0e7819 */ /* 0x000fe40000011409 */
[----:B------:R-:W-:Y:S02]  /*15c0*/  LEA.HI R8, R7, R10, RZ, 0x3 ;  /* 0x0000000a07087211 */ /* 0x000fe400078f18ff */
[----:B------:R-:W-:Y:S01]  /*15d0*/  LEA.HI R7, R14, R9, RZ, 0x3 ;  /* 0x000000090e077211 */ /* 0x000fe200078f18ff */
[----:B--23--:R-:W-:Y:S01]  /*15e0*/  IMAD.WIDE R14, R200, 0x2, R12 ;  /* 0x00000002c80e7825 */ /* 0x00cfe200078e020c */
        /* <DEDUP_REMOVED lines=8> */
.L_x_5024:
[----:B------:R-:W-:Y:S05]  /*1670*/  BSYNC B0 ;  /* 0x0000000000007941 */ /* 0x000fea0003800000 */
.L_x_5023:
        /* <DEDUP_REMOVED lines=8> */
[----:B------:R-:W-:Y:S02]  /*1700*/  SHF.R.S32.HI R14, RZ, 0x1f, R9 ;  /* 0x0000001fff0e7819 */ /* 0x000fe40000011409 */
[----:B------:R-:W-:Y:S02]  /*1710*/  LEA.HI R8, R7, R10, RZ, 0x3 ;  /* 0x0000000a07087211 */ /* 0x000fe400078f18ff */
[----:B------:R-:W-:Y:S01]  /*1720*/  LEA.HI R7, R14, R9, RZ, 0x3 ;  /* 0x000000090e077211 */ /* 0x000fe200078f18ff */
[----:B---34-:R-:W-:Y:S01]  /*1730*/  IMAD.WIDE R14, R200, 0x2, R12 ;  /* 0x00000002c80e7825 */ /* 0x018fe200078e020c */
        /* <DEDUP_REMOVED lines=8> */
.L_x_5026:
[----:B------:R-:W-:Y:S05]  /*17c0*/  BSYNC B0 ;  /* 0x0000000000007941 */ /* 0x000fea0003800000 */
.L_x_5025:
[----:B---3--:R-:W-:Y:S01]  /*17d0*/  SHFL.IDX PT, R16, R5, 0x3, 0x181f ;  /* 0x00781f0005107f89 */ /* 0x008fe200000e0000 */
[----:B------:R-:W-:Y:S01]  /*17e0*/  IADD3 R2, R2, 0x60, RZ ;  /* 0x0000006002027810 */ /* 0x000fe20007ffe0ff */
[----:B------:R-:W-:Y:S01]  /*17f0*/  UIADD3 UR13, UR7, -0x1, URZ ;  /* 0xffffffff070d7890 */ /* 0x000fe2000fffe03f */
[----:B------:R-:W-:Y:S01]  /*1800*/  SHF.R.S32.HI R199, RZ, 0x1f, R10 ;  /* 0x0000001fffc77819 */ /* 0x000fe2000001140a */
[----:B------:R-:W3:Y:S01]  /*1810*/  SHFL.IDX PT, R17, R3, 0x3, 0x181f ;  /* 0x00781f0003117f89 */ /* 0x000ee200000e0000 */
[----:B------:R-:W-:Y:S01]  /*1820*/  ISETP.GE.AND P0, PT, R2, UR4, PT ;  /* 0x0000000402007c0c */ /* 0x000fe2000bf06270 */
[----:B------:R-:W-:Y:S01]  /*1830*/  IMAD.MOV.U32 R187, RZ, RZ, c[0x0][0x2b8] ;  /* 0x0000ae00ffbb7624 */ /* 0x000fe200078e00ff */
[----:B------:R-:W-:Y:S01]  /*1840*/  SHF.R.S32.HI R186, RZ, 0x1f, R9 ;  /* 0x0000001fffba7819 */ /* 0x000fe20000011409 */
[----:B------:R-:W-:Y:S01]  /*1850*/  USHF.L.U32 UR25, UR13, 0x6, URZ ;  /* 0x000000060d197899 */ /* 0x000fe2000800063f */
[----:B------:R-:W-:Y:S01]  /*1860*/  LEA.HI R199, R199, R10, RZ, 0x3 ;  /* 0x0000000ac7c77211 */ /* 0x000fe200078f18ff */
[----:B------:R-:W-:Y:S01]  /*1870*/  IMAD.SHL.U32 R134, R192, 0x2, RZ ;  /* 0x00000002c0867824 */ /* 0x000fe200078e00ff */
[----:B------:R-:W-:Y:S01]  /*1880*/  LEA.HI R186, R186, R9, RZ, 0x3 ;  /* 0x00000009baba7211 */ /* 0x000fe200078f18ff */
[----:B------:R-:W-:Y:S01]  /*1890*/  USHF.R.S32.HI UR8, URZ, 0x1f, UR9 ;  /* 0x0000001f3f087899 */ /* 0x000fe20008011409 */
[----:B------:R-:W-:Y:S01]  /*18a0*/  LOP3.LUT R199, R199, 0xfffffff8, RZ, 0xc0, !PT ;  /* 0xfffffff8c7c77812 */ /* 0x000fe200078ec0ff */
[----:B------:R-:W-:Y:S01]  /*18b0*/  ULDC.64 UR4, c[0x0][0x2b0] ;  /* 0x0000ac0000047ab9 */ /* 0x000fe20000000a00 */
[----:B------:R-:W-:Y:S01]  /*18c0*/  ISETP.NE.AND P5, PT, R187, 0x1, PT ;  /* 0x00000001bb00780c */ /* 0x000fe20003fa5270 */
[----:B------:R-:W-:Y:S01]  /*18d0*/  UIMAD UR8, UR8, UR4, URZ ;  /* 0x00000004080872a4 */ /* 0x000fe2000f8e023f */
[----:B------:R-:W-:Y:S01]  /*18e0*/  LOP3.LUT R186, R186, 0xfffffff8, RZ, 0xc0, !PT ;  /* 0xfffffff8baba7812 */ /* 0x000fe200078ec0ff */
[----:B------:R-:W-:Y:S01]  /*18f0*/  UIMAD.WIDE.U32 UR18, UR9, UR4, URZ ;  /* 0x00000004091272a5 */ /* 0x000fe2000f8e003f */
[----:B------:R-:W-:Y:S01]  /*1900*/  IADD3 R191, R193, UR25, RZ ;  /* 0x00000019c1bf7c10 */ /* 0x000fe2000fffe0ff */
[----:B------:R-:W-:Y:S01]  /*1910*/  UIMAD UR5, UR9, UR5, UR8 ;  /* 0x00000005090572a4 */ /* 0x000fe2000f8e0208 */
[----:B------:R-:W-:Y:S01]  /*1920*/  P2R R2, PR, RZ, 0x20 ;  /* 0x00000020ff027803 */ /* 0x000fe20000000000 */
[----:B------:R-:W-:Y:S01]  /*1930*/  IMAD.MOV.U32 R190, RZ, RZ, RZ ;  /* 0x000000ffffbe7224 */ /* 0x000fe200078e00ff */
[----:B------:R-:W-:Y:S01]  /*1940*/  P2R R11, PR, RZ, 0x2 ;  /* 0x00000002ff0b7803 */ /* 0x000fe20000000000 */
[----:B------:R-:W-:Y:S01]  /*1950*/  UIADD3 UR10, UR19, UR5, URZ ;  /* 0x00000005130a7290 */ /* 0x000fe2000fffe03f */
[----:B---34-:R-:W-:-:S04]  /*1960*/  @!P0 IMAD.WIDE R12, R200, 0x2, R16 ;  /* 0x00000002c80c8825 */ /* 0x018fc800078e0210 */
[--C-:B------:R-:W-:Y:S01]  /*1970*/  @!P0 IMAD.WIDE R14, R199, 0x2, R16.reuse ;  /* 0x00000002c70e8825 */ /* 0x100fe200078e0210 */
[----:B------:R-:W-:Y:S01]  /*1980*/  @!PT LDS RZ, [RZ] ;  /* 0x00000000fffff984 */ /* 0x000fe20000000800 */
[----:B------:R3:W-:Y:S01]  /*1990*/  @!P0 LDGSTS.E.BYPASS.LTC128B.128 [R134+0x1b100], [R12.64], !P2 ;  /* 0x1b1000000c868fae */ /* 0x0007e2000d101d54 */
[----:B------:R-:W-:Y:S01]  /*19a0*/  ISETP.GE.AND P2, PT, R191, UR12, PT ;  /* 0x0000000cbf007c0c */ /* 0x000fe2000bf46270 */
[----:B------:R-:W-:Y:S01]  /*19b0*/  USHF.R.S32.HI UR8, URZ, 0x1f, UR14 ;  /* 0x0000001f3f087899 */ /* 0x000fe2000801140e */
[----:B------:R-:W-:Y:S01]  /*19c0*/  @!P0 IMAD.WIDE R16, R186, 0x2, R16 ;  /* 0x00000002ba108825 */ /* 0x000fe200078e0210 */
[----:B------:R4:W-:Y:S01]  /*19d0*/  @!P0 LDGSTS.E.BYPASS.LTC128B.128 [R134+0x1f100], [R14.64], !P3 ;  /* 0x1f1000000e868fae */ /* 0x0009e2000d901d54 */
[----:B------:R-:W-:Y:S01]  /*19e0*/  ISETP.GT.OR P2, PT, R193, 0x3f, P2 ;  /* 0x0000003fc100780c */ /* 0x000fe20001744670 */
[----:B------:R-:W-:Y:S01]  /*19f0*/  ULDC.64 UR4, c[0x0][0x1e8] ;  /* 0x00007a0000047ab9 */ /* 0x000fe20000000a00 */
[----:B-----5:R-:W-:Y:S01]  /*1a00*/  IMAD.IADD R191, R191, 0x1, R194 ;  /* 0x00000001bfbf7824 */ /* 0x020fe200078e02c2 */
[----:B------:R1:W-:Y:S03]  /*1a10*/  @!P0 LDGSTS.E.BYPASS.LTC128B.128 [R134+0x23100], [R16.64], !P4 ;  /* 0x2310000010868fae */ /* 0x0003e6000e101d54 */
[----:B-12---:R-:W-:Y:S01]  /*1a20*/  @P5 IMAD.HI.U32 R3, R191, c[0x0][0x2bc], RZ ;  /* 0x0000af00bf035a27 */ /* 0x006fe200078e00ff */
[----:B------:R-:W0:Y:S03]  /*1a30*/  LDGDEPBAR ;  /* 0x00000000000079af */ /* 0x000e260000000000 */
[----:B------:R-:W-:Y:S01]  /*1a40*/  IMAD.MOV.U32 R2, RZ, RZ, R191 ;  /* 0x000000ffff027224 */ /* 0x000fe200078e00bf */
[----:B------:R-:W-:-:S04]  /*1a50*/  @P5 SHF.R.U32.HI R2, RZ, c[0x0][0x2c0], R3 ;  /* 0x0000b000ff025a19 */ /* 0x000fc80000011603 */
[----:B------:R-:W-:-:S04]  /*1a60*/  @!P2 IADD3 R8, P3, R2, UR18, RZ ;  /* 0x000000120208ac10 */ /* 0x000fc8000ff7e0ff */
[----:B------:R-:W-:Y:S02]  /*1a70*/  @!P2 LEA.HI.X.SX32 R3, R2, UR10, 0x1, P3 ;  /* 0x0000000a0203ac11 */ /* 0x000fe400098f0eff */
[----:B---3--:R-:W-:-:S04]  /*1a80*/  @!P2 LEA R12, P3, R8, c[0x0][0x2a0], 0x2 ;  /* 0x0000a800080caa11 */ /* 0x008fc800078610ff */
[----:B------:R-:W-:Y:S01]  /*1a90*/  @!P2 LEA.HI.X R13, R8, c[0x0][0x2a4], R3, 0x2, P3 ;  /* 0x0000a900080daa11 */ /* 0x000fe200018f1403 */
[----:B------:R-:W-:Y:S06]  /*1aa0*/  BAR.SYNC.DEFER_BLOCKING 0x0 ;  /* 0x0000000000007b1d */ /* 0x000fec0000010000 */
[----:B------:R-:W2:Y:S01]  /*1ab0*/  @!P2 LDG.E R190, [R12.64] ;  /* 0x000000140cbea981 */ /* 0x000ea2000c1e1900 */
        /* <DEDUP_REMOVED lines=9> */
[----:B----4-:R-:W-:Y:S01]  /*1b50*/  SHF.R.S32.HI R14, RZ, 0x1f, R191 ;  /* 0x0000001fff0e7819 */ /* 0x010fe200000114bf */
[----:B------:R-:W-:Y:S01]  /*1b60*/  UIADD3 UR9, UR17, UR9, URZ ;  /* 0x0000000911097290 */ /* 0x000fe2000fffe03f */
[----:B------:R-:W-:Y:S01]  /*1b70*/  ISETP.GE.AND P6, PT, R9, c[0x0][0x1d4], PT ;  /* 0x0000750009007a0c */ /* 0x000fe20003fc6270 */
[----:B------:R-:W-:Y:S01]  /*1b80*/  IMAD.MOV.U32 R16, RZ, RZ, R22 ;  /* 0x000000ffff107224 */ /* 0x000fe200078e0016 */
        /* <DEDUP_REMOVED lines=12> */
[----:B------:R-:W-:-:S02]  /*1c50*/  SHF.R.S32.HI R133, RZ, 0x1f, R200 ;  /* 0x0000001fff857819 */ /* 0x000fc400000114c8 */
[----:B------:R-:W-:Y:S01]  /*1c60*/  SEL R184, RZ, 0x10, P6 ;  /* 0x00000010ffb87807 */ /* 0x000fe20003000000 */
[----:B------:R-:W-:Y:S01]  /*1c70*/  IMAD.IADD R15, R23, 0x1, R14 ;  /* 0x00000001170f7824 */ /* 0x000fe200078e020e */
[----:B------:R-:W-:Y:S01]  /*1c80*/  IADD3 R188, R134, 0x100, RZ ;  /* 0x0000010086bc7810 */ /* 0x000fe20007ffe0ff */
[----:B------:R-:W-:Y:S01]  /*1c90*/  IMAD.MOV.U32 R14, RZ, RZ, R22 ;  /* 0x000000ffff0e7224 */ /* 0x000fe200078e0016 */
[----:B------:R-:W-:Y:S02]  /*1ca0*/  SHF.R.S32.HI R132, RZ, 0x1f, R199 ;  /* 0x0000001fff847819 */ /* 0x000fe400000114c7 */
[----:B------:R-:W-:Y:S02]  /*1cb0*/  SHF.R.S32.HI R189, RZ, 0x1f, R186 ;  /* 0x0000001fffbd7819 */ /* 0x000fe400000114ba */
[----:B--2---:R-:W-:Y:S01]  /*1cc0*/  SHF.R.S32.HI R3, RZ, 0x1f, R190 ;  /* 0x0000001fff037819 */ /* 0x004fe200000114be */
        /* <DEDUP_REMOVED lines=49> */
[----:B------:R-:W-:-:S03]  /*1fe0*/  LEA.HI R7, R81, R6, RZ, 0x5 ;  /* 0x0000000651077211 */ /* 0x000fc600078f28ff */
[----:B------:R-:W-:Y:S01]  /*1ff0*/  IMAD.X R27, R8, 0x1, R23, P0 ;  /* 0x00000001081b7824 */ /* 0x000fe200000e0617 */
[----:B------:R-:W-:-:S05]  /*2000*/  IADD3 R24, P0, R24, R3, RZ ;  /* 0x0000000318187210 */ /* 0x000fca0007f1e0ff */
[----:B------:R-:W-:Y:S01]  /*2010*/  IMAD.X R25, R25, 0x1, R5, P0 ;  /* 0x0000000119197824 */ /* 0x000fe200000e0605 */
[----:B------:R-:W-:-:S05]  /*2020*/  IADD3 R22, P0, R22, R3, RZ ;  /* 0x0000000316167210 */ /* 0x000fca0007f1e0ff */
[----:B------:R-:W-:Y:S01]  /*2030*/  IMAD.X R23, R23, 0x1, R5, P0 ;  /* 0x0000000117177824 */ /* 0x000fe200000e0605 */
[C---:B------:R-:W-:Y:S02]  /*2040*/  ISETP.LT.OR P0, PT, R2.reuse, 0x1, P3 ;  /* 0x000000010200780c */ /* 0x040fe40001f01670 */
[----:B------:R-:W-:Y:S02]  /*2050*/  ISETP.LT.OR P3, PT, R2, 0x21, P3 ;  /* 0x000000210200780c */ /* 0x000fe40001f61670 */
[----:B------:R-:W-:-:S09]  /*2060*/  SHF.R.S32.HI R5, RZ, 0x5, R7 ;  /* 0x00000005ff057819 */ /* 0x000fd20000011407 */
        /* <DEDUP_REMOVED lines=83> */
.L_x_5027:
[----:B-1----:R-:W-:Y:S01]  /*25a0*/  SHF.R.S32.HI R2, RZ, 0x4, R21 ;  /* 0x00000004ff027819 */ /* 0x002fe20000011415 */
[----:B------:R-:W0:Y:S01]  /*25b0*/  LDGDEPBAR ;  /* 0x00000000000079af */ /* 0x000e220000000000 */
[C---:B------:R-:W-:Y:S01]  /*25c0*/  IMAD.SHL.U32 R3, R201.reuse, 0x40, RZ ;  /* 0x00000040c9037824 */ /* 0x040fe200078e00ff */
[----:B------:R-:W-:Y:S01]  /*25d0*/  LOP3.LUT P0, RZ, R201, 0x2, RZ, 0xc0, !PT ;  /* 0x00000002c9ff7812 */ /* 0x000fe2000780c0ff */
[----:B------:R-:W-:Y:S01]  /*25e0*/  IMAD.SHL.U32 R20, R20, 0x8, RZ ;  /* 0x0000000814147824 */ /* 0x000fe200078e00ff */
[----:B------:R-:W-:Y:S01]  /*25f0*/  LEA.HI R21, R21, R2, RZ, 0x1 ;  /* 0x0000000215157211 */ /* 0x000fe200078f08ff */
[----:B------:R-:W-:Y:S01]  /*2600*/  IMAD.SHL.U32 R19, R19, 0x40, RZ ;  /* 0x0000004013137824 */ /* 0x000fe200078e00ff */
[----:B------:R-:W-:Y:S01]  /*2610*/  LOP3.LUT R3, R3, 0x1c0, RZ, 0xc0, !PT ;  /* 0x000001c003037812 */ /* 0x000fe200078ec0ff */
[----:B------:R-:W-:Y:S01]  /*2620*/  IMAD.SHL.U32 R0, R0, 0x40, RZ ;  /* 0x0000004000007824 */ /* 0x000fe200078e00ff */
[----:B------:R-:W-:Y:S01]  /*2630*/  LOP3.LUT R21, R21, 0xfffffffe, RZ, 0xc0, !PT ;  /* 0xfffffffe15157812 */ /* 0x000fe200078ec0ff */
[----:B------:R-:W-:Y:S01]  /*2640*/  IMAD.MOV.U32 R180, RZ, RZ, 0x20 ;  /* 0x00000020ffb47424 */ /* 0x000fe200078e00ff */
[----:B------:R-:W-:Y:S01]  /*2650*/  LOP3.LUT R20, R3, 0x8, R20, 0xf8, !PT ;  /* 0x0000000803147812 */ /* 0x000fe200078ef814 */
[----:B------:R-:W-:Y:S01]  /*2660*/  IMAD.SHL.U32 R182, R182, 0x2, RZ ;  /* 0x00000002b6b67824 */ /* 0x000fe200078e00ff */
[----:B------:R-:W-:Y:S01]  /*2670*/  SHF.R.U32.HI R3, RZ, 0x3, R3 ;  /* 0x00000003ff037819 */ /* 0x000fe20000011603 */
[----:B------:R-:W-:Y:S01]  /*2680*/  IMAD.IADD R21, R2, 0x1, -R21 ;  /* 0x0000000102157824 */ /* 0x000fe200078e0a15 */
[----:B------:R-:W-:-:S02]  /*2690*/  LOP3.LUT R19, R19, 0x1c0, RZ, 0xc0, !PT ;  /* 0x000001c013137812 */ /* 0x000fc400078ec0ff */
[----:B------:R-:W-:Y:S01]  /*26a0*/  LOP3.LUT R20, R20, R3, RZ, 0x3c, !PT ;  /* 0x0000000314147212 */ /* 0x000fe200078e3cff */
[C---:B------:R-:W-:Y:S01]  /*26b0*/  IMAD.SHL.U32 R2, R21.reuse, 0x8, RZ ;  /* 0x0000000815027824 */ /* 0x040fe200078e00ff */
[----:B------:R-:W-:Y:S02]  /*26c0*/  SHF.R.U32.HI R3, RZ, 0x3, R19 ;  /* 0x00000003ff037819 */ /* 0x000fe40000011613 */
[----:B------:R-:W-:Y:S01]  /*26d0*/  SEL R180, R180, 0xffffffe0, !P0 ;  /* 0xffffffe0b4b47807 */ /* 0x000fe20004000000 */
[----:B------:R-:W-:Y:S01]  /*26e0*/  IMAD R183, R21, 0x200, R20 ;  /* 0x0000020015b77824 */ /* 0x000fe200078e0214 */
[----:B------:R-:W-:Y:S01]  /*26f0*/  LOP3.LUT R2, R19, 0x8, R2, 0xf8, !PT ;  /* 0x0000000813027812 */ /* 0x000fe200078ef802 */
[----:B------:R-:W-:-:S04]  /*2700*/  DEPBAR.LE SB0, 0x3 ;  /* 0x000080c00000791a */ /* 0x000fc80000000000 */
[----:B------:R-:W-:Y:S01]  /*2710*/  LOP3.LUT R3, R2, R3, RZ, 0x3c, !PT ;  /* 0x0000000302037212 */ /* 0x000fe200078e3cff */
[----:B------:R-:W-:-:S04]  /*2720*/  DEPBAR.LE SB0, 0x2 ;  /* 0x000080800000791a */ /* 0x000fc80000000000 */
[----:B------:R-:W-:Y:S01]  /*2730*/  LOP3.LUT R2, R0, 0xfffffe00, RZ, 0xc0, !PT ;  /* 0xfffffe0000027812 */ /* 0x000fe200078ec0ff */
[----:B------:R-:W-:Y:S01]  /*2740*/  IMAD.SHL.U32 R183, R183, 0x2, RZ ;  /* 0x00000002b7b77824 */ /* 0x000fe200078e00ff */
[----:B------:R-:W-:Y:S01]  /*2750*/  BAR.SYNC.DEFER_BLOCKING 0x0 ;  /* 0x0000000000007b1d */ /* 0x000fe20000010000 */
[----:B------:R-:W-:Y:S02]  /*2760*/  PLOP3.LUT P0, PT, PT, PT, UP2, 0x40, 0x0 ;  /* 0x000000000000781c */ /* 0x000fe40003f0e828 */
[----:B------:R-:W-:Y:S02]  /*2770*/  IMAD R0, R5, 0x400, R2 ;  /* 0x0000040005007824 */ /* 0x000fe400078e0202 */
[----:B------:R-:W-:Y:S02]  /*2780*/  IMAD.IADD R82, R183, 0x1, R180 ;  /* 0x00000001b7527824 */ /* 0x000fe400078e02b4 */
[----:B------:R-:W-:-:S04]  /*2790*/  IMAD.IADD R0, R3, 0x1, R0 ;  /* 0x0000000103007824 */ /* 0x000fc800078e0200 */
[C---:B------:R-:W-:Y:S01]  /*27a0*/  IMAD.SHL.U32 R12, R0.reuse, 0x2, RZ ;  /* 0x00000002000c7824 */ /* 0x040fe200078e00ff */
[----:B------:R-:W-:-:S05]  /*27b0*/  LEA R185, R0, 0x18100, 0x1 ;  /* 0x0001810000b97811 */ /* 0x000fca00078e08ff */
        /* <DEDUP_REMOVED lines=26> */
[C---:B------:R-:W-:Y:S01]  /*2960*/  IMAD R0, R190.reuse, c[0x0][0x21c], R11 ;  /* 0x00008700be007a24 */ /* 0x040fe200078e020b */
        /* <DEDUP_REMOVED lines=37> */
.L_x_5028:
[C---:B-1-34-:R-:W-:Y:S01]  /*2bc0*/  HMMA.16816.F32 R36, R12.reuse, R32, RZ ;  /* 0x000000200c24723c */ /* 0x05afe200000018ff */
[----:B------:R-:W-:Y:S01]  /*2bd0*/  IMAD.MOV.U32 R0, RZ, RZ, 0x40 ;  /* 0x00000040ff007424 */ /* 0x000fe200078e00ff */
[----:B------:R-:W-:Y:S01]  /*2be0*/  LDSM.16.M88.4 R72, [R185+0x4000] ;  /* 0x00400000b948783b */ /* 0x000fe20000000200 */
[C---:B------:R-:W-:Y:S01]  /*2bf0*/  IMAD R179, R4.reuse, 0x2, R185 ;  /* 0x0000000204b37824 */ /* 0x040fe200078e02b9 */
[----:B------:R-:W-:Y:S01]  /*2c00*/  LOP3.LUT R7, R7, 0xffffffe0, RZ, 0xc0, !PT ;  /* 0xffffffe007077812 */ /* 0x000fe200078ec0ff */
[----:B------:R-:W-:Y:S01]  /*2c10*/  IMAD R178, R4, 0x2, R181 ;  /* 0x0000000204b27824 */ /* 0x000fe200078e02b5 */
[----:B------:R-:W-:Y:S01]  /*2c20*/  SEL R135, R0, 0xffffffc0, !P1 ;  /* 0xffffffc000877807 */ /* 0x000fe20004800000 */
[----:B------:R-:W-:Y:S01]  /*2c30*/  LDSM.16.M88.4 R76, [R183+0xf900] ;  /* 0x00f90000b74c783b */ /* 0x000fe20000000200 */
[C---:B------:R-:W-:Y:S01]  /*2c40*/  HMMA.16816.F32 R32, R12.reuse, R34, RZ ;  /* 0x000000220c20723c */ /* 0x040fe200000018ff */
[----:B------:R-:W-:Y:S01]  /*2c50*/  LEA.HI R81, R81, R6, RZ, 0x2 ;  /* 0x0000000651517211 */ /* 0x000fe200078f10ff */
[C---:B------:R-:W-:Y:S01]  /*2c60*/  IMAD.IADD R7, R6.reuse, 0x1, -R7 ;  /* 0x0000000106077824 */ /* 0x040fe200078e0a07 */
[----:B------:R-:W-:Y:S01]  /*2c70*/  LDSM.16.M88.4 R60, [R179] ;  /* 0x00000000b33c783b */ /* 0x000fe20000000200 */
[----:B------:R-:W-:Y:S01]  /*2c80*/  IMAD.IADD R80, R183, 0x1, R135 ;  /* 0x00000001b7507824 */ /* 0x000fe200078e0287 */
[----:B------:R-:W-:Y:S01]  /*2c90*/  LOP3.LUT R81, R81, 0xfffffffc, RZ, 0xc0, !PT ;  /* 0xfffffffc51517812 */ /* 0x000fe200078ec0ff */
[----:B------:R-:W-:Y:S01]  /*2ca0*/  IMAD.IADD R0, R135, 0x1, R82 ;  /* 0x0000000187007824 */ /* 0x000fe200078e0252 */
[----:B------:R-:W-:Y:S01]  /*2cb0*/  PLOP3.LUT P0, PT, PT, PT, UP1, 0x80, 0x0 ;  /* 0x000000000000781c */ /* 0x000fe20003f0f018 */
[C---:B--2---:R-:W-:Y:S01]  /*2cc0*/  HMMA.16816.F32 R44, R12.reuse, R40, RZ ;  /* 0x000000280c2c723c */ /* 0x044fe200000018ff */
[----:B------:R-:W1:Y:S01]  /*2cd0*/  LDSM.16.M88.4 R8, [R80+0xc100] ;  /* 0x00c100005008783b */ /* 0x000e620000000200 */
[----:B------:R-:W-:Y:S01]  /*2ce0*/  IMAD.IADD R6, R6, 0x1, -R81 ;  /* 0x0000000106067824 */ /* 0x000fe200078e0a51 */
[----:B------:R-:W-:Y:S01]  /*2cf0*/  UIADD3 UR4, UR12, 0x1, -UR25 ;  /* 0x000000010c047890 */ /* 0x000fe2000fffe819 */
[----:B------:R-:W-:Y:S01]  /*2d00*/  IMAD.IADD R3, R2, 0x1, R3 ;  /* 0x0000000102037824 */ /* 0x000fe200078e0203 */
[----:B------:R-:W-:Y:S01]  /*2d10*/  ULDC UR13, c[0x0][0x324] ;  /* 0x0000c900000d7ab9 */ /* 0x000fe20000000800 */
[----:B------:R-:W0:Y:S01]  /*2d20*/  LDGDEPBAR ;  /* 0x00000000000079af */ /* 0x000e220000000000 */
[----:B------:R-:W-:Y:S01]  /*2d30*/  ULDC UR5, c[0x0][0x2ac] ;  /* 0x0000ab0000057ab9 */ /* 0x000fe20000000800 */
[----:B------:R-:W-:Y:S01]  /*2d40*/  HMMA.16816.F32 R28, R12, R24, RZ ;  /* 0x000000180c1c723c */ /* 0x000fe200000018ff */
[----:B------:R-:W-:-:S07]  /*2d50*/  ULOP3.LUT UR13, URZ, UR13, URZ, 0x33, !UPT ;  /* 0x0000000d3f0d7292 */ /* 0x000fce000f8e333f */
[C---:B------:R-:W-:Y:S08]  /*2d60*/  HMMA.16816.F32 R40, R12.reuse, R42, RZ ;  /* 0x0000002a0c28723c */ /* 0x040ff000000018ff */
[C---:B------:R-:W-:Y:S08]  /*2d70*/  HMMA.16816.F32 R24, R12.reuse, R26, RZ ;  /* 0x0000001a0c18723c */ /* 0x040ff000000018ff */
[C---:B------:R-:W-:Y:S08]  /*2d80*/  HMMA.16816.F32 R20, R12.reuse, R64, RZ ;  /* 0x000000400c14723c */ /* 0x040ff000000018ff */
[----:B------:R-:W-:Y:S01]  /*2d90*/  HMMA.16816.F32 R12, R12, R66, RZ ;  /* 0x000000420c0c723c */ /* 0x000fe200000018ff */
[----:B------:R-:W-:Y:S07]  /*2da0*/  LDSM.16.M88.4 R64, [R80+0xd900] ;  /* 0x00d900005040783b */ /* 0x000fee0000000200 */
[C---:B------:R-:W-:Y:S08]  /*2db0*/  HMMA.16816.F32 R36, R68.reuse, R52, R36 ;  /* 0x000000344424723c */ /* 0x040ff00000001824 */
        /* <DEDUP_REMOVED lines=10> */
[----:B------:R-:W-:Y:S04]  /*2e60*/  LDSM.16.M88.4 R16, [R178] ;  /* 0x00000000b210783b */ /* 0x000fe80000000200 */
[----:B------:R-:W4:Y:S03]  /*2e70*/  LDSM.16.M88.4 R12, [R0+0xc900] ;  /* 0x00c90000000c783b */ /* 0x000f260000000200 */
        /* <DEDUP_REMOVED lines=9> */
[C---:B------:R-:W-:Y:S08]  /*2f10*/  HMMA.16816.F32 R20, R60.reuse, R64, R20 ;  /* 0x000000403c14723c */ /* 0x040ff00000001814 */
[----:B------:R-:W-:Y:S01]  /*2f20*/  HMMA.16816.F32 R68, R60, R66, R68 ;  /* 0x000000423c44723c */ /* 0x000fe20000001844 */
[----:B------:R-:W-:Y:S04]  /*2f30*/  LDSM.16.M88.4 R64, [R82+0xf100] ;  /* 0x00f100005240783b */ /* 0x000fe80000000200 */
        /* <DEDUP_REMOVED lines=16> */
[----:B------:R-:W-:Y:S07]  /*3040*/  LDSM.16.M88.4 R48, [R179+0x4000] ;  /* 0x00400000b330783b */ /* 0x000fee0000000200 */
[C---:B----4-:R-:W-:Y:S08]  /*3050*/  HMMA.16816.F32 R36, R72.reuse, R12, R36 ;  /* 0x0000000c4824723c */ /* 0x050ff00000001824 */
[C---:B------:R-:W-:Y:S01]  /*3060*/  HMMA.16816.F32 R32, R72.reuse, R14, R32 ;  /* 0x0000000e4820723c */ /* 0x040fe20000001820 */
[----:B------:R-:W3:Y:S07]  /*3070*/  LDSM.16.M88.4 R12, [R80+0xe100] ;  /* 0x00e10000500c783b */ /* 0x000eee0000000200 */
[C---:B-1----:R-:W-:Y:S08]  /*3080*/  HMMA.16816.F32 R28, R72.reuse, R8, R28 ;  /* 0x00000008481c723c */ /* 0x042ff0000000181c */
[C---:B------:R-:W-:Y:S01]  /*3090*/  HMMA.16816.F32 R24, R72.reuse, R10, R24 ;  /* 0x0000000a4818723c */ /* 0x040fe20000001818 */
[----:B------:R-:W1:Y:S07]  /*30a0*/  LDSM.16.M88.4 R8, [R80+0xe900] ;  /* 0x00e900005008783b */ /* 0x000e6e0000000200 */
[C---:B------:R-:W-:Y:S08]  /*30b0*/  HMMA.16816.F32 R20, R72.reuse, R76, R20 ;  /* 0x0000004c4814723c */ /* 0x040ff00000001814 */
[----:B------:R-:W-:Y:S01]  /*30c0*/  HMMA.16816.F32 R68, R72, R78, R68 ;  /* 0x0000004e4844723c */ /* 0x000fe20000001844 */
[----:B------:R-:W-:Y:S04]  /*30d0*/  LDSM.16.M88.4 R72, [R178+0x4000] ;  /* 0x00400000b248783b */ /* 0x000fe80000000200 */
[----:B------:R-:W-:Y:S03]  /*30e0*/  LDSM.16.M88.4 R76, [R0+0xf900] ;  /* 0x00f90000004c783b */ /* 0x000fe60000000200 */
[C---:B--2---:R-:W-:Y:S08]  /*30f0*/  HMMA.16816.F32 R44, R16.reuse, R56, R44 ;  /* 0x00000038102c723c */ /* 0x044ff0000000182c */
[C---:B------:R-:W-:Y:S01]  /*3100*/  HMMA.16816.F32 R40, R16.reuse, R58, R40 ;  /* 0x0000003a1028723c */ /* 0x040fe20000001828 */
[----:B------:R-:W2:Y:S07]  /*3110*/  LDSM.16.M88.4 R56, [R80+0xf100] ;  /* 0x00f100005038783b */ /* 0x000eae0000000200 */
[C---:B-----5:R-:W-:Y:S08]  /*3120*/  HMMA.16816.F32 R36, R16.reuse, R52, R36 ;  /* 0x000000341024723c */ /* 0x060ff00000001824 */
[C---:B------:R-:W-:Y:S01]  /*3130*/  HMMA.16816.F32 R32, R16.reuse, R54, R32 ;  /* 0x000000361020723c */ /* 0x040fe20000001820 */
[----:B------:R-:W4:Y:S07]  /*3140*/  LDSM.16.M88.4 R52, [R80+0xf900] ;  /* 0x00f900005034783b */ /* 0x000f2e0000000200 */
[C---:B------:R-:W-:Y:S08]  /*3150*/  HMMA.16816.F32 R28, R16.reuse, R64, R28 ;  /* 0x00000040101c723c */ /* 0x040ff0000000181c */
[C---:B------:R-:W-:Y:S01]  /*3160*/  HMMA.16816.F32 R24, R16.reuse, R66, R24 ;  /* 0x000000421018723c */ /* 0x040fe20000001818 */
[----:B------:R-:W-:Y:S07]  /*3170*/  LDSM.16.M88.4 R64, [R185+0x8000] ;  /* 0x00800000b940783b */ /* 0x000fee0000000200 */
[C---:B------:R-:W-:Y:S08]  /*3180*/  HMMA.16816.F32 R20, R16.reuse, R60, R20 ;  /* 0x0000003c1014723c */ /* 0x040ff00000001814 */
[----:B------:R-:W-:Y:S01]  /*3190*/  HMMA.16816.F32 R68, R16, R62, R68 ;  /* 0x0000003e1044723c */ /* 0x000fe20000001844 */
[----:B------:R-:W5:Y:S04]  /*31a0*/  LDSM.16.M88.4 R16, [R0+0xe100] ;  /* 0x00e100000010783b */ /* 0x000f680000000200 */
[----:B------:R-:W-:Y:S03]  /*31b0*/  LDSM.16.M88.4 R60, [R183+0x10100] ;  /* 0x01010000b73c783b */ /* 0x000fe60000000200 */
[C---:B---3--:R-:W-:Y:S08]  /*31c0*/  HMMA.16816.F32 R44, R48.reuse, R12, R44 ;  /* 0x0000000c302c723c */ /* 0x048ff0000000182c */
[C---:B------:R-:W-:Y:S01]  /*31d0*/  HMMA.16816.F32 R40, R48.reuse, R14, R40 ;  /* 0x0000000e3028723c */ /* 0x040fe20000001828 */
[----:B------:R-:W3:Y:S07]  /*31e0*/  LDSM.16.M88.4 R12, [R0+0xe900] ;  /* 0x00e90000000c783b */ /* 0x000eee0000000200 */
[C---:B-1----:R-:W-:Y:S08]  /*31f0*/  HMMA.16816.F32 R36, R48.reuse, R8, R36 ;  /* 0x000000083024723c */ /* 0x042ff00000001824 */
[C---:B------:R-:W-:Y:S01]  /*3200*/  HMMA.16816.F32 R32, R48.reuse, R10, R32 ;  /* 0x0000000a3020723c */ /* 0x040fe20000001820 */
[----:B------:R-:W1:Y:S07]  /*3210*/  LDSM.16.M88.4 R8, [R0+0xf100] ;  /* 0x00f100000008783b */ /* 0x000e6e0000000200 */
[C---:B--2---:R-:W-:Y:S08]  /*3220*/  HMMA.16816.F32 R28, R48.reuse, R56, R28 ;  /* 0x00000038301c723c */ /* 0x044ff0000000181c */
[C---:B------:R-:W-:Y:S01]  /*3230*/  HMMA.16816.F32 R24, R48.reuse, R58, R24 ;  /* 0x0000003a3018723c */ /* 0x040fe20000001818 */
[----:B------:R-:W2:Y:S07]  /*3240*/  LDSM.16.M88.4 R56, [R183+0x10900] ;  /* 0x01090000b738783b */ /* 0x000eae0000000200 */
[C---:B----4-:R-:W-:Y:S08]  /*3250*/  HMMA.16816.F32 R20, R48.reuse, R52, R20 ;  /* 0x000000343014723c */ /* 0x050ff00000001814 */
[----:B------:R-:W-:Y:S01]  /*3260*/  HMMA.16816.F32 R68, R48, R54, R68 ;  /* 0x000000363044723c */ /* 0x000fe20000001844 */
[----:B------:R-:W4:Y:S04]  /*3270*/  LDSM.16.M88.4 R52, [R183+0x11100] ;  /* 0x01110000b734783b */ /* 0x000f280000000200 */
[----:B------:R-:W2:Y:S03]  /*3280*/  LDSM.16.M88.4 R48, [R183+0x11900] ;  /* 0x01190000b730783b */ /* 0x000ea60000000200 */
[C---:B-----5:R-:W-:Y:S08]  /*3290*/  HMMA.16816.F32 R44, R72.reuse, R16, R44 ;  /* 0x00000010482c723c */ /* 0x060ff0000000182c */
[C---:B------:R-:W-:Y:S01]  /*32a0*/  HMMA.16816.F32 R40, R72.reuse, R18, R40 ;  /* 0x000000124828723c */ /* 0x040fe20000001828 */
[----:B------:R-:W-:Y:S07]  /*32b0*/  LDSM.16.M88.4 R16, [R181+0x8000] ;  /* 0x00800000b510783b */ /* 0x000fee0000000200 */
[C---:B---3--:R-:W-:Y:S08]  /*32c0*/  HMMA.16816.F32 R36, R72.reuse, R12, R36 ;  /* 0x0000000c4824723c */ /* 0x048ff00000001824 */
[C---:B------:R-:W-:Y:S01]  /*32d0*/  HMMA.16816.F32 R32, R72.reuse, R14, R32 ;  /* 0x0000000e4820723c */ /* 0x040fe20000001820 */
[----:B------:R-:W3:Y:S07]  /*32e0*/  LDSM.16.M88.4 R12, [R82+0x10100] ;  /* 0x01010000520c783b */ /* 0x000eee0000000200 */
[C---:B-1----:R-:W-:Y:S08]  /*32f0*/  HMMA.16816.F32 R28, R72.reuse, R8, R28 ;  /* 0x00000008481c723c */ /* 0x042ff0000000181c */
[----:B------:R-:W-:Y:S01]  /*3300*/  HMMA.16816.F32 R24, R72, R10, R24 ;  /* 0x0000000a4818723c */ /* 0x000fe20000001818 */
[----:B------:R-:W1:Y:S07]  /*3310*/  LDSM.16.M88.4 R8, [R82+0x10900] ;  /* 0x010900005208783b */ /* 0x000e6e0000000200 */
[C---:B------:R-:W-:Y:S08]  /*3320*/  HMMA.16816.F32 R44, R64.reuse, R60, R44 ;  /* 0x0000003c402c723c */ /* 0x040ff0000000182c */
[----:B------:R-:W-:Y:S01]  /*3330*/  HMMA.16816.F32 R40, R64, R62, R40 ;  /* 0x0000003e4028723c */ /* 0x000fe20000001828 */
[----:B------:R-:W5:Y:S07]  /*3340*/  LDSM.16.M88.4 R60, [R82+0x11100] ;  /* 0x01110000523c783b */ /* 0x000f6e0000000200 */
[C---:B------:R-:W-:Y:S08]  /*3350*/  HMMA.16816.F32 R20, R72.reuse, R76, R20 ;  /* 0x0000004c4814723c */ /* 0x040ff00000001814 */
[----:B------:R-:W-:Y:S08]  /*3360*/  HMMA.16816.F32 R68, R72, R78, R68 ;  /* 0x0000004e4844723c */ /* 0x000ff00000001844 */
[C---:B--2---:R-:W-:Y:S08]  /*3370*/  HMMA.16816.F32 R36, R64.reuse, R56, R36 ;  /* 0x000000384024723c */ /* 0x044ff00000001824 */
[C---:B------:R-:W-:Y:S01]  /*3380*/  HMMA.16816.F32 R32, R64.reuse, R58, R32 ;  /* 0x0000003a4020723c */ /* 0x040fe20000001820 */
[----:B------:R-:W2:Y:S07]  /*3390*/  LDSM.16.M88.4 R56, [R82+0x11900] ;  /* 0x011900005238783b */ /* 0x000eae0000000200 */
[C---:B----4-:R-:W-:Y:S08]  /*33a0*/  HMMA.16816.F32 R28, R64.reuse, R52, R28 ;  /* 0x00000034401c723c */ /* 0x050ff0000000181c */
[C---:B------:R-:W-:Y:S01]  /*33b0*/  HMMA.16816.F32 R24, R64.reuse, R54, R24 ;  /* 0x000000364018723c */ /* 0x040fe20000001818 */
[----:B------:R-:W-:Y:S07]  /*33c0*/  LDSM.16.M88.4 R52, [R80+0x10900] ;  /* 0x010900005034783b */ /* 0x000fee0000000200 */
[C---:B------:R-:W-:Y:S08]  /*33d0*/  HMMA.16816.F32 R20, R64.reuse, R48, R20 ;  /* 0x000000304014723c */ /* 0x040ff00000001814 */
[----:B------:R-:W-:Y:S01]  /*33e0*/  HMMA.16816.F32 R68, R64, R50, R68 ;  /* 0x000000324044723c */ /* 0x000fe20000001844 */
[----:B------:R-:W4:Y:S04]  /*33f0*/  LDSM.16.M88.4 R48, [R179+0x8000] ;  /* 0x00800000b330783b */ /* 0x000f280000000200 */
[----:B------:R-:W-:Y:S03]  /*3400*/  LDSM.16.M88.4 R64, [R0+0x10100] ;  /* 0x010100000040783b */ /* 0x000fe60000000200 */
[C---:B---3--:R-:W-:Y:S08]  /*3410*/  HMMA.16816.F32 R44, R16.reuse, R12, R44 ;  /* 0x0000000c102c723c */ /* 0x048ff0000000182c */
[C---:B------:R-:W-:Y:S01]  /*3420*/  HMMA.16816.F32 R40, R16.reuse, R14, R40 ;  /* 0x0000000e1028723c */ /* 0x040fe20000001828 */
[----:B------:R-:W3:Y:S07]  /*3430*/  LDSM.16.M88.4 R12, [R80+0x10100] ;  /* 0x01010000500c783b */ /* 0x000eee0000000200 */
[C---:B-1----:R-:W-:Y:S08]  /*3440*/  HMMA.16816.F32 R36, R16.reuse, R8, R36 ;  /* 0x000000081024723c */ /* 0x042ff00000001824 */
[C---:B------:R-:W-:Y:S01]  /*3450*/  HMMA.16816.F32 R32, R16.reuse, R10, R32 ;  /* 0x0000000a1020723c */ /* 0x040fe20000001820 */
[----:B------:R-:W1:Y:S07]  /*3460*/  LDSM.16.M88.4 R8, [R80+0x11100] ;  /* 0x011100005008783b */ /* 0x000e6e0000000200 */
[C---:B-----5:R-:W-:Y:S08]  /*3470*/  HMMA.16816.F32 R28, R16.reuse, R60, R28 ;  /* 0x0000003c101c723c */ /* 0x060ff0000000181c */
[C---:B------:R-:W-:Y:S01]  /*3480*/  HMMA.16816.F32 R24, R16.reuse, R62, R24 ;  /* 0x0000003e1018723c */ /* 0x040fe20000001818 */
[----:B------:R-:W5:Y:S07]  /*3490*/  LDSM.16.M88.4 R60, [R80+0x11900] ;  /* 0x01190000503c783b */ /* 0x000f6e0000000200 */
[C---:B--2---:R-:W-:Y:S01]  /*34a0*/  HMMA.16816.F32 R72, R16.reuse, R56, R20 ;  /* 0x000000381048723c */ /* 0x044fe20000001814 */
[----:B------:R-:W-:Y:S07]  /*34b0*/  LDSM.16.M88.4 R20, [R178+0x8000] ;  /* 0x00800000b214783b */ /* 0x000fee0000000200 */
[----:B------:R-:W-:Y:S01]  /*34c0*/  HMMA.16816.F32 R68, R16, R58, R68 ;  /* 0x0000003a1044723c */ /* 0x000fe20000001844 */
[----:B------:R-:W2:Y:S07]  /*34d0*/  LDSM.16.M88.4 R16, [R0+0x10900] ;  /* 0x010900000010783b */ /* 0x000eae0000000200 */
[C---:B----4-:R-:W-:Y:S08]  /*34e0*/  HMMA.16816.F32 R36, R48.reuse, R52, R36 ;  /* 0x000000343024723c */ /* 0x050ff00000001824 */
[C---:B---3--:R-:W-:Y:S07]  /*34f0*/  HMMA.16816.F32 R44, R48.reuse, R12, R44 ;  /* 0x0000000c302c723c */ /* 0x048fee000000182c */
[----:B------:R-:W-:Y:S01]  /*3500*/  SHF.R.S32.HI R12, RZ, 0x1f, R5 ;  /* 0x0000001fff0c7819 */ /* 0x000fe20000011405 */
[----:B------:R-:W-:Y:S03]  /*3510*/  HMMA.16816.F32 R40, R48, R14, R40 ;  /* 0x0000000e3028723c */ /* 0x000fe60000001828 */
[----:B------:R-:W-:-:S05]  /*3520*/  LEA.HI R12, R12, R5, RZ, 0x3 ;  /* 0x000000050c0c7211 */ /* 0x000fca00078f18ff */
[C---:B------:R-:W-:Y:S08]  /*3530*/  HMMA.16816.F32 R32, R48.reuse, R54, R32 ;  /* 0x000000363020723c */ /* 0x040ff00000001820 */
[C---:B-1----:R-:W-:Y:S08]  /*3540*/  HMMA.16816.F32 R28, R48.reuse, R8, R28 ;  /* 0x00000008301c723c */ /* 0x042ff0000000181c */
[C---:B------:R-:W-:Y:S01]  /*3550*/  HMMA.16816.F32 R24, R48.reuse, R10, R24 ;  /* 0x0000000a3018723c */ /* 0x040fe20000001818 */
[----:B------:R-:W1:Y:S07]  /*3560*/  LDSM.16.M88.4 R8, [R0+0x11100] ;  /* 0x011100000008783b */ /* 0x000e6e0000000200 */
[C---:B-----5:R-:W-:Y:S08]  /*3570*/  HMMA.16816.F32 R72, R48.reuse, R60, R72 ;  /* 0x0000003c3048723c */ /* 0x060ff00000001848 */
[----:B------:R-:W-:Y:S07]  /*3580*/  HMMA.16816.F32 R68, R48, R62, R68 ;  /* 0x0000003e3044723c */ /* 0x000fee0000001844 */
[----:B------:R-:W-:Y:S01]  /*3590*/  LOP3.LUT R50, R12, 0xffffff8, RZ, 0xc0, !PT ;  /* 0x0ffffff80c327812 */ /* 0x000fe200078ec0ff */
[----:B--2---:R-:W-:Y:S01]  /*35a0*/  HMMA.16816.F32 R36, R20, R16, R36 ;  /* 0x000000101424723c */ /* 0x004fe20000001824 */
[----:B------:R-:W-:Y:S01]  /*35b0*/  SHF.R.S32.HI R48, RZ, 0x1f, R7 ;  /* 0x0000001fff307819 */ /* 0x000fe20000011407 */
[----:B------:R2:W3:Y:S02]  /*35c0*/  LDSM.16.M88.4 R12, [R0+0x11900] ;  /* 0x01190000000c783b */ /* 0x0004e40000000200 */
[----:B------:R-:W-:Y:S01]  /*35d0*/  IMAD.IADD R49, R5, 0x1, -R50 ;  /* 0x0000000105317824 */ /* 0x000fe200078e0a32 */
[----:B------:R-:W-:-:S02]  /*35e0*/  LEA.HI R5, R48, R7, RZ, 0x2 ;  /* 0x0000000730057211 */ /* 0x000fc400078f10ff */
[----:B------:R-:W-:Y:S01]  /*35f0*/  LEA.HI R48, R6, R6, RZ, 0x1 ;  /* 0x0000000606307211 */ /* 0x000fe200078f08ff */
[C---:B------:R-:W-:Y:S01]  /*3600*/  HMMA.16816.F32 R44, R20.reuse, R64, R44 ;  /* 0x00000040142c723c */ /* 0x040fe2000000182c */
[C---:B------:R-:W-:Y:S02]  /*3610*/  LEA.HI.SX32 R16, R5.reuse, UR24, 0x1e ;  /* 0x0000001805107c11 */ /* 0x040fe4000f8ff2ff */
[----:B------:R-:W-:Y:S02]  /*3620*/  LOP3.LUT R17, R48, 0x1ffffffe, RZ, 0xc0, !PT ;  /* 0x1ffffffe30117812 */ /* 0x000fe400078ec0ff */
[----:B------:R-:W-:Y:S01]  /*3630*/  LOP3.LUT R196, R5, 0x7ffffffc, RZ, 0xc0, !PT ;  /* 0x7ffffffc05c47812 */ /* 0x000fe200078ec0ff */
[----:B------:R-:W-:Y:S02]  /*3640*/  IMAD R49, R49, 0x10, R16 ;  /* 0x0000001031317824 */ /* 0x000fe400078e0210 */
[----:B------:R-:W-:Y:S01]  /*3650*/  IMAD.IADD R6, R6, 0x1, -R17 ;  /* 0x0000000106067824 */ /* 0x000fe200078e0a11 */
[----:B-1----:R-:W-:Y:S01]  /*3660*/  HMMA.16816.F32 R28, R20, R8, R28 ;  /* 0x00000008141c723c */ /* 0x002fe2000000181c */
[----:B------:R-:W-:-:S02]  /*3670*/  IMAD.IADD R196, R7, 0x1, -R196 ;  /* 0x0000000107c47824 */ /* 0x000fc400078e0ac4 */
[----:B------:R-:W-:Y:S02]  /*3680*/  IMAD R195, R6, 0x8, R49 ;  /* 0x0000000806c37824 */ /* 0x000fe400078e0231 */
[----:B------:R-:W-:Y:S01]  /*3690*/  IMAD.U32 R7, RZ, RZ, UR4 ;  /* 0x00000004ff077e24 */ /* 0x000fe2000f8e00ff */
[----:B------:R-:W-:Y:S01]  /*36a0*/  ULDC UR4, c[0x0][0x1d0] ;  /* 0x0000740000047ab9 */ /* 0x000fe20000000800 */
[----:B------:R-:W-:Y:S01]  /*36b0*/  @P0 IMAD.HI.U32 R6, R195, c[0x0][0x2c8], RZ ;  /* 0x0000b200c3060a27 */ /* 0x000fe200078e00ff */
[----:B------:R-:W-:Y:S01]  /*36c0*/  PLOP3.LUT P0, PT, PT, PT, UP1, 0x80, 0x0 ;  /* 0x000000000000781c */ /* 0x000fe20003f0f018 */
[----:B------:R-:W-:Y:S01]  /*36d0*/  UIMAD UR4, UR5, UR4, -UR25 ;  /* 0x00000004050472a4 */ /* 0x000fe2000f8e0a19 */
[----:B------:R-:W-:Y:S01]  /*36e0*/  HMMA.16816.F32 R40, R20, R66, R40 ;  /* 0x000000421428723c */ /* 0x000fe20000001828 */
[----:B--2---:R-:W-:Y:S02]  /*36f0*/  IMAD.MOV.U32 R0, RZ, RZ, R195 ;  /* 0x000000ffff007224 */ /* 0x004fe400078e00c3 */
[----:B------:R-:W-:-:S05]  /*3700*/  IMAD.SHL.U32 R196, R196, 0x2, RZ ;  /* 0x00000002c4c47824 */ /* 0x000fca00078e00ff */
[----:B------:R-:W-:Y:S01]  /*3710*/  IADD3 R7, R7, -c[0x0][0x168], -R196 ;  /* 0x80005a0007077a10 */ /* 0x000fe20007ffe8c4 */
[C---:B------:R-:W-:Y:S01]  /*3720*/  HMMA.16816.F32 R32, R20.reuse, R18, R32 ;  /* 0x000000121420723c */ /* 0x040fe20000001820 */
[----:B------:R-:W-:Y:S02]  /*3730*/  IADD3 R5, -R196, UR4, RZ ;  /* 0x00000004c4057c10 */ /* 0x000fe4000fffe1ff */
[----:B------:R-:W-:Y:S02]  /*3740*/  @P0 SHF.R.U32.HI R0, RZ, c[0x0][0x2cc], R6 ;  /* 0x0000b300ff000a19 */ /* 0x000fe40000011606 */
[----:B------:R-:W-:Y:S02]  /*3750*/  PLOP3.LUT P0, PT, PT, PT, UP0, 0x40, 0x0 ;  /* 0x000000000000781c */ /* 0x000fe40003f0e808 */
[C---:B------:R-:W-:Y:S01]  /*3760*/  IADD3 R9, R7.reuse, c[0x0][0x328], RZ ;  /* 0x0000ca0007097a10 */ /* 0x040fe20007ffe0ff */
[----:B------:R-:W1:Y:S01]  /*3770*/  SHFL.IDX PT, R6, R0, RZ, 0x1c1f ;  /* 0x001c1fff00067589 */ /* 0x000e6200000e0000 */
[----:B------:R-:W-:Y:S01]  /*3780*/  IADD3 R7, R7, UR13, RZ ;  /* 0x0000000d07077c10 */ /* 0x000fe2000fffe0ff */
[C---:B------:R-:W-:Y:S08]  /*3790*/  HMMA.16816.F32 R24, R20.reuse, R10, R24 ;  /* 0x0000000a1418723c */ /* 0x040ff00000001818 */
[C---:B---3--:R-:W-:Y:S08]  /*37a0*/  HMMA.16816.F32 R72, R20.reuse, R12, R72 ;  /* 0x0000000c1448723c */ /* 0x048ff00000001848 */
[----:B------:R-:W-:Y:S01]  /*37b0*/  HMMA.16816.F32 R68, R20, R14, R68 ;  /* 0x0000000e1444723c */ /* 0x000fe20000001844 */
[----:B-1----:R-:W-:-:S02]  /*37c0*/  IMAD.IADD R8, R9, 0x1, R6 ;  /* 0x0000000109087824 */ /* 0x002fc400078e0206 */
[----:B------:R-:W-:-:S03]  /*37d0*/  IMAD.IADD R2, R7, 0x1, R6 ;  /* 0x0000000107027824 */ /* 0x000fc600078e0206 */
        /* <DEDUP_REMOVED lines=14> */
.L_x_5031:
[----:B------:R-:W-:-:S04]  /*38c0*/  MOV R6, c[0x0][0x32c] ;  /* 0x0000cb0000067a02 */ /* 0x000fc80000000f00 */
[----:B------:R-:W-:-:S13]  /*38d0*/  ISETP.NE.AND P0, PT, R6, 0x1, PT ;  /* 0x000000010600780c */ /* 0x000fda0003f05270 */
[----:B------:R-:W-:-:S05]  /*38e0*/  @P0 IMAD.HI.U32 R6, R13, c[0x0][0x330], RZ ;  /* 0x0000cc000d060a27 */ /* 0x000fca00078e00ff */
[----:B------:R-:W-:Y:S02]  /*38f0*/  @P0 SHF.R.U32.HI R13, RZ, c[0x0][0x334], R6 ;  /* 0x0000cd00ff0d0a19 */ /* 0x000fe40000011606 */
.L_x_5032:
[----:B------:R-:W-:Y:S05]  /*3900*/  BSYNC B0 ;  /* 0x0000000000007941 */ /* 0x000fea0003800000 */
.L_x_5030:
[----:B------:R-:W-:-:S04]  /*3910*/  IMAD.MOV.U32 R6, RZ, RZ, c[0x0][0x32c] ;  /* 0x0000cb00ff067624 */ /* 0x000fc800078e00ff */
[----:B------:R-:W-:-:S04]  /*3920*/  IMAD R13, R13, R6, -UR25 ;  /* 0x800000190d0d7e24 */ /* 0x000fc8000f8e0206 */
[----:B------:R-:W-:-:S05]  /*3930*/  IMAD.IADD R13, R13, 0x1, -R196 ;  /* 0x000000010d0d7824 */ /* 0x000fca00078e0ac4 */
[----:B------:R-:W-:Y:S02]  /*3940*/  IADD3 R6, R13, c[0x0][0x32c], RZ ;  /* 0x0000cb000d067a10 */ /* 0x000fe40007ffe0ff */
[----:B------:R-:W-:Y:S02]  /*3950*/  IMNMX R2, R2, R13, !PT ;  /* 0x0000000d02027217 */ /* 0x000fe40007800200 */
[----:B------:R-:W-:Y:S02]  /*3960*/  IMNMX R11, R11, R6, PT ;  /* 0x000000060b0b7217 */ /* 0x000fe40003800200 */
.L_x_5029:
[----:B------:R-:W-:Y:S01]  /*3970*/  ISETP.LT.AND P1, PT, RZ, UR7, PT ;  /* 0x00000007ff007c0c */ /* 0x000fe2000bf21270 */
[----:B------:R-:W1:Y:S03]  /*3980*/  SHFL.IDX PT, R0, R0, 0x1, 0x1c1f ;  /* 0x003c1f0000007f89 */ /* 0x000e6600000e0000 */
[----:B------:R-:W-:-:S04]  /*3990*/  ISETP.GT.AND P0, PT, R2, RZ, P1 ;  /* 0x000000ff0200720c */ /* 0x000fc80000f04270 */
[----:B------:R-:W-:-:S04]  /*39a0*/  ISETP.LT.OR P0, PT, R11, 0x1, P0 ;  /* 0x000000010b00780c */ /* 0x000fc80000701670 */
[----:B------:R-:W-:Y:S02]  /*39b0*/  FSEL R44, R44, -INF , !P0 ;  /* 0xff8000002c2c7808 */ /* 0x000fe40004000000 */
[----:B------:R-:W-:-:S04]  /*39c0*/  ISETP.GT.AND P0, PT, R2, 0x1, P1 ;  /* 0x000000010200780c */ /* 0x000fc80000f04270 */
[----:B------:R-:W-:-:S04]  /*39d0*/  ISETP.LT.OR P0, PT, R11, 0x2, P0 ;  /* 0x000000020b00780c */ /* 0x000fc80000701670 */
[----:B------:R-:W-:Y:S02]  /*39e0*/  FSEL R14, R45, -INF , !P0 ;  /* 0xff8000002d0e7808 */ /* 0x000fe40004000000 */
[----:B------:R-:W-:Y:S01]  /*39f0*/  ISETP.GT.AND P0, PT, R2, 0x8, P1 ;  /* 0x000000080200780c */ /* 0x000fe20000f04270 */
[----:B-1----:R-:W-:-:S03]  /*3a00*/  IMAD.IADD R7, R7, 0x1, R0 ;  /* 0x0000000107077824 */ /* 0x002fc600078e0200 */
        /* <DEDUP_REMOVED lines=39> */
[----:B------:R-:W-:-:S03]  /*3c80*/  IMAD.IADD R2, R9, 0x1, R0 ;  /* 0x0000000109027824 */ /* 0x000fc600078e0200 */
[----:B------:R-:W-:Y:S02]  /*3c90*/  ISETP.LT.OR P0, PT, R11, 0x3a, P0 ;  /* 0x0000003a0b00780c */ /* 0x000fe40000701670 */
[----:B------:R-:W-:Y:S02]  /*3ca0*/  IMNMX R2, R2, R5, PT ;  /* 0x0000000502027217 */ /* 0x000fe40003800200 */
        /* <DEDUP_REMOVED lines=15> */
.L_x_5035:
[----:B------:R-:W-:-:S04]  /*3da0*/  MOV R0, c[0x0][0x32c] ;  /* 0x0000cb0000007a02 */ /* 0x000fc80000000f00 */
[----:B------:R-:W-:-:S13]  /*3db0*/  ISETP.NE.AND P0, PT, R0, 0x1, PT ;  /* 0x000000010000780c */ /* 0x000fda0003f05270 */
[----:B------:R-:W-:-:S05]  /*3dc0*/  @P0 IMAD.HI.U32 R0, R5, c[0x0][0x330], RZ ;  /* 0x0000cc0005000a27 */ /* 0x000fca00078e00ff */
[----:B------:R-:W-:Y:S02]  /*3dd0*/  @P0 SHF.R.U32.HI R5, RZ, c[0x0][0x334], R0 ;  /* 0x0000cd00ff050a19 */ /* 0x000fe40000011600 */
.L_x_5036:
[----:B------:R-:W-:Y:S05]  /*3de0*/  BSYNC B0 ;  /* 0x0000000000007941 */ /* 0x000fea0003800000 */
.L_x_5034:
[----:B------:R-:W-:-:S04]  /*3df0*/  IMAD.MOV.U32 R0, RZ, RZ, c[0x0][0x32c] ;  /* 0x0000cb00ff007624 */ /* 0x000fc800078e00ff */
[----:B------:R-:W-:-:S04]  /*3e00*/  IMAD R5, R5, R0, -UR25 ;  /* 0x8000001905057e24 */ /* 0x000fc8000f8e0200 */
[----:B------:R-:W-:-:S05]  /*3e10*/  IMAD.IADD R0, R5, 0x1, -R196 ;  /* 0x0000000105007824 */ /* 0x000fca00078e0ac4 */
[----:B------:R-:W-:Y:S02]  /*3e20*/  IADD3 R5, R0, c[0x0][0x32c], RZ ;  /* 0x0000cb0000057a10 */ /* 0x000fe40007ffe0ff */
[----:B------:R-:W-:Y:S02]  /*3e30*/  IMNMX R7, R7, R0, !PT ;  /* 0x0000000007077217 */ /* 0x000fe40007800200 */
[----:B------:R-:W-:Y:S02]  /*3e40*/  IMNMX R2, R2, R5, PT ;  /* 0x0000000502027217 */ /* 0x000fe40003800200 */
.L_x_5033:
[----:B------:R-:W-:Y:S01]  /*3e50*/  ISETP.GT.AND P0, PT, R7, 0x8, P1 ;  /* 0x000000080700780c */ /* 0x000fe20000f04270 */
[----:B------:R-:W-:-:S04]  /*3e60*/  DEPBAR.LE SB0, 0x2 ;  /* 0x000080800000791a */ /* 0x000fc80000000000 */
[----:B------:R-:W-:Y:S01]  /*3e70*/  BAR.SYNC.DEFER_BLOCKING 0x0 ;  /* 0x0000000000007b1d */ /* 0x000fe20000010000 */
[----:B------:R-:W-:Y:S01]  /*3e80*/  ISETP.LT.OR P0, PT, R2, 0x9, P0 ;  /* 0x000000090200780c */ /* 0x000fe20000701670 */
[----:B------:R-:W-:Y:S01]  /*3e90*/  IMAD.SHL.U32 R177, R3, 0x2, RZ ;  /* 0x0000000203b17824 */ /* 0x000fe200078e00ff */
[----:B------:R-:W-:Y:S01]  /*3ea0*/  FMNMX.FTZ R17, R44, R14, !PT ;  /* 0x0000000e2c117209 */ /* 0x000fe20007810000 */
[----:B------:R-:W-:Y:S01]  /*3eb0*/  UIADD3 UR4, UR7, -0x3, URZ ;  /* 0xfffffffd07047890 */ /* 0x000fe2000fffe03f */
[----:B------:R-:W-:Y:S01]  /*3ec0*/  FSEL R5, R42, -INF , !P0 ;  /* 0xff8000002a057808 */ /* 0x000fe20004000000 */
[--C-:B------:R-:W-:Y:S01]  /*3ed0*/  IMAD R176, R4, 0x2, R177.reuse ;  /* 0x0000000204b07824 */ /* 0x100fe200078e02b1 */
[----:B------:R-:W-:Y:S01]  /*3ee0*/  ISETP.GT.AND P0, PT, R7, 0x9, P1 ;  /* 0x000000090700780c */ /* 0x000fe20000f04270 */
[----:B------:R-:W-:Y:S01]  /*3ef0*/  IMAD.IADD R167, R182, 0x1, R177 ;  /* 0x00000001b6a77824 */ /* 0x000fe200078e02b1 */
[----:B------:R-:W-:Y:S01]  /*3f00*/  FMNMX.FTZ R17, R40, R17, !PT ;  /* 0x0000001128117209 */ /* 0x000fe20007810000 */
[----:B------:R-:W-:Y:S01]  /*3f10*/  IMAD.IADD R159, R182, 0x1, R176 ;  /* 0x00000001b69f7824 */ /* 0x000fe200078e02b0 */
[----:B------:R-:W-:Y:S01]  /*3f20*/  ISETP.LT.OR P0, PT, R2, 0xa, P0 ;  /* 0x0000000a0200780c */ /* 0x000fe20000701670 */
[----:B------:R-:W-:Y:S01]  /*3f30*/  IMAD R4, R4, 0x2, R167 ;  /* 0x0000000204047824 */ /* 0x000fe200078e02a7 */
[----:B------:R-:W-:Y:S01]  /*3f40*/  FMNMX.FTZ R17, R12, R17, !PT ;  /* 0x000000110c117209 */ /* 0x000fe20007810000 */
[----:B------:R-:W-:Y:S01]  /*3f50*/  UISETP.GE.AND UP2, UPT, UR4, UR11, UPT ;  /* 0x0000000b0400728c */ /* 0x000fe2000bf46270 */
[----:B------:R-:W-:-:S02]  /*3f60*/  FSEL R43, R43, -INF , !P0 ;  /* 0xff8000002b2b7808 */ /* 0x000fc40004000000 */
[C---:B------:R-:W-:Y:S02]  /*3f70*/  ISETP.GT.AND P0, PT, R7.reuse, 0x10, P1 ;  /* 0x000000100700780c */ /* 0x040fe40000f04270 */
[----:B------:R-:W-:Y:S02]  /*3f80*/  FMNMX.FTZ R17, R10, R17, !PT ;  /* 0x000000110a117209 */ /* 0x000fe40007810000 */
[----:B------:R-:W-:Y:S02]  /*3f90*/  ISETP.LT.OR P0, PT, R2, 0x11, P0 ;  /* 0x000000110200780c */ /* 0x000fe40000701670 */
[----:B------:R-:W-:Y:S01]  /*3fa0*/  FMNMX.FTZ R17, R8, R17, !PT ;  /* 0x0000001108117209 */ /* 0x000fe20007810000 */
[----:B------:R-:W-:Y:S01]  /*3fb0*/  LDSM.16.MT88.4 R56, [R176+0x2100] ;  /* 0x00210000b038783b */ /* 0x000fe20000004200 */
[----:B------:R-:W-:Y:S02]  /*3fc0*/  FSEL R15, R38, -INF , !P0 ;  /* 0xff800000260f7808 */ /* 0x000fe40004000000 */
[----:B------:R-:W-:Y:S01]  /*3fd0*/  ISETP.GT.AND P0, PT, R7, 0x11, P1 ;  /* 0x000000110700780c */ /* 0x000fe20000f04270 */
[----:B------:R-:W-:Y:S01]  /*3fe0*/  LDSM.16.MT88.4 R124, [R177+0x100] ;  /* 0x00010000b17c783b */ /* 0x000fe20000004200 */
[----:B------:R-:W-:-:S02]  /*3ff0*/  FMNMX.FTZ R17, R32, R17, !PT ;  /* 0x0000001120117209 */ /* 0x000fc40007810000 */
[----:B------:R-:W-:Y:S01]  /*4000*/  ISETP.LT.OR P0, PT, R2, 0x12, P0 ;  /* 0x000000120200780c */ /* 0x000fe20000701670 */
[----:B------:R-:W-:Y:S01]  /*4010*/  LDSM.16.MT88.4 R104, [R167+0x100] ;  /* 0x00010000a768783b */ /* 0x000fe20000004200 */
[----:B------:R-:W-:Y:S02]  /*4020*/  FMNMX.FTZ R17, R6, R17, !PT ;  /* 0x0000001106117209 */ /* 0x000fe40007810000 */
        /* <DEDUP_REMOVED lines=18> */
[----:B------:R-:W-:Y:S01]  /*4150*/  FMNMX.FTZ R17, R172, R17, !PT ;  /* 0x00000011ac117209 */ /* 0x000fe20007810000 */
[----:B------:R-:W-:Y:S01]  /*4160*/  LDSM.16.MT88.4 R20, [R177+0x900] ;  /* 0x00090000b114783b */ /* 0x000fe20000004200 */
[----:B------:R-:W-:Y:S02]  /*4170*/  ISETP.LT.OR P0, PT, R2, 0x21, P0 ;  /* 0x000000210200780c */ /* 0x000fe40000701670 */
[----:B------:R-:W-:Y:S01]  /*4180*/  FMNMX.FTZ R17, R170, R17, !PT ;  /* 0x00000011aa117209 */ /* 0x000fe20007810000 */
[----:B------:R-:W-:Y:S01]  /*4190*/  LDSM.16.MT88.4 R136, [R167+0x900] ;  /* 0x00090000a788783b */ /* 0x000fe20000004200 */
[----:B------:R-:W-:-:S02]  /*41a0*/  FSEL R203, R30, -INF , !P0 ;  /* 0xff8000001ecb7808 */ /* 0x000fc40004000000 */
[----:B------:R-:W-:Y:S02]  /*41b0*/  ISETP.GT.AND P0, PT, R7, 0x21, P1 ;  /* 0x000000210700780c */ /* 0x000fe40000f04270 */
[----:B------:R-:W-:Y:S02]  /*41c0*/  FMNMX.FTZ R17, R142, R17, !PT ;  /* 0x000000118e117209 */ /* 0x000fe40007810000 */
[----:B------:R-:W-:Y:S02]  /*41d0*/  ISETP.LT.OR P0, PT, R2, 0x22, P0 ;  /* 0x000000220200780c */ /* 0x000fe40000701670 */
[----:B------:R-:W-:Y:S02]  /*41e0*/  FMNMX.FTZ R17, R140, R17, !PT ;  /* 0x000000118c117209 */ /* 0x000fe40007810000 */
[----:B------:R-:W-:Y:S02]  /*41f0*/  FSEL R169, R31, -INF , !P0 ;  /* 0xff8000001fa97808 */ /* 0x000fe40004000000 */
[----:B------:R-:W-:Y:S01]  /*4200*/  ISETP.GT.AND P0, PT, R7, 0x28, P1 ;  /* 0x000000280700780c */ /* 0x000fe20000f04270 */
[----:B------:R-:W1:Y:S03]  /*4210*/  SHFL.BFLY PT, R0, R17, 0x2, 0x1f ;  /* 0x0c401f0011007f89 */ /* 0x000e6600000e0000 */
[----:B------:R-:W-:Y:S01]  /*4220*/  ISETP.LT.OR P0, PT, R2, 0x29, P0 ;  /* 0x000000290200780c */ /* 0x000fe20000701670 */
[----:B------:R-:W-:Y:S03]  /*4230*/  LDSM.16.MT88.4 R28, [R159+0x900] ;  /* 0x000900009f1c783b */ /* 0x000fe60000004200 */
[----:B------:R-:W-:-:S02]  /*4240*/  FSEL R197, R26, -INF , !P0 ;  /* 0xff8000001ac57808 */ /* 0x000fc40004000000 */
[----:B------:R-:W-:-:S04]  /*4250*/  ISETP.GT.AND P0, PT, R7, 0x29, P1 ;  /* 0x000000290700780c */ /* 0x000fc80000f04270 */
[----:B------:R-:W-:-:S04]  /*4260*/  ISETP.LT.OR P0, PT, R2, 0x2a, P0 ;  /* 0x0000002a0200780c */ /* 0x000fc80000701670 */
[----:B------:R-:W-:Y:S02]  /*4270*/  FSEL R171, R27, -INF , !P0 ;  /* 0xff8000001bab7808 */ /* 0x000fe40004000000 */
[----:B------:R-:W-:Y:S01]  /*4280*/  ISETP.GT.AND P0, PT, R7, 0x30, P1 ;  /* 0x000000300700780c */ /* 0x000fe20000f04270 */
[----:B------:R-:W-:Y:S03]  /*4290*/  LDSM.16.MT88.4 R24, [R167+0x2900] ;  /* 0x00290000a718783b */ /* 0x000fe60000004200 */
[----:B------:R-:W-:Y:S02]  /*42a0*/  ISETP.LT.OR P0, PT, R2, 0x31, P0 ;  /* 0x000000310200780c */ /* 0x000fe40000701670 */
[----:B-1----:R-:W-:Y:S02]  /*42b0*/  FMNMX.FTZ R19, R17, R0, !PT ;  /* 0x0000000011137209 */ /* 0x002fe40007810000 */
[----:B------:R-:W-:-:S02]  /*42c0*/  FSEL R173, R74, -INF , !P0 ;  /* 0xff8000004aad7808 */ /* 0x000fc40004000000 */
[----:B------:R-:W-:-:S04]  /*42d0*/  ISETP.GT.AND P0, PT, R7, 0x31, P1 ;  /* 0x000000310700780c */ /* 0x000fc80000f04270 */
[----:B------:R-:W-:-:S04]  /*42e0*/  ISETP.LT.OR P0, PT, R2, 0x32, P0 ;  /* 0x000000320200780c */ /* 0x000fc80000701670 */
[----:B------:R-:W-:Y:S02]  /*42f0*/  FSEL R143, R75, -INF , !P0 ;  /* 0xff8000004b8f7808 */ /* 0x000fe40004000000 */
[----:B------:R-:W-:Y:S01]  /*4300*/  ISETP.GT.AND P0, PT, R7, 0x1, P1 ;  /* 0x000000010700780c */ /* 0x000fe20000f04270 */
[----:B------:R-:W-:Y:S03]  /*4310*/  LDSM.16.MT88.4 R72, [R177+0x4100] ;  /* 0x00410000b148783b */ /* 0x000fe60000004200 */
        /* <DEDUP_REMOVED lines=10> */
[----:B------:R-:W-:Y:S02]  /*43c0*/  FMNMX.FTZ R16, R43, R16, !PT ;  /* 0x000000102b107209 */ /* 0x000fe40007810000 */
        /* <DEDUP_REMOVED lines=15> */
[----:B------:R-:W1:Y:S04]  /*44c0*/  SHFL.BFLY PT, R2, R19, 0x1, 0x1f ;  /* 0x0c201f0013027f89 */ /* 0x000e6800000e0000 */
[----:B------:R-:W2:Y:S01]  /*44d0*/  SHFL.BFLY PT, R7, R16, 0x2, 0x1f ;  /* 0x0c401f0010077f89 */ /* 0x000ea200000e0000 */
[----:B-1----:R-:W-:Y:S02]  /*44e0*/  FMNMX.FTZ R2, R19, R2, !PT ;  /* 0x0000000213027209 */ /* 0x002fe40007810000 */
[----:B--2---:R-:W-:-:S03]  /*44f0*/  FMNMX.FTZ R7, R16, R7, !PT ;  /* 0x0000000710077209 */ /* 0x004fc60007810000 */
[C---:B------:R-:W-:Y:S01]  /*4500*/  FMUL.FTZ R175, R2.reuse, c[0x0][0x2d0] ;  /* 0x0000b40002af7a20 */ /* 0x040fe20000410000 */
[----:B------:R-:W-:Y:S01]  /*4510*/  FSETP.NEU.FTZ.AND P0, PT, R2, -INF , PT ;  /* 0xff8000000200780b */ /* 0x000fe20003f1d000 */
[----:B------:R-:W-:Y:S03]  /*4520*/  LDSM.16.MT88.4 R16, [R176+0x2900] ;  /* 0x00290000b010783b */ /* 0x000fe60000004200 */
[----:B------:R-:W-:Y:S01]  /*4530*/  FSEL R175, R175, RZ, P0 ;  /* 0x000000ffafaf7208 */ /* 0x000fe20000000000 */
[----:B------:R-:W1:Y:S04]  /*4540*/  SHFL.BFLY PT, R0, R7, 0x1, 0x1f ;  /* 0x0c201f0007007f89 */ /* 0x000e6800000e0000 */
[----:B------:R-:W-:-:S02]  /*4550*/  FFMA.FTZ R152, R40, c[0x0][0x2d0], -R175 ;  /* 0x0000b40028987a23 */ /* 0x000fc400000108af */
[--C-:B------:R-:W-:Y:S02]  /*4560*/  FFMA.FTZ R155, R44, c[0x0][0x2d0], -R175.reuse ;  /* 0x0000b4002c9b7a23 */ /* 0x100fe400000108af */
[--C-:B------:R-:W-:Y:S02]  /*4570*/  FFMA.FTZ R154, R14, c[0x0][0x2d0], -R175.reuse ;  /* 0x0000b4000e9a7a23 */ /* 0x100fe400000108af */
[--C-:B------:R-:W-:Y:S01]  /*4580*/  FFMA.FTZ R149, R12, c[0x0][0x2d0], -R175.reuse ;  /* 0x0000b4000c957a23 */ /* 0x100fe200000108af */
[----:B------:R-:W-:Y:S01]  /*4590*/  MUFU.EX2 R152, R152 ;  /* 0x0000009800987308 */ /* 0x000fe20000000800 */
[--C-:B------:R-:W-:Y:S02]  /*45a0*/  FFMA.FTZ R144, R6, c[0x0][0x2d0], -R175.reuse ;  /* 0x0000b40006907a23 */ /* 0x100fe400000108af */
[--C-:B------:R-:W-:Y:S02]  /*45b0*/  FFMA.FTZ R153, R10, c[0x0][0x2d0], -R175.reuse ;  /* 0x0000b4000a997a23 */ /* 0x100fe400000108af */
[----:B------:R-:W-:-:S02]  /*45c0*/  FFMA.FTZ R148, R8, c[0x0][0x2d0], -R175 ;  /* 0x0000b40008947a23 */ /* 0x000fc400000108af */
[--C-:B------:R-:W-:Y:S01]  /*45d0*/  FFMA.FTZ R147, R32, c[0x0][0x2d0], -R175.reuse ;  /* 0x0000b40020937a23 */ /* 0x100fe200000108af */
[----:B------:R-:W-:Y:S01]  /*45e0*/  MUFU.EX2 R155, R155 ;  /* 0x0000009b009b7308 */ /* 0x000fe20000000800 */
[----:B------:R-:W-:Y:S01]  /*45f0*/  LDSM.16.MT88.4 R32, [R176+0x900] ;  /* 0x00090000b020783b */ /* 0x000fe20000004200 */
[--C-:B------:R-:W-:Y:S02]  /*4600*/  FFMA.FTZ R163, R168, c[0x0][0x2d0], -R175.reuse ;  /* 0x0000b400a8a37a23 */ /* 0x100fe400000108af */
[--C-:B------:R-:W-:Y:S01]  /*4610*/  FFMA.FTZ R161, R166, c[0x0][0x2d0], -R175.reuse ;  /* 0x0000b400a6a17a23 */ /* 0x100fe200000108af */
[----:B-1----:R-:W-:Y:S01]  /*4620*/  FMNMX.FTZ R0, R7, R0, !PT ;  /* 0x0000000007007209 */ /* 0x002fe20007810000 */
[----:B------:R-:W-:Y:S02]  /*4630*/  FFMA.FTZ R160, R160, c[0x0][0x2d0], -R175 ;  /* 0x0000b400a0a07a23 */ /* 0x000fe400000108af */
[----:B------:R-:W1:Y:S01]  /*4640*/  MUFU.EX2 R154, R154 ;  /* 0x0000009a009a7308 */ /* 0x000e620000000800 */
[C---:B------:R-:W-:Y:S01]  /*4650*/  FSETP.NEU.FTZ.AND P0, PT, R0.reuse, -INF , PT ;  /* 0xff8000000000780b */ /* 0x040fe20003f1d000 */
[----:B------:R-:W-:-:S02]  /*4660*/  FMUL.FTZ R164, R0, c[0x0][0x2d0] ;  /* 0x0000b40000a47a20 */ /* 0x000fc40000410000 */
[--C-:B------:R-:W-:Y:S02]  /*4670*/  FFMA.FTZ R162, R162, c[0x0][0x2d0], -R175.reuse ;  /* 0x0000b400a2a27a23 */ /* 0x100fe400000108af */
[----:B------:R-:W-:Y:S01]  /*4680*/  FFMA.FTZ R172, R172, c[0x0][0x2d0], -R175 ;  /* 0x0000b400acac7a23 */ /* 0x000fe200000108af */
[----:B------:R-:W-:Y:S01]  /*4690*/  FSEL R164, R164, RZ, P0 ;  /* 0x000000ffa4a47208 */ /* 0x000fe20000000000 */
[----:B------:R-:W2:Y:S01]  /*46a0*/  MUFU.EX2 R149, R149 ;  /* 0x0000009500957308 */ /* 0x000ea20000000800 */
[----:B------:R-:W-:-:S03]  /*46b0*/  PLOP3.LUT P0, PT, PT, PT, UP2, 0x40, 0x0 ;  /* 0x000000000000781c */ /* 0x000fc60003f0e828 */
[--C-:B------:R-:W-:Y:S02]  /*46c0*/  FFMA.FTZ R151, R43, c[0x0][0x2d0], -R164.reuse ;  /* 0x0000b4002b977a23 */ /* 0x100fe400000108a4 */
[----:B------:R-:W3:Y:S01]  /*46d0*/  LDSM.16.MT88.4 R40, [R177+0x2100] ;  /* 0x00210000b128783b */ /* 0x000ee20000004200 */
[--C-:B------:R-:W-:Y:S01]  /*46e0*/  FFMA.FTZ R157, R46, c[0x0][0x2d0], -R164.reuse ;  /* 0x0000b4002e9d7a23 */ /* 0x100fe200000108a4 */
[----:B-1----:R-:W-:Y:S01]  /*46f0*/  F2FP.PACK_AB R96, R154, R155 ;  /* 0x0000009b9a60723e */ /* 0x002fe200000000ff */
[--C-:B------:R-:W-:Y:S01]  /*4700*/  FFMA.FTZ R156, R47, c[0x0][0x2d0], -R164.reuse ;  /* 0x0000b4002f9c7a23 */ /* 0x100fe200000108a4 */
[----:B------:R-:W-:Y:S01]  /*4710*/  MUFU.EX2 R151, R151 ;  /* 0x0000009700977308 */ /* 0x000fe20000000800 */
[--C-:B------:R-:W-:Y:S02]  /*4720*/  FFMA.FTZ R158, R5, c[0x0][0x2d0], -R164.reuse ;  /* 0x0000b400059e7a23 */ /* 0x100fe400000108a4 */
[----:B------:R-:W1:Y:S01]  /*4730*/  LDSM.16.MT88.4 R4, [R4+0x4100] ;  /* 0x004100000404783b */ /* 0x000e620000004200 */
[----:B------:R-:W-:-:S02]  /*4740*/  FFMA.FTZ R146, R11, c[0x0][0x2d0], -R164 ;  /* 0x0000b4000b927a23 */ /* 0x000fc400000108a4 */
[--C-:B------:R-:W-:Y:S01]  /*4750*/  FFMA.FTZ R3, R9, c[0x0][0x2d0], -R164.reuse ;  /* 0x0000b40009037a23 */ /* 0x100fe200000108a4 */
[----:B--2---:R-:W-:Y:S01]  /*4760*/  F2FP.PACK_AB R98, R149, R152 ;  /* 0x000000989562723e */ /* 0x004fe200000000ff */
[----:B------:R-:W-:Y:S01]  /*4770*/  MUFU.EX2 R157, R157 ;  /* 0x0000009d009d7308 */ /* 0x000fe20000000800 */
[----:B------:R-:W2:Y:S01]  /*4780*/  LDSM.16.MT88.4 R8, [R177+0x2900] ;  /* 0x00290000b108783b */ /* 0x000ea20000004200 */
[--C-:B------:R-:W-:Y:S02]  /*4790*/  FFMA.FTZ R150, R15, c[0x0][0x2d0], -R164.reuse ;  /* 0x0000b4000f967a23 */ /* 0x100fe400000108a4 */
[--C-:B------:R-:W-:Y:S02]  /*47a0*/  FFMA.FTZ R145, R13, c[0x0][0x2d0], -R164.reuse ;  /* 0x0000b4000d917a23 */ /* 0x100fe400000108a4 */
[----:B------:R-:W4:Y:S01]  /*47b0*/  LDSM.16.MT88.4 R12, [R159+0x2900] ;  /* 0x002900009f0c783b */ /* 0x000f220000004200 */
[--C-:B------:R-:W-:Y:S01]  /*47c0*/  FFMA.FTZ R166, R203, c[0x0][0x2d0], -R164.reuse ;  /* 0x0000b400cba67a23 */ /* 0x100fe200000108a4 */
[----:B------:R-:W5:Y:S01]  /*47d0*/  MUFU.EX2 R156, R156 ;  /* 0x0000009c009c7308 */ /* 0x000f620000000800 */
[----:B------:R-:W-:-:S02]  /*47e0*/  FFMA.FTZ R169, R169, c[0x0][0x2d0], -R164 ;  /* 0x0000b400a9a97a23 */ /* 0x000fc400000108a4 */
[--C-:B------:R-:W-:Y:S02]  /*47f0*/  FFMA.FTZ R168, R197, c[0x0][0x2d0], -R164.reuse ;  /* 0x0000b400c5a87a23 */ /* 0x100fe400000108a4 */
[--C-:B------:R-:W-:Y:S02]  /*4800*/  FFMA.FTZ R171, R171, c[0x0][0x2d0], -R164.reuse ;  /* 0x0000b400abab7a23 */ /* 0x100fe400000108a4 */
[--C-:B------:R-:W-:Y:S01]  /*4810*/  FFMA.FTZ R197, R170, c[0x0][0x2d0], -R175.reuse ;  /* 0x0000b400aac57a23 */ /* 0x100fe200000108af */
[----:B------:R-:W3:Y:S01]  /*4820*/  MUFU.EX2 R158, R158 ;  /* 0x0000009e009e7308 */ /* 0x000ee20000000800 */
[--C-:B------:R-:W-:Y:S02]  /*4830*/  FFMA.FTZ R170, R142, c[0x0][0x2d0], -R175.reuse ;  /* 0x0000b4008eaa7a23 */ /* 0x100fe400000108af */
[----:B------:R-:W-:Y:S02]  /*4840*/  FFMA.FTZ R175, R140, c[0x0][0x2d0], -R175 ;  /* 0x0000b4008caf7a23 */ /* 0x000fe400000108af */
[----:B------:R-:W-:-:S02]  /*4850*/  FFMA.FTZ R173, R173, c[0x0][0x2d0], -R164 ;  /* 0x0000b400adad7a23 */ /* 0x000fc400000108a4 */
[--C-:B------:R-:W-:Y:S01]  /*4860*/  FFMA.FTZ R174, R143, c[0x0][0x2d0], -R164.reuse ;  /* 0x0000b4008fae7a23 */ /* 0x100fe200000108a4 */
[----:B-----5:R-:W-:Y:S01]  /*4870*/  F2FP.PACK_AB R97, R156, R157 ;  /* 0x0000009d9c61723e */ /* 0x020fe200000000ff */
[----:B------:R-:W-:Y:S01]  /*4880*/  MUFU.EX2 R153, R153 ;  /* 0x0000009900997308 */ /* 0x000fe20000000800 */
[--C-:B------:R-:W-:Y:S02]  /*4890*/  FFMA.FTZ R198, R141, c[0x0][0x2d0], -R164.reuse ;  /* 0x0000b4008dc67a23 */ /* 0x100fe400000108a4 */
[----:B------:R-:W-:Y:S01]  /*48a0*/  FFMA.FTZ R165, R165, c[0x0][0x2d0], -R164 ;  /* 0x0000b400a5a57a23 */ /* 0x000fe200000108a4 */
[----:B------:R-:W-:Y:S01]  /*48b0*/  LDSM.16.MT88.4 R140, [R167+0x3900] ;  /* 0x00390000a78c783b */ /* 0x000fe20000004200 */
[----:B------:R-:W-:Y:S01]  /*48c0*/  FADD.FTZ R155, R155, R154 ;  /* 0x0000009a9b9b7221 */ /* 0x000fe20000010000 */
[----:B---3--:R-:W-:Y:S02]  /*48d0*/  F2FP.PACK_AB R99, R151, R158 ;  /* 0x0000009e9763723e */ /* 0x008fe400000000ff */
[----:B------:R-:W3:Y:S01]  /*48e0*/  MUFU.EX2 R148, R148 ;  /* 0x0000009400947308 */ /* 0x000ee20000000800 */
[----:B------:R-:W-:-:S02]  /*48f0*/  FADD.FTZ R157, R157, R156 ;  /* 0x0000009c9d9d7221 */ /* 0x000fc40000010000 */
[----:B------:R-:W-:Y:S02]  /*4900*/  FADD.FTZ R152, R152, R155 ;  /* 0x0000009b98987221 */ /* 0x000fe40000010000 */
[----:B------:R-:W-:Y:S01]  /*4910*/  FADD.FTZ R158, R158, R157 ;  /* 0x0000009d9e9e7221 */ /* 0x000fe20000010000 */
[----:B------:R-:W-:Y:S01]  /*4920*/  HMMA.16816.F32 R36, R96, R40, RZ ;  /* 0x000000286024723c */ /* 0x000fe200000018ff */
[----:B------:R-:W-:Y:S01]  /*4930*/  FADD.FTZ R152, R149, R152 ;  /* 0x0000009895987221 */ /* 0x000fe20000010000 */
[----:B------:R-:W-:Y:S01]  /*4940*/  MUFU.EX2 R147, R147 ;  /* 0x0000009300937308 */ /* 0x000fe20000000800 */
[----:B------:R-:W-:-:S05]  /*4950*/  FADD.FTZ R151, R151, R158 ;  /* 0x0000009e97977221 */ /* 0x000fca0000010000 */
        /* <DEDUP_REMOVED lines=42> */
[C---:B-1----:R-:W-:Y:S07]  /*4c00*/  HMMA.16816.F32 R92, R96.reuse, R4, RZ ;  /* 0x00000004605c723c */ /* 0x042fee00000018ff */
[----:B---3--:R-:W-:Y:S01]  /*4c10*/  F2FP.PACK_AB R4, R148, R153 ;  /* 0x000000999404723e */ /* 0x008fe200000000ff */
        /* <DEDUP_REMOVED lines=11> */
[----:B--2---:R-:W-:Y:S01]  /*4cd0*/  HMMA.16816.F32 R36, R4, R8, R36 ;  /* 0x000000080424723c */ /* 0x004fe20000001824 */
        /* <DEDUP_REMOVED lines=87> */
[C---:B------:R-:W-:Y:S01]  /*5250*/  F2FP.PACK_AB R5, R174.reuse, R173 ;  /* 0x000000adae05723e */ /* 0x040fe200000000ff */
        /* <DEDUP_REMOVED lines=59> */
[----:B------:R-:W-:Y:S01]  /*5610*/  IMAD.MOV.U32 R6, RZ, RZ, R8 ;  /* 0x000000ffff067224 */ /* 0x000fe200078e0008 */
[----:B------:R-:W-:Y:S01]  /*5620*/  SEL R8, RZ, 0x10, P5 ;  /* 0x00000010ff087807 */ /* 0x000fe20002800000 */
[----:B------:R-:W-:-:S03]  /*5630*/  IMAD.SHL.U32 R9, R200, 0x2, RZ ;  /* 0x00000002c8097824 */ /* 0x000fc600078e00ff */
[----:B------:R-:W-:-:S04]  /*5640*/  IADD3 R18, -R8, 0x10, RZ ;  /* 0x0000001008127810 */ /* 0x000fc80007ffe1ff */
[----:B------:R-:W-:Y:S02]  /*5650*/  LOP3.LUT R18, R18, 0xf, RZ, 0xc0, !PT ;  /* 0x0000000f12127812 */ /* 0x000fe400078ec0ff */
[----:B--2---:R-:W-:Y:S01]  /*5660*/  SHF.R.S32.HI R11, RZ, 0x1f, R190 ;  /* 0x0000001fff0b7819 */ /* 0x004fe200000114be */
[----:B------:R-:W-:Y:S01]  /*5670*/  IMAD.WIDE.U32 R4, R190, c[0x0][0x1f0], R6 ;  /* 0x00007c00be047a25 */ /* 0x000fe200078e0006 */
[----:B------:R-:W-:-:S03]  /*5680*/  SHF.L.U64.HI R7, R199, 0x1, R132 ;  /* 0x00000001c7077819 */ /* 0x000fc60000010284 */
[----:B------:R-:W-:Y:S01]  /*5690*/  IMAD R11, R11, c[0x0][0x1f0], RZ ;  /* 0x00007c000b0b7a24 */ /* 0x000fe200078e02ff */
[----:B------:R-:W-:Y:S01]  /*56a0*/  IADD3 R4, P0, R4, UR16, RZ ;  /* 0x0000001004047c10 */ /* 0x000fe2000ff1e0ff */
[----:B------:R-:W-:Y:S02]  /*56b0*/  IMAD.SHL.U32 R6, R199, 0x2, RZ ;  /* 0x00000002c7067824 */ /* 0x000fe400078e00ff */
[----:B------:R-:W-:-:S05]  /*56c0*/  IMAD R11, R190, c[0x0][0x1f4], R11 ;  /* 0x00007d00be0b7a24 */ /* 0x000fca00078e020b */
[----:B------:R-:W-:Y:S02]  /*56d0*/  IADD3.X R11, R5, UR9, R11, P0, !PT ;  /* 0x00000009050b7c10 */ /* 0x000fe400087fe40b */
[C---:B------:R-:W-:Y:S02]  /*56e0*/  LEA R12, P0, R4.reuse, c[0x0][0x1c8], 0x1 ;  /* 0x00007200040c7a11 */ /* 0x040fe400078008ff */
[----:B------:R-:W-:Y:S02]  /*56f0*/  SEL R5, RZ, 0x10, P4 ;  /* 0x00000010ff057807 */ /* 0x000fe40002000000 */
[----:B------:R-:W-:Y:S01]  /*5700*/  LEA.HI.X R11, R4, c[0x0][0x1cc], R11, 0x1, P0 ;  /* 0x00007300040b7a11 */ /* 0x000fe200000f0c0b */
[----:B------:R-:W1:Y:S01]  /*5710*/  SHFL.IDX PT, R13, R12, 0x1, 0x181f ;  /* 0x00381f000c0d7f89 */ /* 0x000e6200000e0000 */
[----:B------:R-:W-:Y:S02]  /*5720*/  IADD3 R16, -R5, 0x10, RZ ;  /* 0x0000001005107810 */ /* 0x000fe40007ffe1ff */
        /* <DEDUP_REMOVED lines=26> */
.L_x_5037:
        /* <DEDUP_REMOVED lines=24> */
.L_x_5039:
[----:B------:R-:W-:Y:S02]  /*5a50*/  UISETP.NE.AND UP2, UPT, UR7, 0x1, UPT ;  /* 0x000000010700788c */ /* 0x000fe4000bf45270 */
[----:B------:R-:W-:Y:S02]  /*5a60*/  ULDC.64 UR4, c[0x0][0x330] ;  /* 0x0000cc0000047ab9 */ /* 0x000fe40000000a00 */
[----:B------:R-:W-:-:S07]  /*5a70*/  UIMAD.WIDE.U32 UR26, UR24, UR4, URZ ;  /* 0x00000004181a72a5 */ /* 0x000fce000f8e003f */
[----:B------:R-:W-:Y:S02]  /*5a80*/  @UP2 UMOV UR25, UR27 ;  /* 0x0000001b00192c82 */ /* 0x000fe40008000000 */
[----:B------:R-:W-:Y:S02]  /*5a90*/  @UP2 USHF.R.U32.HI UR24, URZ, UR5, UR25 ;  /* 0x000000053f182299 */ /* 0x000fe40008011619 */
.L_x_5040:
[----:B------:R-:W-:Y:S02]  /*5aa0*/  ULDC UR4, c[0x0][0x32c] ;  /* 0x0000cb0000047ab9 */ /* 0x000fe40000000800 */
[----:B------:R-:W-:-:S04]  /*5ab0*/  UIMAD UR4, UR24, UR7, UR4 ;  /* 0x00000007180472a4 */ /* 0x000fc8000f8e0204 */
[----:B------:R-:W-:-:S04]  /*5ac0*/  UISETP.LT.AND UP2, UPT, UR15, UR4, UPT ;  /* 0x000000040f00728c */ /* 0x000fc8000bf41270 */
[----:B------:R-:W-:-:S04]  /*5ad0*/  USEL UR15, UR15, UR4, UP2 ;  /* 0x000000040f0f7287 */ /* 0x000fc80009000000 */
.L_x_5038:
        /* <DEDUP_REMOVED lines=11> */
[----:B------:R-:W-:Y:S01]  /*5b90*/  IMAD.MOV.U32 R3, RZ, RZ, R0 ;  /* 0x000000ffff037224 */ /* 0x000fe200078e0000 */
[C---:B------:R-:W-:Y:S01]  /*5ba0*/  SHF.L.U64.HI R205, R199.reuse, 0x1, R132 ;  /* 0x00000001c7cd7819 */ /* 0x040fe20000010284 */
[----:B------:R-:W-:Y:S01]  /*5bb0*/  IMAD.MOV.U32 R132, RZ, RZ, R2 ;  /* 0x000000ffff847224 */ /* 0x000fe200078e0002 */
[C---:B------:R-:W-:Y:S01]  /*5bc0*/  SHF.L.U64.HI R208, R200.reuse, 0x1, R133 ;  /* 0x00000001c8d07819 */ /* 0x040fe20000010285 */
[----:B------:R-:W-:Y:S01]  /*5bd0*/  IMAD.SHL.U32 R207, R200, 0x2, RZ ;  /* 0x00000002c8cf7824 */ /* 0x000fe200078e00ff */
[----:B------:R-:W-:Y:S01]  /*5be0*/  SEL R206, RZ, 0x10, P5 ;  /* 0x00000010ffce7807 */ /* 0x000fe20002800000 */
[----:B------:R-:W-:Y:S01]  /*5bf0*/  IMAD.SHL.U32 R204, R199, 0x2, RZ ;  /* 0x00000002c7cc7824 */ /* 0x000fe200078e00ff */
[----:B------:R-:W-:Y:S01]  /*5c00*/  SEL R203, RZ, 0x10, P4 ;  /* 0x00000010ffcb7807 */ /* 0x000fe20002000000 */
[----:B------:R-:W-:Y:S01]  /*5c10*/  UMOV UR15, URZ ;  /* 0x0000003f000f7c82 */ /* 0x000fe20008000000 */
[----:B------:R-:W-:Y:S01]  /*5c20*/  SEL R180, R180, 0xffffffe0, !P1 ;  /* 0xffffffe0b4b47807 */ /* 0x000fe20004800000 */
[----:B------:R-:W-:-:S02]  /*5c30*/  UMOV UR5, 0x1 ;  /* 0x0000000100057882 */ /* 0x000fc40000000000 */
.L_x_5052:
[----:B------:R-:W-:Y:S04]  /*5c40*/  DEPBAR.LE SB0, 0x2 ;  /* 0x000080800000791a */ /* 0x000fe80000000000 */
[----:B------:R-:W-:Y:S01]  /*5c50*/  BAR.SYNC.DEFER_BLOCKING 0x0 ;  /* 0x0000000000007b1d */ /* 0x000fe20000010000 */
[----:B------:R-:W-:Y:S01]  /*5c60*/  UIMAD UR4, UR5, 0x6000, URZ ;  /* 0x00006000050478a4 */ /* 0x000fe2000f8e023f */
[----:B------:R-:W-:Y:S05]  /*5c70*/  ISETP.LE.AND P0, PT, R202, UR11, PT ;  /* 0x0000000bca007c0c */ /* 0x000fea000bf03270 */
[----:B------:R-:W-:Y:S05]  /*5c80*/  IADD3 R133, R183, UR4, RZ ;  /* 0x00000004b7857c10 */ /* 0x000fea000fffe0ff */
[----:B-1----:R-:W-:Y:S01]  /*5c90*/  IMAD.IADD R134, R180, 0x1, R133 ;  /* 0x00000001b4867824 */ /* 0x002fe200078e0285 */
        /* <DEDUP_REMOVED lines=60> */
.L_x_5042:
[C---:B--23--:R-:W-:Y:S01]  /*6060*/  HMMA.16816.F32 R4, R136.reuse, R140, RZ ;  /* 0x0000008c8804723c */ /* 0x04cfe200000018ff */
[----:B------:R-:W0:Y:S01]  /*6070*/  LDGDEPBAR ;  /* 0x00000000000079af */ /* 0x000e220000000000 */
[----:B------:R-:W-:Y:S01]  /*6080*/  PLOP3.LUT P1, PT, PT, PT, UP1, 0x80, 0x0 ;  /* 0x000000000000781c */ /* 0x000fe20003f2f018 */
[----:B------:R-:W-:Y:S01]  /*6090*/  UIADD3 UR24, UR15, 0x1, URZ ;  /* 0x000000010f187890 */ /* 0x000fe2000fffe03f */
[C---:B------:R-:W-:Y:S01]  /*60a0*/  IMAD.IADD R0, R135.reuse, 0x1, R133 ;  /* 0x0000000187007824 */ /* 0x040fe200078e0285 */
[----:B------:R-:W-:Y:S01]  /*60b0*/  IADD3 R133, R180, R133, R135 ;  /* 0x00000085b4857210 */ /* 0x000fe20007ffe087 */
[----:B------:R-:W-:Y:S01]  /*60c0*/  IMAD.IADD R2, R135, 0x1, R134 ;  /* 0x0000000187027824 */ /* 0x000fe200078e0286 */
[----:B------:R-:W-:Y:S01]  /*60d0*/  PLOP3.LUT P0, PT, PT, PT, UP1, 0x80, 0x0 ;  /* 0x000000000000781c */ /* 0x000fe20003f0f018 */
[C---:B------:R-:W-:Y:S01]  /*60e0*/  HMMA.16816.F32 R8, R136.reuse, R142, RZ ;  /* 0x0000008e8808723c */ /* 0x040fe200000018ff */
[----:B------:R-:W-:Y:S01]  /*60f0*/  LDSM.16.M88.4 R140, [R179] ;  /* 0x00000000b38c783b */ /* 0x000fe20000000200 */
[----:B------:R-:W-:Y:S02]  /*6100*/  UISETP.GE.AND UP2, UPT, UR15, 0x1, UPT ;  /* 0x000000010f00788c */ /* 0x000fe4000bf46270 */
[----:B------:R-:W-:Y:S02]  /*6110*/  IMAD.MOV.U32 R210, RZ, RZ, R195 ;  /* 0x000000ffffd27224 */ /* 0x000fe400078e00c3 */
[----:B------:R-:W-:Y:S01]  /*6120*/  IMAD.MOV.U32 R212, RZ, RZ, c[0x0][0x2ac] ;  /* 0x0000ab00ffd47624 */ /* 0x000fe200078e00ff */
[----:B------:R-:W-:Y:S01]  /*6130*/  USEL UR15, UR24, URZ, !UP2 ;  /* 0x0000003f180f7287 */ /* 0x000fe2000d000000 */
[C---:B----4-:R-:W-:Y:S01]  /*6140*/  HMMA.16816.F32 R12, R136.reuse, R144, RZ ;  /* 0x00000090880c723c */ /* 0x050fe200000018ff */
[----:B------:R-:W-:Y:S05]  /*6150*/  @P1 IMAD.HI.U32 R209, R195, c[0x0][0x2c8], RZ ;  /* 0x0000b200c3d11a27 */ /* 0x000fea00078e00ff */
[----:B------:R-:W-:Y:S01]  /*6160*/  @P0 SHF.R.U32.HI R210, RZ, c[0x0][0x2cc], R209 ;  /* 0x0000b300ffd20a19 */ /* 0x000fe200000116d1 */
[----:B------:R-:W-:Y:S01]  /*6170*/  IMAD.SHL.U32 R209, R202, 0x40, RZ ;  /* 0x00000040cad17824 */ /* 0x000fe200078e00ff */
[C---:B------:R-:W-:Y:S01]  /*6180*/  HMMA.16816.F32 R16, R136.reuse, R146, RZ ;  /* 0x000000928810723c */ /* 0x040fe200000018ff */
[----:B------:R-:W2:Y:S01]  /*6190*/  LDSM.16.M88.4 R144, [R0+0xc100] ;  /* 0x00c100000090783b */ /* 0x000ea20000000200 */
[----:B------:R-:W-:Y:S02]  /*61a0*/  PLOP3.LUT P0, PT, PT, PT, UP0, 0x40, 0x0 ;  /* 0x000000000000781c */ /* 0x000fe40003f0e808 */
[----:B------:R-:W-:Y:S03]  /*61b0*/  IADD3 R213, -R196, 0x1, -R209 ;  /* 0x00000001c4d57810 */ /* 0x000fe60007ffe9d1 */
[----:B------:R-:W3:Y:S01]  /*61c0*/  SHFL.IDX PT, R211, R210, RZ, 0x1c1f ;  /* 0x001c1fffd2d37589 */ /* 0x000ee200000e0000 */
[C---:B-1----:R-:W-:Y:S01]  /*61d0*/  HMMA.16816.F32 R20, R136.reuse, R148, RZ ;  /* 0x000000948814723c */ /* 0x042fe200000018ff */
[----:B------:R-:W-:Y:S05]  /*61e0*/  IMAD R213, R212, c[0x0][0x1d0], R213 ;  /* 0x00007400d4d57a24 */ /* 0x000fea00078e02d5 */
[----:B------:R-:W-:Y:S02]  /*61f0*/  IADD3 R213, R213, -c[0x0][0x168], RZ ;  /* 0x80005a00d5d57a10 */ /* 0x000fe40007ffe0ff */
[C---:B------:R-:W-:Y:S01]  /*6200*/  HMMA.16816.F32 R24, R136.reuse, R150, RZ ;  /* 0x000000968818723c */ /* 0x040fe200000018ff */
[----:B------:R-:W-:Y:S03]  /*6210*/  LDSM.16.M88.4 R148, [R0+0xd100] ;  /* 0x00d100000094783b */ /* 0x000fe60000000200 */
[C---:B------:R-:W-:Y:S02]  /*6220*/  IADD3 R214, R213.reuse, c[0x0][0x328], RZ ;  /* 0x0000ca00d5d67a10 */ /* 0x040fe40007ffe0ff */
[----:B------:R-:W-:Y:S02]  /*6230*/  IADD3 R213, R213, UR13, RZ ;  /* 0x0000000dd5d57c10 */ /* 0x000fe4000fffe0ff */
[C---:B------:R-:W-:Y:S08]  /*6240*/  HMMA.16816.F32 R28, R136.reuse, R152, RZ ;  /* 0x00000098881c723c */ /* 0x040ff000000018ff */
[----:B------:R-:W-:Y:S01]  /*6250*/  HMMA.16816.F32 R32, R136, R154, RZ ;  /* 0x0000009a8820723c */ /* 0x000fe200000018ff */
[----:B------:R-:W1:Y:S06]  /*6260*/  LDSM.16.M88.4 R136, [R0+0xc900] ;  /* 0x00c900000088783b */ /* 0x000e6c0000000200 */
[----:B------:R-:W4:Y:S01]  /*6270*/  LDSM.16.M88.4 R152, [R0+0xd900] ;  /* 0x00d900000098783b */ /* 0x000f220000000200 */
[C---:B------:R-:W-:Y:S08]  /*6280*/  HMMA.16816.F32 R4, R156.reuse, R160, R4 ;  /* 0x000000a09c04723c */ /* 0x040ff00000001804 */
[C---:B------:R-:W-:Y:S01]  /*6290*/  HMMA.16816.F32 R8, R156.reuse, R162, R8 ;  /* 0x000000a29c08723c */ /* 0x040fe20000001808 */
[----:B------:R-:W-:Y:S07]  /*62a0*/  LDSM.16.M88.4 R160, [R178] ;  /* 0x00000000b2a0783b */ /* 0x000fee0000000200 */
[C---:B------:R-:W-:Y:S08]  /*62b0*/  HMMA.16816.F32 R12, R156.reuse, R164, R12 ;  /* 0x000000a49c0c723c */ /* 0x040ff0000000180c */
[C---:B------:R-:W-:Y:S01]  /*62c0*/  HMMA.16816.F32 R16, R156.reuse, R166, R16 ;  /* 0x000000a69c10723c */ /* 0x040fe20000001810 */
[----:B------:R-:W5:Y:S07]  /*62d0*/  LDSM.16.M88.4 R164, [R2+0xc100] ;  /* 0x00c1000002a4783b */ /* 0x000f6e0000000200 */
[C---:B------:R-:W-:Y:S08]  /*62e0*/  HMMA.16816.F32 R20, R156.reuse, R168, R20 ;  /* 0x000000a89c14723c */ /* 0x040ff00000001814 */
[C---:B------:R-:W-:Y:S01]  /*62f0*/  HMMA.16816.F32 R24, R156.reuse, R170, R24 ;  /* 0x000000aa9c18723c */ /* 0x040fe20000001818 */
[----:B------:R-:W4:Y:S07]  /*6300*/  LDSM.16.M88.4 R168, [R2+0xc900] ;  /* 0x00c9000002a8783b */ /* 0x000f2e0000000200 */
[C---:B------:R-:W-:Y:S08]  /*6310*/  HMMA.16816.F32 R28, R156.reuse, R172, R28 ;  /* 0x000000ac9c1c723c */ /* 0x040ff0000000181c */
[----:B------:R-:W-:Y:S01]  /*6320*/  HMMA.16816.F32 R32, R156, R174, R32 ;  /* 0x000000ae9c20723c */ /* 0x000fe20000001820 */
[----:B------:R-:W-:Y:S06]  /*6330*/  LDSM.16.M88.4 R156, [R183+UR4+0xf100] ;  /* 0x00f10004b79c783b */ /* 0x000fec0008000200 */
[----:B------:R-:W-:Y:S01]  /*6340*/  LDSM.16.M88.4 R172, [R133+0xe900] ;  /* 0x00e9000085ac783b */ /* 0x000fe20000000200 */
[C---:B--2---:R-:W-:Y:S05]  /*6350*/  HMMA.16816.F32 R4, R140.reuse, R144, R4 ;  /* 0x000000908c04723c */ /* 0x044fea0000001804 */
[--C-:B---3--:R-:W-:Y:S02]  /*6360*/  IMAD.IADD R216, R214, 0x1, R211.reuse ;  /* 0x00000001d6d87824 */ /* 0x108fe400078e02d3 */
[----:B------:R-:W-:Y:S01]  /*6370*/  IMAD.IADD R215, R213, 0x1, R211 ;  /* 0x00000001d5d77824 */ /* 0x000fe200078e02d3 */
        /* <DEDUP_REMOVED lines=8> */
[C---:B----4-:R-:W-:Y:S08]  /*6400*/  HMMA.16816.F32 R28, R140.reuse, R152, R28 ;  /* 0x000000988c1c723c */ /* 0x050ff0000000181c */
[----:B------:R-:W-:Y:S01]  /*6410*/  HMMA.16816.F32 R32, R140, R154, R32 ;  /* 0x0000009a8c20723c */ /* 0x000fe20000001820 */
[----:B------:R-:W3:Y:S06]  /*6420*/  LDSM.16.M88.4 R140, [R185+0x4000] ;  /* 0x00400000b98c783b */ /* 0x000eec0000000200 */
[----:B------:R-:W4:Y:S01]  /*6430*/  LDSM.16.M88.4 R152, [R183+UR4+0xe900] ;  /* 0x00e90004b798783b */ /* 0x000f220008000200 */
[C---:B-----5:R-:W-:Y:S08]  /*6440*/  HMMA.16816.F32 R4, R160.reuse, R164, R4 ;  /* 0x000000a4a004723c */ /* 0x060ff00000001804 */
[C---:B------:R-:W-:Y:S01]  /*6450*/  HMMA.16816.F32 R8, R160.reuse, R166, R8 ;  /* 0x000000a6a008723c */ /* 0x040fe20000001808 */
[----:B------:R-:W5:Y:S07]  /*6460*/  LDSM.16.M88.4 R164, [R183+UR4+0xf900] ;  /* 0x00f90004b7a4783b */ /* 0x000f6e0008000200 */
[C---:B------:R-:W-:Y:S08]  /*6470*/  HMMA.16816.F32 R12, R160.reuse, R168, R12 ;  /* 0x000000a8a00c723c */ /* 0x040ff0000000180c */
[C---:B------:R-:W-:Y:S01]  /*6480*/  HMMA.16816.F32 R16, R160.reuse, R170, R16 ;  /* 0x000000aaa010723c */ /* 0x040fe20000001810 */
[----:B------:R-:W-:Y:S07]  /*6490*/  LDSM.16.M88.4 R168, [R134+0xe100] ;  /* 0x00e1000086a8783b */ /* 0x000fee0000000200 */
[C---:B--2---:R-:W-:Y:S08]  /*64a0*/  HMMA.16816.F32 R20, R160.reuse, R144, R20 ;  /* 0x00000090a014723c */ /* 0x044ff00000001814 */
[C---:B------:R-:W-:Y:S01]  /*64b0*/  HMMA.16816.F32 R24, R160.reuse, R146, R24 ;  /* 0x00000092a018723c */ /* 0x040fe20000001818 */
[----:B------:R-:W2:Y:S07]  /*64c0*/  LDSM.16.M88.4 R144, [R181+0x4000] ;  /* 0x00400000b590783b */ /* 0x000eae0000000200 */
[C---:B-1----:R-:W-:Y:S08]  /*64d0*/  HMMA.16816.F32 R28, R160.reuse, R136, R28 ;  /* 0x00000088a01c723c */ /* 0x042ff0000000181c */
[----:B------:R-:W-:Y:S01]  /*64e0*/  HMMA.16816.F32 R32, R160, R138, R32 ;  /* 0x0000008aa020723c */ /* 0x000fe20000001820 */
[----:B------:R-:W1:Y:S06]  /*64f0*/  LDSM.16.M88.4 R136, [R134+0xe900] ;  /* 0x00e900008688783b */ /* 0x000e6c0000000200 */
[----:B------:R-:W-:Y:S01]  /*6500*/  LDSM.16.M88.4 R160, [R0+0xe900] ;  /* 0x00e9000000a0783b */ /* 0x000fe20000000200 */
[C---:B---3--:R-:W-:Y:S08]  /*6510*/  HMMA.16816.F32 R4, R140.reuse, R148, R4 ;  /* 0x000000948c04723c */ /* 0x048ff00000001804 */
[C---:B------:R-:W-:Y:S01]  /*6520*/  HMMA.16816.F32 R8, R140.reuse, R150, R8 ;  /* 0x000000968c08723c */ /* 0x040fe20000001808 */
[----:B------:R-:W3:Y:S07]  /*6530*/  LDSM.16.M88.4 R148, [R134+0xf100] ;  /* 0x00f100008694783b */ /* 0x000eee0000000200 */
[C---:B----4-:R-:W-:Y:S08]  /*6540*/  HMMA.16816.F32 R12, R140.reuse, R152, R12 ;  /* 0x000000988c0c723c */ /* 0x050ff0000000180c */
[C---:B------:R-:W-:Y:S01]  /*6550*/  HMMA.16816.F32 R16, R140.reuse, R154, R16 ;  /* 0x0000009a8c10723c */ /* 0x040fe20000001810 */
[----:B------:R-:W4:Y:S07]  /*6560*/  LDSM.16.M88.4 R152, [R134+0xf900] ;  /* 0x00f900008698783b */ /* 0x000f2e0000000200 */
[C---:B------:R-:W-:Y:S08]  /*6570*/  HMMA.16816.F32 R20, R140.reuse, R156, R20 ;  /* 0x0000009c8c14723c */ /* 0x040ff00000001814 */
[C---:B------:R-:W-:Y:S01]  /*6580*/  HMMA.16816.F32 R24, R140.reuse, R158, R24 ;  /* 0x0000009e8c18723c */ /* 0x040fe20000001818 */
[----:B------:R-:W-:Y:S07]  /*6590*/  LDSM.16.M88.4 R156, [R0+0xe100] ;  /* 0x00e10000009c783b */ /* 0x000fee0000000200 */
[C---:B-----5:R-:W-:Y:S08]  /*65a0*/  HMMA.16816.F32 R28, R140.reuse, R164, R28 ;  /* 0x000000a48c1c723c */ /* 0x060ff0000000181c */
[----:B------:R-:W-:Y:S01]  /*65b0*/  HMMA.16816.F32 R32, R140, R166, R32 ;  /* 0x000000a68c20723c */ /* 0x000fe20000001820 */
[----:B------:R-:W5:Y:S06]  /*65c0*/  LDSM.16.M88.4 R140, [R179+0x4000] ;  /* 0x00400000b38c783b */ /* 0x000f6c0000000200 */
[----:B------:R-:W4:Y:S01]  /*65d0*/  LDSM.16.M88.4 R164, [R0+0xf100] ;  /* 0x00f1000000a4783b */ /* 0x000f220000000200 */
        /* <DEDUP_REMOVED lines=9> */
[C---:B----4-:R-:W-:Y:S08]  /*6670*/  HMMA.16816.F32 R28, R144.reuse, R152, R28 ;  /* 0x00000098901c723c */ /* 0x050ff0000000181c */
[----:B------:R-:W-:Y:S01]  /*6680*/  HMMA.16816.F32 R32, R144, R154, R32 ;  /* 0x0000009a9020723c */ /* 0x000fe20000001820 */
[----:B------:R-:W3:Y:S06]  /*6690*/  LDSM.16.M88.4 R144, [R133+0xf100] ;  /* 0x00f100008590783b */ /* 0x000eec0000000200 */
[----:B------:R-:W4:Y:S01]  /*66a0*/  LDSM.16.M88.4 R152, [R133+0xf900] ;  /* 0x00f900008598783b */ /* 0x000f220000000200 */
[C---:B-----5:R-:W-:Y:S08]  /*66b0*/  HMMA.16816.F32 R4, R140.reuse, R156, R4 ;  /* 0x0000009c8c04723c */ /* 0x060ff00000001804 */
[C---:B------:R-:W-:Y:S01]  /*66c0*/  HMMA.16816.F32 R8, R140.reuse, R158, R8 ;  /* 0x0000009e8c08723c */ /* 0x040fe20000001808 */
[----:B------:R-:W-:Y:S07]  /*66d0*/  LDSM.16.M88.4 R156, [R183+UR4+0x10900] ;  /* 0x01090004b79c783b */ /* 0x000fee0008000200 */
[C---:B------:R-:W-:Y:S08]  /*66e0*/  HMMA.16816.F32 R12, R140.reuse, R160, R12 ;  /* 0x000000a08c0c723c */ /* 0x040ff0000000180c */
[C---:B------:R-:W-:Y:S01]  /*66f0*/  HMMA.16816.F32 R16, R140.reuse, R162, R16 ;  /* 0x000000a28c10723c */ /* 0x040fe20000001810 */
[----:B------:R-:W-:Y:S07]  /*6700*/  LDSM.16.M88.4 R160, [R183+UR4+0x11100] ;  /* 0x01110004b7a0783b */ /* 0x000fee0008000200 */
[C---:B------:R-:W-:Y:S08]  /*6710*/  HMMA.16816.F32 R20, R140.reuse, R164, R20 ;  /* 0x000000a48c14723c */ /* 0x040ff00000001814 */
[C---:B------:R-:W-:Y:S01]  /*6720*/  HMMA.16816.F32 R24, R140.reuse, R166, R24 ;  /* 0x000000a68c18723c */ /* 0x040fe20000001818 */
[----:B------:R-:W-:Y:S07]  /*6730*/  LDSM.16.M88.4 R164, [R181+0x8000] ;  /* 0x00800000b5a4783b */ /* 0x000fee0000000200 */
[C---:B-1----:R-:W-:Y:S08]  /*6740*/  HMMA.16816.F32 R28, R140.reuse, R136, R28 ;  /* 0x000000888c1c723c */ /* 0x042ff0000000181c */
[----:B------:R-:W-:Y:S01]  /*6750*/  HMMA.16816.F32 R32, R140, R138, R32 ;  /* 0x0000008a8c20723c */ /* 0x000fe20000001820 */
[----:B------:R-:W-:Y:S06]  /*6760*/  LDSM.16.M88.4 R136, [R185+0x8000] ;  /* 0x00800000b988783b */ /* 0x000fec0000000200 */
[----:B------:R-:W1:Y:S01]  /*6770*/  LDSM.16.M88.4 R140, [R183+UR4+0x10100] ;  /* 0x01010004b78c783b */ /* 0x000e620008000200 */
        /* <DEDUP_REMOVED lines=8> */
[----:B------:R-:W2:Y:S07]  /*6800*/  LDSM.16.M88.4 R144, [R183+UR4+0x11900] ;  /* 0x01190004b790783b */ /* 0x000eae0008000200 */
[C---:B----4-:R-:W-:Y:S08]  /*6810*/  HMMA.16816.F32 R28, R148.reuse, R152, R28 ;  /* 0x00000098941c723c */ /* 0x050ff0000000181c */
[----:B------:R-:W-:Y:S01]  /*6820*/  HMMA.16816.F32 R32, R148, R154, R32 ;  /* 0x0000009a9420723c */ /* 0x000fe20000001820 */
[----:B------:R-:W3:Y:S06]  /*6830*/  LDSM.16.M88.4 R148, [R134+0x10900] ;  /* 0x010900008694783b */ /* 0x000eec0000000200 */
[----:B------:R-:W4:Y:S01]  /*6840*/  LDSM.16.M88.4 R152, [R134+0x11100] ;  /* 0x011100008698783b */ /* 0x000f220000000200 */
        /* <DEDUP_REMOVED lines=11> */
[----:B------:R-:W1:Y:S06]  /*6900*/  LDSM.16.M88.4 R136, [R179+0x8000] ;  /* 0x00800000b388783b */ /* 0x000e6c0000000200 */
[----:B------:R-:W2:Y:S01]  /*6910*/  LDSM.16.M88.4 R144, [R0+0x10900] ;  /* 0x010900000090783b */ /* 0x000ea20000000200 */
[C---:B------:R-:W-:Y:S08]  /*6920*/  HMMA.16816.F32 R4, R164.reuse, R168, R4 ;  /* 0x000000a8a404723c */ /* 0x040ff00000001804 */
        /* <DEDUP_REMOVED lines=8> */
[C---:B------:R-:W-:Y:S08]  /*69b0*/  HMMA.16816.F32 R28, R164.reuse, R172, R28 ;  /* 0x000000aca41c723c */ /* 0x040ff0000000181c */
[----:B------:R-:W-:Y:S01]  /*69c0*/  HMMA.16816.F32 R32, R164, R174, R32 ;  /* 0x000000aea420723c */ /* 0x000fe20000001820 */
[----:B------:R-:W5:Y:S07]  /*69d0*/  LDSM.16.M88.4 R164, [R133+0x11100] ;  /* 0x0111000085a4783b */ /* 0x000f6e0000000200 */
[C---:B-1----:R-:W-:Y:S08]  /*69e0*/  HMMA.16816.F32 R4, R136.reuse, R140, R4 ;  /* 0x0000008c8804723c */ /* 0x042ff00000001804 */
[C---:B------:R-:W-:Y:S01]  /*69f0*/  HMMA.16816.F32 R8, R136.reuse, R142, R8 ;  /* 0x0000008e8808723c */ /* 0x040fe20000001808 */
[----:B------:R-:W1:Y:S07]  /*6a00*/  LDSM.16.M88.4 R140, [R133+0x11900] ;  /* 0x01190000858c783b */ /* 0x000e6e0000000200 */
[C---:B--2---:R-:W-:Y:S08]  /*6a10*/  HMMA.16816.F32 R12, R136.reuse, R144, R12 ;  /* 0x00000090880c723c */ /* 0x044ff0000000180c */
[C---:B------:R-:W-:Y:S08]  /*6a20*/  HMMA.16816.F32 R16, R136.reuse, R146, R16 ;  /* 0x000000928810723c */ /* 0x040ff00000001810 */
[C---:B------:R-:W-:Y:S08]  /*6a30*/  HMMA.16816.F32 R20, R136.reuse, R156, R20 ;  /* 0x0000009c8814723c */ /* 0x040ff00000001814 */
        /* <DEDUP_REMOVED lines=9> */
[C---:B-1----:R-:W-:Y:S08]  /*6ad0*/  HMMA.16816.F32 R28, R152.reuse, R140, R28 ;  /* 0x0000008c981c723c */ /* 0x042ff0000000181c */
[----:B------:R-:W-:Y:S01]  /*6ae0*/  HMMA.16816.F32 R32, R152, R142, R32 ;  /* 0x0000008e9820723c */ /* 0x000fe20000001820 */
[----:B------:R-:W-:-:S07]  /*6af0*/  @P0 BRA `(.L_x_5043) ;  /* 0x0000019000000947 */ /* 0x000fce0003800000 */
        /* <DEDUP_REMOVED lines=14> */
.L_x_5045:
[----:B------:R-:W-:Y:S04]  /*6be0*/  MOV R0, 0x1 ;  /* 0x0000000100007802 */ /* 0x000fe80000000f00 */
[----:B------:R-:W-:Y:S11]  /*6bf0*/  ISETP.NE.AND P0, PT, R0, c[0x0][0x32c], PT ;  /* 0x0000cb0000007a0c */ /* 0x000ff60003f05270 */
[----:B------:R-:W-:Y:S02]  /*6c00*/  @!UPT UIADD3 URZ, URZ, URZ, URZ ;  /* 0x0000003f3f3ff290 */ /* 0x000fe4000fffe03f */
[----:B------:R-:W-:Y:S05]  /*6c10*/  @P0 IMAD.HI.U32 R0, R2, c[0x0][0x330], RZ ;  /* 0x0000cc0002000a27 */ /* 0x000fea00078e00ff */
[----:B------:R-:W-:Y:S02]  /*6c20*/  @P0 SHF.R.U32.HI R2, RZ, c[0x0][0x334], R0 ;  /* 0x0000cd00ff020a19 */ /* 0x000fe40000011600 */
.L_x_5046:
[----:B------:R-:W-:Y:S05]  /*6c30*/  BSYNC B0 ;  /* 0x0000000000007941 */ /* 0x000fea0003800000 */
.L_x_5044:
[----:B------:R-:W-:Y:S04]  /*6c40*/  IMAD R133, R2, c[0x0][0x32c], -R209 ;  /* 0x0000cb0002857a24 */ /* 0x000fe800078e0ad1 */
[----:B------:R-:W-:Y:S05]  /*6c50*/  IMAD.IADD R0, R133, 0x1, -R196 ;  /* 0x0000000185007824 */ /* 0x000fea00078e0ac4 */
[----:B------:R-:W-:Y:S02]  /*6c60*/  IADD3 R133, R0, c[0x0][0x32c], RZ ;  /* 0x0000cb0000857a10 */ /* 0x000fe40007ffe0ff */
[----:B------:R-:W-:Y:S02]  /*6c70*/  IMNMX R215, R215, R0, !PT ;  /* 0x00000000d7d77217 */ /* 0x000fe40007800200 */
[----:B------:R-:W-:Y:S02]  /*6c80*/  IMNMX R216, R216, R133, PT ;  /* 0x00000085d8d87217 */ /* 0x000fe40003800200 */
.L_x_5043:
[----:B------:R-:W-:Y:S04]  /*6c90*/  ISETP.GT.AND P2, PT, R202, -0x1, PT ;  /* 0xffffffffca00780c */ /* 0x000fe80003f44270 */
[C---:B------:R-:W-:Y:S04]  /*6ca0*/  ISETP.GT.AND P0, PT, R215.reuse, RZ, P2 ;  /* 0x000000ffd700720c */ /* 0x040fe80001704270 */
        /* <DEDUP_REMOVED lines=17> */
[C---:B------:R-:W-:Y:S01]  /*6dc0*/  ISETP.GT.AND P0, PT, R215.reuse, 0x18, P2 ;  /* 0x00000018d700780c */ /* 0x040fe20001704270 */
[----:B------:R-:W1:Y:S03]  /*6dd0*/  SHFL.IDX PT, R13, R210, 0x1, 0x1c1f ;  /* 0x003c1f00d20d7f89 */ /* 0x000e6600000e0000 */
[----:B------:R-:W-:Y:S04]  /*6de0*/  ISETP.LT.OR P0, PT, R216, 0x19, P0 ;  /* 0x00000019d800780c */ /* 0x000fe80000701670 */
[----:B------:R-:W-:Y:S02]  /*6df0*/  FSEL R143, R16, -INF , !P0 ;  /* 0xff800000108f7808 */ /* 0x000fe40004000000 */
[----:B------:R-:W-:Y:S04]  /*6e00*/  ISETP.GT.AND P0, PT, R215, 0x19, P2 ;  /* 0x00000019d700780c */ /* 0x000fe80001704270 */
[C---:B------:R-:W-:Y:S04]  /*6e10*/  ISETP.LT.OR P0, PT, R216.reuse, 0x1a, P0 ;  /* 0x0000001ad800780c */ /* 0x040fe80000701670 */
[----:B------:R-:W-:Y:S02]  /*6e20*/  FSEL R141, R17, -INF , !P0 ;  /* 0xff800000118d7808 */ /* 0x000fe40004000000 */
[----:B------:R-:W-:Y:S04]  /*6e30*/  ISETP.GT.AND P0, PT, R215, 0x20, P2 ;  /* 0x00000020d700780c */ /* 0x000fe80001704270 */
[----:B------:R-:W-:Y:S01]  /*6e40*/  ISETP.LT.OR P0, PT, R216, 0x21, P0 ;  /* 0x00000021d800780c */ /* 0x000fe20000701670 */
[--C-:B-1----:R-:W-:Y:S02]  /*6e50*/  IMAD.IADD R214, R214, 0x1, R13.reuse ;  /* 0x00000001d6d67824 */ /* 0x102fe400078e020d */
[----:B------:R-:W-:Y:S01]  /*6e60*/  IMAD.IADD R213, R213, 0x1, R13 ;  /* 0x00000001d5d57824 */ /* 0x000fe200078e020d */
        /* <DEDUP_REMOVED lines=39> */
.L_x_5049:
[----:B------:R-:W-:Y:S04]  /*70e0*/  MOV R0, 0x1 ;  /* 0x0000000100007802 */ /* 0x000fe80000000f00 */
[----:B------:R-:W-:Y:S11]  /*70f0*/  ISETP.NE.AND P0, PT, R0, c[0x0][0x32c], PT ;  /* 0x0000cb0000007a0c */ /* 0x000ff60003f05270 */
[----:B------:R-:W-:Y:S02]  /*7100*/  @!UPT UIADD3 URZ, URZ, URZ, URZ ;  /* 0x0000003f3f3ff290 */ /* 0x000fe4000fffe03f */
[----:B------:R-:W-:Y:S05]  /*7110*/  @P0 IMAD.HI.U32 R0, R2, c[0x0][0x330], RZ ;  /* 0x0000cc0002000a27 */ /* 0x000fea00078e00ff */
[----:B------:R-:W-:Y:S02]  /*7120*/  @P0 SHF.R.U32.HI R2, RZ, c[0x0][0x334], R0 ;  /* 0x0000cd00ff020a19 */ /* 0x000fe40000011600 */
.L_x_5050:
[----:B------:R-:W-:Y:S05]  /*7130*/  BSYNC B0 ;  /* 0x0000000000007941 */ /* 0x000fea0003800000 */
.L_x_5048:
[----:B------:R-:W-:Y:S04]  /*7140*/  IMAD R13, R2, c[0x0][0x32c], -R209 ;  /* 0x0000cb00020d7a24 */ /* 0x000fe800078e0ad1 */
[----:B------:R-:W-:Y:S05]  /*7150*/  IMAD.IADD R0, R13, 0x1, -R196 ;  /* 0x000000010d007824 */ /* 0x000fea00078e0ac4 */
[----:B------:R-:W-:Y:S02]  /*7160*/  IADD3 R13, R0, c[0x0][0x32c], RZ ;  /* 0x0000cb00000d7a10 */ /* 0x000fe40007ffe0ff */
[----:B------:R-:W-:Y:S02]  /*7170*/  IMNMX R213, R213, R0, !PT ;  /* 0x00000000d5d57217 */ /* 0x000fe40007800200 */
[----:B------:R-:W-:Y:S02]  /*7180*/  IMNMX R214, R214, R13, PT ;  /* 0x0000000dd6d67217 */ /* 0x000fe40003800200 */
.L_x_5047:
        /* <DEDUP_REMOVED lines=72> */
[----:B------:R-:W-:Y:S02]  /*7610*/  ISETP.GT.AND P1, PT, R213, 0x38, P2 ;  /* 0x00000038d500780c */ /* 0x000fe40001724270 */
[----:B------:R-:W-:Y:S02]  /*7620*/  FSEL R148, R31, -INF , !P0 ;  /* 0xff8000001f947808 */ /* 0x000fe40004000000 */
[----:B------:R-:W-:Y:S01]  /*7630*/  FMNMX.FTZ R11, R150, R11, !PT ;  /* 0x0000000b960b7209 */ /* 0x000fe20007810000 */
[----:B------:R-:W-:Y:S01]  /*7640*/  LDSM.16.MT88.4 R28, [R176+UR4+0x100] ;  /* 0x00010004b01c783b */ /* 0x000fe20008004200 */
[----:B------:R-:W-:Y:S02]  /*7650*/  ISETP.GT.AND P0, PT, R213, 0x39, P2 ;  /* 0x00000039d500780c */ /* 0x000fe40001704270 */
[----:B------:R-:W-:Y:S02]  /*7660*/  ISETP.LT.OR P1, PT, R214, 0x39, P1 ;  /* 0x00000039d600780c */ /* 0x000fe40000f21670 */
[----:B------:R-:W-:Y:S02]  /*7670*/  FMNMX.FTZ R11, R148, R11, !PT ;  /* 0x0000000b940b7209 */ /* 0x000fe40007810000 */
[----:B------:R-:W-:Y:S02]  /*7680*/  FSEL R146, R34, -INF , !P1 ;  /* 0xff80000022927808 */ /* 0x000fe40004800000 */
[----:B------:R-:W-:Y:S02]  /*7690*/  ISETP.LT.OR P0, PT, R214, 0x3a, P0 ;  /* 0x0000003ad600780c */ /* 0x000fe40000701670 */
[----:B------:R-:W-:Y:S02]  /*76a0*/  FMNMX.FTZ R15, R146, R11, !PT ;  /* 0x0000000b920f7209 */ /* 0x000fe40007810000 */
[----:B------:R-:W-:Y:S02]  /*76b0*/  FSEL R144, R35, -INF , !P0 ;  /* 0xff80000023907808 */ /* 0x000fe40004000000 */
[----:B------:R-:W-:Y:S02]  /*76c0*/  IADD3 R17, R176, UR4, RZ ;  /* 0x00000004b0117c10 */ /* 0x000fe4000fffe0ff */
[----:B------:R-:W-:Y:S02]  /*76d0*/  FMNMX.FTZ R13, R144, R15, !PT ;  /* 0x0000000f900d7209 */ /* 0x000fe40007810000 */
[----:B------:R-:W-:Y:S02]  /*76e0*/  IADD3 R134, R182, R17, RZ ;  /* 0x00000011b6867210 */ /* 0x000fe40007ffe0ff */
[----:B-1----:R-:W-:Y:S02]  /*76f0*/  FMNMX.FTZ R4, R0, R7, !PT ;  /* 0x0000000700047209 */ /* 0x002fe40007810000 */
[----:B------:R-:W1:Y:S08]  /*7700*/  SHFL.BFLY PT, R0, R13, 0x2, 0x1f ;  /* 0x0c401f000d007f89 */ /* 0x000e7000000e0000 */
[----:B------:R-:W2:Y:S01]  /*7710*/  SHFL.BFLY PT, R11, R4, 0x1, 0x1f ;  /* 0x0c201f00040b7f89 */ /* 0x000ea200000e0000 */
[----:B-1----:R-:W-:Y:S07]  /*7720*/  FMNMX.FTZ R7, R13, R0, !PT ;  /* 0x000000000d077209 */ /* 0x002fee0007810000 */
[----:B------:R-:W1:Y:S01]  /*7730*/  SHFL.BFLY PT, R0, R7, 0x1, 0x1f ;  /* 0x0c201f0007007f89 */ /* 0x000e6200000e0000 */
[----:B--2---:R-:W-:Y:S04]  /*7740*/  FMNMX.FTZ R2, R4, R11, !PT ;  /* 0x0000000b04027209 */ /* 0x004fe80007810000 */
[C---:B------:R-:W-:Y:S01]  /*7750*/  FSETP.NEU.FTZ.AND P0, PT, R2.reuse, -INF , PT ;  /* 0xff8000000200780b */ /* 0x040fe20003f1d000 */
[----:B------:R-:W-:Y:S05]  /*7760*/  FMUL.FTZ R152, R2, c[0x0][0x2d0] ;  /* 0x0000b40002987a20 */ /* 0x000fea0000410000 */
[----:B------:R-:W-:Y:S05]  /*7770*/  FSEL R152, R152, RZ, P0 ;  /* 0x000000ff98987208 */ /* 0x000fea0000000000 */
[--C-:B------:R-:W-:Y:S01]  /*7780*/  FFMA.FTZ R160, R5, c[0x0][0x2d0], -R152.reuse ;  /* 0x0000b40005a07a23 */ /* 0x100fe20000010898 */
[----:B------:R-:W-:Y:S01]  /*7790*/  FSEL R5, R2, RZ, P0 ;  /* 0x000000ff02057208 */ /* 0x000fe20000000000 */
[--C-:B------:R-:W-:Y:S02]  /*77a0*/  FFMA.FTZ R162, R137, c[0x0][0x2d0], -R152.reuse ;  /* 0x0000b40089a27a23 */ /* 0x100fe40000010898 */
[----:B------:R-:W-:Y:S01]  /*77b0*/  FFMA.FTZ R161, R133, c[0x0][0x2d0], -R152 ;  /* 0x0000b40085a17a23 */ /* 0x000fe20000010898 */
[----:B-1----:R-:W-:Y:S01]  /*77c0*/  FMNMX.FTZ R0, R7, R0, !PT ;  /* 0x0000000007007209 */ /* 0x002fe20007810000 */
[----:B------:R-:W-:Y:S02]  /*77d0*/  FADD.FTZ R4, -R5, R132 ;  /* 0x0000008405047221 */ /* 0x000fe40000010100 */
[----:B------:R-:W-:Y:S01]  /*77e0*/  MUFU.EX2 R162, R162 ;  /* 0x000000a200a27308 */ /* 0x000fe20000000800 */
[--C-:B------:R-:W-:Y:S01]  /*77f0*/  FFMA.FTZ R163, R9, c[0x0][0x2d0], -R152.reuse ;  /* 0x0000b40009a37a23 */ /* 0x100fe20000010898 */
[C---:B------:R-:W-:Y:S01]  /*7800*/  FSETP.NEU.FTZ.AND P0, PT, R0.reuse, -INF , PT ;  /* 0xff8000000000780b */ /* 0x040fe20003f1d000 */
[----:B------:R-:W-:Y:S01]  /*7810*/  FMUL.FTZ R145, R0, c[0x0][0x2d0] ;  /* 0x0000b40000917a20 */ /* 0x000fe20000410000 */
[----:B------:R-:W-:Y:S01]  /*7820*/  IADD3 R5, R177, UR4, RZ ;  /* 0x00000004b1057c10 */ /* 0x000fe2000fffe0ff */
[----:B------:R-:W-:Y:S01]  /*7830*/  FMUL.FTZ R132, R4, c[0x0][0x2d0] ;  /* 0x0000b40004847a20 */ /* 0x000fe20000410000 */
[----:B------:R-:W-:Y:S01]  /*7840*/  FSEL R4, R0, RZ, P0 ;  /* 0x000000ff00047208 */ /* 0x000fe20000000000 */
[--C-:B------:R-:W-:Y:S01]  /*7850*/  FFMA.FTZ R170, R143, c[0x0][0x2d0], -R152.reuse ;  /* 0x0000b4008faa7a23 */ /* 0x100fe20000010898 */
[----:B------:R-:W-:Y:S01]  /*7860*/  FSEL R145, R145, RZ, P0 ;  /* 0x000000ff91917208 */ /* 0x000fe20000000000 */
[--C-:B------:R-:W-:Y:S01]  /*7870*/  FFMA.FTZ R212, R159, c[0x0][0x2d0], -R152.reuse ;  /* 0x0000b4009fd47a23 */ /* 0x100fe20000010898 */
[----:B------:R-:W1:Y:S01]  /*7880*/  MUFU.EX2 R161, R161 ;  /* 0x000000a100a17308 */ /* 0x000e620000000800 */
[----:B------:R-:W-:Y:S01]  /*7890*/  FADD.FTZ R4, -R4, R3 ;  /* 0x0000000304047221 */ /* 0x000fe20000010100 */
[----:B------:R-:W-:Y:S01]  /*78a0*/  IADD3 R133, R182, R5, RZ ;  /* 0x00000005b6857210 */ /* 0x000fe20007ffe0ff */
[--C-:B------:R-:W-:Y:S02]  /*78b0*/  FFMA.FTZ R166, R12, c[0x0][0x2d0], -R145.reuse ;  /* 0x0000b4000ca67a23 */ /* 0x100fe40000010891 */
[----:B------:R-:W2:Y:S01]  /*78c0*/  LDSM.16.MT88.4 R12, [R177+UR4+0x100] ;  /* 0x00010004b10c783b */ /* 0x000ea20008004200 */
[--C-:B------:R-:W-:Y:S02]  /*78d0*/  FFMA.FTZ R165, R8, c[0x0][0x2d0], -R145.reuse ;  /* 0x0000b40008a57a23 */ /* 0x100fe40000010891 */
[--C-:B------:R-:W-:Y:S02]  /*78e0*/  FFMA.FTZ R164, R10, c[0x0][0x2d0], -R145.reuse ;  /* 0x0000b4000aa47a23 */ /* 0x100fe40000010891 */
[--C-:B------:R-:W-:Y:S01]  /*78f0*/  FFMA.FTZ R167, R6, c[0x0][0x2d0], -R145.reuse ;  /* 0x0000b40006a77a23 */ /* 0x100fe20000010891 */
[----:B------:R-:W3:Y:S01]  /*7900*/  MUFU.EX2 R132, R132 ;  /* 0x0000008400847308 */ /* 0x000ee20000000800 */
[----:B------:R-:W-:Y:S01]  /*7910*/  FMUL.FTZ R3, R4, c[0x0][0x2d0] ;  /* 0x0000b40004037a20 */ /* 0x000fe20000410000 */
[----:B------:R-:W4:Y:S01]  /*7920*/  LDSM.16.MT88.4 R20, [R133+0x100] ;  /* 0x000100008514783b */ /* 0x000f220000004200 */
[--C-:B------:R-:W-:Y:S02]  /*7930*/  FFMA.FTZ R175, R140, c[0x0][0x2d0], -R145.reuse ;  /* 0x0000b4008caf7a23 */ /* 0x100fe40000010891 */
[--C-:B------:R-:W-:Y:S02]  /*7940*/  FFMA.FTZ R213, R157, c[0x0][0x2d0], -R152.reuse ;  /* 0x0000b4009dd57a23 */ /* 0x100fe40000010898 */
[--C-:B------:R-:W-:Y:S02]  /*7950*/  FFMA.FTZ R214, R155, c[0x0][0x2d0], -R152.reuse ;  /* 0x0000b4009bd67a23 */ /* 0x100fe40000010898 */
[--C-:B------:R-:W-:Y:S01]  /*7960*/  FFMA.FTZ R215, R158, c[0x0][0x2d0], -R145.reuse ;  /* 0x0000b4009ed77a23 */ /* 0x100fe20000010891 */
[----:B------:R-:W5:Y:S01]  /*7970*/  MUFU.EX2 R3, R3 ;  /* 0x0000000300037308 */ /* 0x000f620000000800 */
[--C-:B------:R-:W-:Y:S01]  /*7980*/  FFMA.FTZ R216, R156, c[0x0][0x2d0], -R145.reuse ;  /* 0x0000b4009cd87a23 */ /* 0x100fe20000010891 */
[----:B-1----:R-:W-:Y:S01]  /*7990*/  F2FP.PACK_AB R136, R161, R162 ;  /* 0x000000a2a188723e */ /* 0x002fe200000000ff */
[----:B------:R-:W-:Y:S01]  /*79a0*/  LDSM.16.MT88.4 R156, [R177+UR4+0x5900] ;  /* 0x00590004b19c783b */ /* 0x000fe20008004200 */
[--C-:B------:R-:W-:Y:S02]  /*79b0*/  FFMA.FTZ R217, R154, c[0x0][0x2d0], -R145.reuse ;  /* 0x0000b4009ad97a23 */ /* 0x100fe40000010891 */
[--C-:B------:R-:W-:Y:S02]  /*79c0*/  FFMA.FTZ R218, R153, c[0x0][0x2d0], -R152.reuse ;  /* 0x0000b40099da7a23 */ /* 0x100fe40000010898 */
[--C-:B------:R-:W-:Y:S02]  /*79d0*/  FFMA.FTZ R219, R151, c[0x0][0x2d0], -R152.reuse ;  /* 0x0000b40097db7a23 */ /* 0x100fe40000010898 */
[----:B------:R-:W-:Y:S01]  /*79e0*/  MUFU.EX2 R160, R160 ;  /* 0x000000a000a07308 */ /* 0x000fe20000000800 */
[--C-:B------:R-:W-:Y:S02]  /*79f0*/  FFMA.FTZ R220, R149, c[0x0][0x2d0], -R152.reuse ;  /* 0x0000b40095dc7a23 */ /* 0x100fe40000010898 */
[--C-:B------:R-:W-:Y:S02]  /*7a00*/  FFMA.FTZ R222, R150, c[0x0][0x2d0], -R145.reuse ;  /* 0x0000b40096de7a23 */ /* 0x100fe40000010891 */
[C---:B---3--:R-:W-:Y:S02]  /*7a10*/  FMUL.FTZ R4, R132.reuse, R128 ;  /* 0x0000008084047220 */ /* 0x048fe40000410000 */
[C---:B------:R-:W-:Y:S02]  /*7a20*/  FMUL.FTZ R5, R132.reuse, R129 ;  /* 0x0000008184057220 */ /* 0x040fe40000410000 */
[C---:B------:R-:W-:Y:S01]  /*7a30*/  FMUL.FTZ R8, R132.reuse, R124 ;  /* 0x0000007c84087220 */ /* 0x040fe20000410000 */
[----:B------:R-:W1:Y:S01]  /*7a40*/  MUFU.EX2 R163, R163 ;  /* 0x000000a300a37308 */ /* 0x000e620000000800 */
[C---:B------:R-:W-:Y:S02]  /*7a50*/  FMUL.FTZ R9, R132.reuse, R125 ;  /* 0x0000007d84097220 */ /* 0x040fe40000410000 */
[C---:B------:R-:W-:Y:S02]  /*7a60*/  FMUL.FTZ R16, R132.reuse, R104 ;  /* 0x0000006884107220 */ /* 0x040fe40000410000 */
[C---:B-----5:R-:W-:Y:S02]  /*7a70*/  FMUL.FTZ R6, R3.reuse, R130 ;  /* 0x0000008203067220 */ /* 0x060fe40000410000 */
[C---:B------:R-:W-:Y:S02]  /*7a80*/  FMUL.FTZ R7, R3.reuse, R131 ;  /* 0x0000008303077220 */ /* 0x040fe40000410000 */
[C---:B------:R-:W-:Y:S01]  /*7a90*/  FMUL.FTZ R10, R3.reuse, R126 ;  /* 0x0000007e030a7220 */ /* 0x040fe20000410000 */
[----:B------:R-:W-:Y:S01]  /*7aa0*/  MUFU.EX2 R166, R166 ;  /* 0x000000a600a67308 */ /* 0x000fe20000000800 */
[C---:B------:R-:W-:Y:S01]  /*7ab0*/  FMUL.FTZ R11, R3.reuse, R127 ;  /* 0x0000007f030b7220 */ /* 0x040fe20000410000 */
[----:B------:R-:W-:Y:S01]  /*7ac0*/  LDSM.16.MT88.4 R128, [R133+0x2900] ;  /* 0x002900008580783b */ /* 0x000fe20000004200 */
[C---:B------:R-:W-:Y:S02]  /*7ad0*/  FMUL.FTZ R17, R132.reuse, R105 ;  /* 0x0000006984117220 */ /* 0x040fe40000410000 */
[C---:B------:R-:W-:Y:S02]  /*7ae0*/  FMUL.FTZ R18, R3.reuse, R106 ;  /* 0x0000006a03127220 */ /* 0x040fe40000410000 */
[----:B------:R-:W-:Y:S02]  /*7af0*/  FMUL.FTZ R19, R3, R107 ;  /* 0x0000006b03137220 */ /* 0x000fe40000410000 */
[C---:B------:R-:W-:Y:S01]  /*7b00*/  FMUL.FTZ R24, R132.reuse, R112 ;  /* 0x0000007084187220 */ /* 0x040fe20000410000 */
[----:B------:R-:W3:Y:S01]  /*7b10*/  MUFU.EX2 R165, R165 ;  /* 0x000000a500a57308 */ /* 0x000ee20000000800 */
[----:B------:R-:W-:Y:S01]  /*7b20*/  LDSM.16.MT88.4 R104, [R177+UR4+0x2100] ;  /* 0x00210004b168783b */ /* 0x000fe20008004200 */
[C---:B------:R-:W-:Y:S01]  /*7b30*/  FMUL.FTZ R25, R132.reuse, R113 ;  /* 0x0000007184197220 */ /* 0x040fe20000410000 */
[----:B-1----:R-:W-:Y:S01]  /*7b40*/  F2FP.PACK_AB R138, R163, R160 ;  /* 0x000000a0a38a723e */ /* 0x002fe200000000ff */
[C---:B------:R-:W-:Y:S02]  /*7b50*/  FMUL.FTZ R26, R3.reuse, R114 ;  /* 0x00000072031a7220 */ /* 0x040fe40000410000 */
[C---:B------:R-:W-:Y:S03]  /*7b60*/  FMUL.FTZ R27, R3.reuse, R115 ;  /* 0x00000073031b7220 */ /* 0x040fe60000410000 */
[----:B------:R-:W-:Y:S01]  /*7b70*/  LDSM.16.MT88.4 R112, [R177+UR4+0x900] ;  /* 0x00090004b170783b */ /* 0x000fe20008004200 */
[----:B------:R-:W-:Y:S01]  /*7b80*/  MUFU.EX2 R164, R164 ;  /* 0x000000a400a47308 */ /* 0x000fe20000000800 */
[C---:B------:R-:W-:Y:S02]  /*7b90*/  FMUL.FTZ R32, R132.reuse, R120 ;  /* 0x0000007884207220 */ /* 0x040fe40000410000 */
[----:B------:R-:W-:Y:S02]  /*7ba0*/  FMUL.FTZ R33, R132, R121 ;  /* 0x0000007984217220 */ /* 0x000fe40000410000 */
[C---:B------:R-:W-:Y:S02]  /*7bb0*/  FMUL.FTZ R34, R3.reuse, R122 ;  /* 0x0000007a03227220 */ /* 0x040fe40000410000 */
[----:B------:R-:W-:Y:S01]  /*7bc0*/  LDSM.16.MT88.4 R124, [R177+UR4+0x2900] ;  /* 0x00290004b17c783b */ /* 0x000fe20008004200 */
[----:B------:R-:W-:Y:S02]  /*7bd0*/  FMUL.FTZ R35, R3, R123 ;  /* 0x0000007b03237220 */ /* 0x000fe40000410000 */
[----:B------:R-:W1:Y:S01]  /*7be0*/  MUFU.EX2 R167, R167 ;  /* 0x000000a700a77308 */ /* 0x000e620000000800 */
[--C-:B------:R-:W-:Y:S02]  /*7bf0*/  FFMA.FTZ R223, R148, c[0x0][0x2d0], -R145.reuse ;  /* 0x0000b40094df7a23 */ /* 0x100fe40000010891 */
[--C-:B------:R-:W-:Y:S01]  /*7c00*/  FFMA.FTZ R224, R146, c[0x0][0x2d0], -R145.reuse ;  /* 0x0000b40092e07a23 */ /* 0x100fe20000010891 */
[----:B---3--:R-:W-:Y:S01]  /*7c10*/  F2FP.PACK_AB R137, R165, R166 ;  /* 0x000000a6a589723e */ /* 0x008fe200000000ff */
[----:B------:R-:W-:Y:S01]  /*7c20*/  LDSM.16.MT88.4 R120, [R134+0x900] ;  /* 0x000900008678783b */ /* 0x000fe20000004200 */
[C---:B------:R-:W-:Y:S02]  /*7c30*/  FMUL.FTZ R36, R132.reuse, R36 ;  /* 0x0000002484247220 */ /* 0x040fe40000410000 */
[C---:B------:R-:W-:Y:S02]  /*7c40*/  FMUL.FTZ R37, R132.reuse, R37 ;  /* 0x0000002584257220 */ /* 0x040fe40000410000 */
[C---:B------:R-:W-:Y:S01]  /*7c50*/  FMUL.FTZ R38, R3.reuse, R38 ;  /* 0x0000002603267220 */ /* 0x040fe20000410000 */
[----:B------:R-:W-:Y:S01]  /*7c60*/  MUFU.EX2 R170, R170 ;  /* 0x000000aa00aa7308 */ /* 0x000fe20000000800 */
[C---:B------:R-:W-:Y:S01]  /*7c70*/  FMUL.FTZ R39, R3.reuse, R39 ;  /* 0x0000002703277220 */ /* 0x040fe20000410000 */
[----:B------:R-:W-:Y:S01]  /*7c80*/  LDSM.16.MT88.4 R148, [R176+UR4+0x3900] ;  /* 0x00390004b094783b */ /* 0x000fe20008004200 */
[C---:B------:R-:W-:Y:S02]  /*7c90*/  FMUL.FTZ R40, R132.reuse, R40 ;  /* 0x0000002884287220 */ /* 0x040fe40000410000 */
[C---:B------:R-:W-:Y:S02]  /*7ca0*/  FMUL.FTZ R41, R132.reuse, R41 ;  /* 0x0000002984297220 */ /* 0x040fe40000410000 */
[C---:B------:R-:W-:Y:S02]  /*7cb0*/  FMUL.FTZ R42, R3.reuse, R42 ;  /* 0x0000002a032a7220 */ /* 0x040fe40000410000 */
[----:B------:R-:W-:Y:S01]  /*7cc0*/  FMUL.FTZ R43, R3, R43 ;  /* 0x0000002b032b7220 */ /* 0x000fe20000410000 */
[----:B------:R-:W-:Y:S01]  /*7cd0*/  MUFU.EX2 R175, R175 ;  /* 0x000000af00af7308 */ /* 0x000fe20000000800 */
[C---:B------:R-:W-:Y:S01]  /*7ce0*/  FMUL.FTZ R44, R132.reuse, R44 ;  /* 0x0000002c842c7220 */ /* 0x040fe20000410000 */
[----:B-1----:R-:W-:Y:S01]  /*7cf0*/  F2FP.PACK_AB R139, R167, R164 ;  /* 0x000000a4a78b723e */ /* 0x002fe200000000ff */
[C---:B------:R-:W-:Y:S02]  /*7d00*/  FMUL.FTZ R45, R132.reuse, R45 ;  /* 0x0000002d842d7220 */ /* 0x040fe40000410000 */
[C---:B------:R-:W-:Y:S02]  /*7d10*/  FMUL.FTZ R46, R3.reuse, R46 ;  /* 0x0000002e032e7220 */ /* 0x040fe40000410000 */
[C---:B------:R-:W-:Y:S02]  /*7d20*/  FMUL.FTZ R47, R3.reuse, R47 ;  /* 0x0000002f032f7220 */ /* 0x040fe40000410000 */
[C---:B--2---:R-:W-:Y:S01]  /*7d30*/  HMMA.16816.F32 R4, R136.reuse, R12, R4 ;  /* 0x0000000c8804723c */ /* 0x044fe20000001804 */
        /* <DEDUP_REMOVED lines=13> */
[C---:B----4-:R-:W-:Y:S03]  /*7e10*/  HMMA.16816.F32 R12, R136.reuse, R20, R12 ;  /* 0x00000014880c723c */ /* 0x050fe6000000180c */
        /* <DEDUP_REMOVED lines=10> */
[----:B------:R-:W2:Y:S01]  /*7ec0*/  LDSM.16.MT88.4 R108, [R133+0x2100] ;  /* 0x00210000856c783b */ /* 0x000ea20000004200 */
        /* <DEDUP_REMOVED lines=14> */
[----:B------:R-:W-:Y:S01]  /*7fb0*/  LDSM.16.MT88.4 R116, [R176+UR4+0x900] ;  /* 0x00090004b074783b */ /* 0x000fe20008004200 */
        /* <DEDUP_REMOVED lines=8> */
[----:B------:R-:W1:Y:S03]  /*8040*/  LDSM.16.MT88.4 R100, [R176+UR4+0x2100] ;  /* 0x00210004b064783b */ /* 0x000e660008004200 */
[C---:B------:R-:W-:Y:S01]  /*8050*/  FMUL.FTZ R65, R132.reuse, R65 ;  /* 0x0000004184417220 */ /* 0x040fe20000410000 */
[----:B------:R-:W-:Y:S01]  /*8060*/  MUFU.EX2 R222, R222 ;  /* 0x000000de00de7308 */ /* 0x000fe20000000800 */
[C---:B------:R-:W-:Y:S02]  /*8070*/  FMUL.FTZ R66, R3.reuse, R66 ;  /* 0x0000004203427220 */ /* 0x040fe40000410000 */
[C---:B------:R-:W-:Y:S04]  /*8080*/  HMMA.16816.F32 R36, R136.reuse, R104, R36 ;  /* 0x000000688824723c */ /* 0x040fe80000001824 */
[C---:B------:R-:W-:Y:S02]  /*8090*/  FMUL.FTZ R67, R3.reuse, R67 ;  /* 0x0000004303437220 */ /* 0x040fe40000410000 */
[C---:B------:R-:W-:Y:S01]  /*80a0*/  FMUL.FTZ R68, R132.reuse, R68 ;  /* 0x0000004484447220 */ /* 0x040fe20000410000 */
[----:B------:R-:W-:Y:S01]  /*80b0*/  MUFU.EX2 R223, R223 ;  /* 0x000000df00df7308 */ /* 0x000fe20000000800 */
[C---:B------:R-:W-:Y:S01]  /*80c0*/  HMMA.16816.F32 R40, R136.reuse, R106, R40 ;  /* 0x0000006a8828723c */ /* 0x040fe20000001828 */
[----:B------:R-:W3:Y:S03]  /*80d0*/  LDSM.16.MT88.4 R104, [R134+0x2100] ;  /* 0x002100008668783b */ /* 0x000ee60000004200 */
[C---:B------:R-:W-:Y:S02]  /*80e0*/  FMUL.FTZ R69, R132.reuse, R69 ;  /* 0x0000004584457220 */ /* 0x040fe40000410000 */
[C---:B------:R-:W-:Y:S02]  /*80f0*/  FMUL.FTZ R70, R3.reuse, R70 ;  /* 0x0000004603467220 */ /* 0x040fe40000410000 */
[C---:B--2---:R-:W-:Y:S01]  /*8100*/  HMMA.16816.F32 R44, R136.reuse, R108, R44 ;  /* 0x0000006c882c723c */ /* 0x044fe2000000182c */
[----:B------:R-:W-:Y:S03]  /*8110*/  MUFU.EX2 R224, R224 ;  /* 0x000000e000e07308 */ /* 0x000fe60000000800 */
[C---:B------:R-:W-:Y:S02]  /*8120*/  FMUL.FTZ R71, R3.reuse, R71 ;  /* 0x0000004703477220 */ /* 0x040fe40000410000 */
[C---:B------:R-:W-:Y:S02]  /*8130*/  FMUL.FTZ R72, R132.reuse, R72 ;  /* 0x0000004884487220 */ /* 0x040fe40000410000 */
[C---:B------:R-:W-:Y:S01]  /*8140*/  HMMA.16816.F32 R48, R136.reuse, R110, R48 ;  /* 0x0000006e8830723c */ /* 0x040fe20000001830 */
[----:B------:R-:W2:Y:S03]  /*8150*/  LDSM.16.MT88.4 R108, [R177+UR4+0x4100] ;  /* 0x00410004b16c783b */ /* 0x000ea60008004200 */
[C---:B------:R-:W-:Y:S02]  /*8160*/  FMUL.FTZ R73, R132.reuse, R73 ;  /* 0x0000004984497220 */ /* 0x040fe40000410000 */
[C---:B------:R-:W-:Y:S02]  /*8170*/  FMUL.FTZ R74, R3.reuse, R74 ;  /* 0x0000004a034a7220 */ /* 0x040fe40000410000 */
[C---:B------:R-:W-:Y:S01]  /*8180*/  FMUL.FTZ R75, R3.reuse, R75 ;  /* 0x0000004b034b7220 */ /* 0x040fe20000410000 */
[C---:B-1----:R-:W-:Y:S03]  /*8190*/  HMMA.16816.F32 R52, R136.reuse, R100, R52 ;  /* 0x000000648834723c */ /* 0x042fe60000001834 */
[C---:B------:R-:W-:Y:S02]  /*81a0*/  FMUL.FTZ R84, R132.reuse, R84 ;  /* 0x0000005484547220 */ /* 0x040fe40000410000 */
[----:B------:R-:W-:Y:S02]  /*81b0*/  FMUL.FTZ R85, R132, R85 ;  /* 0x0000005584557220 */ /* 0x000fe40000410000 */
[C---:B------:R-:W-:Y:S01]  /*81c0*/  FMUL.FTZ R86, R3.reuse, R86 ;  /* 0x0000005603567220 */ /* 0x040fe20000410000 */
[C---:B------:R-:W-:Y:S01]  /*81d0*/  HMMA.16816.F32 R56, R136.reuse, R102, R56 ;  /* 0x000000668838723c */ /* 0x040fe20000001838 */
[----:B------:R-:W1:Y:S03]  /*81e0*/  LDSM.16.MT88.4 R100, [R133+0x4100] ;  /* 0x004100008564783b */ /* 0x000e660000004200 */
        /* <DEDUP_REMOVED lines=9> */
[--C-:B------:R-:W-:Y:S01]  /*8280*/  FFMA.FTZ R174, R142, c[0x0][0x2d0], -R145.reuse ;  /* 0x0000b4008eae7a23 */ /* 0x100fe20000010891 */
[----:B------:R-:W4:Y:S01]  /*8290*/  MUFU.EX2 R169, R169 ;  /* 0x000000a900a97308 */ /* 0x000f220000000800 */
[C---:B--2---:R-:W-:Y:S01]  /*82a0*/  HMMA.16816.F32 R68, R136.reuse, R108, R68 ;  /* 0x0000006c8844723c */ /* 0x044fe20000001844 */
[----:B------:R-:W-:Y:S03]  /*82b0*/  LDSM.16.MT88.4 R140, [R176+UR4+0x2900] ;  /* 0x00290004b08c783b */ /* 0x000fe60008004200 */
[--C-:B------:R-:W-:Y:S02]  /*82c0*/  FFMA.FTZ R172, R172, c[0x0][0x2d0], -R145.reuse ;  /* 0x0000b400acac7a23 */ /* 0x100fe40000010891 */
[C---:B------:R-:W-:Y:S02]  /*82d0*/  FMUL.FTZ R88, R132.reuse, R88 ;  /* 0x0000005884587220 */ /* 0x040fe40000410000 */
[C---:B------:R-:W-:Y:S01]  /*82e0*/  HMMA.16816.F32 R72, R136.reuse, R110, R72 ;  /* 0x0000006e8848723c */ /* 0x040fe20000001848 */
[----:B------:R-:W2:Y:S01]  /*82f0*/  LDSM.16.MT88.4 R108, [R134+0x4100] ;  /* 0x00410000866c783b */ /* 0x000ea20000004200 */
        /* <DEDUP_REMOVED lines=8> */
[C---:B------:R-:W-:Y:S01]  /*8380*/  FMUL.FTZ R91, R3.reuse, R91 ;  /* 0x0000005b035b7220 */ /* 0x040fe20000410000 */
[C---:B-1----:R-:W-:Y:S03]  /*8390*/  HMMA.16816.F32 R76, R136.reuse, R100, R76 ;  /* 0x00000064884c723c */ /* 0x042fe6000000184c */
[C---:B------:R-:W-:Y:S01]  /*83a0*/  FMUL.FTZ R80, R132.reuse, R80 ;  /* 0x0000005084507220 */ /* 0x040fe20000410000 */
[----:B------:R-:W1:Y:S01]  /*83b0*/  MUFU.EX2 R172, R172 ;  /* 0x000000ac00ac7308 */ /* 0x000e620000000800 */
[C---:B------:R-:W-:Y:S02]  /*83c0*/  FMUL.FTZ R81, R132.reuse, R81 ;  /* 0x0000005184517220 */ /* 0x040fe40000410000 */
[----:B------:R-:W-:Y:S01]  /*83d0*/  FMUL.FTZ R82, R3, R82 ;  /* 0x0000005203527220 */ /* 0x000fe20000410000 */
[----:B----4-:R-:W-:Y:S01]  /*83e0*/  F2FP.PACK_AB R100, R169, R168 ;  /* 0x000000a8a964723e */ /* 0x010fe200000000ff */
[C---:B------:R-:W-:Y:S03]  /*83f0*/  FMUL.FTZ R83, R3.reuse, R83 ;  /* 0x0000005303537220 */ /* 0x040fe60000410000 */
[C---:B------:R-:W-:Y:S02]  /*8400*/  FMUL.FTZ R92, R132.reuse, R92 ;  /* 0x0000005c845c7220 */ /* 0x040fe40000410000 */
[C---:B------:R-:W-:Y:S01]  /*8410*/  FMUL.FTZ R93, R132.reuse, R93 ;  /* 0x0000005d845d7220 */ /* 0x040fe20000410000 */
[----:B------:R-:W4:Y:S01]  /*8420*/  MUFU.EX2 R174, R174 ;  /* 0x000000ae00ae7308 */ /* 0x000f220000000800 */
[C---:B------:R-:W-:Y:S03]  /*8430*/  HMMA.16816.F32 R80, R136.reuse, R102, R80 ;  /* 0x000000668850723c */ /* 0x040fe60000001850 */
[C---:B------:R-:W-:Y:S02]  /*8440*/  FMUL.FTZ R94, R3.reuse, R94 ;  /* 0x0000005e035e7220 */ /* 0x040fe40000410000 */
[----:B------:R-:W-:Y:S02]  /*8450*/  FMUL.FTZ R95, R3, R95 ;  /* 0x0000005f035f7220 */ /* 0x000fe40000410000 */
[C---:B------:R-:W-:Y:S01]  /*8460*/  FMUL.FTZ R96, R132.reuse, R96 ;  /* 0x0000006084607220 */ /* 0x040fe20000410000 */
[C---:B---3--:R-:W-:Y:S04]  /*8470*/  HMMA.16816.F32 R84, R136.reuse, R104, R84 ;  /* 0x000000688854723c */ /* 0x048fe80000001854 */
[----:B------:R-:W-:Y:S01]  /*8480*/  FMUL.FTZ R97, R132, R97 ;  /* 0x0000006184617220 */ /* 0x000fe20000410000 */
[----:B-----5:R-:W-:Y:S01]  /*8490*/  F2FP.PACK_AB R102, R171, R170 ;  /* 0x000000aaab66723e */ /* 0x020fe200000000ff */
[C---:B------:R-:W-:Y:S01]  /*84a0*/  FMUL.FTZ R98, R3.reuse, R98 ;  /* 0x0000006203627220 */ /* 0x040fe20000410000 */
[----:B-1----:R-:W-:Y:S01]  /*84b0*/  F2FP.PACK_AB R101, R172, R173 ;  /* 0x000000adac65723e */ /* 0x002fe200000000ff */
[C---:B------:R-:W-:Y:S01]  /*84c0*/  HMMA.16816.F32 R88, R136.reuse, R106, R88 ;  /* 0x0000006a8858723c */ /* 0x040fe20000001858 */
[----:B------:R-:W1:Y:S03]  /*84d0*/  LDSM.16.MT88.4 R104, [R133+0x900] ;  /* 0x000900008568783b */ /* 0x000e660000004200 */
[----:B------:R-:W-:Y:S02]  /*84e0*/  FMUL.FTZ R99, R3, R99 ;  /* 0x0000006303637220 */ /* 0x000fe40000410000 */
[--C-:B------:R-:W-:Y:S01]  /*84f0*/  FFMA.FTZ R211, R211, c[0x0][0x2d0], -R152.reuse ;  /* 0x0000b400d3d37a23 */ /* 0x100fe20000010898 */
[----:B----4-:R-:W-:Y:S01]  /*8500*/  F2FP.PACK_AB R103, R175, R174 ;  /* 0x000000aeaf67723e */ /* 0x010fe200000000ff */
[C---:B--2---:R-:W-:Y:S04]  /*8510*/  HMMA.16816.F32 R92, R136.reuse, R108, R92 ;  /* 0x0000006c885c723c */ /* 0x044fe8000000185c */
[----:B------:R-:W-:Y:S01]  /*8520*/  FFMA.FTZ R152, R147, c[0x0][0x2d0], -R152 ;  /* 0x0000b40093987a23 */ /* 0x000fe20000010898 */
[----:B------:R-:W-:Y:S01]  /*8530*/  MUFU.EX2 R211, R211 ;  /* 0x000000d300d37308 */ /* 0x000fe20000000800 */
[--C-:B------:R-:W-:Y:S02]  /*8540*/  FFMA.FTZ R210, R210, c[0x0][0x2d0], -R145.reuse ;  /* 0x0000b400d2d27a23 */ /* 0x100fe40000010891 */
[----:B------:R-:W-:Y:S01]  /*8550*/  HMMA.16816.F32 R96, R136, R110, R96 ;  /* 0x0000006e8860723c */ /* 0x000fe20000001860 */
[----:B------:R-:W2:Y:S03]  /*8560*/  LDSM.16.MT88.4 R108, [R134+0x2900] ;  /* 0x00290000866c783b */ /* 0x000ea60000004200 */
[----:B------:R-:W-:Y:S02]  /*8570*/  FFMA.FTZ R145, R144, c[0x0][0x2d0], -R145 ;  /* 0x0000b40090917a23 */ /* 0x000fe40000010891 */
[----:B------:R-:W-:Y:S01]  /*8580*/  FFMA.FTZ R162, R132, R197, R162 ;  /* 0x000000c584a27223 */ /* 0x000fe200000100a2 */
[----:B------:R3:W4:Y:S01]  /*8590*/  MUFU.EX2 R221, R152 ;  /* 0x0000009800dd7308 */ /* 0x0007220000000800 */
[C---:B------:R-:W-:Y:S05]  /*85a0*/  HMMA.16816.F32 R4, R100.reuse, R112, R4 ;  /* 0x000000706404723c */ /* 0x040fea0000001804 */
[----:B------:R-:W-:Y:S01]  /*85b0*/  F2FP.PACK_AB R136, R219, R218 ;  /* 0x000000dadb88723e */ /* 0x000fe200000000ff */
[----:B------:R-:W-:Y:S01]  /*85c0*/  FADD.FTZ R161, R161, R162 ;  /* 0x000000a2a1a17221 */ /* 0x000fe20000010000 */
[----:B------:R-:W-:Y:S01]  /*85d0*/  F2FP.PACK_AB R137, R223, R222 ;  /* 0x000000dedf89723e */ /* 0x000fe200000000ff */
[C---:B------:R-:W-:Y:S01]  /*85e0*/  HMMA.16816.F32 R8, R100.reuse, R114, R8 ;  /* 0x000000726408723c */ /* 0x040fe20000001808 */
[----:B------:R-:W-:Y:S01]  /*85f0*/  LDSM.16.MT88.4 R112, [R133+0x4900] ;  /* 0x004900008570783b */ /* 0x000fe20000004200 */
[----:B------:R-:W5:Y:S02]  /*8600*/  MUFU.EX2 R225, R145 ;  /* 0x0000009100e17308 */ /* 0x000f640000000800 */
[----:B------:R-:W-:Y:S02]  /*8610*/  FFMA.FTZ R166, R3, R198, R166 ;  /* 0x000000c603a67223 */ /* 0x000fe400000100a6 */
[----:B------:R-:W-:Y:S02]  /*8620*/  FADD.FTZ R160, R160, R161 ;  /* 0x000000a1a0a07221 */ /* 0x000fe40000010000 */
[----:B------:R-:W-:Y:S01]  /*8630*/  FADD.FTZ R165, R165, R166 ;  /* 0x000000a6a5a57221 */ /* 0x000fe20000010000 */
[C---:B-1----:R-:W-:Y:S03]  /*8640*/  HMMA.16816.F32 R12, R100.reuse, R104, R12 ;  /* 0x00000068640c723c */ /* 0x042fe6000000180c */
[----:B------:R-:W1:Y:S01]  /*8650*/  MUFU.EX2 R210, R210 ;  /* 0x000000d200d27308 */ /* 0x000e620000000800 */
[----:B------:R-:W-:Y:S01]  /*8660*/  FADD.FTZ R163, R163, R160 ;  /* 0x000000a0a3a37221 */ /* 0x000fe20000010000 */
[----:B---3--:R-:W-:Y:S01]  /*8670*/  LDSM.16.MT88.4 R152, [R134+0x3900] ;  /* 0x003900008698783b */ /* 0x008fe20000004200 */
[----:B----4-:R-:W-:Y:S02]  /*8680*/  F2FP.PACK_AB R138, R221, R220 ;  /* 0x000000dcdd8a723e */ /* 0x010fe400000000ff */
[C---:B------:R-:W-:Y:S04]  /*8690*/  HMMA.16816.F32 R16, R100.reuse, R106, R16 ;  /* 0x0000006a6410723c */ /* 0x040fe80000001810 */
[----:B------:R-:W-:Y:S01]  /*86a0*/  FADD.FTZ R164, R164, R165 ;  /* 0x000000a5a4a47221 */ /* 0x000fe20000010000 */
[----:B------:R-:W3:Y:S01]  /*86b0*/  LDSM.16.MT88.4 R104, [R177+UR4+0x4900] ;  /* 0x00490004b168783b */ /* 0x000ee20008004200 */
[----:B------:R-:W-:Y:S02]  /*86c0*/  FADD.FTZ R168, R168, R163 ;  /* 0x000000a3a8a87221 */ /* 0x000fe40000010000 */
[C---:B------:R-:W-:Y:S04]  /*86d0*/  HMMA.16816.F32 R20, R100.reuse, R116, R20 ;  /* 0x000000746414723c */ /* 0x040fe80000001814 */
[----:B-----5:R-:W-:Y:S01]  /*86e0*/  F2FP.PACK_AB R139, R225, R224 ;  /* 0x000000e0e18b723e */ /* 0x020fe200000000ff */
[----:B------:R-:W-:Y:S01]  /*86f0*/  FADD.FTZ R164, R167, R164 ;  /* 0x000000a4a7a47221 */ /* 0x000fe20000010000 */
[----:B------:R-:W-:Y:S01]  /*8700*/  LDSM.16.MT88.4 R144, [R133+0x3900] ;  /* 0x003900008590783b */ /* 0x000fe20000004200 */
[----:B------:R-:W-:Y:S01]  /*8710*/  FADD.FTZ R169, R169, R168 ;  /* 0x000000a8a9a97221 */ /* 0x000fe20000010000 */
[C---:B------:R-:W-:Y:S04]  /*8720*/  HMMA.16816.F32 R24, R100.reuse, R118, R24 ;  /* 0x000000766418723c */ /* 0x040fe80000001818 */
[----:B------:R-:W-:Y:S02]  /*8730*/  FADD.FTZ R173, R173, R164 ;  /* 0x000000a4adad7221 */ /* 0x000fe40000010000 */
[----:B------:R-:W-:Y:S02]  /*8740*/  LDSM.16.MT88.4 R116, [R134+0x4900] ;  /* 0x004900008674783b */ /* 0x000fe40000004200 */
[C---:B------:R-:W-:Y:S04]  /*8750*/  HMMA.16816.F32 R28, R100.reuse, R120, R28 ;  /* 0x00000078641c723c */ /* 0x040fe8000000181c */
[----:B------:R-:W-:Y:S04]  /*8760*/  FADD.FTZ R173, R172, R173 ;  /* 0x000000adacad7221 */ /* 0x000fe80000010000 */
[C---:B------:R-:W-:Y:S01]  /*8770*/  HMMA.16816.F32 R32, R100.reuse, R122, R32 ;  /* 0x0000007a6420723c */ /* 0x040fe20000001820 */
[----:B------:R-:W-:Y:S03]  /*8780*/  LDSM.16.MT88.4 R120, [R133+0x1100] ;  /* 0x001100008578783b */ /* 0x000fe60000004200 */
[----:B------:R-:W-:Y:S04]  /*8790*/  FADD.FTZ R174, R174, R173 ;  /* 0x000000adaeae7221 */ /* 0x000fe80000010000 */
[C---:B------:R-:W-:Y:S04]  /*87a0*/  HMMA.16816.F32 R36, R100.reuse, R124, R36 ;  /* 0x0000007c6424723c */ /* 0x040fe80000001824 */
[----:B------:R-:W-:Y:S04]  /*87b0*/  FADD.FTZ R175, R175, R174 ;  /* 0x000000aeafaf7221 */ /* 0x000fe80000010000 */
[C---:B------:R-:W-:Y:S01]  /*87c0*/  HMMA.16816.F32 R40, R100.reuse, R126, R40 ;  /* 0x0000007e6428723c */ /* 0x040fe20000001828 */
[----:B------:R-:W-:Y:S07]  /*87d0*/  LDSM.16.MT88.4 R124, [R134+0x1100] ;  /* 0x00110000867c783b */ /* 0x000fee0000004200 */
[C---:B------:R-:W-:Y:S08]  /*87e0*/  HMMA.16816.F32 R44, R100.reuse, R128, R44 ;  /* 0x00000080642c723c */ /* 0x040ff0000000182c */
[C---:B------:R-:W-:Y:S08]  /*87f0*/  HMMA.16816.F32 R48, R100.reuse, R130, R48 ;  /* 0x000000826430723c */ /* 0x040ff00000001830 */
[C---:B------:R-:W-:Y:S08]  /*8800*/  HMMA.16816.F32 R52, R100.reuse, R140, R52 ;  /* 0x0000008c6434723c */ /* 0x040ff00000001834 */
[C---:B------:R-:W-:Y:S01]  /*8810*/  HMMA.16816.F32 R56, R100.reuse, R142, R56 ;  /* 0x0000008e6438723c */ /* 0x040fe20000001838 */
[----:B------:R-:W-:Y:S07]  /*8820*/  LDSM.16.MT88.4 R140, [R177+UR4+0x3900] ;  /* 0x00390004b18c783b */ /* 0x000fee0008004200 */
[C---:B--2---:R-:W-:Y:S08]  /*8830*/  HMMA.16816.F32 R60, R100.reuse, R108, R60 ;  /* 0x0000006c643c723c */ /* 0x044ff0000000183c */
[C---:B------:R-:W-:Y:S01]  /*8840*/  HMMA.16816.F32 R64, R100.reuse, R110, R64 ;  /* 0x0000006e6440723c */ /* 0x040fe20000001840 */
[----:B------:R-:W2:Y:S07]  /*8850*/  LDSM.16.MT88.4 R108, [R176+UR4+0x4900] ;  /* 0x00490004b06c783b */ /* 0x000eae0008004200 */
[C---:B---3--:R-:W-:Y:S08]  /*8860*/  HMMA.16816.F32 R68, R100.reuse, R104, R68 ;  /* 0x000000686444723c */ /* 0x048ff00000001844 */
        /* <DEDUP_REMOVED lines=13> */
[----:B-1----:R-:W-:Y:S01]  /*8940*/  F2FP.PACK_AB R101, R215, R210 ;  /* 0x000000d2d765723e */ /* 0x002fe200000000ff */
[----:B------:R-:W-:Y:S01]  /*8950*/  FADD.FTZ R210, R210, R175 ;  /* 0x000000afd2d27221 */ /* 0x000fe20000010000 */
[----:B------:R-:W-:Y:S03]  /*8960*/  F2FP.PACK_AB R103, R217, R216 ;  /* 0x000000d8d967723e */ /* 0x000fe600000000ff */
[----:B------:R-:W-:Y:S04]  /*8970*/  FADD.FTZ R215, R215, R210 ;  /* 0x000000d2d7d77221 */ /* 0x000fe80000010000 */
[C---:B---3--:R-:W-:Y:S03]  /*8980*/  HMMA.16816.F32 R4, R100.reuse, R104, R4 ;  /* 0x000000686404723c */ /* 0x048fe60000001804 */
[----:B------:R-:W-:Y:S04]  /*8990*/  FADD.FTZ R216, R216, R215 ;  /* 0x000000d7d8d87221 */ /* 0x000fe80000010000 */
[----:B------:R-:W-:Y:S01]  /*89a0*/  FADD.FTZ R217, R217, R216 ;  /* 0x000000d8d9d97221 */ /* 0x000fe20000010000 */
[C---:B------:R-:W-:Y:S01]  /*89b0*/  HMMA.16816.F32 R8, R100.reuse, R106, R8 ;  /* 0x0000006a6408723c */ /* 0x040fe20000001808 */
[----:B------:R-:W1:Y:S03]  /*89c0*/  LDSM.16.MT88.4 R104, [R176+UR4+0x3100] ;  /* 0x00310004b068783b */ /* 0x000e660008004200 */
[----:B------:R-:W-:Y:S04]  /*89d0*/  FADD.FTZ R222, R222, R217 ;  /* 0x000000d9dede7221 */ /* 0x000fe80000010000 */
[C---:B------:R-:W-:Y:S04]  /*89e0*/  HMMA.16816.F32 R12, R100.reuse, R120, R12 ;  /* 0x00000078640c723c */ /* 0x040fe8000000180c */
[----:B------:R-:W-:Y:S04]  /*89f0*/  FADD.FTZ R223, R223, R222 ;  /* 0x000000dedfdf7221 */ /* 0x000fe80000010000 */
[C---:B------:R-:W-:Y:S01]  /*8a00*/  HMMA.16816.F32 R16, R100.reuse, R122, R16 ;  /* 0x0000007a6410723c */ /* 0x040fe20000001810 */
[----:B------:R-:W-:Y:S03]  /*8a10*/  LDSM.16.MT88.4 R120, [R134+0x1900] ;  /* 0x001900008678783b */ /* 0x000fe60000004200 */
[----:B------:R-:W-:Y:S04]  /*8a20*/  FADD.FTZ R198, R224, R223 ;  /* 0x000000dfe0c67221 */ /* 0x000fe80000010000 */
[C---:B----4-:R-:W-:Y:S04]  /*8a30*/  HMMA.16816.F32 R20, R100.reuse, R112, R20 ;  /* 0x000000706414723c */ /* 0x050fe80000001814 */
[----:B------:R-:W-:Y:S04]  /*8a40*/  FADD.FTZ R198, R225, R198 ;  /* 0x000000c6e1c67221 */ /* 0x000fe80000010000 */
        /* <DEDUP_REMOVED lines=22> */
[----:B------:R-:W4:Y:S07]  /*8bb0*/  LDSM.16.MT88.4 R116, [R176+UR4+0x1900] ;  /* 0x00190004b074783b */ /* 0x000f2e0008004200 */
[C---:B-1----:R-:W-:Y:S08]  /*8bc0*/  HMMA.16816.F32 R84, R100.reuse, R104, R84 ;  /* 0x000000686454723c */ /* 0x042ff00000001854 */
[C---:B------:R-:W-:Y:S08]  /*8bd0*/  HMMA.16816.F32 R88, R100.reuse, R106, R88 ;  /* 0x0000006a6458723c */ /* 0x040ff00000001858 */
[C---:B---3--:R-:W-:Y:S08]  /*8be0*/  HMMA.16816.F32 R92, R100.reuse, R112, R92 ;  /* 0x00000070645c723c */ /* 0x048ff0000000185c */
[----:B------:R-:W-:Y:S08]  /*8bf0*/  HMMA.16816.F32 R96, R100, R114, R96 ;  /* 0x000000726460723c */ /* 0x000ff00000001860 */
[C---:B------:R-:W-:Y:S01]  /*8c00*/  HMMA.16816.F32 R128, R136.reuse, R124, R4 ;  /* 0x0000007c8880723c */ /* 0x040fe20000001804 */
[----:B------:R-:W1:Y:S07]  /*8c10*/  LDSM.16.MT88.4 R4, [R133+0x5900] ;  /* 0x005900008504783b */ /* 0x000e6e0000004200 */
[C---:B------:R-:W-:Y:S01]  /*8c20*/  HMMA.16816.F32 R124, R136.reuse, R126, R8 ;  /* 0x0000007e887c723c */ /* 0x040fe20000001808 */
[----:B------:R-:W3:Y:S07]  /*8c30*/  LDSM.16.MT88.4 R8, [R176+UR4+0x5900] ;  /* 0x00590004b008783b */ /* 0x000eee0008004200 */
[C---:B--2---:R-:W-:Y:S01]  /*8c40*/  HMMA.16816.F32 R100, R136.reuse, R108, R12 ;  /* 0x0000006c8864723c */ /* 0x044fe2000000180c */
[----:B------:R-:W2:Y:S07]  /*8c50*/  LDSM.16.MT88.4 R12, [R134+0x5900] ;  /* 0x00590000860c783b */ /* 0x000eae0000004200 */
        /* <DEDUP_REMOVED lines=19> */
[C---:B---3--:R-:W-:Y:S04]  /*8d90*/  HMMA.16816.F32 R84, R136.reuse, R8, R84 ;  /* 0x000000088854723c */ /* 0x048fe80000001854 */
[----:B------:R-:W-:Y:S04]  /*8da0*/  FADD.FTZ R211, R211, R4 ;  /* 0x00000004d3d37221 */ /* 0x000fe80000010000 */
[C---:B------:R-:W-:Y:S04]  /*8db0*/  HMMA.16816.F32 R88, R136.reuse, R10, R88 ;  /* 0x0000000a8858723c */ /* 0x040fe80000001858 */
[----:B------:R-:W-:Y:S04]  /*8dc0*/  FADD.FTZ R212, R212, R211 ;  /* 0x000000d3d4d47221 */ /* 0x000fe80000010000 */
[C---:B--2---:R-:W-:Y:S04]  /*8dd0*/  HMMA.16816.F32 R92, R136.reuse, R12, R92 ;  /* 0x0000000c885c723c */ /* 0x044fe8000000185c */
[----:B------:R-:W-:Y:S04]  /*8de0*/  FADD.FTZ R3, R213, R212 ;  /* 0x000000d4d5037221 */ /* 0x000fe80000010000 */
[----:B------:R-:W-:Y:S01]  /*8df0*/  FADD.FTZ R3, R214, R3 ;  /* 0x00000003d6037221 */ /* 0x000fe20000010000 */
[----:B------:R-:W-:Y:S03]  /*8e00*/  HMMA.16816.F32 R96, R136, R14, R96 ;  /* 0x0000000e8860723c */ /* 0x000fe60000001860 */
[----:B------:R-:W-:Y:S01]  /*8e10*/  FADD.FTZ R218, R218, R3 ;  /* 0x00000003dada7221 */ /* 0x000fe20000010000 */
[----:B------:R-:W-:Y:S03]  /*8e20*/  IADD3 R3, R202, -0x2, RZ ;  /* 0xfffffffeca037810 */ /* 0x000fe60007ffe0ff */
[----:B------:R-:W-:Y:S01]  /*8e30*/  FADD.FTZ R219, R219, R218 ;  /* 0x000000dadbdb7221 */ /* 0x000fe20000010000 */
[----:B------:R-:W-:Y:S04]  /*8e40*/  ISETP.GE.AND P0, PT, R3, UR11, PT ;  /* 0x0000000b03007c0c */ /* 0x000fe8000bf06270 */
[----:B------:R-:W-:Y:S04]  /*8e50*/  FADD.FTZ R220, R220, R219 ;  /* 0x000000dbdcdc7221 */ /* 0x000fe80000010000 */
[----:B------:R-:W-:Y:S05]  /*8e60*/  FADD.FTZ R197, R221, R220 ;  /* 0x000000dcddc57221 */ /* 0x000fea0000010000 */
[----:B------:R-:W-:-:S05]  /*8e70*/  @!P0 BRA `(.L_x_5051) ;  /* 0x0000040000008947 */ /* 0x000fca0003800000 */
        /* <DEDUP_REMOVED lines=64> */
.L_x_5051:
        /* <DEDUP_REMOVED lines=12> */
.L_x_5041:
        /* <DEDUP_REMOVED lines=20> */
.L_x_5054:
[----:B------:R-:W-:-:S13]  /*9480*/  ISETP.NE.AND P0, PT, R3, c[0x0][0x32c], PT ;  /* 0x0000cb0003007a0c */ /* 0x000fda0003f05270 */
[----:B------:R-:W-:-:S05]  /*9490*/  @P0 IMAD.HI.U32 R3, R4, c[0x0][0x330], RZ ;  /* 0x0000cc0004030a27 */ /* 0x000fca00078e00ff */
[----:B------:R-:W-:-:S05]  /*94a0*/  @P0 SHF.R.U32.HI R4, RZ, c[0x0][0x334], R3 ;  /* 0x0000cd00ff040a19 */ /* 0x000fca0000011603 */
.L_x_5055:
[----:B------:R-:W-:-:S05]  /*94b0*/  IMAD R4, R4, c[0x0][0x32c], RZ ;  /* 0x0000cb0004047a24 */ /* 0x000fca00078e02ff */
[----:B------:R-:W-:-:S04]  /*94c0*/  IMNMX R5, R5, R4, !PT ;  /* 0x0000000405057217 */ /* 0x000fc80007800200 */
.L_x_5053:
[----:B------:R-:W-:-:S04]  /*94d0*/  IADD3 R4, R5, 0x3f, RZ ;  /* 0x0000003f05047810 */ /* 0x000fc80007ffe0ff */
[----:B------:R-:W-:-:S04]  /*94e0*/  SHF.R.S32.HI R3, RZ, 0x1f, R4 ;  /* 0x0000001fff037819 */ /* 0x000fc80000011404 */
[----:B------:R-:W-:-:S04]  /*94f0*/  LEA.HI R3, R3, R4, RZ, 0x6 ;  /* 0x0000000403037211 */ /* 0x000fc800078f30ff */
[----:B------:R-:W-:-:S04]  /*9500*/  SHF.R.S32.HI R209, RZ, 0x6, R3 ;  /* 0x00000006ffd17819 */ /* 0x000fc80000011403 */
[----:B------:R-:W-:-:S04]  /*9510*/  IMNMX R209, R209, UR11, !PT ;  /* 0x0000000bd1d17c17 */ /* 0x000fc8000f800200 */
[----:B------:R-:W-:-:S13]  /*9520*/  ISETP.GE.AND P0, PT, R202, R209, PT ;  /* 0x000000d1ca00720c */ /* 0x000fda0003f06270 */
[----:B------:R-:W-:Y:S05]  /*9530*/  @!P0 BRA `(.L_x_5056) ;  /* 0x00002ca000008947 */ /* 0x000fea0003800000 */
[----:B------:R-:W-:Y:S01]  /*9540*/  IMAD.MOV.U32 R3, RZ, RZ, R0 ;  /* 0x000000ffff037224 */ /* 0x000fe200078e0000 */
[----:B------:R-:W-:Y:S01]  /*9550*/  LOP3.LUT P0, RZ, R201, 0x2, RZ, 0xc0, !PT ;  /* 0x00000002c9ff7812 */ /* 0x000fe2000780c0ff */
[----:B------:R-:W-:Y:S01]  /*9560*/  IMAD.MOV.U32 R180, RZ, RZ, 0x20 ;  /* 0x00000020ffb47424 */ /* 0x000fe200078e00ff */
        /* <DEDUP_REMOVED lines=10> */
.L_x_5059:
        /* <DEDUP_REMOVED lines=66> */
.L_x_5057:
[C---:B--23--:R-:W-:Y:S01]  /*9a30*/  HMMA.16816.F32 R4, R136.reuse, R140, RZ ;  /* 0x0000008c8804723c */ /* 0x04cfe200000018ff */
[----:B------:R-:W0:Y:S01]  /*9a40*/  LDGDEPBAR ;  /* 0x00000000000079af */ /* 0x000e220000000000 */
[----:B------:R-:W-:Y:S02]  /*9a50*/  UIADD3 UR6, UR15, 0x1, URZ ;  /* 0x000000010f067890 */ /* 0x000fe4000fffe03f */
[C---:B------:R-:W-:Y:S01]  /*9a60*/  IADD3 R0, R135.reuse, R132, RZ ;  /* 0x0000008487007210 */ /* 0x040fe20007ffe0ff */
[----:B------:R-:W-:Y:S01]  /*9a70*/  UISETP.GE.AND UP2, UPT, UR15, 0x1, UPT ;  /* 0x000000010f00788c */ /* 0x000fe2000bf46270 */
[----:B------:R-:W-:Y:S02]  /*9a80*/  IADD3 R172, R135, R2, RZ ;  /* 0x0000000287ac7210 */ /* 0x000fe40007ffe0ff */
[C---:B------:R-:W-:Y:S01]  /*9a90*/  HMMA.16816.F32 R8, R136.reuse, R142, RZ ;  /* 0x0000008e8808723c */ /* 0x040fe200000018ff */
[----:B------:R-:W-:Y:S01]  /*9aa0*/  LDSM.16.M88.4 R140, [R0+0xc100] ;  /* 0x00c10000008c783b */ /* 0x000fe20000000200 */
[----:B------:R-:W-:Y:S02]  /*9ab0*/  USEL UR15, UR6, URZ, !UP2 ;  /* 0x0000003f060f7287 */ /* 0x000fe4000d000000 */
[----:B------:R-:W-:Y:S04]  /*9ac0*/  IADD3 R132, R180, R132, R135 ;  /* 0x00000084b4847210 */ /* 0x000fe80007ffe087 */
[C---:B----4-:R-:W-:Y:S01]  /*9ad0*/  HMMA.16816.F32 R12, R136.reuse, R16, RZ ;  /* 0x00000010880c723c */ /* 0x050fe200000018ff */
[----:B------:R-:W-:Y:S07]  /*9ae0*/  LDSM.16.M88.4 R164, [R0+0xd900] ;  /* 0x00d9000000a4783b */ /* 0x000fee0000000200 */
[C---:B------:R-:W-:Y:S01]  /*9af0*/  HMMA.16816.F32 R16, R136.reuse, R18, RZ ;  /* 0x000000128810723c */ /* 0x040fe200000018ff */
[----:B------:R-:W-:Y:S07]  /*9b00*/  LDSM.16.M88.4 R168, [R172+0xc100] ;  /* 0x00c10000aca8783b */ /* 0x000fee0000000200 */
[C---:B-1----:R-:W-:Y:S08]  /*9b10*/  HMMA.16816.F32 R20, R136.reuse, R24, RZ ;  /* 0x000000188814723c */ /* 0x042ff000000018ff */
[C---:B------:R-:W-:Y:S08]  /*9b20*/  HMMA.16816.F32 R24, R136.reuse, R26, RZ ;  /* 0x0000001a8818723c */ /* 0x040ff000000018ff */
[C---:B------:R-:W-:Y:S08]  /*9b30*/  HMMA.16816.F32 R28, R136.reuse, R32, RZ ;  /* 0x00000020881c723c */ /* 0x040ff000000018ff */
        /* <DEDUP_REMOVED lines=13> */
[----:B------:R-:W5:Y:S07]  /*9c10*/  LDSM.16.M88.4 R144, [R172+0xc900] ;  /* 0x00c90000ac90783b */ /* 0x000f6e0000000200 */
[C---:B-1----:R-:W-:Y:S01]  /*9c20*/  HMMA.16816.F32 R4, R136.reuse, R140, R4 ;  /* 0x0000008c8804723c */ /* 0x042fe20000001804 */
[----:B------:R-:W1:Y:S07]  /*9c30*/  LDSM.16.M88.4 R160, [R172+0xd100] ;  /* 0x00d10000aca0783b */ /* 0x000e6e0000000200 */
[C---:B------:R-:W-:Y:S01]  /*9c40*/  HMMA.16816.F32 R8, R136.reuse, R142, R8 ;  /* 0x0000008e8808723c */ /* 0x040fe20000001808 */
[----:B------:R-:W1:Y:S07]  /*9c50*/  LDSM.16.M88.4 R140, [R172+0xd900] ;  /* 0x00d90000ac8c783b */ /* 0x000e6e0000000200 */
[C---:B--2---:R-:W-:Y:S08]  /*9c60*/  HMMA.16816.F32 R12, R136.reuse, R148, R12 ;  /* 0x00000094880c723c */ /* 0x044ff0000000180c */
[C---:B------:R-:W-:Y:S01]  /*9c70*/  HMMA.16816.F32 R16, R136.reuse, R150, R16 ;  /* 0x000000968810723c */ /* 0x040fe20000001810 */
[----:B------:R-:W-:Y:S07]  /*9c80*/  LDSM.16.M88.4 R148, [R183+UR4+0xe100] ;  /* 0x00e10004b794783b */ /* 0x000fee0008000200 */
[C---:B---3--:R-:W-:Y:S08]  /*9c90*/  HMMA.16816.F32 R20, R136.reuse, R152, R20 ;  /* 0x000000988814723c */ /* 0x048ff00000001814 */
[C---:B------:R-:W-:Y:S01]  /*9ca0*/  HMMA.16816.F32 R24, R136.reuse, R154, R24 ;  /* 0x0000009a8818723c */ /* 0x040fe20000001818 */
[----:B------:R-:W-:Y:S07]  /*9cb0*/  LDSM.16.M88.4 R152, [R183+UR4+0xe900] ;  /* 0x00e90004b798783b */ /* 0x000fee0008000200 */
[C---:B------:R-:W-:Y:S08]  /*9cc0*/  HMMA.16816.F32 R28, R136.reuse, R164, R28 ;  /* 0x000000a4881c723c */ /* 0x040ff0000000181c */
[----:B------:R-:W-:Y:S01]  /*9cd0*/  HMMA.16816.F32 R32, R136, R166, R32 ;  /* 0x000000a68820723c */ /* 0x000fe20000001820 */
[----:B------:R-:W2:Y:S07]  /*9ce0*/  LDSM.16.M88.4 R136, [R185+0x4000] ;  /* 0x00400000b988783b */ /* 0x000eae0000000200 */
[C---:B----4-:R-:W-:Y:S01]  /*9cf0*/  HMMA.16816.F32 R4, R156.reuse, R168, R4 ;  /* 0x000000a89c04723c */ /* 0x050fe20000001804 */
[----:B------:R-:W-:Y:S07]  /*9d00*/  LDSM.16.M88.4 R164, [R181+0x4000] ;  /* 0x00400000b5a4783b */ /* 0x000fee0000000200 */
[C---:B------:R-:W-:Y:S01]  /*9d10*/  HMMA.16816.F32 R8, R156.reuse, R170, R8 ;  /* 0x000000aa9c08723c */ /* 0x040fe20000001808 */
[----:B------:R-:W-:Y:S07]  /*9d20*/  LDSM.16.M88.4 R168, [R2+0xe100] ;  /* 0x00e1000002a8783b */ /* 0x000fee0000000200 */
[C---:B-----5:R-:W-:Y:S08]  /*9d30*/  HMMA.16816.F32 R12, R156.reuse, R144, R12 ;  /* 0x000000909c0c723c */ /* 0x060ff0000000180c */
[C---:B------:R-:W-:Y:S01]  /*9d40*/  HMMA.16816.F32 R16, R156.reuse, R146, R16 ;  /* 0x000000929c10723c */ /* 0x040fe20000001810 */
[----:B------:R-:W3:Y:S07]  /*9d50*/  LDSM.16.M88.4 R144, [R183+UR4+0xf100] ;  /* 0x00f10004b790783b */ /* 0x000eee0008000200 */
[C---:B-1----:R-:W-:Y:S08]  /*9d60*/  HMMA.16816.F32 R20, R156.reuse, R160, R20 ;  /* 0x000000a09c14723c */ /* 0x042ff00000001814 */
[C---:B------:R-:W-:Y:S01]  /*9d70*/  HMMA.16816.F32 R24, R156.reuse, R162, R24 ;  /* 0x000000a29c18723c */ /* 0x040fe20000001818 */
[----:B------:R-:W1:Y:S07]  /*9d80*/  LDSM.16.M88.4 R160, [R183+UR4+0xf900] ;  /* 0x00f90004b7a0783b */ /* 0x000e6e0008000200 */
        /* <DEDUP_REMOVED lines=16> */
[C---:B------:R-:W-:Y:S01]  /*9e90*/  HMMA.16816.F32 R4, R164.reuse, R168, R4 ;  /* 0x000000a8a404723c */ /* 0x040fe20000001804 */
[----:B------:R-:W-:Y:S07]  /*9ea0*/  LDSM.16.M88.4 R160, [R178+0x4000] ;  /* 0x00400000b2a0783b */ /* 0x000fee0000000200 */
[C---:B------:R-:W-:Y:S01]  /*9eb0*/  HMMA.16816.F32 R8, R164.reuse, R170, R8 ;  /* 0x000000aaa408723c */ /* 0x040fe20000001808 */
[----:B------:R-:W-:Y:S07]  /*9ec0*/  LDSM.16.M88.4 R168, [R172+0xe100] ;  /* 0x00e10000aca8783b */ /* 0x000fee0000000200 */
[C---:B----4-:R-:W-:Y:S01]  /*9ed0*/  HMMA.16816.F32 R12, R164.reuse, R140, R12 ;  /* 0x0000008ca40c723c */ /* 0x050fe2000000180c */
[----:B------:R-:W-:Y:S07]  /*9ee0*/  LDSM.16.M88.4 R172, [R172+0x10100] ;  /* 0x01010000acac783b */ /* 0x000fee0000000200 */
[C---:B------:R-:W-:Y:S01]  /*9ef0*/  HMMA.16816.F32 R16, R164.reuse, R142, R16 ;  /* 0x0000008ea410723c */ /* 0x040fe20000001810 */
[----:B------:R-:W4:Y:S07]  /*9f00*/  LDSM.16.M88.4 R140, [R0+0xf100] ;  /* 0x00f10000008c783b */ /* 0x000f2e0000000200 */
[C---:B--2---:R-:W-:Y:S08]  /*9f10*/  HMMA.16816.F32 R20, R164.reuse, R148, R20 ;  /* 0x00000094a414723c */ /* 0x044ff00000001814 */
[C---:B------:R-:W-:Y:S01]  /*9f20*/  HMMA.16816.F32 R24, R164.reuse, R150, R24 ;  /* 0x00000096a418723c */ /* 0x040fe20000001818 */
[----:B------:R-:W2:Y:S07]  /*9f30*/  LDSM.16.M88.4 R148, [R0+0xf900] ;  /* 0x00f900000094783b */ /* 0x000eae0000000200 */
[C---:B------:R-:W-:Y:S08]  /*9f40*/  HMMA.16816.F32 R28, R164.reuse, R156, R28 ;  /* 0x0000009ca41c723c */ /* 0x040ff0000000181c */
[----:B------:R-:W-:Y:S01]  /*9f50*/  HMMA.16816.F32 R32, R164, R158, R32 ;  /* 0x0000009ea420723c */ /* 0x000fe20000001820 */
[----:B------:R-:W5:Y:S07]  /*9f60*/  LDSM.16.M88.4 R156, [R132+0xe900] ;  /* 0x00e90000849c783b */ /* 0x000f6e0000000200 */
[C---:B---3--:R-:W-:Y:S01]  /*9f70*/  HMMA.16816.F32 R4, R144.reuse, R152, R4 ;  /* 0x000000989004723c */ /* 0x048fe20000001804 */
[----:B------:R-:W-:Y:S07]  /*9f80*/  LDSM.16.M88.4 R164, [R183+UR4+0x11100] ;  /* 0x01110004b7a4783b */ /* 0x000fee0008000200 */
[C---:B------:R-:W-:Y:S01]  /*9f90*/  HMMA.16816.F32 R8, R144.reuse, R154, R8 ;  /* 0x0000009a9008723c */ /* 0x040fe20000001808 */
[----:B------:R-:W-:Y:S07]  /*9fa0*/  LDSM.16.M88.4 R152, [R183+UR4+0x10900] ;  /* 0x01090004b798783b */ /* 0x000fee0008000200 */
[C---:B-1----:R-:W-:Y:S08]  /*9fb0*/  HMMA.16816.F32 R12, R144.reuse, R136, R12 ;  /* 0x00000088900c723c */ /* 0x042ff0000000180c */
[C---:B------:R-:W-:Y:S01]  /*9fc0*/  HMMA.16816.F32 R16, R144.reuse, R138, R16 ;  /* 0x0000008a9010723c */ /* 0x040fe20000001810 */
[----:B------:R-:W1:Y:S07]  /*9fd0*/  LDSM.16.M88.4 R136, [R132+0xf100] ;  /* 0x00f100008488783b */ /* 0x000e6e0000000200 */
[C---:B----4-:R-:W-:Y:S08]  /*9fe0*/  HMMA.16816.F32 R20, R144.reuse, R140, R20 ;  /* 0x0000008c9014723c */ /* 0x050ff00000001814 */
[C---:B------:R-:W-:Y:S01]  /*9ff0*/  HMMA.16816.F32 R24, R144.reuse, R142, R24 ;  /* 0x0000008e9018723c */ /* 0x040fe20000001818 */
[----:B------:R-:W3:Y:S07]  /*a000*/  LDSM.16.M88.4 R140, [R132+0xf900] ;  /* 0x00f90000848c783b */ /* 0x000eee0000000200 */
[C---:B--2---:R-:W-:Y:S08]  /*a010*/  HMMA.16816.F32 R28, R144.reuse, R148, R28 ;  /* 0x00000094901c723c */ /* 0x044ff0000000181c */
[----:B------:R-:W-:Y:S01]  /*a020*/  HMMA.16816.F32 R32, R144, R150, R32 ;  /* 0x000000969020723c */ /* 0x000fe20000001820 */
[----:B------:R-:W-:Y:S07]  /*a030*/  LDSM.16.M88.4 R144, [R185+0x8000] ;  /* 0x00800000b990783b */ /* 0x000fee0000000200 */
[C---:B------:R-:W-:Y:S01]  /*a040*/  HMMA.16816.F32 R4, R160.reuse, R168, R4 ;  /* 0x000000a8a004723c */ /* 0x040fe20000001804 */
[----:B------:R-:W2:Y:S07]  /*a050*/  LDSM.16.M88.4 R148, [R183+UR4+0x10100] ;  /* 0x01010004b794783b */ /* 0x000eae0008000200 */
[C---:B------:R-:W-:Y:S01]  /*a060*/  HMMA.16816.F32 R8, R160.reuse, R170, R8 ;  /* 0x000000aaa008723c */ /* 0x040fe20000001808 */
[----:B------:R-:W-:Y:S07]  /*a070*/  LDSM.16.M88.4 R168, [R2+0x10100] ;  /* 0x0101000002a8783b */ /* 0x000fee0000000200 */
[C---:B-----5:R-:W-:Y:S08]  /*a080*/  HMMA.16816.F32 R12, R160.reuse, R156, R12 ;  /* 0x0000009ca00c723c */ /* 0x060ff0000000180c */
[C---:B------:R-:W-:Y:S01]  /*a090*/  HMMA.16816.F32 R16, R160.reuse, R158, R16 ;  /* 0x0000009ea010723c */ /* 0x040fe20000001810 */
[----:B------:R-:W4:Y:S07]  /*a0a0*/  LDSM.16.M88.4 R156, [R183+UR4+0x11900] ;  /* 0x01190004b79c783b */ /* 0x000f2e0008000200 */
[C---:B-1----:R-:W-:Y:S08]  /*a0b0*/  HMMA.16816.F32 R20, R160.reuse, R136, R20 ;  /* 0x00000088a014723c */ /* 0x042ff00000001814 */
[C---:B------:R-:W-:Y:S01]  /*a0c0*/  HMMA.16816.F32 R24, R160.reuse, R138, R24 ;  /* 0x0000008aa018723c */ /* 0x040fe20000001818 */
[----:B------:R-:W1:Y:S07]  /*a0d0*/  LDSM.16.M88.4 R136, [R181+0x8000] ;  /* 0x00800000b588783b */ /* 0x000e6e0000000200 */
[C---:B---3--:R-:W-:Y:S08]  /*a0e0*/  HMMA.16816.F32 R28, R160.reuse, R140, R28 ;  /* 0x0000008ca01c723c */ /* 0x048ff0000000181c */
[----:B------:R-:W-:Y:S01]  /*a0f0*/  HMMA.16816.F32 R32, R160, R142, R32 ;  /* 0x0000008ea020723c */ /* 0x000fe20000001820 */
[----:B------:R-:W3:Y:S07]  /*a100*/  LDSM.16.M88.4 R140, [R2+0x10900] ;  /* 0x01090000028c783b */ /* 0x000eee0000000200 */
        /* <DEDUP_REMOVED lines=10> */
[C---:B----4-:R-:W-:Y:S08]  /*a1b0*/  HMMA.16816.F32 R28, R144.reuse, R156, R28 ;  /* 0x0000009c901c723c */ /* 0x050ff0000000181c */
[----:B------:R-:W-:Y:S01]  /*a1c0*/  HMMA.16816.F32 R32, R144, R158, R32 ;  /* 0x0000009e9020723c */ /* 0x000fe20000001820 */
[----:B------:R-:W4:Y:S07]  /*a1d0*/  LDSM.16.M88.4 R144, [R0+0x10900] ;  /* 0x010900000090783b */ /* 0x000f2e0000000200 */
        /* <DEDUP_REMOVED lines=8> */
[C---:B------:R-:W-:Y:S08]  /*a260*/  HMMA.16816.F32 R24, R136.reuse, R150, R24 ;  /* 0x000000968818723c */ /* 0x040ff00000001818 */
[C---:B-----5:R-:W-:Y:S08]  /*a270*/  HMMA.16816.F32 R28, R136.reuse, R152, R28 ;  /* 0x00000098881c723c */ /* 0x060ff0000000181c */
[----:B------:R-:W-:Y:S01]  /*a280*/  HMMA.16816.F32 R32, R136, R154, R32 ;  /* 0x0000009a8820723c */ /* 0x000fe20000001820 */
[----:B------:R-:W2:Y:S07]  /*a290*/  LDSM.16.M88.4 R136, [R132+0x10900] ;  /* 0x010900008488783b */ /* 0x000eae0000000200 */
[C---:B------:R-:W-:Y:S08]  /*a2a0*/  HMMA.16816.F32 R4, R160.reuse, R164, R4 ;  /* 0x000000a4a004723c */ /* 0x040ff00000001804 */
[C---:B------:R-:W-:Y:S08]  /*a2b0*/  HMMA.16816.F32 R8, R160.reuse, R166, R8 ;  /* 0x000000a6a008723c */ /* 0x040ff00000001808 */
[C---:B----4-:R-:W-:Y:S08]  /*a2c0*/  HMMA.16816.F32 R12, R160.reuse, R144, R12 ;  /* 0x00000090a00c723c */ /* 0x050ff0000000180c */
[C---:B------:R-:W-:Y:S01]  /*a2d0*/  HMMA.16816.F32 R16, R160.reuse, R146, R16 ;  /* 0x00000092a010723c */ /* 0x040fe20000001810 */
[----:B------:R-:W4:Y:S07]  /*a2e0*/  LDSM.16.M88.4 R144, [R132+0x11100] ;  /* 0x011100008490783b */ /* 0x000f2e0000000200 */
[C---:B-1----:R-:W-:Y:S08]  /*a2f0*/  HMMA.16816.F32 R20, R160.reuse, R156, R20 ;  /* 0x0000009ca014723c */ /* 0x042ff00000001814 */
[C---:B------:R-:W-:Y:S08]  /*a300*/  HMMA.16816.F32 R24, R160.reuse, R158, R24 ;  /* 0x0000009ea018723c */ /* 0x040ff00000001818 */
[C---:B---3--:R-:W-:Y:S08]  /*a310*/  HMMA.16816.F32 R28, R160.reuse, R140, R28 ;  /* 0x0000008ca01c723c */ /* 0x048ff0000000181c */
        /* <DEDUP_REMOVED lines=11> */
[C---:B----4-:R-:W-:Y:S01]  /*a3d0*/  HMMA.16816.F32 R20, R168.reuse, R144, R20 ;  /* 0x00000090a814723c */ /* 0x050fe20000001814 */
[----:B------:R-:W-:Y:S03]  /*a3e0*/  LDSM.16.MT88.4 R152, [R176+UR4+0x2900] ;  /* 0x00290004b098783b */ /* 0x000fe60008004200 */
[----:B------:R-:W-:Y:S04]  /*a3f0*/  FMNMX.FTZ R149, R5, R0, !PT ;  /* 0x0000000005957209 */ /* 0x000fe80007810000 */
[C---:B------:R-:W-:Y:S04]  /*a400*/  HMMA.16816.F32 R24, R168.reuse, R146, R24 ;  /* 0x00000092a818723c */ /* 0x040fe80000001818 */
        /* <DEDUP_REMOVED lines=37> */
[----:B-1----:R-:W-:Y:S07]  /*a660*/  FMNMX.FTZ R2, R145, R2, !PT ;  /* 0x0000000291027209 */ /* 0x002fee0007810000 */
[----:B------:R-:W-:Y:S01]  /*a670*/  LDSM.16.MT88.4 R144, [R177+UR4+0x2900] ;  /* 0x00290004b190783b */ /* 0x000fe20008004200 */
[C---:B------:R-:W-:Y:S02]  /*a680*/  FADD.FTZ R133, -R2.reuse, R133 ;  /* 0x0000008502857221 */ /* 0x040fe40000010100 */
[----:B------:R-:W-:Y:S01]  /*a690*/  FMUL.FTZ R165, R2, c[0x0][0x2d0] ;  /* 0x0000b40002a57a20 */ /* 0x000fe20000410000 */
[----:B--2---:R-:W-:Y:S01]  /*a6a0*/  FMNMX.FTZ R0, R143, R0, !PT ;  /* 0x000000008f007209 */ /* 0x004fe20007810000 */
[----:B------:R-:W-:Y:S02]  /*a6b0*/  FMUL.FTZ R132, R133, c[0x0][0x2d0] ;  /* 0x0000b40085847a20 */ /* 0x000fe40000410000 */
[----:B------:R-:W-:Y:S02]  /*a6c0*/  FFMA.FTZ R156, R4, c[0x0][0x2d0], -R165 ;  /* 0x0000b400049c7a23 */ /* 0x000fe400000108a5 */
[C---:B------:R-:W-:Y:S02]  /*a6d0*/  FADD.FTZ R133, -R0.reuse, R3 ;  /* 0x0000000300857221 */ /* 0x040fe40000010100 */
[----:B------:R-:W-:Y:S01]  /*a6e0*/  FMUL.FTZ R164, R0, c[0x0][0x2d0] ;  /* 0x0000b40000a47a20 */ /* 0x000fe20000410000 */
[----:B------:R-:W1:Y:S01]  /*a6f0*/  MUFU.EX2 R132, R132 ;  /* 0x0000008400847308 */ /* 0x000e620000000800 */
[----:B------:R-:W-:Y:S02]  /*a700*/  FMUL.FTZ R3, R133, c[0x0][0x2d0] ;  /* 0x0000b40085037a20 */ /* 0x000fe40000410000 */
[--C-:B------:R-:W-:Y:S02]  /*a710*/  FFMA.FTZ R157, R5, c[0x0][0x2d0], -R165.reuse ;  /* 0x0000b400059d7a23 */ /* 0x100fe400000108a5 */
[--C-:B------:R-:W-:Y:S02]  /*a720*/  FFMA.FTZ R158, R8, c[0x0][0x2d0], -R165.reuse ;  /* 0x0000b400089e7a23 */ /* 0x100fe400000108a5 */
[--C-:B------:R-:W-:Y:S01]  /*a730*/  FFMA.FTZ R159, R9, c[0x0][0x2d0], -R165.reuse ;  /* 0x0000b400099f7a23 */ /* 0x100fe200000108a5 */
[----:B------:R-:W-:Y:S01]  /*a740*/  IADD3 R9, R177, UR4, RZ ;  /* 0x00000004b1097c10 */ /* 0x000fe2000fffe0ff */
[--C-:B------:R-:W-:Y:S01]  /*a750*/  FFMA.FTZ R160, R6, c[0x0][0x2d0], -R164.reuse ;  /* 0x0000b40006a07a23 */ /* 0x100fe200000108a4 */
[----:B------:R-:W2:Y:S01]  /*a760*/  MUFU.EX2 R3, R3 ;  /* 0x0000000300037308 */ /* 0x000ea20000000800 */
[--C-:B------:R-:W-:Y:S01]  /*a770*/  FFMA.FTZ R161, R7, c[0x0][0x2d0], -R164.reuse ;  /* 0x0000b40007a17a23 */ /* 0x100fe200000108a4 */
[----:B------:R-:W-:Y:S01]  /*a780*/  IADD3 R133, R182, R9, RZ ;  /* 0x00000009b6857210 */ /* 0x000fe20007ffe0ff */
[--C-:B------:R-:W-:Y:S02]  /*a790*/  FFMA.FTZ R162, R10, c[0x0][0x2d0], -R164.reuse ;  /* 0x0000b4000aa27a23 */ /* 0x100fe400000108a4 */
[--C-:B------:R-:W-:Y:S02]  /*a7a0*/  FFMA.FTZ R163, R11, c[0x0][0x2d0], -R164.reuse ;  /* 0x0000b4000ba37a23 */ /* 0x100fe400000108a4 */
[----:B------:R-:W3:Y:S01]  /*a7b0*/  LDSM.16.MT88.4 R140, [R133+0x100] ;  /* 0x00010000858c783b */ /* 0x000ee20000004200 */
[--C-:B------:R-:W-:Y:S02]  /*a7c0*/  FFMA.FTZ R166, R12, c[0x0][0x2d0], -R165.reuse ;  /* 0x0000b4000ca67a23 */ /* 0x100fe400000108a5 */
[----:B------:R-:W-:Y:S01]  /*a7d0*/  MUFU.EX2 R156, R156 ;  /* 0x0000009c009c7308 */ /* 0x000fe20000000800 */
[--C-:B------:R-:W-:Y:S02]  /*a7e0*/  FFMA.FTZ R167, R13, c[0x0][0x2d0], -R165.reuse ;  /* 0x0000b4000da77a23 */ /* 0x100fe400000108a5 */
[--C-:B------:R-:W-:Y:S02]  /*a7f0*/  FFMA.FTZ R168, R14, c[0x0][0x2d0], -R164.reuse ;  /* 0x0000b4000ea87a23 */ /* 0x100fe400000108a4 */
[C---:B-1----:R-:W-:Y:S01]  /*a800*/  FMUL.FTZ R4, R132.reuse, R128 ;  /* 0x0000008084047220 */ /* 0x042fe20000410000 */
[----:B------:R-:W-:Y:S01]  /*a810*/  LDSM.16.MT88.4 R148, [R133+0x2900] ;  /* 0x002900008594783b */ /* 0x000fe20000004200 */
[C---:B------:R-:W-:Y:S02]  /*a820*/  FMUL.FTZ R5, R132.reuse, R129 ;  /* 0x0000008184057220 */ /* 0x040fe40000410000 */
[C---:B------:R-:W-:Y:S01]  /*a830*/  FMUL.FTZ R8, R132.reuse, R124 ;  /* 0x0000007c84087220 */ /* 0x040fe20000410000 */
[----:B------:R-:W1:Y:S01]  /*a840*/  MUFU.EX2 R157, R157 ;  /* 0x0000009d009d7308 */ /* 0x000e620000000800 */
[C---:B------:R-:W-:Y:S02]  /*a850*/  FMUL.FTZ R9, R132.reuse, R125 ;  /* 0x0000007d84097220 */ /* 0x040fe40000410000 */
[C---:B------:R-:W-:Y:S02]  /*a860*/  FMUL.FTZ R100, R132.reuse, R100 ;  /* 0x0000006484647220 */ /* 0x040fe40000410000 */
[C---:B--2---:R-:W-:Y:S02]  /*a870*/  FMUL.FTZ R6, R3.reuse, R130 ;  /* 0x0000008203067220 */ /* 0x044fe40000410000 */
[C---:B------:R-:W-:Y:S02]  /*a880*/  FMUL.FTZ R7, R3.reuse, R131 ;  /* 0x0000008303077220 */ /* 0x040fe40000410000 */
[C---:B------:R-:W-:Y:S01]  /*a890*/  FMUL.FTZ R10, R3.reuse, R126 ;  /* 0x0000007e030a7220 */ /* 0x040fe20000410000 */
[----:B------:R-:W-:Y:S01]  /*a8a0*/  MUFU.EX2 R158, R158 ;  /* 0x0000009e009e7308 */ /* 0x000fe20000000800 */
[C---:B------:R-:W-:Y:S02]  /*a8b0*/  FMUL.FTZ R11, R3.reuse, R127 ;  /* 0x0000007f030b7220 */ /* 0x040fe40000410000 */
[----:B------:R-:W2:Y:S01]  /*a8c0*/  LDSM.16.MT88.4 R124, [R176+UR4+0x100] ;  /* 0x00010004b07c783b */ /* 0x000ea20008004200 */
[C---:B------:R-:W-:Y:S02]  /*a8d0*/  FMUL.FTZ R101, R132.reuse, R101 ;  /* 0x0000006584657220 */ /* 0x040fe40000410000 */
[C---:B------:R-:W-:Y:S02]  /*a8e0*/  FMUL.FTZ R102, R3.reuse, R102 ;  /* 0x0000006603667220 */ /* 0x040fe40000410000 */
[----:B------:R-:W-:Y:S02]  /*a8f0*/  FMUL.FTZ R103, R3, R103 ;  /* 0x0000006703677220 */ /* 0x000fe40000410000 */
[----:B------:R-:W4:Y:S01]  /*a900*/  MUFU.EX2 R159, R159 ;  /* 0x0000009f009f7308 */ /* 0x000f220000000800 */
[C---:B------:R-:W-:Y:S02]  /*a910*/  FMUL.FTZ R104, R132.reuse, R104 ;  /* 0x0000006884687220 */ /* 0x040fe40000410000 */
[C---:B------:R-:W-:Y:S01]  /*a920*/  FMUL.FTZ R105, R132.reuse, R105 ;  /* 0x0000006984697220 */ /* 0x040fe20000410000 */
[----:B-1----:R-:W-:Y:S01]  /*a930*/  F2FP.PACK_AB R128, R157, R156 ;  /* 0x0000009c9d80723e */ /* 0x002fe200000000ff */
[C---:B------:R-:W-:Y:S02]  /*a940*/  FMUL.FTZ R106, R3.reuse, R106 ;  /* 0x0000006a036a7220 */ /* 0x040fe40000410000 */
[C---:B------:R-:W-:Y:S02]  /*a950*/  FMUL.FTZ R107, R3.reuse, R107 ;  /* 0x0000006b036b7220 */ /* 0x040fe40000410000 */
[C---:B------:R-:W-:Y:S01]  /*a960*/  FMUL.FTZ R108, R132.reuse, R108 ;  /* 0x0000006c846c7220 */ /* 0x040fe20000410000 */
[----:B------:R-:W-:Y:S01]  /*a970*/  MUFU.EX2 R160, R160 ;  /* 0x000000a000a07308 */ /* 0x000fe20000000800 */
[----:B------:R-:W-:Y:S02]  /*a980*/  FMUL.FTZ R109, R132, R109 ;  /* 0x0000006d846d7220 */ /* 0x000fe40000410000 */
[C---:B------:R-:W-:Y:S02]  /*a990*/  FMUL.FTZ R110, R3.reuse, R110 ;  /* 0x0000006e036e7220 */ /* 0x040fe40000410000 */
[----:B------:R-:W-:Y:S02]  /*a9a0*/  FMUL.FTZ R111, R3, R111 ;  /* 0x0000006f036f7220 */ /* 0x000fe40000410000 */
[--C-:B------:R-:W-:Y:S02]  /*a9b0*/  FFMA.FTZ R169, R15, c[0x0][0x2d0], -R164.reuse ;  /* 0x0000b4000fa97a23 */ /* 0x100fe400000108a4 */
[--C-:B------:R-:W-:Y:S01]  /*a9c0*/  FFMA.FTZ R170, R16, c[0x0][0x2d0], -R165.reuse ;  /* 0x0000b40010aa7a23 */ /* 0x100fe200000108a5 */
[----:B------:R-:W1:Y:S01]  /*a9d0*/  MUFU.EX2 R161, R161 ;  /* 0x000000a100a17308 */ /* 0x000e620000000800 */
[--C-:B------:R-:W-:Y:S02]  /*a9e0*/  FFMA.FTZ R171, R17, c[0x0][0x2d0], -R165.reuse ;  /* 0x0000b40011ab7a23 */ /* 0x100fe400000108a5 */
[--C-:B------:R-:W-:Y:S01]  /*a9f0*/  FFMA.FTZ R172, R18, c[0x0][0x2d0], -R164.reuse ;  /* 0x0000b40012ac7a23 */ /* 0x100fe200000108a4 */
[----:B----4-:R-:W-:Y:S01]  /*aa00*/  F2FP.PACK_AB R130, R159, R158 ;  /* 0x0000009e9f82723e */ /* 0x010fe200000000ff */
[--C-:B------:R-:W-:Y:S02]  /*aa10*/  FFMA.FTZ R173, R19, c[0x0][0x2d0], -R164.reuse ;  /* 0x0000b40013ad7a23 */ /* 0x100fe400000108a4 */
[----:B------:R-:W-:Y:S01]  /*aa20*/  LDSM.16.MT88.4 R16, [R133+0x900] ;  /* 0x000900008510783b */ /* 0x000fe20000004200 */
[--C-:B------:R-:W-:Y:S02]  /*aa30*/  FFMA.FTZ R174, R28, c[0x0][0x2d0], -R165.reuse ;  /* 0x0000b4001cae7a23 */ /* 0x100fe400000108a5 */
[----:B------:R-:W-:Y:S01]  /*aa40*/  MUFU.EX2 R162, R162 ;  /* 0x000000a200a27308 */ /* 0x000fe20000000800 */
[--C-:B------:R-:W-:Y:S02]  /*aa50*/  FFMA.FTZ R175, R29, c[0x0][0x2d0], -R165.reuse ;  /* 0x0000b4001daf7a23 */ /* 0x100fe400000108a5 */
[--C-:B------:R-:W-:Y:S02]  /*aa60*/  FFMA.FTZ R210, R30, c[0x0][0x2d0], -R164.reuse ;  /* 0x0000b4001ed27a23 */ /* 0x100fe400000108a4 */
[--C-:B------:R-:W-:Y:S02]  /*aa70*/  FFMA.FTZ R211, R31, c[0x0][0x2d0], -R164.reuse ;  /* 0x0000b4001fd37a23 */ /* 0x100fe400000108a4 */
[----:B------:R-:W-:Y:S01]  /*aa80*/  LDSM.16.MT88.4 R28, [R176+UR4+0x1900] ;  /* 0x00190004b01c783b */ /* 0x000fe20008004200 */
[----:B------:R-:W-:Y:S02]  /*aa90*/  FFMA.FTZ R212, R32, c[0x0][0x2d0], -R165 ;  /* 0x0000b40020d47a23 */ /* 0x000fe400000108a5 */
[----:B------:R-:W4:Y:S01]  /*aaa0*/  MUFU.EX2 R163, R163 ;  /* 0x000000a300a37308 */ /* 0x000f220000000800 */
[----:B------:R-:W-:Y:S02]  /*aab0*/  FFMA.FTZ R213, R34, c[0x0][0x2d0], -R164 ;  /* 0x0000b40022d57a23 */ /* 0x000fe400000108a4 */
        /* <DEDUP_REMOVED lines=13> */
[----:B------:R-:W-:Y:S01]  /*ab90*/  FMUL.FTZ R122, R3, R122 ;  /* 0x0000007a037a7220 */ /* 0x000fe20000410000 */
[----:B----4-:R-:W-:Y:S01]  /*aba0*/  F2FP.PACK_AB R131, R163, R162 ;  /* 0x000000a2a383723e */ /* 0x010fe200000000ff */
[C---:B------:R-:W-:Y:S02]  /*abb0*/  FMUL.FTZ R123, R3.reuse, R123 ;  /* 0x0000007b037b7220 */ /* 0x040fe40000410000 */
[C---:B------:R-:W-:Y:S02]  /*abc0*/  FMUL.FTZ R36, R132.reuse, R36 ;  /* 0x0000002484247220 */ /* 0x040fe40000410000 */
[----:B------:R-:W-:Y:S01]  /*abd0*/  FMUL.FTZ R37, R132, R37 ;  /* 0x0000002584257220 */ /* 0x000fe20000410000 */
[----:B------:R-:W-:Y:S01]  /*abe0*/  MUFU.EX2 R168, R168 ;  /* 0x000000a800a87308 */ /* 0x000fe20000000800 */
[C---:B------:R-:W-:Y:S05]  /*abf0*/  HMMA.16816.F32 R4, R128.reuse, R136, R4 ;  /* 0x000000888004723c */ /* 0x040fea0000001804 */
[C---:B------:R-:W-:Y:S02]  /*ac00*/  FMUL.FTZ R38, R3.reuse, R38 ;  /* 0x0000002603267220 */ /* 0x040fe40000410000 */
[----:B------:R-:W-:Y:S01]  /*ac10*/  IADD3 R137, R176, UR4, RZ ;  /* 0x00000004b0897c10 */ /* 0x000fe2000fffe0ff */
[C---:B------:R-:W-:Y:S01]  /*ac20*/  HMMA.16816.F32 R8, R128.reuse, R138, R8 ;  /* 0x0000008a8008723c */ /* 0x040fe20000001808 */
[----:B------:R-:W4:Y:S03]  /*ac30*/  MUFU.EX2 R169, R169 ;  /* 0x000000a900a97308 */ /* 0x000f260000000800 */
[----:B------:R-:W-:Y:S01]  /*ac40*/  IADD3 R134, R182, R137, RZ ;  /* 0x00000089b6867210 */ /* 0x000fe20007ffe0ff */
[C---:B------:R-:W-:Y:S02]  /*ac50*/  FMUL.FTZ R39, R3.reuse, R39 ;  /* 0x0000002703277220 */ /* 0x040fe40000410000 */
[C---:B------:R-:W-:Y:S01]  /*ac60*/  FMUL.FTZ R40, R132.reuse, R40 ;  /* 0x0000002884287220 */ /* 0x040fe20000410000 */
[C---:B---3--:R-:W-:Y:S01]  /*ac70*/  HMMA.16816.F32 R100, R128.reuse, R140, R100 ;  /* 0x0000008c8064723c */ /* 0x048fe20000001864 */
[----:B------:R-:W3:Y:S02]  /*ac80*/  LDSM.16.MT88.4 R136, [R134+0x100] ;  /* 0x000100008688783b */ /* 0x000ee40000004200 */
[----:B------:R-:W-:Y:S01]  /*ac90*/  MUFU.EX2 R170, R170 ;  /* 0x000000aa00aa7308 */ /* 0x000fe20000000800 */
[C---:B------:R-:W-:Y:S02]  /*aca0*/  FMUL.FTZ R41, R132.reuse, R41 ;  /* 0x0000002984297220 */ /* 0x040fe40000410000 */
[C---:B------:R-:W-:Y:S02]  /*acb0*/  FMUL.FTZ R42, R3.reuse, R42 ;  /* 0x0000002a032a7220 */ /* 0x040fe40000410000 */
[C---:B------:R-:W-:Y:S01]  /*acc0*/  HMMA.16816.F32 R104, R128.reuse, R142, R104 ;  /* 0x0000008e8068723c */ /* 0x040fe20000001868 */
[----:B------:R-:W5:Y:S03]  /*acd0*/  LDSM.16.MT88.4 R140, [R177+UR4+0x2100] ;  /* 0x00210004b18c783b */ /* 0x000f660008004200 */
[C---:B------:R-:W-:Y:S01]  /*ace0*/  FMUL.FTZ R43, R3.reuse, R43 ;  /* 0x0000002b032b7220 */ /* 0x040fe20000410000 */
[----:B------:R-:W1:Y:S01]  /*acf0*/  MUFU.EX2 R171, R171 ;  /* 0x000000ab00ab7308 */ /* 0x000e620000000800 */
[C---:B------:R-:W-:Y:S02]  /*ad00*/  FMUL.FTZ R44, R132.reuse, R44 ;  /* 0x0000002c842c7220 */ /* 0x040fe40000410000 */
[C---:B--2---:R-:W-:Y:S01]  /*ad10*/  HMMA.16816.F32 R108, R128.reuse, R124, R108 ;  /* 0x0000007c806c723c */ /* 0x044fe2000000186c */
[----:B------:R-:W-:Y:S03]  /*ad20*/  LDSM.16.MT88.4 R12, [R134+0x4100] ;  /* 0x00410000860c783b */ /* 0x000fe60000004200 */
[C---:B------:R-:W-:Y:S02]  /*ad30*/  FMUL.FTZ R45, R132.reuse, R45 ;  /* 0x0000002d842d7220 */ /* 0x040fe40000410000 */
[C---:B------:R-:W-:Y:S01]  /*ad40*/  FMUL.FTZ R46, R3.reuse, R46 ;  /* 0x0000002e032e7220 */ /* 0x040fe20000410000 */
[----:B------:R-:W-:Y:S01]  /*ad50*/  MUFU.EX2 R172, R172 ;  /* 0x000000ac00ac7308 */ /* 0x000fe20000000800 */
[C---:B------:R-:W-:Y:S01]  /*ad60*/  HMMA.16816.F32 R112, R128.reuse, R126, R112 ;  /* 0x0000007e8070723c */ /* 0x040fe20000001870 */
[----:B------:R-:W2:Y:S03]  /*ad70*/  LDSM.16.MT88.4 R124, [R133+0x2100] ;  /* 0x00210000857c783b */ /* 0x000ea60000004200 */
[C---:B------:R-:W-:Y:S02]  /*ad80*/  FMUL.FTZ R47, R3.reuse, R47 ;  /* 0x0000002f032f7220 */ /* 0x040fe40000410000 */
[C---:B------:R-:W-:Y:S02]  /*ad90*/  FMUL.FTZ R48, R132.reuse, R48 ;  /* 0x0000003084307220 */ /* 0x040fe40000410000 */
[C---:B------:R-:W-:Y:S01]  /*ada0*/  FMUL.FTZ R49, R132.reuse, R49 ;  /* 0x0000003184317220 */ /* 0x040fe20000410000 */
[----:B------:R-:W1:Y:S03]  /*adb0*/  MUFU.EX2 R173, R173 ;  /* 0x000000ad00ad7308 */ /* 0x000e660000000800 */
[C---:B------:R-:W-:Y:S02]  /*adc0*/  FMUL.FTZ R50, R3.reuse, R50 ;  /* 0x0000003203327220 */ /* 0x040fe40000410000 */
[C---:B------:R-:W-:Y:S02]  /*add0*/  FMUL.FTZ R51, R3.reuse, R51 ;  /* 0x0000003303337220 */ /* 0x040fe40000410000 */
[C---:B------:R-:W-:Y:S01]  /*ade0*/  FMUL.FTZ R52, R132.reuse, R52 ;  /* 0x0000003484347220 */ /* 0x040fe20000410000 */
[C---:B---3--:R-:W-:Y:S02]  /*adf0*/  HMMA.16816.F32 R116, R128.reuse, R136, R116 ;  /* 0x000000888074723c */ /* 0x048fe40000001874 */
[----:B------:R-:W-:Y:S01]  /*ae00*/  MUFU.EX2 R174, R174 ;  /* 0x000000ae00ae7308 */ /* 0x000fe20000000800 */
[C---:B------:R-:W-:Y:S02]  /*ae10*/  FMUL.FTZ R53, R132.reuse, R53 ;  /* 0x0000003584357220 */ /* 0x040fe40000410000 */
[C---:B------:R-:W-:Y:S02]  /*ae20*/  FMUL.FTZ R54, R3.reuse, R54 ;  /* 0x0000003603367220 */ /* 0x040fe40000410000 */
[C---:B------:R-:W-:Y:S01]  /*ae30*/  FMUL.FTZ R55, R3.reuse, R55 ;  /* 0x0000003703377220 */ /* 0x040fe20000410000 */
[C---:B------:R-:W-:Y:S01]  /*ae40*/  HMMA.16816.F32 R120, R128.reuse, R138, R120 ;  /* 0x0000008a8078723c */ /* 0x040fe20000001878 */
[----:B------:R-:W3:Y:S03]  /*ae50*/  LDSM.16.MT88.4 R136, [R176+UR4+0x2100] ;  /* 0x00210004b088783b */ /* 0x000ee60008004200 */
[C---:B------:R-:W-:Y:S01]  /*ae60*/  FMUL.FTZ R56, R132.reuse, R56 ;  /* 0x0000003884387220 */ /* 0x040fe20000410000 */
[----:B------:R-:W-:Y:S01]  /*ae70*/  MUFU.EX2 R175, R175 ;  /* 0x000000af00af7308 */ /* 0x000fe20000000800 */
[C---:B------:R-:W-:Y:S02]  /*ae80*/  FMUL.FTZ R57, R132.reuse, R57 ;  /* 0x0000003984397220 */ /* 0x040fe40000410000 */
[C---:B-----5:R-:W-:Y:S04]  /*ae90*/  HMMA.16816.F32 R36, R128.reuse, R140, R36 ;  /* 0x0000008c8024723c */ /* 0x060fe80000001824 */
[C---:B------:R-:W-:Y:S02]  /*aea0*/  FMUL.FTZ R58, R3.reuse, R58 ;  /* 0x0000003a033a7220 */ /* 0x040fe40000410000 */
[C---:B------:R-:W-:Y:S01]  /*aeb0*/  FMUL.FTZ R59, R3.reuse, R59 ;  /* 0x0000003b033b7220 */ /* 0x040fe20000410000 */
[----:B------:R-:W-:Y:S01]  /*aec0*/  MUFU.EX2 R210, R210 ;  /* 0x000000d200d27308 */ /* 0x000fe20000000800 */
[C---:B------:R-:W-:Y:S01]  /*aed0*/  HMMA.16816.F32 R40, R128.reuse, R142, R40 ;  /* 0x0000008e8028723c */ /* 0x040fe20000001828 */
[----:B------:R-:W5:Y:S03]  /*aee0*/  LDSM.16.MT88.4 R140, [R134+0x2100] ;  /* 0x00210000868c783b */ /* 0x000f660000004200 */
[C---:B------:R-:W-:Y:S02]  /*aef0*/  FMUL.FTZ R60, R132.reuse, R60 ;  /* 0x0000003c843c7220 */ /* 0x040fe40000410000 */
[C---:B------:R-:W-:Y:S02]  /*af00*/  FMUL.FTZ R61, R132.reuse, R61 ;  /* 0x0000003d843d7220 */ /* 0x040fe40000410000 */
[C---:B--2---:R-:W-:Y:S01]  /*af10*/  HMMA.16816.F32 R44, R128.reuse, R124, R44 ;  /* 0x0000007c802c723c */ /* 0x044fe2000000182c */
[----:B------:R-:W-:Y:S03]  /*af20*/  MUFU.EX2 R211, R211 ;  /* 0x000000d300d37308 */ /* 0x000fe60000000800 */
[C---:B------:R-:W-:Y:S02]  /*af30*/  FMUL.FTZ R62, R3.reuse, R62 ;  /* 0x0000003e033e7220 */ /* 0x040fe40000410000 */
[C---:B------:R-:W-:Y:S02]  /*af40*/  FMUL.FTZ R63, R3.reuse, R63 ;  /* 0x0000003f033f7220 */ /* 0x040fe40000410000 */
[C---:B------:R-:W-:Y:S01]  /*af50*/  HMMA.16816.F32 R48, R128.reuse, R126, R48 ;  /* 0x0000007e8030723c */ /* 0x040fe20000001830 */
[----:B------:R-:W2:Y:S02]  /*af60*/  LDSM.16.MT88.4 R124, [R177+UR4+0x4100] ;  /* 0x00410004b17c783b */ /* 0x000ea40008004200 */
[----:B------:R-:W-:Y:S01]  /*af70*/  MUFU.EX2 R212, R212 ;  /* 0x000000d400d47308 */ /* 0x000fe20000000800 */
        /* <DEDUP_REMOVED lines=16> */
[----:B------:R-:W5:Y:S03]  /*b080*/  LDSM.16.MT88.4 R140, [R176+UR4+0x4100] ;  /* 0x00410004b08c783b */ /* 0x000f660008004200 */
[C---:B------:R-:W-:Y:S02]  /*b090*/  FMUL.FTZ R74, R3.reuse, R74 ;  /* 0x0000004a034a7220 */ /* 0x040fe40000410000 */
[C---:B------:R-:W-:Y:S02]  /*b0a0*/  FMUL.FTZ R75, R3.reuse, R75 ;  /* 0x0000004b034b7220 */ /* 0x040fe40000410000 */
[C---:B--2---:R-:W-:Y:S04]  /*b0b0*/  HMMA.16816.F32 R68, R128.reuse, R124, R68 ;  /* 0x0000007c8044723c */ /* 0x044fe80000001844 */
[C---:B------:R-:W-:Y:S02]  /*b0c0*/  FMUL.FTZ R76, R132.reuse, R76 ;  /* 0x0000004c844c7220 */ /* 0x040fe40000410000 */
[C---:B------:R-:W-:Y:S02]  /*b0d0*/  FMUL.FTZ R77, R132.reuse, R77 ;  /* 0x0000004d844d7220 */ /* 0x040fe40000410000 */
[C---:B------:R-:W-:Y:S01]  /*b0e0*/  HMMA.16816.F32 R72, R128.reuse, R126, R72 ;  /* 0x0000007e8048723c */ /* 0x040fe20000001848 */
[----:B------:R-:W2:Y:S03]  /*b0f0*/  LDSM.16.MT88.4 R124, [R177+UR4+0x900] ;  /* 0x00090004b17c783b */ /* 0x000ea60008004200 */
[C---:B------:R-:W-:Y:S02]  /*b100*/  FMUL.FTZ R78, R3.reuse, R78 ;  /* 0x0000004e034e7220 */ /* 0x040fe40000410000 */
[C---:B------:R-:W-:Y:S02]  /*b110*/  FMUL.FTZ R79, R3.reuse, R79 ;  /* 0x0000004f034f7220 */ /* 0x040fe40000410000 */
[C---:B------:R-:W-:Y:S04]  /*b120*/  FMUL.FTZ R80, R132.reuse, R80 ;  /* 0x0000005084507220 */ /* 0x040fe80000410000 */
[C---:B------:R-:W-:Y:S01]  /*b130*/  FMUL.FTZ R81, R132.reuse, R81 ;  /* 0x0000005184517220 */ /* 0x040fe20000410000 */
[C---:B---3--:R-:W-:Y:S03]  /*b140*/  HMMA.16816.F32 R76, R128.reuse, R136, R76 ;  /* 0x00000088804c723c */ /* 0x048fe6000000184c */
[C---:B------:R-:W-:Y:S02]  /*b150*/  FMUL.FTZ R82, R3.reuse, R82 ;  /* 0x0000005203527220 */ /* 0x040fe40000410000 */
[C---:B------:R-:W-:Y:S02]  /*b160*/  FMUL.FTZ R83, R3.reuse, R83 ;  /* 0x0000005303537220 */ /* 0x040fe40000410000 */
[C---:B------:R-:W-:Y:S02]  /*b170*/  FMUL.FTZ R84, R132.reuse, R84 ;  /* 0x0000005484547220 */ /* 0x040fe40000410000 */
[C---:B------:R-:W-:Y:S03]  /*b180*/  FMUL.FTZ R85, R132.reuse, R85 ;  /* 0x0000005584557220 */ /* 0x040fe60000410000 */
[C---:B------:R-:W-:Y:S01]  /*b190*/  HMMA.16816.F32 R80, R128.reuse, R138, R80 ;  /* 0x0000008a8050723c */ /* 0x040fe20000001850 */
[----:B------:R-:W3:Y:S02]  /*b1a0*/  LDSM.16.MT88.4 R136, [R176+UR4+0x900] ;  /* 0x00090004b088783b */ /* 0x000ee40008004200 */
[C---:B------:R-:W-:Y:S02]  /*b1b0*/  FMUL.FTZ R86, R3.reuse, R86 ;  /* 0x0000005603567220 */ /* 0x040fe40000410000 */
[C---:B------:R-:W-:Y:S02]  /*b1c0*/  FMUL.FTZ R87, R3.reuse, R87 ;  /* 0x0000005703577220 */ /* 0x040fe40000410000 */
[C---:B------:R-:W-:Y:S02]  /*b1d0*/  FMUL.FTZ R88, R132.reuse, R88 ;  /* 0x0000005884587220 */ /* 0x040fe40000410000 */
[C---:B------:R-:W-:Y:S03]  /*b1e0*/  FMUL.FTZ R89, R132.reuse, R89 ;  /* 0x0000005984597220 */ /* 0x040fe60000410000 */
[C---:B-----5:R-:W-:Y:S03]  /*b1f0*/  HMMA.16816.F32 R84, R128.reuse, R140, R84 ;  /* 0x0000008c8054723c */ /* 0x060fe60000001854 */
[C---:B------:R-:W-:Y:S02]  /*b200*/  FMUL.FTZ R90, R3.reuse, R90 ;  /* 0x0000005a035a7220 */ /* 0x040fe40000410000 */
[C---:B------:R-:W-:Y:S02]  /*b210*/  FMUL.FTZ R91, R3.reuse, R91 ;  /* 0x0000005b035b7220 */ /* 0x040fe40000410000 */
[C---:B------:R-:W-:Y:S02]  /*b220*/  FMUL.FTZ R92, R132.reuse, R92 ;  /* 0x0000005c845c7220 */ /* 0x040fe40000410000 */
[C---:B------:R-:W-:Y:S03]  /*b230*/  FMUL.FTZ R93, R132.reuse, R93 ;  /* 0x0000005d845d7220 */ /* 0x040fe60000410000 */
[C---:B------:R-:W-:Y:S01]  /*b240*/  HMMA.16816.F32 R88, R128.reuse, R142, R88 ;  /* 0x0000008e8058723c */ /* 0x040fe20000001858 */
[----:B------:R-:W5:Y:S02]  /*b250*/  LDSM.16.MT88.4 R140, [R134+0x900] ;  /* 0x00090000868c783b */ /* 0x000f640000004200 */
[C---:B------:R-:W-:Y:S02]  /*b260*/  FMUL.FTZ R94, R3.reuse, R94 ;  /* 0x0000005e035e7220 */ /* 0x040fe40000410000 */
[C---:B------:R-:W-:Y:S02]  /*b270*/  FMUL.FTZ R95, R3.reuse, R95 ;  /* 0x0000005f035f7220 */ /* 0x040fe40000410000 */
[C---:B------:R-:W-:Y:S02]  /*b280*/  FMUL.FTZ R96, R132.reuse, R96 ;  /* 0x0000006084607220 */ /* 0x040fe40000410000 */
[C---:B------:R-:W-:Y:S03]  /*b290*/  FMUL.FTZ R97, R132.reuse, R97 ;  /* 0x0000006184617220 */ /* 0x040fe60000410000 */
[C---:B------:R-:W-:Y:S03]  /*b2a0*/  HMMA.16816.F32 R92, R128.reuse, R12, R92 ;  /* 0x0000000c805c723c */ /* 0x040fe6000000185c */
[C---:B------:R-:W-:Y:S02]  /*b2b0*/  FMUL.FTZ R98, R3.reuse, R98 ;  /* 0x0000006203627220 */ /* 0x040fe40000410000 */
[----:B------:R-:W-:Y:S02]  /*b2c0*/  FMUL.FTZ R99, R3, R99 ;  /* 0x0000006303637220 */ /* 0x000fe40000410000 */
[----:B-1----:R-:W-:Y:S01]  /*b2d0*/  F2FP.PACK_AB R12, R167, R166 ;  /* 0x000000a6a70c723e */ /* 0x002fe200000000ff */
[----:B------:R-:W-:Y:S01]  /*b2e0*/  FFMA.FTZ R156, R132, R197, R156 ;  /* 0x000000c5849c7223 */ /* 0x000fe2000001009c */
[----:B----4-:R-:W-:Y:S03]  /*b2f0*/  F2FP.PACK_AB R13, R169, R168 ;  /* 0x000000a8a90d723e */ /* 0x010fe600000000ff */
[----:B------:R-:W-:Y:S01]  /*b300*/  HMMA.16816.F32 R96, R128, R14, R96 ;  /* 0x0000000e8060723c */ /* 0x000fe20000001860 */
[----:B------:R-:W-:Y:S02]  /*b310*/  LDSM.16.MT88.4 R128, [R133+0x4900] ;  /* 0x004900008580783b */ /* 0x000fe40000004200 */
[----:B------:R-:W-:Y:S01]  /*b320*/  FFMA.FTZ R160, R3, R198, R160 ;  /* 0x000000c603a07223 */ /* 0x000fe200000100a0 */
[----:B------:R-:W-:Y:S01]  /*b330*/  IADD3 R3, R202, -0x2, RZ ;  /* 0xfffffffeca037810 */ /* 0x000fe20007ffe0ff */
[----:B------:R-:W-:Y:S02]  /*b340*/  FADD.FTZ R157, R157, R156 ;  /* 0x0000009c9d9d7221 */ /* 0x000fe40000010000 */
[----:B------:R-:W-:Y:S01]  /*b350*/  F2FP.PACK_AB R14, R171, R170 ;  /* 0x000000aaab0e723e */ /* 0x000fe200000000ff */
[----:B------:R-:W-:Y:S01]  /*b360*/  FADD.FTZ R161, R161, R160 ;  /* 0x000000a0a1a17221 */ /* 0x000fe20000010000 */
[----:B------:R-:W-:Y:S02]  /*b370*/  F2FP.PACK_AB R15, R173, R172 ;  /* 0x000000acad0f723e */ /* 0x000fe400000000ff */
[----:B------:R-:W-:Y:S01]  /*b380*/  ISETP.GE.AND P0, PT, R3, UR11, PT ;  /* 0x0000000b03007c0c */ /* 0x000fe2000bf06270 */
[----:B------:R-:W-:Y:S02]  /*b390*/  FADD.FTZ R158, R158, R157 ;  /* 0x0000009d9e9e7221 */ /* 0x000fe40000010000 */
[----:B------:R-:W-:Y:S02]  /*b3a0*/  FADD.FTZ R162, R162, R161 ;  /* 0x000000a1a2a27221 */ /* 0x000fe40000010000 */
[C---:B--2---:R-:W-:Y:S05]  /*b3b0*/  HMMA.16816.F32 R4, R12.reuse, R124, R4 ;  /* 0x0000007c0c04723c */ /* 0x044fea0000001804 */
        /* <DEDUP_REMOVED lines=10> */
[----:B------:R-:W2:Y:S03]  /*b460*/  LDSM.16.MT88.4 R16, [R177+UR4+0x4900] ;  /* 0x00490004b110783b */ /* 0x000ea60008004200 */
[----:B------:R-:W-:Y:S02]  /*b470*/  FADD.FTZ R170, R170, R167 ;  /* 0x000000a7aaaa7221 */ /* 0x000fe40000010000 */
[----:B------:R-:W-:Y:S02]  /*b480*/  FADD.FTZ R172, R172, R169 ;  /* 0x000000a9acac7221 */ /* 0x000fe40000010000 */
[C---:B---3--:R-:W-:Y:S04]  /*b490*/  HMMA.16816.F32 R108, R12.reuse, R136, R108 ;  /* 0x000000880c6c723c */ /* 0x048fe8000000186c */
[----:B------:R-:W-:Y:S02]  /*b4a0*/  FADD.FTZ R171, R171, R170 ;  /* 0x000000aaabab7221 */ /* 0x000fe40000010000 */
[----:B------:R-:W-:Y:S02]  /*b4b0*/  FADD.FTZ R173, R173, R172 ;  /* 0x000000acadad7221 */ /* 0x000fe40000010000 */
[C---:B------:R-:W-:Y:S01]  /*b4c0*/  HMMA.16816.F32 R112, R12.reuse, R138, R112 ;  /* 0x0000008a0c70723c */ /* 0x040fe20000001870 */
[----:B------:R-:W3:Y:S07]  /*b4d0*/  LDSM.16.MT88.4 R136, [R176+UR4+0x4900] ;  /* 0x00490004b088783b */ /* 0x000eee0008004200 */
[C---:B-----5:R-:W-:Y:S08]  /*b4e0*/  HMMA.16816.F32 R116, R12.reuse, R140, R116 ;  /* 0x0000008c0c74723c */ /* 0x060ff00000001874 */
[C---:B------:R-:W-:Y:S01]  /*b4f0*/  HMMA.16816.F32 R120, R12.reuse, R142, R120 ;  /* 0x0000008e0c78723c */ /* 0x040fe20000001878 */
[----:B------:R-:W-:Y:S07]  /*b500*/  LDSM.16.MT88.4 R140, [R176+UR4+0x1100] ;  /* 0x00110004b08c783b */ /* 0x000fee0008004200 */
[C---:B------:R-:W-:Y:S08]  /*b510*/  HMMA.16816.F32 R36, R12.reuse, R144, R36 ;  /* 0x000000900c24723c */ /* 0x040ff00000001824 */
[C---:B------:R-:W-:Y:S01]  /*b520*/  HMMA.16816.F32 R40, R12.reuse, R146, R40 ;  /* 0x000000920c28723c */ /* 0x040fe20000001828 */
[----:B------:R-:W-:Y:S07]  /*b530*/  LDSM.16.MT88.4 R144, [R177+UR4+0x5900] ;  /* 0x00590004b190783b */ /* 0x000fee0008004200 */
        /* <DEDUP_REMOVED lines=8> */
[----:B------:R-:W4:Y:S01]  /*b5c0*/  LDSM.16.MT88.4 R20, [R134+0x4900] ;  /* 0x004900008614783b */ /* 0x000f220000004200 */
[--C-:B------:R-:W-:Y:S01]  /*b5d0*/  FFMA.FTZ R152, R24, c[0x0][0x2d0], -R165.reuse ;  /* 0x0000b40018987a23 */ /* 0x100fe200000108a5 */
[C---:B------:R-:W-:Y:S01]  /*b5e0*/  HMMA.16816.F32 R56, R12.reuse, R154, R56 ;  /* 0x0000009a0c38723c */ /* 0x040fe20000001838 */
[----:B------:R-:W5:Y:S03]  /*b5f0*/  MUFU.EX2 R149, R149 ;  /* 0x0000009500957308 */ /* 0x000f660000000800 */
[--C-:B------:R-:W-:Y:S02]  /*b600*/  FFMA.FTZ R153, R25, c[0x0][0x2d0], -R165.reuse ;  /* 0x0000b40019997a23 */ /* 0x100fe400000108a5 */
[----:B------:R-:W-:Y:S02]  /*b610*/  FFMA.FTZ R165, R33, c[0x0][0x2d0], -R165 ;  /* 0x0000b40021a57a23 */ /* 0x000fe400000108a5 */
[C---:B-1----:R-:W-:Y:S03]  /*b620*/  HMMA.16816.F32 R60, R12.reuse, R124, R60 ;  /* 0x0000007c0c3c723c */ /* 0x042fe6000000183c */
[----:B------:R-:W-:Y:S01]  /*b630*/  MUFU.EX2 R150, R150 ;  /* 0x0000009600967308 */ /* 0x000fe20000000800 */
[--C-:B------:R-:W-:Y:S02]  /*b640*/  FFMA.FTZ R154, R26, c[0x0][0x2d0], -R164.reuse ;  /* 0x0000b4001a9a7a23 */ /* 0x100fe400000108a4 */
[--C-:B------:R-:W-:Y:S02]  /*b650*/  FFMA.FTZ R155, R27, c[0x0][0x2d0], -R164.reuse ;  /* 0x0000b4001b9b7a23 */ /* 0x100fe400000108a4 */
[C---:B------:R-:W-:Y:S01]  /*b660*/  HMMA.16816.F32 R64, R12.reuse, R126, R64 ;  /* 0x0000007e0c40723c */ /* 0x040fe20000001840 */
[----:B------:R-:W-:Y:S03]  /*b670*/  LDSM.16.MT88.4 R124, [R133+0x1100] ;  /* 0x00110000857c783b */ /* 0x000fe60000004200 */
[----:B------:R-:W-:Y:S01]  /*b680*/  FFMA.FTZ R164, R35, c[0x0][0x2d0], -R164 ;  /* 0x0000b40023a47a23 */ /* 0x000fe200000108a4 */
[----:B------:R-:W1:Y:S03]  /*b690*/  MUFU.EX2 R151, R151 ;  /* 0x0000009700977308 */ /* 0x000e660000000800 */
[C---:B--2---:R-:W-:Y:S01]  /*b6a0*/  HMMA.16816.F32 R68, R12.reuse, R16, R68 ;  /* 0x000000100c44723c */ /* 0x044fe20000001844 */
[----:B------:R-:W-:Y:S06]  /*b6b0*/  LDSM.16.MT88.4 R24, [R134+0x1100] ;  /* 0x001100008618783b */ /* 0x000fec0000004200 */
[----:B------:R-:W-:Y:S01]  /*b6c0*/  MUFU.EX2 R152, R152 ;  /* 0x0000009800987308 */ /* 0x000fe20000000800 */
[C---:B------:R-:W-:Y:S01]  /*b6d0*/  HMMA.16816.F32 R72, R12.reuse, R18, R72 ;  /* 0x000000120c48723c */ /* 0x040fe20000001848 */
[----:B------:R-:W2:Y:S07]  /*b6e0*/  LDSM.16.MT88.4 R16, [R177+UR4+0x1100] ;  /* 0x00110004b110783b */ /* 0x000eae0008004200 */
[C---:B------:R-:W-:Y:S01]  /*b6f0*/  HMMA.16816.F32 R76, R12.reuse, R128, R76 ;  /* 0x000000800c4c723c */ /* 0x040fe2000000184c */
[----:B------:R-:W-:Y:S01]  /*b700*/  LDSM.16.MT88.4 R32, [R134+0x1900] ;  /* 0x001900008620783b */ /* 0x000fe20000004200 */
[----:B------:R-:W1:Y:S06]  /*b710*/  MUFU.EX2 R153, R153 ;  /* 0x0000009900997308 */ /* 0x000e6c0000000800 */
[C---:B------:R-:W-:Y:S01]  /*b720*/  HMMA.16816.F32 R80, R12.reuse, R130, R80 ;  /* 0x000000820c50723c */ /* 0x040fe20000001850 */
[----:B------:R-:W1:Y:S03]  /*b730*/  LDSM.16.MT88.4 R128, [R177+UR4+0x3100] ;  /* 0x00310004b180783b */ /* 0x000e660008004200 */
[----:B------:R-:W-:Y:S04]  /*b740*/  MUFU.EX2 R154, R154 ;  /* 0x0000009a009a7308 */ /* 0x000fe80000000800 */
[C---:B---3--:R-:W-:Y:S06]  /*b750*/  HMMA.16816.F32 R84, R12.reuse, R136, R84 ;  /* 0x000000880c54723c */ /* 0x048fec0000001854 */
[----:B------:R-:W3:Y:S02]  /*b760*/  MUFU.EX2 R155, R155 ;  /* 0x0000009b009b7308 */ /* 0x000ee40000000800 */
[C---:B------:R-:W-:Y:S01]  /*b770*/  HMMA.16816.F32 R88, R12.reuse, R138, R88 ;  /* 0x0000008a0c58723c */ /* 0x040fe20000001858 */
[----:B------:R-:W-:Y:S07]  /*b780*/  LDSM.16.MT88.4 R136, [R176+UR4+0x3900] ;  /* 0x00390004b088783b */ /* 0x000fee0008004200 */
[C---:B----4-:R-:W-:Y:S01]  /*b790*/  HMMA.16816.F32 R92, R12.reuse, R20, R92 ;  /* 0x000000140c5c723c */ /* 0x050fe2000000185c */
[----:B------:R-:W4:Y:S07]  /*b7a0*/  MUFU.EX2 R165, R165 ;  /* 0x000000a500a57308 */ /* 0x000f2e0000000800 */
[----:B------:R-:W-:Y:S01]  /*b7b0*/  HMMA.16816.F32 R96, R12, R22, R96 ;  /* 0x000000160c60723c */ /* 0x000fe20000001860 */
[----:B------:R-:W4:Y:S02]  /*b7c0*/  LDSM.16.MT88.4 R20, [R133+0x3100] ;  /* 0x003100008514783b */ /* 0x000f240000004200 */
[----:B------:R-:W4:Y:S04]  /*b7d0*/  MUFU.EX2 R164, R164 ;  /* 0x000000a400a47308 */ /* 0x000f280000000800 */
[----:B-----5:R-:W-:Y:S01]  /*b7e0*/  F2FP.PACK_AB R12, R149, R148 ;  /* 0x00000094950c723e */ /* 0x020fe200000000ff */
[----:B------:R-:W-:Y:S01]  /*b7f0*/  FADD.FTZ R148, R148, R171 ;  /* 0x000000ab94947221 */ /* 0x000fe20000010000 */
[----:B-1----:R-:W-:Y:S03]  /*b800*/  F2FP.PACK_AB R13, R151, R150 ;  /* 0x00000096970d723e */ /* 0x002fe600000000ff */
[----:B------:R-:W-:Y:S01]  /*b810*/  F2FP.PACK_AB R14, R153, R152 ;  /* 0x00000098990e723e */ /* 0x000fe200000000ff */
[----:B------:R-:W-:Y:S01]  /*b820*/  FADD.FTZ R150, R150, R173 ;  /* 0x000000ad96967221 */ /* 0x000fe20000010000 */
[----:B---3--:R-:W-:Y:S01]  /*b830*/  F2FP.PACK_AB R15, R155, R154 ;  /* 0x0000009a9b0f723e */ /* 0x008fe200000000ff */
        /* <DEDUP_REMOVED lines=8> */
[----:B------:R-:W1:Y:S07]  /*b8c0*/  LDSM.16.MT88.4 R16, [R176+UR4+0x3100] ;  /* 0x00310004b010783b */ /* 0x000e6e0008004200 */
[C---:B------:R-:W-:Y:S08]  /*b8d0*/  HMMA.16816.F32 R100, R12.reuse, R124, R100 ;  /* 0x0000007c0c64723c */ /* 0x040ff00000001864 */
[C---:B------:R-:W-:Y:S01]  /*b8e0*/  HMMA.16816.F32 R104, R12.reuse, R126, R104 ;  /* 0x0000007e0c68723c */ /* 0x040fe20000001868 */
[----:B------:R-:W-:Y:S07]  /*b8f0*/  LDSM.16.MT88.4 R124, [R177+UR4+0x5100] ;  /* 0x00510004b17c783b */ /* 0x000fee0008004200 */
[C---:B------:R-:W-:Y:S08]  /*b900*/  HMMA.16816.F32 R108, R12.reuse, R140, R108 ;  /* 0x0000008c0c6c723c */ /* 0x040ff0000000186c */
[C---:B------:R-:W-:Y:S01]  /*b910*/  HMMA.16816.F32 R112, R12.reuse, R142, R112 ;  /* 0x0000008e0c70723c */ /* 0x040fe20000001870 */
[----:B------:R-:W-:Y:S07]  /*b920*/  LDSM.16.MT88.4 R140, [R134+0x3900] ;  /* 0x00390000868c783b */ /* 0x000fee0000004200 */
[C---:B------:R-:W-:Y:S08]  /*b930*/  HMMA.16816.F32 R116, R12.reuse, R24, R116 ;  /* 0x000000180c74723c */ /* 0x040ff00000001874 */
[C---:B------:R-:W-:Y:S01]  /*b940*/  HMMA.16816.F32 R120, R12.reuse, R26, R120 ;  /* 0x0000001a0c78723c */ /* 0x040fe20000001878 */
[----:B------:R-:W2:Y:S07]  /*b950*/  LDSM.16.MT88.4 R24, [R134+0x3100] ;  /* 0x003100008618783b */ /* 0x000eae0000004200 */
[C---:B------:R-:W-:Y:S08]  /*b960*/  HMMA.16816.F32 R36, R12.reuse, R128, R36 ;  /* 0x000000800c24723c */ /* 0x040ff00000001824 */
[C---:B------:R-:W-:Y:S08]  /*b970*/  HMMA.16816.F32 R40, R12.reuse, R130, R40 ;  /* 0x000000820c28723c */ /* 0x040ff00000001828 */
[C---:B----4-:R-:W-:Y:S08]  /*b980*/  HMMA.16816.F32 R44, R12.reuse, R20, R44 ;  /* 0x000000140c2c723c */ /* 0x050ff0000000182c */
[C---:B------:R-:W-:Y:S01]  /*b990*/  HMMA.16816.F32 R48, R12.reuse, R22, R48 ;  /* 0x000000160c30723c */ /* 0x040fe20000001830 */
[----:B------:R-:W3:Y:S07]  /*b9a0*/  LDSM.16.MT88.4 R20, [R133+0x5100] ;  /* 0x005100008514783b */ /* 0x000eee0000004200 */
[C---:B-1----:R-:W-:Y:S08]  /*b9b0*/  HMMA.16816.F32 R52, R12.reuse, R16, R52 ;  /* 0x000000100c34723c */ /* 0x042ff00000001834 */
[C---:B------:R-:W-:Y:S01]  /*b9c0*/  HMMA.16816.F32 R56, R12.reuse, R18, R56 ;  /* 0x000000120c38723c */ /* 0x040fe20000001838 */
[----:B------:R-:W1:Y:S07]  /*b9d0*/  LDSM.16.MT88.4 R16, [R176+UR4+0x5100] ;  /* 0x00510004b010783b */ /* 0x000e6e0008004200 */
[C---:B--2---:R-:W-:Y:S08]  /*b9e0*/  HMMA.16816.F32 R60, R12.reuse, R24, R60 ;  /* 0x000000180c3c723c */ /* 0x044ff0000000183c */
[C---:B------:R-:W-:Y:S01]  /*b9f0*/  HMMA.16816.F32 R64, R12.reuse, R26, R64 ;  /* 0x0000001a0c40723c */ /* 0x040fe20000001840 */
[----:B------:R-:W2:Y:S07]  /*ba00*/  LDSM.16.MT88.4 R24, [R134+0x5100] ;  /* 0x005100008618783b */ /* 0x000eae0000004200 */
[C---:B------:R-:W-:Y:S08]  /*ba10*/  HMMA.16816.F32 R68, R12.reuse, R124, R68 ;  /* 0x0000007c0c44723c */ /* 0x040ff00000001844 */
[C---:B------:R-:W-:Y:S01]  /*ba20*/  HMMA.16816.F32 R72, R12.reuse, R126, R72 ;  /* 0x0000007e0c48723c */ /* 0x040fe20000001848 */
[----:B------:R-:W4:Y:S07]  /*ba30*/  LDSM.16.MT88.4 R124, [R177+UR4+0x1900] ;  /* 0x00190004b17c783b */ /* 0x000f2e0008004200 */
[C---:B---3--:R-:W-:Y:S08]  /*ba40*/  HMMA.16816.F32 R76, R12.reuse, R20, R76 ;  /* 0x000000140c4c723c */ /* 0x048ff0000000184c */
[C---:B------:R-:W-:Y:S01]  /*ba50*/  HMMA.16816.F32 R80, R12.reuse, R22, R80 ;  /* 0x000000160c50723c */ /* 0x040fe20000001850 */
[----:B------:R-:W3:Y:S07]  /*ba60*/  LDSM.16.MT88.4 R20, [R133+0x1900] ;  /* 0x001900008514783b */ /* 0x000eee0000004200 */
[C---:B-1----:R-:W-:Y:S08]  /*ba70*/  HMMA.16816.F32 R84, R12.reuse, R16, R84 ;  /* 0x000000100c54723c */ /* 0x042ff00000001854 */
[C---:B------:R-:W-:Y:S01]  /*ba80*/  HMMA.16816.F32 R88, R12.reuse, R18, R88 ;  /* 0x000000120c58723c */ /* 0x040fe20000001858 */
[----:B------:R-:W1:Y:S07]  /*ba90*/  LDSM.16.MT88.4 R16, [R177+UR4+0x3900] ;  /* 0x00390004b110783b */ /* 0x000e6e0008004200 */
[C---:B--2---:R-:W-:Y:S08]  /*baa0*/  HMMA.16816.F32 R92, R12.reuse, R24, R92 ;  /* 0x000000180c5c723c */ /* 0x044ff0000000185c */
[----:B------:R-:W-:Y:S01]  /*bab0*/  HMMA.16816.F32 R96, R12, R26, R96 ;  /* 0x0000001a0c60723c */ /* 0x000fe20000001860 */
[----:B------:R-:W2:Y:S06]  /*bac0*/  LDSM.16.MT88.4 R24, [R133+0x3900] ;  /* 0x003900008518783b */ /* 0x000eac0000004200 */
        /* <DEDUP_REMOVED lines=9> */
[C---:B----4-:R-:W-:Y:S03]  /*bb60*/  HMMA.16816.F32 R128, R12.reuse, R124, R4 ;  /* 0x0000007c0c80723c */ /* 0x050fe60000001804 */
[----:B------:R-:W-:Y:S02]  /*bb70*/  FADD.FTZ R213, R213, R210 ;  /* 0x000000d2d5d57221 */ /* 0x000fe40000010000 */
[----:B------:R-:W-:Y:S02]  /*bb80*/  FADD.FTZ R197, R165, R212 ;  /* 0x000000d4a5c57221 */ /* 0x000fe40000010000 */
[----:B------:R-:W-:Y:S01]  /*bb90*/  FADD.FTZ R198, R164, R213 ;  /* 0x000000d5a4c67221 */ /* 0x000fe20000010000 */
[C---:B------:R-:W-:Y:S01]  /*bba0*/  HMMA.16816.F32 R124, R12.reuse, R126, R8 ;  /* 0x0000007e0c7c723c */ /* 0x040fe20000001808 */
[----:B------:R-:W4:Y:S07]  /*bbb0*/  LDSM.16.MT88.4 R8, [R133+0x5900] ;  /* 0x005900008508783b */ /* 0x000f2e0000004200 */
[C---:B---3--:R-:W-:Y:S08]  /*bbc0*/  HMMA.16816.F32 R100, R12.reuse, R20, R100 ;  /* 0x000000140c64723c */ /* 0x048ff00000001864 */
[C---:B------:R-:W-:Y:S01]  /*bbd0*/  HMMA.16816.F32 R104, R12.reuse, R22, R104 ;  /* 0x000000160c68723c */ /* 0x040fe20000001868 */
[----:B------:R-:W-:Y:S07]  /*bbe0*/  LDSM.16.MT88.4 R20, [R134+0x5900] ;  /* 0x005900008614783b */ /* 0x000fee0000004200 */
[C---:B------:R-:W-:Y:S08]  /*bbf0*/  HMMA.16816.F32 R108, R12.reuse, R28, R108 ;  /* 0x0000001c0c6c723c */ /* 0x040ff0000000186c */
[C---:B------:R-:W-:Y:S08]  /*bc00*/  HMMA.16816.F32 R112, R12.reuse, R30, R112 ;  /* 0x0000001e0c70723c */ /* 0x040ff00000001870 */
[C---:B------:R-:W-:Y:S08]  /*bc10*/  HMMA.16816.F32 R116, R12.reuse, R32, R116 ;  /* 0x000000200c74723c */ /* 0x040ff00000001874 */
[C---:B------:R-:W-:Y:S08]  /*bc20*/  HMMA.16816.F32 R120, R12.reuse, R34, R120 ;  /* 0x000000220c78723c */ /* 0x040ff00000001878 */
[C---:B-1----:R-:W-:Y:S08]  /*bc30*/  HMMA.16816.F32 R36, R12.reuse, R16, R36 ;  /* 0x000000100c24723c */ /* 0x042ff00000001824 */
[C---:B------:R-:W-:Y:S01]  /*bc40*/  HMMA.16816.F32 R40, R12.reuse, R18, R40 ;  /* 0x000000120c28723c */ /* 0x040fe20000001828 */
[----:B------:R-:W1:Y:S07]  /*bc50*/  LDSM.16.MT88.4 R16, [R176+UR4+0x5900] ;  /* 0x00590004b010783b */ /* 0x000e6e0008004200 */
        /* <DEDUP_REMOVED lines=10> */
[C---:B-1----:R-:W-:Y:S08]  /*bd00*/  HMMA.16816.F32 R84, R12.reuse, R16, R84 ;  /* 0x000000100c54723c */ /* 0x042ff00000001854 */
[C---:B------:R-:W-:Y:S08]  /*bd10*/  HMMA.16816.F32 R88, R12.reuse, R18, R88 ;  /* 0x000000120c58723c */ /* 0x040ff00000001858 */
[C---:B------:R-:W-:Y:S08]  /*bd20*/  HMMA.16816.F32 R92, R12.reuse, R20, R92 ;  /* 0x000000140c5c723c */ /* 0x040ff0000000185c */
[----:B------:R-:W-:Y:S01]  /*bd30*/  HMMA.16816.F32 R96, R12, R22, R96 ;  /* 0x000000160c60723c */ /* 0x000fe20000001860 */
[----:B------:R-:W-:-:S07]  /*bd40*/  @!P0 BRA `(.L_x_5058) ;  /* 0x0000040000008947 */ /* 0x000fce0003800000 */
        /* <DEDUP_REMOVED lines=64> */
.L_x_5058:
        /* <DEDUP_REMOVED lines=9> */
.L_x_5056:
[----:B------:R-:W-:-:S13]  /*c1e0*/  ISETP.GE.AND P0, PT, R202, UR11, PT ;  /* 0x0000000bca007c0c */ /* 0x000fda000bf06270 */
[----:B------:R-:W-:Y:S05]  /*c1f0*/  @!P0 BRA `(.L_x_5060) ;  /* 0x0000366000008947 */ /* 0x000fea0003800000 */
[----:B------:R-:W-:Y:S01]  /*c200*/  LOP3.LUT P0, RZ, R201, 0x4, RZ, 0xc0, !PT ;  /* 0x00000004c9ff7812 */ /* 0x000fe2000780c0ff */
[----:B------:R-:W-:Y:S01]  /*c210*/  IMAD.MOV.U32 R3, RZ, RZ, R0 ;  /* 0x000000ffff037224 */ /* 0x000fe200078e0000 */
[----:B------:R-:W-:Y:S01]  /*c220*/  SHF.R.S32.HI R201, RZ, 0x1f, R200 ;  /* 0x0000001fffc97819 */ /* 0x000fe200000114c8 */
[----:B------:R-:W-:Y:S01]  /*c230*/  IMAD.MOV.U32 R184, RZ, RZ, 0x40 ;  /* 0x00000040ffb87424 */ /* 0x000fe200078e00ff */
[----:B------:R-:W-:Y:S01]  /*c240*/  SHF.R.S32.HI R0, RZ, 0x1f, R199 ;  /* 0x0000001fff007819 */ /* 0x000fe200000114c7 */
[C---:B------:R-:W-:Y:S01]  /*c250*/  IMAD.SHL.U32 R203, R200.reuse, 0x2, RZ ;  /* 0x00000002c8cb7824 */ /* 0x040fe200078e00ff */
[----:B------:R-:W-:Y:S01]  /*c260*/  SHF.L.U64.HI R201, R200, 0x1, R201 ;  /* 0x00000001c8c97819 */ /* 0x000fe200000102c9 */
[----:B------:R-:W-:Y:S01]  /*c270*/  IMAD.MOV.U32 R132, RZ, RZ, R2 ;  /* 0x000000ffff847224 */ /* 0x000fe200078e0002 */
[C---:B------:R-:W-:Y:S01]  /*c280*/  SHF.L.U64.HI R200, R199.reuse, 0x1, R0 ;  /* 0x00000001c7c87819 */ /* 0x040fe20000010200 */
[----:B------:R-:W-:Y:S01]  /*c290*/  IMAD.SHL.U32 R199, R199, 0x2, RZ ;  /* 0x00000002c7c77824 */ /* 0x000fe200078e00ff */
[----:B------:R-:W-:-:S02]  /*c2a0*/  SEL R184, R184, 0xffffffc0, !P0 ;  /* 0xffffffc0b8b87807 */ /* 0x000fc40004000000 */
.L_x_5071:
[----:B------:R-:W-:Y:S04]  /*c2b0*/  DEPBAR.LE SB0, 0x2 ;  /* 0x000080800000791a */ /* 0x000fe80000000000 */
[----:B------:R-:W-:Y:S01]  /*c2c0*/  BAR.SYNC.DEFER_BLOCKING 0x0 ;  /* 0x0000000000007b1d */ /* 0x000fe20000010000 */
[----:B------:R-:W-:Y:S01]  /*c2d0*/  UIMAD UR4, UR5, 0x6000, URZ ;  /* 0x00006000050478a4 */ /* 0x000fe2000f8e023f */
[----:B------:R-:W-:Y:S05]  /*c2e0*/  ISETP.LE.AND P0, PT, R202, UR11, PT ;  /* 0x0000000bca007c0c */ /* 0x000fea000bf03270 */
        /* <DEDUP_REMOVED lines=30> */
[----:B------:R-:W2:Y:S01]  /*c4d0*/  SHFL.IDX PT, R9, R20, RZ, 0x181f ;  /* 0x00181fff14097589 */ /* 0x000ea200000e0000 */
[----:B------:R-:W-:Y:S03]  /*c4e0*/  IMAD R5, R5, 0x6000, R188 ;  /* 0x0000600005057824 */ /* 0x000fe600078e02bc */
[----:B------:R-:W4:Y:S04]  /*c4f0*/  SHFL.IDX PT, R4, R21, 0x1, 0x181f ;  /* 0x00381f0015047f89 */ /* 0x000f2800000e0000 */
[----:B------:R3:W1:Y:S01]  /*c500*/  SHFL.IDX PT, R7, R20, 0x1, 0x181f ;  /* 0x00381f0014077f89 */ /* 0x00066200000e0000 */
[C---:B-----5:R-:W-:Y:S02]  /*c510*/  IADD3 R12, P0, R6.reuse, R203, RZ ;  /* 0x000000cb060c7210 */ /* 0x060fe40007f1e0ff */
[C---:B------:R-:W-:Y:S02]  /*c520*/  IADD3 R10, P2, R6.reuse, R199, RZ ;  /* 0x000000c7060a7210 */ /* 0x040fe40007f5e0ff */
[C---:B--2---:R-:W-:Y:S02]  /*c530*/  IADD3.X R13, R9.reuse, R201, RZ, P0, !PT ;  /* 0x000000c9090d7210 */ /* 0x044fe400007fe4ff */
[-C--:B------:R-:W-:Y:S01]  /*c540*/  IADD3 R8, P1, R6, R0.reuse, RZ ;  /* 0x0000000006087210 */ /* 0x080fe20007f3e0ff */
[C---:B------:R-:W-:Y:S01]  /*c550*/  IMAD.X R11, R9.reuse, 0x1, R200, P2 ;  /* 0x00000001090b7824 */ /* 0x040fe200010e06c8 */
[C---:B----4-:R-:W-:Y:S01]  /*c560*/  IADD3 R14, P0, R4.reuse, R0, RZ ;  /* 0x00000000040e7210 */ /* 0x050fe20007f1e0ff */
[----:B------:R2:W-:Y:S02]  /*c570*/  LDGSTS.E.BYPASS.LTC128B.128 [R5], [R12.64], !P5 ;  /* 0x000000000c057fae */ /* 0x0005e4000e901d54 */
[----:B------:R-:W-:Y:S01]  /*c580*/  IMAD.X R9, R9, 0x1, R2, P1 ;  /* 0x0000000109097824 */ /* 0x000fe200008e0602 */
[C---:B---3--:R-:W-:Y:S01]  /*c590*/  IADD3 R20, P1, R4.reuse, R203, RZ ;  /* 0x000000cb04147210 */ /* 0x048fe20007f3e0ff */
[----:B------:R2:W-:Y:S01]  /*c5a0*/  LDGSTS.E.BYPASS.LTC128B.128 [R5+0x2000], [R10.64], !P4 ;  /* 0x020000000a057fae */ /* 0x0005e2000e101d54 */
[C---:B-1----:R-:W-:Y:S02]  /*c5b0*/  IADD3.X R15, R7.reuse, R2, RZ, P0, !PT ;  /* 0x00000002070f7210 */ /* 0x042fe400007fe4ff */
[----:B------:R-:W-:Y:S01]  /*c5c0*/  IADD3 R6, P0, R4, R199, RZ ;  /* 0x000000c704067210 */ /* 0x000fe20007f1e0ff */
[----:B------:R2:W-:Y:S01]  /*c5d0*/  LDGSTS.E.BYPASS.LTC128B.128 [R5+0x4000], [R8.64], !P6 ;  /* 0x0400000008057fae */ /* 0x0005e2000f101d54 */
[C---:B------:R-:W-:Y:S02]  /*c5e0*/  IMAD.X R21, R7.reuse, 0x1, R201, P1 ;  /* 0x0000000107157824 */ /* 0x040fe400008e06c9 */
[----:B------:R-:W-:Y:S03]  /*c5f0*/  IADD3.X R7, R7, R200, RZ, P0, !PT ;  /* 0x000000c807077210 */ /* 0x000fe600007fe4ff */
[----:B------:R2:W-:Y:S04]  /*c600*/  LDGSTS.E.BYPASS.LTC128B.128 [R5+0x1000], [R20.64], !P5 ;  /* 0x0100000014057fae */ /* 0x0005e8000e901d54 */
[----:B------:R2:W-:Y:S04]  /*c610*/  LDGSTS.E.BYPASS.LTC128B.128 [R5+0x3000], [R6.64], !P4 ;  /* 0x0300000006057fae */ /* 0x0005e8000e101d54 */
[----:B------:R2:W-:Y:S02]  /*c620*/  LDGSTS.E.BYPASS.LTC128B.128 [R5+0x5000], [R14.64], !P6 ;  /* 0x050000000e057fae */ /* 0x0005e4000f101d54 */
.L_x_5061:
[C---:B--234-:R-:W-:Y:S01]  /*c630*/  HMMA.16816.F32 R4, R136.reuse, R140, RZ ;  /* 0x0000008c8804723c */ /* 0x05cfe200000018ff */
[----:B------:R-:W0:Y:S01]  /*c640*/  LDGDEPBAR ;  /* 0x00000000000079af */ /* 0x000e220000000000 */
[----:B------:R-:W-:Y:S01]  /*c650*/  PLOP3.LUT P1, PT, PT, PT, UP1, 0x80, 0x0 ;  /* 0x000000000000781c */ /* 0x000fe20003f2f018 */
[----:B------:R-:W-:Y:S01]  /*c660*/  UIADD3 UR6, UR15, 0x1, URZ ;  /* 0x000000010f067890 */ /* 0x000fe2000fffe03f */
[C---:B------:R-:W-:Y:S01]  /*c670*/  IMAD.IADD R0, R184.reuse, 0x1, R29 ;  /* 0x00000001b8007824 */ /* 0x040fe200078e021d */
[C---:B------:R-:W-:Y:S01]  /*c680*/  IADD3 R135, R184.reuse, UR4, R183 ;  /* 0x00000004b8877c10 */ /* 0x040fe2000fffe0b7 */
[----:B------:R-:W-:Y:S01]  /*c690*/  IMAD.IADD R2, R184, 0x1, R133 ;  /* 0x00000001b8027824 */ /* 0x000fe200078e0285 */
[----:B------:R-:W-:Y:S01]  /*c6a0*/  PLOP3.LUT P0, PT, PT, PT, UP1, 0x80, 0x0 ;  /* 0x000000000000781c */ /* 0x000fe20003f0f018 */
[C---:B------:R-:W-:Y:S01]  /*c6b0*/  HMMA.16816.F32 R8, R136.reuse, R142, RZ ;  /* 0x0000008e8808723c */ /* 0x040fe200000018ff */
[----:B------:R-:W-:Y:S01]  /*c6c0*/  LDSM.16.M88.4 R140, [R179] ;  /* 0x00000000b38c783b */ /* 0x000fe20000000200 */
[----:B------:R-:W-:Y:S02]  /*c6d0*/  UISETP.GE.AND UP2, UPT, UR15, 0x1, UPT ;  /* 0x000000010f00788c */ /* 0x000fe4000bf46270 */
[----:B------:R-:W-:Y:S02]  /*c6e0*/  IMAD.IADD R134, R180, 0x1, R135 ;  /* 0x00000001b4867824 */ /* 0x000fe400078e0287 */
[----:B------:R-:W-:Y:S01]  /*c6f0*/  USEL UR15, UR6, URZ, !UP2 ;  /* 0x0000003f060f7287 */ /* 0x000fe2000d000000 */
[----:B------:R-:W2:Y:S01]  /*c700*/  LDSM.16.M88.4 R164, [R0+0xc100] ;  /* 0x00c1000000a4783b */ /* 0x000ea20000000200 */
[C---:B-1----:R-:W-:Y:S05]  /*c710*/  HMMA.16816.F32 R12, R136.reuse, R16, RZ ;  /* 0x00000010880c723c */ /* 0x042fea00000018ff */
[----:B------:R-:W-:Y:S03]  /*c720*/  LDSM.16.M88.4 R168, [R2+0xd900] ;  /* 0x00d9000002a8783b */ /* 0x000fe60000000200 */
[C---:B------:R-:W-:Y:S03]  /*c730*/  HMMA.16816.F32 R16, R136.reuse, R18, RZ ;  /* 0x000000128810723c */ /* 0x040fe600000018ff */
[----:B------:R-:W-:Y:S05]  /*c740*/  LDSM.16.M88.4 R172, [R134+0xe900] ;  /* 0x00e9000086ac783b */ /* 0x000fea0000000200 */
[C---:B------:R-:W-:Y:S08]  /*c750*/  HMMA.16816.F32 R20, R136.reuse, R24, RZ ;  /* 0x000000188814723c */ /* 0x040ff000000018ff */
[C---:B------:R-:W-:Y:S08]  /*c760*/  HMMA.16816.F32 R24, R136.reuse, R26, RZ ;  /* 0x0000001a8818723c */ /* 0x040ff000000018ff */
[C---:B------:R-:W-:Y:S08]  /*c770*/  HMMA.16816.F32 R28, R136.reuse, R32, RZ ;  /* 0x00000020881c723c */ /* 0x040ff000000018ff */
        /* <DEDUP_REMOVED lines=13> */
[----:B------:R-:W5:Y:S06]  /*c850*/  LDSM.16.M88.4 R144, [R178] ;  /* 0x00000000b290783b */ /* 0x000f6c0000000200 */
[----:B------:R-:W4:Y:S01]  /*c860*/  LDSM.16.M88.4 R160, [R2+0xc900] ;  /* 0x00c9000002a0783b */ /* 0x000f220000000200 */
        /* <DEDUP_REMOVED lines=8> */
[----:B------:R-:W1:Y:S07]  /*c8f0*/  LDSM.16.M88.4 R148, [R183+UR4+0xe100] ;  /* 0x00e10004b794783b */ /* 0x000e6e0008000200 */
[C---:B----4-:R-:W-:Y:S08]  /*c900*/  HMMA.16816.F32 R28, R140.reuse, R152, R28 ;  /* 0x000000988c1c723c */ /* 0x050ff0000000181c */
[----:B------:R-:W-:Y:S01]  /*c910*/  HMMA.16816.F32 R32, R140, R154, R32 ;  /* 0x0000009a8c20723c */ /* 0x000fe20000001820 */
[----:B------:R-:W3:Y:S06]  /*c920*/  LDSM.16.M88.4 R140, [R183+UR4+0xe900] ;  /* 0x00e90004b78c783b */ /* 0x000eec0008000200 */
        /* <DEDUP_REMOVED lines=10> */
[C---:B------:R-:W-:Y:S08]  /*c9d0*/  HMMA.16816.F32 R28, R144.reuse, R168, R28 ;  /* 0x000000a8901c723c */ /* 0x040ff0000000181c */
[----:B------:R-:W-:Y:S01]  /*c9e0*/  HMMA.16816.F32 R32, R144, R170, R32 ;  /* 0x000000aa9020723c */ /* 0x000fe20000001820 */
[----:B------:R-:W2:Y:S06]  /*c9f0*/  LDSM.16.M88.4 R144, [R133+0xe900] ;  /* 0x00e900008590783b */ /* 0x000eac0000000200 */
[----:B------:R-:W-:Y:S01]  /*ca00*/  LDSM.16.M88.4 R168, [R2+0xe100] ;  /* 0x00e1000002a8783b */ /* 0x000fe20000000200 */
        /* <DEDUP_REMOVED lines=8> */
[----:B------:R-:W-:Y:S07]  /*ca90*/  LDSM.16.M88.4 R152, [R0+0xe100] ;  /* 0x00e100000098783b */ /* 0x000fee0000000200 */
[C---:B-----5:R-:W-:Y:S08]  /*caa0*/  HMMA.16816.F32 R28, R136.reuse, R156, R28 ;  /* 0x0000009c881c723c */ /* 0x060ff0000000181c */
[----:B------:R-:W-:Y:S01]  /*cab0*/  HMMA.16816.F32 R32, R136, R158, R32 ;  /* 0x0000009e8820723c */ /* 0x000fe20000001820 */
[----:B------:R-:W3:Y:S06]  /*cac0*/  LDSM.16.M88.4 R136, [R133+0xf900] ;  /* 0x00f900008588783b */ /* 0x000eec0000000200 */
[----:B------:R-:W-:Y:S01]  /*cad0*/  LDSM.16.M88.4 R156, [R0+0xf100] ;  /* 0x00f10000009c783b */ /* 0x000fe20000000200 */
[C---:B--2---:R-:W-:Y:S08]  /*cae0*/  HMMA.16816.F32 R4, R160.reuse, R164, R4 ;  /* 0x000000a4a004723c */ /* 0x044ff00000001804 */
[C---:B------:R-:W-:Y:S01]  /*caf0*/  HMMA.16816.F32 R8, R160.reuse, R166, R8 ;  /* 0x000000a6a008723c */ /* 0x040fe20000001808 */
[----:B------:R-:W-:Y:S07]  /*cb00*/  LDSM.16.M88.4 R164, [R178+0x4000] ;  /* 0x00400000b2a4783b */ /* 0x000fee0000000200 */
[C---:B------:R-:W-:Y:S08]  /*cb10*/  HMMA.16816.F32 R12, R160.reuse, R144, R12 ;  /* 0x00000090a00c723c */ /* 0x040ff0000000180c */
[C---:B------:R-:W-:Y:S01]  /*cb20*/  HMMA.16816.F32 R16, R160.reuse, R146, R16 ;  /* 0x00000092a010723c */ /* 0x040fe20000001810 */
[----:B------:R-:W2:Y:S07]  /*cb30*/  LDSM.16.M88.4 R144, [R0+0xe900] ;  /* 0x00e900000090783b */ /* 0x000eae0000000200 */
[C---:B-1----:R-:W-:Y:S08]  /*cb40*/  HMMA.16816.F32 R20, R160.reuse, R148, R20 ;  /* 0x00000094a014723c */ /* 0x042ff00000001814 */
[C---:B------:R-:W-:Y:S01]  /*cb50*/  HMMA.16816.F32 R24, R160.reuse, R150, R24 ;  /* 0x00000096a018723c */ /* 0x040fe20000001818 */
[----:B------:R-:W1:Y:S07]  /*cb60*/  LDSM.16.M88.4 R148, [R0+0xf900] ;  /* 0x00f900000094783b */ /* 0x000e6e0000000200 */
[C---:B---3--:R-:W-:Y:S08]  /*cb70*/  HMMA.16816.F32 R28, R160.reuse, R136, R28 ;  /* 0x00000088a01c723c */ /* 0x048ff0000000181c */
[----:B------:R-:W-:Y:S01]  /*cb80*/  HMMA.16816.F32 R32, R160, R138, R32 ;  /* 0x0000008aa020723c */ /* 0x000fe20000001820 */
[----:B------:R-:W3:Y:S06]  /*cb90*/  LDSM.16.M88.4 R136, [R134+0xf100] ;  /* 0x00f100008688783b */ /* 0x000eec0000000200 */
[----:B------:R-:W-:Y:S01]  /*cba0*/  LDSM.16.M88.4 R160, [R181+0x8000] ;  /* 0x00800000b5a0783b */ /* 0x000fe20000000200 */
[C---:B------:R-:W-:Y:S08]  /*cbb0*/  HMMA.16816.F32 R4, R140.reuse, R152, R4 ;  /* 0x000000988c04723c */ /* 0x040ff00000001804 */
[C---:B------:R-:W-:Y:S01]  /*cbc0*/  HMMA.16816.F32 R8, R140.reuse, R154, R8 ;  /* 0x0000009a8c08723c */ /* 0x040fe20000001808 */
[----:B------:R-:W-:Y:S07]  /*cbd0*/  LDSM.16.M88.4 R152, [R183+UR4+0x10900] ;  /* 0x01090004b798783b */ /* 0x000fee0008000200 */
[C---:B--2---:R-:W-:Y:S08]  /*cbe0*/  HMMA.16816.F32 R12, R140.reuse, R144, R12 ;  /* 0x000000908c0c723c */ /* 0x044ff0000000180c */
[C---:B------:R-:W-:Y:S01]  /*cbf0*/  HMMA.16816.F32 R16, R140.reuse, R146, R16 ;  /* 0x000000928c10723c */ /* 0x040fe20000001810 */
[----:B------:R-:W2:Y:S07]  /*cc00*/  LDSM.16.M88.4 R144, [R134+0xf900] ;  /* 0x00f900008690783b */ /* 0x000eae0000000200 */
[C---:B------:R-:W-:Y:S08]  /*cc10*/  HMMA.16816.F32 R20, R140.reuse, R156, R20 ;  /* 0x0000009c8c14723c */ /* 0x040ff00000001814 */
[C---:B------:R-:W-:Y:S01]  /*cc20*/  HMMA.16816.F32 R24, R140.reuse, R158, R24 ;  /* 0x0000009e8c18723c */ /* 0x040fe20000001818 */
[----:B------:R-:W-:Y:S07]  /*cc30*/  LDSM.16.M88.4 R156, [R183+UR4+0x11100] ;  /* 0x01110004b79c783b */ /* 0x000fee0008000200 */
[C---:B-1----:R-:W-:Y:S08]  /*cc40*/  HMMA.16816.F32 R28, R140.reuse, R148, R28 ;  /* 0x000000948c1c723c */ /* 0x042ff0000000181c */
[----:B------:R-:W-:Y:S01]  /*cc50*/  HMMA.16816.F32 R32, R140, R150, R32 ;  /* 0x000000968c20723c */ /* 0x000fe20000001820 */
[----:B------:R-:W-:Y:S06]  /*cc60*/  LDSM.16.M88.4 R140, [R185+0x8000] ;  /* 0x00800000b98c783b */ /* 0x000fec0000000200 */
[----:B------:R-:W1:Y:S01]  /*cc70*/  LDSM.16.M88.4 R148, [R183+UR4+0x10100] ;  /* 0x01010004b794783b */ /* 0x000e620008000200 */
[C---:B------:R-:W-:Y:S08]  /*cc80*/  HMMA.16816.F32 R4, R164.reuse, R168, R4 ;  /* 0x000000a8a404723c */ /* 0x040ff00000001804 */
[C---:B------:R-:W-:Y:S01]  /*cc90*/  HMMA.16816.F32 R8, R164.reuse, R170, R8 ;  /* 0x000000aaa408723c */ /* 0x040fe20000001808 */
[----:B------:R-:W-:Y:S07]  /*cca0*/  LDSM.16.M88.4 R168, [R133+0x10100] ;  /* 0x0101000085a8783b */ /* 0x000fee0000000200 */
[C---:B------:R-:W-:Y:S08]  /*ccb0*/  HMMA.16816.F32 R12, R164.reuse, R172, R12 ;  /* 0x000000aca40c723c */ /* 0x040ff0000000180c */
[C---:B------:R-:W-:Y:S01]  /*ccc0*/  HMMA.16816.F32 R16, R164.reuse, R174, R16 ;  /* 0x000000aea410723c */ /* 0x040fe20000001810 */
[----:B------:R-:W-:Y:S07]  /*ccd0*/  LDSM.16.M88.4 R172, [R133+0x11900] ;  /* 0x0119000085ac783b */ /* 0x000fee0000000200 */
[C---:B---3--:R-:W-:Y:S08]  /*cce0*/  HMMA.16816.F32 R20, R164.reuse, R136, R20 ;  /* 0x00000088a414723c */ /* 0x048ff00000001814 */
[C---:B------:R-:W-:Y:S01]  /*ccf0*/  HMMA.16816.F32 R24, R164.reuse, R138, R24 ;  /* 0x0000008aa418723c */ /* 0x040fe20000001818 */
[----:B------:R-:W3:Y:S07]  /*cd00*/  LDSM.16.M88.4 R136, [R183+UR4+0x11900] ;  /* 0x01190004b788783b */ /* 0x000eee0008000200 */
[C---:B--2---:R-:W-:Y:S08]  /*cd10*/  HMMA.16816.F32 R28, R164.reuse, R144, R28 ;  /* 0x00000090a41c723c */ /* 0x044ff0000000181c */
[----:B------:R-:W-:Y:S01]  /*cd20*/  HMMA.16816.F32 R32, R164, R146, R32 ;  /* 0x00000092a420723c */ /* 0x000fe20000001820 */
[----:B------:R-:W2:Y:S06]  /*cd30*/  LDSM.16.M88.4 R144, [R133+0x10900] ;  /* 0x010900008590783b */ /* 0x000eac0000000200 */
        /* <DEDUP_REMOVED lines=12> */
[----:B------:R-:W-:Y:S06]  /*ce00*/  LDSM.16.M88.4 R136, [R179+0x8000] ;  /* 0x00800000b388783b */ /* 0x000fec0000000200 */
[----:B------:R-:W1:Y:S01]  /*ce10*/  LDSM.16.M88.4 R140, [R0+0x10100] ;  /* 0x01010000008c783b */ /* 0x000e620000000200 */
[C---:B------:R-:W-:Y:S08]  /*ce20*/  HMMA.16816.F32 R4, R160.reuse, R168, R4 ;  /* 0x000000a8a004723c */ /* 0x040ff00000001804 */
[C---:B------:R-:W-:Y:S01]  /*ce30*/  HMMA.16816.F32 R8, R160.reuse, R170, R8 ;  /* 0x000000aaa008723c */ /* 0x040fe20000001808 */
[----:B------:R-:W-:Y:S07]  /*ce40*/  LDSM.16.M88.4 R168, [R134+0x10900] ;  /* 0x0109000086a8783b */ /* 0x000fee0000000200 */
[C---:B--2---:R-:W-:Y:S08]  /*ce50*/  HMMA.16816.F32 R12, R160.reuse, R144, R12 ;  /* 0x00000090a00c723c */ /* 0x044ff0000000180c */
[C---:B------:R-:W-:Y:S01]  /*ce60*/  HMMA.16816.F32 R16, R160.reuse, R146, R16 ;  /* 0x00000092a010723c */ /* 0x040fe20000001810 */
[----:B------:R2:W3:Y:S07]  /*ce70*/  LDSM.16.M88.4 R144, [R0+0x11900] ;  /* 0x011900000090783b */ /* 0x0004ee0000000200 */
[C---:B----4-:R-:W-:Y:S08]  /*ce80*/  HMMA.16816.F32 R20, R160.reuse, R164, R20 ;  /* 0x000000a4a014723c */ /* 0x050ff00000001814 */
[C---:B------:R-:W-:Y:S01]  /*ce90*/  HMMA.16816.F32 R24, R160.reuse, R166, R24 ;  /* 0x000000a6a018723c */ /* 0x040fe20000001818 */
[----:B------:R4:W5:Y:S07]  /*cea0*/  LDSM.16.M88.4 R164, [R2+0x10100] ;  /* 0x0101000002a4783b */ /* 0x00096e0000000200 */
[C---:B------:R-:W-:Y:S04]  /*ceb0*/  HMMA.16816.F32 R28, R160.reuse, R172, R28 ;  /* 0x000000aca01c723c */ /* 0x040fe8000000181c */
[----:B--2---:R-:W-:Y:S04]  /*cec0*/  IMAD.MOV.U32 R0, RZ, RZ, R195 ;  /* 0x000000ffff007224 */ /* 0x004fe800078e00c3 */
[----:B------:R-:W-:Y:S01]  /*ced0*/  HMMA.16816.F32 R32, R160, R174, R32 ;  /* 0x000000aea020723c */ /* 0x000fe20000001820 */
[----:B------:R-:W2:Y:S07]  /*cee0*/  LDSM.16.M88.4 R160, [R134+0x11100] ;  /* 0x0111000086a0783b */ /* 0x000eae0000000200 */
[C---:B-1----:R-:W-:Y:S05]  /*cef0*/  HMMA.16816.F32 R4, R136.reuse, R140, R4 ;  /* 0x0000008c8804723c */ /* 0x042fea0000001804 */
[----:B----4-:R-:W-:Y:S03]  /*cf00*/  @P1 IMAD.HI.U32 R2, R195, c[0x0][0x2c8], RZ ;  /* 0x0000b200c3021a27 */ /* 0x010fe600078e00ff */
[C---:B------:R-:W-:Y:S01]  /*cf10*/  HMMA.16816.F32 R8, R136.reuse, R142, R8 ;  /* 0x0000008e8808723c */ /* 0x040fe20000001808 */
[----:B------:R1:W4:Y:S03]  /*cf20*/  LDSM.16.M88.4 R140, [R134+0x11900] ;  /* 0x01190000868c783b */ /* 0x0003260000000200 */
[----:B------:R-:W-:Y:S01]  /*cf30*/  @P0 SHF.R.U32.HI R0, RZ, c[0x0][0x2cc], R2 ;  /* 0x0000b300ff000a19 */ /* 0x000fe20000011602 */
[----:B------:R-:W-:Y:S01]  /*cf40*/  IMAD.U32 R2, RZ, RZ, UR12 ;  /* 0x0000000cff027e24 */ /* 0x000fe2000f8e00ff */
[----:B------:R-:W-:Y:S02]  /*cf50*/  PLOP3.LUT P0, PT, PT, PT, UP0, 0x40, 0x0 ;  /* 0x000000000000781c */ /* 0x000fe40003f0e808 */
[C---:B------:R-:W-:Y:S01]  /*cf60*/  HMMA.16816.F32 R12, R136.reuse, R148, R12 ;  /* 0x00000094880c723c */ /* 0x040fe2000000180c */
[----:B------:R-:W1:Y:S06]  /*cf70*/  SHFL.IDX PT, R133, R0, RZ, 0x1c1f ;  /* 0x001c1fff00857589 */ /* 0x000e6c00000e0000 */
[----:B------:R-:W-:Y:S01]  /*cf80*/  IMAD.SHL.U32 R149, R202, 0x40, RZ ;  /* 0x00000040ca957824 */ /* 0x000fe200078e00ff */
[C---:B------:R-:W-:Y:S04]  /*cf90*/  HMMA.16816.F32 R16, R136.reuse, R150, R16 ;  /* 0x000000968810723c */ /* 0x040fe80000001810 */
[----:B------:R-:W-:Y:S04]  /*cfa0*/  IADD3 R135, -R196, 0x1, -R149 ;  /* 0x00000001c4877810 */ /* 0x000fe80007ffe995 */
[C---:B------:R-:W-:Y:S04]  /*cfb0*/  HMMA.16816.F32 R20, R136.reuse, R152, R20 ;  /* 0x000000988814723c */ /* 0x040fe80000001814 */
[----:B------:R-:W-:Y:S04]  /*cfc0*/  IADD3 R2, R135, -c[0x0][0x168], R2 ;  /* 0x80005a0087027a10 */ /* 0x000fe80007ffe002 */
[C---:B------:R-:W-:Y:S04]  /*cfd0*/  HMMA.16816.F32 R24, R136.reuse, R154, R24 ;  /* 0x0000009a8818723c */ /* 0x040fe80000001818 */
[C---:B-1----:R-:W-:Y:S02]  /*cfe0*/  IADD3 R134, R2.reuse, c[0x0][0x328], RZ ;  /* 0x0000ca0002867a10 */ /* 0x042fe40007ffe0ff */
[----:B------:R-:W-:Y:S02]  /*cff0*/  IADD3 R2, R2, UR13, RZ ;  /* 0x0000000d02027c10 */ /* 0x000fe4000fffe0ff */
[C---:B---3--:R-:W-:Y:S08]  /*d000*/  HMMA.16816.F32 R28, R136.reuse, R144, R28 ;  /* 0x00000090881c723c */ /* 0x048ff0000000181c */
[----:B------:R-:W-:Y:S08]  /*d010*/  HMMA.16816.F32 R32, R136, R146, R32 ;  /* 0x000000928820723c */ /* 0x000ff00000001820 */
[C---:B-----5:R-:W-:Y:S08]  /*d020*/  HMMA.16816.F32 R4, R156.reuse, R164, R4 ;  /* 0x000000a49c04723c */ /* 0x060ff00000001804 */
[C---:B------:R-:W-:Y:S08]  /*d030*/  HMMA.16816.F32 R8, R156.reuse, R166, R8 ;  /* 0x000000a69c08723c */ /* 0x040ff00000001808 */
[C---:B------:R-:W-:Y:S08]  /*d040*/  HMMA.16816.F32 R12, R156.reuse, R168, R12 ;  /* 0x000000a89c0c723c */ /* 0x040ff0000000180c */
[C---:B------:R-:W-:Y:S08]  /*d050*/  HMMA.16816.F32 R16, R156.reuse, R170, R16 ;  /* 0x000000aa9c10723c */ /* 0x040ff00000001810 */
[C---:B--2---:R-:W-:Y:S08]  /*d060*/  HMMA.16816.F32 R20, R156.reuse, R160, R20 ;  /* 0x000000a09c14723c */ /* 0x044ff00000001814 */
[C---:B------:R-:W-:Y:S08]  /*d070*/  HMMA.16816.F32 R24, R156.reuse, R162, R24 ;  /* 0x000000a29c18723c */ /* 0x040ff00000001818 */
[C---:B----4-:R-:W-:Y:S08]  /*d080*/  HMMA.16816.F32 R28, R156.reuse, R140, R28 ;  /* 0x0000008c9c1c723c */ /* 0x050ff0000000181c */
[----:B------:R-:W-:Y:S07]  /*d090*/  HMMA.16816.F32 R32, R156, R142, R32 ;  /* 0x0000008e9c20723c */ /* 0x000fee0000001820 */
[--C-:B------:R-:W-:Y:S02]  /*d0a0*/  IMAD.IADD R143, R134, 0x1, R133.reuse ;  /* 0x00000001868f7824 */ /* 0x100fe400078e0285 */
        /* <DEDUP_REMOVED lines=17> */
.L_x_5064:
[----:B------:R-:W-:Y:S04]  /*d1c0*/  MOV R133, 0x1 ;  /* 0x0000000100857802 */ /* 0x000fe80000000f00 */
[----:B------:R-:W-:Y:S11]  /*d1d0*/  ISETP.NE.AND P0, PT, R133, c[0x0][0x32c], PT ;  /* 0x0000cb0085007a0c */ /* 0x000ff60003f05270 */
[----:B------:R-:W-:Y:S02]  /*d1e0*/  @!UPT UIADD3 URZ, URZ, URZ, URZ ;  /* 0x0000003f3f3ff290 */ /* 0x000fe4000fffe03f */
[----:B------:R-:W-:Y:S05]  /*d1f0*/  @P0 IMAD.HI.U32 R133, R136, c[0x0][0x330], RZ ;  /* 0x0000cc0088850a27 */ /* 0x000fea00078e00ff */
[----:B------:R-:W-:Y:S02]  /*d200*/  @P0 SHF.R.U32.HI R136, RZ, c[0x0][0x334], R133 ;  /* 0x0000cd00ff880a19 */ /* 0x000fe40000011685 */
.L_x_5065:
[----:B------:R-:W-:Y:S05]  /*d210*/  BSYNC B0 ;  /* 0x0000000000007941 */ /* 0x000fea0003800000 */
.L_x_5063:
[----:B------:R-:W-:Y:S04]  /*d220*/  IMAD R133, R136, c[0x0][0x32c], -R149 ;  /* 0x0000cb0088857a24 */ /* 0x000fe800078e0a95 */
[----:B------:R-:W-:Y:S05]  /*d230*/  IMAD.IADD R133, R133, 0x1, -R196 ;  /* 0x0000000185857824 */ /* 0x000fea00078e0ac4 */
[----:B------:R-:W-:Y:S02]  /*d240*/  IADD3 R136, R133, c[0x0][0x32c], RZ ;  /* 0x0000cb0085887a10 */ /* 0x000fe40007ffe0ff */
[----:B------:R-:W-:Y:S02]  /*d250*/  IMNMX R142, R142, R133, !PT ;  /* 0x000000858e8e7217 */ /* 0x000fe40007800200 */
[----:B------:R-:W-:Y:S02]  /*d260*/  IMNMX R143, R143, R136, PT ;  /* 0x000000888f8f7217 */ /* 0x000fe40003800200 */
.L_x_5062:
[----:B------:R-:W-:Y:S04]  /*d270*/  ISETP.GT.AND P2, PT, R202, -0x1, PT ;  /* 0xffffffffca00780c */ /* 0x000fe80003f44270 */
[----:B------:R-:W-:Y:S04]  /*d280*/  ISETP.GT.AND P0, PT, R142, RZ, P2 ;  /* 0x000000ff8e00720c */ /* 0x000fe80001704270 */
        /* <DEDUP_REMOVED lines=17> */
[----:B------:R-:W-:Y:S01]  /*d3a0*/  ISETP.GT.AND P0, PT, R142, 0x18, P2 ;  /* 0x000000188e00780c */ /* 0x000fe20001704270 */
[----:B------:R-:W1:Y:S03]  /*d3b0*/  SHFL.IDX PT, R13, R0, 0x1, 0x1c1f ;  /* 0x003c1f00000d7f89 */ /* 0x000e6600000e0000 */
[C---:B------:R-:W-:Y:S04]  /*d3c0*/  ISETP.LT.OR P0, PT, R143.reuse, 0x19, P0 ;  /* 0x000000198f00780c */ /* 0x040fe80000701670 */
[----:B------:R-:W-:Y:S02]  /*d3d0*/  FSEL R135, R16, -INF , !P0 ;  /* 0xff80000010877808 */ /* 0x000fe40004000000 */
[C---:B------:R-:W-:Y:S04]  /*d3e0*/  ISETP.GT.AND P0, PT, R142.reuse, 0x19, P2 ;  /* 0x000000198e00780c */ /* 0x040fe80001704270 */
[----:B------:R-:W-:Y:S04]  /*d3f0*/  ISETP.LT.OR P0, PT, R143, 0x1a, P0 ;  /* 0x0000001a8f00780c */ /* 0x000fe80000701670 */
[----:B------:R-:W-:Y:S02]  /*d400*/  FSEL R133, R17, -INF , !P0 ;  /* 0xff80000011857808 */ /* 0x000fe40004000000 */
[----:B------:R-:W-:Y:S04]  /*d410*/  ISETP.GT.AND P0, PT, R142, 0x20, P2 ;  /* 0x000000208e00780c */ /* 0x000fe80001704270 */
[C---:B------:R-:W-:Y:S01]  /*d420*/  ISETP.LT.OR P0, PT, R143.reuse, 0x21, P0 ;  /* 0x000000218f00780c */ /* 0x040fe20000701670 */
[--C-:B-1----:R-:W-:Y:S02]  /*d430*/  IMAD.IADD R4, R134, 0x1, R13.reuse ;  /* 0x0000000186047824 */ /* 0x102fe400078e020d */
[----:B------:R-:W-:Y:S01]  /*d440*/  IMAD.IADD R2, R2, 0x1, R13 ;  /* 0x0000000102027824 */ /* 0x000fe200078e020d */
        /* <DEDUP_REMOVED lines=40> */
.L_x_5068:
[----:B------:R-:W-:Y:S04]  /*d6d0*/  MOV R0, 0x1 ;  /* 0x0000000100007802 */ /* 0x000fe80000000f00 */
[----:B------:R-:W-:Y:S11]  /*d6e0*/  ISETP.NE.AND P0, PT, R0, c[0x0][0x32c], PT ;  /* 0x0000cb0000007a0c */ /* 0x000ff60003f05270 */
[----:B------:R-:W-:Y:S02]  /*d6f0*/  @!UPT UIADD3 URZ, URZ, URZ, URZ ;  /* 0x0000003f3f3ff290 */ /* 0x000fe4000fffe03f */
[----:B------:R-:W-:Y:S05]  /*d700*/  @P0 IMAD.HI.U32 R0, R8, c[0x0][0x330], RZ ;  /* 0x0000cc0008000a27 */ /* 0x000fea00078e00ff */
[----:B------:R-:W-:Y:S02]  /*d710*/  @P0 SHF.R.U32.HI R8, RZ, c[0x0][0x334], R0 ;  /* 0x0000cd00ff080a19 */ /* 0x000fe40000011600 */
.L_x_5069:
[----:B------:R-:W-:Y:S05]  /*d720*/  BSYNC B0 ;  /* 0x0000000000007941 */ /* 0x000fea0003800000 */
.L_x_5067:
[----:B------:R-:W-:Y:S04]  /*d730*/  IMAD R17, R8, c[0x0][0x32c], -R149 ;  /* 0x0000cb0008117a24 */ /* 0x000fe800078e0a95 */
[----:B------:R-:W-:Y:S05]  /*d740*/  IMAD.IADD R17, R17, 0x1, -R196 ;  /* 0x0000000111117824 */ /* 0x000fea00078e0ac4 */
[----:B------:R-:W-:Y:S02]  /*d750*/  IADD3 R13, R17, c[0x0][0x32c], RZ ;  /* 0x0000cb00110d7a10 */ /* 0x000fe40007ffe0ff */
[----:B------:R-:W-:Y:S02]  /*d760*/  IMNMX R2, R2, R17, !PT ;  /* 0x0000001102027217 */ /* 0x000fe40007800200 */
[----:B------:R-:W-:Y:S02]  /*d770*/  IMNMX R4, R4, R13, PT ;  /* 0x0000000d04047217 */ /* 0x000fe40003800200 */
.L_x_5066:
        /* <DEDUP_REMOVED lines=51> */
[----:B------:R-:W-:Y:S01]  /*dab0*/  ISETP.GT.AND P0, PT, R2, 0x28, P2 ;  /* 0x000000280200780c */ /* 0x000fe20001704270 */
[----:B------:R-:W-:Y:S01]  /*dac0*/  LDSM.16.MT88.4 R20, [R177+UR4+0x100] ;  /* 0x00010004b114783b */ /* 0x000fe20008004200 */
        /* <DEDUP_REMOVED lines=12> */
[----:B------:R-:W-:Y:S02]  /*db90*/  ISETP.LT.OR P0, PT, R4, 0x31, P0 ;  /* 0x000000310400780c */ /* 0x000fe40000701670 */
[----:B------:R-:W-:Y:S01]  /*dba0*/  FMNMX.FTZ R11, R170, R11, !PT ;  /* 0x0000000baa0b7209 */ /* 0x000fe20007810000 */
[----:B------:R-:W1:Y:S01]  /*dbb0*/  SHFL.BFLY PT, R7, R0, 0x2, 0x1f ;  /* 0x0c401f0000077f89 */ /* 0x000e6200000e0000 */
[----:B------:R-:W-:Y:S02]  /*dbc0*/  FSEL R146, R30, -INF , !P0 ;  /* 0xff8000001e927808 */ /* 0x000fe40004000000 */
[----:B------:R-:W-:Y:S02]  /*dbd0*/  ISETP.GT.AND P0, PT, R2, 0x31, P2 ;  /* 0x000000310200780c */ /* 0x000fe40001704270 */
[----:B------:R-:W-:Y:S02]  /*dbe0*/  FMNMX.FTZ R11, R168, R11, !PT ;  /* 0x0000000ba80b7209 */ /* 0x000fe40007810000 */
[----:B------:R-:W-:Y:S02]  /*dbf0*/  ISETP.LT.OR P0, PT, R4, 0x32, P0 ;  /* 0x000000320400780c */ /* 0x000fe40000701670 */
[----:B------:R-:W-:Y:S02]  /*dc00*/  FMNMX.FTZ R11, R166, R11, !PT ;  /* 0x0000000ba60b7209 */ /* 0x000fe40007810000 */
[----:B------:R-:W-:Y:S02]  /*dc10*/  ISETP.GT.AND P1, PT, R2, 0x38, P2 ;  /* 0x000000380200780c */ /* 0x000fe40001724270 */
[----:B------:R-:W-:Y:S02]  /*dc20*/  FSEL R144, R31, -INF , !P0 ;  /* 0xff8000001f907808 */ /* 0x000fe40004000000 */
[----:B------:R-:W-:Y:S01]  /*dc30*/  FMNMX.FTZ R11, R146, R11, !PT ;  /* 0x0000000b920b7209 */ /* 0x000fe20007810000 */
[----:B------:R-:W-:Y:S01]  /*dc40*/  LDSM.16.MT88.4 R28, [R176+UR4+0x100] ;  /* 0x00010004b01c783b */ /* 0x000fe20008004200 */
[----:B------:R-:W-:Y:S02]  /*dc50*/  ISETP.LT.OR P1, PT, R4, 0x39, P1 ;  /* 0x000000390400780c */ /* 0x000fe40000f21670 */
[----:B------:R-:W-:Y:S02]  /*dc60*/  ISETP.GT.AND P0, PT, R2, 0x39, P2 ;  /* 0x000000390200780c */ /* 0x000fe40001704270 */
[----:B------:R-:W-:Y:S02]  /*dc70*/  FSEL R142, R34, -INF , !P1 ;  /* 0xff800000228e7808 */ /* 0x000fe40004800000 */
[----:B------:R-:W-:Y:S02]  /*dc80*/  FMNMX.FTZ R11, R144, R11, !PT ;  /* 0x0000000b900b7209 */ /* 0x000fe40007810000 */
[----:B------:R-:W-:Y:S02]  /*dc90*/  ISETP.LT.OR P0, PT, R4, 0x3a, P0 ;  /* 0x0000003a0400780c */ /* 0x000fe40000701670 */
[----:B------:R-:W-:Y:S02]  /*dca0*/  FMNMX.FTZ R15, R142, R11, !PT ;  /* 0x0000000b8e0f7209 */ /* 0x000fe40007810000 */
[----:B------:R-:W-:Y:S04]  /*dcb0*/  FSEL R140, R35, -INF , !P0 ;  /* 0xff800000238c7808 */ /* 0x000fe80004000000 */
[----:B------:R-:W-:Y:S02]  /*dcc0*/  FMNMX.FTZ R13, R140, R15, !PT ;  /* 0x0000000f8c0d7209 */ /* 0x000fe40007810000 */
[----:B------:R-:W-:Y:S04]  /*dcd0*/  IADD3 R15, R176, UR4, RZ ;  /* 0x00000004b00f7c10 */ /* 0x000fe8000fffe0ff */
        /* <DEDUP_REMOVED lines=15> */
[----:B------:R-:W-:Y:S01]  /*ddd0*/  FADD.FTZ R4, -R5, R132 ;  /* 0x0000008405047221 */ /* 0x000fe20000010100 */
[----:B------:R-:W-:Y:S01]  /*dde0*/  IADD3 R5, R177, UR4, RZ ;  /* 0x00000004b1057c10 */ /* 0x000fe2000fffe0ff */
[--C-:B------:R-:W-:Y:S01]  /*ddf0*/  FFMA.FTZ R153, R9, c[0x0][0x2d0], -R156.reuse ;  /* 0x0000b40009997a23 */ /* 0x100fe2000001089c */
[C---:B------:R-:W-:Y:S01]  /*de00*/  FSETP.NEU.FTZ.AND P0, PT, R0.reuse, -INF , PT ;  /* 0xff8000000000780b */ /* 0x040fe20003f1d000 */
[----:B------:R-:W-:Y:S01]  /*de10*/  FMUL.FTZ R141, R0, c[0x0][0x2d0] ;  /* 0x0000b400008d7a20 */ /* 0x000fe20000410000 */
[----:B------:R-:W-:Y:S01]  /*de20*/  MUFU.EX2 R151, R151 ;  /* 0x0000009700977308 */ /* 0x000fe20000000800 */
[----:B------:R-:W-:Y:S01]  /*de30*/  FMUL.FTZ R12, R4, c[0x0][0x2d0] ;  /* 0x0000b400040c7a20 */ /* 0x000fe20000410000 */
[----:B------:R-:W-:Y:S01]  /*de40*/  FSEL R4, R0, RZ, P0 ;  /* 0x000000ff00047208 */ /* 0x000fe20000000000 */
[--C-:B------:R-:W-:Y:S01]  /*de50*/  FFMA.FTZ R15, R139, c[0x0][0x2d0], -R156.reuse ;  /* 0x0000b4008b0f7a23 */ /* 0x100fe2000001089c */
[----:B------:R-:W-:Y:S01]  /*de60*/  FSEL R141, R141, RZ, P0 ;  /* 0x000000ff8d8d7208 */ /* 0x000fe20000000000 */
[--C-:B------:R-:W-:Y:S01]  /*de70*/  FFMA.FTZ R158, R137, c[0x0][0x2d0], -R156.reuse ;  /* 0x0000b400899e7a23 */ /* 0x100fe2000001089c */
[----:B------:R-:W-:Y:S01]  /*de80*/  IADD3 R13, R182, R5, RZ ;  /* 0x00000005b60d7210 */ /* 0x000fe20007ffe0ff */
[----:B------:R-:W-:Y:S02]  /*de90*/  FADD.FTZ R4, -R4, R3 ;  /* 0x0000000304047221 */ /* 0x000fe40000010100 */
[--C-:B------:R-:W-:Y:S01]  /*dea0*/  FFMA.FTZ R155, R16, c[0x0][0x2d0], -R141.reuse ;  /* 0x0000b400109b7a23 */ /* 0x100fe2000001088d */
[----:B------:R-:W1:Y:S01]  /*deb0*/  MUFU.EX2 R12, R12 ;  /* 0x0000000c000c7308 */ /* 0x000e620000000800 */
[--C-:B------:R-:W-:Y:S01]  /*dec0*/  FFMA.FTZ R154, R8, c[0x0][0x2d0], -R141.reuse ;  /* 0x0000b400089a7a23 */ /* 0x100fe2000001088d */
[----:B------:R-:W2:Y:S01]  /*ded0*/  LDSM.16.MT88.4 R24, [R13+0x100] ;  /* 0x000100000d18783b */ /* 0x000ea20000004200 */
[--C-:B------:R-:W-:Y:S02]  /*dee0*/  FFMA.FTZ R152, R10, c[0x0][0x2d0], -R141.reuse ;  /* 0x0000b4000a987a23 */ /* 0x100fe4000001088d */
[--C-:B------:R-:W-:Y:S02]  /*def0*/  FFMA.FTZ R157, R6, c[0x0][0x2d0], -R141.reuse ;  /* 0x0000b400069d7a23 */ /* 0x100fe4000001088d */
[----:B------:R-:W-:Y:S02]  /*df00*/  FMUL.FTZ R3, R4, c[0x0][0x2d0] ;  /* 0x0000b40004037a20 */ /* 0x000fe40000410000 */
[--C-:B------:R-:W-:Y:S01]  /*df10*/  FFMA.FTZ R160, R135, c[0x0][0x2d0], -R156.reuse ;  /* 0x0000b40087a07a23 */ /* 0x100fe2000001089c */
[----:B------:R-:W3:Y:S01]  /*df20*/  MUFU.EX2 R150, R150 ;  /* 0x0000009600967308 */ /* 0x000ee20000000800 */
[--C-:B------:R-:W-:Y:S02]  /*df30*/  FFMA.FTZ R161, R133, c[0x0][0x2d0], -R156.reuse ;  /* 0x0000b40085a17a23 */ /* 0x100fe4000001089c */
[--C-:B------:R-:W-:Y:S02]  /*df40*/  FFMA.FTZ R163, R138, c[0x0][0x2d0], -R141.reuse ;  /* 0x0000b4008aa37a23 */ /* 0x100fe4000001088d */
[--C-:B------:R-:W-:Y:S02]  /*df50*/  FFMA.FTZ R162, R136, c[0x0][0x2d0], -R141.reuse ;  /* 0x0000b40088a27a23 */ /* 0x100fe4000001088d */
[----:B------:R-:W-:Y:S01]  /*df60*/  LDSM.16.MT88.4 R136, [R176+UR4+0x2900] ;  /* 0x00290004b088783b */ /* 0x000fe20008004200 */
[--C-:B------:R-:W-:Y:S02]  /*df70*/  FFMA.FTZ R164, R134, c[0x0][0x2d0], -R141.reuse ;  /* 0x0000b40086a47a23 */ /* 0x100fe4000001088d */
[----:B------:R-:W4:Y:S01]  /*df80*/  MUFU.EX2 R3, R3 ;  /* 0x0000000300037308 */ /* 0x000f220000000800 */
[--C-:B------:R-:W-:Y:S02]  /*df90*/  FFMA.FTZ R165, R32, c[0x0][0x2d0], -R141.reuse ;  /* 0x0000b40020a57a23 */ /* 0x100fe4000001088d */
[--C-:B------:R-:W-:Y:S02]  /*dfa0*/  FFMA.FTZ R205, R146, c[0x0][0x2d0], -R141.reuse ;  /* 0x0000b40092cd7a23 */ /* 0x100fe4000001088d */
[C---:B-1----:R-:W-:Y:S01]  /*dfb0*/  FMUL.FTZ R4, R12.reuse, R128 ;  /* 0x000000800c047220 */ /* 0x042fe20000410000 */
[----:B------:R-:W-:Y:S01]  /*dfc0*/  LDSM.16.MT88.4 R32, [R176+UR4+0x900] ;  /* 0x00090004b020783b */ /* 0x000fe20008004200 */
[C---:B------:R-:W-:Y:S02]  /*dfd0*/  FMUL.FTZ R5, R12.reuse, R129 ;  /* 0x000000810c057220 */ /* 0x040fe40000410000 */
[C---:B------:R-:W-:Y:S01]  /*dfe0*/  FMUL.FTZ R8, R12.reuse, R124 ;  /* 0x0000007c0c087220 */ /* 0x040fe20000410000 */
[----:B------:R-:W-:Y:S01]  /*dff0*/  MUFU.EX2 R148, R148 ;  /* 0x0000009400947308 */ /* 0x000fe20000000800 */
[C---:B------:R-:W-:Y:S02]  /*e000*/  FMUL.FTZ R9, R12.reuse, R125 ;  /* 0x0000007d0c097220 */ /* 0x040fe40000410000 */
[----:B------:R-:W-:Y:S01]  /*e010*/  FMUL.FTZ R100, R12, R100 ;  /* 0x000000640c647220 */ /* 0x000fe20000410000 */
[----:B---3--:R-:W-:Y:S01]  /*e020*/  F2FP.PACK_AB R16, R150, R151 ;  /* 0x000000979610723e */ /* 0x008fe200000000ff */
[C---:B------:R-:W-:Y:S01]  /*e030*/  FMUL.FTZ R101, R12.reuse, R101 ;  /* 0x000000650c657220 */ /* 0x040fe20000410000 */
[----:B------:R-:W-:Y:S01]  /*e040*/  LDSM.16.MT88.4 R132, [R13+0x2900] ;  /* 0x002900000d84783b */ /* 0x000fe20000004200 */
[C---:B------:R-:W-:Y:S02]  /*e050*/  FMUL.FTZ R104, R12.reuse, R104 ;  /* 0x000000680c687220 */ /* 0x040fe40000410000 */
[C---:B------:R-:W-:Y:S01]  /*e060*/  FMUL.FTZ R105, R12.reuse, R105 ;  /* 0x000000690c697220 */ /* 0x040fe20000410000 */
[----:B------:R-:W1:Y:S01]  /*e070*/  MUFU.EX2 R153, R153 ;  /* 0x0000009900997308 */ /* 0x000e620000000800 */
[C---:B------:R-:W-:Y:S02]  /*e080*/  FMUL.FTZ R108, R12.reuse, R108 ;  /* 0x0000006c0c6c7220 */ /* 0x040fe40000410000 */
[----:B------:R-:W-:Y:S02]  /*e090*/  FMUL.FTZ R109, R12, R109 ;  /* 0x0000006d0c6d7220 */ /* 0x000fe40000410000 */
[C---:B----4-:R-:W-:Y:S02]  /*e0a0*/  FMUL.FTZ R6, R3.reuse, R130 ;  /* 0x0000008203067220 */ /* 0x050fe40000410000 */
        /* <DEDUP_REMOVED lines=8> */
[C---:B------:R-:W-:Y:S01]  /*e130*/  FMUL.FTZ R107, R3.reuse, R107 ;  /* 0x0000006b036b7220 */ /* 0x040fe20000410000 */
[----:B------:R-:W3:Y:S01]  /*e140*/  MUFU.EX2 R154, R154 ;  /* 0x0000009a009a7308 */ /* 0x000ee20000000800 */
[C---:B------:R-:W-:Y:S01]  /*e150*/  FMUL.FTZ R110, R3.reuse, R110 ;  /* 0x0000006e036e7220 */ /* 0x040fe20000410000 */
[----:B------:R-:W-:Y:S01]  /*e160*/  LDSM.16.MT88.4 R124, [R14+0x900] ;  /* 0x000900000e7c783b */ /* 0x000fe20000004200 */
[----:B------:R-:W-:Y:S01]  /*e170*/  FMUL.FTZ R111, R3, R111 ;  /* 0x0000006f036f7220 */ /* 0x000fe20000410000 */
[----:B-1----:R-:W-:Y:S01]  /*e180*/  F2FP.PACK_AB R18, R153, R148 ;  /* 0x000000949912723e */ /* 0x002fe200000000ff */
        /* <DEDUP_REMOVED lines=22> */
[----:B------:R-:W3:Y:S01]  /*e2f0*/  MUFU.EX2 R158, R158 ;  /* 0x0000009e009e7308 */ /* 0x000ee20000000800 */
[C---:B------:R-:W-:Y:S02]  /*e300*/  FMUL.FTZ R40, R12.reuse, R40 ;  /* 0x000000280c287220 */ /* 0x040fe40000410000 */
[C---:B------:R-:W-:Y:S01]  /*e310*/  FMUL.FTZ R41, R12.reuse, R41 ;  /* 0x000000290c297220 */ /* 0x040fe20000410000 */
[----:B-1----:R-:W-:Y:S01]  /*e320*/  F2FP.PACK_AB R19, R157, R152 ;  /* 0x000000989d13723e */ /* 0x002fe200000000ff */
        /* <DEDUP_REMOVED lines=8> */
[----:B------:R-:W1:Y:S01]  /*e3b0*/  LDSM.16.MT88.4 R20, [R14+0x100] ;  /* 0x000100000e14783b */ /* 0x000e620000004200 */
[----:B------:R-:W4:Y:S02]  /*e3c0*/  MUFU.EX2 R161, R161 ;  /* 0x000000a100a17308 */ /* 0x000f240000000800 */
[C---:B------:R-:W-:Y:S02]  /*e3d0*/  FMUL.FTZ R47, R3.reuse, R47 ;  /* 0x0000002f032f7220 */ /* 0x040fe40000410000 */
[C---:B------:R-:W-:Y:S02]  /*e3e0*/  FMUL.FTZ R48, R12.reuse, R48 ;  /* 0x000000300c307220 */ /* 0x040fe40000410000 */
[C---:B--2---:R-:W-:Y:S04]  /*e3f0*/  HMMA.16816.F32 R100, R16.reuse, R24, R100 ;  /* 0x000000181064723c */ /* 0x044fe80000001864 */
[C---:B------:R-:W-:Y:S01]  /*e400*/  FMUL.FTZ R49, R12.reuse, R49 ;  /* 0x000000310c317220 */ /* 0x040fe20000410000 */
[----:B------:R-:W-:Y:S01]  /*e410*/  MUFU.EX2 R163, R163 ;  /* 0x000000a300a37308 */ /* 0x000fe20000000800 */
[C---:B------:R-:W-:Y:S02]  /*e420*/  FMUL.FTZ R50, R3.reuse, R50 ;  /* 0x0000003203327220 */ /* 0x040fe40000410000 */
[C---:B------:R-:W-:Y:S01]  /*e430*/  HMMA.16816.F32 R104, R16.reuse, R26, R104 ;  /* 0x0000001a1068723c */ /* 0x040fe20000001868 */
[----:B------:R-:W2:Y:S03]  /*e440*/  LDSM.16.MT88.4 R24, [R177+UR4+0x2100] ;  /* 0x00210004b118783b */ /* 0x000ea60008004200 */
[C---:B------:R-:W-:Y:S02]  /*e450*/  FMUL.FTZ R51, R3.reuse, R51 ;  /* 0x0000003303337220 */ /* 0x040fe40000410000 */
[C---:B------:R-:W-:Y:S01]  /*e460*/  FMUL.FTZ R52, R12.reuse, R52 ;  /* 0x000000340c347220 */ /* 0x040fe20000410000 */
[----:B------:R-:W5:Y:S01]  /*e470*/  MUFU.EX2 R162, R162 ;  /* 0x000000a200a27308 */ /* 0x000f620000000800 */
[C---:B------:R-:W-:Y:S04]  /*e480*/  HMMA.16816.F32 R108, R16.reuse, R28, R108 ;  /* 0x0000001c106c723c */ /* 0x040fe8000000186c */
[C---:B------:R-:W-:Y:S02]  /*e490*/  FMUL.FTZ R53, R12.reuse, R53 ;  /* 0x000000350c357220 */ /* 0x040fe40000410000 */
[C---:B------:R-:W-:Y:S02]  /*e4a0*/  FMUL.FTZ R54, R3.reuse, R54 ;  /* 0x0000003603367220 */ /* 0x040fe40000410000 */
[C---:B------:R-:W-:Y:S01]  /*e4b0*/  HMMA.16816.F32 R112, R16.reuse, R30, R112 ;  /* 0x0000001e1070723c */ /* 0x040fe20000001870 */
[----:B------:R-:W3:Y:S01]  /*e4c0*/  LDSM.16.MT88.4 R28, [R13+0x2100] ;  /* 0x002100000d1c783b */ /* 0x000ee20000004200 */
[----:B------:R-:W-:Y:S02]  /*e4d0*/  MUFU.EX2 R164, R164 ;  /* 0x000000a400a47308 */ /* 0x000fe40000000800 */
[C---:B------:R-:W-:Y:S02]  /*e4e0*/  FMUL.FTZ R55, R3.reuse, R55 ;  /* 0x0000003703377220 */ /* 0x040fe40000410000 */
[C---:B------:R-:W-:Y:S02]  /*e4f0*/  FMUL.FTZ R56, R12.reuse, R56 ;  /* 0x000000380c387220 */ /* 0x040fe40000410000 */
[C---:B------:R-:W-:Y:S01]  /*e500*/  FMUL.FTZ R57, R12.reuse, R57 ;  /* 0x000000390c397220 */ /* 0x040fe20000410000 */
[C---:B-1----:R-:W-:Y:S03]  /*e510*/  HMMA.16816.F32 R116, R16.reuse, R20, R116 ;  /* 0x000000141074723c */ /* 0x042fe60000001874 */
[C---:B------:R-:W-:Y:S01]  /*e520*/  FMUL.FTZ R58, R3.reuse, R58 ;  /* 0x0000003a033a7220 */ /* 0x040fe20000410000 */
[----:B------:R-:W1:Y:S01]  /*e530*/  MUFU.EX2 R165, R165 ;  /* 0x000000a500a57308 */ /* 0x000e620000000800 */
[C---:B------:R-:W-:Y:S02]  /*e540*/  FMUL.FTZ R59, R3.reuse, R59 ;  /* 0x0000003b033b7220 */ /* 0x040fe40000410000 */
[C---:B------:R-:W-:Y:S01]  /*e550*/  FMUL.FTZ R60, R12.reuse, R60 ;  /* 0x0000003c0c3c7220 */ /* 0x040fe20000410000 */
[C---:B------:R-:W-:Y:S01]  /*e560*/  HMMA.16816.F32 R120, R16.reuse, R22, R120 ;  /* 0x000000161078723c */ /* 0x040fe20000001878 */
[----:B------:R-:W1:Y:S03]  /*e570*/  LDSM.16.MT88.4 R20, [R176+UR4+0x2100] ;  /* 0x00210004b014783b */ /* 0x000e660008004200 */
[C---:B------:R-:W-:Y:S02]  /*e580*/  FMUL.FTZ R61, R12.reuse, R61 ;  /* 0x0000003d0c3d7220 */ /* 0x040fe40000410000 */
[C---:B------:R-:W-:Y:S01]  /*e590*/  FMUL.FTZ R62, R3.reuse, R62 ;  /* 0x0000003e033e7220 */ /* 0x040fe20000410000 */
[----:B------:R-:W-:Y:S01]  /*e5a0*/  MUFU.EX2 R205, R205 ;  /* 0x000000cd00cd7308 */ /* 0x000fe20000000800 */
[C---:B--2---:R-:W-:Y:S04]  /*e5b0*/  HMMA.16816.F32 R36, R16.reuse, R24, R36 ;  /* 0x000000181024723c */ /* 0x044fe80000001824 */
[C---:B------:R-:W-:Y:S02]  /*e5c0*/  FMUL.FTZ R63, R3.reuse, R63 ;  /* 0x0000003f033f7220 */ /* 0x040fe40000410000 */
[C---:B------:R-:W-:Y:S02]  /*e5d0*/  FMUL.FTZ R64, R12.reuse, R64 ;  /* 0x000000400c407220 */ /* 0x040fe40000410000 */
[C---:B------:R-:W-:Y:S01]  /*e5e0*/  HMMA.16816.F32 R40, R16.reuse, R26, R40 ;  /* 0x0000001a1028723c */ /* 0x040fe20000001828 */
[----:B------:R-:W2:Y:S01]  /*e5f0*/  LDSM.16.MT88.4 R24, [R14+0x2100] ;  /* 0x002100000e18783b */ /* 0x000ea20000004200 */
[----:B------:R-:W-:Y:S02]  /*e600*/  MUFU.EX2 R206, R206 ;  /* 0x000000ce00ce7308 */ /* 0x000fe40000000800 */
[C---:B------:R-:W-:Y:S02]  /*e610*/  FMUL.FTZ R65, R12.reuse, R65 ;  /* 0x000000410c417220 */ /* 0x040fe40000410000 */
[C---:B------:R-:W-:Y:S02]  /*e620*/  FMUL.FTZ R66, R3.reuse, R66 ;  /* 0x0000004203427220 */ /* 0x040fe40000410000 */
[C---:B---3--:R-:W-:Y:S04]  /*e630*/  HMMA.16816.F32 R44, R16.reuse, R28, R44 ;  /* 0x0000001c102c723c */ /* 0x048fe8000000182c */
[C---:B------:R-:W-:Y:S02]  /*e640*/  FMUL.FTZ R67, R3.reuse, R67 ;  /* 0x0000004303437220 */ /* 0x040fe40000410000 */
[C---:B------:R-:W-:Y:S02]  /*e650*/  FMUL.FTZ R68, R12.reuse, R68 ;  /* 0x000000440c447220 */ /* 0x040fe40000410000 */
[C---:B------:R-:W-:Y:S01]  /*e660*/  HMMA.16816.F32 R48, R16.reuse, R30, R48 ;  /* 0x0000001e1030723c */ /* 0x040fe20000001830 */
[----:B------:R-:W3:Y:S03]  /*e670*/  LDSM.16.MT88.4 R28, [R177+UR4+0x4100] ;  /* 0x00410004b11c783b */ /* 0x000ee60008004200 */
        /* <DEDUP_REMOVED lines=31> */
[----:B------:R-:W1:Y:S03]  /*e870*/  LDSM.16.MT88.4 R20, [R177+UR4+0x900] ;  /* 0x00090004b114783b */ /* 0x000e660008004200 */
[C---:B------:R-:W-:Y:S02]  /*e880*/  FMUL.FTZ R89, R12.reuse, R89 ;  /* 0x000000590c597220 */ /* 0x040fe40000410000 */
[C---:B------:R-:W-:Y:S02]  /*e890*/  FMUL.FTZ R90, R3.reuse, R90 ;  /* 0x0000005a035a7220 */ /* 0x040fe40000410000 */
[C---:B--2---:R-:W-:Y:S04]  /*e8a0*/  HMMA.16816.F32 R84, R16.reuse, R24, R84 ;  /* 0x000000181054723c */ /* 0x044fe80000001854 */
        /* <DEDUP_REMOVED lines=9> */
[C---:B---3--:R-:W-:Y:S03]  /*e940*/  HMMA.16816.F32 R92, R16.reuse, R28, R92 ;  /* 0x0000001c105c723c */ /* 0x048fe6000000185c */
[C---:B------:R-:W-:Y:S02]  /*e950*/  FMUL.FTZ R98, R3.reuse, R98 ;  /* 0x0000006203627220 */ /* 0x040fe40000410000 */
[----:B------:R-:W-:Y:S02]  /*e960*/  FMUL.FTZ R99, R3, R99 ;  /* 0x0000006303637220 */ /* 0x000fe40000410000 */
[--C-:B------:R-:W-:Y:S02]  /*e970*/  FFMA.FTZ R173, R173, c[0x0][0x2d0], -R156.reuse ;  /* 0x0000b400adad7a23 */ /* 0x100fe4000001089c */
[--C-:B------:R-:W-:Y:S03]  /*e980*/  FFMA.FTZ R174, R171, c[0x0][0x2d0], -R156.reuse ;  /* 0x0000b400abae7a23 */ /* 0x100fe6000001089c */
[----:B------:R-:W-:Y:S01]  /*e990*/  HMMA.16816.F32 R96, R16, R30, R96 ;  /* 0x0000001e1060723c */ /* 0x000fe20000001860 */
[----:B------:R-:W3:Y:S01]  /*e9a0*/  LDSM.16.MT88.4 R28, [R14+0x2900] ;  /* 0x002900000e1c783b */ /* 0x000ee20000004200 */
[----:B------:R-:W-:Y:S01]  /*e9b0*/  MUFU.EX2 R173, R173 ;  /* 0x000000ad00ad7308 */ /* 0x000fe20000000800 */
[--C-:B------:R-:W-:Y:S02]  /*e9c0*/  FFMA.FTZ R169, R169, c[0x0][0x2d0], -R156.reuse ;  /* 0x0000b400a9a97a23 */ /* 0x100fe4000001089c */
[--C-:B------:R-:W-:Y:S02]  /*e9d0*/  FFMA.FTZ R204, R167, c[0x0][0x2d0], -R156.reuse ;  /* 0x0000b400a7cc7a23 */ /* 0x100fe4000001089c */
[----:B------:R-:W-:Y:S01]  /*e9e0*/  F2FP.PACK_AB R16, R158, R15 ;  /* 0x0000000f9e10723e */ /* 0x000fe200000000ff */
[--C-:B------:R-:W-:Y:S01]  /*e9f0*/  FFMA.FTZ R167, R172, c[0x0][0x2d0], -R141.reuse ;  /* 0x0000b400aca77a23 */ /* 0x100fe2000001088d */
[----:B----4-:R-:W-:Y:S03]  /*ea00*/  F2FP.PACK_AB R18, R161, R160 ;  /* 0x000000a0a112723e */ /* 0x010fe600000000ff */
[----:B-----5:R-:W-:Y:S01]  /*ea10*/  F2FP.PACK_AB R17, R162, R163 ;  /* 0x000000a3a211723e */ /* 0x020fe200000000ff */
[--C-:B------:R-:W-:Y:S01]  /*ea20*/  FFMA.FTZ R172, R145, c[0x0][0x2d0], -R156.reuse ;  /* 0x0000b40091ac7a23 */ /* 0x100fe2000001089c */
[----:B------:R-:W-:Y:S01]  /*ea30*/  F2FP.PACK_AB R19, R165, R164 ;  /* 0x000000a4a513723e */ /* 0x000fe200000000ff */
[--C-:B------:R-:W-:Y:S01]  /*ea40*/  FFMA.FTZ R170, R170, c[0x0][0x2d0], -R141.reuse ;  /* 0x0000b400aaaa7a23 */ /* 0x100fe2000001088d */
[----:B------:R-:W4:Y:S01]  /*ea50*/  MUFU.EX2 R174, R174 ;  /* 0x000000ae00ae7308 */ /* 0x000f220000000800 */
[--C-:B------:R-:W-:Y:S02]  /*ea60*/  FFMA.FTZ R168, R168, c[0x0][0x2d0], -R141.reuse ;  /* 0x0000b400a8a87a23 */ /* 0x100fe4000001088d */
[--C-:B------:R-:W-:Y:S02]  /*ea70*/  FFMA.FTZ R171, R166, c[0x0][0x2d0], -R141.reuse ;  /* 0x0000b400a6ab7a23 */ /* 0x100fe4000001088d */
[C---:B-1----:R-:W-:Y:S03]  /*ea80*/  HMMA.16816.F32 R4, R16.reuse, R20, R4 ;  /* 0x000000141004723c */ /* 0x042fe60000001804 */
[--C-:B------:R-:W-:Y:S02]  /*ea90*/  FFMA.FTZ R166, R147, c[0x0][0x2d0], -R156.reuse ;  /* 0x0000b40093a67a23 */ /* 0x100fe4000001089c */
[----:B------:R-:W-:Y:S01]  /*eaa0*/  LDSM.16.MT88.4 R144, [R177+UR4+0x5900] ;  /* 0x00590004b190783b */ /* 0x000fe20008004200 */
[----:B------:R-:W-:Y:S01]  /*eab0*/  FFMA.FTZ R141, R140, c[0x0][0x2d0], -R141 ;  /* 0x0000b4008c8d7a23 */ /* 0x000fe2000001088d */
[----:B------:R-:W-:Y:S01]  /*eac0*/  MUFU.EX2 R169, R169 ;  /* 0x000000a900a97308 */ /* 0x000fe20000000800 */
[C---:B------:R-:W-:Y:S04]  /*ead0*/  HMMA.16816.F32 R8, R16.reuse, R22, R8 ;  /* 0x000000161008723c */ /* 0x040fe80000001808 */
[--C-:B------:R-:W-:Y:S01]  /*eae0*/  FFMA.FTZ R159, R159, c[0x0][0x2d0], -R156.reuse ;  /* 0x0000b4009f9f7a23 */ /* 0x100fe2000001089c */
[----:B------:R-:W1:Y:S01]  /*eaf0*/  LDSM.16.MT88.4 R20, [R177+UR4+0x4900] ;  /* 0x00490004b114783b */ /* 0x000e620008004200 */
[----:B------:R-:W-:Y:S02]  /*eb00*/  FFMA.FTZ R156, R143, c[0x0][0x2d0], -R156 ;  /* 0x0000b4008f9c7a23 */ /* 0x000fe4000001089c */
[C---:B--2---:R-:W-:Y:S01]  /*eb10*/  HMMA.16816.F32 R100, R16.reuse, R24, R100 ;  /* 0x000000181064723c */ /* 0x044fe20000001864 */
[----:B------:R-:W-:Y:S03]  /*eb20*/  MUFU.EX2 R207, R141 ;  /* 0x0000008d00cf7308 */ /* 0x000fe60000000800 */
[----:B------:R-:W-:Y:S02]  /*eb30*/  FFMA.FTZ R151, R12, R197, R151 ;  /* 0x000000c50c977223 */ /* 0x000fe40000010097 */
[----:B------:R-:W-:Y:S02]  /*eb40*/  FFMA.FTZ R155, R3, R198, R155 ;  /* 0x000000c6039b7223 */ /* 0x000fe4000001009b */
[C---:B------:R-:W-:Y:S01]  /*eb50*/  HMMA.16816.F32 R104, R16.reuse, R26, R104 ;  /* 0x0000001a1068723c */ /* 0x040fe20000001868 */
[----:B------:R-:W2:Y:S02]  /*eb60*/  LDSM.16.MT88.4 R24, [R13+0x4900] ;  /* 0x004900000d18783b */ /* 0x000ea40000004200 */
[----:B------:R-:W-:Y:S01]  /*eb70*/  MUFU.EX2 R175, R156 ;  /* 0x0000009c00af7308 */ /* 0x000fe20000000800 */
[----:B------:R-:W-:Y:S02]  /*eb80*/  FADD.FTZ R151, R150, R151 ;  /* 0x0000009796977221 */ /* 0x000fe40000010000 */
[----:B------:R-:W-:Y:S02]  /*eb90*/  FADD.FTZ R155, R154, R155 ;  /* 0x0000009b9a9b7221 */ /* 0x000fe40000010000 */
[C---:B------:R-:W-:Y:S04]  /*eba0*/  HMMA.16816.F32 R108, R16.reuse, R32, R108 ;  /* 0x00000020106c723c */ /* 0x040fe8000000186c */
[----:B------:R-:W-:Y:S01]  /*ebb0*/  FADD.FTZ R152, R152, R155 ;  /* 0x0000009b98987221 */ /* 0x000fe20000010000 */
[----:B------:R5:W-:Y:S03]  /*ebc0*/  MUFU.EX2 R156, R142 ;  /* 0x0000008e009c7308 */ /* 0x000be60000000800 */
[C---:B------:R-:W-:Y:S01]  /*ebd0*/  HMMA.16816.F32 R112, R16.reuse, R34, R112 ;  /* 0x000000221070723c */ /* 0x040fe20000001870 */
[----:B------:R-:W-:Y:S03]  /*ebe0*/  LDSM.16.MT88.4 R32, [R14+0x4900] ;  /* 0x004900000e20783b */ /* 0x000fe60000004200 */
[----:B------:R-:W-:Y:S03]  /*ebf0*/  FADD.FTZ R152, R157, R152 ;  /* 0x000000989d987221 */ /* 0x000fe60000010000 */
[----:B------:R-:W1:Y:S01]  /*ec00*/  MUFU.EX2 R204, R204 ;  /* 0x000000cc00cc7308 */ /* 0x000e620000000800 */
[C---:B------:R-:W-:Y:S04]  /*ec10*/  HMMA.16816.F32 R116, R16.reuse, R124, R116 ;  /* 0x0000007c1074723c */ /* 0x040fe80000001874 */
[----:B------:R-:W-:Y:S04]  /*ec20*/  FADD.FTZ R163, R163, R152 ;  /* 0x00000098a3a37221 */ /* 0x000fe80000010000 */
[C---:B------:R-:W-:Y:S01]  /*ec30*/  HMMA.16816.F32 R120, R16.reuse, R126, R120 ;  /* 0x0000007e1078723c */ /* 0x040fe20000001878 */
[----:B------:R-:W-:Y:S01]  /*ec40*/  LDSM.16.MT88.4 R124, [R13+0x1100] ;  /* 0x001100000d7c783b */ /* 0x000fe20000004200 */
[----:B------:R-:W-:Y:S02]  /*ec50*/  MUFU.EX2 R167, R167 ;  /* 0x000000a700a77308 */ /* 0x000fe40000000800 */
[----:B------:R-:W-:Y:S04]  /*ec60*/  FADD.FTZ R163, R162, R163 ;  /* 0x000000a3a2a37221 */ /* 0x000fe80000010000 */
[C---:B------:R-:W-:Y:S01]  /*ec70*/  HMMA.16816.F32 R36, R16.reuse, R128, R36 ;  /* 0x000000801024723c */ /* 0x040fe20000001824 */
[----:B-----5:R-:W-:Y:S03]  /*ec80*/  LDSM.16.MT88.4 R140, [R14+0x3900] ;  /* 0x003900000e8c783b */ /* 0x020fe60000004200 */
[----:B------:R-:W5:Y:S01]  /*ec90*/  MUFU.EX2 R170, R170 ;  /* 0x000000aa00aa7308 */ /* 0x000f620000000800 */
[----:B------:R-:W-:Y:S03]  /*eca0*/  FADD.FTZ R164, R164, R163 ;  /* 0x000000a3a4a47221 */ /* 0x000fe60000010000 */
[C---:B------:R-:W-:Y:S01]  /*ecb0*/  HMMA.16816.F32 R40, R16.reuse, R130, R40 ;  /* 0x000000821028723c */ /* 0x040fe20000001828 */
[----:B------:R-:W-:Y:S03]  /*ecc0*/  LDSM.16.MT88.4 R128, [R14+0x1100] ;  /* 0x001100000e80783b */ /* 0x000fe60000004200 */
[----:B------:R-:W-:Y:S02]  /*ecd0*/  FADD.FTZ R164, R165, R164 ;  /* 0x000000a4a5a47221 */ /* 0x000fe40000010000 */
[----:B------:R-:W-:Y:S02]  /*ece0*/  MUFU.EX2 R168, R168 ;  /* 0x000000a800a87308 */ /* 0x000fe40000000800 */
[C---:B------:R-:W-:Y:S08]  /*ecf0*/  HMMA.16816.F32 R44, R16.reuse, R132, R44 ;  /* 0x00000084102c723c */ /* 0x040ff0000000182c */
[C---:B------:R-:W-:Y:S01]  /*ed00*/  HMMA.16816.F32 R48, R16.reuse, R134, R48 ;  /* 0x000000861030723c */ /* 0x040fe20000001830 */
[----:B------:R-:W-:Y:S01]  /*ed10*/  LDSM.16.MT88.4 R132, [R14+0x1900] ;  /* 0x001900000e84783b */ /* 0x000fe20000004200 */
[----:B------:R-:W1:Y:S06]  /*ed20*/  MUFU.EX2 R171, R171 ;  /* 0x000000ab00ab7308 */ /* 0x000e6c0000000800 */
[C---:B------:R-:W-:Y:S04]  /*ed30*/  HMMA.16816.F32 R52, R16.reuse, R136, R52 ;  /* 0x000000881034723c */ /* 0x040fe80000001834 */
[----:B------:R-:W-:Y:S04]  /*ed40*/  MUFU.EX2 R159, R159 ;  /* 0x0000009f009f7308 */ /* 0x000fe80000000800 */
[C---:B------:R-:W-:Y:S01]  /*ed50*/  HMMA.16816.F32 R56, R16.reuse, R138, R56 ;  /* 0x0000008a1038723c */ /* 0x040fe20000001838 */
[----:B------:R-:W-:Y:S05]  /*ed60*/  LDSM.16.MT88.4 R136, [R176+UR4+0x3900] ;  /* 0x00390004b088783b */ /* 0x000fea0008004200 */
[----:B------:R-:W2:Y:S02]  /*ed70*/  MUFU.EX2 R166, R166 ;  /* 0x000000a600a67308 */ /* 0x000ea40000000800 */
[C---:B---3--:R-:W-:Y:S08]  /*ed80*/  HMMA.16816.F32 R60, R16.reuse, R28, R60 ;  /* 0x0000001c103c723c */ /* 0x048ff0000000183c */
[C---:B------:R-:W-:Y:S01]  /*ed90*/  HMMA.16816.F32 R64, R16.reuse, R30, R64 ;  /* 0x0000001e1040723c */ /* 0x040fe20000001840 */
[----:B------:R-:W3:Y:S01]  /*eda0*/  LDSM.16.MT88.4 R28, [R176+UR4+0x4900] ;  /* 0x00490004b01c783b */ /* 0x000ee20008004200 */
[----:B------:R-:W3:Y:S06]  /*edb0*/  MUFU.EX2 R172, R172 ;  /* 0x000000ac00ac7308 */ /* 0x000eec0000000800 */
[C---:B-1----:R-:W-:Y:S08]  /*edc0*/  HMMA.16816.F32 R68, R16.reuse, R20, R68 ;  /* 0x000000141044723c */ /* 0x042ff00000001844 */
[C---:B------:R-:W-:Y:S01]  /*edd0*/  HMMA.16816.F32 R72, R16.reuse, R22, R72 ;  /* 0x000000161048723c */ /* 0x040fe20000001848 */
[----:B------:R-:W1:Y:S07]  /*ede0*/  LDSM.16.MT88.4 R20, [R177+UR4+0x1100] ;  /* 0x00110004b114783b */ /* 0x000e6e0008004200 */
[C---:B--2---:R-:W-:Y:S08]  /*edf0*/  HMMA.16816.F32 R76, R16.reuse, R24, R76 ;  /* 0x00000018104c723c */ /* 0x044ff0000000184c */
[C---:B------:R-:W-:Y:S01]  /*ee00*/  HMMA.16816.F32 R80, R16.reuse, R26, R80 ;  /* 0x0000001a1050723c */ /* 0x040fe20000001850 */
[----:B------:R-:W2:Y:S07]  /*ee10*/  LDSM.16.MT88.4 R24, [R176+UR4+0x1100] ;  /* 0x00110004b018783b */ /* 0x000eae0008004200 */
[C---:B---3--:R-:W-:Y:S08]  /*ee20*/  HMMA.16816.F32 R84, R16.reuse, R28, R84 ;  /* 0x0000001c1054723c */ /* 0x048ff00000001854 */
[C---:B------:R-:W-:Y:S01]  /*ee30*/  HMMA.16816.F32 R88, R16.reuse, R30, R88 ;  /* 0x0000001e1058723c */ /* 0x040fe20000001858 */
[----:B------:R-:W3:Y:S07]  /*ee40*/  LDSM.16.MT88.4 R28, [R177+UR4+0x3100] ;  /* 0x00310004b11c783b */ /* 0x000eee0008004200 */
[C---:B------:R-:W-:Y:S08]  /*ee50*/  HMMA.16816.F32 R92, R16.reuse, R32, R92 ;  /* 0x00000020105c723c */ /* 0x040ff0000000185c */
[----:B------:R-:W-:Y:S01]  /*ee60*/  HMMA.16816.F32 R96, R16, R34, R96 ;  /* 0x000000221060723c */ /* 0x000fe20000001860 */
[----:B------:R-:W2:Y:S06]  /*ee70*/  LDSM.16.MT88.4 R32, [R13+0x3100] ;  /* 0x003100000d20783b */ /* 0x000eac0000004200 */
[----:B----4-:R-:W-:Y:S02]  /*ee80*/  F2FP.PACK_AB R16, R174, R173 ;  /* 0x000000adae10723e */ /* 0x010fe400000000ff */
[----:B------:R-:W-:Y:S03]  /*ee90*/  F2FP.PACK_AB R18, R204, R169 ;  /* 0x000000a9cc12723e */ /* 0x000fe600000000ff */
[C---:B-----5:R-:W-:Y:S01]  /*eea0*/  F2FP.PACK_AB R17, R170.reuse, R167 ;  /* 0x000000a7aa11723e */ /* 0x060fe200000000ff */
[----:B------:R-:W-:Y:S01]  /*eeb0*/  FADD.FTZ R167, R167, R164 ;  /* 0x000000a4a7a77221 */ /* 0x000fe20000010000 */
[C---:B------:R-:W-:Y:S03]  /*eec0*/  F2FP.PACK_AB R19, R171.reuse, R168 ;  /* 0x000000a8ab13723e */ /* 0x040fe600000000ff */
[----:B------:R-:W-:Y:S04]  /*eed0*/  FADD.FTZ R167, R170, R167 ;  /* 0x000000a7aaa77221 */ /* 0x000fe80000010000 */
[C---:B-1----:R-:W-:Y:S03]  /*eee0*/  HMMA.16816.F32 R4, R16.reuse, R20, R4 ;  /* 0x000000141004723c */ /* 0x042fe60000001804 */
[----:B------:R-:W-:Y:S04]  /*eef0*/  FADD.FTZ R168, R168, R167 ;  /* 0x000000a7a8a87221 */ /* 0x000fe80000010000 */
[----:B------:R-:W-:Y:S01]  /*ef00*/  FADD.FTZ R168, R171, R168 ;  /* 0x000000a8aba87221 */ /* 0x000fe20000010000 */
[C---:B------:R-:W-:Y:S01]  /*ef10*/  HMMA.16816.F32 R8, R16.reuse, R22, R8 ;  /* 0x000000161008723c */ /* 0x040fe20000001808 */
[----:B------:R-:W1:Y:S07]  /*ef20*/  LDSM.16.MT88.4 R20, [R176+UR4+0x3100] ;  /* 0x00310004b014783b */ /* 0x000e6e0008004200 */
[C---:B------:R-:W-:Y:S08]  /*ef30*/  HMMA.16816.F32 R100, R16.reuse, R124, R100 ;  /* 0x0000007c1064723c */ /* 0x040ff00000001864 */
[C---:B------:R-:W-:Y:S01]  /*ef40*/  HMMA.16816.F32 R104, R16.reuse, R126, R104 ;  /* 0x0000007e1068723c */ /* 0x040fe20000001868 */
[----:B------:R-:W-:Y:S07]  /*ef50*/  LDSM.16.MT88.4 R124, [R177+UR4+0x1900] ;  /* 0x00190004b17c783b */ /* 0x000fee0008004200 */
[C---:B--2---:R-:W-:Y:S08]  /*ef60*/  HMMA.16816.F32 R108, R16.reuse, R24, R108 ;  /* 0x00000018106c723c */ /* 0x044ff0000000186c */
[C---:B------:R-:W-:Y:S01]  /*ef70*/  HMMA.16816.F32 R112, R16.reuse, R26, R112 ;  /* 0x0000001a1070723c */ /* 0x040fe20000001870 */
[----:B------:R-:W2:Y:S07]  /*ef80*/  LDSM.16.MT88.4 R24, [R14+0x3100] ;  /* 0x003100000e18783b */ /* 0x000eae0000004200 */
[C---:B------:R-:W-:Y:S08]  /*ef90*/  HMMA.16816.F32 R116, R16.reuse, R128, R116 ;  /* 0x000000801074723c */ /* 0x040ff00000001874 */
[C---:B------:R-:W-:Y:S08]  /*efa0*/  HMMA.16816.F32 R120, R16.reuse, R130, R120 ;  /* 0x000000821078723c */ /* 0x040ff00000001878 */
[C---:B---3--:R-:W-:Y:S08]  /*efb0*/  HMMA.16816.F32 R36, R16.reuse, R28, R36 ;  /* 0x0000001c1024723c */ /* 0x048ff00000001824 */
[C---:B------:R-:W-:Y:S01]  /*efc0*/  HMMA.16816.F32 R40, R16.reuse, R30, R40 ;  /* 0x0000001e1028723c */ /* 0x040fe20000001828 */
[----:B------:R-:W3:Y:S07]  /*efd0*/  LDSM.16.MT88.4 R28, [R177+UR4+0x5100] ;  /* 0x00510004b11c783b */ /* 0x000eee0008004200 */
[C---:B------:R-:W-:Y:S08]  /*efe0*/  HMMA.16816.F32 R44, R16.reuse, R32, R44 ;  /* 0x00000020102c723c */ /* 0x040ff0000000182c */
        /* <DEDUP_REMOVED lines=13> */
[----:B------:R-:W4:Y:S07]  /*f0c0*/  LDSM.16.MT88.4 R32, [R176+UR4+0x1900] ;  /* 0x00190004b020783b */ /* 0x000f2e0008004200 */
[C---:B-1----:R-:W-:Y:S08]  /*f0d0*/  HMMA.16816.F32 R84, R16.reuse, R20, R84 ;  /* 0x000000141054723c */ /* 0x042ff00000001854 */
[C---:B------:R-:W-:Y:S01]  /*f0e0*/  HMMA.16816.F32 R88, R16.reuse, R22, R88 ;  /* 0x000000161058723c */ /* 0x040fe20000001858 */
[----:B------:R-:W1:Y:S07]  /*f0f0*/  LDSM.16.MT88.4 R20, [R177+UR4+0x3900] ;  /* 0x00390004b114783b */ /* 0x000e6e0008004200 */
[C---:B--2---:R-:W-:Y:S08]  /*f100*/  HMMA.16816.F32 R92, R16.reuse, R24, R92 ;  /* 0x00000018105c723c */ /* 0x044ff0000000185c */
[----:B------:R-:W-:Y:S01]  /*f110*/  HMMA.16816.F32 R96, R16, R26, R96 ;  /* 0x0000001a1060723c */ /* 0x000fe20000001860 */
[----:B------:R-:W2:Y:S06]  /*f120*/  LDSM.16.MT88.4 R24, [R13+0x3900] ;  /* 0x003900000d18783b */ /* 0x000eac0000004200 */
[----:B------:R-:W-:Y:S02]  /*f130*/  F2FP.PACK_AB R16, R166, R159 ;  /* 0x0000009fa610723e */ /* 0x000fe400000000ff */
[----:B------:R-:W-:Y:S03]  /*f140*/  F2FP.PACK_AB R18, R175, R172 ;  /* 0x000000acaf12723e */ /* 0x000fe600000000ff */
[C---:B------:R-:W-:Y:S01]  /*f150*/  F2FP.PACK_AB R17, R206.reuse, R205 ;  /* 0x000000cdce11723e */ /* 0x040fe200000000ff */
[----:B------:R-:W-:Y:S01]  /*f160*/  FADD.FTZ R205, R205, R168 ;  /* 0x000000a8cdcd7221 */ /* 0x000fe20000010000 */
[C---:B------:R-:W-:Y:S03]  /*f170*/  F2FP.PACK_AB R19, R207.reuse, R156 ;  /* 0x0000009ccf13723e */ /* 0x040fe600000000ff */
[----:B------:R-:W-:Y:S04]  /*f180*/  FADD.FTZ R205, R206, R205 ;  /* 0x000000cdcecd7221 */ /* 0x000fe80000010000 */
[C---:B------:R-:W-:Y:S01]  /*f190*/  HMMA.16816.F32 R128, R16.reuse, R124, R4 ;  /* 0x0000007c1080723c */ /* 0x040fe20000001804 */
[----:B------:R-:W5:Y:S02]  /*f1a0*/  LDSM.16.MT88.4 R4, [R13+0x5900] ;  /* 0x005900000d04783b */ /* 0x000f640000004200 */
[----:B------:R-:W-:Y:S04]  /*f1b0*/  FADD.FTZ R156, R156, R205 ;  /* 0x000000cd9c9c7221 */ /* 0x000fe80000010000 */
[----:B------:R-:W-:Y:S01]  /*f1c0*/  FADD.FTZ R198, R207, R156 ;  /* 0x0000009ccfc67221 */ /* 0x000fe20000010000 */
[C---:B------:R-:W-:Y:S01]  /*f1d0*/  HMMA.16816.F32 R124, R16.reuse, R126, R8 ;  /* 0x0000007e107c723c */ /* 0x040fe20000001808 */
[----:B------:R-:W1:Y:S07]  /*f1e0*/  LDSM.16.MT88.4 R8, [R176+UR4+0x5900] ;  /* 0x00590004b008783b */ /* 0x000e6e0008004200 */
[C---:B---3--:R-:W-:Y:S08]  /*f1f0*/  HMMA.16816.F32 R100, R16.reuse, R28, R100 ;  /* 0x0000001c1064723c */ /* 0x048ff00000001864 */
[C---:B------:R-:W-:Y:S08]  /*f200*/  HMMA.16816.F32 R104, R16.reuse, R30, R104 ;  /* 0x0000001e1068723c */ /* 0x040ff00000001868 */
[C---:B----4-:R-:W-:Y:S08]  /*f210*/  HMMA.16816.F32 R108, R16.reuse, R32, R108 ;  /* 0x00000020106c723c */ /* 0x050ff0000000186c */
[C---:B------:R-:W-:Y:S08]  /*f220*/  HMMA.16816.F32 R112, R16.reuse, R34, R112 ;  /* 0x000000221070723c */ /* 0x040ff00000001870 */
[C---:B------:R-:W-:Y:S08]  /*f230*/  HMMA.16816.F32 R116, R16.reuse, R132, R116 ;  /* 0x000000841074723c */ /* 0x040ff00000001874 */
[C---:B------:R-:W-:Y:S08]  /*f240*/  HMMA.16816.F32 R120, R16.reuse, R134, R120 ;  /* 0x000000861078723c */ /* 0x040ff00000001878 */
[C---:B-1----:R-:W-:Y:S08]  /*f250*/  HMMA.16816.F32 R36, R16.reuse, R20, R36 ;  /* 0x000000141024723c */ /* 0x042ff00000001824 */
[C---:B------:R-:W-:Y:S01]  /*f260*/  HMMA.16816.F32 R40, R16.reuse, R22, R40 ;  /* 0x000000161028723c */ /* 0x040fe20000001828 */
[----:B------:R-:W1:Y:S07]  /*f270*/  LDSM.16.MT88.4 R20, [R14+0x5900] ;  /* 0x005900000e14783b */ /* 0x000e6e0000004200 */
        /* <DEDUP_REMOVED lines=8> */
[C---:B-----5:R-:W-:Y:S07]  /*f300*/  HMMA.16816.F32 R76, R16.reuse, R4, R76 ;  /* 0x00000004104c723c */ /* 0x060fee000000184c */
[----:B------:R-:W-:Y:S01]  /*f310*/  FADD.FTZ R4, R148, R151 ;  /* 0x0000009794047221 */ /* 0x000fe20000010000 */
[C---:B------:R-:W-:Y:S04]  /*f320*/  HMMA.16816.F32 R80, R16.reuse, R6, R80 ;  /* 0x000000061050723c */ /* 0x040fe80000001850 */
[----:B------:R-:W-:Y:S04]  /*f330*/  FADD.FTZ R4, R153, R4 ;  /* 0x0000000499047221 */ /* 0x000fe80000010000 */
[C---:B------:R-:W-:Y:S04]  /*f340*/  HMMA.16816.F32 R84, R16.reuse, R8, R84 ;  /* 0x000000081054723c */ /* 0x040fe80000001854 */
[----:B------:R-:W-:Y:S04]  /*f350*/  FADD.FTZ R3, R15, R4 ;  /* 0x000000040f037221 */ /* 0x000fe80000010000 */
[C---:B------:R-:W-:Y:S04]  /*f360*/  HMMA.16816.F32 R88, R16.reuse, R10, R88 ;  /* 0x0000000a1058723c */ /* 0x040fe80000001858 */
[----:B------:R-:W-:Y:S04]  /*f370*/  FADD.FTZ R3, R158, R3 ;  /* 0x000000039e037221 */ /* 0x000fe80000010000 */
[----:B------:R-:W-:Y:S01]  /*f380*/  FADD.FTZ R4, R160, R3 ;  /* 0x00000003a0047221 */ /* 0x000fe20000010000 */
[----:B------:R-:W-:Y:S01]  /*f390*/  IADD3 R3, R202, -0x2, RZ ;  /* 0xfffffffeca037810 */ /* 0x000fe20007ffe0ff */
[C---:B-1----:R-:W-:Y:S03]  /*f3a0*/  HMMA.16816.F32 R92, R16.reuse, R20, R92 ;  /* 0x00000014105c723c */ /* 0x042fe6000000185c */
[----:B------:R-:W-:Y:S01]  /*f3b0*/  FADD.FTZ R4, R161, R4 ;  /* 0x00000004a1047221 */ /* 0x000fe20000010000 */
[----:B------:R-:W-:Y:S03]  /*f3c0*/  ISETP.GE.AND P0, PT, R3, UR11, PT ;  /* 0x0000000b03007c0c */ /* 0x000fe6000bf06270 */
        /* <DEDUP_REMOVED lines=9> */
[----:B------:R-:W-:-:S05]  /*f460*/  @!P0 BRA `(.L_x_5070) ;  /* 0x0000036000008947 */ /* 0x000fca0003800000 */
        /* <DEDUP_REMOVED lines=33> */
[----:B------:R3:W-:Y:S04]  /*f680*/  SHFL.IDX PT, R8, R7, 0x1, 0x181f ;  /* 0x00381f0007087f89 */ /* 0x0007e800000e0000 */
[----:B------:R-:W4:Y:S01]  /*f690*/  SHFL.IDX PT, R6, R9, 0x1, 0x181f ;  /* 0x00381f0009067f89 */ /* 0x000f2200000e0000 */
[C---:B-1----:R-:W-:Y:S02]  /*f6a0*/  IADD3 R16, P0, R10.reuse, R203, RZ ;  /* 0x000000cb0a107210 */ /* 0x042fe40007f1e0ff */
[----:B------:R-:W-:Y:S02]  /*f6b0*/  IADD3 R14, P2, R10, R199, RZ ;  /* 0x000000c70a0e7210 */ /* 0x000fe40007f5e0ff */
[----:B--2---:R-:W-:Y:S02]  /*f6c0*/  IADD3.X R17, R12, R201, RZ, P0, !PT ;  /* 0x000000c90c117210 */ /* 0x004fe400007fe4ff */
[-C--:B------:R-:W-:Y:S01]  /*f6d0*/  IADD3 R10, P1, R10, R4.reuse, RZ ;  /* 0x000000040a0a7210 */ /* 0x080fe20007f3e0ff */
[----:B---3--:R-:W-:Y:S02]  /*f6e0*/  IMAD.SHL.U32 R7, R3, 0x2, RZ ;  /* 0x0000000203077824 */ /* 0x008fe400078e00ff */
[C-C-:B------:R-:W-:Y:S02]  /*f6f0*/  IMAD.X R15, R12.reuse, 0x1, R200.reuse, P2 ;  /* 0x000000010c0f7824 */ /* 0x140fe400010e06c8 */
[----:B------:R-:W-:Y:S01]  /*f700*/  IMAD.X R11, R12, 0x1, R5, P1 ;  /* 0x000000010c0b7824 */ /* 0x000fe200008e0605 */
[----:B------:R1:W-:Y:S01]  /*f710*/  LDGSTS.E.BYPASS.LTC128B.128 [R7+0xc100], [R16.64], !P5 ;  /* 0x0c10000010077fae */ /* 0x0003e2000e901d54 */
[C---:B----4-:R-:W-:Y:S02]  /*f720*/  IADD3 R4, P0, R6.reuse, R4, RZ ;  /* 0x0000000406047210 */ /* 0x050fe40007f1e0ff */
[----:B------:R-:W-:Y:S01]  /*f730*/  IADD3 R12, P1, R6, R203, RZ ;  /* 0x000000cb060c7210 */ /* 0x000fe20007f3e0ff */
[----:B------:R1:W-:Y:S01]  /*f740*/  LDGSTS.E.BYPASS.LTC128B.128 [R7+0xe100], [R14.64], !P4 ;  /* 0x0e1000000e077fae */ /* 0x0003e2000e101d54 */
[----:B------:R-:W-:Y:S02]  /*f750*/  IADD3.X R5, R8, R5, RZ, P0, !PT ;  /* 0x0000000508057210 */ /* 0x000fe400007fe4ff */
[----:B------:R-:W-:Y:S01]  /*f760*/  IADD3 R18, P0, R6, R199, RZ ;  /* 0x000000c706127210 */ /* 0x000fe20007f1e0ff */
[----:B------:R1:W-:Y:S01]  /*f770*/  LDGSTS.E.BYPASS.LTC128B.128 [R7+0x10100], [R10.64], !P6 ;  /* 0x101000000a077fae */ /* 0x0003e2000f101d54 */
[C---:B------:R-:W-:Y:S03]  /*f780*/  IMAD.X R13, R8.reuse, 0x1, R201, P1 ;  /* 0x00000001080d7824 */ /* 0x040fe600008e06c9 */
[----:B------:R-:W-:Y:S02]  /*f790*/  IMAD.X R19, R8, 0x1, R200, P0 ;  /* 0x0000000108137824 */ /* 0x000fe400000e06c8 */
[----:B------:R1:W-:Y:S04]  /*f7a0*/  LDGSTS.E.BYPASS.LTC128B.128 [R7+0xd100], [R12.64], !P5 ;  /* 0x0d1000000c077fae */ /* 0x0003e8000e901d54 */
[----:B------:R1:W-:Y:S04]  /*f7b0*/  LDGSTS.E.BYPASS.LTC128B.128 [R7+0xf100], [R18.64], !P4 ;  /* 0x0f10000012077fae */ /* 0x0003e8000e101d54 */
[----:B------:R1:W-:Y:S02]  /*f7c0*/  LDGSTS.E.BYPASS.LTC128B.128 [R7+0x11100], [R4.64], !P6 ;  /* 0x1110000004077fae */ /* 0x0003e4000f101d54 */
.L_x_5070:
        /* <DEDUP_REMOVED lines=9> */
.L_x_5060:
        /* <DEDUP_REMOVED lines=12> */
[----:B------:R-:W-:Y:S02]  /*f920*/  MOV R7, 0xff800000 ;  /* 0xff80000000077802 */ /* 0x000fe40000000f00 */
[----:B------:R-:W-:-:S09]  /*f930*/  FSETP.NE.FTZ.AND P0, PT, R4, RZ, PT ;  /* 0x000000ff0400720b */ /* 0x000fd20003f15000 */
[----:B------:R-:W1:Y:S01]  /*f940*/  @P1 MUFU.RCP R6, R5 ;  /* 0x0000000500061308 */ /* 0x000e620000001000 */
[----:B------:R-:W-:-:S03]  /*f950*/  @P1 MOV R8, 0x3f317218 ;  /* 0x3f31721800081802 */ /* 0x000fc60000000f00 */
[----:B------:R-:W-:Y:S02]  /*f960*/  @P0 MOV R9, 0x3f317218 ;  /* 0x3f31721800090802 */ /* 0x000fe40000000f00 */
[----:B------:R-:W-:Y:S02]  /*f970*/  @P1 FMUL.FTZ R8, R8, c[0x0][0x2d0] ;  /* 0x0000b40008081a20 */ /* 0x000fe40000410000 */
[----:B------:R-:W2:Y:S01]  /*f980*/  @P1 MUFU.LG2 R5, R5 ;  /* 0x0000000500051308 */ /* 0x000ea20000000c00 */
[----:B------:R-:W-:Y:S02]  /*f990*/  @P0 FMUL.FTZ R9, R9, c[0x0][0x2d0] ;  /* 0x0000b40009090a20 */ /* 0x000fe40000410000 */
[----:B-1----:R-:W-:-:S05]  /*f9a0*/  FMUL.FTZ R128, R6, R128 ;  /* 0x0000008006807220 */ /* 0x002fca0000410000 */
[----:B------:R-:W1:Y:S01]  /*f9b0*/  @P0 MUFU.RCP R3, R4 ;  /* 0x0000000400030308 */ /* 0x000e620000001000 */
        /* <DEDUP_REMOVED lines=47> */
[----:B------:R3:W4:Y:S01]  /*fcb0*/  @P0 MUFU.LG2 R6, R4 ;  /* 0x0000000400060308 */ /* 0x0007220000000c00 */
[----:B--2---:R-:W-:-:S02]  /*fcc0*/  @P1 FMUL.FTZ R5, R5, 0.69314718246459960938 ;  /* 0x3f31721805051820 */ /* 0x004fc40000410000 */
[C---:B-1----:R-:W-:Y:S02]  /*fcd0*/  FMUL.FTZ R130, R3.reuse, R130 ;  /* 0x0000008203827220 */ /* 0x042fe40000410000 */
[C---:B------:R-:W-:Y:S02]  /*fce0*/  FMUL.FTZ R131, R3.reuse, R131 ;  /* 0x0000008303837220 */ /* 0x040fe40000410000 */
[C---:B------:R-:W-:Y:S02]  /*fcf0*/  FMUL.FTZ R126, R3.reuse, R126 ;  /* 0x0000007e037e7220 */ /* 0x040fe40000410000 */
[C---:B------:R-:W-:Y:S02]  /*fd00*/  FMUL.FTZ R127, R3.reuse, R127 ;  /* 0x0000007f037f7220 */ /* 0x040fe40000410000 */
[C---:B------:R-:W-:Y:S02]  /*fd10*/  FMUL.FTZ R102, R3.reuse, R102 ;  /* 0x0000006603667220 */ /* 0x040fe40000410000 */
[----:B------:R-:W-:-:S02]  /*fd20*/  FMUL.FTZ R103, R3, R103 ;  /* 0x0000006703677220 */ /* 0x000fc40000410000 */
[C---:B------:R-:W-:Y:S01]  /*fd30*/  FMUL.FTZ R106, R3.reuse, R106 ;  /* 0x0000006a036a7220 */ /* 0x040fe20000410000 */
[----:B---3--:R-:W-:Y:S01]  /*fd40*/  MOV R4, 0xff800000 ;  /* 0xff80000000047802 */ /* 0x008fe20000000f00 */
[----:B----4-:R-:W-:Y:S02]  /*fd50*/  @P0 FMUL.FTZ R6, R6, 0.69314718246459960938 ;  /* 0x3f31721806060820 */ /* 0x010fe40000410000 */
        /* <DEDUP_REMOVED lines=41> */
[----:B------:R-:W-:Y:S02]  /*fff0*/  @P1 FFMA.FTZ R4, R8, R2, R5 ;  /* 0x0000000208041223 */ /* 0x000fe40000010005 */
[----:B------:R-:W-:Y:S02]  /*10000*/  @P0 FFMA.FTZ R7, R9, R0, R6 ;  /* 0x0000000009070223 */ /* 0x000fe40000010006 */
.L_x_5020:
[----:B------:R-:W-:Y:S05]  /*10010*/  @P2 BRA `(.L_x_5072) ;  /* 0x0000199000002947 */ /* 0x000fea0003800000 */
[----:B------:R-:W1:Y:S01]  /*10020*/  S2R R3, SR_CTAID.Y ;  /* 0x0000000000037919 */ /* 0x000e620000002600 */
[----:B------:R-:W-:Y:S01]  /*10030*/  IMAD R6, RZ, RZ, -UR14 ;  /* 0x8000000eff067e24 */ /* 0x000fe2000f8e02ff */
[----:B------:R-:W-:Y:S01]  /*10040*/  USHF.R.S32.HI UR6, URZ, 0x1f, UR14 ;  /* 0x0000001f3f067899 */ /* 0x000fe2000801140e */
[----:B------:R-:W-:Y:S01]  /*10050*/  IMAD.MOV.U32 R11, RZ, RZ, c[0x0][0x4e8] ;  /* 0x00013a00ff0b7624 */ /* 0x000fe200078e00ff */
[----:B------:R-:W2:Y:S01]  /*10060*/  S2R R2, SR_TID.X ;  /* 0x0000000000027919 */ /* 0x000ea20000002100 */
[----:B------:R-:W-:Y:S01]  /*10070*/  ULDC.64 UR4, c[0x0][0x4d0] ;  /* 0x0001340000047ab9 */ /* 0x000fe20000000a00 */
[----:B------:R-:W-:Y:S01]  /*10080*/  BSSY B0, `(.L_x_5073) ;  /* 0x00000ff000007945 */ /* 0x000fe20003800000 */
[----:B------:R-:W-:Y:S01]  /*10090*/  UIMAD UR7, UR6, UR4, URZ ;  /* 0x00000004060772a4 */ /* 0x000fe2000f8e023f */
[----:B------:R-:W3:Y:S01]  /*100a0*/  S2R R9, SR_CTAID.Z ;  /* 0x0000000000097919 */ /* 0x000ee20000002700 */
[----:B------:R-:W-:-:S03]  /*100b0*/  UIMAD.WIDE.U32 UR8, UR14, UR4, URZ ;  /* 0x000000040e0872a5 */ /* 0x000fc6000f8e003f */
[----:B------:R-:W-:Y:S01]  /*100c0*/  BAR.SYNC.DEFER_BLOCKING 0x1, 0x100 ;  /* 0x0044000000007b1d */ /* 0x000fe20000010000 */
[----:B------:R-:W-:Y:S01]  /*100d0*/  UIMAD UR7, UR14, UR5, UR7 ;  /* 0x000000050e0772a4 */ /* 0x000fe2000f8e0207 */
[C---:B------:R-:W-:Y:S01]  /*100e0*/  ISETP.NE.AND P1, PT, R11.reuse, 0x1, PT ;  /* 0x000000010b00780c */ /* 0x040fe20003f25270 */
[----:B------:R-:W-:Y:S01]  /*100f0*/  IMAD.U32 R16, RZ, RZ, UR8 ;  /* 0x00000008ff107e24 */ /* 0x000fe2000f8e00ff */
[----:B------:R-:W-:Y:S01]  /*10100*/  MOV R17, UR9 ;  /* 0x0000000900117c02 */ /* 0x000fe20008000f00 */
[----:B------:R-:W-:Y:S01]  /*10110*/  UIADD3 UR7, UR9, UR7, URZ ;  /* 0x0000000709077290 */ /* 0x000fe2000fffe03f */
[----:B------:R-:W4:Y:S01]  /*10120*/  S2R R10, SR_CTAID.X ;  /* 0x00000000000a7919 */ /* 0x000f220000002500 */
[----:B------:R-:W-:Y:S01]  /*10130*/  ULDC.64 UR4, c[0x0][0x438] ;  /* 0x00010e0000047ab9 */ /* 0x000fe20000000a00 */
[----:B------:R-:W-:Y:S01]  /*10140*/  IMAD R11, R11, c[0x0][0x388], RZ ;  /* 0x0000e2000b0b7a24 */ /* 0x000fe200078e02ff */
[----:B------:R-:W-:Y:S02]  /*10150*/  UIMAD.WIDE.U32 UR10, UR14, UR4, URZ ;  /* 0x000000040e0a72a5 */ /* 0x000fe4000f8e003f */
[----:B------:R-:W-:Y:S01]  /*10160*/  UIMAD UR4, UR6, UR4, URZ ;  /* 0x00000004060472a4 */ /* 0x000fe2000f8e023f */
[----:B-1----:R-:W-:-:S02]  /*10170*/  IMAD R6, R6, c[0x0][0x550], R3 ;  /* 0x0001540006067a24 */ /* 0x002fc400078e0203 */
[----:B------:R-:W-:Y:S01]  /*10180*/  IMAD.U32 R17, RZ, RZ, UR7 ;  /* 0x00000007ff117e24 */ /* 0x000fe2000f8e00ff */
[----:B------:R-:W-:Y:S01]  /*10190*/  UIMAD UR4, UR14, UR5, UR4 ;  /* 0x000000050e0472a4 */ /* 0x000fe2000f8e0204 */
[----:B--2---:R-:W-:Y:S01]  /*101a0*/  SHF.R.S32.HI R3, RZ, 0x1f, R2 ;  /* 0x0000001fff037819 */ /* 0x004fe20000011402 */
[----:B------:R-:W-:Y:S01]  /*101b0*/  IMAD.U32 R15, RZ, RZ, UR11 ;  /* 0x0000000bff0f7e24 */ /* 0x000fe2000f8e00ff */
[----:B------:R-:W-:Y:S01]  /*101c0*/  MOV R14, UR10 ;  /* 0x0000000a000e7c02 */ /* 0x000fe20008000f00 */
[----:B------:R-:W-:Y:S01]  /*101d0*/  UIADD3 UR4, UR11, UR4, URZ ;  /* 0x000000040b047290 */ /* 0x000fe2000fffe03f */
[-C--:B------:R-:W-:Y:S01]  /*101e0*/  LEA.HI R0, R3, R2.reuse, RZ, 0x5 ;  /* 0x0000000203007211 */ /* 0x080fe200078f28ff */
[----:B---3--:R-:W-:Y:S01]  /*101f0*/  IMAD.WIDE.U32 R16, R9, c[0x0][0x4d8], R16 ;  /* 0x0001360009107a25 */ /* 0x008fe200078e0010 */
[----:B------:R-:W-:Y:S02]  /*10200*/  LEA.HI R3, R3, R2, RZ, 0x2 ;  /* 0x0000000203037211 */ /* 0x000fe400078f10ff */
[----:B------:R-:W-:Y:S01]  /*10210*/  LOP3.LUT R5, R0, 0xffffffe0, RZ, 0xc0, !PT ;  /* 0xffffffe000057812 */ /* 0x000fe200078ec0ff */
[----:B------:R-:W-:Y:S01]  /*10220*/  IMAD.U32 R15, RZ, RZ, UR4 ;  /* 0x00000004ff0f7e24 */ /* 0x000fe2000f8e00ff */
[----:B------:R-:W-:Y:S01]  /*10230*/  SHF.R.S32.HI R13, RZ, 0x5, R0 ;  /* 0x00000005ff0d7819 */ /* 0x000fe20000011400 */
[----:B------:R-:W-:Y:S01]  /*10240*/  IMAD.MOV.U32 R18, RZ, RZ, R16 ;  /* 0x000000ffff127224 */ /* 0x000fe200078e0010 */
[----:B------:R-:W-:Y:S01]  /*10250*/  SHF.R.S32.HI R0, RZ, 0x1f, R0 ;  /* 0x0000001fff007819 */ /* 0x000fe20000011400 */
[----:B------:R-:W-:Y:S01]  /*10260*/  IMAD.IADD R5, R2, 0x1, -R5 ;  /* 0x0000000102057824 */ /* 0x000fe200078e0a05 */
[----:B------:R-:W-:Y:S01]  /*10270*/  LOP3.LUT R3, R3, 0xfffffffc, RZ, 0xc0, !PT ;  /* 0xfffffffc03037812 */ /* 0x000fe200078ec0ff */
[----:B------:R-:W-:Y:S01]  /*10280*/  IMAD.WIDE.U32 R14, R9, c[0x0][0x440], R14 ;  /* 0x00011000090e7a25 */ /* 0x000fe200078e000e */
[----:B------:R-:W-:-:S02]  /*10290*/  LEA.HI R0, R0, R13, RZ, 0x3 ;  /* 0x0000000d00007211 */ /* 0x000fc400078f18ff */
[----:B------:R-:W-:Y:S01]  /*102a0*/  IADD3 R3, -R3, R2, RZ ;  /* 0x0000000203037210 */ /* 0x000fe20007ffe1ff */
[----:B------:R-:W-:Y:S01]  /*102b0*/  IMAD.MOV.U32 R20, RZ, RZ, R14 ;  /* 0x000000ffff147224 */ /* 0x000fe200078e000e */
        /* <DEDUP_REMOVED lines=26> */
[C---:B------:R-:W-:Y:S01]  /*10460*/  IMAD R15, R6.reuse, c[0x0][0x4e4], R15 ;  /* 0x00013900060f7a24 */ /* 0x040fe200078e020f */
[----:B------:R-:W-:Y:S01]  /*10470*/  IADD3 R0, -R9, RZ, RZ ;  /* 0x000000ff09007210 */ /* 0x000fe20007ffe1ff */
[C---:B------:R-:W-:Y:S01]  /*10480*/  IMAD R17, R6.reuse, c[0x0][0x44c], R17 ;  /* 0x0001130006117a24 */ /* 0x040fe200078e0211 */
[----:B------:R-:W-:Y:S01]  /*10490*/  SHF.R.S32.HI R12, RZ, 0x1f, R9 ;  /* 0x0000001fff0c7819 */ /* 0x000fe20000011409 */
[----:B------:R-:W-:-:S04]  /*104a0*/  IMAD.WIDE.U32 R20, R6, c[0x0][0x448], R20 ;  /* 0x0001120006147a25 */ /* 0x000fc800078e0014 */
[----:B------:R-:W-:-:S04]  /*104b0*/  IMAD.WIDE.U32 R18, R6, c[0x0][0x4e0], R18 ;  /* 0x0001380006127a25 */ /* 0x000fc800078e0012 */
[----:B------:R-:W-:Y:S01]  /*104c0*/  @P1 IMAD.HI.U32 R6, R3, c[0x0][0x4ec], RZ ;  /* 0x00013b0003061a27 */ /* 0x000fe200078e00ff */
[----:B------:R-:W-:-:S03]  /*104d0*/  IADD3 R14, P0, R9, R18, RZ ;  /* 0x00000012090e7210 */ /* 0x000fc60007f1e0ff */
[----:B------:R-:W-:Y:S01]  /*104e0*/  IMAD R0, R0, c[0x0][0x4e8], R3 ;  /* 0x00013a0000007a24 */ /* 0x000fe200078e0203 */
[----:B------:R-:W-:Y:S01]  /*104f0*/  IADD3.X R15, R12, R19, R15, P0, !PT ;  /* 0x000000130c0f7210 */ /* 0x000fe200007fe40f */
[----:B------:R-:W-:Y:S01]  /*10500*/  IMAD.MOV.U32 R8, RZ, RZ, R3 ;  /* 0x000000ffff087224 */ /* 0x000fe200078e0003 */
[----:B------:R-:W-:Y:S01]  /*10510*/  @P1 SHF.R.U32.HI R8, RZ, c[0x0][0x4f0], R6 ;  /* 0x00013c00ff081a19 */ /* 0x000fe20000011606 */
[----:B------:R-:W-:Y:S01]  /*10520*/  IMAD.IADD R21, R21, 0x1, R17 ;  /* 0x0000000115157824 */ /* 0x000fe200078e0211 */
[----:B------:R-:W-:Y:S01]  /*10530*/  SHF.R.S32.HI R6, RZ, 0x1f, R0 ;  /* 0x0000001fff067819 */ /* 0x000fe20000011400 */
[----:B------:R-:W-:Y:S01]  /*10540*/  IMAD.WIDE.U32 R14, R0, c[0x0][0x4c8], R14 ;  /* 0x00013200000e7a25 */ /* 0x000fe200078e000e */
[----:B------:R-:W-:-:S03]  /*10550*/  IADD3 R12, -R8, RZ, RZ ;  /* 0x000000ff080c7210 */ /* 0x000fc60007ffe1ff */
[----:B------:R-:W-:Y:S01]  /*10560*/  IMAD R9, R6, c[0x0][0x4c8], RZ ;  /* 0x0001320006097a24 */ /* 0x000fe200078e02ff */
[----:B------:R-:W-:Y:S01]  /*10570*/  SHF.R.S32.HI R6, RZ, 0x1f, R8 ;  /* 0x0000001fff067819 */ /* 0x000fe20000011408 */
[----:B------:R-:W-:Y:S02]  /*10580*/  IMAD R12, R12, c[0x0][0x4e8], R3 ;  /* 0x00013a000c0c7a24 */ /* 0x000fe400078e0203 */
[----:B------:R-:W-:Y:S01]  /*10590*/  IMAD R9, R0, c[0x0][0x4cc], R9 ;  /* 0x0001330000097a24 */ /* 0x000fe200078e0209 */
[----:B------:R-:W-:Y:S01]  /*105a0*/  LEA R0, P0, R14, c[0x0][0x4a8], 0x2 ;  /* 0x00012a000e007a11 */ /* 0x000fe200078010ff */
[----:B------:R-:W-:Y:S01]  /*105b0*/  IMAD R3, R6, c[0x0][0x430], RZ ;  /* 0x00010c0006037a24 */ /* 0x000fe200078e02ff */
[----:B------:R-:W-:Y:S01]  /*105c0*/  SHF.R.S32.HI R6, RZ, 0x1f, R12 ;  /* 0x0000001fff067819 */ /* 0x000fe2000001140c */
[----:B------:R-:W-:Y:S02]  /*105d0*/  IMAD.IADD R9, R15, 0x1, R9 ;  /* 0x000000010f097824 */ /* 0x000fe400078e0209 */
[----:B------:R-:W-:Y:S01]  /*105e0*/  SHFL.IDX PT, R16, R0, 0x1, 0x1c1f ;  /* 0x003c1f0000107f89 */ /* 0x000fe200000e0000 */
[----:B------:R-:W-:-:S02]  /*105f0*/  IMAD.WIDE.U32 R20, R8, c[0x0][0x430], R20 ;  /* 0x00010c0008147a25 */ /* 0x000fc400078e0014 */
[----:B------:R-:W-:Y:S02]  /*10600*/  LEA.HI.X R9, R14, c[0x0][0x4ac], R9, 0x2, P0 ;  /* 0x00012b000e097a11 */ /* 0x000fe400000f1409 */
[----:B------:R-:W-:Y:S01]  /*10610*/  SHFL.IDX PT, R14, R0, RZ, 0x1c1f ;  /* 0x001c1fff000e7589 */ /* 0x000fe200000e0000 */
[----:B------:R-:W-:Y:S01]  /*10620*/  IMAD R3, R8, c[0x0][0x434], R3 ;  /* 0x00010d0008037a24 */ /* 0x000fe200078e0203 */
[C---:B------:R-:W-:Y:S01]  /*10630*/  LOP3.LUT P0, RZ, R5.reuse, 0x3, RZ, 0xc0, !PT ;  /* 0x0000000305ff7812 */ /* 0x040fe2000780c0ff */
[----:B------:R-:W-:Y:S01]  /*10640*/  IMAD.IADD R5, R5, 0x1, -R2 ;  /* 0x0000000105057824 */ /* 0x000fe200078e0a02 */
[----:B------:R-:W1:Y:S01]  /*10650*/  SHFL.IDX PT, R15, R9, RZ, 0x1c1f ;  /* 0x001c1fff090f7589 */ /* 0x000e6200000e0000 */
[----:B------:R-:W-:Y:S01]  /*10660*/  IMAD.IADD R21, R21, 0x1, R3 ;  /* 0x0000000115157824 */ /* 0x000fe200078e0203 */
[----:B------:R-:W-:Y:S01]  /*10670*/  ISETP.GE.OR P2, PT, R10, R11, P0 ;  /* 0x0000000b0a00720c */ /* 0x000fe20000746670 */
[----:B------:R-:W-:Y:S01]  /*10680*/  IMAD R3, R6, c[0x0][0x428], RZ ;  /* 0x00010a0006037a24 */ /* 0x000fe200078e02ff */
[----:B------:R2:W3:Y:S01]  /*10690*/  SHFL.IDX PT, R17, R9, 0x1, 0x1c1f ;  /* 0x003c1f0009117f89 */ /* 0x0004e200000e0000 */
[----:B------:R-:W-:-:S02]  /*106a0*/  IADD3 R6, R10, 0x8, RZ ;  /* 0x000000080a067810 */ /* 0x000fc40007ffe0ff */
[C---:B------:R-:W-:Y:S01]  /*106b0*/  IMAD R3, R12.reuse, c[0x0][0x42c], R3 ;  /* 0x00010b000c037a24 */ /* 0x040fe200078e0203 */
[----:B------:R-:W-:Y:S01]  /*106c0*/  SHF.L.U32 R5, R5, 0x1, RZ ;  /* 0x0000000105057819 */ /* 0x000fe200000006ff */
[----:B------:R-:W-:Y:S01]  /*106d0*/  IMAD.WIDE.U32 R12, R12, c[0x0][0x428], R20 ;  /* 0x00010a000c0c7a25 */ /* 0x000fe200078e0014 */
[----:B------:R-:W-:-:S04]  /*106e0*/  ISETP.GE.OR P0, PT, R6, R11, P0 ;  /* 0x0000000b0600720c */ /* 0x000fc80000706670 */
[----:B------:R-:W-:Y:S02]  /*106f0*/  IADD3 R8, R13, R3, RZ ;  /* 0x000000030d087210 */ /* 0x000fe40007ffe0ff */
[----:B------:R-:W-:-:S04]  /*10700*/  LEA R3, P1, R12, c[0x0][0x400], 0x2 ;  /* 0x000100000c037a11 */ /* 0x000fc800078210ff */
[----:B------:R-:W-:Y:S02]  /*10710*/  LEA.HI.X R8, R12, c[0x0][0x404], R8, 0x2, P1 ;  /* 0x000101000c087a11 */ /* 0x000fe400008f1408 */
[----:B------:R-:W-:Y:S01]  /*10720*/  ISETP.GE.AND P1, PT, R6, R11, PT ;  /* 0x0000000b0600720c */ /* 0x000fe20003f26270 */
[----:B------:R4:W4:Y:S04]  /*10730*/  SHFL.IDX PT, R12, R3, RZ, 0x1c1f ;  /* 0x001c1fff030c7589 */ /* 0x00092800000e0000 */
        /* <DEDUP_REMOVED lines=12> */
[C---:B------:R-:W-:Y:S02]  /*10800*/  IADD3 R2, R5.reuse, 0x20, RZ ;  /* 0x0000002005027810 */ /* 0x040fe40007ffe0ff */
[----:B------:R-:W-:-:S02]  /*10810*/  ISETP.GE.AND P4, PT, R5, c[0x0][0x3c8], PT ;  /* 0x0000f20005007a0c */ /* 0x000fc40003f86270 */
[----:B------:R-:W-:Y:S02]  /*10820*/  ISETP.GE.AND P0, PT, R2, c[0x0][0x3c8], PT ;  /* 0x0000f20002007a0c */ /* 0x000fe40003f06270 */
[----:B------:R-:W-:Y:S02]  /*10830*/  IADD3 R0, R5, 0x28, RZ ;  /* 0x0000002805007810 */ /* 0x000fe40007ffe0ff */
[----:B------:R-:W-:Y:S02]  /*10840*/  @!P3 LEA.HI R7, R7, R7, RZ, 0x1 ;  /* 0x000000070707b211 */ /* 0x000fe400078f08ff */
[----:B------:R-:W-:Y:S02]  /*10850*/  ISETP.GE.AND P5, PT, R0, c[0x0][0x3c8], PT ;  /* 0x0000f20000007a0c */ /* 0x000fe40003fa6270 */
[----:B------:R-:W-:Y:S02]  /*10860*/  @!P2 LEA.HI R6, R6, R6, RZ, 0x1 ;  /* 0x000000060606a211 */ /* 0x000fe400078f08ff */
[----:B------:R-:W-:Y:S01]  /*10870*/  @!P1 LEA.HI R4, R4, R4, RZ, 0x1 ;  /* 0x0000000404049211 */ /* 0x000fe200078f08ff */
[----:B--2-4-:R-:W-:Y:S01]  /*10880*/  @!P4 IMAD.WIDE R10, R5, 0x4, R12 ;  /* 0x00000004050ac825 */ /* 0x014fe200078e020c */
[----:B------:R-:W-:-:S02]  /*10890*/  @!P3 LOP3.LUT R7, R7, 0xfffffffe, RZ, 0xc0, !PT ;  /* 0xfffffffe0707b812 */ /* 0x000fc400078ec0ff */
[----:B------:R-:W-:Y:S02]  /*108a0*/  @!P2 LOP3.LUT R15, R6, 0xfffffffe, RZ, 0xc0, !PT ;  /* 0xfffffffe060fa812 */ /* 0x000fe400078ec0ff */
[----:B------:R-:W-:Y:S01]  /*108b0*/  @!P1 LOP3.LUT R17, R4, 0xfffffffe, RZ, 0xc0, !PT ;  /* 0xfffffffe04119812 */ /* 0x000fe200078ec0ff */
[----:B------:R1:W-:Y:S01]  /*108c0*/  @!P4 ST.E.64 [R10.64], R128 ;  /* 0x000000800a00c985 */ /* 0x0003e2000c101b14 */
[----:B------:R-:W-:Y:S01]  /*108d0*/  IADD3 R14, R5, 0x30, RZ ;  /* 0x00000030050e7810 */ /* 0x000fe20007ffe0ff */
[--C-:B------:R-:W-:Y:S01]  /*108e0*/  @!P3 IMAD.WIDE R6, R7, 0x4, R12.reuse ;  /* 0x000000040706b825 */ /* 0x100fe200078e020c */
[----:B------:R-:W-:Y:S02]  /*108f0*/  @!P0 LEA.HI R2, R2, R2, RZ, 0x1 ;  /* 0x0000000202028211 */ /* 0x000fe400078f08ff */
[----:B------:R-:W-:Y:S01]  /*10900*/  ISETP.GE.AND P4, PT, R14, c[0x0][0x3c8], PT ;  /* 0x0000f2000e007a0c */ /* 0x000fe20003f86270 */
[----:B------:R-:W-:Y:S01]  /*10910*/  @!P1 IMAD.WIDE R16, R17, 0x4, R12 ;  /* 0x0000000411109825 */ /* 0x000fe200078e020c */
[----:B------:R-:W-:Y:S01]  /*10920*/  @!P0 LOP3.LUT R19, R2, 0xfffffffe, RZ, 0xc0, !PT ;  /* 0xfffffffe02138812 */ /* 0x000fe200078ec0ff */
[----:B------:R2:W-:Y:S01]  /*10930*/  @!P3 ST.E.64 [R6.64], R124 ;  /* 0x0000007c0600b985 */ /* 0x0005e2000c101b14 */
[----:B------:R-:W-:-:S02]  /*10940*/  IADD3 R20, R5, 0x38, RZ ;  /* 0x0000003805147810 */ /* 0x000fc40007ffe0ff */
[----:B------:R-:W-:Y:S01]  /*10950*/  IADD3 R4, R5, 0x48, RZ ;  /* 0x0000004805047810 */ /* 0x000fe20007ffe0ff */
[----:B------:R-:W-:Y:S01]  /*10960*/  @!P0 IMAD.WIDE R18, R19, 0x4, R12 ;  /* 0x0000000413128825 */ /* 0x000fe200078e020c */
[----:B------:R-:W-:Y:S02]  /*10970*/  @!P5 LEA.HI R0, R0, R0, RZ, 0x1 ;  /* 0x000000000000d211 */ /* 0x000fe400078f08ff */
[----:B------:R-:W-:Y:S02]  /*10980*/  ISETP.GE.AND P3, PT, R20, c[0x0][0x3c8], PT ;  /* 0x0000f20014007a0c */ /* 0x000fe40003f66270 */
[----:B------:R-:W-:Y:S02]  /*10990*/  IADD3 R2, R5, 0x50, RZ ;  /* 0x0000005005027810 */ /* 0x000fe40007ffe0ff */
[----:B------:R-:W-:-:S09]  /*109a0*/  @!P4 LEA.HI R14, R14, R14, RZ, 0x1 ;  /* 0x0000000e0e0ec211 */ /* 0x000fd200078f08ff */
[----:B------:R-:W-:Y:S01]  /*109b0*/  @!P3 LEA.HI R20, R20, R20, RZ, 0x1 ;  /* 0x000000141414b211 */ /* 0x000fe200078f08ff */
[----:B-1----:R-:W-:Y:S01]  /*109c0*/  @!P2 IMAD.WIDE R10, R15, 0x4, R12 ;  /* 0x000000040f0aa825 */ /* 0x002fe200078e020c */
[----:B------:R-:W-:-:S04]  /*109d0*/  IADD3 R15, R5, 0x40, RZ ;  /* 0x00000040050f7810 */ /* 0x000fc80007ffe0ff */
        /* <DEDUP_REMOVED lines=14> */
[----:B------:R-:W-:Y:S02]  /*10ac0*/  @!P0 LEA.HI R2, R2, R2, RZ, 0x1 ;  /* 0x0000000202028211 */ /* 0x000fe400078f08ff */
[----:B-1----:R-:W-:Y:S01]  /*10ad0*/  @!P4 LOP3.LUT R11, R14, 0xfffffffe, RZ, 0xc0, !PT ;  /* 0xfffffffe0e0bc812 */ /* 0x002fe200078ec0ff */
[----:B------:R-:W-:-:S04]  /*10ae0*/  @!P2 IMAD.WIDE R14, R15, 0x4, R12 ;  /* 0x000000040f0ea825 */ /* 0x000fc800078e020c */
[----:B------:R-:W-:Y:S02]  /*10af0*/  @!P5 LEA.HI R0, R0, R0, RZ, 0x1 ;  /* 0x000000000000d211 */ /* 0x000fe400078f08ff */
[----:B--2---:R-:W-:Y:S01]  /*10b00*/  @!P3 LOP3.LUT R17, R20, 0xfffffffe, RZ, 0xc0, !PT ;  /* 0xfffffffe1411b812 */ /* 0x004fe200078ec0ff */
[----:B------:R-:W-:Y:S01]  /*10b10*/  @!P4 IMAD.WIDE R10, R11, 0x4, R12 ;  /* 0x000000040b0ac825 */ /* 0x000fe200078e020c */
[----:B------:R-:W-:Y:S02]  /*10b20*/  @!P5 LOP3.LUT R21, R0, 0xfffffffe, RZ, 0xc0, !PT ;  /* 0xfffffffe0015d812 */ /* 0x000fe400078ec0ff */
[----:B---3--:R-:W-:Y:S02]  /*10b30*/  @!P1 LOP3.LUT R19, R4, 0xfffffffe, RZ, 0xc0, !PT ;  /* 0xfffffffe04139812 */ /* 0x008fe400078ec0ff */
[C---:B------:R-:W-:Y:S01]  /*10b40*/  IADD3 R4, R5.reuse, 0x60, RZ ;  /* 0x0000006005047810 */ /* 0x040fe20007ffe0ff */
[----:B------:R1:W-:Y:S01]  /*10b50*/  @!P4 ST.E.64 [R10.64], R116 ;  /* 0x000000740a00c985 */ /* 0x0003e2000c101b14 */
[----:B------:R-:W-:-:S02]  /*10b60*/  IADD3 R18, R5, 0x70, RZ ;  /* 0x0000007005127810 */ /* 0x000fc40007ffe0ff */
[----:B------:R-:W-:Y:S02]  /*10b70*/  ISETP.GE.AND P6, PT, R4, c[0x0][0x3c8], PT ;  /* 0x0000f20004007a0c */ /* 0x000fe40003fc6270 */
[----:B----4-:R-:W-:Y:S02]  /*10b80*/  @!P0 LOP3.LUT R7, R2, 0xfffffffe, RZ, 0xc0, !PT ;  /* 0xfffffffe02078812 */ /* 0x010fe400078ec0ff */
[C---:B------:R-:W-:Y:S02]  /*10b90*/  IADD3 R2, R5.reuse, 0x78, RZ ;  /* 0x0000007805027810 */ /* 0x040fe40007ffe0ff */
[----:B------:R-:W-:Y:S01]  /*10ba0*/  IADD3 R20, R5, 0x80, RZ ;  /* 0x0000008005147810 */ /* 0x000fe20007ffe0ff */
[----:B------:R-:W-:Y:S01]  /*10bb0*/  @!P0 IMAD.WIDE R6, R7, 0x4, R12 ;  /* 0x0000000407068825 */ /* 0x000fe200078e020c */
[----:B------:R-:W-:-:S05]  /*10bc0*/  IADD3 R0, R5, 0x88, RZ ;  /* 0x0000008805007810 */ /* 0x000fca0007ffe0ff */
[----:B------:R-:W-:Y:S01]  /*10bd0*/  @!P6 LEA.HI R4, R4, R4, RZ, 0x1 ;  /* 0x000000040404e211 */ /* 0x000fe200078f08ff */
[----:B-1----:R-:W-:-:S04]  /*10be0*/  @!P3 IMAD.WIDE R10, R17, 0x4, R12 ;  /* 0x00000004110ab825 */ /* 0x002fc800078e020c */
[----:B------:R-:W-:Y:S01]  /*10bf0*/  @!P1 IMAD.WIDE R16, R19, 0x4, R12 ;  /* 0x0000000413109825 */ /* 0x000fe200078e020c */
[----:B------:R-:W-:Y:S01]  /*10c00*/  IADD3 R19, R5, 0x68, RZ ;  /* 0x0000006805137810 */ /* 0x000fe20007ffe0ff */
[----:B------:R1:W-:Y:S01]  /*10c10*/  @!P3 ST.E.64 [R10.64], R120 ;  /* 0x000000780a00b985 */ /* 0x0003e2000c101b14 */
[----:B------:R-:W-:Y:S02]  /*10c20*/  ISETP.GE.AND P3, PT, R18, c[0x0][0x3c8], PT ;  /* 0x0000f20012007a0c */ /* 0x000fe40003f66270 */
        /* <DEDUP_REMOVED lines=68> */
.L_x_5074:
[----:B------:R-:W-:Y:S05]  /*11070*/  BSYNC B0 ;  /* 0x0000000000007941 */ /* 0x000fea0003800000 */
.L_x_5073:
[----:B------:R-:W-:Y:S01]  /*11080*/  ISETP.NE.AND P0, PT, R9, RZ, PT ;  /* 0x000000ff0900720c */ /* 0x000fe20003f05270 */
[----:B-1----:R1:W3:Y:S04]  /*11090*/  SHFL.IDX PT, R7, R8, 0x1, 0x1c1f ;  /* 0x003c1f0008077f89 */ /* 0x0022e800000e0000 */
[----:B------:R1:W4:Y:S08]  /*110a0*/  SHFL.IDX PT, R6, R3, 0x1, 0x1c1f ;  /* 0x003c1f0003067f89 */ /* 0x00033000000e0000 */
[----:B------:R-:W-:Y:S05]  /*110b0*/  @P0 EXIT ;  /* 0x000000000000094d */ /* 0x000fea0003800000 */
[C---:B-1--4-:R-:W-:Y:S02]  /*110c0*/  IADD3 R3, R5.reuse, 0x8, RZ ;  /* 0x0000000805037810 */ /* 0x052fe40007ffe0ff */
[----:B------:R-:W-:-:S02]  /*110d0*/  ISETP.GE.AND P1, PT, R5, c[0x0][0x3c8], PT ;  /* 0x0000f20005007a0c */ /* 0x000fc40003f26270 */
[----:B------:R-:W-:Y:S02]  /*110e0*/  ISETP.GE.AND P0, PT, R3, c[0x0][0x3c8], PT ;  /* 0x0000f20003007a0c */ /* 0x000fe40003f06270 */
[C---:B------:R-:W-:Y:S02]  /*110f0*/  IADD3 R2, R5.reuse, 0x10, RZ ;  /* 0x0000001005027810 */ /* 0x040fe40007ffe0ff */
[C---:B------:R-:W-:Y:S02]  /*11100*/  IADD3 R0, R5.reuse, 0x18, RZ ;  /* 0x0000001805007810 */ /* 0x040fe40007ffe0ff */
[----:B------:R-:W-:Y:S02]  /*11110*/  ISETP.GE.AND P6, PT, R2, c[0x0][0x3c8], PT ;  /* 0x0000f20002007a0c */ /* 0x000fe40003fc6270 */
[----:B------:R-:W-:Y:S02]  /*11120*/  ISETP.GE.AND P5, PT, R0, c[0x0][0x3c8], PT ;  /* 0x0000f20000007a0c */ /* 0x000fe40003fa6270 */
[C---:B------:R-:W-:Y:S01]  /*11130*/  IADD3 R10, R5.reuse, 0x20, RZ ;  /* 0x00000020050a7810 */ /* 0x040fe20007ffe0ff */
[C---:B--23--:R-:W-:Y:S01]  /*11140*/  @!P1 IMAD.WIDE R12, R5.reuse, 0x4, R6 ;  /* 0x00000004050c9825 */ /* 0x04cfe200078e0206 */
        /* <DEDUP_REMOVED lines=32> */
[--C-:B------:R-:W-:Y:S01]  /*11350*/  @!P4 IMAD.WIDE R10, R11, 0x4, R6.reuse ;  /* 0x000000040b0ac825 */ /* 0x100fe200078e0206 */
[----:B------:R-:W-:Y:S01]  /*11360*/  IADD3 R20, R5, 0x58, RZ ;  /* 0x0000005805147810 */ /* 0x000fe20007ffe0ff */
[----:B------:R2:W-:Y:S01]  /*11370*/  @!P5 ST.E.64 [R12.64], R106 ;  /* 0x0000006a0c00d985 */ /* 0x0005e2000c101b14 */
[----:B------:R-:W-:Y:S01]  /*11380*/  ISETP.GE.AND P5, PT, R0, c[0x0][0x3c8], PT ;  /* 0x0000f20000007a0c */ /* 0x000fe20003fa6270 */
[----:B------:R-:W-:Y:S01]  /*11390*/  @!P0 IMAD.WIDE R16, R3, 0x4, R6 ;  /* 0x0000000403108825 */ /* 0x000fe200078e0206 */
[C---:B------:R-:W-:Y:S01]  /*113a0*/  IADD3 R19, R5.reuse, 0x60, RZ ;  /* 0x0000006005137810 */ /* 0x040fe20007ffe0ff */
[----:B------:R3:W-:Y:S01]  /*113b0*/  @!P4 ST.E.64 [R10.64], R110 ;  /* 0x0000006e0a00c985 */ /* 0x0007e2000c101b14 */
[C---:B------:R-:W-:Y:S02]  /*113c0*/  IADD3 R18, R5.reuse, 0x68, RZ ;  /* 0x0000006805127810 */ /* 0x040fe40007ffe0ff */
[----:B------:R-:W-:-:S02]  /*113d0*/  IADD3 R3, R5, 0x78, RZ ;  /* 0x0000007805037810 */ /* 0x000fc40007ffe0ff */
[----:B------:R-:W-:Y:S02]  /*113e0*/  ISETP.GE.AND P4, PT, R20, c[0x0][0x3c8], PT ;  /* 0x0000f20014007a0c */ /* 0x000fe40003f86270 */
[----:B------:R-:W-:-:S03]  /*113f0*/  @!P6 LEA.HI R2, R2, R2, RZ, 0x1 ;  /* 0x000000020202e211 */ /* 0x000fc600078f08ff */
[----:B------:R-:W-:-:S08]  /*11400*/  @!P5 LEA.HI R0, R0, R0, RZ, 0x1 ;  /* 0x000000000000d211 */ /* 0x000fd000078f08ff */
[----:B------:R-:W-:Y:S02]  /*11410*/  @!P4 LEA.HI R20, R20, R20, RZ, 0x1 ;  /* 0x000000141414c211 */ /* 0x000fe400078f08ff */
[----:B-1----:R-:W-:Y:S01]  /*11420*/  @!P2 LOP3.LUT R15, R8, 0xfffffffe, RZ, 0xc0, !PT ;  /* 0xfffffffe080fa812 */ /* 0x002fe200078ec0ff */
[----:B------:R-:W-:Y:S01]  /*11430*/  @!P3 IMAD.WIDE R8, R9, 0x4, R6 ;  /* 0x000000040908b825 */ /* 0x000fe200078e0206 */
[----:B--2---:R-:W-:-:S03]  /*11440*/  @!P1 LOP3.LUT R13, R4, 0xfffffffe, RZ, 0xc0, !PT ;  /* 0xfffffffe040d9812 */ /* 0x004fc600078ec0ff */
[--C-:B------:R-:W-:Y:S01]  /*11450*/  @!P2 IMAD.WIDE R14, R15, 0x4, R6.reuse ;  /* 0x000000040f0ea825 */ /* 0x100fe200078e0206 */
[----:B------:R-:W-:Y:S01]  /*11460*/  IADD3 R4, R5, 0x70, RZ ;  /* 0x0000007005047810 */ /* 0x000fe20007ffe0ff */
[----:B------:R1:W-:Y:S01]  /*11470*/  @!P3 ST.E.64 [R8.64], R114 ;  /* 0x000000720800b985 */ /* 0x0003e2000c101b14 */
[----:B------:R-:W-:Y:S01]  /*11480*/  ISETP.GE.AND P3, PT, R19, c[0x0][0x3c8], PT ;  /* 0x0000f20013007a0c */ /* 0x000fe20003f66270 */
[--C-:B------:R-:W-:Y:S01]  /*11490*/  @!P1 IMAD.WIDE R12, R13, 0x4, R6.reuse ;  /* 0x000000040d0c9825 */ /* 0x100fe200078e0206 */
[----:B---3--:R-:W-:Y:S01]  /*114a0*/  @!P5 LOP3.LUT R11, R0, 0xfffffffe, RZ, 0xc0, !PT ;  /* 0xfffffffe000bd812 */ /* 0x008fe200078ec0ff */
[----:B------:R-:W-:Y:S01]  /*114b0*/  @!P2 ST.E.64 [R14.64], R118 ;  /* 0x000000760e00a985 */ /* 0x000fe2000c101b14 */
[----:B------:R-:W-:Y:S02]  /*114c0*/  ISETP.GE.AND P2, PT, R18, c[0x0][0x3c8], PT ;  /* 0x0000f20012007a0c */ /* 0x000fe40003f46270 */
[----:B------:R-:W-:Y:S01]  /*114d0*/  IADD3 R0, R5, 0x88, RZ ;  /* 0x0000008805007810 */ /* 0x000fe20007ffe0ff */
[----:B------:R2:W-:Y:S01]  /*114e0*/  @!P1 ST.E.64 [R12.64], R122 ;  /* 0x0000007a0c009985 */ /* 0x0005e2000c101b14 */
[----:B------:R-:W-:Y:S01]  /*114f0*/  ISETP.GE.AND P1, PT, R4, c[0x0][0x3c8], PT ;  /* 0x0000f20004007a0c */ /* 0x000fe20003f26270 */
[----:B------:R-:W-:-:S02]  /*11500*/  @!P5 IMAD.WIDE R10, R11, 0x4, R6 ;  /* 0x000000040b0ad825 */ /* 0x000fc400078e0206 */
[----:B------:R3:W-:Y:S01]  /*11510*/  @!P0 ST.E.64 [R16.64], R38 ;  /* 0x0000002610008985 */ /* 0x0007e2000c101b14 */
[----:B------:R-:W-:Y:S02]  /*11520*/  ISETP.GE.AND P0, PT, R3, c[0x0][0x3c8], PT ;  /* 0x0000f20003007a0c */ /* 0x000fe40003f06270 */
[----:B------:R-:W-:-:S03]  /*11530*/  @!P3 LEA.HI R19, R19, R19, RZ, 0x1 ;  /* 0x000000131313b211 */ /* 0x000fc600078f08ff */
[----:B------:R-:W-:Y:S02]  /*11540*/  @!P2 LEA.HI R18, R18, R18, RZ, 0x1 ;  /* 0x000000121212a211 */ /* 0x000fe400078f08ff */
[----:B------:R-:W-:Y:S02]  /*11550*/  @!P3 LOP3.LUT R19, R19, 0xfffffffe, RZ, 0xc0, !PT ;  /* 0xfffffffe1313b812 */ /* 0x000fe400078ec0ff */
[----:B------:R-:W-:-:S04]  /*11560*/  @!P1 LEA.HI R4, R4, R4, RZ, 0x1 ;  /* 0x0000000404049211 */ /* 0x000fc800078f08ff */
[----:B------:R-:W-:Y:S02]  /*11570*/  @!P0 LEA.HI R3, R3, R3, RZ, 0x1 ;  /* 0x0000000303038211 */ /* 0x000fe400078f08ff */
[----:B-1----:R-:W-:Y:S02]  /*11580*/  @!P6 LOP3.LUT R9, R2, 0xfffffffe, RZ, 0xc0, !PT ;  /* 0xfffffffe0209e812 */ /* 0x002fe400078ec0ff */
[----:B------:R-:W-:Y:S02]  /*11590*/  IADD3 R2, R5, 0x80, RZ ;  /* 0x0000008005027810 */ /* 0x000fe40007ffe0ff */
[----:B------:R-:W-:Y:S01]  /*115a0*/  @!P0 LOP3.LUT R3, R3, 0xfffffffe, RZ, 0xc0, !PT ;  /* 0xfffffffe03038812 */ /* 0x000fe200078ec0ff */
        /* <DEDUP_REMOVED lines=8> */
[----:B------:R-:W-:Y:S01]  /*11630*/  IADD3 R20, R5, 0x90, RZ ;  /* 0x0000009005147810 */ /* 0x000fe20007ffe0ff */
[----:B---3--:R-:W-:Y:S01]  /*11640*/  @!P0 IMAD.WIDE R16, R3, 0x4, R6 ;  /* 0x0000000403108825 */ /* 0x008fe200078e0206 */
[C---:B------:R-:W-:Y:S01]  /*11650*/  IADD3 R19, R5.reuse, 0x98, RZ ;  /* 0x0000009805137810 */ /* 0x040fe20007ffe0ff */
[----:B------:R3:W-:Y:S01]  /*11660*/  @!P4 ST.E.64 [R12.64], R50 ;  /* 0x000000320c00c985 */ /* 0x0007e2000c101b14 */
[----:B------:R-:W-:-:S02]  /*11670*/  IADD3 R3, R5, 0xb0, RZ ;  /* 0x000000b005037810 */ /* 0x000fc40007ffe0ff */
[----:B------:R-:W-:Y:S01]  /*11680*/  ISETP.GE.AND P4, PT, R20, c[0x0][0x3c8], PT ;  /* 0x0000f20014007a0c */ /* 0x000fe20003f86270 */
[----:B------:R4:W-:Y:S01]  /*11690*/  @!P3 ST.E.64 [R14.64], R54 ;  /* 0x000000360e00b985 */ /* 0x0009e2000c101b14 */
[----:B------:R-:W-:Y:S02]  /*116a0*/  ISETP.GE.AND P3, PT, R19, c[0x0][0x3c8], PT ;  /* 0x0000f20013007a0c */ /* 0x000fe40003f66270 */
[----:B------:R-:W-:Y:S02]  /*116b0*/  @!P6 LEA.HI R2, R2, R2, RZ, 0x1 ;  /* 0x000000020202e211 */ /* 0x000fe400078f08ff */
[----:B------:R-:W-:-:S07]  /*116c0*/  @!P5 LEA.HI R0, R0, R0, RZ, 0x1 ;  /* 0x000000000000d211 */ /* 0x000fce00078f08ff */
[----:B------:R-:W-:Y:S02]  /*116d0*/  @!P4 LEA.HI R20, R20, R20, RZ, 0x1 ;  /* 0x000000141414c211 */ /* 0x000fe400078f08ff */
[----:B------:R-:W-:Y:S02]  /*116e0*/  @!P3 LEA.HI R19, R19, R19, RZ, 0x1 ;  /* 0x000000131313b211 */ /* 0x000fe400078f08ff */
[----:B-1----:R-:W-:Y:S02]  /*116f0*/  @!P2 LOP3.LUT R9, R18, 0xfffffffe, RZ, 0xc0, !PT ;  /* 0xfffffffe1209a812 */ /* 0x002fe400078ec0ff */
[----:B------:R-:W-:Y:S02]  /*11700*/  IADD3 R18, R5, 0xa0, RZ ;  /* 0x000000a005127810 */ /* 0x000fe40007ffe0ff */
[----:B--2---:R-:W-:Y:S01]  /*11710*/  @!P1 LOP3.LUT R11, R4, 0xfffffffe, RZ, 0xc0, !PT ;  /* 0xfffffffe040b9812 */ /* 0x004fe200078ec0ff */
[----:B------:R-:W-:Y:S01]  /*11720*/  @!P2 IMAD.WIDE R8, R9, 0x4, R6 ;  /* 0x000000040908a825 */ /* 0x000fe200078e0206 */
[----:B------:R-:W-:-:S02]  /*11730*/  IADD3 R4, R5, 0xa8, RZ ;  /* 0x000000a805047810 */ /* 0x000fc40007ffe0ff */
[----:B------:R-:W-:Y:S01]  /*11740*/  @!P3 LOP3.LUT R19, R19, 0xfffffffe, RZ, 0xc0, !PT ;  /* 0xfffffffe1313b812 */ /* 0x000fe200078ec0ff */
[----:B------:R-:W-:Y:S01]  /*11750*/  @!P1 IMAD.WIDE R10, R11, 0x4, R6 ;  /* 0x000000040b0a9825 */ /* 0x000fe200078e0206 */
[----:B------:R1:W-:Y:S01]  /*11760*/  @!P2 ST.E.64 [R8.64], R58 ;  /* 0x0000003a0800a985 */ /* 0x0003e2000c101b14 */
[----:B------:R-:W-:Y:S02]  /*11770*/  ISETP.GE.AND P2, PT, R18, c[0x0][0x3c8], PT ;  /* 0x0000f20012007a0c */ /* 0x000fe40003f46270 */
[----:B---3--:R-:W-:Y:S01]  /*11780*/  @!P4 LOP3.LUT R13, R20, 0xfffffffe, RZ, 0xc0, !PT ;  /* 0xfffffffe140dc812 */ /* 0x008fe200078ec0ff */
        /* <DEDUP_REMOVED lines=34> */
.L_x_5072:
        /* <DEDUP_REMOVED lines=50> */
.L_x_5075:
        /* <DEDUP_REMOVED lines=11> */
.L_x_6286:


//--------------------- .text._ZN7cutlass13device_kernelIN5flash19enable_sm80_to_sm89INS1_16FlashAttnFwdSm80INS1_25CollectiveMainloopFwdSm80ILi8ELi2ELb0EN4cute5tupleIJNS5_1CILi128EEENS7_ILi64EEENS7_ILi192EEEEEELi192ENS_6half_tEfNS_4arch4Sm80ELb0ELb1ELb0ELb1ELb1ELb0ELb1ELb1EEENS1_21CollectiveEpilogueFwdINS6_IJS8_SA_S9_EEENS6_IJNS7_ILi1EEESI_SI_EEESC_SE_Li256ELb1ELb1ELb1ELb0EEENS1_36VarlenDynamicPersistentTileSchedulerILi128ELi64ELi256ELi256ELb1ELb1ELb0ELb1ELb0ELb1EEEEEEEEEvNT_6ParamsE --------------------------
	.section	.text._ZN7cutlass13device_kernelIN5flash19enable_sm80_to_sm89INS1_16FlashAttnFwdSm80INS1_25CollectiveMainloopFwdSm80ILi8ELi2ELb0EN4cute5tupleIJNS5_1CILi128EEENS7_ILi64EEENS7_ILi192EEEEEELi192ENS_6half_tEfNS_4arch4Sm80ELb0ELb1ELb0ELb1ELb1ELb0ELb1ELb1EEENS1_21CollectiveEpilogueFwdINS6_IJS8_SA_S9_EEENS6_IJNS7_ILi1EEESI_SI_EEESC_SE_Li256ELb1ELb1ELb1ELb0EEENS1_36VarlenDynamicPersistentTileSchedulerILi128ELi64ELi256ELi256ELb1ELb1ELb0ELb1ELb0ELb1EEEEEEEEEvNT_6ParamsE,"ax",@progbits
	.sectioninfo	@"SHI_REGISTERS=255"
	.align	128
.text._ZN7cutlass13device_kernelIN5flash19enable_sm80_to_sm89INS1_16FlashAttnFwdSm80INS1_25CollectiveMainloopFwdSm80ILi8ELi2ELb0EN4cute5tupleIJNS5_1CILi128EEENS7_ILi64EEENS7_ILi192EEEEEELi192ENS_6half_tEfNS_4arch4Sm80ELb0ELb1ELb0ELb1ELb1ELb0ELb1ELb1EEENS1_21CollectiveEpilogueFwdINS6_IJS8_SA_S9_EEENS6_IJNS7_ILi1EEESI_SI_EEESC_SE_Li256ELb1ELb1ELb1ELb0EEENS1_36VarlenDynamicPersistentTileSchedulerILi128ELi64ELi256ELi256ELb1ELb1ELb0ELb1ELb0ELb1EEEEEEEEEvNT_6ParamsE:
        .type           _ZN7cutlass13device_kernelIN5flash19enable_sm80_to_sm89INS1_16FlashAttnFwdSm80INS1_25CollectiveMainloopFwdSm80ILi8ELi2ELb0EN4cute5tupleIJNS5_1CILi128EEENS7_ILi64EEENS7_ILi192EEEEEELi192ENS_6half_tEfNS_4arch4Sm80ELb0ELb1ELb0ELb1ELb1ELb0ELb1ELb1EEENS1_21CollectiveEpilogueFwdINS6_IJS8_SA_S9_EEENS6_IJNS7_ILi1EEESI_SI_EEESC_SE_Li256ELb1ELb1ELb1ELb0EEENS1_36VarlenDynamicPersistentTileSchedulerILi128ELi64ELi256ELi256ELb1ELb1ELb0ELb1ELb0ELb1EEEEEEEEEvNT_6ParamsE,@function
        .size           _ZN7cutlass13device_kernelIN5flash19enable_sm80_to_sm89INS1_16FlashAttnFwdSm80INS1_25CollectiveMainloopFwdSm80ILi8ELi2ELb0EN4cute5tupleIJNS5_1CILi128EEENS7_ILi64EEENS7_ILi192EEEEEELi192ENS_6half_tEfNS_4arch4Sm80ELb0ELb1ELb0ELb1ELb1ELb0ELb1ELb1EEENS1_21CollectiveEpilogueFwdINS6_IJS8_SA_S9_EEENS6_IJNS7_ILi1EEESI_SI_EEESC_SE_Li256ELb1ELb1ELb1ELb0EEENS1_36VarlenDynamicPersistentTileSchedulerILi128ELi64ELi256ELi256ELb1ELb1ELb0ELb1ELb0ELb1EEEEEEEEEvNT_6ParamsE,(.L_x_6287 - _ZN7cutlass13device_kernelIN5flash19enable_sm80_to_sm89INS1_16FlashAttnFwdSm80INS1_25CollectiveMainloopFwdSm80ILi8ELi2ELb0EN4cute5tupleIJNS5_1CILi128EEENS7_ILi64EEENS7_ILi192EEEEEELi192ENS_6half_tEfNS_4arch4Sm80ELb0ELb1ELb0ELb1ELb1ELb0ELb1ELb1EEENS1_21CollectiveEpilogueFwdINS6_IJS8_SA_S9_EEENS6_IJNS7_ILi1EEESI_SI_EEESC_SE_Li256ELb1ELb1ELb1ELb0EEENS1_36VarlenDynamicPersistentTileSchedulerILi128ELi64ELi256ELi256ELb1ELb1ELb0ELb1ELb0ELb1EEEEEEEEEvNT_6ParamsE)
        .other          _ZN7cutlass13device_kernelIN5flash19enable_sm80_to_sm89INS1_16FlashAttnFwdSm80INS1_25CollectiveMainloopFwdSm80ILi8ELi2ELb0EN4cute5tupleIJNS5_1CILi128EEENS7_ILi64EEENS7_ILi192EEEEEELi192ENS_6half_tEfNS_4arch4Sm80ELb0ELb1ELb0ELb1ELb1ELb0ELb1ELb1EEENS1_21CollectiveEpilogueFwdINS6_IJS8_SA_S9_EEENS6_IJNS7_ILi1EEESI_SI_EEESC_SE_Li256ELb1ELb1ELb1ELb0EEENS1_36VarlenDynamicPersistentTileSchedulerILi128ELi64ELi256ELi256ELb1ELb1ELb0ELb1ELb0ELb1EEEEEEEEEvNT_6ParamsE,@"STO_CUDA_ENTRY STV_DEFAULT"
_ZN7cutlass13device_kernelIN5flash19enable_sm80_to_sm89INS1_16FlashAttnFwdSm80INS1_25CollectiveMainloopFwdSm80ILi8ELi2ELb0EN4cute5tupleIJNS5_1CILi128EEENS7_ILi64EEENS7_ILi192EEEEEELi192ENS_6half_tEfNS_4arch4Sm80ELb0ELb1ELb0ELb1ELb1ELb0ELb1ELb1EEENS1_21CollectiveEpilogueFwdINS6_IJS8_SA_S9_EEENS6_IJNS7_ILi1EEESI_SI_EEESC_SE_Li256ELb1ELb1ELb1ELb0EEENS1_36VarlenDynamicPersistentTileSchedulerILi128ELi64ELi256ELi256ELb1ELb1ELb0ELb1ELb0ELb1EEEEEEEEEvNT_6ParamsE:
        /* <DEDUP_REMOVED lines=52> */
.L_x_5081:
        /* <DEDUP_REMOVED lines=16> */
.L_x_5255:
        /* <DEDUP_REMOVED lines=16> */
.L_x_5256:
[----:B---3--:R-:W-:-:S05]  /*0540*/  IMAD R0, R0, c[0x0][0x538], RZ ;  /* 0x00014e0000007a24 */ /* 0x008fca00078e02ff */
[----:B------:R-:W-:-:S04]  /*0550*/  IADD3 R6, R0, R6, RZ ;  /* 0x0000000600067210 */ /* 0x000fc80007ffe0ff */
[----:B------:R-:W-:-:S13]  /*0560*/  ISETP.GT.AND P0, PT, R6, UR4, PT ;  /* 0x0000000406007c0c */ /* 0x000fda000bf04270 */
[----:B-12---:R-:W-:Y:S05]  /*0570*/  @!P0 BRA `(.L_x_5081) ;  /* 0xfffffdc000008947 */ /* 0x006fea000383ffff */
.L_x_5077:
[----:B------:R-:W-:-:S05]  /*0580*/  IADD3 R10, -R0, R6, RZ ;  /* 0x00000006000a7210 */ /* 0x000fca0007ffe1ff */
[----:B------:R-:W-:-:S05]  /*0590*/  IMAD R0, R4, c[0x0][0x538], R10 ;  /* 0x00014e0004007a24 */ /* 0x000fca00078e020a */
[----:B------:R-:W-:Y:S01]  /*05a0*/  ISETP.GT.AND P0, PT, R0, UR4, PT ;  /* 0x0000000400007c0c */ /* 0x000fe2000bf04270 */
[----:B------:R-:W-:-:S12]  /*05b0*/  BRA.DIV ~URZ, `(.L_x_5082) ;  /* 0x000160a27f007947 */ /* 0x000fd8000b800000 */
[----:B------:R-:W-:-:S04]  /*05c0*/  VOTE.ANY R6, PT, !P0 ;  /* 0x0000000000067806 */ /* 0x000fc800040e0100 */
.L_x_5257:
[----:B------:R-:W1:Y:S02]  /*05d0*/  POPC R0, R6 ;  /* 0x0000000600007309 */ /* 0x000e640000000000 */
[----:B-12---:R-:W-:Y:S01]  /*05e0*/  IADD3 R211, R0, R7, RZ ;  /* 0x0000000700d37210 */ /* 0x006fe20007ffe0ff */
[----:B------:R-:W-:Y:S05]  /*05f0*/  BRA.DIV ~URZ, `(.L_x_5083) ;  /* 0x000160b27f007947 */ /* 0x000fea000b800000 */
[----:B------:R1:W2:Y:S01]  /*0600*/  SHFL.IDX PT, R12, R9, R0, 0x1f ;  /* 0x00001f00090c7589 */ /* 0x0002a200000e0000 */
[----:B------:R-:W-:-:S03]  /*0610*/  MOV R5, RZ ;  /* 0x000000ff00057202 */ /* 0x000fc60000000f00 */
[----:B------:R1:W3:Y:S04]  /*0620*/  SHFL.IDX PT, R9, R8, R0, 0x1f ;  /* 0x00001f0008097589 */ /* 0x0002e800000e0000 */
.L_x_5258:
[----:B------:R-:W-:Y:S01]  /*0630*/  ISETP.NE.AND P0, PT, R6, RZ, PT ;  /* 0x000000ff0600720c */ /* 0x000fe20003f05270 */
[----:B------:R-:W-:-:S12]  /*0640*/  BSSY B0, `(.L_x_5084) ;  /* 0x0000005000007945 */ /* 0x000fd80003800000 */
[----:B------:R-:W-:Y:S05]  /*0650*/  @!P0 BRA `(.L_x_5085) ;  /* 0x0000003000008947 */ /* 0x000fea0003800000 */
[----:B-1----:R-:W-:Y:S01]  /*0660*/  IADD3 R0, R0, -0x1, RZ ;  /* 0xffffffff00007810 */ /* 0x002fe20007ffe0ff */
[----:B------:R-:W-:Y:S05]  /*0670*/  BRA.DIV ~URZ, `(.L_x_5086) ;  /* 0x000161127f007947 */ /* 0x000fea000b800000 */
[----:B------:R1:W4:Y:S02]  /*0680*/  SHFL.IDX PT, R5, R4, R0, 0x1f ;  /* 0x00001f0004057589 */ /* 0x00032400000e0000 */
.L_x_5085:
[----:B------:R-:W-:Y:S05]  /*0690*/  BSYNC B0 ;  /* 0x0000000000007941 */ /* 0x000fea0003800000 */
.L_x_5084:
        /* <DEDUP_REMOVED lines=67> */
.L_x_5088:
        /* <DEDUP_REMOVED lines=68> */
.L_x_5089:
[----:B------:R-:W-:Y:S05]  /*0f10*/  BSYNC B0 ;  /* 0x0000000000007941 */ /* 0x000fea0003800000 */
.L_x_5087:
[----:B------:R-:W-:-:S04]  /*0f20*/  LOP3.LUT R0, RZ, R0, RZ, 0x33, !PT ;  /* 0x00000000ff007212 */ /* 0x000fc800078e33ff */
[----:B------:R-:W-:Y:S01]  /*0f30*/  IADD3 R209, R0, R12, RZ ;  /* 0x0000000c00d17210 */ /* 0x000fe20007ffe0ff */
[----:B------:R-:W-:Y:S05]  /*0f40*/  BRA `(.L_x_5090) ;  /* 0x0000004000007947 */ /* 0x000fea0003800000 */
.L_x_5078:
[----:B--2---:R-:W-:Y:S01]  /*0f50*/  IMAD.MOV.U32 R209, RZ, RZ, RZ ;  /* 0x000000ffffd17224 */ /* 0x004fe200078e00ff */
[----:B------:R-:W-:Y:S01]  /*0f60*/  MOV R210, RZ ;  /* 0x000000ff00d27202 */ /* 0x000fe20000000f00 */
[----:B------:R-:W-:Y:S01]  /*0f70*/  IMAD.U32 R208, RZ, RZ, UR4 ;  /* 0x00000004ffd07e24 */ /* 0x000fe2000f8e00ff */
[----:B------:R-:W-:Y:S02]  /*0f80*/  MOV R211, c[0x0][0x53c] ;  /* 0x00014f0000d37a02 */ /* 0x000fe40000000f00 */
.L_x_5090:
[----:B------:R-:W-:Y:S01]  /*0f90*/  ISETP.NE.AND P0, PT, R13, RZ, PT ;  /* 0x000000ff0d00720c */ /* 0x000fe20003f05270 */
[----:B------:R-:W-:-:S12]  /*0fa0*/  WARPSYNC 0xffffffff ;  /* 0xffffffff00007948 */ /* 0x000fd80003800000 */
[----:B------:R1:W-:Y:S04]  /*0fb0*/  @!P0 STS.128 [0x24100], R208 ;  /* 0x024100d0ff008388 */ /* 0x0003e80000000c00 */
[----:B------:R-:W-:Y:S06]  /*0fc0*/  BAR.ARV 0x5, 0x100 ;  /* 0x0144000000007b1d */ /* 0x000fec0000002000 */
.L_x_5076:
        /* <DEDUP_REMOVED lines=60> */
[----:B------:R-:W-:Y:S01]  /*1390*/  LOP3.LUT R11, R11, 0x7ffffe00, R9, 0xf8, !PT ;  /* 0x7ffffe000b0b7812 */ /* 0x000fe200078ef809 */
[----:B------:R-:W-:Y:S01]  /*13a0*/  IMAD R15, R5, 0x10, R4 ;  /* 0x00000010050f7824 */ /* 0x000fe200078e0204 */
[----:B------:R-:W-:Y:S01]  /*13b0*/  LEA.HI R4, R3, R3, RZ, 0x1 ;  /* 0x0000000303047211 */ /* 0x000fe200078f08ff */
[C---:B------:R-:W-:Y:S01]  /*13c0*/  IMAD.SHL.U32 R5, R7.reuse, 0x40, RZ ;  /* 0x0000004007057824 */ /* 0x040fe200078e00ff */
[----:B------:R-:W-:Y:S01]  /*13d0*/  LOP3.LUT R0, R0, 0x1c0, RZ, 0xc0, !PT ;  /* 0x000001c000007812 */ /* 0x000fe200078ec0ff */
[----:B------:R-:W-:Y:S01]  /*13e0*/  IMAD.SHL.U32 R6, R14, 0x8, RZ ;  /* 0x000000080e067824 */ /* 0x000fe200078e00ff */
[----:B------:R-:W-:Y:S01]  /*13f0*/  LOP3.LUT R2, R4, 0x1ffffffe, RZ, 0xc0, !PT ;  /* 0x1ffffffe04027812 */ /* 0x000fe200078ec0ff */
[----:B------:R1:W-:Y:S01]  /*1400*/  STL [R1+0x8], R15 ;  /* 0x0000080f01007387 */ /* 0x0003e20000100800 */
[----:B------:R-:W-:Y:S01]  /*1410*/  R2P PR, R7, 0x6 ;  /* 0x0000000607007804 */ /* 0x000fe20000000000 */
[----:B------:R-:W-:Y:S01]  /*1420*/  IMAD.SHL.U32 R7, R10, 0x40, RZ ;  /* 0x000000400a077824 */ /* 0x000fe200078e00ff */
[----:B------:R-:W-:Y:S01]  /*1430*/  LOP3.LUT R4, R5, 0x1c0, RZ, 0xc0, !PT ;  /* 0x000001c005047812 */ /* 0x000fe200078ec0ff */
[C---:B------:R-:W-:Y:S01]  /*1440*/  IMAD.IADD R212, R3.reuse, 0x1, -R2 ;  /* 0x0000000103d47824 */ /* 0x040fe200078e0a02 */
[----:B------:R-:W-:Y:S01]  /*1450*/  LOP3.LUT R6, R0, 0x8, R6, 0xf8, !PT ;  /* 0x0000000800067812 */ /* 0x000fe200078ef806 */
[----:B------:R-:W-:Y:S01]  /*1460*/  IMAD R5, R3, 0x2, R8 ;  /* 0x0000000203057824 */ /* 0x000fe200078e0208 */
[----:B------:R-:W-:Y:S01]  /*1470*/  SHF.R.U32.HI R0, RZ, 0x3, R0 ;  /* 0x00000003ff007819 */ /* 0x000fe20000011600 */
[----:B------:R-:W-:Y:S01]  /*1480*/  IMAD.SHL.U32 R204, R11, 0x2, RZ ;  /* 0x000000020bcc7824 */ /* 0x000fe200078e00ff */
[----:B------:R-:W-:Y:S01]  /*1490*/  LEA.HI R2, R4, R4, RZ, 0x1d ;  /* 0x0000000404027211 */ /* 0x000fe200078fe8ff */
[----:B------:R-:W-:Y:S01]  /*14a0*/  IMAD R212, R212, 0x8, R15 ;  /* 0x00000008d4d47824 */ /* 0x000fe200078e020f */
[----:B------:R-:W-:Y:S01]  /*14b0*/  LOP3.LUT R3, R6, R0, RZ, 0x3c, !PT ;  /* 0x0000000006037212 */ /* 0x000fe200078e3cff */
[----:B------:R-:W-:Y:S01]  /*14c0*/  IMAD R0, R14, 0x200, R13 ;  /* 0x000002000e007824 */ /* 0x000fe200078e020d */
[----:B------:R-:W-:Y:S01]  /*14d0*/  LOP3.LUT R4, R7, 0xfffffe00, RZ, 0xc0, !PT ;  /* 0xfffffe0007047812 */ /* 0x000fe200078ec0ff */
[----:B------:R-:W-:Y:S01]  /*14e0*/  IMAD.IADD R9, R5, 0x1, R2 ;  /* 0x0000000105097824 */ /* 0x000fe200078e0202 */
[----:B------:R-:W-:Y:S01]  /*14f0*/  SHF.R.S32.HI R7, RZ, 0x1f, R177 ;  /* 0x0000001fff077819 */ /* 0x000fe200000114b1 */
[----:B------:R-:W-:Y:S01]  /*1500*/  IMAD R5, R187, 0x20, R205 ;  /* 0x00000020bb057824 */ /* 0x000fe200078e02cd */
[CC--:B------:R-:W-:Y:S01]  /*1510*/  IADD3 R2, R3.reuse, R4.reuse, R8 ;  /* 0x0000000403027210 */ /* 0x0c0fe20007ffe008 */
[----:B------:R-:W-:Y:S01]  /*1520*/  IMAD.MOV.U32 R8, RZ, RZ, 0x40 ;  /* 0x00000040ff087424 */ /* 0x000fe200078e00ff */
[----:B------:R-:W-:Y:S01]  /*1530*/  LOP3.LUT R3, R3, R4, RZ, 0xfc, !PT ;  /* 0x0000000403037212 */ /* 0x000fe200078efcff */
[----:B------:R-:W-:Y:S01]  /*1540*/  IMAD.MOV.U32 R4, RZ, RZ, 0x20 ;  /* 0x00000020ff047424 */ /* 0x000fe200078e00ff */
[----:B------:R-:W-:-:S02]  /*1550*/  LEA R164, R2, 0x18100, 0x1 ;  /* 0x0001810002a47811 */ /* 0x000fc400078e08ff */
[----:B------:R-:W-:Y:S02]  /*1560*/  LEA R171, R3, 0x100, 0x1 ;  /* 0x0000010003ab7811 */ /* 0x000fe400078e08ff */
[----:B------:R-:W-:Y:S02]  /*1570*/  SEL R169, R4, 0xffffffe0, !P0 ;  /* 0xffffffe004a97807 */ /* 0x000fe40004000000 */
[----:B------:R-:W-:Y:S02]  /*1580*/  LEA R170, R0, 0xc100, 0x1 ;  /* 0x0000c10000aa7811 */ /* 0x000fe400078e08ff */
[----:B------:R-:W-:Y:S01]  /*1590*/  SEL R0, R8, 0xffffffc0, !P4 ;  /* 0xffffffc008007807 */ /* 0x000fe20006000000 */
[----:B------:R-:W-:Y:S01]  /*15a0*/  IMAD.IADD R165, R164, 0x1, R169 ;  /* 0x00000001a4a57824 */ /* 0x000fe200078e02a9 */
[----:B------:R-:W-:Y:S01]  /*15b0*/  LOP3.LUT R5, R12, 0x7ffffffc, RZ, 0xc0, !PT ;  /* 0x7ffffffc0c057812 */ /* 0x000fe200078ec0ff */
[--C-:B------:R-:W-:Y:S01]  /*15c0*/  IMAD.IADD R217, R169, 0x1, R171.reuse ;  /* 0x00000001a9d97824 */ /* 0x100fe200078e02ab */
[----:B------:R-:W-:Y:S01]  /*15d0*/  IADD3 R186, R177, 0x40, RZ ;  /* 0x00000040b1ba7810 */ /* 0x000fe20007ffe0ff */
[----:B------:R-:W-:Y:S01]  /*15e0*/  IMAD.IADD R172, R0, 0x1, R171 ;  /* 0x0000000100ac7824 */ /* 0x000fe200078e02ab */
[----:B------:R-:W-:Y:S01]  /*15f0*/  LEA R222, R9, 0x80, 0x1 ;  /* 0x0000008009de7811 */ /* 0x000fe200078e08ff */
[----:B------:R-:W-:Y:S01]  /*1600*/  IMAD.IADD R167, R164, 0x1, R0 ;  /* 0x00000001a4a77824 */ /* 0x000fe200078e0200 */
[----:B------:R-:W-:Y:S01]  /*1610*/  SHF.R.S32.HI R6, RZ, 0x1f, R186 ;  /* 0x0000001fff067819 */ /* 0x000fe200000114ba */
[----:B------:R-:W-:Y:S01]  /*1620*/  IMAD.IADD R166, R165, 0x1, R0 ;  /* 0x00000001a5a67824 */ /* 0x000fe200078e0200 */
[----:B------:R-:W-:Y:S01]  /*1630*/  SEL R6, R4, 0xffffffe0, !P1 ;  /* 0xffffffe004067807 */ /* 0x000fe20004800000 */
[----:B------:R-:W-:Y:S01]  /*1640*/  IMAD.IADD R0, R0, 0x1, R217 ;  /* 0x0000000100007824 */ /* 0x000fe200078e02d9 */
[----:B------:R-:W-:Y:S01]  /*1650*/  IADD3 R223, R222, -0x10, RZ ;  /* 0xfffffff0dedf7810 */ /* 0x000fe20007ffe0ff */
[----:B------:R-:W-:Y:S01]  /*1660*/  IMAD.IADD R7, R16, 0x1, -R5 ;  /* 0x0000000110077824 */ /* 0x000fe200078e0a05 */
[C---:B------:R-:W-:Y:S01]  /*1670*/  @P3 IADD3 R223, R222.reuse, 0x10, RZ ;  /* 0x00000010dedf3810 */ /* 0x040fe20007ffe0ff */
[----:B------:R-:W-:Y:S01]  /*1680*/  IMAD.IADD R225, R222, 0x1, R6 ;  /* 0x00000001dee17824 */ /* 0x000fe200078e0206 */
[----:B------:R1:W-:Y:S01]  /*1690*/  STL [R1], R0 ;  /* 0x0000000001007387 */ /* 0x0003e20000100800 */
[----:B------:R-:W-:Y:S01]  /*16a0*/  IMAD.SHL.U32 R191, R7, 0x2, RZ ;  /* 0x0000000207bf7824 */ /* 0x000fe200078e00ff */
[----:B------:R-:W-:Y:S01]  /*16b0*/  SEL R5, R8, 0xffffffc0, !P2 ;  /* 0xffffffc008057807 */ /* 0x000fe20005000000 */
[----:B------:R-:W-:Y:S01]  /*16c0*/  IMAD.IADD R224, R6, 0x1, R223 ;  /* 0x0000000106e07824 */ /* 0x000fe200078e02df */
[----:B------:R-:W-:Y:S01]  /*16d0*/  IADD3 R185, R177, 0x80, RZ ;  /* 0x00000080b1b97810 */ /* 0x000fe20007ffe0ff */
[----:B------:R-:W-:Y:S01]  /*16e0*/  IMAD.IADD R219, R169, 0x1, R172 ;  /* 0x00000001a9db7824 */ /* 0x000fe200078e02ac */
[C---:B------:R-:W-:Y:S01]  /*16f0*/  IADD3 R247, R191.reuse, 0x10, RZ ;  /* 0x00000010bff77810 */ /* 0x040fe20007ffe0ff */
[--C-:B------:R-:W-:Y:S01]  /*1700*/  IMAD.IADD R252, R222, 0x1, R5.reuse ;  /* 0x00000001defc7824 */ /* 0x100fe200078e0205 */
[----:B------:R-:W-:Y:S01]  /*1710*/  IADD3 R248, R191, 0x8, RZ ;  /* 0x00000008bff87810 */ /* 0x000fe20007ffe0ff */
[----:B------:R-:W-:Y:S01]  /*1720*/  IMAD.IADD R251, R225, 0x1, R5 ;  /* 0x00000001e1fb7824 */ /* 0x000fe200078e0205 */
[----:B------:R-:W-:Y:S01]  /*1730*/  IADD3 R244, R191, 0x28, RZ ;  /* 0x00000028bff47810 */ /* 0x000fe20007ffe0ff */
[----:B------:R-:W-:Y:S01]  /*1740*/  IMAD.IADD R250, R5, 0x1, R223 ;  /* 0x0000000105fa7824 */ /* 0x000fe200078e02df */
[C---:B------:R-:W-:Y:S01]  /*1750*/  IADD3 R245, R191.reuse, 0x20, RZ ;  /* 0x00000020bff57810 */ /* 0x040fe20007ffe0ff */
[----:B------:R-:W-:Y:S01]  /*1760*/  IMAD.IADD R249, R224, 0x1, R5 ;  /* 0x00000001e0f97824 */ /* 0x000fe200078e0205 */
        /* <DEDUP_REMOVED lines=8> */
[----:B------:R-:W-:Y:S02]  /*17f0*/  SHF.R.S32.HI R4, RZ, 0x1f, R247 ;  /* 0x0000001fff047819 */ /* 0x000fe400000114f7 */
[C---:B------:R-:W-:Y:S02]  /*1800*/  IADD3 R240, R191.reuse, 0x48, RZ ;  /* 0x00000048bff07810 */ /* 0x040fe40007ffe0ff */
[C---:B------:R-:W-:Y:S02]  /*1810*/  IADD3 R236, R191.reuse, 0x68, RZ ;  /* 0x00000068bfec7810 */ /* 0x040fe40007ffe0ff */
[----:B------:R-:W-:Y:S02]  /*1820*/  IADD3 R232, R191, 0x88, RZ ;  /* 0x00000088bfe87810 */ /* 0x000fe40007ffe0ff */
[----:B------:R-:W-:-:S02]  /*1830*/  SHF.R.S32.HI R7, RZ, 0x1f, R248 ;  /* 0x0000001fff077819 */ /* 0x000fc400000114f8 */
[----:B------:R-:W-:Y:S02]  /*1840*/  SHF.R.S32.HI R4, RZ, 0x1f, R244 ;  /* 0x0000001fff047819 */ /* 0x000fe400000114f4 */
[C---:B------:R-:W-:Y:S02]  /*1850*/  IADD3 R237, R191.reuse, 0x60, RZ ;  /* 0x00000060bfed7810 */ /* 0x040fe40007ffe0ff */
[C---:B------:R-:W-:Y:S02]  /*1860*/  IADD3 R233, R191.reuse, 0x80, RZ ;  /* 0x00000080bfe97810 */ /* 0x040fe40007ffe0ff */
[----:B------:R-:W-:Y:S02]  /*1870*/  IADD3 R229, R191, 0xa0, RZ ;  /* 0x000000a0bfe57810 */ /* 0x000fe40007ffe0ff */
[----:B------:R-:W-:Y:S02]  /*1880*/  SHF.R.S32.HI R7, RZ, 0x1f, R245 ;  /* 0x0000001fff077819 */ /* 0x000fe400000114f5 */
[----:B------:R-:W-:-:S02]  /*1890*/  SHF.R.S32.HI R4, RZ, 0x1f, R241 ;  /* 0x0000001fff047819 */ /* 0x000fc400000114f1 */
[C---:B------:R-:W-:Y:S02]  /*18a0*/  IADD3 R234, R191.reuse, 0x78, RZ ;  /* 0x00000078bfea7810 */ /* 0x040fe40007ffe0ff */
[C---:B------:R-:W-:Y:S02]  /*18b0*/  IADD3 R230, R191.reuse, 0x98, RZ ;  /* 0x00000098bfe67810 */ /* 0x040fe40007ffe0ff */
[----:B------:R-:W-:Y:S02]  /*18c0*/  IADD3 R227, R191, 0xb0, RZ ;  /* 0x000000b0bfe37810 */ /* 0x000fe40007ffe0ff */
[----:B------:R-:W-:Y:S02]  /*18d0*/  SHF.R.S32.HI R8, RZ, 0x1f, R246 ;  /* 0x0000001fff087819 */ /* 0x000fe400000114f6 */
        /* <DEDUP_REMOVED lines=22> */
[----:B-1----:R-:W-:Y:S02]  /*1a40*/  SHF.R.S32.HI R4, RZ, 0x1f, R226 ;  /* 0x0000001fff047819 */ /* 0x002fe400000114e2 */
.L_x_5254:
        /* <DEDUP_REMOVED lines=22> */
.L_x_5091:
[----:B------:R-:W-:-:S04]  /*1bb0*/  ISETP.NE.U32.AND P0, PT, RZ, c[0x0][0x368], PT ;  /* 0x0000da00ff007a0c */ /* 0x000fc80003f05070 */
[----:B------:R-:W-:-:S13]  /*1bc0*/  ISETP.NE.AND.EX P0, PT, RZ, c[0x0][0x36c], PT, P0 ;  /* 0x0000db00ff007a0c */ /* 0x000fda0003f05300 */
[----:B------:R-:W-:Y:S05]  /*1bd0*/  @!P0 BRA `(.L_x_5092) ;  /* 0x0000003000008947 */ /* 0x000fea0003800000 */
[----:B-1----:R-:W-:-:S05]  /*1be0*/  IMAD.WIDE R2, R211, R13, c[0x0][0x368] ;  /* 0x0000da00d3027625 */ /* 0x002fca00078e020d */
[----:B------:R1:W5:Y:S01]  /*1bf0*/  LDG.E R0, [R2.64] ;  /* 0x0000000602007981 */ /* 0x000362000c1e1900 */
[----:B------:R-:W-:Y:S05]  /*1c00*/  BRA `(.L_x_5093) ;  /* 0x0000008000007947 */ /* 0x000fea0003800000 */
.L_x_5092:
        /* <DEDUP_REMOVED lines=8> */
.L_x_5093:
        /* <DEDUP_REMOVED lines=28> */
.L_x_5096:
[----:B------:R-:W-:-:S13]  /*1e50*/  ISETP.NE.AND P0, PT, R7, 0x1, PT ;  /* 0x000000010700780c */ /* 0x000fda0003f05270 */
[----:B------:R-:W-:-:S05]  /*1e60*/  @P0 IMAD.HI.U32 R0, R2, c[0x0][0x330], RZ ;  /* 0x0000cc0002000a27 */ /* 0x000fca00078e00ff */
[----:B------:R-:W-:Y:S02]  /*1e70*/  @P0 SHF.R.U32.HI R2, RZ, c[0x0][0x334], R0 ;  /* 0x0000cd00ff020a19 */ /* 0x000fe40000011600 */
.L_x_5097:
[----:B------:R-:W-:Y:S05]  /*1e80*/  BSYNC B0 ;  /* 0x0000000000007941 */ /* 0x000fea0003800000 */
.L_x_5095:
[----:B------:R-:W-:-:S05]  /*1e90*/  IMAD R2, R2, R7, c[0x0][0x32c] ;  /* 0x0000cb0002027624 */ /* 0x000fca00078e0207 */
[----:B------:R-:W-:-:S04]  /*1ea0*/  IMNMX R3, R3, R2, PT ;  /* 0x0000000203037217 */ /* 0x000fc80003800200 */
.L_x_5094:
        /* <DEDUP_REMOVED lines=25> */
.L_x_5100:
[----:B------:R-:W-:-:S13]  /*2040*/  ISETP.NE.AND P0, PT, R7, 0x1, PT ;  /* 0x000000010700780c */ /* 0x000fda0003f05270 */
[----:B------:R-:W-:-:S05]  /*2050*/  @P0 IMAD.HI.U32 R3, R0, c[0x0][0x330], RZ ;  /* 0x0000cc0000030a27 */ /* 0x000fca00078e00ff */
[----:B------:R-:W-:Y:S02]  /*2060*/  @P0 SHF.R.U32.HI R0, RZ, c[0x0][0x334], R3 ;  /* 0x0000cd00ff000a19 */ /* 0x000fe40000011603 */
.L_x_5101:
[----:B------:R-:W-:Y:S05]  /*2070*/  BSYNC B0 ;  /* 0x0000000000007941 */ /* 0x000fea0003800000 */
.L_x_5099:
[----:B------:R-:W-:-:S05]  /*2080*/  IMAD R0, R0, c[0x0][0x32c], RZ ;  /* 0x0000cb0000007a24 */ /* 0x000fca00078e02ff */
[----:B------:R-:W-:-:S04]  /*2090*/  IMNMX R2, R2, R0, !PT ;  /* 0x0000000002027217 */ /* 0x000fc80007800200 */
.L_x_5098:
        /* <DEDUP_REMOVED lines=45> */
.L_x_5103:
[----:B------:R-:W-:Y:S05]  /*2370*/  BSYNC B0 ;  /* 0x0000000000007941 */ /* 0x000fea0003800000 */
.L_x_5102:
        /* <DEDUP_REMOVED lines=101> */
.L_x_5259:
[----:B------:R-:W-:Y:S05]  /*29d0*/  BRA.DIV ~URZ, `(.L_x_5106) ;  /* 0x00013e927f007947 */ /* 0x000fea000b800000 */
[----:B------:R3:W4:Y:S02]  /*29e0*/  SHFL.IDX PT, R0, R12, RZ, 0x181f ;  /* 0x00181fff0c007589 */ /* 0x00072400000e0000 */
.L_x_5260:
        /* <DEDUP_REMOVED lines=20> */
.L_x_5108:
[----:B------:R-:W-:Y:S05]  /*2b30*/  BSYNC B0 ;  /* 0x0000000000007941 */ /* 0x000fea0003800000 */
.L_x_5107:
[----:B------:R-:W-:Y:S05]  /*2b40*/  BRA.DIV ~URZ, `(.L_x_5109) ;  /* 0x00013d927f007947 */ /* 0x000fea000b800000 */
[----:B--2---:R2:W1:Y:S04]  /*2b50*/  SHFL.IDX PT, R8, R9, 0x1, 0x181f ;  /* 0x00381f0009087f89 */ /* 0x00446800000e0000 */
[----:B----4-:R2:W4:Y:S02]  /*2b60*/  SHFL.IDX PT, R0, R12, 0x1, 0x181f ;  /* 0x00381f000c007f89 */ /* 0x01052400000e0000 */
.L_x_5261:
        /* <DEDUP_REMOVED lines=19> */
.L_x_5111:
[----:B------:R-:W-:Y:S05]  /*2ca0*/  BSYNC B0 ;  /* 0x0000000000007941 */ /* 0x000fea0003800000 */
.L_x_5110:
[----:B------:R-:W-:Y:S05]  /*2cb0*/  BRA.DIV ~URZ, `(.L_x_5112) ;  /* 0x00013cf27f007947 */ /* 0x000fea000b800000 */
[----:B-1----:R1:W2:Y:S02]  /*2cc0*/  SHFL.IDX PT, R8, R9, 0x2, 0x181f ;  /* 0x00581f0009087f89 */ /* 0x0022a400000e0000 */
.L_x_5262:
[----:B------:R-:W-:Y:S05]  /*2cd0*/  BRA.DIV ~URZ, `(.L_x_5113) ;  /* 0x00013d427f007947 */ /* 0x000fea000b800000 */
[----:B----4-:R4:W1:Y:S02]  /*2ce0*/  SHFL.IDX PT, R0, R12, 0x2, 0x181f ;  /* 0x00581f000c007f89 */ /* 0x01086400000e0000 */
.L_x_5263:
        /* <DEDUP_REMOVED lines=19> */
.L_x_5115:
[----:B------:R-:W-:Y:S05]  /*2e20*/  BSYNC B0 ;  /* 0x0000000000007941 */ /* 0x000fea0003800000 */
.L_x_5114:
[----:B------:R-:W-:Y:S05]  /*2e30*/  BRA.DIV ~URZ, `(.L_x_5116) ;  /* 0x00013c527f007947 */ /* 0x000fea000b800000 */
[----:B--2---:R2:W3:Y:S04]  /*2e40*/  SHFL.IDX PT, R8, R9, 0x3, 0x181f ;  /* 0x00781f0009087f89 */ /* 0x0044e800000e0000 */
[----:B-1----:R2:W1:Y:S02]  /*2e50*/  SHFL.IDX PT, R0, R12, 0x3, 0x181f ;  /* 0x00781f000c007f89 */ /* 0x00246400000e0000 */
.L_x_5264:
        /* <DEDUP_REMOVED lines=179> */
.L_x_5265:
        /* <DEDUP_REMOVED lines=21> */
.L_x_5266:
        /* <DEDUP_REMOVED lines=21> */
.L_x_5118:
[----:B------:R-:W-:Y:S05]  /*3c30*/  BSYNC B0 ;  /* 0x0000000000007941 */ /* 0x000fea0003800000 */
.L_x_5117:
        /* <DEDUP_REMOVED lines=45> */
.L_x_5267:
        /* <DEDUP_REMOVED lines=21> */
.L_x_5268:
        /* <DEDUP_REMOVED lines=21> */
.L_x_5122:
[----:B------:R-:W-:Y:S05]  /*41b0*/  BSYNC B0 ;  /* 0x0000000000007941 */ /* 0x000fea0003800000 */
.L_x_5121:
[----:B------:R-:W-:Y:S01]  /*41c0*/  IMAD.MOV.U32 R0, RZ, RZ, 0x40 ;  /* 0x00000040ff007424 */ /* 0x000fe200078e00ff */
[----:B------:R-:W-:Y:S01]  /*41d0*/  LOP3.LUT P1, RZ, R187, 0x4, RZ, 0xc0, !PT ;  /* 0x00000004bbff7812 */ /* 0x000fe2000782c0ff */
[----:B------:R-:W0:Y:S01]  /*41e0*/  LDGDEPBAR ;  /* 0x00000000000079af */ /* 0x000e220000000000 */
[----:B------:R-:W-:Y:S01]  /*41f0*/  WARPSYNC 0xffffffff ;  /* 0xffffffff00007948 */ /* 0x000fe20003800000 */
[C---:B--23--:R-:W-:Y:S01]  /*4200*/  HMMA.16816.F32 R12, R4.reuse, R32, RZ ;  /* 0x00000020040c723c */ /* 0x04cfe200000018ff */
[----:B------:R-:W-:Y:S01]  /*4210*/  SEL R162, R0, 0xffffffc0, !P1 ;  /* 0xffffffc000a27807 */ /* 0x000fe20004800000 */
[----:B------:R-:W-:Y:S01]  /*4220*/  LDSM.16.M88.4 R16, [R167] ;  /* 0x00000000a710783b */ /* 0x000fe20000000200 */
[----:B------:R-:W-:Y:S01]  /*4230*/  IMAD.MOV.U32 R3, RZ, RZ, c[0x0][0x2c4] ;  /* 0x0000b100ff037624 */ /* 0x000fe200078e00ff */
[----:B------:R-:W-:Y:S01]  /*4240*/  ULDC UR4, c[0x0][0x324] ;  /* 0x0000c90000047ab9 */ /* 0x000fe20000000800 */
[----:B------:R-:W-:Y:S01]  /*4250*/  IADD3 R0, R162, R170, R168 ;  /* 0x000000aaa2007210 */ /* 0x000fe20007ffe0a8 */
[----:B------:R-:W-:Y:S01]  /*4260*/  IMAD.IADD R2, R170, 0x1, R162 ;  /* 0x00000001aa027824 */ /* 0x000fe200078e02a2 */
[----:B------:R-:W-:Y:S01]  /*4270*/  ULOP3.LUT UR4, URZ, UR4, URZ, 0x33, !UPT ;  /* 0x000000043f047292 */ /* 0x000fe2000f8e333f */
[----:B------:R-:W-:Y:S01]  /*4280*/  HMMA.16816.F32 R28, R4, R34, RZ ;  /* 0x00000022041c723c */ /* 0x000fe200000018ff */
[----:B------:R-:W-:Y:S01]  /*4290*/  ISETP.NE.AND P0, PT, R3, 0x1, PT ;  /* 0x000000010300780c */ /* 0x000fe20003f05270 */
[----:B------:R-:W-:Y:S01]  /*42a0*/  LDSM.16.M88.4 R68, [R0] ;  /* 0x000000000044783b */ /* 0x000fe20000000200 */
[----:B------:R-:W-:-:S03]  /*42b0*/  IMAD.MOV.U32 R93, RZ, RZ, c[0x0][0x32c] ;  /* 0x0000cb00ff5d7624 */ /* 0x000fc600078e00ff */
[----:B------:R-:W2:Y:S02]  /*42c0*/  LDSM.16.M88.4 R52, [R2] ;  /* 0x000000000234783b */ /* 0x000ea40000000200 */
[C---:B----4-:R-:W-:Y:S01]  /*42d0*/  HMMA.16816.F32 R32, R4.reuse, R36, RZ ;  /* 0x000000240420723c */ /* 0x050fe200000018ff */
[----:B------:R-:W-:Y:S01]  /*42e0*/  ISETP.GE.AND P4, PT, R93, 0x1, PT ;  /* 0x000000015d00780c */ /* 0x000fe20003f86270 */
[----:B------:R-:W3:Y:S04]  /*42f0*/  LDSM.16.M88.4 R56, [R2+0x800] ;  /* 0x000800000238783b */ /* 0x000ee80000000200 */
[----:B------:R-:W4:Y:S02]  /*4300*/  LDSM.16.M88.4 R76, [R2+0x1000] ;  /* 0x00100000024c783b */ /* 0x000f240000000200 */
[C---:B------:R-:W-:Y:S02]  /*4310*/  HMMA.16816.F32 R36, R4.reuse, R38, RZ ;  /* 0x000000260424723c */ /* 0x040fe400000018ff */
[----:B------:R-:W-:Y:S04]  /*4320*/  LDSM.16.M88.4 R72, [R0+0x800] ;  /* 0x000800000048783b */ /* 0x000fe80000000200 */
[----:B------:R-:W-:Y:S02]  /*4330*/  LDSM.16.M88.4 R84, [R0+0x1000] ;  /* 0x001000000054783b */ /* 0x000fe40000000200 */
[C---:B-1----:R-:W-:Y:S08]  /*4340*/  HMMA.16816.F32 R40, R4.reuse, R48, RZ ;  /* 0x000000300428723c */ /* 0x042ff000000018ff */
[C---:B------:R-:W-:Y:S08]  /*4350*/  HMMA.16816.F32 R48, R4.reuse, R50, RZ ;  /* 0x000000320430723c */ /* 0x040ff000000018ff */
[C---:B------:R-:W-:Y:S08]  /*4360*/  HMMA.16816.F32 R24, R4.reuse, R44, RZ ;  /* 0x0000002c0418723c */ /* 0x040ff000000018ff */
[----:B------:R-:W-:Y:S01]  /*4370*/  HMMA.16816.F32 R44, R4, R46, RZ ;  /* 0x0000002e042c723c */ /* 0x000fe200000018ff */
[----:B------:R-:W-:Y:S07]  /*4380*/  LDSM.16.M88.4 R4, [R166] ;  /* 0x00000000a604783b */ /* 0x000fee0000000200 */
[C---:B------:R-:W-:Y:S08]  /*4390*/  HMMA.16816.F32 R12, R8.reuse, R60, R12 ;  /* 0x0000003c080c723c */ /* 0x040ff0000000180c */
        /* <DEDUP_REMOVED lines=10> */
[----:B------:R-:W-:Y:S07]  /*4440*/  LDSM.16.M88.4 R88, [R170+0x3000] ;  /* 0x00300000aa58783b */ /* 0x000fee0000000200 */
[C---:B--2---:R-:W-:Y:S01]  /*4450*/  HMMA.16816.F32 R8, R16.reuse, R52, R12 ;  /* 0x000000341008723c */ /* 0x044fe2000000180c */
[----:B------:R-:W-:Y:S07]  /*4460*/  LDSM.16.M88.4 R12, [R164+0x4000] ;  /* 0x00400000a40c783b */ /* 0x000fee0000000200 */
[C---:B------:R-:W-:Y:S08]  /*4470*/  HMMA.16816.F32 R28, R16.reuse, R54, R28 ;  /* 0x00000036101c723c */ /* 0x040ff0000000181c */
[C---:B---3--:R-:W-:Y:S08]  /*4480*/  HMMA.16816.F32 R32, R16.reuse, R56, R32 ;  /* 0x000000381020723c */ /* 0x048ff00000001820 */
[C---:B------:R-:W-:Y:S01]  /*4490*/  HMMA.16816.F32 R36, R16.reuse, R58, R36 ;  /* 0x0000003a1024723c */ /* 0x040fe20000001824 */
[----:B------:R-:W2:Y:S07]  /*44a0*/  LDSM.16.M88.4 R56, [R0+0x1800] ;  /* 0x001800000038783b */ /* 0x000eae0000000200 */
[C---:B----4-:R-:W-:Y:S08]  /*44b0*/  HMMA.16816.F32 R52, R16.reuse, R78, R48 ;  /* 0x0000004e1034723c */ /* 0x050ff00000001830 */
[C---:B------:R-:W-:Y:S01]  /*44c0*/  HMMA.16816.F32 R40, R16.reuse, R76, R40 ;  /* 0x0000004c1028723c */ /* 0x040fe20000001828 */
[----:B------:R-:W-:Y:S07]  /*44d0*/  LDSM.16.M88.4 R76, [R2+0x2800] ;  /* 0x00280000024c783b */ /* 0x000fee0000000200 */
[C---:B-1----:R-:W-:Y:S01]  /*44e0*/  HMMA.16816.F32 R48, R16.reuse, R60, R24 ;  /* 0x0000003c1030723c */ /* 0x042fe20000001818 */
[----:B------:R-:W-:Y:S07]  /*44f0*/  LDSM.16.M88.4 R24, [R20+0x3800] ;  /* 0x003800001418783b */ /* 0x000fee0000000200 */
[----:B------:R-:W-:Y:S01]  /*4500*/  HMMA.16816.F32 R44, R16, R62, R44 ;  /* 0x0000003e102c723c */ /* 0x000fe2000000182c */
[----:B------:R-:W1:Y:S04]  /*4510*/  LDSM.16.M88.4 R60, [R170+0x3800] ;  /* 0x00380000aa3c783b */ /* 0x000e680000000200 */
[----:B------:R-:W-:Y:S03]  /*4520*/  LDSM.16.M88.4 R16, [R165+0x4000] ;  /* 0x00400000a510783b */ /* 0x000fe60000000200 */
        /* <DEDUP_REMOVED lines=8> */
[----:B------:R-:W5:Y:S07]  /*45b0*/  LDSM.16.M88.4 R84, [R20+0x3000] ;  /* 0x003000001454783b */ /* 0x000f6e0000000200 */
[C---:B--2---:R-:W-:Y:S08]  /*45c0*/  HMMA.16816.F32 R48, R4.reuse, R56, R48 ;  /* 0x000000380430723c */ /* 0x044ff00000001830 */
[----:B------:R-:W-:Y:S01]  /*45d0*/  HMMA.16816.F32 R44, R4, R58, R44 ;  /* 0x0000003a042c723c */ /* 0x000fe2000000182c */
[----:B------:R-:W-:Y:S07]  /*45e0*/  LDSM.16.M88.4 R56, [R2+0x3800] ;  /* 0x003800000238783b */ /* 0x000fee0000000200 */
[C---:B------:R-:W-:Y:S01]  /*45f0*/  HMMA.16816.F32 R4, R12.reuse, R64, R8 ;  /* 0x000000400c04723c */ /* 0x040fe20000001808 */
[----:B------:R-:W-:Y:S07]  /*4600*/  LDSM.16.M88.4 R8, [R167+0x4000] ;  /* 0x00400000a708783b */ /* 0x000fee0000000200 */
[C---:B------:R-:W-:Y:S01]  /*4610*/  HMMA.16816.F32 R28, R12.reuse, R66, R28 ;  /* 0x000000420c1c723c */ /* 0x040fe2000000181c */
[----:B------:R-:W2:Y:S07]  /*4620*/  LDSM.16.M88.4 R64, [R2+0x2000] ;  /* 0x002000000240783b */ /* 0x000eae0000000200 */
[C---:B------:R-:W-:Y:S08]  /*4630*/  HMMA.16816.F32 R32, R12.reuse, R80, R32 ;  /* 0x000000500c20723c */ /* 0x040ff00000001820 */
[C---:B------:R-:W-:Y:S01]  /*4640*/  HMMA.16816.F32 R36, R12.reuse, R82, R36 ;  /* 0x000000520c24723c */ /* 0x040fe20000001824 */
[----:B------:R-:W-:Y:S07]  /*4650*/  LDSM.16.M88.4 R80, [R170+0x4800] ;  /* 0x00480000aa50783b */ /* 0x000fee0000000200 */
[C---:B------:R-:W-:Y:S08]  /*4660*/  HMMA.16816.F32 R40, R12.reuse, R88, R40 ;  /* 0x000000580c28723c */ /* 0x040ff00000001828 */
[C---:B------:R-:W-:Y:S01]  /*4670*/  HMMA.16816.F32 R52, R12.reuse, R90, R52 ;  /* 0x0000005a0c34723c */ /* 0x040fe20000001834 */
[----:B------:R-:W2:Y:S07]  /*4680*/  LDSM.16.M88.4 R88, [R2+0x3000] ;  /* 0x003000000258783b */ /* 0x000eae0000000200 */
[C---:B-1----:R-:W-:Y:S08]  /*4690*/  HMMA.16816.F32 R48, R12.reuse, R60, R48 ;  /* 0x0000003c0c30723c */ /* 0x042ff00000001830 */
[----:B------:R-:W-:Y:S01]  /*46a0*/  HMMA.16816.F32 R44, R12, R62, R44 ;  /* 0x0000003e0c2c723c */ /* 0x000fe2000000182c */
[----:B------:R-:W-:Y:S07]  /*46b0*/  LDSM.16.M88.4 R60, [R0+0x3800] ;  /* 0x00380000003c783b */ /* 0x000fee0000000200 */
[C---:B---3--:R-:W-:Y:S01]  /*46c0*/  HMMA.16816.F32 R12, R16.reuse, R68, R4 ;  /* 0x00000044100c723c */ /* 0x048fe20000001804 */
[----:B------:R-:W-:Y:S07]  /*46d0*/  LDSM.16.M88.4 R4, [R166+0x4000] ;  /* 0x00400000a604783b */ /* 0x000fee0000000200 */
[C---:B------:R-:W-:Y:S01]  /*46e0*/  HMMA.16816.F32 R28, R16.reuse, R70, R28 ;  /* 0x00000046101c723c */ /* 0x040fe2000000181c */
[----:B------:R-:W1:Y:S07]  /*46f0*/  LDSM.16.M88.4 R68, [R0+0x2000] ;  /* 0x002000000044783b */ /* 0x000e6e0000000200 */
[C---:B----4-:R-:W-:Y:S08]  /*4700*/  HMMA.16816.F32 R32, R16.reuse, R72, R32 ;  /* 0x000000481020723c */ /* 0x050ff00000001820 */
[C---:B------:R-:W-:Y:S01]  /*4710*/  HMMA.16816.F32 R36, R16.reuse, R74, R36 ;  /* 0x0000004a1024723c */ /* 0x040fe20000001824 */
[----:B------:R-:W3:Y:S07]  /*4720*/  LDSM.16.M88.4 R72, [R0+0x2800] ;  /* 0x002800000048783b */ /* 0x000eee0000000200 */
[C---:B-----5:R-:W-:Y:S08]  /*4730*/  HMMA.16816.F32 R40, R16.reuse, R84, R40 ;  /* 0x000000541028723c */ /* 0x060ff00000001828 */
[C---:B------:R-:W-:Y:S01]  /*4740*/  HMMA.16816.F32 R52, R16.reuse, R86, R52 ;  /* 0x000000561034723c */ /* 0x040fe20000001834 */
[----:B------:R-:W4:Y:S07]  /*4750*/  LDSM.16.M88.4 R84, [R0+0x3000] ;  /* 0x003000000054783b */ /* 0x000f2e0000000200 */
[C---:B------:R-:W-:Y:S08]  /*4760*/  HMMA.16816.F32 R48, R16.reuse, R24, R48 ;  /* 0x000000181030723c */ /* 0x040ff00000001830 */
[----:B------:R-:W-:Y:S01]  /*4770*/  HMMA.16816.F32 R44, R16, R26, R44 ;  /* 0x0000001a102c723c */ /* 0x000fe2000000182c */
[----:B------:R-:W-:Y:S07]  /*4780*/  LDSM.16.M88.4 R16, [R164+0x8000] ;  /* 0x00800000a410783b */ /* 0x000fee0000000200 */
[C---:B--2---:R-:W-:Y:S08]  /*4790*/  HMMA.16816.F32 R24, R8.reuse, R64, R12 ;  /* 0x000000400818723c */ /* 0x044ff0000000180c */
[C---:B------:R-:W-:Y:S01]  /*47a0*/  HMMA.16816.F32 R12, R8.reuse, R66, R28 ;  /* 0x00000042080c723c */ /* 0x040fe2000000181c */
[----:B------:R-:W2:Y:S07]  /*47b0*/  LDSM.16.M88.4 R64, [R170+0x4000] ;  /* 0x00400000aa40783b */ /* 0x000eae0000000200 */
[C---:B------:R-:W-:Y:S08]  /*47c0*/  HMMA.16816.F32 R32, R8.reuse, R76, R32 ;  /* 0x0000004c0820723c */ /* 0x040ff00000001820 */
[C---:B------:R-:W-:Y:S01]  /*47d0*/  HMMA.16816.F32 R36, R8.reuse, R78, R36 ;  /* 0x0000004e0824723c */ /* 0x040fe20000001824 */
[----:B------:R-:W-:Y:S07]  /*47e0*/  LDSM.16.M88.4 R76, [R20+0x4800] ;  /* 0x00480000144c783b */ /* 0x000fee0000000200 */
[C---:B------:R-:W-:Y:S08]  /*47f0*/  HMMA.16816.F32 R40, R8.reuse, R88, R40 ;  /* 0x000000580828723c */ /* 0x040ff00000001828 */
[C---:B------:R-:W-:Y:S01]  /*4800*/  HMMA.16816.F32 R52, R8.reuse, R90, R52 ;  /* 0x0000005a0834723c */ /* 0x040fe20000001834 */
[----:B------:R-:W5:Y:S07]  /*4810*/  LDSM.16.M88.4 R88, [R170+0x5000] ;  /* 0x00500000aa58783b */ /* 0x000f6e0000000200 */
[C---:B------:R-:W-:Y:S08]  /*4820*/  HMMA.16816.F32 R48, R8.reuse, R56, R48 ;  /* 0x000000380830723c */ /* 0x040ff00000001830 */
[----:B------:R-:W-:Y:S01]  /*4830*/  HMMA.16816.F32 R44, R8, R58, R44 ;  /* 0x0000003a082c723c */ /* 0x000fe2000000182c */
[----:B------:R-:W2:Y:S07]  /*4840*/  LDSM.16.M88.4 R56, [R170+0x5800] ;  /* 0x00580000aa38783b */ /* 0x000eae0000000200 */
[C---:B-1----:R-:W-:Y:S08]  /*4850*/  HMMA.16816.F32 R28, R4.reuse, R68, R24 ;  /* 0x00000044041c723c */ /* 0x042ff00000001818 */
[C---:B------:R-:W-:Y:S01]  /*4860*/  HMMA.16816.F32 R24, R4.reuse, R70, R12 ;  /* 0x000000460418723c */ /* 0x040fe2000000180c */
[----:B------:R-:W-:Y:S04]  /*4870*/  LDSM.16.M88.4 R12, [R165+0x8000] ;  /* 0x00800000a50c783b */ /* 0x000fe80000000200 */
[----:B------:R-:W1:Y:S03]  /*4880*/  LDSM.16.M88.4 R68, [R20+0x4000] ;  /* 0x004000001444783b */ /* 0x000e660000000200 */
[C---:B---3--:R-:W-:Y:S08]  /*4890*/  HMMA.16816.F32 R8, R4.reuse, R72, R32 ;  /* 0x000000480408723c */ /* 0x048ff00000001820 */
[C---:B------:R-:W-:Y:S01]  /*48a0*/  HMMA.16816.F32 R36, R4.reuse, R74, R36 ;  /* 0x0000004a0424723c */ /* 0x040fe20000001824 */
[----:B------:R-:W-:Y:S07]  /*48b0*/  LDSM.16.M88.4 R72, [R2+0x4000] ;  /* 0x004000000248783b */ /* 0x000fee0000000200 */
[C---:B----4-:R-:W-:Y:S08]  /*48c0*/  HMMA.16816.F32 R40, R4.reuse, R84, R40 ;  /* 0x000000540428723c */ /* 0x050ff00000001828 */
[C---:B------:R-:W-:Y:S01]  /*48d0*/  HMMA.16816.F32 R52, R4.reuse, R86, R52 ;  /* 0x000000560434723c */ /* 0x040fe20000001834 */
[----:B------:R-:W3:Y:S07]  /*48e0*/  LDSM.16.M88.4 R84, [R20+0x5000] ;  /* 0x005000001454783b */ /* 0x000eee0000000200 */
[C---:B------:R-:W-:Y:S08]  /*48f0*/  HMMA.16816.F32 R48, R4.reuse, R60, R48 ;  /* 0x0000003c0430723c */ /* 0x040ff00000001830 */
[----:B------:R-:W-:Y:S01]  /*4900*/  HMMA.16816.F32 R44, R4, R62, R44 ;  /* 0x0000003e042c723c */ /* 0x000fe2000000182c */
[----:B------:R-:W-:Y:S07]  /*4910*/  LDSM.16.M88.4 R60, [R2+0x5800] ;  /* 0x00580000023c783b */ /* 0x000fee0000000200 */
[C---:B--2---:R-:W-:Y:S08]  /*4920*/  HMMA.16816.F32 R32, R16.reuse, R64, R28 ;  /* 0x000000401020723c */ /* 0x044ff0000000181c */
[C---:B------:R-:W-:Y:S01]  /*4930*/  HMMA.16816.F32 R28, R16.reuse, R66, R24 ;  /* 0x00000042101c723c */ /* 0x040fe20000001818 */
[----:B------:R2:W4:Y:S07]  /*4940*/  LDSM.16.M88.4 R64, [R20+0x5800] ;  /* 0x005800001440783b */ /* 0x00052e0000000200 */
[C---:B------:R-:W-:Y:S01]  /*4950*/  HMMA.16816.F32 R24, R16.reuse, R80, R8 ;  /* 0x000000501018723c */ /* 0x040fe20000001808 */
[----:B------:R-:W1:Y:S07]  /*4960*/  LDSM.16.M88.4 R8, [R167+0x8000] ;  /* 0x00800000a708783b */ /* 0x000e6e0000000200 */
[C---:B------:R-:W-:Y:S01]  /*4970*/  HMMA.16816.F32 R4, R16.reuse, R82, R36 ;  /* 0x000000521004723c */ /* 0x040fe20000001824 */
[----:B------:R-:W2:Y:S07]  /*4980*/  LDSM.16.M88.4 R80, [R2+0x4800] ;  /* 0x004800000250783b */ /* 0x000eae0000000200 */
[C---:B-----5:R-:W-:Y:S08]  /*4990*/  HMMA.16816.F32 R36, R16.reuse, R88, R40 ;  /* 0x000000581024723c */ /* 0x060ff00000001828 */
[C---:B------:R-:W-:Y:S08]  /*49a0*/  HMMA.16816.F32 R52, R16.reuse, R90, R52 ;  /* 0x0000005a1034723c */ /* 0x040ff00000001834 */
[C---:B------:R-:W-:Y:S08]  /*49b0*/  HMMA.16816.F32 R48, R16.reuse, R56, R48 ;  /* 0x000000381030723c */ /* 0x040ff00000001830 */
[----:B------:R-:W-:Y:S01]  /*49c0*/  HMMA.16816.F32 R40, R16, R58, R44 ;  /* 0x0000003a1028723c */ /* 0x000fe2000000182c */
[----:B------:R-:W5:Y:S07]  /*49d0*/  LDSM.16.M88.4 R56, [R2+0x5000] ;  /* 0x005000000238783b */ /* 0x000f6e0000000200 */
[C---:B-1----:R-:W-:Y:S08]  /*49e0*/  HMMA.16816.F32 R32, R12.reuse, R68, R32 ;  /* 0x000000440c20723c */ /* 0x042ff00000001820 */
[C---:B------:R-:W-:Y:S01]  /*49f0*/  HMMA.16816.F32 R28, R12.reuse, R70, R28 ;  /* 0x000000460c1c723c */ /* 0x040fe2000000181c */
[----:B------:R-:W-:Y:S07]  /*4a00*/  LDSM.16.M88.4 R68, [R0+0x4000] ;  /* 0x004000000044783b */ /* 0x000fee0000000200 */
[C---:B------:R-:W-:Y:S08]  /*4a10*/  HMMA.16816.F32 R24, R12.reuse, R76, R24 ;  /* 0x0000004c0c18723c */ /* 0x040ff00000001818 */
[C---:B--2---:R-:W-:Y:S01]  /*4a20*/  HMMA.16816.F32 R20, R12.reuse, R78, R4 ;  /* 0x0000004e0c14723c */ /* 0x044fe20000001804 */
[----:B------:R-:W1:Y:S04]  /*4a30*/  LDSM.16.M88.4 R4, [R166+0x8000] ;  /* 0x00800000a604783b */ /* 0x000e680000000200 */
[----:B------:R-:W2:Y:S03]  /*4a40*/  LDSM.16.M88.4 R76, [R0+0x4800] ;  /* 0x00480000004c783b */ /* 0x000ea60000000200 */
[C---:B---3--:R-:W-:Y:S08]  /*4a50*/  HMMA.16816.F32 R16, R12.reuse, R84, R36 ;  /* 0x000000540c10723c */ /* 0x048ff00000001824 */
[C---:B------:R-:W-:Y:S08]  /*4a60*/  HMMA.16816.F32 R52, R12.reuse, R86, R52 ;  /* 0x000000560c34723c */ /* 0x040ff00000001834 */
[C---:B----4-:R-:W-:Y:S08]  /*4a70*/  HMMA.16816.F32 R48, R12.reuse, R64, R48 ;  /* 0x000000400c30723c */ /* 0x050ff00000001830 */
[----:B------:R-:W-:Y:S01]  /*4a80*/  HMMA.16816.F32 R12, R12, R66, R40 ;  /* 0x000000420c0c723c */ /* 0x000fe20000001828 */
[----:B------:R-:W3:Y:S04]  /*4a90*/  LDSM.16.M88.4 R40, [R0+0x5000] ;  /* 0x005000000028783b */ /* 0x000ee80000000200 */
[----:B------:R4:W1:Y:S03]  /*4aa0*/  LDSM.16.M88.4 R64, [R0+0x5800] ;  /* 0x005800000040783b */ /* 0x0008660000000200 */
[C---:B------:R-:W-:Y:S08]  /*4ab0*/  HMMA.16816.F32 R44, R8.reuse, R72, R32 ;  /* 0x00000048082c723c */ /* 0x040ff00000001820 */
[C---:B------:R-:W-:Y:S08]  /*4ac0*/  HMMA.16816.F32 R36, R8.reuse, R74, R28 ;  /* 0x0000004a0824723c */ /* 0x040ff0000000181c */
[----:B------:R-:W-:Y:S01]  /*4ad0*/  HMMA.16816.F32 R32, R8, R80, R24 ;  /* 0x000000500820723c */ /* 0x000fe20000001818 */
[----:B----4-:R-:W-:-:S04]  /*4ae0*/  IMAD.IADD R0, R212, 0x1, R203 ;  /* 0x00000001d4007824 */ /* 0x010fc800078e02cb */
[----:B------:R-:W-:-:S03]  /*4af0*/  @P0 IMAD.HI.U32 R2, R0, c[0x0][0x2c8], RZ ;  /* 0x0000b20000020a27 */ /* 0x000fc600078e00ff */
[C---:B------:R-:W-:Y:S08]  /*4b00*/  HMMA.16816.F32 R28, R8.reuse, R82, R20 ;  /* 0x00000052081c723c */ /* 0x040ff00000001814 */
[C---:B-----5:R-:W-:Y:S08]  /*4b10*/  HMMA.16816.F32 R24, R8.reuse, R56, R16 ;  /* 0x000000380818723c */ /* 0x060ff00000001810 */
[C---:B------:R-:W-:Y:S08]  /*4b20*/  HMMA.16816.F32 R20, R8.reuse, R58, R52 ;  /* 0x0000003a0814723c */ /* 0x040ff00000001834 */
[C---:B------:R-:W-:Y:S08]  /*4b30*/  HMMA.16816.F32 R16, R8.reuse, R60, R48 ;  /* 0x0000003c0810723c */ /* 0x040ff00000001830 */
[----:B------:R-:W-:Y:S07]  /*4b40*/  HMMA.16816.F32 R12, R8, R62, R12 ;  /* 0x0000003e080c723c */ /* 0x000fee000000180c */
[----:B------:R-:W-:Y:S01]  /*4b50*/  IMAD.MOV.U32 R8, RZ, RZ, R0 ;  /* 0x000000ffff087224 */ /* 0x000fe200078e0000 */
[----:B------:R-:W-:Y:S01]  /*4b60*/  @P0 SHF.R.U32.HI R8, RZ, c[0x0][0x2cc], R2 ;  /* 0x0000b300ff080a19 */ /* 0x000fe20000011602 */
[----:B-1----:R-:W-:Y:S01]  /*4b70*/  HMMA.16816.F32 R48, R4, R68, R44 ;  /* 0x000000440430723c */ /* 0x002fe2000000182c */
[----:B------:R-:W-:-:S03]  /*4b80*/  IADD3 R0, R189, 0x1, -R161 ;  /* 0x00000001bd007810 */ /* 0x000fc60007ffe8a1 */
[----:B------:R-:W1:Y:S01]  /*4b90*/  SHFL.IDX PT, R3, R8, RZ, 0x1c1f ;  /* 0x001c1fff08037589 */ /* 0x000e6200000e0000 */
[----:B------:R-:W-:-:S03]  /*4ba0*/  IADD3 R0, -R190, R0, -R191 ;  /* 0x00000000be007210 */ /* 0x000fc60007ffe9bf */
[C---:B------:R-:W-:Y:S08]  /*4bb0*/  HMMA.16816.F32 R44, R4.reuse, R70, R36 ;  /* 0x00000046042c723c */ /* 0x040ff00000001824 */
[C---:B--2---:R-:W-:Y:S08]  /*4bc0*/  HMMA.16816.F32 R36, R4.reuse, R76, R32 ;  /* 0x0000004c0424723c */ /* 0x044ff00000001820 */
[C---:B------:R-:W-:Y:S08]  /*4bd0*/  HMMA.16816.F32 R32, R4.reuse, R78, R28 ;  /* 0x0000004e0420723c */ /* 0x040ff0000000181c */
[C---:B---3--:R-:W-:Y:S08]  /*4be0*/  HMMA.16816.F32 R28, R4.reuse, R40, R24 ;  /* 0x00000028041c723c */ /* 0x048ff00000001818 */
[C---:B------:R-:W-:Y:S08]  /*4bf0*/  HMMA.16816.F32 R24, R4.reuse, R42, R20 ;  /* 0x0000002a0418723c */ /* 0x040ff00000001814 */
[C---:B------:R-:W-:Y:S08]  /*4c00*/  HMMA.16816.F32 R16, R4.reuse, R64, R16 ;  /* 0x000000400410723c */ /* 0x040ff00000001810 */
[----:B------:R-:W-:Y:S07]  /*4c10*/  HMMA.16816.F32 R12, R4, R66, R12 ;  /* 0x00000042040c723c */ /* 0x000fee000000180c */
[----:B------:R-:W-:Y:S01]  /*4c20*/  IADD3 R5, R0, c[0x0][0x328], RZ ;  /* 0x0000ca0000057a10 */ /* 0x000fe20007ffe0ff */
[----:B------:R-:W-:Y:S01]  /*4c30*/  IMAD.IADD R7, R92, 0x1, -R191 ;  /* 0x000000015c077824 */ /* 0x000fe200078e0abf */
[----:B------:R-:W-:-:S03]  /*4c40*/  IADD3 R6, R0, UR4, RZ ;  /* 0x0000000400067c10 */ /* 0x000fc6000fffe0ff */
[--C-:B-1----:R-:W-:Y:S02]  /*4c50*/  IMAD.IADD R2, R5, 0x1, R3.reuse ;  /* 0x0000000105027824 */ /* 0x102fe400078e0203 */
[----:B------:R-:W-:-:S03]  /*4c60*/  IMAD.IADD R0, R6, 0x1, R3 ;  /* 0x0000000106007824 */ /* 0x000fc600078e0203 */
        /* <DEDUP_REMOVED lines=13> */
.L_x_5127:
[----:B------:R-:W-:-:S04]  /*4d40*/  MOV R4, 0x1 ;  /* 0x0000000100047802 */ /* 0x000fc80000000f00 */
[----:B------:R-:W-:-:S13]  /*4d50*/  ISETP.NE.AND P0, PT, R4, c[0x0][0x32c], PT ;  /* 0x0000cb0004007a0c */ /* 0x000fda0003f05270 */
[----:B------:R-:W-:-:S05]  /*4d60*/  @P0 IMAD.HI.U32 R4, R3, c[0x0][0x330], RZ ;  /* 0x0000cc0003040a27 */ /* 0x000fca00078e00ff */
[----:B------:R-:W-:Y:S02]  /*4d70*/  @P0 SHF.R.U32.HI R3, RZ, c[0x0][0x334], R4 ;  /* 0x0000cd00ff030a19 */ /* 0x000fe40000011604 */
.L_x_5128:
[----:B------:R-:W-:Y:S05]  /*4d80*/  BSYNC B0 ;  /* 0x0000000000007941 */ /* 0x000fea0003800000 */
.L_x_5126:
[----:B------:R-:W-:-:S04]  /*4d90*/  IMAD R3, R3, c[0x0][0x32c], -R161 ;  /* 0x0000cb0003037a24 */ /* 0x000fc800078e0aa1 */
[----:B------:R-:W-:-:S05]  /*4da0*/  IMAD.IADD R3, R3, 0x1, -R191 ;  /* 0x0000000103037824 */ /* 0x000fca00078e0abf */
[----:B------:R-:W-:Y:S02]  /*4db0*/  IADD3 R4, R3, c[0x0][0x32c], RZ ;  /* 0x0000cb0003047a10 */ /* 0x000fe40007ffe0ff */
[----:B------:R-:W-:Y:S02]  /*4dc0*/  IMNMX R0, R0, R3, !PT ;  /* 0x0000000300007217 */ /* 0x000fe40007800200 */
[----:B------:R-:W-:Y:S02]  /*4dd0*/  IMNMX R2, R2, R4, PT ;  /* 0x0000000402027217 */ /* 0x000fe40003800200 */
.L_x_5125:
[----:B------:R-:W-:Y:S01]  /*4de0*/  ISETP.GT.AND P3, PT, R180, RZ, PT ;  /* 0x000000ffb400720c */ /* 0x000fe20003f64270 */
        /* <DEDUP_REMOVED lines=64> */
.L_x_5131:
[----:B------:R-:W-:-:S04]  /*51f0*/  MOV R4, 0x1 ;  /* 0x0000000100047802 */ /* 0x000fc80000000f00 */
[----:B------:R-:W-:-:S13]  /*5200*/  ISETP.NE.AND P0, PT, R4, c[0x0][0x32c], PT ;  /* 0x0000cb0004007a0c */ /* 0x000fda0003f05270 */
[----:B------:R-:W-:-:S05]  /*5210*/  @P0 IMAD.HI.U32 R4, R3, c[0x0][0x330], RZ ;  /* 0x0000cc0003040a27 */ /* 0x000fca00078e00ff */
[----:B------:R-:W-:Y:S02]  /*5220*/  @P0 SHF.R.U32.HI R3, RZ, c[0x0][0x334], R4 ;  /* 0x0000cd00ff030a19 */ /* 0x000fe40000011604 */
.L_x_5132:
[----:B------:R-:W-:Y:S05]  /*5230*/  BSYNC B0 ;  /* 0x0000000000007941 */ /* 0x000fea0003800000 */
.L_x_5130:
[----:B------:R-:W-:-:S04]  /*5240*/  IMAD R3, R3, c[0x0][0x32c], -R161 ;  /* 0x0000cb0003037a24 */ /* 0x000fc800078e0aa1 */
[----:B------:R-:W-:-:S05]  /*5250*/  IMAD.IADD R3, R3, 0x1, -R191 ;  /* 0x0000000103037824 */ /* 0x000fca00078e0abf */
[----:B------:R-:W-:Y:S02]  /*5260*/  IADD3 R4, R3, c[0x0][0x32c], RZ ;  /* 0x0000cb0003047a10 */ /* 0x000fe40007ffe0ff */
[----:B------:R-:W-:Y:S02]  /*5270*/  IMNMX R0, R0, R3, !PT ;  /* 0x0000000300007217 */ /* 0x000fe40007800200 */
[----:B------:R-:W-:Y:S02]  /*5280*/  IMNMX R2, R2, R4, PT ;  /* 0x0000000402027217 */ /* 0x000fe40003800200 */
.L_x_5129:
[----:B------:R-:W-:Y:S01]  /*5290*/  ISETP.GT.AND P0, PT, R0, 0x8, P3 ;  /* 0x000000080000780c */ /* 0x000fe20001f04270 */
[----:B------:R-:W2:Y:S01]  /*52a0*/  LDL R92, [R1] ;  /* 0x00000000015c7983 */ /* 0x000ea20000100800 */
        /* <DEDUP_REMOVED lines=16> */
[----:B------:R-:W-:Y:S01]  /*53b0*/  LDSM.16.MT88.4 R40, [R172+0x800] ;  /* 0x00080000ac28783b */ /* 0x000fe20000004200 */
[----:B------:R-:W-:-:S02]  /*53c0*/  FSEL R16, R38, -INF , !P0 ;  /* 0xff80000026107808 */ /* 0x000fc40004000000 */
[----:B------:R-:W-:Y:S01]  /*53d0*/  ISETP.GT.AND P0, PT, R0, 0x11, P3 ;  /* 0x000000110000780c */ /* 0x000fe20001f04270 */
[----:B------:R-:W-:Y:S01]  /*53e0*/  LDSM.16.MT88.4 R60, [R171+0x2000] ;  /* 0x00200000ab3c783b */ /* 0x000fe20000004200 */
[----:B------:R-:W-:Y:S02]  /*53f0*/  FMNMX.FTZ R3, R33, R3, !PT ;  /* 0x0000000321037209 */ /* 0x000fe40007810000 */
[----:B------:R-:W-:Y:S01]  /*5400*/  ISETP.LT.OR P0, PT, R2, 0x12, P0 ;  /* 0x000000120200780c */ /* 0x000fe20000701670 */
[----:B------:R-:W-:Y:S01]  /*5410*/  LDSM.16.MT88.4 R56, [R219+0x2000] ;  /* 0x00200000db38783b */ /* 0x000fe20000004200 */
[----:B------:R-:W-:Y:S02]  /*5420*/  FMNMX.FTZ R3, R73, R3, !PT ;  /* 0x0000000349037209 */ /* 0x000fe40007810000 */
[----:B------:R-:W-:Y:S02]  /*5430*/  FSEL R17, R39, -INF , !P0 ;  /* 0xff80000027117808 */ /* 0x000fe40004000000 */
[----:B------:R-:W-:Y:S01]  /*5440*/  ISETP.GT.AND P0, PT, R0, 0x18, P3 ;  /* 0x000000180000780c */ /* 0x000fe20001f04270 */
[----:B------:R-:W-:Y:S01]  /*5450*/  LDSM.16.MT88.4 R36, [R172] ;  /* 0x00000000ac24783b */ /* 0x000fe20000004200 */
        /* <DEDUP_REMOVED lines=16> */
[----:B------:R-:W-:-:S03]  /*5560*/  ISETP.LT.OR P0, PT, R2, 0x22, P0 ;  /* 0x000000220200780c */ /* 0x000fc60000701670 */
[----:B------:R-:W1:Y:S01]  /*5570*/  SHFL.BFLY PT, R5, R3, 0x2, 0x1f ;  /* 0x0c401f0003057f89 */ /* 0x000e6200000e0000 */
        /* <DEDUP_REMOVED lines=31> */
[----:B------:R-:W-:Y:S01]  /*5770*/  FMNMX.FTZ R4, R49, R4, !PT ;  /* 0x0000000431047209 */ /* 0x000fe20007810000 */
[----:B------:R-:W-:Y:S03]  /*5780*/  LDSM.16.MT88.4 R12, [R171] ;  /* 0x00000000ab0c783b */ /* 0x000fe60000004200 */
        /* <DEDUP_REMOVED lines=24> */
[----:B------:R1:W-:Y:S08]  /*5910*/  MUFU.EX2 R156, R2 ;  /* 0x00000002009c7308 */ /* 0x0003f00000000800 */
[----:B------:R3:W4:Y:S01]  /*5920*/  MUFU.EX2 R102, R3 ;  /* 0x0000000300667308 */ /* 0x0007220000000800 */
[----:B-1----:R-:W-:-:S05]  /*5930*/  FMUL.FTZ R2, R100, c[0x0][0x2d0] ;  /* 0x0000b40064027a20 */ /* 0x002fca0000410000 */
[----:B------:R-:W-:Y:S01]  /*5940*/  FSEL R2, R2, RZ, P0 ;  /* 0x000000ff02027208 */ /* 0x000fe20000000000 */
[----:B---3--:R-:W-:-:S04]  /*5950*/  FFMA.FTZ R3, R21, c[0x0][0x2d0], -R0 ;  /* 0x0000b40015037a23 */ /* 0x008fc80000010800 */
[----:B------:R1:W-:Y:S02]  /*5960*/  MUFU.EX2 R157, R3 ;  /* 0x00000003009d7308 */ /* 0x0003e40000000800 */
[----:B-1----:R-:W-:-:S06]  /*5970*/  FFMA.FTZ R3, R6, c[0x0][0x2d0], -R2 ;  /* 0x0000b40006037a23 */ /* 0x002fcc0000010802 */
[----:B------:R1:W-:Y:S02]  /*5980*/  MUFU.EX2 R65, R3 ;  /* 0x0000000300417308 */ /* 0x0003e40000000800 */
[--C-:B-1----:R-:W-:Y:S02]  /*5990*/  FFMA.FTZ R3, R7, c[0x0][0x2d0], -R2.reuse ;  /* 0x0000b40007037a23 */ /* 0x102fe40000010802 */
[----:B------:R-:W1:Y:S04]  /*59a0*/  LDSM.16.MT88.4 R4, [R217] ;  /* 0x00000000d904783b */ /* 0x000e680000004200 */
[----:B------:R3:W5:Y:S02]  /*59b0*/  MUFU.EX2 R64, R3 ;  /* 0x0000000300407308 */ /* 0x0007640000000800 */
[----:B---3--:R-:W-:Y:S01]  /*59c0*/  FFMA.FTZ R3, R8, c[0x0][0x2d0], -R2 ;  /* 0x0000b40008037a23 */ /* 0x008fe20000010802 */
[----:B----4-:R-:W-:-:S02]  /*59d0*/  F2FP.PACK_AB R8, R102, R103 ;  /* 0x000000676608723e */ /* 0x010fc400000000ff */
[----:B-----5:R-:W-:-:S03]  /*59e0*/  F2FP.PACK_AB R9, R64, R65 ;  /* 0x000000414009723e */ /* 0x020fc600000000ff */
[----:B------:R3:W-:Y:S02]  /*59f0*/  MUFU.EX2 R95, R3 ;  /* 0x00000003005f7308 */ /* 0x0007e40000000800 */
[----:B---3--:R-:W-:Y:S01]  /*5a00*/  FFMA.FTZ R3, R10, c[0x0][0x2d0], -R2 ;  /* 0x0000b4000a037a23 */ /* 0x008fe20000010802 */
[----:B------:R-:W-:-:S05]  /*5a10*/  F2FP.PACK_AB R10, R157, R156 ;  /* 0x0000009c9d0a723e */ /* 0x000fca00000000ff */
[----:B------:R3:W4:Y:S02]  /*5a20*/  MUFU.EX2 R138, R3 ;  /* 0x00000003008a7308 */ /* 0x0007240000000800 */
[----:B---3--:R-:W-:Y:S01]  /*5a30*/  FFMA.FTZ R3, R22, c[0x0][0x2d0], -R0 ;  /* 0x0000b40016037a23 */ /* 0x008fe20000010800 */
[----:B----4-:R-:W-:-:S05]  /*5a40*/  F2FP.PACK_AB R11, R138, R95 ;  /* 0x0000005f8a0b723e */ /* 0x010fca00000000ff */
[----:B------:R3:W-:Y:S02]  /*5a50*/  MUFU.EX2 R209, R3 ;  /* 0x0000000300d17308 */ /* 0x0007e40000000800 */
[C---:B-1----:R-:W-:Y:S08]  /*5a60*/  HMMA.16816.F32 R24, R8.reuse, R4, RZ ;  /* 0x000000040818723c */ /* 0x042ff000000018ff */
[----:B------:R-:W-:Y:S01]  /*5a70*/  HMMA.16816.F32 R52, R8, R12, RZ ;  /* 0x0000000c0834723c */ /* 0x000fe200000018ff */
[----:B---3--:R-:W-:-:S04]  /*5a80*/  FFMA.FTZ R3, R23, c[0x0][0x2d0], -R0 ;  /* 0x0000b40017037a23 */ /* 0x008fc80000010800 */
[----:B------:R1:W3:Y:S03]  /*5a90*/  MUFU.EX2 R215, R3 ;  /* 0x0000000300d77308 */ /* 0x0002e60000000800 */
[C---:B------:R-:W-:Y:S08]  /*5aa0*/  HMMA.16816.F32 R20, R8.reuse, R6, RZ ;  /* 0x000000060814723c */ /* 0x040ff000000018ff */
[----:B------:R-:W-:Y:S01]  /*5ab0*/  HMMA.16816.F32 R44, R8, R14, RZ ;  /* 0x0000000e082c723c */ /* 0x000fe200000018ff */
[----:B-1----:R-:W-:-:S07]  /*5ac0*/  FFMA.FTZ R3, R32, c[0x0][0x2d0], -R0 ;  /* 0x0000b40020037a23 */ /* 0x002fce0000010800 */
[----:B------:R-:W-:Y:S01]  /*5ad0*/  HMMA.16816.F32 R12, R8, R38, RZ ;  /* 0x00000026080c723c */ /* 0x000fe200000018ff */
[----:B---3--:R-:W-:Y:S01]  /*5ae0*/  F2FP.PACK_AB R4, R215, R209 ;  /* 0x000000d1d704723e */ /* 0x008fe200000000ff */
[----:B------:R1:W-:Y:S02]  /*5af0*/  MUFU.EX2 R214, R3 ;  /* 0x0000000300d67308 */ /* 0x0003e40000000800 */
[----:B-1----:R-:W-:Y:S02]  /*5b00*/  FFMA.FTZ R3, R33, c[0x0][0x2d0], -R0 ;  /* 0x0000b40021037a23 */ /* 0x002fe40000010800 */
[----:B------:R-:W1:Y:S04]  /*5b10*/  LDSM.16.MT88.4 R32, [R171+0x800] ;  /* 0x00080000ab20783b */ /* 0x000e680000004200 */
[----:B------:R3:W4:Y:S02]  /*5b20*/  MUFU.EX2 R216, R3 ;  /* 0x0000000300d87308 */ /* 0x0007240000000800 */
[----:B---3--:R-:W-:Y:S01]  /*5b30*/  FFMA.FTZ R3, R16, c[0x0][0x2d0], -R2 ;  /* 0x0000b40010037a23 */ /* 0x008fe20000010802 */
[----:B----4-:R-:W-:-:S05]  /*5b40*/  F2FP.PACK_AB R6, R216, R214 ;  /* 0x000000d6d806723e */ /* 0x010fca00000000ff */
[----:B------:R3:W-:Y:S02]  /*5b50*/  MUFU.EX2 R139, R3 ;  /* 0x00000003008b7308 */ /* 0x0007e40000000800 */
[--C-:B---3--:R-:W-:Y:S02]  /*5b60*/  FFMA.FTZ R3, R17, c[0x0][0x2d0], -R2.reuse ;  /* 0x0000b40011037a23 */ /* 0x108fe40000010802 */
[----:B------:R-:W-:Y:S01]  /*5b70*/  HMMA.16816.F32 R16, R8, R36, RZ ;  /* 0x000000240810723c */ /* 0x000fe200000018ff */
[----:B------:R-:W-:Y:S03]  /*5b80*/  LDSM.16.MT88.4 R36, [R217+0x2800] ;  /* 0x00280000d924783b */ /* 0x000fe60000004200 */
[----:B------:R3:W4:Y:S02]  /*5b90*/  MUFU.EX2 R137, R3 ;  /* 0x0000000300897308 */ /* 0x0007240000000800 */
[----:B---3--:R-:W-:Y:S01]  /*5ba0*/  FFMA.FTZ R3, R49, c[0x0][0x2d0], -R2 ;  /* 0x0000b40031037a23 */ /* 0x008fe20000010802 */
[----:B----4-:R-:W-:-:S05]  /*5bb0*/  F2FP.PACK_AB R5, R137, R139 ;  /* 0x0000008b8905723e */ /* 0x010fca00000000ff */
[----:B------:R3:W-:Y:S02]  /*5bc0*/  MUFU.EX2 R178, R3 ;  /* 0x0000000300b27308 */ /* 0x0007e40000000800 */
[----:B---3--:R-:W-:Y:S02]  /*5bd0*/  FFMA.FTZ R3, R48, c[0x0][0x2d0], -R2 ;  /* 0x0000b40030037a23 */ /* 0x008fe40000010802 */
[----:B--2---:R-:W2:Y:S04]  /*5be0*/  LDSM.16.MT88.4 R48, [R92] ;  /* 0x000000005c30783b */ /* 0x004ea80000004200 */
        /* <DEDUP_REMOVED lines=9> */
[C---:B-1----:R-:W-:Y:S01]  /*5c80*/  HMMA.16816.F32 R132, R4.reuse, R32, R52 ;  /* 0x000000200484723c */ /* 0x042fe20000001834 */
[----:B------:R-:W-:Y:S01]  /*5c90*/  LDSM.16.MT88.4 R52, [R172+0x2000] ;  /* 0x00200000ac34783b */ /* 0x000fe20000004200 */
[----:B------:R1:W-:Y:S06]  /*5ca0*/  MUFU.EX2 R184, R3 ;  /* 0x0000000300b87308 */ /* 0x0003ec0000000800 */
[C---:B------:R-:W-:Y:S08]  /*5cb0*/  HMMA.16816.F32 R148, R4.reuse, R40, R16 ;  /* 0x000000280494723c */ /* 0x040ff00000001810 */
[----:B------:R-:W-:Y:S01]  /*5cc0*/  HMMA.16816.F32 R144, R4, R42, R12 ;  /* 0x0000002a0490723c */ /* 0x000fe2000000180c */
[----:B------:R-:W3:Y:S01]  /*5cd0*/  LDSM.16.MT88.4 R40, [R171+0x2800] ;  /* 0x00280000ab28783b */ /* 0x000ee20000004200 */
[----:B-1----:R-:W-:-:S04]  /*5ce0*/  FFMA.FTZ R3, R71, c[0x0][0x2d0], -R0 ;  /* 0x0000b40047037a23 */ /* 0x002fc80000010800 */
[----:B------:R1:W-:Y:S02]  /*5cf0*/  MUFU.EX2 R182, R3 ;  /* 0x0000000300b67308 */ /* 0x0003e40000000800 */
[----:B--2---:R-:W-:Y:S08]  /*5d00*/  HMMA.16816.F32 R16, R8, R48, RZ ;  /* 0x000000300810723c */ /* 0x004ff000000018ff */
[----:B------:R-:W-:Y:S01]  /*5d10*/  HMMA.16816.F32 R124, R4, R34, R44 ;  /* 0x00000022047c723c */ /* 0x000fe2000000182c */
[----:B------:R-:W-:Y:S01]  /*5d20*/  LDSM.16.MT88.4 R44, [R219+0x2800] ;  /* 0x00280000db2c783b */ /* 0x000fe20000004200 */
[----:B-1----:R-:W-:-:S06]  /*5d30*/  FFMA.FTZ R3, R70, c[0x0][0x2d0], -R0 ;  /* 0x0000b40046037a23 */ /* 0x002fcc0000010800 */
[C---:B------:R-:W-:Y:S01]  /*5d40*/  HMMA.16816.F32 R12, R8.reuse, R50, RZ ;  /* 0x00000032080c723c */ /* 0x040fe200000018ff */
[----:B------:R-:W1:Y:S01]  /*5d50*/  LDSM.16.MT88.4 R48, [R172+0x2800] ;  /* 0x00280000ac30783b */ /* 0x000e620000004200 */
[----:B------:R2:W1:Y:S06]  /*5d60*/  MUFU.EX2 R192, R3 ;  /* 0x0000000300c07308 */ /* 0x00046c0000000800 */
[----:B------:R-:W-:Y:S08]  /*5d70*/  HMMA.16816.F32 R32, R8, R60, RZ ;  /* 0x0000003c0820723c */ /* 0x000ff000000018ff */
[----:B----4-:R-:W-:Y:S01]  /*5d80*/  HMMA.16816.F32 R108, R4, R24, R16 ;  /* 0x00000018046c723c */ /* 0x010fe20000001810 */
[----:B--2---:R-:W-:-:S07]  /*5d90*/  FFMA.FTZ R3, R66, c[0x0][0x2d0], -R2 ;  /* 0x0000b40042037a23 */ /* 0x004fce0000010802 */
[C---:B------:R-:W-:Y:S01]  /*5da0*/  HMMA.16816.F32 R28, R8.reuse, R62, RZ ;  /* 0x0000003e081c723c */ /* 0x040fe200000018ff */
[----:B------:R-:W2:Y:S07]  /*5db0*/  LDSM.16.MT88.4 R60, [R171+0x4000] ;  /* 0x00400000ab3c783b */ /* 0x000eae0000004200 */
[----:B-----5:R-:W-:Y:S08]  /*5dc0*/  HMMA.16816.F32 R16, R8, R20, RZ ;  /* 0x000000140810723c */ /* 0x020ff000000018ff */
[C---:B------:R-:W-:Y:S08]  /*5dd0*/  HMMA.16816.F32 R140, R4.reuse, R26, R12 ;  /* 0x0000001a048c723c */ /* 0x040ff0000000180c */
[----:B---3--:R-:W-:Y:S01]  /*5de0*/  HMMA.16816.F32 R128, R4, R40, R32 ;  /* 0x000000280480723c */ /* 0x008fe20000001820 */
        /* <DEDUP_REMOVED lines=217> */
.L_x_5269:
        /* <DEDUP_REMOVED lines=19> */
.L_x_5270:
        /* <DEDUP_REMOVED lines=21> */
.L_x_5134:
[----:B------:R-:W-:Y:S05]  /*6e00*/  BSYNC B0 ;  /* 0x0000000000007941 */ /* 0x000fea0003800000 */
.L_x_5133:
        /* <DEDUP_REMOVED lines=23> */
.L_x_5139:
[----:B------:R-:W-:-:S04]  /*6f80*/  MOV R2, 0x1 ;  /* 0x0000000100027802 */ /* 0x000fc80000000f00 */
[----:B------:R-:W-:-:S13]  /*6f90*/  ISETP.NE.AND P0, PT, R2, c[0x0][0x32c], PT ;  /* 0x0000cb0002007a0c */ /* 0x000fda0003f05270 */
[----:B------:R-:W-:-:S05]  /*6fa0*/  @P0 IMAD.HI.U32 R2, R3, c[0x0][0x330], RZ ;  /* 0x0000cc0003020a27 */ /* 0x000fca00078e00ff */
[----:B------:R-:W-:Y:S02]  /*6fb0*/  @P0 SHF.R.U32.HI R3, RZ, c[0x0][0x334], R2 ;  /* 0x0000cd00ff030a19 */ /* 0x000fe40000011602 */
.L_x_5140:
[----:B------:R-:W-:Y:S05]  /*6fc0*/  BSYNC B0 ;  /* 0x0000000000007941 */ /* 0x000fea0003800000 */
.L_x_5138:
[----:B------:R-:W-:-:S05]  /*6fd0*/  MOV R2, c[0x0][0x32c] ;  /* 0x0000cb0000027a02 */ /* 0x000fca0000000f00 */
[----:B------:R-:W-:-:S05]  /*6fe0*/  IMAD R3, R3, R2, c[0x0][0x32c] ;  /* 0x0000cb0003037624 */ /* 0x000fca00078e0202 */
[----:B------:R-:W-:-:S04]  /*6ff0*/  IMNMX R0, R0, R3, PT ;  /* 0x0000000300007217 */ /* 0x000fc80003800200 */
.L_x_5137:
        /* <DEDUP_REMOVED lines=19> */
.L_x_5158:
        /* <DEDUP_REMOVED lines=43> */
.L_x_5271:
        /* <DEDUP_REMOVED lines=22> */
.L_x_5272:
        /* <DEDUP_REMOVED lines=23> */
.L_x_5143:
[----:B------:R-:W-:Y:S05]  /*76b0*/  BSYNC B0 ;  /* 0x0000000000007941 */ /* 0x000fea0003800000 */
.L_x_5142:
[----:B------:R-:W0:Y:S01]  /*76c0*/  LDGDEPBAR ;  /* 0x00000000000079af */ /* 0x000e220000000000 */
[----:B------:R-:W-:Y:S01]  /*76d0*/  WARPSYNC 0xffffffff ;  /* 0xffffffff00007948 */ /* 0x000fe20003800000 */
[C---:B--23--:R-:W-:Y:S01]  /*76e0*/  HMMA.16816.F32 R4, R32.reuse, R8, RZ ;  /* 0x000000082004723c */ /* 0x04cfe200000018ff */
[----:B------:R-:W-:Y:S01]  /*76f0*/  IMAD.MOV.U32 R173, RZ, RZ, c[0x0][0x2c4] ;  /* 0x0000b100ffad7624 */ /* 0x000fe200078e00ff */
[----:B------:R-:W-:Y:S01]  /*7700*/  ULDC UR4, c[0x0][0x324] ;  /* 0x0000c90000047ab9 */ /* 0x000fe20000000800 */
[----:B------:R-:W-:Y:S01]  /*7710*/  ISETP.GE.AND P0, PT, R178, 0x1, PT ;  /* 0x00000001b200780c */ /* 0x000fe20003f06270 */
[----:B------:R-:W-:Y:S01]  /*7720*/  IMAD.IADD R160, R162, 0x1, R0 ;  /* 0x00000001a2a07824 */ /* 0x000fe200078e0200 */
[----:B------:R-:W-:Y:S01]  /*7730*/  IADD3 R2, R178, 0x1, RZ ;  /* 0x00000001b2027810 */ /* 0x000fe20007ffe0ff */
[----:B------:R-:W-:Y:S01]  /*7740*/  IMAD.IADD R101, R162, 0x1, R100 ;  /* 0x00000001a2657824 */ /* 0x000fe200078e0264 */
[----:B------:R-:W-:Y:S01]  /*7750*/  ISETP.NE.AND P3, PT, R173, 0x1, PT ;  /* 0x00000001ad00780c */ /* 0x000fe20003f65270 */
[C---:B------:R-:W-:Y:S01]  /*7760*/  HMMA.16816.F32 R8, R32.reuse, R10, RZ ;  /* 0x0000000a2008723c */ /* 0x040fe200000018ff */
[----:B------:R-:W-:Y:S01]  /*7770*/  IMAD.IADD R3, R168, 0x1, R0 ;  /* 0x00000001a8037824 */ /* 0x000fe200078e0200 */
[----:B------:R-:W-:Y:S02]  /*7780*/  ULOP3.LUT UR4, URZ, UR4, URZ, 0x33, !UPT ;  /* 0x000000043f047292 */ /* 0x000fe4000f8e333f */
[----:B------:R-:W-:Y:S01]  /*7790*/  SEL R178, R2, RZ, !P0 ;  /* 0x000000ff02b27207 */ /* 0x000fe20004000000 */
[----:B------:R-:W-:Y:S01]  /*77a0*/  IMAD.MOV.U32 R173, RZ, RZ, c[0x0][0x32c] ;  /* 0x0000cb00ffad7624 */ /* 0x000fe200078e00ff */
[----:B------:R-:W-:Y:S02]  /*77b0*/  IADD3 R2, R168, R0, R162 ;  /* 0x00000000a8027210 */ /* 0x000fe40007ffe0a2 */
[C---:B----4-:R-:W-:Y:S02]  /*77c0*/  HMMA.16816.F32 R12, R32.reuse, R16, RZ ;  /* 0x00000010200c723c */ /* 0x050fe400000018ff */
[----:B------:R-:W-:Y:S06]  /*77d0*/  ISETP.GE.AND P4, PT, R173, 0x1, PT ;  /* 0x00000001ad00780c */ /* 0x000fec0003f86270 */
        /* <DEDUP_REMOVED lines=42> */
[----:B------:R-:W1:Y:S06]  /*7a80*/  LDSM.16.M88.4 R136, [R0+0x2800] ;  /* 0x002800000088783b */ /* 0x000e6c0000000200 */
        /* <DEDUP_REMOVED lines=12> */
[----:B------:R-:W2:Y:S06]  /*7b50*/  LDSM.16.M88.4 R144, [R3+0x2800] ;  /* 0x002800000390783b */ /* 0x000eac0000000200 */
        /* <DEDUP_REMOVED lines=48> */
[----:B------:R2:W3:Y:S07]  /*7e60*/  LDSM.16.M88.4 R148, [R100+0x4000] ;  /* 0x004000006494783b */ /* 0x0004ee0000000200 */
[C---:B-1----:R-:W-:Y:S08]  /*7e70*/  HMMA.16816.F32 R28, R140.reuse, R144, R28 ;  /* 0x000000908c1c723c */ /* 0x042ff0000000181c */
[----:B------:R-:W-:Y:S01]  /*7e80*/  HMMA.16816.F32 R32, R140, R146, R32 ;  /* 0x000000928c20723c */ /* 0x000fe20000001820 */
[----:B------:R-:W1:Y:S06]  /*7e90*/  LDSM.16.M88.4 R140, [R3+0x4800] ;  /* 0x00480000038c783b */ /* 0x000e6c0000000200 */
[----:B------:R-:W4:Y:S01]  /*7ea0*/  LDSM.16.M88.4 R144, [R3+0x5000] ;  /* 0x005000000390783b */ /* 0x000f220000000200 */
[----:B--2---:R-:W-:Y:S04]  /*7eb0*/  IMAD.IADD R100, R212, 0x1, R203 ;  /* 0x00000001d4647824 */ /* 0x004fe800078e02cb */
[----:B------:R-:W-:Y:S05]  /*7ec0*/  @P3 IMAD.HI.U32 R0, R100, c[0x0][0x2c8], RZ ;  /* 0x0000b20064003a27 */ /* 0x000fea00078e00ff */
[----:B------:R-:W-:Y:S05]  /*7ed0*/  @P3 SHF.R.U32.HI R100, RZ, c[0x0][0x2cc], R0 ;  /* 0x0000b300ff643a19 */ /* 0x000fea0000011600 */
[----:B------:R-:W-:Y:S01]  /*7ee0*/  SHFL.IDX PT, R3, R100, RZ, 0x1c1f ;  /* 0x001c1fff64037589 */ /* 0x000fe200000e0000 */
        /* <DEDUP_REMOVED lines=27> */
[C---:B------:R-:W-:Y:S07]  /*80a0*/  HMMA.16816.F32 R8, R136.reuse, R146, R8 ;  /* 0x000000928808723c */ /* 0x040fee0000001808 */
[----:B------:R-:W-:Y:S01]  /*80b0*/  IMAD.SHL.U32 R147, R176, 0x40, RZ ;  /* 0x00000040b0937824 */ /* 0x000fe200078e00ff */
[C---:B------:R-:W-:Y:S04]  /*80c0*/  HMMA.16816.F32 R12, R136.reuse, R148, R12 ;  /* 0x00000094880c723c */ /* 0x040fe8000000180c */
[----:B------:R-:W-:Y:S04]  /*80d0*/  IADD3 R0, -R191, 0x1, -R147 ;  /* 0x00000001bf007810 */ /* 0x000fe80007ffe993 */
[C---:B------:R-:W-:Y:S04]  /*80e0*/  HMMA.16816.F32 R16, R136.reuse, R150, R16 ;  /* 0x000000968810723c */ /* 0x040fe80000001810 */
[----:B------:R-:W-:Y:S04]  /*80f0*/  IADD3 R0, -R190, R0, R189 ;  /* 0x00000000be007210 */ /* 0x000fe80007ffe1bd */
[C---:B--2---:R-:W-:Y:S04]  /*8100*/  HMMA.16816.F32 R20, R136.reuse, R140, R20 ;  /* 0x0000008c8814723c */ /* 0x044fe80000001814 */
[C---:B------:R-:W-:Y:S04]  /*8110*/  IADD3 R101, R0.reuse, UR4, RZ ;  /* 0x0000000400657c10 */ /* 0x040fe8000fffe0ff */
[C---:B------:R-:W-:Y:S08]  /*8120*/  HMMA.16816.F32 R24, R136.reuse, R142, R24 ;  /* 0x0000008e8818723c */ /* 0x040ff00000001818 */
[C---:B---3--:R-:W-:Y:S08]  /*8130*/  HMMA.16816.F32 R28, R136.reuse, R152, R28 ;  /* 0x00000098881c723c */ /* 0x048ff0000000181c */
[----:B------:R-:W-:Y:S07]  /*8140*/  HMMA.16816.F32 R32, R136, R154, R32 ;  /* 0x0000009a8820723c */ /* 0x000fee0000001820 */
[----:B------:R-:W-:Y:S01]  /*8150*/  IADD3 R139, R0, c[0x0][0x328], RZ ;  /* 0x0000ca00008b7a10 */ /* 0x000fe20007ffe0ff */
[--C-:B------:R-:W-:Y:S04]  /*8160*/  IMAD.IADD R0, R101, 0x1, R3.reuse ;  /* 0x0000000165007824 */ /* 0x100fe800078e0203 */
        /* <DEDUP_REMOVED lines=15> */
.L_x_5148:
[----:B------:R-:W-:Y:S04]  /*8260*/  MOV R136, c[0x0][0x32c] ;  /* 0x0000cb0000887a02 */ /* 0x000fe80000000f00 */
[----:B------:R-:W-:Y:S11]  /*8270*/  ISETP.NE.AND P0, PT, R136, 0x1, PT ;  /* 0x000000018800780c */ /* 0x000ff60003f05270 */
[----:B------:R-:W-:Y:S02]  /*8280*/  @!UPT UIADD3 URZ, URZ, URZ, URZ ;  /* 0x0000003f3f3ff290 */ /* 0x000fe4000fffe03f */
[----:B------:R-:W-:Y:S05]  /*8290*/  @P0 IMAD.HI.U32 R136, R3, c[0x0][0x330], RZ ;  /* 0x0000cc0003880a27 */ /* 0x000fea00078e00ff */
[----:B------:R-:W-:Y:S02]  /*82a0*/  @P0 SHF.R.U32.HI R3, RZ, c[0x0][0x334], R136 ;  /* 0x0000cd00ff030a19 */ /* 0x000fe40000011688 */
.L_x_5149:
[----:B------:R-:W-:Y:S05]  /*82b0*/  BSYNC B0 ;  /* 0x0000000000007941 */ /* 0x000fea0003800000 */
.L_x_5147:
[----:B------:R-:W-:Y:S04]  /*82c0*/  IMAD R3, R3, c[0x0][0x32c], -R147 ;  /* 0x0000cb0003037a24 */ /* 0x000fe800078e0a93 */
[----:B------:R-:W-:Y:S05]  /*82d0*/  IMAD.IADD R3, R3, 0x1, -R191 ;  /* 0x0000000103037824 */ /* 0x000fea00078e0abf */
[----:B------:R-:W-:Y:S02]  /*82e0*/  IMNMX R0, R0, R3, !PT ;  /* 0x0000000300007217 */ /* 0x000fe40007800200 */
[----:B------:R-:W-:Y:S04]  /*82f0*/  IADD3 R3, R3, c[0x0][0x32c], RZ ;  /* 0x0000cb0003037a10 */ /* 0x000fe80007ffe0ff */
[----:B------:R-:W-:Y:S02]  /*8300*/  IMNMX R2, R2, R3, PT ;  /* 0x0000000302027217 */ /* 0x000fe40003800200 */
.L_x_5146:
[----:B------:R-:W-:Y:S04]  /*8310*/  ISETP.GT.AND P3, PT, R176, -0x1, PT ;  /* 0xffffffffb000780c */ /* 0x000fe80003f64270 */
        /* <DEDUP_REMOVED lines=65> */
.L_x_5152:
[----:B------:R-:W-:Y:S04]  /*8730*/  MOV R4, c[0x0][0x32c] ;  /* 0x0000cb0000047a02 */ /* 0x000fe80000000f00 */
[----:B------:R-:W-:Y:S11]  /*8740*/  ISETP.NE.AND P0, PT, R4, 0x1, PT ;  /* 0x000000010400780c */ /* 0x000ff60003f05270 */
[----:B------:R-:W-:Y:S02]  /*8750*/  @!UPT UIADD3 URZ, URZ, URZ, URZ ;  /* 0x0000003f3f3ff290 */ /* 0x000fe4000fffe03f */
[----:B------:R-:W-:Y:S05]  /*8760*/  @P0 IMAD.HI.U32 R4, R0, c[0x0][0x330], RZ ;  /* 0x0000cc0000040a27 */ /* 0x000fea00078e00ff */
[----:B------:R-:W-:Y:S02]  /*8770*/  @P0 SHF.R.U32.HI R0, RZ, c[0x0][0x334], R4 ;  /* 0x0000cd00ff000a19 */ /* 0x000fe40000011604 */
.L_x_5153:
[----:B------:R-:W-:Y:S05]  /*8780*/  BSYNC B0 ;  /* 0x0000000000007941 */ /* 0x000fea0003800000 */
.L_x_5151:
[----:B------:R-:W-:Y:S04]  /*8790*/  IMAD R0, R0, c[0x0][0x32c], -R147 ;  /* 0x0000cb0000007a24 */ /* 0x000fe800078e0a93 */
[----:B------:R-:W-:Y:S05]  /*87a0*/  IMAD.IADD R0, R0, 0x1, -R191 ;  /* 0x0000000100007824 */ /* 0x000fea00078e0abf */
[----:B------:R-:W-:Y:S02]  /*87b0*/  IMNMX R2, R2, R0, !PT ;  /* 0x0000000002027217 */ /* 0x000fe40007800200 */
[----:B------:R-:W-:Y:S04]  /*87c0*/  IADD3 R0, R0, c[0x0][0x32c], RZ ;  /* 0x0000cb0000007a10 */ /* 0x000fe80007ffe0ff */
[----:B------:R-:W-:Y:S02]  /*87d0*/  IMNMX R3, R3, R0, PT ;  /* 0x0000000003037217 */ /* 0x000fe40003800200 */
.L_x_5150:
        /* <DEDUP_REMOVED lines=32> */
[--C-:B------:R-:W-:Y:S01]  /*89e0*/  FFMA.FTZ R28, R142, c[0x0][0x2d0], -R4.reuse ;  /* 0x0000b4008e1c7a23 */ /* 0x100fe20000010804 */
[----:B------:R-:W-:Y:S01]  /*89f0*/  FSEL R6, R6, -INF , !P0 ;  /* 0xff80000006067808 */ /* 0x000fe20004000000 */
[--C-:B------:R-:W-:Y:S01]  /*8a00*/  FFMA.FTZ R25, R143, c[0x0][0x2d0], -R4.reuse ;  /* 0x0000b4008f197a23 */ /* 0x100fe20000010804 */
[----:B------:R-:W-:Y:S01]  /*8a10*/  ISETP.GT.AND P0, PT, R2, 0x1, P3 ;  /* 0x000000010200780c */ /* 0x000fe20001f04270 */
[--C-:B------:R-:W-:Y:S02]  /*8a20*/  FFMA.FTZ R24, R144, c[0x0][0x2d0], -R4.reuse ;  /* 0x0000b40090187a23 */ /* 0x100fe40000010804 */
[----:B------:R-:W-:Y:S01]  /*8a30*/  FMUL.FTZ R0, R0, c[0x0][0x2d0] ;  /* 0x0000b40000007a20 */ /* 0x000fe20000410000 */
[----:B------:R-:W-:Y:S01]  /*8a40*/  ISETP.LT.OR P0, PT, R3, 0x2, P0 ;  /* 0x000000020300780c */ /* 0x000fe20000701670 */
[--C-:B------:R-:W-:Y:S02]  /*8a50*/  FFMA.FTZ R179, R5, c[0x0][0x2d0], -R4.reuse ;  /* 0x0000b40005b37a23 */ /* 0x100fe40000010804 */
[----:B------:R-:W-:Y:S01]  /*8a60*/  MUFU.EX2 R5, R21 ;  /* 0x0000001500057308 */ /* 0x000fe20000000800 */
[----:B------:R-:W-:Y:S01]  /*8a70*/  FSEL R7, R7, -INF , !P0 ;  /* 0xff80000007077808 */ /* 0x000fe20004000000 */
[--C-:B------:R-:W-:Y:S01]  /*8a80*/  FFMA.FTZ R181, R9, c[0x0][0x2d0], -R4.reuse ;  /* 0x0000b40009b57a23 */ /* 0x100fe20000010804 */
[----:B------:R-:W-:Y:S01]  /*8a90*/  ISETP.GT.AND P0, PT, R2, 0x8, P3 ;  /* 0x000000080200780c */ /* 0x000fe20001f04270 */
[--C-:B------:R-:W-:Y:S02]  /*8aa0*/  FFMA.FTZ R146, R140, c[0x0][0x2d0], -R4.reuse ;  /* 0x0000b4008c927a23 */ /* 0x100fe40000010804 */
[--C-:B------:R-:W-:Y:S01]  /*8ab0*/  FFMA.FTZ R145, R138, c[0x0][0x2d0], -R4.reuse ;  /* 0x0000b4008a917a23 */ /* 0x100fe20000010804 */
[----:B------:R-:W-:Y:S01]  /*8ac0*/  ISETP.LT.OR P0, PT, R3, 0x9, P0 ;  /* 0x000000090300780c */ /* 0x000fe20000701670 */
[--C-:B------:R-:W-:Y:S02]  /*8ad0*/  FFMA.FTZ R152, R136, c[0x0][0x2d0], -R4.reuse ;  /* 0x0000b40088987a23 */ /* 0x100fe40000010804 */
[----:B------:R-:W1:Y:S01]  /*8ae0*/  MUFU.EX2 R0, R0 ;  /* 0x0000000000007308 */ /* 0x000e620000000800 */
[----:B------:R-:W-:Y:S01]  /*8af0*/  FSEL R102, R10, -INF , !P0 ;  /* 0xff8000000a667808 */ /* 0x000fe20004000000 */
[--C-:B------:R-:W-:Y:S01]  /*8b00*/  FFMA.FTZ R173, R20, c[0x0][0x2d0], -R4.reuse ;  /* 0x0000b40014ad7a23 */ /* 0x100fe20000010804 */
[----:B------:R-:W-:Y:S01]  /*8b10*/  ISETP.GT.AND P0, PT, R2, 0x9, P3 ;  /* 0x000000090200780c */ /* 0x000fe20001f04270 */
[--C-:B------:R-:W-:Y:S02]  /*8b20*/  FFMA.FTZ R160, R17, c[0x0][0x2d0], -R4.reuse ;  /* 0x0000b40011a07a23 */ /* 0x100fe40000010804 */
[--C-:B------:R-:W-:Y:S01]  /*8b30*/  FFMA.FTZ R159, R16, c[0x0][0x2d0], -R4.reuse ;  /* 0x0000b400109f7a23 */ /* 0x100fe20000010804 */
[----:B------:R-:W-:Y:S01]  /*8b40*/  ISETP.LT.OR P0, PT, R3, 0xa, P0 ;  /* 0x0000000a0300780c */ /* 0x000fe20000701670 */
[--C-:B------:R-:W-:Y:S02]  /*8b50*/  FFMA.FTZ R158, R13, c[0x0][0x2d0], -R4.reuse ;  /* 0x0000b4000d9e7a23 */ /* 0x100fe40000010804 */
[--C-:B------:R-:W-:Y:S01]  /*8b60*/  FFMA.FTZ R182, R12, c[0x0][0x2d0], -R4.reuse ;  /* 0x0000b4000cb67a23 */ /* 0x100fe20000010804 */
[----:B------:R-:W-:Y:S01]  /*8b70*/  FSEL R137, R11, -INF , !P0 ;  /* 0xff8000000b897808 */ /* 0x000fe20004000000 */
[----:B------:R-:W-:Y:S01]  /*8b80*/  FFMA.FTZ R180, R8, c[0x0][0x2d0], -R4 ;  /* 0x0000b40008b47a23 */ /* 0x000fe20000010804 */
[----:B------:R-:W-:Y:S01]  /*8b90*/  ISETP.GT.AND P0, PT, R2, 0x10, P3 ;  /* 0x000000100200780c */ /* 0x000fe20001f04270 */
[----:B------:R2:W-:Y:S03]  /*8ba0*/  MUFU.EX2 R8, R25 ;  /* 0x0000001900087308 */ /* 0x0005e60000000800 */
[C---:B------:R-:W-:Y:S04]  /*8bb0*/  ISETP.LT.OR P0, PT, R3.reuse, 0x11, P0 ;  /* 0x000000110300780c */ /* 0x040fe80000701670 */
[----:B------:R-:W-:Y:S02]  /*8bc0*/  FSEL R141, R14, -INF , !P0 ;  /* 0xff8000000e8d7808 */ /* 0x000fe40004000000 */
[----:B------:R-:W-:Y:S01]  /*8bd0*/  ISETP.GT.AND P0, PT, R2, 0x11, P3 ;  /* 0x000000110200780c */ /* 0x000fe20001f04270 */
[C---:B-1----:R-:W-:Y:S02]  /*8be0*/  FMUL.FTZ R17, R0.reuse, R121 ;  /* 0x0000007900117220 */ /* 0x042fe40000410000 */
        /* <DEDUP_REMOVED lines=14> */
[----:B--2---:R-:W-:Y:S01]  /*8cd0*/  FMUL.FTZ R25, R0, R113 ;  /* 0x0000007100197220 */ /* 0x004fe20000410000 */
        /* <DEDUP_REMOVED lines=53> */
[----:B------:R-:W-:Y:S03]  /*9030*/  FMUL.FTZ R97, R0, R97 ;  /* 0x0000006100617220 */ /* 0x000fe60000410000 */
[----:B------:R-:W-:Y:S02]  /*9040*/  FSEL R155, R31, -INF , !P0 ;  /* 0xff8000001f9b7808 */ /* 0x000fe40004000000 */
[----:B------:R-:W-:Y:S04]  /*9050*/  ISETP.GT.AND P0, PT, R2, 0x38, P3 ;  /* 0x000000380200780c */ /* 0x000fe80001f04270 */
[C---:B------:R-:W-:Y:S04]  /*9060*/  ISETP.LT.OR P0, PT, R3.reuse, 0x39, P0 ;  /* 0x000000390300780c */ /* 0x040fe80000701670 */
[----:B------:R-:W-:Y:S02]  /*9070*/  FSEL R157, R34, -INF , !P0 ;  /* 0xff800000229d7808 */ /* 0x000fe40004000000 */
[----:B------:R-:W-:Y:S01]  /*9080*/  ISETP.GT.AND P0, PT, R2, 0x39, P3 ;  /* 0x000000390200780c */ /* 0x000fe20001f04270 */
[----:B------:R-:W-:Y:S03]  /*9090*/  FFMA.FTZ R2, R0, R183, R5 ;  /* 0x000000b700027223 */ /* 0x000fe60000010005 */
[----:B------:R-:W-:Y:S02]  /*90a0*/  ISETP.LT.OR P0, PT, R3, 0x3a, P0 ;  /* 0x0000003a0300780c */ /* 0x000fe40000701670 */
[----:B------:R-:W1:Y:S02]  /*90b0*/  MUFU.EX2 R3, R24 ;  /* 0x0000001800037308 */ /* 0x000e640000000800 */
[----:B------:R-:W-:Y:S01]  /*90c0*/  FSEL R156, R35, -INF , !P0 ;  /* 0xff800000239c7808 */ /* 0x000fe20004000000 */
[C---:B-1----:R-:W-:Y:S01]  /*90d0*/  FADD.FTZ R4, R3.reuse, R2 ;  /* 0x0000000203047221 */ /* 0x042fe20000010000 */
[----:B------:R-:W-:Y:S01]  /*90e0*/  FMNMX.FTZ R2, R6, R103, !PT ;  /* 0x0000006706027209 */ /* 0x000fe20007810000 */
[----:B------:R-:W-:Y:S01]  /*90f0*/  FMUL.FTZ R24, R0, R112 ;  /* 0x0000007000187220 */ /* 0x000fe20000410000 */
        /* <DEDUP_REMOVED lines=13> */
[----:B------:R-:W-:Y:S01]  /*91d0*/  FMNMX.FTZ R2, R148, R2, !PT ;  /* 0x0000000294027209 */ /* 0x000fe20007810000 */
[C---:B------:R-:W-:Y:S02]  /*91e0*/  FMUL.FTZ R4, R0.reuse, R132 ;  /* 0x0000008400047220 */ /* 0x040fe40000410000 */
[C---:B------:R-:W-:Y:S01]  /*91f0*/  FMUL.FTZ R5, R0.reuse, R133 ;  /* 0x0000008500057220 */ /* 0x040fe20000410000 */
[----:B------:R-:W-:Y:S01]  /*9200*/  FMNMX.FTZ R2, R149, R2, !PT ;  /* 0x0000000295027209 */ /* 0x000fe20007810000 */
[----:B------:R-:W-:Y:S01]  /*9210*/  FMUL.FTZ R28, R0, R108 ;  /* 0x0000006c001c7220 */ /* 0x000fe20000410000 */
[----:B------:R-:W-:Y:S02]  /*9220*/  MUFU.EX2 R132, R159 ;  /* 0x0000009f00847308 */ /* 0x000fe40000000800 */
        /* <DEDUP_REMOVED lines=19> */
[--C-:B------:R-:W-:Y:S02]  /*9360*/  FFMA.FTZ R0, R102, c[0x0][0x2d0], -R103.reuse ;  /* 0x0000b40066007a23 */ /* 0x100fe40000010867 */
[----:B------:R-:W-:Y:S07]  /*9370*/  FFMA.FTZ R109, R144, c[0x0][0x2d0], -R103 ;  /* 0x0000b400906d7a23 */ /* 0x000fee0000010867 */
        /* <DEDUP_REMOVED lines=65> */
[----:B------:R-:W-:Y:S01]  /*9790*/  MUFU.EX2 R146, R182 ;  /* 0x000000b600927308 */ /* 0x000fe20000000800 */
        /* <DEDUP_REMOVED lines=43> */
[----:B------:R1:W-:Y:S02]  /*9a50*/  MUFU.EX2 R112, R104 ;  /* 0x0000006800707308 */ /* 0x0003e40000000800 */
[--C-:B-1----:R-:W-:Y:S08]  /*9a60*/  FFMA.FTZ R104, R142, c[0x0][0x2d0], -R103.reuse ;  /* 0x0000b4008e687a23 */ /* 0x102ff00000010867 */
        /* <DEDUP_REMOVED lines=44> */
[--C-:B------:R-:W-:Y:S03]  /*9d30*/  FFMA.FTZ R105, R151, c[0x0][0x2d0], -R103.reuse ;  /* 0x0000b40097697a23 */ /* 0x100fe60000010867 */
[----:B------:R-:W-:Y:S05]  /*9d40*/  F2FP.PACK_AB R106, R152, R132 ;  /* 0x00000084986a723e */ /* 0x000fea00000000ff */
[----:B------:R3:W-:Y:S10]  /*9d50*/  MUFU.EX2 R117, R104 ;  /* 0x0000006800757308 */ /* 0x0007f40000000800 */
[----:B------:R4:W-:Y:S01]  /*9d60*/  MUFU.EX2 R145, R105 ;  /* 0x0000006900917308 */ /* 0x0009e20000000800 */
[----:B--2---:R-:W-:Y:S01]  /*9d70*/  F2FP.PACK_AB R136, R148, R146 ;  /* 0x000000929488723e */ /* 0x004fe200000000ff */
[----:B---3--:R-:W-:Y:S08]  /*9d80*/  FFMA.FTZ R104, R149, c[0x0][0x2d0], -R103 ;  /* 0x0000b40095687a23 */ /* 0x008ff00000010867 */
[----:B------:R-:W-:Y:S01]  /*9d90*/  MUFU.EX2 R149, R180 ;  /* 0x000000b400957308 */ /* 0x000fe20000000800 */
[----:B----4-:R-:W-:Y:S09]  /*9da0*/  FADD.FTZ R105, R126, R123 ;  /* 0x0000007b7e697221 */ /* 0x010ff20000010000 */
        /* <DEDUP_REMOVED lines=157> */
.L_x_5273:
        /* <DEDUP_REMOVED lines=22> */
.L_x_5274:
        /* <DEDUP_REMOVED lines=24> */
.L_x_5155:
[----:B------:R-:W-:Y:S05]  /*aa60*/  BSYNC B0 ;  /* 0x0000000000007941 */ /* 0x000fea0003800000 */
.L_x_5154:
        /* <DEDUP_REMOVED lines=11> */
.L_x_5141:
        /* <DEDUP_REMOVED lines=21> */
.L_x_5161:
[----:B------:R-:W-:-:S04]  /*ac70*/  MOV R3, c[0x0][0x32c] ;  /* 0x0000cb0000037a02 */ /* 0x000fc80000000f00 */
[----:B------:R-:W-:-:S13]  /*ac80*/  ISETP.NE.AND P0, PT, R3, 0x1, PT ;  /* 0x000000010300780c */ /* 0x000fda0003f05270 */
[----:B------:R-:W-:-:S05]  /*ac90*/  @P0 IMAD.HI.U32 R3, R0, c[0x0][0x330], RZ ;  /* 0x0000cc0000030a27 */ /* 0x000fca00078e00ff */
[----:B------:R-:W-:Y:S02]  /*aca0*/  @P0 SHF.R.U32.HI R0, RZ, c[0x0][0x334], R3 ;  /* 0x0000cd00ff000a19 */ /* 0x000fe40000011603 */
.L_x_5162:
[----:B------:R-:W-:Y:S05]  /*acb0*/  BSYNC B0 ;  /* 0x0000000000007941 */ /* 0x000fea0003800000 */
.L_x_5160:
[----:B------:R-:W-:-:S05]  /*acc0*/  IMAD R0, R0, c[0x0][0x32c], RZ ;  /* 0x0000cb0000007a24 */ /* 0x000fca00078e02ff */
[----:B------:R-:W-:-:S04]  /*acd0*/  IMNMX R2, R2, R0, !PT ;  /* 0x0000000002027217 */ /* 0x000fc80007800200 */
.L_x_5159:
        /* <DEDUP_REMOVED lines=11> */
.L_x_5173:
        /* <DEDUP_REMOVED lines=46> */
.L_x_5275:
        /* <DEDUP_REMOVED lines=22> */
.L_x_5276:
        /* <DEDUP_REMOVED lines=21> */
.L_x_5165:
[----:B------:R-:W-:Y:S05]  /*b320*/  BSYNC B0 ;  /* 0x0000000000007941 */ /* 0x000fea0003800000 */
.L_x_5164:
        /* <DEDUP_REMOVED lines=122> */
[----:B------:R-:W3:Y:S01]  /*bad0*/  LDSM.16.M88.4 R148, [R2+0x5800] ;  /* 0x005800000294783b */ /* 0x000ee20000000200 */
[C---:B-1----:R-:W-:Y:S08]  /*bae0*/  HMMA.16816.F32 R4, R136.reuse, R140, R4 ;  /* 0x0000008c8804723c */ /* 0x042ff00000001804 */
[C---:B------:R-:W-:Y:S01]  /*baf0*/  HMMA.16816.F32 R8, R136.reuse, R142, R8 ;  /* 0x0000008e8808723c */ /* 0x040fe20000001808 */
[----:B------:R-:W-:Y:S07]  /*bb00*/  LDSM.16.M88.4 R140, [R167+0x8000] ;  /* 0x00800000a78c783b */ /* 0x000fee0000000200 */
[C---:B------:R-:W-:Y:S08]  /*bb10*/  HMMA.16816.F32 R12, R136.reuse, R152, R12 ;  /* 0x00000098880c723c */ /* 0x040ff0000000180c */
[C---:B------:R-:W-:Y:S01]  /*bb20*/  HMMA.16816.F32 R16, R136.reuse, R154, R16 ;  /* 0x0000009a8810723c */ /* 0x040fe20000001810 */
[----:B------:R-:W1:Y:S07]  /*bb30*/  LDSM.16.M88.4 R152, [R101+0x4000] ;  /* 0x004000006598783b */ /* 0x000e6e0000000200 */
[C---:B--2---:R-:W-:Y:S08]  /*bb40*/  HMMA.16816.F32 R20, R136.reuse, R144, R20 ;  /* 0x000000908814723c */ /* 0x044ff00000001814 */
[C---:B------:R-:W-:Y:S01]  /*bb50*/  HMMA.16816.F32 R24, R136.reuse, R146, R24 ;  /* 0x000000928818723c */ /* 0x040fe20000001818 */
[----:B------:R-:W2:Y:S07]  /*bb60*/  LDSM.16.M88.4 R144, [R101+0x4800] ;  /* 0x004800006590783b */ /* 0x000eae0000000200 */
[C---:B---3--:R-:W-:Y:S08]  /*bb70*/  HMMA.16816.F32 R28, R136.reuse, R148, R28 ;  /* 0x00000094881c723c */ /* 0x048ff0000000181c */
[----:B------:R-:W-:Y:S01]  /*bb80*/  HMMA.16816.F32 R32, R136, R150, R32 ;  /* 0x000000968820723c */ /* 0x000fe20000001820 */
[----:B------:R-:W3:Y:S07]  /*bb90*/  LDSM.16.M88.4 R136, [R101+0x5000] ;  /* 0x005000006588783b */ /* 0x000eee0000000200 */
[----:B------:R-:W4:Y:S01]  /*bba0*/  LDSM.16.M88.4 R148, [R101+0x5800] ;  /* 0x005800006594783b */ /* 0x000f220000000200 */
        /* <DEDUP_REMOVED lines=9> */
[C---:B----4-:R-:W-:Y:S08]  /*bc40*/  HMMA.16816.F32 R28, R140.reuse, R148, R28 ;  /* 0x000000948c1c723c */ /* 0x050ff0000000181c */
[----:B------:R-:W-:Y:S01]  /*bc50*/  HMMA.16816.F32 R32, R140, R150, R32 ;  /* 0x000000968c20723c */ /* 0x000fe20000001820 */
[----:B------:R-:W3:Y:S07]  /*bc60*/  LDSM.16.M88.4 R140, [R3+0x5000] ;  /* 0x00500000038c783b */ /* 0x000eee0000000200 */
[----:B------:R4:W5:Y:S01]  /*bc70*/  LDSM.16.M88.4 R148, [R3+0x5800] ;  /* 0x005800000394783b */ /* 0x0009620000000200 */
[C---:B-1----:R-:W-:Y:S08]  /*bc80*/  HMMA.16816.F32 R4, R144.reuse, R152, R4 ;  /* 0x000000989004723c */ /* 0x042ff00000001804 */
[C---:B------:R-:W-:Y:S08]  /*bc90*/  HMMA.16816.F32 R8, R144.reuse, R154, R8 ;  /* 0x0000009a9008723c */ /* 0x040ff00000001808 */
[C---:B--2---:R-:W-:Y:S08]  /*bca0*/  HMMA.16816.F32 R12, R144.reuse, R136, R12 ;  /* 0x00000088900c723c */ /* 0x044ff0000000180c */
[----:B----4-:R-:W-:Y:S01]  /*bcb0*/  FMNMX.FTZ R3, R4, R0, !PT ;  /* 0x0000000004037209 */ /* 0x010fe20007810000 */
[C---:B------:R-:W-:Y:S03]  /*bcc0*/  HMMA.16816.F32 R16, R144.reuse, R138, R16 ;  /* 0x0000008a9010723c */ /* 0x040fe60000001810 */
[----:B------:R-:W-:Y:S02]  /*bcd0*/  FMNMX.FTZ R2, R6, R102, !PT ;  /* 0x0000006606027209 */ /* 0x000fe40007810000 */
[----:B------:R-:W-:Y:S02]  /*bce0*/  FMNMX.FTZ R3, R5, R3, !PT ;  /* 0x0000000305037209 */ /* 0x000fe40007810000 */
[----:B------:R-:W-:Y:S01]  /*bcf0*/  FMNMX.FTZ R2, R7, R2, !PT ;  /* 0x0000000207027209 */ /* 0x000fe20007810000 */
[C---:B---3--:R-:W-:Y:S04]  /*bd00*/  HMMA.16816.F32 R20, R144.reuse, R140, R20 ;  /* 0x0000008c9014723c */ /* 0x048fe80000001814 */
        /* <DEDUP_REMOVED lines=35> */
.L_x_5277:
        /* <DEDUP_REMOVED lines=104> */
[----:B------:R-:W-:Y:S02]  /*c5c0*/  FFMA.FTZ R159, R31, c[0x0][0x2d0], -R3 ;  /* 0x0000b4001f9f7a23 */ /* 0x000fe40000010803 */
[----:B------:R-:W-:Y:S01]  /*c5d0*/  FADD.FTZ R3, R12, R4 ;  /* 0x000000040c037221 */ /* 0x000fe20000010000 */
[----:B------:R2:W-:Y:S01]  /*c5e0*/  MUFU.EX2 R181, R7 ;  /* 0x0000000700b57308 */ /* 0x0005e20000000800 */
[C---:B------:R-:W-:Y:S02]  /*c5f0*/  FMUL.FTZ R9, R2.reuse, R129 ;  /* 0x0000008102097220 */ /* 0x040fe40000410000 */
[C---:B------:R-:W-:Y:S02]  /*c600*/  FMUL.FTZ R4, R2.reuse, R132 ;  /* 0x0000008402047220 */ /* 0x040fe40000410000 */
[C---:B------:R-:W-:Y:S02]  /*c610*/  FMUL.FTZ R12, R2.reuse, R124 ;  /* 0x0000007c020c7220 */ /* 0x040fe40000410000 */
[C---:B------:R-:W-:Y:S02]  /*c620*/  FMUL.FTZ R88, R2.reuse, R88 ;  /* 0x0000005802587220 */ /* 0x040fe40000410000 */
[C---:B------:R-:W-:Y:S01]  /*c630*/  FMUL.FTZ R89, R2.reuse, R89 ;  /* 0x0000005902597220 */ /* 0x040fe20000410000 */
[----:B------:R3:W4:Y:S01]  /*c640*/  MUFU.EX2 R14, R6 ;  /* 0x00000006000e7308 */ /* 0x0007220000000800 */
[C---:B------:R-:W-:Y:S02]  /*c650*/  FMUL.FTZ R92, R2.reuse, R92 ;  /* 0x0000005c025c7220 */ /* 0x040fe40000410000 */
[----:B------:R-:W-:Y:S01]  /*c660*/  FMUL.FTZ R93, R2, R93 ;  /* 0x0000005d025d7220 */ /* 0x000fe20000410000 */
[----:B-1----:R-:W-:Y:S01]  /*c670*/  F2FP.PACK_AB R139, R128, R125 ;  /* 0x0000007d808b723e */ /* 0x002fe200000000ff */
[C---:B------:R-:W-:Y:S02]  /*c680*/  FMUL.FTZ R96, R2.reuse, R96 ;  /* 0x0000006002607220 */ /* 0x040fe40000410000 */
[C---:B------:R-:W-:Y:S02]  /*c690*/  FMUL.FTZ R97, R2.reuse, R97 ;  /* 0x0000006102617220 */ /* 0x040fe40000410000 */
[----:B------:R-:W-:Y:S01]  /*c6a0*/  FADD.FTZ R3, R5, R3 ;  /* 0x0000000305037221 */ /* 0x000fe20000010000 */
[----:B------:R-:W-:Y:S01]  /*c6b0*/  MUFU.EX2 R121, R145 ;  /* 0x0000009100797308 */ /* 0x000fe20000000800 */
[----:B------:R-:W-:Y:S01]  /*c6c0*/  FMUL.FTZ R5, R2, R133 ;  /* 0x0000008502057220 */ /* 0x000fe20000410000 */
[----:B------:R-:W-:Y:S01]  /*c6d0*/  IADD3 R2, R171, R162, RZ ;  /* 0x000000a2ab027210 */ /* 0x000fe20007ffe0ff */
[C---:B------:R-:W-:Y:S02]  /*c6e0*/  FMUL.FTZ R34, R0.reuse, R106 ;  /* 0x0000006a00227220 */ /* 0x040fe40000410000 */
[C---:B------:R-:W-:Y:S01]  /*c6f0*/  FMUL.FTZ R35, R0.reuse, R107 ;  /* 0x0000006b00237220 */ /* 0x040fe20000410000 */
[----:B------:R-:W-:Y:S01]  /*c700*/  IADD3 R102, R169, R2, RZ ;  /* 0x00000002a9667210 */ /* 0x000fe20007ffe0ff */
[----:B------:R-:W1:Y:S01]  /*c710*/  LDSM.16.MT88.4 R140, [R2] ;  /* 0x00000000028c783b */ /* 0x000e620000004200 */
[----:B------:R-:W-:Y:S02]  /*c720*/  FADD.FTZ R3, R137, R3 ;  /* 0x0000000389037221 */ /* 0x000fe40000010000 */
[C---:B--2---:R-:W-:Y:S01]  /*c730*/  FMUL.FTZ R7, R0.reuse, R135 ;  /* 0x0000008700077220 */ /* 0x044fe20000410000 */
[----:B------:R-:W-:Y:S01]  /*c740*/  MUFU.EX2 R124, R144 ;  /* 0x00000090007c7308 */ /* 0x000fe20000000800 */
[C---:B------:R-:W-:Y:S02]  /*c750*/  FMUL.FTZ R10, R0.reuse, R130 ;  /* 0x00000082000a7220 */ /* 0x040fe40000410000 */
[C---:B---3--:R-:W-:Y:S01]  /*c760*/  FMUL.FTZ R6, R0.reuse, R134 ;  /* 0x0000008600067220 */ /* 0x048fe20000410000 */
[----:B------:R-:W2:Y:S01]  /*c770*/  LDSM.16.MT88.4 R104, [R102] ;  /* 0x000000006668783b */ /* 0x000ea20000004200 */
[C---:B----4-:R-:W-:Y:S01]  /*c780*/  F2FP.PACK_AB R137, R181.reuse, R14 ;  /* 0x0000000eb589723e */ /* 0x050fe200000000ff */
[C---:B------:R-:W-:Y:S02]  /*c790*/  FMUL.FTZ R11, R0.reuse, R131 ;  /* 0x00000083000b7220 */ /* 0x040fe40000410000 */
[C---:B------:R-:W-:Y:S02]  /*c7a0*/  FMUL.FTZ R18, R0.reuse, R122 ;  /* 0x0000007a00127220 */ /* 0x040fe40000410000 */
[C---:B------:R-:W-:Y:S01]  /*c7b0*/  FMUL.FTZ R19, R0.reuse, R123 ;  /* 0x0000007b00137220 */ /* 0x040fe20000410000 */
[----:B------:R-:W-:Y:S01]  /*c7c0*/  MUFU.EX2 R149, R147 ;  /* 0x0000009300957308 */ /* 0x000fe20000000800 */
[C---:B------:R-:W-:Y:S02]  /*c7d0*/  FMUL.FTZ R26, R0.reuse, R114 ;  /* 0x00000072001a7220 */ /* 0x040fe40000410000 */
[C---:B------:R-:W-:Y:S02]  /*c7e0*/  FMUL.FTZ R27, R0.reuse, R115 ;  /* 0x00000073001b7220 */ /* 0x040fe40000410000 */
[C---:B------:R-:W-:Y:S02]  /*c7f0*/  FFMA.FTZ R120, R0.reuse, R184, R14 ;  /* 0x000000b800787223 */ /* 0x040fe4000001000e */
[C---:B------:R-:W-:Y:S02]  /*c800*/  FMUL.FTZ R14, R0.reuse, R126 ;  /* 0x0000007e000e7220 */ /* 0x040fe40000410000 */
[----:B------:R-:W-:Y:S01]  /*c810*/  FADD.FTZ R120, R181, R120 ;  /* 0x00000078b5787221 */ /* 0x000fe20000010000 */
        /* <DEDUP_REMOVED lines=11> */
[----:B------:R-:W1:Y:S01]  /*c8d0*/  MUFU.EX2 R148, R146 ;  /* 0x0000009200947308 */ /* 0x000e620000000800 */
[C---:B------:R-:W-:Y:S01]  /*c8e0*/  FMUL.FTZ R43, R0.reuse, R43 ;  /* 0x0000002b002b7220 */ /* 0x040fe20000410000 */
[C---:B------:R-:W-:Y:S04]  /*c8f0*/  HMMA.16816.F32 R8, R136.reuse, R142, R8 ;  /* 0x0000008e8808723c */ /* 0x040fe80000001808 */
[C---:B------:R-:W-:Y:S02]  /*c900*/  FMUL.FTZ R46, R0.reuse, R46 ;  /* 0x0000002e002e7220 */ /* 0x040fe40000410000 */
[C---:B------:R-:W-:Y:S02]  /*c910*/  FMUL.FTZ R47, R0.reuse, R47 ;  /* 0x0000002f002f7220 */ /* 0x040fe40000410000 */
[C---:B--2---:R-:W-:Y:S01]  /*c920*/  HMMA.16816.F32 R12, R136.reuse, R104, R12 ;  /* 0x00000068880c723c */ /* 0x044fe2000000180c */
[----:B------:R-:W-:Y:S03]  /*c930*/  MUFU.EX2 R146, R151 ;  /* 0x0000009700927308 */ /* 0x000fe60000000800 */
[C---:B------:R-:W-:Y:S02]  /*c940*/  FMUL.FTZ R50, R0.reuse, R50 ;  /* 0x0000003200327220 */ /* 0x040fe40000410000 */
[C---:B------:R-:W-:Y:S02]  /*c950*/  FMUL.FTZ R51, R0.reuse, R51 ;  /* 0x0000003300337220 */ /* 0x040fe40000410000 */
[C---:B------:R-:W-:Y:S03]  /*c960*/  HMMA.16816.F32 R16, R136.reuse, R106, R16 ;  /* 0x0000006a8810723c */ /* 0x040fe60000001810 */
[----:B------:R-:W-:Y:S01]  /*c970*/  MUFU.EX2 R144, R152 ;  /* 0x0000009800907308 */ /* 0x000fe20000000800 */
[C---:B------:R-:W-:Y:S02]  /*c980*/  FMUL.FTZ R54, R0.reuse, R54 ;  /* 0x0000003600367220 */ /* 0x040fe40000410000 */
[C---:B------:R-:W-:Y:S01]  /*c990*/  FMUL.FTZ R55, R0.reuse, R55 ;  /* 0x0000003700377220 */ /* 0x040fe20000410000 */
[----:B-1----:R-:W-:Y:S01]  /*c9a0*/  F2FP.PACK_AB R111, R149, R148 ;  /* 0x00000094956f723e */ /* 0x002fe200000000ff */
        /* <DEDUP_REMOVED lines=28> */
[----:B------:R-:W-:Y:S02]  /*cb70*/  MUFU.EX2 R142, R159 ;  /* 0x0000009f008e7308 */ /* 0x000fe40000000800 */
[----:B------:R-:W-:Y:S01]  /*cb80*/  IADD3 R3, R169, R0, RZ ;  /* 0x00000000a9037210 */ /* 0x000fe20007ffe0ff */
[----:B------:R-:W1:Y:S01]  /*cb90*/  LDSM.16.MT88.4 R104, [R0] ;  /* 0x000000000068783b */ /* 0x000e620000004200 */
[----:B------:R-:W-:Y:S04]  /*cba0*/  FADD.FTZ R103, R109, R112 ;  /* 0x000000706d677221 */ /* 0x000fe80000010000 */
[C---:B------:R-:W-:Y:S01]  /*cbb0*/  FADD.FTZ R103, R110.reuse, R103 ;  /* 0x000000676e677221 */ /* 0x040fe20000010000 */
[----:B------:R-:W-:Y:S01]  /*cbc0*/  F2FP.PACK_AB R110, R110, R109 ;  /* 0x0000006d6e6e723e */ /* 0x000fe200000000ff */
[----:B------:R-:W2:Y:S01]  /*cbd0*/  MUFU.EX2 R112, R156 ;  /* 0x0000009c00707308 */ /* 0x000ea20000000800 */
[----:B------:R-:W-:Y:S01]  /*cbe0*/  F2FP.PACK_AB R109, R124, R121 ;  /* 0x000000797c6d723e */ /* 0x000fe200000000ff */
[----:B------:R-:W-:Y:S08]  /*cbf0*/  FADD.FTZ R103, R113, R103 ;  /* 0x0000006771677221 */ /* 0x000ff00000010000 */
[----:B------:R-:W-:Y:S10]  /*cc00*/  MUFU.EX2 R141, R161 ;  /* 0x000000a1008d7308 */ /* 0x000ff40000000800 */
[----:B------:R-:W3:Y:S01]  /*cc10*/  MUFU.EX2 R140, R180 ;  /* 0x000000b4008c7308 */ /* 0x000ee20000000800 */
[----:B--2---:R-:W-:Y:S04]  /*cc20*/  FADD.FTZ R103, R112, R103 ;  /* 0x0000006770677221 */ /* 0x004fe80000010000 */
[----:B------:R-:W-:Y:S04]  /*cc30*/  FADD.FTZ R103, R117, R103 ;  /* 0x0000006775677221 */ /* 0x000fe80000010000 */
[----:B------:R-:W-:Y:S01]  /*cc40*/  FADD.FTZ R103, R116, R103 ;  /* 0x0000006774677221 */ /* 0x000fe20000010000 */
[C---:B-1----:R-:W-:Y:S03]  /*cc50*/  HMMA.16816.F32 R20, R136.reuse, R104, R20 ;  /* 0x000000688814723c */ /* 0x042fe60000001814 */
[----:B------:R-:W-:Y:S05]  /*cc60*/  FADD.FTZ R103, R119, R103 ;  /* 0x0000006777677221 */ /* 0x000fea0000010000 */
        /* <DEDUP_REMOVED lines=208> */
.L_x_5278:
        /* <DEDUP_REMOVED lines=23> */
.L_x_5279:
        /* <DEDUP_REMOVED lines=24> */
.L_x_5170:
[----:B------:R-:W-:Y:S05]  /*dc60*/  BSYNC B0 ;  /* 0x0000000000007941 */ /* 0x000fea0003800000 */
.L_x_5169:
        /* <DEDUP_REMOVED lines=9> */
.L_x_5163:
[----:B------:R-:W-:-:S13]  /*dd00*/  ISETP.GE.AND P0, PT, R173, R188, PT ;  /* 0x000000bcad00720c */ /* 0x000fda0003f06270 */
[----:B------:R-:W-:Y:S05]  /*dd10*/  @!P0 BRA `(.L_x_5174) ;  /* 0x00003a6000008947 */ /* 0x000fea0003800000 */
[----:B------:R-:W-:Y:S02]  /*dd20*/  MOV R103, R100 ;  /* 0x0000006400677202 */ /* 0x000fe40000000f00 */
[----:B------:R-:W-:Y:S02]  /*dd30*/  MOV R102, R101 ;  /* 0x0000006500667202 */ /* 0x000fe40000000f00 */
.L_x_5191:
        /* <DEDUP_REMOVED lines=45> */
.L_x_5280:
        /* <DEDUP_REMOVED lines=22> */
.L_x_5281:
        /* <DEDUP_REMOVED lines=23> */
.L_x_5176:
[----:B------:R-:W-:Y:S05]  /*e2e0*/  BSYNC B0 ;  /* 0x0000000000007941 */ /* 0x000fea0003800000 */
.L_x_5175:
[----:B------:R-:W0:Y:S01]  /*e2f0*/  LDGDEPBAR ;  /* 0x00000000000079af */ /* 0x000e220000000000 */
[----:B------:R-:W-:Y:S01]  /*e300*/  WARPSYNC 0xffffffff ;  /* 0xffffffff00007948 */ /* 0x000fe20003800000 */
[C---:B--23--:R-:W-:Y:S01]  /*e310*/  HMMA.16816.F32 R4, R32.reuse, R8, RZ ;  /* 0x000000082004723c */ /* 0x04cfe200000018ff */
[----:B------:R-:W-:Y:S01]  /*e320*/  IMAD.MOV.U32 R2, RZ, RZ, 0x40 ;  /* 0x00000040ff027424 */ /* 0x000fe200078e00ff */
[----:B------:R-:W-:Y:S02]  /*e330*/  ULDC UR4, c[0x0][0x324] ;  /* 0x0000c90000047ab9 */ /* 0x000fe40000000800 */
[----:B------:R-:W-:Y:S01]  /*e340*/  IMAD.MOV.U32 R168, RZ, RZ, c[0x0][0x2c4] ;  /* 0x0000b100ffa87624 */ /* 0x000fe200078e00ff */
[----:B------:R-:W-:Y:S01]  /*e350*/  ULOP3.LUT UR4, URZ, UR4, URZ, 0x33, !UPT ;  /* 0x000000043f047292 */ /* 0x000fe2000f8e333f */
[----:B------:R-:W-:Y:S01]  /*e360*/  SEL R161, R2, 0xffffffc0, !P1 ;  /* 0xffffffc002a17807 */ /* 0x000fe20004800000 */
[----:B------:R-:W-:Y:S01]  /*e370*/  IMAD.IADD R2, R170, 0x1, R162 ;  /* 0x00000001aa027824 */ /* 0x000fe200078e02a2 */
[C---:B------:R-:W-:Y:S01]  /*e380*/  HMMA.16816.F32 R8, R32.reuse, R10, RZ ;  /* 0x0000000a2008723c */ /* 0x040fe200000018ff */
[----:B------:R-:W-:Y:S03]  /*e390*/  ISETP.NE.AND P0, PT, R168, 0x1, PT ;  /* 0x00000001a800780c */ /* 0x000fe60003f05270 */
[C---:B------:R-:W-:Y:S02]  /*e3a0*/  IMAD.IADD R100, R161.reuse, 0x1, R0 ;  /* 0x00000001a1647824 */ /* 0x040fe400078e0200 */
[C---:B------:R-:W-:Y:S01]  /*e3b0*/  IMAD.IADD R3, R160.reuse, 0x1, R2 ;  /* 0x00000001a0037824 */ /* 0x040fe200078e0202 */
[----:B------:R-:W-:Y:S01]  /*e3c0*/  IADD3 R2, R160, R2, R161 ;  /* 0x00000002a0027210 */ /* 0x000fe20007ffe0a1 */
[C---:B----4-:R-:W-:Y:S01]  /*e3d0*/  HMMA.16816.F32 R12, R32.reuse, R16, RZ ;  /* 0x00000010200c723c */ /* 0x050fe200000018ff */
[----:B------:R-:W-:Y:S05]  /*e3e0*/  IMAD.MOV.U32 R168, RZ, RZ, c[0x0][0x32c] ;  /* 0x0000cb00ffa87624 */ /* 0x000fea00078e00ff */
[----:B------:R-:W-:Y:S02]  /*e3f0*/  ISETP.GE.AND P4, PT, R168, 0x1, PT ;  /* 0x00000001a800780c */ /* 0x000fe40003f86270 */
        /* <DEDUP_REMOVED lines=30> */
[----:B------:R-:W1:Y:S06]  /*e5e0*/  LDSM.16.M88.4 R136, [R156+0x800] ;  /* 0x000800009c88783b */ /* 0x000e6c0000000200 */
        /* <DEDUP_REMOVED lines=91> */
[----:B------:R3:W4:Y:S01]  /*eba0*/  LDSM.16.M88.4 R148, [R100+0x5800] ;  /* 0x005800006494783b */ /* 0x0007220000000200 */
[C---:B-1----:R-:W-:Y:S05]  /*ebb0*/  HMMA.16816.F32 R4, R140.reuse, R144, R4 ;  /* 0x000000908c04723c */ /* 0x042fea0000001804 */
[----:B---3--:R-:W-:Y:S03]  /*ebc0*/  IMAD.IADD R100, R212, 0x1, R203 ;  /* 0x00000001d4647824 */ /* 0x008fe600078e02cb */
[C---:B------:R-:W-:Y:S01]  /*ebd0*/  HMMA.16816.F32 R8, R140.reuse, R146, R8 ;  /* 0x000000928c08723c */ /* 0x040fe20000001808 */
[----:B------:R-:W-:Y:S03]  /*ebe0*/  LDSM.16.M88.4 R144, [R156+0x4000] ;  /* 0x004000009c90783b */ /* 0x000fe60000000200 */
[----:B------:R-:W-:Y:S04]  /*ebf0*/  @P0 IMAD.HI.U32 R0, R100, c[0x0][0x2c8], RZ ;  /* 0x0000b20064000a27 */ /* 0x000fe800078e00ff */
[C---:B------:R-:W-:Y:S04]  /*ec00*/  HMMA.16816.F32 R12, R140.reuse, R152, R12 ;  /* 0x000000988c0c723c */ /* 0x040fe8000000180c */
[----:B------:R-:W-:Y:S02]  /*ec10*/  @P0 SHF.R.U32.HI R100, RZ, c[0x0][0x2cc], R0 ;  /* 0x0000b300ff640a19 */ /* 0x000fe40000011600 */
[C---:B------:R-:W-:Y:S02]  /*ec20*/  ISETP.GE.AND P0, PT, R178.reuse, 0x1, PT ;  /* 0x00000001b200780c */ /* 0x040fe40003f06270 */
[C---:B------:R-:W-:Y:S01]  /*ec30*/  HMMA.16816.F32 R16, R140.reuse, R154, R16 ;  /* 0x0000009a8c10723c */ /* 0x040fe20000001810 */
[----:B------:R-:W-:Y:S06]  /*ec40*/  LDSM.16.M88.4 R152, [R2+0x4800] ;  /* 0x004800000298783b */ /* 0x000fec0000000200 */
[----:B------:R-:W-:Y:S01]  /*ec50*/  SHFL.IDX PT, R3, R100, RZ, 0x1c1f ;  /* 0x001c1fff64037589 */ /* 0x000fe200000e0000 */
[C---:B--2---:R-:W-:Y:S08]  /*ec60*/  HMMA.16816.F32 R20, R140.reuse, R136, R20 ;  /* 0x000000888c14723c */ /* 0x044ff00000001814 */
[C---:B------:R-:W-:Y:S01]  /*ec70*/  HMMA.16816.F32 R24, R140.reuse, R138, R24 ;  /* 0x0000008a8c18723c */ /* 0x040fe20000001818 */
[----:B------:R-:W1:Y:S07]  /*ec80*/  LDSM.16.M88.4 R136, [R166+0x8000] ;  /* 0x00800000a688783b */ /* 0x000e6e0000000200 */
[C---:B----4-:R-:W-:Y:S08]  /*ec90*/  HMMA.16816.F32 R28, R140.reuse, R148, R28 ;  /* 0x000000948c1c723c */ /* 0x050ff0000000181c */
[----:B------:R-:W-:Y:S01]  /*eca0*/  HMMA.16816.F32 R32, R140, R150, R32 ;  /* 0x000000968c20723c */ /* 0x000fe20000001820 */
[----:B------:R-:W2:Y:S06]  /*ecb0*/  LDSM.16.M88.4 R140, [R2+0x5000] ;  /* 0x00500000028c783b */ /* 0x000eac0000000200 */
[----:B------:R3:W4:Y:S01]  /*ecc0*/  LDSM.16.M88.4 R148, [R2+0x5800] ;  /* 0x005800000294783b */ /* 0x0007220000000200 */
[C---:B-1----:R-:W-:Y:S05]  /*ecd0*/  HMMA.16816.F32 R4, R136.reuse, R144, R4 ;  /* 0x000000908804723c */ /* 0x042fea0000001804 */
[----:B---3--:R-:W-:Y:S03]  /*ece0*/  IADD3 R2, R178, 0x1, RZ ;  /* 0x00000001b2027810 */ /* 0x008fe60007ffe0ff */
[C---:B------:R-:W-:Y:S04]  /*ecf0*/  HMMA.16816.F32 R8, R136.reuse, R146, R8 ;  /* 0x000000928808723c */ /* 0x040fe80000001808 */
[----:B------:R-:W-:Y:S04]  /*ed00*/  SEL R178, R2, RZ, !P0 ;  /* 0x000000ff02b27207 */ /* 0x000fe80004000000 */
[C---:B------:R-:W-:Y:S08]  /*ed10*/  HMMA.16816.F32 R12, R136.reuse, R152, R12 ;  /* 0x00000098880c723c */ /* 0x040ff0000000180c */
[C---:B------:R-:W-:Y:S08]  /*ed20*/  HMMA.16816.F32 R16, R136.reuse, R154, R16 ;  /* 0x0000009a8810723c */ /* 0x040ff00000001810 */
[C---:B--2---:R-:W-:Y:S08]  /*ed30*/  HMMA.16816.F32 R20, R136.reuse, R140, R20 ;  /* 0x0000008c8814723c */ /* 0x044ff00000001814 */
[C---:B------:R-:W-:Y:S08]  /*ed40*/  HMMA.16816.F32 R24, R136.reuse, R142, R24 ;  /* 0x0000008e8818723c */ /* 0x040ff00000001818 */
[C---:B----4-:R-:W-:Y:S07]  /*ed50*/  HMMA.16816.F32 R28, R136.reuse, R148, R28 ;  /* 0x00000094881c723c */ /* 0x050fee000000181c */
[----:B------:R-:W-:Y:S01]  /*ed60*/  IMAD.SHL.U32 R148, R173, 0x40, RZ ;  /* 0x00000040ad947824 */ /* 0x000fe200078e00ff */
[----:B------:R-:W-:Y:S04]  /*ed70*/  HMMA.16816.F32 R32, R136, R150, R32 ;  /* 0x000000968820723c */ /* 0x000fe80000001820 */
[----:B------:R-:W-:Y:S04]  /*ed80*/  IADD3 R0, -R191, 0x1, -R148 ;  /* 0x00000001bf007810 */ /* 0x000fe80007ffe994 */
[----:B------:R-:W-:Y:S04]  /*ed90*/  IADD3 R0, -R190, R0, R189 ;  /* 0x00000000be007210 */ /* 0x000fe80007ffe1bd */
[C---:B------:R-:W-:Y:S02]  /*eda0*/  IADD3 R139, R0.reuse, c[0x0][0x328], RZ ;  /* 0x0000ca00008b7a10 */ /* 0x040fe40007ffe0ff */
[----:B------:R-:W-:Y:S03]  /*edb0*/  IADD3 R101, R0, UR4, RZ ;  /* 0x0000000400657c10 */ /* 0x000fe6000fffe0ff */
[--C-:B------:R-:W-:Y:S02]  /*edc0*/  IMAD.IADD R2, R139, 0x1, R3.reuse ;  /* 0x000000018b027824 */ /* 0x100fe400078e0203 */
        /* <DEDUP_REMOVED lines=15> */
.L_x_5181:
[----:B------:R-:W-:Y:S04]  /*eec0*/  MOV R136, 0x1 ;  /* 0x0000000100887802 */ /* 0x000fe80000000f00 */
[----:B------:R-:W-:Y:S11]  /*eed0*/  ISETP.NE.AND P0, PT, R136, c[0x0][0x32c], PT ;  /* 0x0000cb0088007a0c */ /* 0x000ff60003f05270 */
[----:B------:R-:W-:Y:S02]  /*eee0*/  @!UPT UIADD3 URZ, URZ, URZ, URZ ;  /* 0x0000003f3f3ff290 */ /* 0x000fe4000fffe03f */
[----:B------:R-:W-:Y:S05]  /*eef0*/  @P0 IMAD.HI.U32 R136, R3, c[0x0][0x330], RZ ;  /* 0x0000cc0003880a27 */ /* 0x000fea00078e00ff */
[----:B------:R-:W-:Y:S02]  /*ef00*/  @P0 SHF.R.U32.HI R3, RZ, c[0x0][0x334], R136 ;  /* 0x0000cd00ff030a19 */ /* 0x000fe40000011688 */
.L_x_5182:
[----:B------:R-:W-:Y:S05]  /*ef10*/  BSYNC B0 ;  /* 0x0000000000007941 */ /* 0x000fea0003800000 */
.L_x_5180:
[----:B------:R-:W-:Y:S04]  /*ef20*/  IMAD R3, R3, c[0x0][0x32c], -R148 ;  /* 0x0000cb0003037a24 */ /* 0x000fe800078e0a94 */
[----:B------:R-:W-:Y:S05]  /*ef30*/  IMAD.IADD R3, R3, 0x1, -R191 ;  /* 0x0000000103037824 */ /* 0x000fea00078e0abf */
[----:B------:R-:W-:Y:S02]  /*ef40*/  IMNMX R0, R0, R3, !PT ;  /* 0x0000000300007217 */ /* 0x000fe40007800200 */
[----:B------:R-:W-:Y:S04]  /*ef50*/  IADD3 R3, R3, c[0x0][0x32c], RZ ;  /* 0x0000cb0003037a10 */ /* 0x000fe80007ffe0ff */
[----:B------:R-:W-:Y:S02]  /*ef60*/  IMNMX R2, R2, R3, PT ;  /* 0x0000000302027217 */ /* 0x000fe40003800200 */
.L_x_5179:
        /* <DEDUP_REMOVED lines=66> */
.L_x_5185:
[----:B------:R-:W-:Y:S04]  /*f390*/  MOV R4, 0x1 ;  /* 0x0000000100047802 */ /* 0x000fe80000000f00 */
[----:B------:R-:W-:Y:S11]  /*f3a0*/  ISETP.NE.AND P0, PT, R4, c[0x0][0x32c], PT ;  /* 0x0000cb0004007a0c */ /* 0x000ff60003f05270 */
[----:B------:R-:W-:Y:S02]  /*f3b0*/  @!UPT UIADD3 URZ, URZ, URZ, URZ ;  /* 0x0000003f3f3ff290 */ /* 0x000fe4000fffe03f */
[----:B------:R-:W-:Y:S05]  /*f3c0*/  @P0 IMAD.HI.U32 R4, R0, c[0x0][0x330], RZ ;  /* 0x0000cc0000040a27 */ /* 0x000fea00078e00ff */
[----:B------:R-:W-:Y:S02]  /*f3d0*/  @P0 SHF.R.U32.HI R0, RZ, c[0x0][0x334], R4 ;  /* 0x0000cd00ff000a19 */ /* 0x000fe40000011604 */
.L_x_5186:
[----:B------:R-:W-:Y:S05]  /*f3e0*/  BSYNC B0 ;  /* 0x0000000000007941 */ /* 0x000fea0003800000 */
.L_x_5184:
[----:B------:R-:W-:Y:S04]  /*f3f0*/  IMAD R0, R0, c[0x0][0x32c], -R148 ;  /* 0x0000cb0000007a24 */ /* 0x000fe800078e0a94 */
[----:B------:R-:W-:Y:S05]  /*f400*/  IMAD.IADD R0, R0, 0x1, -R191 ;  /* 0x0000000100007824 */ /* 0x000fea00078e0abf */
[----:B------:R-:W-:Y:S02]  /*f410*/  IMNMX R2, R2, R0, !PT ;  /* 0x0000000002027217 */ /* 0x000fe40007800200 */
[----:B------:R-:W-:Y:S04]  /*f420*/  IADD3 R0, R0, c[0x0][0x32c], RZ ;  /* 0x0000cb0000007a10 */ /* 0x000fe80007ffe0ff */
[----:B------:R-:W-:Y:S02]  /*f430*/  IMNMX R3, R3, R0, PT ;  /* 0x0000000003037217 */ /* 0x000fe40003800200 */
.L_x_5183:
        /* <DEDUP_REMOVED lines=36> */
[----:B------:R-:W-:Y:S02]  /*f680*/  FMUL.FTZ R0, R0, c[0x0][0x2d0] ;  /* 0x0000b40000007a20 */ /* 0x000fe40000410000 */
        /* <DEDUP_REMOVED lines=11> */
[----:B------:R2:W-:Y:S01]  /*f740*/  MUFU.EX2 R8, R21 ;  /* 0x0000001500087308 */ /* 0x0005e20000000800 */
[----:B------:R-:W-:Y:S01]  /*f750*/  FSEL R139, R10, -INF , !P0 ;  /* 0xff8000000a8b7808 */ /* 0x000fe20004000000 */
[--C-:B------:R-:W-:Y:S01]  /*f760*/  FFMA.FTZ R153, R136, c[0x0][0x2d0], -R4.reuse ;  /* 0x0000b40088997a23 */ /* 0x100fe20000010804 */
[----:B------:R-:W-:Y:S01]  /*f770*/  ISETP.GT.AND P0, PT, R2, 0x9, P3 ;  /* 0x000000090200780c */ /* 0x000fe20001f04270 */
[--C-:B------:R-:W-:Y:S02]  /*f780*/  FFMA.FTZ R168, R20, c[0x0][0x2d0], -R4.reuse ;  /* 0x0000b40014a87a23 */ /* 0x100fe40000010804 */
[--C-:B------:R-:W-:Y:S01]  /*f790*/  FFMA.FTZ R161, R17, c[0x0][0x2d0], -R4.reuse ;  /* 0x0000b40011a17a23 */ /* 0x100fe20000010804 */
[----:B------:R-:W-:Y:S01]  /*f7a0*/  ISETP.LT.OR P0, PT, R3, 0xa, P0 ;  /* 0x0000000a0300780c */ /* 0x000fe20000701670 */
[--C-:B------:R-:W-:Y:S02]  /*f7b0*/  FFMA.FTZ R160, R16, c[0x0][0x2d0], -R4.reuse ;  /* 0x0000b40010a07a23 */ /* 0x100fe40000010804 */
[----:B------:R3:W4:Y:S01]  /*f7c0*/  MUFU.EX2 R5, R24 ;  /* 0x0000001800057308 */ /* 0x0007220000000800 */
[----:B------:R-:W-:Y:S01]  /*f7d0*/  FSEL R140, R11, -INF , !P0 ;  /* 0xff8000000b8c7808 */ /* 0x000fe20004000000 */
[--C-:B------:R-:W-:Y:S01]  /*f7e0*/  FFMA.FTZ R159, R13, c[0x0][0x2d0], -R4.reuse ;  /* 0x0000b4000d9f7a23 */ /* 0x100fe20000010804 */
[----:B------:R-:W-:Y:S01]  /*f7f0*/  ISETP.GT.AND P0, PT, R2, 0x10, P3 ;  /* 0x000000100200780c */ /* 0x000fe20001f04270 */
[----:B------:R-:W-:Y:S02]  /*f800*/  FFMA.FTZ R181, R12, c[0x0][0x2d0], -R4 ;  /* 0x0000b4000cb57a23 */ /* 0x000fe40000010804 */
[C---:B-1----:R-:W-:Y:S01]  /*f810*/  FMUL.FTZ R9, R0.reuse, R129 ;  /* 0x0000008100097220 */ /* 0x042fe20000410000 */
        /* <DEDUP_REMOVED lines=13> */
[----:B--2---:R-:W-:Y:S01]  /*f8f0*/  FMUL.FTZ R21, R0, R117 ;  /* 0x0000007500157220 */ /* 0x004fe20000410000 */
[----:B------:R-:W-:Y:S01]  /*f900*/  ISETP.GT.AND P0, PT, R2, 0x18, P3 ;  /* 0x000000180200780c */ /* 0x000fe20001f04270 */
[C---:B---3--:R-:W-:Y:S01]  /*f910*/  FMUL.FTZ R24, R0.reuse, R112 ;  /* 0x0000007000187220 */ /* 0x048fe20000410000 */
[----:B----4-:R-:W-:Y:S01]  /*f920*/  F2FP.PACK_AB R136, R5, R8 ;  /* 0x000000080588723e */ /* 0x010fe200000000ff */
        /* <DEDUP_REMOVED lines=56> */
[C---:B------:R-:W-:Y:S04]  /*fcb0*/  ISETP.GT.AND P0, PT, R2.reuse, 0x31, P3 ;  /* 0x000000310200780c */ /* 0x040fe80001f04270 */
[----:B------:R-:W-:Y:S04]  /*fcc0*/  ISETP.LT.OR P0, PT, R3, 0x32, P0 ;  /* 0x000000320300780c */ /* 0x000fe80000701670 */
[----:B------:R-:W-:Y:S02]  /*fcd0*/  FSEL R157, R31, -INF , !P0 ;  /* 0xff8000001f9d7808 */ /* 0x000fe40004000000 */
[----:B------:R-:W-:Y:S04]  /*fce0*/  ISETP.GT.AND P0, PT, R2, 0x38, P3 ;  /* 0x000000380200780c */ /* 0x000fe80001f04270 */
[C---:B------:R-:W-:Y:S04]  /*fcf0*/  ISETP.LT.OR P0, PT, R3.reuse, 0x39, P0 ;  /* 0x000000390300780c */ /* 0x040fe80000701670 */
        /* <DEDUP_REMOVED lines=36> */
[----:B------:R-:W-:Y:S01]  /*ff40*/  FSEL R2, R100, RZ, P0 ;  /* 0x000000ff64027208 */ /* 0x000fe20000000000 */
[C---:B------:R-:W-:Y:S02]  /*ff50*/  FMUL.FTZ R4, R0.reuse, R132 ;  /* 0x0000008400047220 */ /* 0x040fe40000410000 */
[----:B------:R-:W-:Y:S01]  /*ff60*/  FMUL.FTZ R5, R0, R133 ;  /* 0x0000008500057220 */ /* 0x000fe20000410000 */
[----:B------:R-:W-:Y:S01]  /*ff70*/  MUFU.EX2 R132, R160 ;  /* 0x000000a000847308 */ /* 0x000fe20000000800 */
[----:B------:R-:W-:Y:S01]  /*ff80*/  FADD.FTZ R2, -R2, R103 ;  /* 0x0000006702027221 */ /* 0x000fe20000010100 */
[----:B------:R-:W-:Y:S03]  /*ff90*/  FSEL R103, R3, RZ, P0 ;  /* 0x000000ff03677208 */ /* 0x000fe60000000000 */
[----:B------:R-:W-:Y:S02]  /*ffa0*/  FMUL.FTZ R2, R2, c[0x0][0x2d0] ;  /* 0x0000b40002027a20 */ /* 0x000fe40000410000 */
[--C-:B------:R-:W-:Y:S02]  /*ffb0*/  FFMA.FTZ R3, R6, c[0x0][0x2d0], -R103.reuse ;  /* 0x0000b40006037a23 */ /* 0x100fe40000010867 */
[--C-:B------:R-:W-:Y:S02]  /*ffc0*/  FFMA.FTZ R7, R7, c[0x0][0x2d0], -R103.reuse ;  /* 0x0000b40007077a23 */ /* 0x100fe40000010867 */
[----:B------:R-:W1:Y:S01]  /*ffd0*/  MUFU.EX2 R2, R2 ;  /* 0x0000000200027308 */ /* 0x000e620000000800 */
[----:B------:R-:W-:Y:S09]  /*ffe0*/  FFMA.FTZ R112, R149, c[0x0][0x2d0], -R103 ;  /* 0x0000b40095707a23 */ /* 0x000ff20000010867 */
        /* <DEDUP_REMOVED lines=71> */
[----:B------:R-:W-:Y:S10]  /*10460*/  MUFU.EX2 R119, R112 ;  /* 0x0000007000777308 */ /* 0x000ff40000000800 */
[----:B------:R-:W3:Y:S01]  /*10470*/  MUFU.EX2 R150, R176 ;  /* 0x000000b000967308 */ /* 0x000ee20000000800 */
        /* <DEDUP_REMOVED lines=44> */
[----:B------:R-:W-:Y:S02]  /*10740*/  F2FP.PACK_AB R136, R147, R146 ;  /* 0x000000929388723e */ /* 0x000fe400000000ff */
[----:B---3--:R-:W-:Y:S03]  /*10750*/  F2FP.PACK_AB R138, R150, R149 ;  /* 0x00000095968a723e */ /* 0x008fe600000000ff */
[--C-:B-1----:R-:W-:Y:S04]  /*10760*/  FFMA.FTZ R104, R143, c[0x0][0x2d0], -R103.reuse ;  /* 0x0000b4008f687a23 */ /* 0x102fe80000010867 */
        /* <DEDUP_REMOVED lines=199> */
.L_x_5282:
        /* <DEDUP_REMOVED lines=23> */
.L_x_5283:
        /* <DEDUP_REMOVED lines=24> */
.L_x_5188:
[----:B------:R-:W-:Y:S05]  /*116d0*/  BSYNC B0 ;  /* 0x0000000000007941 */ /* 0x000fea0003800000 */
.L_x_5187:
        /* <DEDUP_REMOVED lines=10> */
.L_x_5174:
[----:B------:R-:W-:Y:S05]  /*11780*/  BRA.DIV ~URZ, `(.L_x_5192) ;  /* 0x00006cc27f007947 */ /* 0x000fea000b800000 */
[----:B------:R1:W2:Y:S02]  /*11790*/  SHFL.BFLY PT, R0, R183, 0x2, 0x1f ;  /* 0x0c401f00b7007f89 */ /* 0x0002a400000e0000 */
.L_x_5284:
[----:B--2---:R-:W-:Y:S01]  /*117a0*/  FADD.FTZ R0, R0, R183 ;  /* 0x000000b700007221 */ /* 0x004fe20000010000 */
[----:B------:R-:W-:Y:S05]  /*117b0*/  BRA.DIV ~URZ, `(.L_x_5193) ;  /* 0x00006cf27f007947 */ /* 0x000fea000b800000 */
[----:B------:R-:W2:Y:S04]  /*117c0*/  SHFL.BFLY PT, R2, R184, 0x2, 0x1f ;  /* 0x0c401f00b8027f89 */ /* 0x000ea800000e0000 */
[----:B------:R-:W3:Y:S01]  /*117d0*/  SHFL.BFLY PT, R5, R0, 0x1, 0x1f ;  /* 0x0c201f0000057f89 */ /* 0x000ee200000e0000 */
[----:B--2---:R-:W-:-:S02]  /*117e0*/  FADD.FTZ R4, R2, R184 ;  /* 0x000000b802047221 */ /* 0x004fc40000010000 */
[----:B---3--:R-:W-:-:S03]  /*117f0*/  FADD.FTZ R0, R0, R5 ;  /* 0x0000000500007221 */ /* 0x008fc60000010000 */
[----:B------:R2:W3:Y:S04]  /*11800*/  SHFL.BFLY PT, R3, R4, 0x1, 0x1f ;  /* 0x0c201f0004037f89 */ /* 0x0004e800000e0000 */
.L_x_5285:
        /* <DEDUP_REMOVED lines=117> */
.L_x_5104:
        /* <DEDUP_REMOVED lines=17> */
.L_x_5195:
[----:B------:R-:W-:Y:S05]  /*12070*/  BSYNC B0 ;  /* 0x0000000000007941 */ /* 0x000fea0003800000 */
.L_x_5194:
        /* <DEDUP_REMOVED lines=20> */
[----:B--2---:R-:W-:-:S02]  /*121c0*/  F2FP.PACK_AB R0, R27, R26 ;  /* 0x0000001a1b00723e */ /* 0x004fc400000000ff */
[----:B---3--:R-:W-:-:S03]  /*121d0*/  F2FP.PACK_AB R2, R33, R32 ;  /* 0x000000202102723e */ /* 0x008fc600000000ff */
[----:B------:R2:W-:Y:S01]  /*121e0*/  STS [R223+0x400], R0 ;  /* 0x00040000df007388 */ /* 0x0005e20000000800 */
[----:B----4-:R-:W-:-:S03]  /*121f0*/  F2FP.PACK_AB R3, R127, R126 ;  /* 0x0000007e7f03723e */ /* 0x010fc600000000ff */
[----:B------:R3:W-:Y:S04]  /*12200*/  STS [R225], R2 ;  /* 0x00000002e1007388 */ /* 0x0007e80000000800 */
[----:B------:R4:W-:Y:S01]  /*12210*/  STS [R225+0x400], R3 ;  /* 0x00040003e1007388 */ /* 0x0009e20000000800 */
[----:B--2---:R-:W-:Y:S02]  /*12220*/  F2FP.PACK_AB R0, R35, R34 ;  /* 0x000000222300723e */ /* 0x004fe400000000ff */
[----:B---3--:R-:W-:-:S03]  /*12230*/  F2FP.PACK_AB R2, R93, R92 ;  /* 0x0000005c5d02723e */ /* 0x008fc600000000ff */
[----:B------:R2:W-:Y:S01]  /*12240*/  STS [R224], R0 ;  /* 0x00000000e0007388 */ /* 0x0005e20000000800 */
[----:B----4-:R-:W-:-:S03]  /*12250*/  F2FP.PACK_AB R3, R103, R102 ;  /* 0x000000666703723e */ /* 0x010fc600000000ff */
[----:B------:R3:W-:Y:S04]  /*12260*/  STS [R224+0x400], R2 ;  /* 0x00040002e0007388 */ /* 0x0007e80000000800 */
[----:B------:R4:W-:Y:S01]  /*12270*/  STS [R252], R3 ;  /* 0x00000003fc007388 */ /* 0x0009e20000000800 */
[----:B--2---:R-:W-:Y:S02]  /*12280*/  F2FP.PACK_AB R0, R37, R36 ;  /* 0x000000242500723e */ /* 0x004fe400000000ff */
        /* <DEDUP_REMOVED lines=15> */
[----:B------:R3:W-:Y:S04]  /*12380*/  STS [R222+0x4000], R2 ;  /* 0x00400002de007388 */ /* 0x0007e80000000800 */
[----:B------:R4:W-:Y:S01]  /*12390*/  STS [R222+0x4400], R3 ;  /* 0x00440003de007388 */ /* 0x0009e20000000800 */
        /* <DEDUP_REMOVED lines=35> */
[----:B------:R4:W-:Y:S04]  /*125d0*/  STS [R223+0x8400], R4 ;  /* 0x00840004df007388 */ /* 0x0009e80000000800 */
[----:B------:R1:W-:Y:S01]  /*125e0*/  STS [R225+0x8000], R2 ;  /* 0x00800002e1007388 */ /* 0x0003e20000000800 */
[----:B--2---:R-:W-:Y:S02]  /*125f0*/  F2FP.PACK_AB R0, R63, R62 ;  /* 0x0000003e3f00723e */ /* 0x004fe400000000ff */
[----:B---3--:R-:W-:-:S03]  /*12600*/  F2FP.PACK_AB R3, R79, R78 ;  /* 0x0000004e4f03723e */ /* 0x008fc600000000ff */
[----:B------:R2:W-:Y:S01]  /*12610*/  STS [R225+0x8400], R0 ;  /* 0x00840000e1007388 */ /* 0x0005e20000000800 */
[----:B----4-:R-:W-:-:S03]  /*12620*/  F2FP.PACK_AB R4, R77, R76 ;  /* 0x0000004c4d04723e */ /* 0x010fc600000000ff */
[----:B------:R3:W-:Y:S01]  /*12630*/  STS [R224+0x8400], R3 ;  /* 0x00840003e0007388 */ /* 0x0007e20000000800 */
[----:B-1----:R-:W-:-:S03]  /*12640*/  F2FP.PACK_AB R2, R129, R128 ;  /* 0x000000808102723e */ /* 0x002fc600000000ff */
[----:B------:R1:W-:Y:S04]  /*12650*/  STS [R224+0x8000], R4 ;  /* 0x00800004e0007388 */ /* 0x0003e80000000800 */
[----:B------:R4:W-:Y:S01]  /*12660*/  STS [R252+0x8000], R2 ;  /* 0x00800002fc007388 */ /* 0x0009e20000000800 */
[----:B--2---:R-:W-:Y:S02]  /*12670*/  F2FP.PACK_AB R0, R75, R74 ;  /* 0x0000004a4b00723e */ /* 0x004fe400000000ff */
[----:B---3--:R-:W-:-:S03]  /*12680*/  F2FP.PACK_AB R3, R71, R70 ;  /* 0x000000464703723e */ /* 0x008fc600000000ff */
[----:B------:R2:W-:Y:S01]  /*12690*/  STS [R252+0x8400], R0 ;  /* 0x00840000fc007388 */ /* 0x0005e20000000800 */
[----:B-1----:R-:W-:-:S03]  /*126a0*/  F2FP.PACK_AB R4, R125, R124 ;  /* 0x0000007c7d04723e */ /* 0x002fc600000000ff */
[----:B------:R-:W-:Y:S01]  /*126b0*/  STS [R250+0x8400], R3 ;  /* 0x00840003fa007388 */ /* 0x000fe20000000800 */
[----:B----4-:R-:W-:-:S03]  /*126c0*/  F2FP.PACK_AB R2, R81, R80 ;  /* 0x000000505102723e */ /* 0x010fc600000000ff */
[----:B------:R1:W-:Y:S04]  /*126d0*/  STS [R250+0x8000], R4 ;  /* 0x00800004fa007388 */ /* 0x0003e80000000800 */
[----:B------:R3:W-:Y:S01]  /*126e0*/  STS [R251+0x8000], R2 ;  /* 0x00800002fb007388 */ /* 0x0007e20000000800 */
[----:B--2---:R-:W-:-:S05]  /*126f0*/  F2FP.PACK_AB R0, R55, R54 ;  /* 0x000000363700723e */ /* 0x004fca00000000ff */
[----:B------:R2:W-:Y:S01]  /*12700*/  STS [R251+0x8400], R0 ;  /* 0x00840000fb007388 */ /* 0x0005e20000000800 */
[----:B-1----:R-:W-:Y:S01]  /*12710*/  F2FP.PACK_AB R4, R25, R24 ;  /* 0x000000181904723e */ /* 0x002fe200000000ff */
[----:B---3--:R-:W-:-:S04]  /*12720*/  IMAD.MOV.U32 R2, RZ, RZ, 0x4 ;  /* 0x00000004ff027424 */ /* 0x008fc800078e00ff */
[----:B------:R1:W-:Y:S01]  /*12730*/  STS [R249+0x8000], R4 ;  /* 0x00800004f9007388 */ /* 0x0003e20000000800 */
[----:B------:R-:W-:-:S04]  /*12740*/  @P1 IMAD.WIDE R8, R211, R2, c[0x0][0x508] ;  /* 0x00014200d3081625 */ /* 0x000fc800078e0202 */
[----:B------:R-:W-:Y:S01]  /*12750*/  IMAD.WIDE R2, R211, R2, c[0x0][0x500] ;  /* 0x00014000d3027625 */ /* 0x000fe200078e0202 */
[----:B--2---:R-:W-:-:S05]  /*12760*/  F2FP.PACK_AB R0, R43, R42 ;  /* 0x0000002a2b00723e */ /* 0x004fca00000000ff */
        /* <DEDUP_REMOVED lines=11> */
.L_x_5198:
[----:B------:R-:W3:Y:S01]  /*12820*/  LDL R30, [R1+0x8] ;  /* 0x00000800011e7983 */ /* 0x000ee20000100800 */
[----:B--2---:R-:W-:Y:S01]  /*12830*/  IMAD.MOV.U32 R9, RZ, RZ, 0x368 ;  /* 0x00000368ff097424 */ /* 0x004fe200078e00ff */
[----:B------:R-:W-:Y:S01]  /*12840*/  ISETP.GT.AND P2, PT, R4, 0x1, PT ;  /* 0x000000010400780c */ /* 0x000fe20003f44270 */
[----:B------:R-:W-:Y:S01]  /*12850*/  IMAD.MOV.U32 R0, RZ, RZ, c[0x0][0x4e8] ;  /* 0x00013a00ff007624 */ /* 0x000fe200078e00ff */
[----:B------:R-:W-:Y:S01]  /*12860*/  ISETP.NE.U32.AND P0, PT, RZ, c[0x0][0x500], PT ;  /* 0x00014000ff007a0c */ /* 0x000fe20003f05070 */
[----:B------:R-:W-:Y:S01]  /*12870*/  IMAD.IADD R13, R212, 0x1, R203 ;  /* 0x00000001d40d7824 */ /* 0x000fe200078e02cb */
[----:B------:R-:W-:-:S02]  /*12880*/  SEL R9, R9, 0x328, P2 ;  /* 0x0000032809097807 */ /* 0x000fc40001000000 */
[----:B------:R-:W-:Y:S02]  /*12890*/  ISETP.NE.AND P3, PT, R0, 0x1, PT ;  /* 0x000000010000780c */ /* 0x000fe40003f65270 */
[----:B------:R-:W1:Y:S01]  /*128a0*/  LDC.64 R4, c[0x0][R9+0x170] ;  /* 0x00005c0009047b82 */ /* 0x000e620000000a00 */
[----:B------:R-:W-:Y:S02]  /*128b0*/  ISETP.NE.AND.EX P0, PT, RZ, c[0x0][0x504], PT, P0 ;  /* 0x00014100ff007a0c */ /* 0x000fe40003f05300 */
[----:B------:R-:W-:Y:S02]  /*128c0*/  SHF.R.S32.HI R0, RZ, 0x1f, R211 ;  /* 0x0000001fff007819 */ /* 0x000fe400000114d3 */
[----:B------:R-:W-:Y:S02]  /*128d0*/  SEL R7, R211, RZ, !P0 ;  /* 0x000000ffd3077207 */ /* 0x000fe40004000000 */
[----:B------:R-:W-:Y:S01]  /*128e0*/  SEL R2, R0, RZ, !P0 ;  /* 0x000000ff00027207 */ /* 0x000fe20004000000 */
[----:B------:R-:W2:Y:S01]  /*128f0*/  LDC.64 R14, c[0x0][R9+0x168] ;  /* 0x00005a00090e7b82 */ /* 0x000ea20000000a00 */
[----:B------:R-:W-:-:S02]  /*12900*/  LOP3.LUT R11, R210, 0xffff, RZ, 0xc0, !PT ;  /* 0x0000ffffd20b7812 */ /* 0x000fc400078ec0ff */
[----:B------:R-:W-:Y:S01]  /*12910*/  @P3 IMAD.HI.U32 R8, R13, c[0x0][0x4ec], RZ ;  /* 0x00013b000d083a27 */ /* 0x000fe200078e00ff */
[----:B------:R-:W-:-:S04]  /*12920*/  SHF.R.S32.HI R23, RZ, 0x1f, R31 ;  /* 0x0000001fff177819 */ /* 0x000fc8000001141f */
[----:B------:R4:W4:Y:S01]  /*12930*/  LDC.64 R18, c[0x0][R9+0x178] ;  /* 0x00005e0009127b82 */ /* 0x0009220000000a00 */
[----:B------:R-:W-:-:S04]  /*12940*/  LEA.HI R23, R23, R31, RZ, 0x5 ;  /* 0x0000001f17177211 */ /* 0x000fc800078f28ff */
[----:B------:R-:W-:-:S03]  /*12950*/  LOP3.LUT R23, R23, 0xffffffe0, RZ, 0xc0, !PT ;  /* 0xffffffe017177812 */ /* 0x000fc600078ec0ff */
[----:B------:R4:W4:Y:S02]  /*12960*/  LDC.64 R20, c[0x0][R9+0x160] ;  /* 0x0000580009147b82 */ /* 0x0009240000000a00 */
[----:B------:R-:W-:Y:S02]  /*12970*/  IMAD.IADD R23, R31, 0x1, -R23 ;  /* 0x000000011f177824 */ /* 0x000fe400078e0a17 */
[----:B-1----:R-:W-:-:S04]  /*12980*/  IMAD R0, R5, R7, RZ ;  /* 0x0000000705007224 */ /* 0x002fc800078e02ff */
[C---:B------:R-:W-:Y:S02]  /*12990*/  IMAD R10, R4.reuse, R2, R0 ;  /* 0x00000002040a7224 */ /* 0x040fe400078e0200 */
[----:B------:R-:W-:-:S04]  /*129a0*/  IMAD.WIDE.U32 R2, R4, R7, RZ ;  /* 0x0000000704027225 */ /* 0x000fc800078e00ff */
[----:B--2---:R-:W-:-:S04]  /*129b0*/  IMAD.WIDE.U32 R4, R14, R11, RZ ;  /* 0x0000000b0e047225 */ /* 0x004fc800078e00ff */
[----:B------:R-:W-:Y:S01]  /*129c0*/  IMAD.MOV.U32 R0, RZ, RZ, R13 ;  /* 0x000000ffff007224 */ /* 0x000fe200078e000d */
[----:B------:R-:W-:Y:S01]  /*129d0*/  @P3 SHF.R.U32.HI R0, RZ, c[0x0][0x4f0], R8 ;  /* 0x00013c00ff003a19 */ /* 0x000fe20000011608 */
[----:B----4-:R-:W-:Y:S01]  /*129e0*/  IMAD R9, R15, R11, RZ ;  /* 0x0000000b0f097224 */ /* 0x010fe200078e02ff */
        /* <DEDUP_REMOVED lines=30> */
[----:B------:R-:W2:Y:S01]  /*12bd0*/  SHFL.IDX PT, R3, R3, 0x1, 0x1c1f ;  /* 0x003c1f0003037f89 */ /* 0x000ea200000e0000 */
        /* <DEDUP_REMOVED lines=54> */
.L_x_5286:
[----:B------:R-:W-:Y:S05]  /*12f40*/  BRA.DIV ~URZ, `(.L_x_5201) ;  /* 0x000056d27f007947 */ /* 0x000fea000b800000 */
[----:B------:R4:W2:Y:S02]  /*12f50*/  SHFL.IDX PT, R0, R11, RZ, 0x181f ;  /* 0x00181fff0b007589 */ /* 0x0008a400000e0000 */
.L_x_5287:
        /* <DEDUP_REMOVED lines=19> */
.L_x_5203:
[----:B------:R-:W-:Y:S05]  /*13090*/  BSYNC B0 ;  /* 0x0000000000007941 */ /* 0x000fea0003800000 */
.L_x_5202:
[----:B------:R-:W-:Y:S05]  /*130a0*/  BRA.DIV ~URZ, `(.L_x_5204) ;  /* 0x000055e27f007947 */ /* 0x000fea000b800000 */
[----:B---3--:R3:W4:Y:S04]  /*130b0*/  SHFL.IDX PT, R8, R9, 0x1, 0x181f ;  /* 0x00381f0009087f89 */ /* 0x00872800000e0000 */
[----:B--2---:R3:W2:Y:S02]  /*130c0*/  SHFL.IDX PT, R0, R11, 0x1, 0x181f ;  /* 0x00381f000b007f89 */ /* 0x0046a400000e0000 */
.L_x_5288:
        /* <DEDUP_REMOVED lines=19> */
.L_x_5206:
[----:B------:R-:W-:Y:S05]  /*13200*/  BSYNC B0 ;  /* 0x0000000000007941 */ /* 0x000fea0003800000 */
.L_x_5205:
[----:B------:R-:W-:Y:S05]  /*13210*/  BRA.DIV ~URZ, `(.L_x_5207) ;  /* 0x000055427f007947 */ /* 0x000fea000b800000 */
[----:B----4-:R4:W3:Y:S02]  /*13220*/  SHFL.IDX PT, R8, R9, 0x2, 0x181f ;  /* 0x00581f0009087f89 */ /* 0x0108e400000e0000 */
.L_x_5289:
[----:B------:R-:W-:Y:S05]  /*13230*/  BRA.DIV ~URZ, `(.L_x_5208) ;  /* 0x000055927f007947 */ /* 0x000fea000b800000 */
[----:B--2---:R2:W4:Y:S02]  /*13240*/  SHFL.IDX PT, R0, R11, 0x2, 0x181f ;  /* 0x00581f000b007f89 */ /* 0x00452400000e0000 */
.L_x_5290:
        /* <DEDUP_REMOVED lines=19> */
.L_x_5210:
[----:B------:R-:W-:Y:S05]  /*13380*/  BSYNC B0 ;  /* 0x0000000000007941 */ /* 0x000fea0003800000 */
.L_x_5209:
[----:B------:R-:W-:Y:S05]  /*13390*/  BRA.DIV ~URZ, `(.L_x_5211) ;  /* 0x000054a27f007947 */ /* 0x000fea000b800000 */
[----:B---3--:R3:W2:Y:S04]  /*133a0*/  SHFL.IDX PT, R6, R9, 0x3, 0x181f ;  /* 0x00781f0009067f89 */ /* 0x0086a800000e0000 */
[----:B----4-:R3:W4:Y:S02]  /*133b0*/  SHFL.IDX PT, R0, R11, 0x3, 0x181f ;  /* 0x00781f000b007f89 */ /* 0x01072400000e0000 */
.L_x_5291:
        /* <DEDUP_REMOVED lines=20> */
.L_x_5199:
        /* <DEDUP_REMOVED lines=32> */
.L_x_5292:
[----:B------:R-:W-:Y:S05]  /*13700*/  BRA.DIV ~URZ, `(.L_x_5214) ;  /* 0x000052727f007947 */ /* 0x000fea000b800000 */
[----:B------:R3:W4:Y:S02]  /*13710*/  SHFL.IDX PT, R0, R12, RZ, 0x1c1f ;  /* 0x001c1fff0c007589 */ /* 0x00072400000e0000 */
.L_x_5293:
        /* <DEDUP_REMOVED lines=122> */
.L_x_5216:
[----:B------:R-:W-:Y:S05]  /*13ec0*/  BSYNC B0 ;  /* 0x0000000000007941 */ /* 0x000fea0003800000 */
.L_x_5215:
[----:B------:R-:W-:Y:S05]  /*13ed0*/  BRA.DIV ~URZ, `(.L_x_5217) ;  /* 0x00004b127f007947 */ /* 0x000fea000b800000 */
[----:B--2---:R2:W1:Y:S04]  /*13ee0*/  SHFL.IDX PT, R4, R5, 0x1, 0x1c1f ;  /* 0x003c1f0005047f89 */ /* 0x00446800000e0000 */
[----:B----4-:R2:W4:Y:S02]  /*13ef0*/  SHFL.IDX PT, R0, R12, 0x1, 0x1c1f ;  /* 0x003c1f000c007f89 */ /* 0x01052400000e0000 */
.L_x_5294:
        /* <DEDUP_REMOVED lines=136> */
.L_x_5197:
        /* <DEDUP_REMOVED lines=18> */
.L_x_5218:
        /* <DEDUP_REMOVED lines=56> */
.L_x_5220:
[----:B------:R-:W-:Y:S05]  /*14c20*/  BSYNC B0 ;  /* 0x0000000000007941 */ /* 0x000fea0003800000 */
.L_x_5219:
        /* <DEDUP_REMOVED lines=35> */
.L_x_5295:
[----:B------:R-:W-:Y:S05]  /*14e60*/  BRA.DIV ~URZ, `(.L_x_5222) ;  /* 0x00003cc27f007947 */ /* 0x000fea000b800000 */
[----:B------:R3:W4:Y:S02]  /*14e70*/  SHFL.IDX PT, R0, R12, RZ, 0x181f ;  /* 0x00181fff0c007589 */ /* 0x00072400000e0000 */
.L_x_5296:
        /* <DEDUP_REMOVED lines=20> */
.L_x_5224:
[----:B------:R-:W-:Y:S05]  /*14fc0*/  BSYNC B0 ;  /* 0x0000000000007941 */ /* 0x000fea0003800000 */
.L_x_5223:
[----:B------:R-:W-:Y:S05]  /*14fd0*/  BRA.DIV ~URZ, `(.L_x_5225) ;  /* 0x00003bc27f007947 */ /* 0x000fea000b800000 */
[----:B--2---:R2:W1:Y:S04]  /*14fe0*/  SHFL.IDX PT, R8, R9, 0x1, 0x181f ;  /* 0x00381f0009087f89 */ /* 0x00446800000e0000 */
[----:B----4-:R2:W4:Y:S02]  /*14ff0*/  SHFL.IDX PT, R0, R12, 0x1, 0x181f ;  /* 0x00381f000c007f89 */ /* 0x01052400000e0000 */
.L_x_5297:
        /* <DEDUP_REMOVED lines=19> */
.L_x_5227:
[----:B------:R-:W-:Y:S05]  /*15130*/  BSYNC B0 ;  /* 0x0000000000007941 */ /* 0x000fea0003800000 */
.L_x_5226:
[----:B------:R-:W-:Y:S05]  /*15140*/  BRA.DIV ~URZ, `(.L_x_5228) ;  /* 0x00003b227f007947 */ /* 0x000fea000b800000 */
[----:B-1----:R1:W2:Y:S02]  /*15150*/  SHFL.IDX PT, R8, R9, 0x2, 0x181f ;  /* 0x00581f0009087f89 */ /* 0x0022a400000e0000 */
.L_x_5298:
[----:B------:R-:W-:Y:S05]  /*15160*/  BRA.DIV ~URZ, `(.L_x_5229) ;  /* 0x00003b727f007947 */ /* 0x000fea000b800000 */
[----:B----4-:R4:W1:Y:S02]  /*15170*/  SHFL.IDX PT, R0, R12, 0x2, 0x181f ;  /* 0x00581f000c007f89 */ /* 0x01086400000e0000 */
.L_x_5299:
        /* <DEDUP_REMOVED lines=19> */
.L_x_5231:
[----:B------:R-:W-:Y:S05]  /*152b0*/  BSYNC B0 ;  /* 0x0000000000007941 */ /* 0x000fea0003800000 */
.L_x_5230:
[----:B------:R-:W-:Y:S05]  /*152c0*/  BRA.DIV ~URZ, `(.L_x_5232) ;  /* 0x00003a827f007947 */ /* 0x000fea000b800000 */
[----:B--2---:R2:W3:Y:S04]  /*152d0*/  SHFL.IDX PT, R8, R9, 0x3, 0x181f ;  /* 0x00781f0009087f89 */ /* 0x0044e800000e0000 */
[----:B-1----:R2:W1:Y:S02]  /*152e0*/  SHFL.IDX PT, R0, R12, 0x3, 0x181f ;  /* 0x00781f000c007f89 */ /* 0x00246400000e0000 */
.L_x_5300:
        /* <DEDUP_REMOVED lines=18> */
.L_x_5212:
[----:B------:R-:W-:Y:S05]  /*15410*/  BSYNC B1 ;  /* 0x0000000000017941 */ /* 0x000fea0003800000 */
.L_x_5196:
        /* <DEDUP_REMOVED lines=13> */
.L_x_5301:
[----:B------:R-:W-:Y:S05]  /*154f0*/  BRA.DIV ~URZ, `(.L_x_5235) ;  /* 0x000039927f007947 */ /* 0x000fea000b800000 */
[----:B------:R4:W2:Y:S02]  /*15500*/  SHFL.IDX PT, R8, R82, 0x1, 0x1f ;  /* 0x00201f0052087f89 */ /* 0x0008a400000e0000 */
.L_x_5302:
        /* <DEDUP_REMOVED lines=18> */
.L_x_5303:
        /* <DEDUP_REMOVED lines=16> */
.L_x_5304:
[----:B----4-:R-:W-:Y:S01]  /*15730*/  IMAD R0, R0, c[0x0][0x538], RZ ;  /* 0x00014e0000007a24 */ /* 0x010fe200078e02ff */
[----:B------:R-:W-:Y:S04]  /*15740*/  BSSY B1, `(.L_x_5238) ;  /* 0x00000c6000017945 */ /* 0x000fe80003800000 */
[----:B--2---:R-:W-:-:S04]  /*15750*/  IADD3 R8, R0, R8, RZ ;  /* 0x0000000800087210 */ /* 0x004fc80007ffe0ff */
[----:B---3--:R-:W-:-:S13]  /*15760*/  ISETP.GT.AND P0, PT, R8, R9, PT ;  /* 0x000000090800720c */ /* 0x008fda0003f04270 */
[----:B------:R-:W-:Y:S05]  /*15770*/  @P0 BRA `(.L_x_5239) ;  /* 0x0000024000000947 */ /* 0x000fea0003800000 */
.L_x_5243:
        /* <DEDUP_REMOVED lines=16> */
.L_x_5305:
        /* <DEDUP_REMOVED lines=16> */
.L_x_5306:
[----:B--2---:R-:W-:-:S05]  /*15980*/  IMAD R0, R0, c[0x0][0x538], RZ ;  /* 0x00014e0000007a24 */ /* 0x004fca00078e02ff */
[----:B------:R-:W-:-:S04]  /*15990*/  IADD3 R8, R0, R8, RZ ;  /* 0x0000000800087210 */ /* 0x000fc80007ffe0ff */
[----:B------:R-:W-:-:S13]  /*159a0*/  ISETP.GT.AND P0, PT, R8, R9, PT ;  /* 0x000000090800720c */ /* 0x000fda0003f04270 */
[----:B-1----:R-:W-:Y:S05]  /*159b0*/  @!P0 BRA `(.L_x_5243) ;  /* 0xfffffdc000008947 */ /* 0x002fea000383ffff */
.L_x_5239:
[----:B------:R-:W-:-:S05]  /*159c0*/  IADD3 R8, -R0, R8, RZ ;  /* 0x0000000800087210 */ /* 0x000fca0007ffe1ff */
[----:B------:R-:W-:-:S05]  /*159d0*/  IMAD R0, R4, c[0x0][0x538], R8 ;  /* 0x00014e0004007a24 */ /* 0x000fca00078e0208 */
[----:B------:R-:W-:Y:S01]  /*159e0*/  ISETP.GT.AND P0, PT, R0, R9, PT ;  /* 0x000000090000720c */ /* 0x000fe20003f04270 */
[----:B------:R-:W-:-:S12]  /*159f0*/  BRA.DIV ~URZ, `(.L_x_5244) ;  /* 0x000038f27f007947 */ /* 0x000fd8000b800000 */
[----:B------:R-:W-:-:S04]  /*15a00*/  VOTE.ANY R5, PT, !P0 ;  /* 0x0000000000057806 */ /* 0x000fc800040e0100 */
.L_x_5307:
[----:B------:R-:W2:Y:S02]  /*15a10*/  POPC R0, R5 ;  /* 0x0000000500007309 */ /* 0x000ea40000000000 */
[----:B--2---:R-:W-:Y:S01]  /*15a20*/  IADD3 R211, R0, R211, RZ ;  /* 0x000000d300d37210 */ /* 0x004fe20007ffe0ff */
[----:B------:R-:W-:Y:S05]  /*15a30*/  BRA.DIV ~URZ, `(.L_x_5245) ;  /* 0x000039027f007947 */ /* 0x000fea000b800000 */
[----:B------:R2:W3:Y:S04]  /*15a40*/  SHFL.IDX PT, R10, R6, R0, 0x1f ;  /* 0x00001f00060a7589 */ /* 0x0004e800000e0000 */
[----:B------:R2:W4:Y:S02]  /*15a50*/  SHFL.IDX PT, R7, R7, R0, 0x1f ;  /* 0x00001f0007077589 */ /* 0x00052400000e0000 */
.L_x_5308:
[----:B------:R-:W-:Y:S01]  /*15a60*/  ISETP.NE.AND P0, PT, R5, RZ, PT ;  /* 0x000000ff0500720c */ /* 0x000fe20003f05270 */
[----:B------:R-:W-:-:S12]  /*15a70*/  BSSY B0, `(.L_x_5246) ;  /* 0x0000005000007945 */ /* 0x000fd80003800000 */
[----:B------:R-:W-:Y:S05]  /*15a80*/  @!P0 BRA `(.L_x_5247) ;  /* 0x0000003000008947 */ /* 0x000fea0003800000 */
[----:B--2---:R-:W-:Y:S01]  /*15a90*/  IADD3 R0, R0, -0x1, RZ ;  /* 0xffffffff00007810 */ /* 0x004fe20007ffe0ff */
[----:B------:R-:W-:Y:S05]  /*15aa0*/  BRA.DIV ~URZ, `(.L_x_5248) ;  /* 0x000039627f007947 */ /* 0x000fea000b800000 */
[----:B------:R2:W1:Y:S02]  /*15ab0*/  SHFL.IDX PT, R11, R4, R0, 0x1f ;  /* 0x00001f00040b7589 */ /* 0x00046400000e0000 */
.L_x_5247:
[----:B------:R-:W-:Y:S05]  /*15ac0*/  BSYNC B0 ;  /* 0x0000000000007941 */ /* 0x000fea0003800000 */
.L_x_5246:
        /* <DEDUP_REMOVED lines=67> */
.L_x_5250:
        /* <DEDUP_REMOVED lines=66> */
.L_x_5251:
[----:B------:R-:W-:Y:S05]  /*16320*/  BSYNC B0 ;  /* 0x0000000000007941 */ /* 0x000fea0003800000 */
.L_x_5249:
[----:B------:R-:W-:-:S04]  /*16330*/  LOP3.LUT R0, RZ, R0, RZ, 0x33, !PT ;  /* 0x00000000ff007212 */ /* 0x000fc800078e33ff */
[----:B------:R-:W-:Y:S01]  /*16340*/  IADD3 R209, R0, R10, RZ ;  /* 0x0000000a00d17210 */ /* 0x000fe20007ffe0ff */
[----:B------:R-:W-:Y:S05]  /*16350*/  BRA `(.L_x_5252) ;  /* 0x0000004000007947 */ /* 0x000fea0003800000 */
.L_x_5240:
[----:B------:R-:W-:Y:S01]  /*16360*/  IMAD.MOV.U32 R208, RZ, RZ, R9 ;  /* 0x000000ffffd07224 */ /* 0x000fe200078e0009 */
[----:B------:R-:W-:Y:S01]  /*16370*/  MOV R210, RZ ;  /* 0x000000ff00d27202 */ /* 0x000fe20000000f00 */
[----:B------:R-:W-:Y:S01]  /*16380*/  IMAD.MOV.U32 R209, RZ, RZ, RZ ;  /* 0x000000ffffd17224 */ /* 0x000fe200078e00ff */
[----:B------:R-:W-:Y:S02]  /*16390*/  MOV R211, c[0x0][0x53c] ;  /* 0x00014f0000d37a02 */ /* 0x000fe40000000f00 */
.L_x_5252:
[----:B------:R-:W-:Y:S05]  /*163a0*/  BSYNC B1 ;  /* 0x0000000000017941 */ /* 0x000fea0003800000 */
.L_x_5238:
[----:B------:R-:W-:Y:S01]  /*163b0*/  WARPSYNC 0xffffffff ;  /* 0xffffffff00007948 */ /* 0x000fe20003800000 */
[----:B------:R-:W-:Y:S01]  /*163c0*/  BAR.SYNC.DEFER_BLOCKING 0x4, 0x100 ;  /* 0x0104000000007b1d */ /* 0x000fe20000010000 */
[----:B------:R-:W-:-:S13]  /*163d0*/  ISETP.NE.AND P0, PT, R13, RZ, PT ;  /* 0x000000ff0d00720c */ /* 0x000fda0003f05270 */
[----:B------:R2:W-:Y:S04]  /*163e0*/  @!P0 STS.128 [0x24100], R208 ;  /* 0x024100d0ff008388 */ /* 0x0005e80000000c00 */
[----:B------:R-:W-:Y:S06]  /*163f0*/  BAR.ARV 0x5, 0x100 ;  /* 0x0144000000007b1d */ /* 0x000fec0000002000 */
.L_x_5233:
[----:B-1----:R-:W-:-:S13]  /*16400*/  ISETP.GE.AND P0, PT, R211, c[0x0][0x53c], PT ;  /* 0x00014f00d3007a0c */ /* 0x002fda0003f06270 */
[----:B--23--:R-:W-:Y:S01]  /*16410*/  @P0 CALL.REL.NOINC `(.L_x_5253) ;  /* 0x0000001000000944 */ /* 0x00cfe20003c00000 */
[----:B------:R-:W-:Y:S05]  /*16420*/  BRA `(.L_x_5254) ;  /* 0xfffeb62000007947 */ /* 0x000fea000383ffff */
.L_x_5253:
[----:B------:R-:W-:Y:S05]  /*16430*/  EXIT ;  /* 0x000000000000794d */ /* 0x000fea0003800000 */
.L_x_5079:
[----:B------:R-:W-:Y:S01]  /*16440*/  IMAD.MOV.U32 R0, RZ, RZ, R5 ;  /* 0x000000ffff007224 */ /* 0x000fe200078e0005 */
[----:B------:R-:W-:Y:S02]  /*16450*/  MOV R2, 0x1 ;  /* 0x0000000100027802 */ /* 0x000fe40000000f00 */
[----:B------:R-:W-:Y:S02]  /*16460*/  MOV R3, 0x16480 ;  /* 0x0001648000037802 */ /* 0x000fe40000000f00 */
[----:B--2---:R-:W-:Y:S05]  /*16470*/  CALL.REL.NOINC `($__internal_88_$__cuda_sm70_shflsync_up_p) ;  /* 0x000030b000007944 */ /* 0x004fea0003c00000 */
[----:B------:R-:W-:Y:S01]  /*16480*/  MOV R0, R4 ;  /* 0x0000000400007202 */ /* 0x000fe20000000f00 */
[----:B------:R-:W-:Y:S05]  /*16490*/  BRA `(.L_x_5255) ;  /* 0xfffe9fa000007947 */ /* 0x000fea000383ffff */
.L_x_5080:
[----:B------:R-:W-:Y:S01]  /*164a0*/  IMAD.MOV.U32 R0, RZ, RZ, R5 ;  /* 0x000000ffff007224 */ /* 0x000fe200078e0005 */
[----:B------:R-:W-:Y:S02]  /*164b0*/  MOV R2, 0x2 ;  /* 0x0000000200027802 */ /* 0x000fe40000000f00 */
[----:B------:R-:W-:Y:S02]  /*164c0*/  MOV R3, 0x164e0 ;  /* 0x000164e000037802 */ /* 0x000fe40000000f00 */
[----:B--2---:R-:W-:Y:S05]  /*164d0*/  CALL.REL.NOINC `($__internal_88_$__cuda_sm70_shflsync_up_p) ;  /* 0x0000305000007944 */ /* 0x004fea0003c00000 */
[----:B------:R-:W-:Y:S01]  /*164e0*/  SEL R0, R4, RZ, P4 ;  /* 0x000000ff04007207 */ /* 0x000fe20002000000 */
[----:B------:R-:W-:Y:S01]  /*164f0*/  IMAD.MOV.U32 R2, RZ, RZ, 0x4 ;  /* 0x00000004ff027424 */ /* 0x000fe200078e00ff */
[----:B------:R-:W-:-:S03]  /*16500*/  MOV R3, 0x16530 ;  /* 0x0001653000037802 */ /* 0x000fc60000000f00 */
[----:B------:R-:W-:Y:S02]  /*16510*/  IMAD.IADD R0, R5, 0x1, R0 ;  /* 0x0000000105007824 */ /* 0x000fe400078e0200 */
[----:B------:R-:W-:Y:S05]  /*16520*/  CALL.REL.NOINC `($__internal_88_$__cuda_sm70_shflsync_up_p) ;  /* 0x0000300000007944 */ /* 0x000fea0003c00000 */
        /* <DEDUP_REMOVED lines=12> */
[----:B------:R-:W-:Y:S02]  /*165f0*/  MOV R30, 0x1f ;  /* 0x0000001f001e7802 */ /* 0x000fe40000000f00 */
[----:B------:R-:W-:Y:S01]  /*16600*/  MOV R3, 0x16640 ;  /* 0x0001664000037802 */ /* 0x000fe20000000f00 */
[----:B------:R-:W-:-:S04]  /*16610*/  IMAD.IADD R4, R0, 0x1, R4 ;  /* 0x0000000100047824 */ /* 0x000fc800078e0204 */
[----:B------:R-:W-:Y:S02]  /*16620*/  IMAD.MOV.U32 R31, RZ, RZ, R4 ;  /* 0x000000ffff1f7224 */ /* 0x000fe400078e0004 */
[----:B------:R-:W-:Y:S05]  /*16630*/  CALL.REL.NOINC `($__internal_87_$__cuda_sm70_shflsync_idx_p) ;  /* 0x00002e9000007944 */ /* 0x000fea0003c00000 */
[----:B------:R-:W-:Y:S01]  /*16640*/  MOV R0, R30 ;  /* 0x0000001e00007202 */ /* 0x000fe20000000f00 */
[----:B------:R-:W-:Y:S05]  /*16650*/  BRA `(.L_x_5256) ;  /* 0xfffe9ee000007947 */ /* 0x000fea000383ffff */
.L_x_5082:
[----:B------:R-:W-:Y:S02]  /*16660*/  SEL R0, RZ, 0x1, P0 ;  /* 0x00000001ff007807 */ /* 0x000fe40000000000 */
[----:B------:R-:W-:Y:S02]  /*16670*/  MOV R2, 0x16690 ;  /* 0x0001669000027802 */ /* 0x000fe40000000f00 */
[----:B--2---:R-:W-:Y:S05]  /*16680*/  CALL.REL.NOINC `($__internal_89_$__cuda_sm70_votesync_ballot) ;  /* 0x00002f1000007944 */ /* 0x004fea0003c00000 */
[----:B------:R-:W-:Y:S01]  /*16690*/  MOV R6, R0 ;  /* 0x0000000000067202 */ /* 0x000fe20000000f00 */
[----:B------:R-:W-:Y:S05]  /*166a0*/  BRA `(.L_x_5257) ;  /* 0xfffe9f2000007947 */ /* 0x000fea000383ffff */
.L_x_5083:
[----:B------:R-:W-:Y:S01]  /*166b0*/  IMAD.MOV.U32 R31, RZ, RZ, R9 ;  /* 0x000000ffff1f7224 */ /* 0x000fe200078e0009 */
[----:B------:R-:W-:Y:S01]  /*166c0*/  MOV R2, R0 ;  /* 0x0000000000027202 */ /* 0x000fe20000000f00 */
[----:B------:R-:W-:Y:S01]  /*166d0*/  IMAD.MOV.U32 R30, RZ, RZ, 0x1f ;  /* 0x0000001fff1e7424 */ /* 0x000fe200078e00ff */
[----:B------:R-:W-:Y:S02]  /*166e0*/  MOV R3, 0x16700 ;  /* 0x0001670000037802 */ /* 0x000fe40000000f00 */
[----:B------:R-:W-:Y:S05]  /*166f0*/  CALL.REL.NOINC `($__internal_87_$__cuda_sm70_shflsync_idx_p) ;  /* 0x00002dd000007944 */ /* 0x000fea0003c00000 */
[----:B------:R-:W-:Y:S01]  /*16700*/  IMAD.MOV.U32 R12, RZ, RZ, R30 ;  /* 0x000000ffff0c7224 */ /* 0x000fe200078e001e */
[----:B------:R-:W-:Y:S01]  /*16710*/  MOV R31, R8 ;  /* 0x00000008001f7202 */ /* 0x000fe20000000f00 */
[----:B------:R-:W-:Y:S01]  /*16720*/  IMAD.MOV.U32 R5, RZ, RZ, RZ ;  /* 0x000000ffff057224 */ /* 0x000fe200078e00ff */
[----:B------:R-:W-:Y:S01]  /*16730*/  MOV R2, R0 ;  /* 0x0000000000027202 */ /* 0x000fe20000000f00 */
[----:B------:R-:W-:Y:S01]  /*16740*/  IMAD.MOV.U32 R30, RZ, RZ, 0x1f ;  /* 0x0000001fff1e7424 */ /* 0x000fe200078e00ff */
[----:B------:R-:W-:-:S02]  /*16750*/  MOV R3, 0x16770 ;  /* 0x0001677000037802 */ /* 0x000fc40000000f00 */
[----:B------:R-:W-:Y:S05]  /*16760*/  CALL.REL.NOINC `($__internal_87_$__cuda_sm70_shflsync_idx_p) ;  /* 0x00002d6000007944 */ /* 0x000fea0003c00000 */
[----:B------:R-:W-:Y:S01]  /*16770*/  MOV R9, R30 ;  /* 0x0000001e00097202 */ /* 0x000fe20000000f00 */
[----:B------:R-:W-:Y:S05]  /*16780*/  BRA `(.L_x_5258) ;  /* 0xfffe9ea000007947 */ /* 0x000fea000383ffff */
.L_x_5086:
[----:B------:R-:W-:Y:S01]  /*16790*/  IMAD.MOV.U32 R31, RZ, RZ, R4 ;  /* 0x000000ffff1f7224 */ /* 0x000fe200078e0004 */
[----:B------:R-:W-:Y:S01]  /*167a0*/  MOV R2, R0 ;  /* 0x0000000000027202 */ /* 0x000fe20000000f00 */
[----:B------:R-:W-:Y:S01]  /*167b0*/  IMAD.MOV.U32 R30, RZ, RZ, 0x1f ;  /* 0x0000001fff1e7424 */ /* 0x000fe200078e00ff */
[----:B------:R-:W-:-:S02]  /*167c0*/  MOV R3, 0x167e0 ;  /* 0x000167e000037802 */ /* 0x000fc40000000f00 */
[----:B--23--:R-:W-:Y:S05]  /*167d0*/  CALL.REL.NOINC `($__internal_87_$__cuda_sm70_shflsync_idx_p) ;  /* 0x00002cf000007944 */ /* 0x00cfea0003c00000 */
[----:B------:R-:W-:Y:S01]  /*167e0*/  MOV R5, R30 ;  /* 0x0000001e00057202 */ /* 0x000fe20000000f00 */
[----:B------:R-:W-:Y:S05]  /*167f0*/  BRA `(.L_x_5085) ;  /* 0xfffe9e9000007947 */ /* 0x000fea000383ffff */
.L_x_5105:
[----:B------:R-:W-:Y:S01]  /*16800*/  IMAD.MOV.U32 R31, RZ, RZ, R9 ;  /* 0x000000ffff1f7224 */ /* 0x000fe200078e0009 */
[----:B------:R-:W-:Y:S01]  /*16810*/  MOV R2, RZ ;  /* 0x000000ff00027202 */ /* 0x000fe20000000f00 */
[----:B------:R-:W-:Y:S01]  /*16820*/  IMAD.MOV.U32 R30, RZ, RZ, 0x181f ;  /* 0x0000181fff1e7424 */ /* 0x000fe200078e00ff */
[----:B------:R-:W-:-:S02]  /*16830*/  MOV R3, 0x16850 ;  /* 0x0001685000037802 */ /* 0x000fc40000000f00 */
[----:B-----5:R-:W-:Y:S05]  /*16840*/  CALL.REL.NOINC `($__internal_87_$__cuda_sm70_shflsync_idx_p) ;  /* 0x00002c8000007944 */ /* 0x020fea0003c00000 */
[----:B------:R-:W-:Y:S01]  /*16850*/  MOV R8, R30 ;  /* 0x0000001e00087202 */ /* 0x000fe20000000f00 */
[----:B------:R-:W-:Y:S05]  /*16860*/  BRA `(.L_x_5259) ;  /* 0xfffec16000007947 */ /* 0x000fea000383ffff */
.L_x_5106:
[----:B------:R-:W-:Y:S01]  /*16870*/  IMAD.MOV.U32 R31, RZ, RZ, R12 ;  /* 0x000000ffff1f7224 */ /* 0x000fe200078e000c */
[----:B------:R-:W-:Y:S01]  /*16880*/  MOV R2, RZ ;  /* 0x000000ff00027202 */ /* 0x000fe20000000f00 */
[----:B------:R-:W-:Y:S01]  /*16890*/  IMAD.MOV.U32 R30, RZ, RZ, 0x181f ;  /* 0x0000181fff1e7424 */ /* 0x000fe200078e00ff */
[----:B------:R-:W-:-:S02]  /*168a0*/  MOV R3, 0x168c0 ;  /* 0x000168c000037802 */ /* 0x000fc40000000f00 */
[----:B-12--5:R-:W-:Y:S05]  /*168b0*/  CALL.REL.NOINC `($__internal_87_$__cuda_sm70_shflsync_idx_p) ;  /* 0x00002c1000007944 */ /* 0x026fea0003c00000 */
[----:B------:R-:W-:Y:S01]  /*168c0*/  MOV R0, R30 ;  /* 0x0000001e00007202 */ /* 0x000fe20000000f00 */
[----:B------:R-:W-:Y:S05]  /*168d0*/  BRA `(.L_x_5260) ;  /* 0xfffec11000007947 */ /* 0x000fea000383ffff */
.L_x_5109:
[----:B------:R-:W-:Y:S01]  /*168e0*/  IMAD.MOV.U32 R31, RZ, RZ, R9 ;  /* 0x000000ffff1f7224 */ /* 0x000fe200078e0009 */
[----:B--2---:R-:W-:Y:S01]  /*168f0*/  MOV R2, 0x1 ;  /* 0x0000000100027802 */ /* 0x004fe20000000f00 */
[----:B------:R-:W-:Y:S01]  /*16900*/  IMAD.MOV.U32 R30, RZ, RZ, 0x181f ;  /* 0x0000181fff1e7424 */ /* 0x000fe200078e00ff */
[----:B------:R-:W-:-:S02]  /*16910*/  MOV R3, 0x16930 ;  /* 0x0001693000037802 */ /* 0x000fc40000000f00 */
[----:B-1-345:R-:W-:Y:S05]  /*16920*/  CALL.REL.NOINC `($__internal_87_$__cuda_sm70_shflsync_idx_p) ;  /* 0x00002ba000007944 */ /* 0x03afea0003c00000 */
[----:B------:R-:W-:Y:S01]  /*16930*/  IMAD.MOV.U32 R8, RZ, RZ, R30 ;  /* 0x000000ffff087224 */ /* 0x000fe200078e001e */
[----:B------:R-:W-:Y:S01]  /*16940*/  MOV R2, 0x1 ;  /* 0x0000000100027802 */ /* 0x000fe20000000f00 */
[----:B------:R-:W-:Y:S01]  /*16950*/  IMAD.MOV.U32 R31, RZ, RZ, R12 ;  /* 0x000000ffff1f7224 */ /* 0x000fe200078e000c */
[----:B------:R-:W-:-:S02]  /*16960*/  MOV R30, 0x181f ;  /* 0x0000181f001e7802 */ /* 0x000fc40000000f00 */
[----:B------:R-:W-:Y:S02]  /*16970*/  MOV R3, 0x16990 ;  /* 0x0001699000037802 */ /* 0x000fe40000000f00 */
[----:B------:R-:W-:Y:S05]  /*16980*/  CALL.REL.NOINC `($__internal_87_$__cuda_sm70_shflsync_idx_p) ;  /* 0x00002b4000007944 */ /* 0x000fea0003c00000 */
[----:B------:R-:W-:Y:S01]  /*16990*/  MOV R0, R30 ;  /* 0x0000001e00007202 */ /* 0x000fe20000000f00 */
[----:B------:R-:W-:Y:S05]  /*169a0*/  BRA `(.L_x_5261) ;  /* 0xfffec1c000007947 */ /* 0x000fea000383ffff */
.L_x_5112:
[----:B------:R-:W-:Y:S01]  /*169b0*/  IMAD.MOV.U32 R31, RZ, RZ, R9 ;  /* 0x000000ffff1f7224 */ /* 0x000fe200078e0009 */
[----:B-1----:R-:W-:Y:S01]  /*169c0*/  MOV R2, 0x2 ;  /* 0x0000000200027802 */ /* 0x002fe20000000f00 */
[----:B------:R-:W-:Y:S01]  /*169d0*/  IMAD.MOV.U32 R30, RZ, RZ, 0x181f ;  /* 0x0000181fff1e7424 */ /* 0x000fe200078e00ff */
[----:B------:R-:W-:Y:S02]  /*169e0*/  MOV R3, 0x16a00 ;  /* 0x00016a0000037802 */ /* 0x000fe40000000f00 */
[----:B--2345:R-:W-:Y:S05]  /*169f0*/  CALL.REL.NOINC `($__internal_87_$__cuda_sm70_shflsync_idx_p) ;  /* 0x00002ad000007944 */ /* 0x03cfea0003c00000 */
[----:B------:R-:W-:Y:S01]  /*16a00*/  MOV R8, R30 ;  /* 0x0000001e00087202 */ /* 0x000fe20000000f00 */
[----:B------:R-:W-:Y:S05]  /*16a10*/  BRA `(.L_x_5262) ;  /* 0xfffec2b000007947 */ /* 0x000fea000383ffff */
.L_x_5113:
[----:B------:R-:W-:Y:S01]  /*16a20*/  IMAD.MOV.U32 R31, RZ, RZ, R12 ;  /* 0x000000ffff1f7224 */ /* 0x000fe200078e000c */
[----:B------:R-:W-:Y:S01]  /*16a30*/  MOV R2, 0x2 ;  /* 0x0000000200027802 */ /* 0x000fe20000000f00 */
[----:B------:R-:W-:Y:S01]  /*16a40*/  IMAD.MOV.U32 R30, RZ, RZ, 0x181f ;  /* 0x0000181fff1e7424 */ /* 0x000fe200078e00ff */
[----:B------:R-:W-:Y:S02]  /*16a50*/  MOV R3, 0x16a70 ;  /* 0x00016a7000037802 */ /* 0x000fe40000000f00 */
[----:B-12345:R-:W-:Y:S05]  /*16a60*/  CALL.REL.NOINC `($__internal_87_$__cuda_sm70_shflsync_idx_p) ;  /* 0x00002a6000007944 */ /* 0x03efea0003c00000 */
[----:B------:R-:W-:Y:S01]  /*16a70*/  MOV R0, R30 ;  /* 0x0000001e00007202 */ /* 0x000fe20000000f00 */
[----:B------:R-:W-:Y:S05]  /*16a80*/  BRA `(.L_x_5263) ;  /* 0xfffec26000007947 */ /* 0x000fea000383ffff */
.L_x_5116:
[----:B------:R-:W-:Y:S01]  /*16a90*/  IMAD.MOV.U32 R31, RZ, RZ, R9 ;  /* 0x000000ffff1f7224 */ /* 0x000fe200078e0009 */
[----:B-1----:R-:W-:Y:S01]  /*16aa0*/  MOV R2, 0x3 ;  /* 0x0000000300027802 */ /* 0x002fe20000000f00 */
[----:B------:R-:W-:Y:S01]  /*16ab0*/  IMAD.MOV.U32 R30, RZ, RZ, 0x181f ;  /* 0x0000181fff1e7424 */ /* 0x000fe200078e00ff */
[----:B------:R-:W-:-:S02]  /*16ac0*/  MOV R3, 0x16ae0 ;  /* 0x00016ae000037802 */ /* 0x000fc40000000f00 */
[----:B--2345:R-:W-:Y:S05]  /*16ad0*/  CALL.REL.NOINC `($__internal_87_$__cuda_sm70_shflsync_idx_p) ;  /* 0x000029f000007944 */ /* 0x03cfea0003c00000 */
        /* <DEDUP_REMOVED lines=8> */
.L_x_5119:
[----:B------:R-:W-:Y:S01]  /*16b60*/  IMAD.MOV.U32 R31, RZ, RZ, R9 ;  /* 0x000000ffff1f7224 */ /* 0x000fe200078e0009 */
[----:B------:R-:W-:Y:S01]  /*16b70*/  MOV R2, RZ ;  /* 0x000000ff00027202 */ /* 0x000fe20000000f00 */
[----:B------:R-:W-:Y:S01]  /*16b80*/  IMAD.MOV.U32 R30, RZ, RZ, 0x181f ;  /* 0x0000181fff1e7424 */ /* 0x000fe200078e00ff */
[----:B------:R-:W-:Y:S02]  /*16b90*/  MOV R3, 0x16bb0 ;  /* 0x00016bb000037802 */ /* 0x000fe40000000f00 */
[----:B------:R-:W-:Y:S05]  /*16ba0*/  CALL.REL.NOINC `($__internal_87_$__cuda_sm70_shflsync_idx_p) ;  /* 0x0000292000007944 */ /* 0x000fea0003c00000 */
[----:B------:R-:W-:Y:S01]  /*16bb0*/  MOV R8, R30 ;  /* 0x0000001e00087202 */ /* 0x000fe20000000f00 */
[----:B------:R-:W-:Y:S05]  /*16bc0*/  BRA `(.L_x_5265) ;  /* 0xfffecdc000007947 */ /* 0x000fea000383ffff */
.L_x_5120:
[----:B------:R-:W-:Y:S01]  /*16bd0*/  IMAD.MOV.U32 R31, RZ, RZ, R11 ;  /* 0x000000ffff1f7224 */ /* 0x000fe200078e000b */
[----:B------:R-:W-:Y:S01]  /*16be0*/  MOV R2, RZ ;  /* 0x000000ff00027202 */ /* 0x000fe20000000f00 */
[----:B------:R-:W-:Y:S01]  /*16bf0*/  IMAD.MOV.U32 R30, RZ, RZ, 0x181f ;  /* 0x0000181fff1e7424 */ /* 0x000fe200078e00ff */
[----:B------:R-:W-:Y:S02]  /*16c00*/  MOV R3, 0x16c20 ;  /* 0x00016c2000037802 */ /* 0x000fe40000000f00 */
[----:B-12---:R-:W-:Y:S05]  /*16c10*/  CALL.REL.NOINC `($__internal_87_$__cuda_sm70_shflsync_idx_p) ;  /* 0x000028b000007944 */ /* 0x006fea0003c00000 */
        /* <DEDUP_REMOVED lines=22> */
[----:B-1----:R-:W-:Y:S05]  /*16d80*/  CALL.REL.NOINC `($__internal_87_$__cuda_sm70_shflsync_idx_p) ;  /* 0x0000274000007944 */ /* 0x002fea0003c00000 */
        /* <DEDUP_REMOVED lines=8> */
.L_x_5123:
[----:B------:R-:W-:Y:S01]  /*16e10*/  IMAD.MOV.U32 R31, RZ, RZ, R13 ;  /* 0x000000ffff1f7224 */ /* 0x000fe200078e000d */
[----:B------:R-:W-:Y:S01]  /*16e20*/  MOV R2, RZ ;  /* 0x000000ff00027202 */ /* 0x000fe20000000f00 */
[----:B------:R-:W-:Y:S01]  /*16e30*/  IMAD.MOV.U32 R30, RZ, RZ, 0x181f ;  /* 0x0000181fff1e7424 */ /* 0x000fe200078e00ff */
[----:B------:R-:W-:Y:S02]  /*16e40*/  MOV R3, 0x16e60 ;  /* 0x00016e6000037802 */ /* 0x000fe40000000f00 */
[----:B-1234-:R-:W-:Y:S05]  /*16e50*/  CALL.REL.NOINC `($__internal_87_$__cuda_sm70_shflsync_idx_p) ;  /* 0x0000267000007944 */ /* 0x01efea0003c00000 */
[----:B------:R-:W-:Y:S01]  /*16e60*/  MOV R12, R30 ;  /* 0x0000001e000c7202 */ /* 0x000fe20000000f00 */
[----:B------:R-:W-:Y:S05]  /*16e70*/  BRA `(.L_x_5267) ;  /* 0xfffed09000007947 */ /* 0x000fea000383ffff */
.L_x_5124:
[----:B------:R-:W-:Y:S01]  /*16e80*/  IMAD.MOV.U32 R31, RZ, RZ, R19 ;  /* 0x000000ffff1f7224 */ /* 0x000fe200078e0013 */
[----:B------:R-:W-:Y:S01]  /*16e90*/  MOV R2, RZ ;  /* 0x000000ff00027202 */ /* 0x000fe20000000f00 */
[----:B------:R-:W-:Y:S01]  /*16ea0*/  IMAD.MOV.U32 R30, RZ, RZ, 0x181f ;  /* 0x0000181fff1e7424 */ /* 0x000fe200078e00ff */
[----:B------:R-:W-:Y:S02]  /*16eb0*/  MOV R3, 0x16ed0 ;  /* 0x00016ed000037802 */ /* 0x000fe40000000f00 */
[----:B-1234-:R-:W-:Y:S05]  /*16ec0*/  CALL.REL.NOINC `($__internal_87_$__cuda_sm70_shflsync_idx_p) ;  /* 0x0000260000007944 */ /* 0x01efea0003c00000 */
        /* <DEDUP_REMOVED lines=31> */
.L_x_5135:
[----:B------:R-:W-:Y:S01]  /*170c0*/  IMAD.MOV.U32 R31, RZ, RZ, R5 ;  /* 0x000000ffff1f7224 */ /* 0x000fe200078e0005 */
[----:B------:R-:W-:Y:S01]  /*170d0*/  MOV R2, RZ ;  /* 0x000000ff00027202 */ /* 0x000fe20000000f00 */
[----:B------:R-:W-:Y:S01]  /*170e0*/  IMAD.MOV.U32 R30, RZ, RZ, 0x181f ;  /* 0x0000181fff1e7424 */ /* 0x000fe200078e00ff */
[----:B------:R-:W-:Y:S02]  /*170f0*/  MOV R3, 0x17110 ;  /* 0x0001711000037802 */ /* 0x000fe40000000f00 */
[----:B------:R-:W-:Y:S05]  /*17100*/  CALL.REL.NOINC `($__internal_87_$__cuda_sm70_shflsync_idx_p) ;  /* 0x000023c000007944 */ /* 0x000fea0003c00000 */
[----:B------:R-:W-:Y:S01]  /*17110*/  MOV R4, R30 ;  /* 0x0000001e00047202 */ /* 0x000fe20000000f00 */
[----:B------:R-:W-:Y:S05]  /*17120*/  BRA `(.L_x_5269) ;  /* 0xfffefa5000007947 */ /* 0x000fea000383ffff */
.L_x_5136:
[----:B------:R-:W-:Y:S01]  /*17130*/  IMAD.MOV.U32 R31, RZ, RZ, R12 ;  /* 0x000000ffff1f7224 */ /* 0x000fe200078e000c */
[----:B------:R-:W-:Y:S01]  /*17140*/  MOV R2, RZ ;  /* 0x000000ff00027202 */ /* 0x000fe20000000f00 */
[----:B------:R-:W-:Y:S01]  /*17150*/  IMAD.MOV.U32 R30, RZ, RZ, 0x181f ;  /* 0x0000181fff1e7424 */ /* 0x000fe200078e00ff */
[----:B------:R-:W-:Y:S02]  /*17160*/  MOV R3, 0x17180 ;  /* 0x0001718000037802 */ /* 0x000fe40000000f00 */
[----:B-12---:R-:W-:Y:S05]  /*17170*/  CALL.REL.NOINC `($__internal_87_$__cuda_sm70_shflsync_idx_p) ;  /* 0x0000235000007944 */ /* 0x006fea0003c00000 */
        /* <DEDUP_REMOVED lines=22> */
[----:B-1----:R-:W-:Y:S05]  /*172e0*/  CALL.REL.NOINC `($__internal_87_$__cuda_sm70_shflsync_idx_p) ;  /* 0x000021e000007944 */ /* 0x002fea0003c00000 */
[----:B------:R-:W-:Y:S01]  /*172f0*/  IMAD.MOV.U32 R4, RZ, RZ, R30 ;  /* 0x000000ffff047224 */ /* 0x000fe200078e001e */
[----:B------:R-:W-:Y:S01]  /*17300*/  MOV R2, 0x1 ;  /* 0x0000000100027802 */ /* 0x000fe20000000f00 */
[----:B------:R-:W-:Y:S01]  /*17310*/  IMAD.MOV.U32 R31, RZ, RZ, R12 ;  /* 0x000000ffff1f7224 */ /* 0x000fe200078e000c */
[----:B------:R-:W-:Y:S02]  /*17320*/  MOV R30, 0x181f ;  /* 0x0000181f001e7802 */ /* 0x000fe40000000f00 */
[----:B------:R-:W-:Y:S02]  /*17330*/  MOV R3, 0x17350 ;  /* 0x0001735000037802 */ /* 0x000fe40000000f00 */
[----:B------:R-:W-:Y:S05]  /*17340*/  CALL.REL.NOINC `($__internal_87_$__cuda_sm70_shflsync_idx_p) ;  /* 0x0000218000007944 */ /* 0x000fea0003c00000 */
[----:B------:R-:W-:Y:S01]  /*17350*/  MOV R0, R30 ;  /* 0x0000001e00007202 */ /* 0x000fe20000000f00 */
[----:B------:R-:W-:Y:S05]  /*17360*/  BRA `(.L_x_5270) ;  /* 0xfffef94000007947 */ /* 0x000fea000383ffff */
.L_x_5144:
[----:B------:R-:W-:Y:S01]  /*17370*/  MOV R2, RZ ;  /* 0x000000ff00027202 */ /* 0x000fe20000000f00 */
[----:B------:R-:W-:Y:S01]  /*17380*/  IMAD.MOV.U32 R31, RZ, RZ, R12 ;  /* 0x000000ffff1f7224 */ /* 0x000fe200078e000c */
[----:B------:R-:W-:Y:S01]  /*17390*/  MOV R3, 0x173c0 ;  /* 0x000173c000037802 */ /* 0x000fe20000000f00 */
[----:B------:R-:W-:Y:S02]  /*173a0*/  IMAD.MOV.U32 R30, RZ, RZ, 0x181f ;  /* 0x0000181fff1e7424 */ /* 0x000fe400078e00ff */
[----:B-1234-:R-:W-:Y:S05]  /*173b0*/  CALL.REL.NOINC `($__internal_87_$__cuda_sm70_shflsync_idx_p) ;  /* 0x0000211000007944 */ /* 0x01efea0003c00000 */
[----:B------:R-:W-:Y:S01]  /*173c0*/  MOV R5, R30 ;  /* 0x0000001e00057202 */ /* 0x000fe20000000f00 */
[----:B------:R-:W-:-:S05]  /*173d0*/  BRA `(.L_x_5271) ;  /* 0xffff000000007947 */ /* 0x000fca000383ffff */
.L_x_5145:
[----:B------:R-:W-:Y:S01]  /*173e0*/  MOV R2, RZ ;  /* 0x000000ff00027202 */ /* 0x000fe20000000f00 */
[----:B------:R-:W-:Y:S01]  /*173f0*/  IMAD.MOV.U32 R31, RZ, RZ, R13 ;  /* 0x000000ffff1f7224 */ /* 0x000fe200078e000d */
[----:B------:R-:W-:Y:S01]  /*17400*/  MOV R3, 0x17430 ;  /* 0x0001743000037802 */ /* 0x000fe20000000f00 */
[----:B------:R-:W-:Y:S02]  /*17410*/  IMAD.MOV.U32 R30, RZ, RZ, 0x181f ;  /* 0x0000181fff1e7424 */ /* 0x000fe400078e00ff */
[----:B-1234-:R-:W-:Y:S05]  /*17420*/  CALL.REL.NOINC `($__internal_87_$__cuda_sm70_shflsync_idx_p) ;  /* 0x000020a000007944 */ /* 0x01efea0003c00000 */
        /* <DEDUP_REMOVED lines=23> */
[----:B------:R-:W-:Y:S05]  /*175a0*/  CALL.REL.NOINC `($__internal_87_$__cuda_sm70_shflsync_idx_p) ;  /* 0x00001f2000007944 */ /* 0x000fea0003c00000 */
[----:B------:R-:W-:Y:S01]  /*175b0*/  MOV R2, 0x1 ;  /* 0x0000000100027802 */ /* 0x000fe20000000f00 */
[----:B------:R-:W-:Y:S01]  /*175c0*/  IMAD.MOV.U32 R5, RZ, RZ, R30 ;  /* 0x000000ffff057224 */ /* 0x000fe200078e001e */
[----:B------:R-:W-:Y:S01]  /*175d0*/  MOV R30, 0x181f ;  /* 0x0000181f001e7802 */ /* 0x000fe20000000f00 */
[----:B------:R-:W-:Y:S01]  /*175e0*/  IMAD.MOV.U32 R31, RZ, RZ, R13 ;  /* 0x000000ffff1f7224 */ /* 0x000fe200078e000d */
[----:B------:R-:W-:Y:S02]  /*175f0*/  MOV R3, 0x17610 ;  /* 0x0001761000037802 */ /* 0x000fe40000000f00 */
[----:B------:R-:W-:Y:S05]  /*17600*/  CALL.REL.NOINC `($__internal_87_$__cuda_sm70_shflsync_idx_p) ;  /* 0x00001ec000007944 */ /* 0x000fea0003c00000 */
[----:B------:R-:W-:Y:S01]  /*17610*/  MOV R2, R30 ;  /* 0x0000001e00027202 */ /* 0x000fe20000000f00 */
[----:B------:R-:W-:-:S05]  /*17620*/  BRA `(.L_x_5272) ;  /* 0xfffeff1000007947 */ /* 0x000fca000383ffff */
.L_x_5156:
[----:B------:R-:W-:Y:S01]  /*17630*/  MOV R2, RZ ;  /* 0x000000ff00027202 */ /* 0x000fe20000000f00 */
[----:B------:R-:W-:Y:S01]  /*17640*/  IMAD.MOV.U32 R31, RZ, RZ, R5 ;  /* 0x000000ffff1f7224 */ /* 0x000fe200078e0005 */
[----:B------:R-:W-:Y:S01]  /*17650*/  MOV R3, 0x17680 ;  /* 0x0001768000037802 */ /* 0x000fe20000000f00 */
[----:B------:R-:W-:Y:S02]  /*17660*/  IMAD.MOV.U32 R30, RZ, RZ, 0x181f ;  /* 0x0000181fff1e7424 */ /* 0x000fe400078e00ff */
[----:B------:R-:W-:Y:S05]  /*17670*/  CALL.REL.NOINC `($__internal_87_$__cuda_sm70_shflsync_idx_p) ;  /* 0x00001e5000007944 */ /* 0x000fea0003c00000 */
[----:B------:R-:W-:Y:S01]  /*17680*/  MOV R4, R30 ;  /* 0x0000001e00047202 */ /* 0x000fe20000000f00 */
[----:B------:R-:W-:-:S05]  /*17690*/  BRA `(.L_x_5273) ;  /* 0xffff30e000007947 */ /* 0x000fca000383ffff */
.L_x_5157:
[----:B------:R-:W-:Y:S01]  /*176a0*/  MOV R2, RZ ;  /* 0x000000ff00027202 */ /* 0x000fe20000000f00 */
[----:B------:R-:W-:Y:S01]  /*176b0*/  IMAD.MOV.U32 R31, RZ, RZ, R12 ;  /* 0x000000ffff1f7224 */ /* 0x000fe200078e000c */
[----:B------:R-:W-:Y:S01]  /*176c0*/  MOV R3, 0x176f0 ;  /* 0x000176f000037802 */ /* 0x000fe20000000f00 */
[----:B------:R-:W-:Y:S02]  /*176d0*/  IMAD.MOV.U32 R30, RZ, RZ, 0x181f ;  /* 0x0000181fff1e7424 */ /* 0x000fe400078e00ff */
[----:B-12---:R-:W-:Y:S05]  /*176e0*/  CALL.REL.NOINC `($__internal_87_$__cuda_sm70_shflsync_idx_p) ;  /* 0x00001de000007944 */ /* 0x006fea0003c00000 */
        /* <DEDUP_REMOVED lines=32> */
.L_x_5166:
[----:B------:R-:W-:Y:S01]  /*178f0*/  MOV R2, RZ ;  /* 0x000000ff00027202 */ /* 0x000fe20000000f00 */
[----:B------:R-:W-:Y:S01]  /*17900*/  IMAD.MOV.U32 R31, RZ, RZ, R12 ;  /* 0x000000ffff1f7224 */ /* 0x000fe200078e000c */
[----:B------:R-:W-:Y:S01]  /*17910*/  MOV R3, 0x17940 ;  /* 0x0001794000037802 */ /* 0x000fe20000000f00 */
[----:B------:R-:W-:Y:S02]  /*17920*/  IMAD.MOV.U32 R30, RZ, RZ, 0x181f ;  /* 0x0000181fff1e7424 */ /* 0x000fe400078e00ff */
[----:B-1234-:R-:W-:Y:S05]  /*17930*/  CALL.REL.NOINC `($__internal_87_$__cuda_sm70_shflsync_idx_p) ;  /* 0x00001b9000007944 */ /* 0x01efea0003c00000 */
[----:B------:R-:W-:Y:S01]  /*17940*/  MOV R5, R30 ;  /* 0x0000001e00057202 */ /* 0x000fe20000000f00 */
[----:B------:R-:W-:-:S05]  /*17950*/  BRA `(.L_x_5275) ;  /* 0xffff371000007947 */ /* 0x000fca000383ffff */
.L_x_5167:
        /* <DEDUP_REMOVED lines=37> */
.L_x_5168:
[----:B------:R-:W-:Y:S01]  /*17bb0*/  MOV R136, 0x2 ;  /* 0x0000000200887802 */ /* 0x000fe20000000f00 */
[----:B------:R-:W-:Y:S01]  /*17bc0*/  IMAD.MOV.U32 R2, RZ, RZ, R100 ;  /* 0x000000ffff027224 */ /* 0x000fe200078e0064 */
[----:B------:R-:W-:Y:S02]  /*17bd0*/  MOV R3, 0x17bf0 ;  /* 0x00017bf000037802 */ /* 0x000fe40000000f00 */
[----:B------:R-:W-:Y:S05]  /*17be0*/  CALL.REL.NOINC `($__internal_86_$__cuda_sm70_shflsync_bfly_p) ;  /* 0x0000189000007944 */ /* 0x000fea0003c00000 */
[----:B------:R-:W-:Y:S01]  /*17bf0*/  MOV R2, R136 ;  /* 0x0000008800027202 */ /* 0x000fe20000000f00 */
[----:B------:R-:W-:-:S05]  /*17c00*/  BRA `(.L_x_5277) ;  /* 0xffff433000007947 */ /* 0x000fca000383ffff */
.L_x_5171:
[----:B------:R-:W-:Y:S01]  /*17c10*/  MOV R2, RZ ;  /* 0x000000ff00027202 */ /* 0x000fe20000000f00 */
[----:B------:R-:W-:Y:S01]  /*17c20*/  IMAD.MOV.U32 R31, RZ, RZ, R5 ;  /* 0x000000ffff1f7224 */ /* 0x000fe200078e0005 */
[----:B------:R-:W-:Y:S01]  /*17c30*/  MOV R3, 0x17c60 ;  /* 0x00017c6000037802 */ /* 0x000fe20000000f00 */
[----:B------:R-:W-:Y:S02]  /*17c40*/  IMAD.MOV.U32 R30, RZ, RZ, 0x181f ;  /* 0x0000181fff1e7424 */ /* 0x000fe400078e00ff */
[----:B------:R-:W-:Y:S05]  /*17c50*/  CALL.REL.NOINC `($__internal_87_$__cuda_sm70_shflsync_idx_p) ;  /* 0x0000187000007944 */ /* 0x000fea0003c00000 */
[----:B------:R-:W-:Y:S01]  /*17c60*/  MOV R4, R30 ;  /* 0x0000001e00047202 */ /* 0x000fe20000000f00 */
[----:B------:R-:W-:-:S05]  /*17c70*/  BRA `(.L_x_5278) ;  /* 0xffff5cf000007947 */ /* 0x000fca000383ffff */
.L_x_5172:
        /* <DEDUP_REMOVED lines=37> */
.L_x_5177:
[----:B------:R-:W-:Y:S01]  /*17ed0*/  MOV R2, RZ ;  /* 0x000000ff00027202 */ /* 0x000fe20000000f00 */
[----:B------:R-:W-:Y:S01]  /*17ee0*/  IMAD.MOV.U32 R31, RZ, RZ, R12 ;  /* 0x000000ffff1f7224 */ /* 0x000fe200078e000c */
[----:B------:R-:W-:Y:S01]  /*17ef0*/  MOV R3, 0x17f20 ;  /* 0x00017f2000037802 */ /* 0x000fe20000000f00 */
[----:B------:R-:W-:Y:S02]  /*17f00*/  IMAD.MOV.U32 R30, RZ, RZ, 0x181f ;  /* 0x0000181fff1e7424 */ /* 0x000fe400078e00ff */
[----:B-1234-:R-:W-:Y:S05]  /*17f10*/  CALL.REL.NOINC `($__internal_87_$__cuda_sm70_shflsync_idx_p) ;  /* 0x000015b000007944 */ /* 0x01efea0003c00000 */
[----:B------:R-:W-:Y:S01]  /*17f20*/  MOV R5, R30 ;  /* 0x0000001e00057202 */ /* 0x000fe20000000f00 */
[----:B------:R-:W-:-:S05]  /*17f30*/  BRA `(.L_x_5280) ;  /* 0xffff60d000007947 */ /* 0x000fca000383ffff */
.L_x_5178:
        /* <DEDUP_REMOVED lines=37> */
.L_x_5189:
[----:B------:R-:W-:Y:S01]  /*18190*/  MOV R2, RZ ;  /* 0x000000ff00027202 */ /* 0x000fe20000000f00 */
[----:B------:R-:W-:Y:S01]  /*181a0*/  IMAD.MOV.U32 R31, RZ, RZ, R5 ;  /* 0x000000ffff1f7224 */ /* 0x000fe200078e0005 */
[----:B------:R-:W-:Y:S01]  /*181b0*/  MOV R3, 0x181e0 ;  /* 0x000181e000037802 */ /* 0x000fe20000000f00 */
[----:B------:R-:W-:Y:S02]  /*181c0*/  IMAD.MOV.U32 R30, RZ, RZ, 0x181f ;  /* 0x0000181fff1e7424 */ /* 0x000fe400078e00ff */
[----:B------:R-:W-:Y:S05]  /*181d0*/  CALL.REL.NOINC `($__internal_87_$__cuda_sm70_shflsync_idx_p) ;  /* 0x000012f000007944 */ /* 0x000fea0003c00000 */
[----:B------:R-:W-:Y:S01]  /*181e0*/  MOV R4, R30 ;  /* 0x0000001e00047202 */ /* 0x000fe20000000f00 */
[----:B------:R-:W-:-:S05]  /*181f0*/  BRA `(.L_x_5282) ;  /* 0xffff91e000007947 */ /* 0x000fca000383ffff */
.L_x_5190:
        /* <DEDUP_REMOVED lines=37> */
.L_x_5192:
[----:B------:R-:W-:Y:S01]  /*18450*/  IMAD.MOV.U32 R2, RZ, RZ, R183 ;  /* 0x000000ffff027224 */ /* 0x000fe200078e00b7 */
[----:B------:R-:W-:-:S02]  /*18460*/  MOV R136, 0x2 ;  /* 0x0000000200887802 */ /* 0x000fc40000000f00 */
[----:B------:R-:W-:Y:S02]  /*18470*/  MOV R3, 0x18490 ;  /* 0x0001849000037802 */ /* 0x000fe40000000f00 */
[----:B------:R-:W-:Y:S05]  /*18480*/  CALL.REL.NOINC `($__internal_86_$__cuda_sm70_shflsync_bfly_p) ;  /* 0x00000ff000007944 */ /* 0x000fea0003c00000 */
[----:B------:R-:W-:Y:S01]  /*18490*/  MOV R0, R136 ;  /* 0x0000008800007202 */ /* 0x000fe20000000f00 */
[----:B------:R-:W-:Y:S05]  /*184a0*/  BRA `(.L_x_5284) ;  /* 0xffff92f000007947 */ /* 0x000fea000383ffff */
.L_x_5193:
[----:B------:R-:W-:Y:S01]  /*184b0*/  IMAD.MOV.U32 R2, RZ, RZ, R0 ;  /* 0x000000ffff027224 */ /* 0x000fe200078e0000 */
[----:B------:R-:W-:Y:S02]  /*184c0*/  MOV R136, 0x1 ;  /* 0x0000000100887802 */ /* 0x000fe40000000f00 */
[----:B------:R-:W-:Y:S02]  /*184d0*/  MOV R3, 0x184f0 ;  /* 0x000184f000037802 */ /* 0x000fe40000000f00 */
[----:B-1----:R-:W-:Y:S05]  /*184e0*/  CALL.REL.NOINC `($__internal_86_$__cuda_sm70_shflsync_bfly_p) ;  /* 0x00000f9000007944 */ /* 0x002fea0003c00000 */
[----:B------:R-:W-:Y:S01]  /*184f0*/  FADD.FTZ R0, R0, R136 ;  /* 0x0000008800007221 */ /* 0x000fe20000010000 */
[----:B------:R-:W-:Y:S02]  /*18500*/  MOV R2, R184 ;  /* 0x000000b800027202 */ /* 0x000fe40000000f00 */
[----:B------:R-:W-:Y:S02]  /*18510*/  MOV R136, 0x2 ;  /* 0x0000000200887802 */ /* 0x000fe40000000f00 */
[----:B------:R-:W-:Y:S02]  /*18520*/  MOV R3, 0x18540 ;  /* 0x0001854000037802 */ /* 0x000fe40000000f00 */
[----:B------:R-:W-:Y:S05]  /*18530*/  CALL.REL.NOINC `($__internal_86_$__cuda_sm70_shflsync_bfly_p) ;  /* 0x00000f4000007944 */ /* 0x000fea0003c00000 */
[----:B------:R-:W-:Y:S01]  /*18540*/  FADD.FTZ R4, R184, R136 ;  /* 0x00000088b8047221 */ /* 0x000fe20000010000 */
[----:B------:R-:W-:-:S02]  /*18550*/  MOV R136, 0x1 ;  /* 0x0000000100887802 */ /* 0x000fc40000000f00 */
[----:B------:R-:W-:Y:S02]  /*18560*/  MOV R3, 0x18590 ;  /* 0x0001859000037802 */ /* 0x000fe40000000f00 */
[----:B------:R-:W-:Y:S02]  /*18570*/  MOV R2, R4 ;  /* 0x0000000400027202 */ /* 0x000fe40000000f00 */
[----:B------:R-:W-:Y:S05]  /*18580*/  CALL.REL.NOINC `($__internal_86_$__cuda_sm70_shflsync_bfly_p) ;  /* 0x00000ef000007944 */ /* 0x000fea0003c00000 */
[----:B------:R-:W-:Y:S01]  /*18590*/  MOV R3, R136 ;  /* 0x0000008800037202 */ /* 0x000fe20000000f00 */
[----:B------:R-:W-:Y:S05]  /*185a0*/  BRA `(.L_x_5285) ;  /* 0xffff926000007947 */ /* 0x000fea000383ffff */
.L_x_5200:
[----:B--234-:R-:W-:Y:S01]  /*185b0*/  IMAD.MOV.U32 R31, RZ, RZ, R9 ;  /* 0x000000ffff1f7224 */ /* 0x01cfe200078e0009 */
[----:B------:R-:W-:Y:S01]  /*185c0*/  MOV R2, RZ ;  /* 0x000000ff00027202 */ /* 0x000fe20000000f00 */
[----:B------:R-:W-:Y:S01]  /*185d0*/  IMAD.MOV.U32 R30, RZ, RZ, 0x181f ;  /* 0x0000181fff1e7424 */ /* 0x000fe200078e00ff */
[----:B------:R-:W-:Y:S02]  /*185e0*/  MOV R3, 0x18600 ;  /* 0x0001860000037802 */ /* 0x000fe40000000f00 */
[----:B-1----:R-:W-:Y:S05]  /*185f0*/  CALL.REL.NOINC `($__internal_87_$__cuda_sm70_shflsync_idx_p) ;  /* 0x00000ed000007944 */ /* 0x002fea0003c00000 */
[----:B------:R-:W-:Y:S01]  /*18600*/  MOV R8, R30 ;  /* 0x0000001e00087202 */ /* 0x000fe20000000f00 */
[----:B------:R-:W-:Y:S05]  /*18610*/  BRA `(.L_x_5286) ;  /* 0xffffa92000007947 */ /* 0x000fea000383ffff */
.L_x_5201:
[----:B------:R-:W-:Y:S01]  /*18620*/  IMAD.MOV.U32 R31, RZ, RZ, R11 ;  /* 0x000000ffff1f7224 */ /* 0x000fe200078e000b */
[----:B------:R-:W-:Y:S01]  /*18630*/  MOV R2, RZ ;  /* 0x000000ff00027202 */ /* 0x000fe20000000f00 */
[----:B------:R-:W-:Y:S01]  /*18640*/  IMAD.MOV.U32 R30, RZ, RZ, 0x181f ;  /* 0x0000181fff1e7424 */ /* 0x000fe200078e00ff */
[----:B------:R-:W-:-:S02]  /*18650*/  MOV R3, 0x18670 ;  /* 0x0001867000037802 */ /* 0x000fc40000000f00 */
[----:B-123--:R-:W-:Y:S05]  /*18660*/  CALL.REL.NOINC `($__internal_87_$__cuda_sm70_shflsync_idx_p) ;  /* 0x00000e6000007944 */ /* 0x00efea0003c00000 */
[----:B------:R-:W-:Y:S01]  /*18670*/  MOV R0, R30 ;  /* 0x0000001e00007202 */ /* 0x000fe20000000f00 */
[----:B------:R-:W-:Y:S05]  /*18680*/  BRA `(.L_x_5287) ;  /* 0xffffa8d000007947 */ /* 0x000fea000383ffff */
.L_x_5204:
[----:B------:R-:W-:Y:S01]  /*18690*/  IMAD.MOV.U32 R31, RZ, RZ, R9 ;  /* 0x000000ffff1f7224 */ /* 0x000fe200078e0009 */
[----:B--2---:R-:W-:Y:S01]  /*186a0*/  MOV R2, 0x1 ;  /* 0x0000000100027802 */ /* 0x004fe20000000f00 */
[----:B------:R-:W-:Y:S01]  /*186b0*/  IMAD.MOV.U32 R30, RZ, RZ, 0x181f ;  /* 0x0000181fff1e7424 */ /* 0x000fe200078e00ff */
[----:B------:R-:W-:-:S02]  /*186c0*/  MOV R3, 0x186e0 ;  /* 0x000186e000037802 */ /* 0x000fc40000000f00 */
[----:B-1-34-:R-:W-:Y:S05]  /*186d0*/  CALL.REL.NOINC `($__internal_87_$__cuda_sm70_shflsync_idx_p) ;  /* 0x00000df000007944 */ /* 0x01afea0003c00000 */
        /* <DEDUP_REMOVED lines=8> */
.L_x_5207:
[----:B------:R-:W-:Y:S01]  /*18760*/  IMAD.MOV.U32 R31, RZ, RZ, R9 ;  /* 0x000000ffff1f7224 */ /* 0x000fe200078e0009 */
[----:B--2---:R-:W-:Y:S01]  /*18770*/  MOV R2, 0x2 ;  /* 0x0000000200027802 */ /* 0x004fe20000000f00 */
[----:B------:R-:W-:Y:S01]  /*18780*/  IMAD.MOV.U32 R30, RZ, RZ, 0x181f ;  /* 0x0000181fff1e7424 */ /* 0x000fe200078e00ff */
[----:B------:R-:W-:Y:S02]  /*18790*/  MOV R3, 0x187b0 ;  /* 0x000187b000037802 */ /* 0x000fe40000000f00 */
[----:B-1-34-:R-:W-:Y:S05]  /*187a0*/  CALL.REL.NOINC `($__internal_87_$__cuda_sm70_shflsync_idx_p) ;  /* 0x00000d2000007944 */ /* 0x01afea0003c00000 */
[----:B------:R-:W-:Y:S01]  /*187b0*/  MOV R8, R30 ;  /* 0x0000001e00087202 */ /* 0x000fe20000000f00 */
[----:B------:R-:W-:Y:S05]  /*187c0*/  BRA `(.L_x_5289) ;  /* 0xffffaa6000007947 */ /* 0x000fea000383ffff */
.L_x_5208:
[----:B------:R-:W-:Y:S01]  /*187d0*/  IMAD.MOV.U32 R31, RZ, RZ, R11 ;  /* 0x000000ffff1f7224 */ /* 0x000fe200078e000b */
[----:B--2---:R-:W-:Y:S01]  /*187e0*/  MOV R2, 0x2 ;  /* 0x0000000200027802 */ /* 0x004fe20000000f00 */
[----:B------:R-:W-:Y:S01]  /*187f0*/  IMAD.MOV.U32 R30, RZ, RZ, 0x181f ;  /* 0x0000181fff1e7424 */ /* 0x000fe200078e00ff */
[----:B------:R-:W-:Y:S02]  /*18800*/  MOV R3, 0x18820 ;  /* 0x0001882000037802 */ /* 0x000fe40000000f00 */
[----:B-1-34-:R-:W-:Y:S05]  /*18810*/  CALL.REL.NOINC `($__internal_87_$__cuda_sm70_shflsync_idx_p) ;  /* 0x00000cb000007944 */ /* 0x01afea0003c00000 */
[----:B------:R-:W-:Y:S01]  /*18820*/  MOV R0, R30 ;  /* 0x0000001e00007202 */ /* 0x000fe20000000f00 */
[----:B------:R-:W-:Y:S05]  /*18830*/  BRA `(.L_x_5290) ;  /* 0xffffaa1000007947 */ /* 0x000fea000383ffff */
.L_x_5211:
[----:B------:R-:W-:Y:S01]  /*18840*/  IMAD.MOV.U32 R31, RZ, RZ, R9 ;  /* 0x000000ffff1f7224 */ /* 0x000fe200078e0009 */
[----:B---3--:R-:W-:Y:S01]  /*18850*/  MOV R2, 0x3 ;  /* 0x0000000300027802 */ /* 0x008fe20000000f00 */
        /* <DEDUP_REMOVED lines=11> */
.L_x_5213:
[----:B------:R-:W-:Y:S01]  /*18910*/  IMAD.MOV.U32 R31, RZ, RZ, R5 ;  /* 0x000000ffff1f7224 */ /* 0x000fe200078e0005 */
[----:B------:R-:W-:Y:S01]  /*18920*/  MOV R2, RZ ;  /* 0x000000ff00027202 */ /* 0x000fe20000000f00 */
[----:B------:R-:W-:Y:S01]  /*18930*/  IMAD.MOV.U32 R30, RZ, RZ, 0x1c1f ;  /* 0x00001c1fff1e7424 */ /* 0x000fe200078e00ff */
[----:B------:R-:W-:Y:S02]  /*18940*/  MOV R3, 0x18960 ;  /* 0x0001896000037802 */ /* 0x000fe40000000f00 */
[----:B------:R-:W-:Y:S05]  /*18950*/  CALL.REL.NOINC `($__internal_87_$__cuda_sm70_shflsync_idx_p) ;  /* 0x00000b7000007944 */ /* 0x000fea0003c00000 */
[----:B------:R-:W-:Y:S01]  /*18960*/  MOV R4, R30 ;  /* 0x0000001e00047202 */ /* 0x000fe20000000f00 */
[----:B------:R-:W-:Y:S05]  /*18970*/  BRA `(.L_x_5292) ;  /* 0xffffad8000007947 */ /* 0x000fea000383ffff */
.L_x_5214:
[----:B------:R-:W-:Y:S01]  /*18980*/  IMAD.MOV.U32 R31, RZ, RZ, R12 ;  /* 0x000000ffff1f7224 */ /* 0x000fe200078e000c */
[----:B------:R-:W-:Y:S01]  /*18990*/  MOV R2, RZ ;  /* 0x000000ff00027202 */ /* 0x000fe20000000f00 */
[----:B------:R-:W-:Y:S01]  /*189a0*/  IMAD.MOV.U32 R30, RZ, RZ, 0x1c1f ;  /* 0x00001c1fff1e7424 */ /* 0x000fe200078e00ff */
[----:B------:R-:W-:Y:S02]  /*189b0*/  MOV R3, 0x189d0 ;  /* 0x000189d000037802 */ /* 0x000fe40000000f00 */
[----:B-12---:R-:W-:Y:S05]  /*189c0*/  CALL.REL.NOINC `($__internal_87_$__cuda_sm70_shflsync_idx_p) ;  /* 0x00000b0000007944 */ /* 0x006fea0003c00000 */
[----:B------:R-:W-:Y:S01]  /*189d0*/  MOV R0, R30 ;  /* 0x0000001e00007202 */ /* 0x000fe20000000f00 */
[----:B------:R-:W-:Y:S05]  /*189e0*/  BRA `(.L_x_5293) ;  /* 0xffffad3000007947 */ /* 0x000fea000383ffff */
.L_x_5217:
[----:B------:R-:W-:Y:S01]  /*189f0*/  IMAD.MOV.U32 R31, RZ, RZ, R5 ;  /* 0x000000ffff1f7224 */ /* 0x000fe200078e0005 */
[----:B----4-:R-:W-:Y:S01]  /*18a00*/  MOV R2, 0x1 ;  /* 0x0000000100027802 */ /* 0x010fe20000000f00 */
[----:B------:R-:W-:Y:S01]  /*18a10*/  IMAD.MOV.U32 R30, RZ, RZ, 0x1c1f ;  /* 0x00001c1fff1e7424 */ /* 0x000fe200078e00ff */
[----:B------:R-:W-:-:S02]  /*18a20*/  MOV R3, 0x18a40 ;  /* 0x00018a4000037802 */ /* 0x000fc40000000f00 */
[----:B-123--:R-:W-:Y:S05]  /*18a30*/  CALL.REL.NOINC `($__internal_87_$__cuda_sm70_shflsync_idx_p) ;  /* 0x00000a9000007944 */ /* 0x00efea0003c00000 */
        /* <DEDUP_REMOVED lines=8> */
.L_x_5221:
[----:B------:R-:W-:Y:S01]  /*18ac0*/  IMAD.MOV.U32 R31, RZ, RZ, R9 ;  /* 0x000000ffff1f7224 */ /* 0x000fe200078e0009 */
[----:B------:R-:W-:Y:S01]  /*18ad0*/  MOV R2, RZ ;  /* 0x000000ff00027202 */ /* 0x000fe20000000f00 */
[----:B------:R-:W-:Y:S01]  /*18ae0*/  IMAD.MOV.U32 R30, RZ, RZ, 0x181f ;  /* 0x0000181fff1e7424 */ /* 0x000fe200078e00ff */
[----:B------:R-:W-:Y:S02]  /*18af0*/  MOV R3, 0x18b10 ;  /* 0x00018b1000037802 */ /* 0x000fe40000000f00 */
[----:B------:R-:W-:Y:S05]  /*18b00*/  CALL.REL.NOINC `($__internal_87_$__cuda_sm70_shflsync_idx_p) ;  /* 0x000009c000007944 */ /* 0x000fea0003c00000 */
[----:B------:R-:W-:Y:S01]  /*18b10*/  MOV R8, R30 ;  /* 0x0000001e00087202 */ /* 0x000fe20000000f00 */
[----:B------:R-:W-:Y:S05]  /*18b20*/  BRA `(.L_x_5295) ;  /* 0xffffc33000007947 */ /* 0x000fea000383ffff */
.L_x_5222:
[----:B------:R-:W-:Y:S01]  /*18b30*/  IMAD.MOV.U32 R31, RZ, RZ, R12 ;  /* 0x000000ffff1f7224 */ /* 0x000fe200078e000c */
[----:B------:R-:W-:Y:S01]  /*18b40*/  MOV R2, RZ ;  /* 0x000000ff00027202 */ /* 0x000fe20000000f00 */
[----:B------:R-:W-:Y:S01]  /*18b50*/  IMAD.MOV.U32 R30, RZ, RZ, 0x181f ;  /* 0x0000181fff1e7424 */ /* 0x000fe200078e00ff */
[----:B------:R-:W-:Y:S02]  /*18b60*/  MOV R3, 0x18b80 ;  /* 0x00018b8000037802 */ /* 0x000fe40000000f00 */
[----:B-12---:R-:W-:Y:S05]  /*18b70*/  CALL.REL.NOINC `($__internal_87_$__cuda_sm70_shflsync_idx_p) ;  /* 0x0000095000007944 */ /* 0x006fea0003c00000 */
[----:B------:R-:W-:Y:S01]  /*18b80*/  MOV R0, R30 ;  /* 0x0000001e00007202 */ /* 0x000fe20000000f00 */
[----:B------:R-:W-:Y:S05]  /*18b90*/  BRA `(.L_x_5296) ;  /* 0xffffc2e000007947 */ /* 0x000fea000383ffff */
.L_x_5225:
        /* <DEDUP_REMOVED lines=13> */
.L_x_5228:
[----:B------:R-:W-:Y:S01]  /*18c70*/  IMAD.MOV.U32 R31, RZ, RZ, R9 ;  /* 0x000000ffff1f7224 */ /* 0x000fe200078e0009 */
[----:B-1----:R-:W-:Y:S01]  /*18c80*/  MOV R2, 0x2 ;  /* 0x0000000200027802 */ /* 0x002fe20000000f00 */
[----:B------:R-:W-:Y:S01]  /*18c90*/  IMAD.MOV.U32 R30, RZ, RZ, 0x181f ;  /* 0x0000181fff1e7424 */ /* 0x000fe200078e00ff */
[----:B------:R-:W-:Y:S02]  /*18ca0*/  MOV R3, 0x18cc0 ;  /* 0x00018cc000037802 */ /* 0x000fe40000000f00 */
[----:B--234-:R-:W-:Y:S05]  /*18cb0*/  CALL.REL.NOINC `($__internal_87_$__cuda_sm70_shflsync_idx_p) ;  /* 0x0000081000007944 */ /* 0x01cfea0003c00000 */
[----:B------:R-:W-:Y:S01]  /*18cc0*/  MOV R8, R30 ;  /* 0x0000001e00087202 */ /* 0x000fe20000000f00 */
[----:B------:R-:W-:Y:S05]  /*18cd0*/  BRA `(.L_x_5298) ;  /* 0xffffc48000007947 */ /* 0x000fea000383ffff */
.L_x_5229:
[----:B------:R-:W-:Y:S01]  /*18ce0*/  IMAD.MOV.U32 R31, RZ, RZ, R12 ;  /* 0x000000ffff1f7224 */ /* 0x000fe200078e000c */
[----:B------:R-:W-:Y:S01]  /*18cf0*/  MOV R2, 0x2 ;  /* 0x0000000200027802 */ /* 0x000fe20000000f00 */
[----:B------:R-:W-:Y:S01]  /*18d00*/  IMAD.MOV.U32 R30, RZ, RZ, 0x181f ;  /* 0x0000181fff1e7424 */ /* 0x000fe200078e00ff */
[----:B------:R-:W-:Y:S02]  /*18d10*/  MOV R3, 0x18d30 ;  /* 0x00018d3000037802 */ /* 0x000fe40000000f00 */
[----:B-1234-:R-:W-:Y:S05]  /*18d20*/  CALL.REL.NOINC `($__internal_87_$__cuda_sm70_shflsync_idx_p) ;  /* 0x000007a000007944 */ /* 0x01efea0003c00000 */
[----:B------:R-:W-:Y:S01]  /*18d30*/  MOV R0, R30 ;  /* 0x0000001e00007202 */ /* 0x000fe20000000f00 */
[----:B------:R-:W-:Y:S05]  /*18d40*/  BRA `(.L_x_5299) ;  /* 0xffffc43000007947 */ /* 0x000fea000383ffff */
.L_x_5232:
[----:B------:R-:W-:Y:S01]  /*18d50*/  IMAD.MOV.U32 R31, RZ, RZ, R9 ;  /* 0x000000ffff1f7224 */ /* 0x000fe200078e0009 */
[----:B-1----:R-:W-:Y:S01]  /*18d60*/  MOV R2, 0x3 ;  /* 0x0000000300027802 */ /* 0x002fe20000000f00 */
[----:B------:R-:W-:Y:S01]  /*18d70*/  IMAD.MOV.U32 R30, RZ, RZ, 0x181f ;  /* 0x0000181fff1e7424 */ /* 0x000fe200078e00ff */
[----:B------:R-:W-:-:S02]  /*18d80*/  MOV R3, 0x18da0 ;  /* 0x00018da000037802 */ /* 0x000fc40000000f00 */
[----:B--234-:R-:W-:Y:S05]  /*18d90*/  CALL.REL.NOINC `($__internal_87_$__cuda_sm70_shflsync_idx_p) ;  /* 0x0000073000007944 */ /* 0x01cfea0003c00000 */
        /* <DEDUP_REMOVED lines=8> */
.L_x_5234:
[----:B------:R-:W-:Y:S01]  /*18e20*/  IMAD.MOV.U32 R31, RZ, RZ, R82 ;  /* 0x000000ffff1f7224 */ /* 0x000fe200078e0052 */
[----:B------:R-:W-:Y:S01]  /*18e30*/  MOV R2, RZ ;  /* 0x000000ff00027202 */ /* 0x000fe20000000f00 */
[----:B------:R-:W-:Y:S01]  /*18e40*/  IMAD.MOV.U32 R30, RZ, RZ, 0x1f ;  /* 0x0000001fff1e7424 */ /* 0x000fe200078e00ff */
[----:B------:R-:W-:Y:S02]  /*18e50*/  MOV R3, 0x18e70 ;  /* 0x00018e7000037802 */ /* 0x000fe40000000f00 */
[----:B-123--:R-:W-:Y:S05]  /*18e60*/  CALL.REL.NOINC `($__internal_87_$__cuda_sm70_shflsync_idx_p) ;  /* 0x0000066000007944 */ /* 0x00efea0003c00000 */
[----:B------:R-:W-:Y:S01]  /*18e70*/  MOV R9, R30 ;  /* 0x0000001e00097202 */ /* 0x000fe20000000f00 */
[----:B------:R-:W-:Y:S05]  /*18e80*/  BRA `(.L_x_5301) ;  /* 0xffffc66000007947 */ /* 0x000fea000383ffff */
.L_x_5235:
[----:B------:R-:W-:Y:S01]  /*18e90*/  IMAD.MOV.U32 R31, RZ, RZ, R82 ;  /* 0x000000ffff1f7224 */ /* 0x000fe200078e0052 */
[----:B------:R-:W-:Y:S01]  /*18ea0*/  MOV R2, 0x1 ;  /* 0x0000000100027802 */ /* 0x000fe20000000f00 */
[----:B------:R-:W-:Y:S01]  /*18eb0*/  IMAD.MOV.U32 R30, RZ, RZ, 0x1f ;  /* 0x0000001fff1e7424 */ /* 0x000fe200078e00ff */
[----:B------:R-:W-:Y:S02]  /*18ec0*/  MOV R3, 0x18ee0 ;  /* 0x00018ee000037802 */ /* 0x000fe40000000f00 */
[----:B-123--:R-:W-:Y:S05]  /*18ed0*/  CALL.REL.NOINC `($__internal_87_$__cuda_sm70_shflsync_idx_p) ;  /* 0x000005f000007944 */ /* 0x00efea0003c00000 */
[----:B------:R-:W-:Y:S01]  /*18ee0*/  MOV R8, R30 ;  /* 0x0000001e00087202 */ /* 0x000fe20000000f00 */
[----:B------:R-:W-:Y:S05]  /*18ef0*/  BRA `(.L_x_5302) ;  /* 0xffffc61000007947 */ /* 0x000fea000383ffff */
.L_x_5236:
[----:B------:R-:W-:Y:S02]  /*18f00*/  MOV R2, 0x1 ;  /* 0x0000000100027802 */ /* 0x000fe40000000f00 */
[----:B------:R-:W-:-:S02]  /*18f10*/  MOV R3, 0x18f30 ;  /* 0x00018f3000037802 */ /* 0x000fc40000000f00 */
[----:B--234-:R-:W-:Y:S05]  /*18f20*/  CALL.REL.NOINC `($__internal_88_$__cuda_sm70_shflsync_up_p) ;  /* 0x0000060000007944 */ /* 0x01cfea0003c00000 */
[----:B------:R-:W-:Y:S05]  /*18f30*/  BRA `(.L_x_5303) ;  /* 0xffffc6f000007947 */ /* 0x000fea000383ffff */
.L_x_5237:
[----:B------:R-:W-:Y:S02]  /*18f40*/  MOV R2, 0x2 ;  /* 0x0000000200027802 */ /* 0x000fe40000000f00 */
[----:B------:R-:W-:-:S02]  /*18f50*/  MOV R3, 0x18f70 ;  /* 0x00018f7000037802 */ /* 0x000fc40000000f00 */
[----:B--23--:R-:W-:Y:S05]  /*18f60*/  CALL.REL.NOINC `($__internal_88_$__cuda_sm70_shflsync_up_p) ;  /* 0x000005c000007944 */ /* 0x00cfea0003c00000 */
        /* <DEDUP_REMOVED lines=24> */
.L_x_5241:
[----:B------:R-:W-:Y:S02]  /*190f0*/  MOV R2, 0x1 ;  /* 0x0000000100027802 */ /* 0x000fe40000000f00 */
[----:B------:R-:W-:Y:S02]  /*19100*/  MOV R3, 0x19120 ;  /* 0x0001912000037802 */ /* 0x000fe40000000f00 */
[----:B------:R-:W-:Y:S05]  /*19110*/  CALL.REL.NOINC `($__internal_88_$__cuda_sm70_shflsync_up_p) ;  /* 0x0000041000007944 */ /* 0x000fea0003c00000 */
[----:B------:R-:W-:Y:S01]  /*19120*/  MOV R2, R4 ;  /* 0x0000000400027202 */ /* 0x000fe20000000f00 */
[----:B------:R-:W-:Y:S05]  /*19130*/  BRA `(.L_x_5305) ;  /* 0xffffc74000007947 */ /* 0x000fea000383ffff */
.L_x_5242:
[----:B------:R-:W-:Y:S02]  /*19140*/  MOV R2, 0x2 ;  /* 0x0000000200027802 */ /* 0x000fe40000000f00 */
[----:B------:R-:W-:Y:S02]  /*19150*/  MOV R3, 0x19170 ;  /* 0x0001917000037802 */ /* 0x000fe40000000f00 */
        /* <DEDUP_REMOVED lines=25> */
.L_x_5244:
[----:B------:R-:W-:Y:S02]  /*192f0*/  SEL R0, RZ, 0x1, P0 ;  /* 0x00000001ff007807 */ /* 0x000fe40000000000 */
[----:B------:R-:W-:Y:S02]  /*19300*/  MOV R2, 0x19320 ;  /* 0x0001932000027802 */ /* 0x000fe40000000f00 */
[----:B-1----:R-:W-:Y:S05]  /*19310*/  CALL.REL.NOINC `($__internal_89_$__cuda_sm70_votesync_ballot) ;  /* 0x0000028000007944 */ /* 0x002fea0003c00000 */
[----:B------:R-:W-:Y:S01]  /*19320*/  MOV R5, R0 ;  /* 0x0000000000057202 */ /* 0x000fe20000000f00 */
[----:B------:R-:W-:Y:S05]  /*19330*/  BRA `(.L_x_5307) ;  /* 0xffffc6d000007947 */ /* 0x000fea000383ffff */
.L_x_5245:
[----:B------:R-:W-:Y:S01]  /*19340*/  IMAD.MOV.U32 R31, RZ, RZ, R6 ;  /* 0x000000ffff1f7224 */ /* 0x000fe200078e0006 */
[----:B------:R-:W-:Y:S01]  /*19350*/  MOV R2, R0 ;  /* 0x0000000000027202 */ /* 0x000fe20000000f00 */
[----:B------:R-:W-:Y:S01]  /*19360*/  IMAD.MOV.U32 R30, RZ, RZ, 0x1f ;  /* 0x0000001fff1e7424 */ /* 0x000fe200078e00ff */
[----:B------:R-:W-:Y:S02]  /*19370*/  MOV R3, 0x19390 ;  /* 0x0001939000037802 */ /* 0x000fe40000000f00 */
[----:B-1----:R-:W-:Y:S05]  /*19380*/  CALL.REL.NOINC `($__internal_87_$__cuda_sm70_shflsync_idx_p) ;  /* 0x0000014000007944 */ /* 0x002fea0003c00000 */
[----:B------:R-:W-:Y:S01]  /*19390*/  IMAD.MOV.U32 R10, RZ, RZ, R30 ;  /* 0x000000ffff0a7224 */ /* 0x000fe200078e001e */
[----:B------:R-:W-:Y:S01]  /*193a0*/  MOV R2, R0 ;  /* 0x0000000000027202 */ /* 0x000fe20000000f00 */
[----:B------:R-:W-:Y:S01]  /*193b0*/  IMAD.MOV.U32 R31, RZ, RZ, R7 ;  /* 0x000000ffff1f7224 */ /* 0x000fe200078e0007 */
[----:B------:R-:W-:-:S02]  /*193c0*/  MOV R30, 0x1f ;  /* 0x0000001f001e7802 */ /* 0x000fc40000000f00 */
[----:B------:R-:W-:Y:S02]  /*193d0*/  MOV R3, 0x193f0 ;  /* 0x000193f000037802 */ /* 0x000fe40000000f00 */
[----:B------:R-:W-:Y:S05]  /*193e0*/  CALL.REL.NOINC `($__internal_87_$__cuda_sm70_shflsync_idx_p) ;  /* 0x000000e000007944 */ /* 0x000fea0003c00000 */
[----:B------:R-:W-:Y:S01]  /*193f0*/  MOV R7, R30 ;  /* 0x0000001e00077202 */ /* 0x000fe20000000f00 */
[----:B------:R-:W-:Y:S05]  /*19400*/  BRA `(.L_x_5308) ;  /* 0xffffc65000007947 */ /* 0x000fea000383ffff */
.L_x_5248:
[----:B------:R-:W-:Y:S01]  /*19410*/  IMAD.MOV.U32 R31, RZ, RZ, R4 ;  /* 0x000000ffff1f7224 */ /* 0x000fe200078e0004 */
[----:B------:R-:W-:Y:S01]  /*19420*/  MOV R2, R0 ;  /* 0x0000000000027202 */ /* 0x000fe20000000f00 */
[----:B------:R-:W-:Y:S01]  /*19430*/  IMAD.MOV.U32 R30, RZ, RZ, 0x1f ;  /* 0x0000001fff1e7424 */ /* 0x000fe200078e00ff */
[----:B------:R-:W-:Y:S02]  /*19440*/  MOV R3, 0x19460 ;  /* 0x0001946000037802 */ /* 0x000fe40000000f00 */
[----:B-1-34-:R-:W-:Y:S05]  /*19450*/  CALL.REL.NOINC `($__internal_87_$__cuda_sm70_shflsync_idx_p) ;  /* 0x0000007000007944 */ /* 0x01afea0003c00000 */
[----:B------:R-:W-:Y:S01]  /*19460*/  MOV R11, R30 ;  /* 0x0000001e000b7202 */ /* 0x000fe20000000f00 */
[----:B------:R-:W-:Y:S05]  /*19470*/  BRA `(.L_x_5247) ;  /* 0xffffc64000007947 */ /* 0x000fea000383ffff */
        .weak           $__internal_86_$__cuda_sm70_shflsync_bfly_p
        .type           $__internal_86_$__cuda_sm70_shflsync_bfly_p,@function
        .size           $__internal_86_$__cuda_sm70_shflsync_bfly_p,($__internal_87_$__cuda_sm70_shflsync_idx_p - $__internal_86_$__cuda_sm70_shflsync_bfly_p)
$__internal_86_$__cuda_sm70_shflsync_bfly_p:
[----:B------:R-:W-:Y:S04]  /*19480*/  WARPSYNC R192 ;  /* 0x000000c000007348 */ /* 0x000fe80003800000 */
[----:B------:R1:W2:Y:S02]  /*19490*/  SHFL.BFLY PT, R136, R2, R136, R209 ;  /* 0x0c00008802887389 */ /* 0x0002a400000e00d1 */
[----:B-1----:R-:W-:-:S02]  /*194a0*/  MOV R2, R3 ;  /* 0x0000000300027202 */ /* 0x002fc40000000f00 */
[----:B------:R-:W-:-:S04]  /*194b0*/  MOV R3, 0x0 ;  /* 0x0000000000037802 */ /* 0x000fc80000000f00 */
[----:B--2---:R-:W-:Y:S05]  /*194c0*/  RET.REL.NODEC R2 `(_ZN7cutlass13device_kernelIN5flash19enable_sm80_to_sm89INS1_16FlashAttnFwdSm80INS1_25CollectiveMainloopFwdSm80ILi8ELi2ELb0EN4cute5tupleIJNS5_1CILi128EEENS7_ILi64EEENS7_ILi192EEEEEELi192ENS_6half_tEfNS_4arch4Sm80ELb0ELb1ELb0ELb1ELb1ELb0ELb1ELb1EEENS1_21CollectiveEpilogueFwdINS6_IJS8_SA_S9_EEENS6_IJNS7_ILi1EEESI_SI_EEESC_SE_Li256ELb1ELb1ELb1ELb0EEENS1_36VarlenDynamicPersistentTileSchedulerILi128ELi64ELi256ELi256ELb1ELb1ELb0ELb1ELb0ELb1EEEEEEEEEvNT_6ParamsE) ;  /* 0xfffe6b3002007950 */ /* 0x004fea0003c3ffff */
        .weak           $__internal_87_$__cuda_sm70_shflsync_idx_p
        .type           $__internal_87_$__cuda_sm70_shflsync_idx_p,@function
        .size           $__internal_87_$__cuda_sm70_shflsync_idx_p,($__internal_88_$__cuda_sm70_shflsync_up_p - $__internal_87_$__cuda_sm70_shflsync_idx_p)
$__internal_87_$__cuda_sm70_shflsync_idx_p:
[----:B------:R-:W-:-:S04]  /*194d0*/  MOV R179, 0xffffffff ;  /* 0xffffffff00b37802 */ /* 0x000fc80000000f00 */
[----:B------:R-:W-:Y:S04]  /*194e0*/  WARPSYNC R179 ;  /* 0x000000b300007348 */ /* 0x000fe80003800000 */
[----:B------:R1:W2:Y:S02]  /*194f0*/  SHFL.IDX PT, R30, R31, R2, R30 ;  /* 0x000000021f1e7389 */ /* 0x0002a400000e001e */
[----:B-1----:R-:W-:Y:S02]  /*19500*/  MOV R2, R3 ;  /* 0x0000000300027202 */ /* 0x002fe40000000f00 */
[----:B------:R-:W-:-:S04]  /*19510*/  MOV R3, 0x0 ;  /* 0x0000000000037802 */ /* 0x000fc80000000f00 */
[----:B--2---:R-:W-:Y:S05]  /*19520*/  RET.REL.NODEC R2 `(_ZN7cutlass13device_kernelIN5flash19enable_sm80_to_sm89INS1_16FlashAttnFwdSm80INS1_25CollectiveMainloopFwdSm80ILi8ELi2ELb0EN4cute5tupleIJNS5_1CILi128EEENS7_ILi64EEENS7_ILi192EEEEEELi192ENS_6half_tEfNS_4arch4Sm80ELb0ELb1ELb0ELb1ELb1ELb0ELb1ELb1EEENS1_21CollectiveEpilogueFwdINS6_IJS8_SA_S9_EEENS6_IJNS7_ILi1EEESI_SI_EEESC_SE_Li256ELb1ELb1ELb1ELb0EEENS1_36VarlenDynamicPersistentTileSchedulerILi128ELi64ELi256ELi256ELb1ELb1ELb0ELb1ELb0ELb1EEEEEEEEEvNT_6ParamsE) ;  /* 0xfffe6ad002007950 */ /* 0x004fea0003c3ffff */
        .weak           $__internal_88_$__cuda_sm70_shflsync_up_p
        .type           $__internal_88_$__cuda_sm70_shflsync_up_p,@function
        .size           $__internal_88_$__cuda_sm70_shflsync_up_p,($__internal_89_$__cuda_sm70_votesync_ballot - $__internal_88_$__cuda_sm70_shflsync_up_p)
$__internal_88_$__cuda_sm70_shflsync_up_p:
[----:B------:R-:W-:Y:S02]  /*19530*/  IMAD.MOV.U32 R4, RZ, RZ, RZ ;  /* 0x000000ffff047224 */ /* 0x000fe400078e00ff */
[----:B------:R-:W-:-:S04]  /*19540*/  IMAD.MOV.U32 R10, RZ, RZ, -0x1 ;  /* 0xffffffffff0a7424 */ /* 0x000fc800078e00ff */
[----:B------:R-:W-:Y:S04]  /*19550*/  WARPSYNC R10 ;  /* 0x0000000a00007348 */ /* 0x000fe80003800000 */
[----:B------:R1:W2:Y:S02]  /*19560*/  SHFL.UP PT, R4, R0, R2, R4 ;  /* 0x0400000200047389 */ /* 0x0002a400000e0004 */
[----:B-1----:R-:W-:Y:S02]  /*19570*/  MOV R2, R3 ;  /* 0x0000000300027202 */ /* 0x002fe40000000f00 */
[----:B------:R-:W-:-:S04]  /*19580*/  MOV R3, 0x0 ;  /* 0x0000000000037802 */ /* 0x000fc80000000f00 */
[----:B--2---:R-:W-:Y:S05]  /*19590*/  RET.REL.NODEC R2 `(_ZN7cutlass13device_kernelIN5flash19enable_sm80_to_sm89INS1_16FlashAttnFwdSm80INS1_25CollectiveMainloopFwdSm80ILi8ELi2ELb0EN4cute5tupleIJNS5_1CILi128EEENS7_ILi64EEENS7_ILi192EEEEEELi192ENS_6half_tEfNS_4arch4Sm80ELb0ELb1ELb0ELb1ELb1ELb0ELb1ELb1EEENS1_21CollectiveEpilogueFwdINS6_IJS8_SA_S9_EEENS6_IJNS7_ILi1EEESI_SI_EEESC_SE_Li256ELb1ELb1ELb1ELb0EEENS1_36VarlenDynamicPersistentTileSchedulerILi128ELi64ELi256ELi256ELb1ELb1ELb0ELb1ELb0ELb1EEEEEEEEEvNT_6ParamsE) ;  /* 0xfffe6a6002007950 */ /* 0x004fea0003c3ffff */
        .weak           $__internal_89_$__cuda_sm70_votesync_ballot
        .type           $__internal_89_$__cuda_sm70_votesync_ballot,@function
        .size           $__internal_89_$__cuda_sm70_votesync_ballot,(.L_x_6287 - $__internal_89_$__cuda_sm70_votesync_ballot)
$__internal_89_$__cuda_sm70_votesync_ballot:
[----:B------:R-:W-:Y:S01]  /*195a0*/  ISETP.NE.U32.AND P0, PT, R0, 0x1, PT ;  /* 0x000000010000780c */ /* 0x000fe20003f05070 */
[----:B------:R-:W-:-:S04]  /*195b0*/  IMAD.MOV.U32 R3, RZ, RZ, -0x1 ;  /* 0xffffffffff037424 */ /* 0x000fc800078e00ff */
[----:B------:R-:W-:Y:S08]  /*195c0*/  WARPSYNC R3 ;  /* 0x0000000300007348 */ /* 0x000ff00003800000 */
[----:B------:R-:W-:-:S04]  /*195d0*/  VOTE.ANY R0, PT, !P0 ;  /* 0x0000000000007806 */ /* 0x000fc800040e0100 */
[----:B------:R-:W-:Y:S01]  /*195e0*/  LOP3.LUT R0, R0, R3, RZ, 0xc0, !PT ;  /* 0x0000000300007212 */ /* 0x000fe200078ec0ff */
[----:B------:R-:W-:-:S04]  /*195f0*/  IMAD.MOV.U32 R3, RZ, RZ, 0x0 ;  /* 0x00000000ff037424 */ /* 0x000fc800078e00ff */
[----:B------:R-:W-:Y:S05]  /*19600*/  RET.REL.NODEC R2 `(_ZN7cutlass13device_kernelIN5flash19enable_sm80_to_sm89INS1_16FlashAttnFwdSm80INS1_25CollectiveMainloopFwdSm80ILi8ELi2ELb0EN4cute5tupleIJNS5_1CILi128EEENS7_ILi64EEENS7_ILi192EEEEEELi192ENS_6half_tEfNS_4arch4Sm80ELb0ELb1ELb0ELb1ELb1ELb0ELb1ELb1EEENS1_21CollectiveEpilogueFwdINS6_IJS8_SA_S9_EEENS6_IJNS7_ILi1EEESI_SI_EEESC_SE_Li256ELb1ELb1ELb1ELb0EEENS1_36VarlenDynamicPersistentTileSchedulerILi128ELi64ELi256ELi256ELb1ELb1ELb0ELb1ELb0ELb1EEEEEEEEEvNT_6ParamsE) ;  /* 0xfffe69f002007950 */ /* 0x000fea0003c3ffff */
.L_x_5309:
        /* <DEDUP_REMOVED lines=15> */
.L_x_6287:


//--------------------- .text._ZN7cutlass13device_kernelIN5flash19enable_sm80_to_sm89INS1_16FlashAttnFwdSm80INS1_25CollectiveMainloopFwdSm80ILi8ELi2ELb0EN4cute5tupleIJNS5_1CILi128EEENS7_ILi64EEENS7_ILi192EEEEEELi192ENS_6half_tEfNS_4arch4Sm80ELb0ELb1ELb0ELb1ELb1ELb1ELb1ELb1EEENS1_21CollectiveEpilogueFwdINS6_IJS8_SA_S9_EEENS6_IJNS7_ILi1EEESI_SI_EEESC_SE_Li256ELb1ELb1ELb1ELb0EEENS1_36VarlenDynamicPersistentTileSchedulerILi128ELi64ELi256ELi256ELb1ELb1ELb0ELb1ELb0ELb1EEEEEEEEEvNT_6ParamsE --------------------------
	.section	.text._ZN7cutlass13device_kernelIN5flash19enable_sm80_to_sm89INS1_16FlashAttnFwdSm80INS1_25CollectiveMainloopFwdSm80ILi8ELi2ELb0EN4cute5tupleIJNS5_1CILi128EEENS7_ILi64EEENS7_ILi192EEEEEELi192ENS_6half_tEfNS_4arch4Sm80ELb0ELb1ELb0ELb1ELb1ELb1ELb1ELb1EEENS1_21CollectiveEpilogueFwdINS6_IJS8_SA_S9_EEENS6_IJNS7_ILi1EEESI_SI_EEESC_SE_Li256ELb1ELb1ELb1ELb0EEENS1_36VarlenDynamicPersistentTileSchedulerILi128ELi64ELi256ELi256ELb1ELb1ELb0ELb1ELb0ELb1EEEEEEEEEvNT_6ParamsE,"ax",@progbits
	.sectioninfo	@"SHI_REGISTERS=255"
	.align	128
.text._ZN7cutlass13device_kernelIN5flash19enable_sm80_to_sm89INS1_16FlashAttnFwdSm80INS1_25CollectiveMainloopFwdSm80ILi8ELi2ELb0EN4cute5tupleIJNS5_1CILi128EEENS7_ILi64EEENS7_ILi192EEEEEELi192ENS_6half_tEfNS_4arch4Sm80ELb0ELb1ELb0ELb1ELb1ELb1ELb1ELb1EEENS1_21CollectiveEpilogueFwdINS6_IJS8_SA_S9_EEENS6_IJNS7_ILi1EEESI_SI_EEESC_SE_Li256ELb1ELb1ELb1ELb0EEENS1_36VarlenDynamicPersistentTileSchedulerILi128ELi64ELi256ELi256ELb1ELb1ELb0ELb1ELb0ELb1EEEEEEEEEvNT_6ParamsE:
        .type           _ZN7cutlass13device_kernelIN5flash19enable_sm80_to_sm89INS1_16FlashAttnFwdSm80INS1_25CollectiveMainloopFwdSm80ILi8ELi2ELb0EN4cute5tupleIJNS5_1CILi128EEENS7_ILi64EEENS7_ILi192EEEEEELi192ENS_6half_tEfNS_4arch4Sm80ELb0ELb1ELb0ELb1ELb1ELb1ELb1ELb1EEENS1_21CollectiveEpilogueFwdINS6_IJS8_SA_S9_EEENS6_IJNS7_ILi1EEESI_SI_EEESC_SE_Li256ELb1ELb1ELb1ELb0EEENS1_36VarlenDynamicPersistentTileSchedulerILi128ELi64ELi256ELi256ELb1ELb1ELb0ELb1ELb0ELb1EEEEEEEEEvNT_6ParamsE,@function
        .size           _ZN7cutlass13device_kernelIN5flash19enable_sm80_to_sm89INS1_16FlashAttnFwdSm80INS1_25CollectiveMainloopFwdSm80ILi8ELi2ELb0EN4cute5tupleIJNS5_1CILi128EEENS7_ILi64EEENS7_ILi192EEEEEELi192ENS_6half_tEfNS_4arch4Sm80ELb0ELb1ELb0ELb1ELb1ELb1ELb1ELb1EEENS1_21CollectiveEpilogueFwdINS6_IJS8_SA_S9_EEENS6_IJNS7_ILi1EEESI_SI_EEESC_SE_Li256ELb1ELb1ELb1ELb0EEENS1_36VarlenDynamicPersistentTileSchedulerILi128ELi64ELi256ELi256ELb1ELb1ELb0ELb1ELb0ELb1EEEEEEEEEvNT_6ParamsE,(.L_x_6292 - _ZN7cutlass13device_kernelIN5flash19enable_sm80_to_sm89INS1_16FlashAttnFwdSm80INS1_25CollectiveMainloopFwdSm80ILi8ELi2ELb0EN4cute5tupleIJNS5_1CILi128EEENS7_ILi64EEENS7_ILi192EEEEEELi192ENS_6half_tEfNS_4arch4Sm80ELb0ELb1ELb0ELb1ELb1ELb1ELb1ELb1EEENS1_21CollectiveEpilogueFwdINS6_IJS8_SA_S9_EEENS6_IJNS7_ILi1EEESI_SI_EEESC_SE_Li256ELb1ELb1ELb1ELb0EEENS1_36VarlenDynamicPersistentTileSchedulerILi128ELi64ELi256ELi256ELb1ELb1ELb0ELb1ELb0ELb1EEEEEEEEEvNT_6ParamsE)
        .other          _ZN7cutlass13device_kernelIN5flash19enable_sm80_to_sm89INS1_16FlashAttnFwdSm80INS1_25CollectiveMainloopFwdSm80ILi8ELi2ELb0EN4cute5tupleIJNS5_1CILi128EEENS7_ILi64EEENS7_ILi192EEEEEELi192ENS_6half_tEfNS_4arch4Sm80ELb0ELb1ELb0ELb1ELb1ELb1ELb1ELb1EEENS1_21CollectiveEpilogueFwdINS6_IJS8_SA_S9_EEENS6_IJNS7_ILi1EEESI_SI_EEESC_SE_Li256ELb1ELb1ELb1ELb0EEENS1_36VarlenDynamicPersistentTileSchedulerILi128ELi64ELi256ELi256ELb1ELb1ELb0ELb1ELb0ELb1EEEEEEEEEvNT_6ParamsE,@"STO_CUDA_ENTRY STV_DEFAULT"
_ZN7cutlass13device_kernelIN5flash19enable_sm80_to_sm89INS1_16FlashAttnFwdSm80INS1_25CollectiveMainloopFwdSm80ILi8ELi2ELb0EN4cute5tupleIJNS5_1CILi128EEENS7_ILi64EEENS7_ILi192EEEEEELi192ENS_6half_tEfNS_4arch4Sm80ELb0ELb1ELb0ELb1ELb1ELb1ELb1ELb1EEENS1_21CollectiveEpilogueFwdINS6_IJS8_SA_S9_EEENS6_IJNS7_ILi1EEESI_SI_EEESC_SE_Li256ELb1ELb1ELb1ELb0EEENS1_36VarlenDynamicPersistentTileSchedulerILi128ELi64ELi256ELi256ELb1ELb1ELb0ELb1ELb0ELb1EEEEEEEEEvNT_6ParamsE:
        /* <DEDUP_REMOVED lines=52> */
.L_x_5315:
        /* <DEDUP_REMOVED lines=16> */
.L_x_5575:
        /* <DEDUP_REMOVED lines=16> */
.L_x_5576:
[----:B---3--:R-:W-:-:S05]  /*0540*/  IMAD R0, R0, c[0x0][0x538], RZ ;  /* 0x00014e0000007a24 */ /* 0x008fca00078e02ff */
[----:B------:R-:W-:-:S04]  /*0550*/  IADD3 R6, R0, R6, RZ ;  /* 0x0000000600067210 */ /* 0x000fc80007ffe0ff */
[----:B------:R-:W-:-:S13]  /*0560*/  ISETP.GT.AND P0, PT, R6, UR4, PT ;  /* 0x0000000406007c0c */ /* 0x000fda000bf04270 */
[----:B-12---:R-:W-:Y:S05]  /*0570*/  @!P0 BRA `(.L_x_5315) ;  /* 0xfffffdc000008947 */ /* 0x006fea000383ffff */
.L_x_5311:
[----:B------:R-:W-:-:S05]  /*0580*/  IADD3 R10, -R0, R6, RZ ;  /* 0x00000006000a7210 */ /* 0x000fca0007ffe1ff */
[----:B------:R-:W-:-:S05]  /*0590*/  IMAD R0, R4, c[0x0][0x538], R10 ;  /* 0x00014e0004007a24 */ /* 0x000fca00078e020a */
[----:B------:R-:W-:Y:S01]  /*05a0*/  ISETP.GT.AND P0, PT, R0, UR4, PT ;  /* 0x0000000400007c0c */ /* 0x000fe2000bf04270 */
[----:B------:R-:W-:-:S12]  /*05b0*/  BRA.DIV ~URZ, `(.L_x_5316) ;  /* 0x00022e527f007947 */ /* 0x000fd8000b800000 */
[----:B------:R-:W-:-:S04]  /*05c0*/  VOTE.ANY R6, PT, !P0 ;  /* 0x0000000000067806 */ /* 0x000fc800040e0100 */
.L_x_5577:
[----:B------:R-:W2:Y:S02]  /*05d0*/  POPC R0, R6 ;  /* 0x0000000600007309 */ /* 0x000ea40000000000 */
[----:B-12---:R-:W-:Y:S01]  /*05e0*/  IADD3 R239, R0, R7, RZ ;  /* 0x0000000700ef7210 */ /* 0x006fe20007ffe0ff */
[----:B------:R-:W-:Y:S05]  /*05f0*/  BRA.DIV ~URZ, `(.L_x_5317) ;  /* 0x00022e627f007947 */ /* 0x000fea000b800000 */
[----:B------:R1:W2:Y:S01]  /*0600*/  SHFL.IDX PT, R12, R9, R0, 0x1f ;  /* 0x00001f00090c7589 */ /* 0x0002a200000e0000 */
[----:B------:R-:W-:-:S03]  /*0610*/  MOV R5, RZ ;  /* 0x000000ff00057202 */ /* 0x000fc60000000f00 */
[----:B------:R1:W3:Y:S04]  /*0620*/  SHFL.IDX PT, R9, R8, R0, 0x1f ;  /* 0x00001f0008097589 */ /* 0x0002e800000e0000 */
.L_x_5578:
[----:B------:R-:W-:Y:S01]  /*0630*/  ISETP.NE.AND P0, PT, R6, RZ, PT ;  /* 0x000000ff0600720c */ /* 0x000fe20003f05270 */
[----:B------:R-:W-:-:S12]  /*0640*/  BSSY B0, `(.L_x_5318) ;  /* 0x0000005000007945 */ /* 0x000fd80003800000 */
[----:B------:R-:W-:Y:S05]  /*0650*/  @!P0 BRA `(.L_x_5319) ;  /* 0x0000003000008947 */ /* 0x000fea0003800000 */
[----:B-1----:R-:W-:Y:S01]  /*0660*/  IADD3 R0, R0, -0x1, RZ ;  /* 0xffffffff00007810 */ /* 0x002fe20007ffe0ff */
[----:B------:R-:W-:Y:S05]  /*0670*/  BRA.DIV ~URZ, `(.L_x_5320) ;  /* 0x00022ec27f007947 */ /* 0x000fea000b800000 */
[----:B------:R1:W4:Y:S02]  /*0680*/  SHFL.IDX PT, R5, R4, R0, 0x1f ;  /* 0x00001f0004057589 */ /* 0x00032400000e0000 */
.L_x_5319:
[----:B------:R-:W-:Y:S05]  /*0690*/  BSYNC B0 ;  /* 0x0000000000007941 */ /* 0x000fea0003800000 */
.L_x_5318:
        /* <DEDUP_REMOVED lines=67> */
.L_x_5322:
        /* <DEDUP_REMOVED lines=68> */
.L_x_5323:
[----:B------:R-:W-:Y:S05]  /*0f10*/  BSYNC B0 ;  /* 0x0000000000007941 */ /* 0x000fea0003800000 */
.L_x_5321:
[----:B------:R-:W-:-:S04]  /*0f20*/  LOP3.LUT R0, RZ, R0, RZ, 0x33, !PT ;  /* 0x00000000ff007212 */ /* 0x000fc800078e33ff */
[----:B------:R-:W-:Y:S01]  /*0f30*/  IADD3 R237, R0, R12, RZ ;  /* 0x0000000c00ed7210 */ /* 0x000fe20007ffe0ff */
[----:B------:R-:W-:Y:S05]  /*0f40*/  BRA `(.L_x_5324) ;  /* 0x0000004000007947 */ /* 0x000fea0003800000 */
.L_x_5312:
[----:B-1----:R-:W-:Y:S01]  /*0f50*/  IMAD.MOV.U32 R237, RZ, RZ, RZ ;  /* 0x000000ffffed7224 */ /* 0x002fe200078e00ff */
[----:B------:R-:W-:Y:S01]  /*0f60*/  MOV R238, RZ ;  /* 0x000000ff00ee7202 */ /* 0x000fe20000000f00 */
[----:B------:R-:W-:Y:S01]  /*0f70*/  IMAD.U32 R236, RZ, RZ, UR4 ;  /* 0x00000004ffec7e24 */ /* 0x000fe2000f8e00ff */
[----:B------:R-:W-:Y:S02]  /*0f80*/  MOV R239, c[0x0][0x53c] ;  /* 0x00014f0000ef7a02 */ /* 0x000fe40000000f00 */
.L_x_5324:
[----:B------:R-:W-:Y:S01]  /*0f90*/  ISETP.NE.AND P0, PT, R13, RZ, PT ;  /* 0x000000ff0d00720c */ /* 0x000fe20003f05270 */
[----:B------:R-:W-:-:S12]  /*0fa0*/  WARPSYNC 0xffffffff ;  /* 0xffffffff00007948 */ /* 0x000fd80003800000 */
[----:B------:R1:W-:Y:S04]  /*0fb0*/  @!P0 STS.128 [0x24100], R236 ;  /* 0x024100ecff008388 */ /* 0x0003e80000000c00 */
[----:B------:R-:W-:Y:S06]  /*0fc0*/  BAR.ARV 0x5, 0x100 ;  /* 0x0144000000007b1d */ /* 0x000fec0000002000 */
.L_x_5310:
        /* <DEDUP_REMOVED lines=53> */
[C---:B------:R-:W-:Y:S01]  /*1320*/  IMAD.SHL.U32 R4, R9.reuse, 0x8, RZ ;  /* 0x0000000809047824 */ /* 0x040fe200078e00ff */
[----:B------:R-:W-:Y:S01]  /*1330*/  LOP3.LUT R0, R0, 0x1c0, RZ, 0xc0, !PT ;  /* 0x000001c000007812 */ /* 0x000fe200078ec0ff */
[----:B------:R-:W-:Y:S01]  /*1340*/  IMAD.SHL.U32 R144, R144, 0x2, RZ ;  /* 0x0000000290907824 */ /* 0x000fe200078e00ff */
[--C-:B------:R-:W-:Y:S01]  /*1350*/  SHF.R.S32.HI R215, RZ, 0x2, R7.reuse ;  /* 0x00000002ffd77819 */ /* 0x100fe20000011407 */
[----:B------:R-:W-:Y:S01]  /*1360*/  IMAD.IADD R240, R14, 0x1, -R2 ;  /* 0x000000010ef07824 */ /* 0x000fe200078e0a02 */
[----:B------:R-:W-:Y:S01]  /*1370*/  SHF.R.S32.HI R3, RZ, 0x1f, R7 ;  /* 0x0000001fff037819 */ /* 0x000fe20000011407 */
[----:B------:R-:W-:Y:S01]  /*1380*/  STL [R1+0x30], R18 ;  /* 0x0000301201007387 */ /* 0x000fe20000100800 */
[----:B------:R-:W-:Y:S01]  /*1390*/  LOP3.LUT R5, R0, 0x8, R4, 0xf8, !PT ;  /* 0x0000000800057812 */ /* 0x000fe200078ef804 */
[C---:B------:R-:W-:Y:S01]  /*13a0*/  IMAD.SHL.U32 R142, R240.reuse, 0x4, RZ ;  /* 0x00000004f08e7824 */ /* 0x040fe200078e00ff */
[----:B------:R-:W-:Y:S01]  /*13b0*/  SHF.R.U32.HI R4, RZ, 0x3, R0 ;  /* 0x00000003ff047819 */ /* 0x000fe20000011600 */
[----:B------:R-:W-:Y:S01]  /*13c0*/  IMAD R0, R9, 0x200, R8 ;  /* 0x0000020009007824 */ /* 0x000fe200078e0208 */
[----:B------:R-:W-:Y:S01]  /*13d0*/  LEA.HI R3, R3, R215, RZ, 0x3 ;  /* 0x000000d703037211 */ /* 0x000fe200078f18ff */
[----:B------:R-:W-:Y:S01]  /*13e0*/  IMAD.SHL.U32 R106, R240, 0x8, RZ ;  /* 0x00000008f06a7824 */ /* 0x000fe200078e00ff */
[----:B------:R-:W-:-:S02]  /*13f0*/  LOP3.LUT R9, R5, R4, RZ, 0x3c, !PT ;  /* 0x0000000405097212 */ /* 0x000fc400078e3cff */
[----:B------:R-:W-:Y:S02]  /*1400*/  IADD3 R5, R215, 0x40, RZ ;  /* 0x00000040d7057810 */ /* 0x000fe40007ffe0ff */
[----:B------:R-:W-:Y:S02]  /*1410*/  LOP3.LUT R3, R3, 0xfffffff8, RZ, 0xc0, !PT ;  /* 0xfffffff803037812 */ /* 0x000fe400078ec0ff */
[C---:B------:R-:W-:Y:S01]  /*1420*/  IADD3 R146, R142.reuse, 0x20, RZ ;  /* 0x000000208e927810 */ /* 0x040fe20007ffe0ff */
        /* <DEDUP_REMOVED lines=44> */
[----:B------:R-:W-:Y:S01]  /*16f0*/  IADD3 R149, R142, 0x10, RZ ;  /* 0x000000108e957810 */ /* 0x000fe20007ffe0ff */
[----:B------:R-:W-:Y:S01]  /*1700*/  IMAD.IADD R5, R240, 0x1, -R5 ;  /* 0x00000001f0057824 */ /* 0x000fe200078e0a05 */
[CC--:B------:R-:W-:Y:S01]  /*1710*/  IADD3 R2, R9.reuse, R3.reuse, R10 ;  /* 0x0000000309027210 */ /* 0x0c0fe20007ffe00a */
[----:B------:R-:W-:Y:S01]  /*1720*/  IMAD.MOV.U32 R10, RZ, RZ, 0x40 ;  /* 0x00000040ff0a7424 */ /* 0x000fe200078e00ff */
[----:B------:R-:W-:Y:S01]  /*1730*/  LOP3.LUT R3, R9, R3, RZ, 0xfc, !PT ;  /* 0x0000000309037212 */ /* 0x000fe200078efcff */
[----:B------:R-:W-:Y:S01]  /*1740*/  IMAD R235, R5, 0x8, R18 ;  /* 0x0000000805eb7824 */ /* 0x000fe200078e0212 */
[----:B------:R-:W-:Y:S02]  /*1750*/  LOP3.LUT R9, R20, 0x38, R106, 0xf8, !PT ;  /* 0x0000003814097812 */ /* 0x000fe400078ef86a */
[----:B------:R-:W-:-:S02]  /*1760*/  LOP3.LUT R6, R11, 0x7ffffffc, RZ, 0xc0, !PT ;  /* 0x7ffffffc0b067812 */ /* 0x000fc400078ec0ff */
[----:B------:R-:W-:Y:S02]  /*1770*/  SHF.R.S32.HI R20, RZ, 0x1f, R149 ;  /* 0x0000001fff147819 */ /* 0x000fe40000011495 */
[C---:B------:R-:W-:Y:S01]  /*1780*/  IADD3 R148, R142.reuse, 0x30, RZ ;  /* 0x000000308e947810 */ /* 0x040fe20007ffe0ff */
[----:B------:R-:W-:Y:S01]  /*1790*/  IMAD.IADD R6, R19, 0x1, -R6 ;  /* 0x0000000113067824 */ /* 0x000fe200078e0a06 */
[----:B------:R-:W-:Y:S01]  /*17a0*/  SHF.R.S32.HI R11, RZ, 0x1f, R146 ;  /* 0x0000001fff0b7819 */ /* 0x000fe20000011492 */
[----:B------:R1:W-:Y:S01]  /*17b0*/  STL [R1+0x14], R20 ;  /* 0x0000141401007387 */ /* 0x0003e20000100800 */
[----:B------:R-:W-:Y:S01]  /*17c0*/  IADD3 R147, R142, 0x50, RZ ;  /* 0x000000508e937810 */ /* 0x000fe20007ffe0ff */
[----:B------:R-:W-:Y:S01]  /*17d0*/  IMAD.SHL.U32 R213, R6, 0x2, RZ ;  /* 0x0000000206d57824 */ /* 0x000fe200078e00ff */
[----:B------:R-:W-:Y:S01]  /*17e0*/  LOP3.LUT R5, R16, R9, R17, 0xf6, !PT ;  /* 0x0000000910057212 */ /* 0x000fe200078ef611 */
[----:B------:R2:W-:Y:S01]  /*17f0*/  STL [R1+0x10], R11 ;  /* 0x0000100b01007387 */ /* 0x0005e20000100800 */
[----:B------:R-:W-:-:S02]  /*1800*/  SHF.R.S32.HI R21, RZ, 0x1f, R148 ;  /* 0x0000001fff157819 */ /* 0x000fc40000011494 */
[----:B------:R-:W-:Y:S02]  /*1810*/  LEA R5, R5, 0x18100, 0x1 ;  /* 0x0001810005057811 */ /* 0x000fe400078e08ff */
[----:B------:R-:W-:Y:S01]  /*1820*/  SEL R185, R4, 0xffffffe0, !P1 ;  /* 0xffffffe004b97807 */ /* 0x000fe20004800000 */
[----:B------:R-:W-:Y:S01]  /*1830*/  STL [R1+0xc], R21 ;  /* 0x00000c1501007387 */ /* 0x000fe20000100800 */
[----:B------:R-:W-:Y:S02]  /*1840*/  SHF.R.S32.HI R4, RZ, 0x1f, R213 ;  /* 0x0000001fff047819 */ /* 0x000fe400000114d5 */
[C---:B------:R-:W-:Y:S02]  /*1850*/  IADD3 R4, R213.reuse, 0x80, RZ ;  /* 0x00000080d5047810 */ /* 0x040fe40007ffe0ff */
[----:B------:R-:W-:Y:S02]  /*1860*/  IADD3 R251, R213, 0x90, RZ ;  /* 0x00000090d5fb7810 */ /* 0x000fe40007ffe0ff */
[----:B------:R-:W-:-:S02]  /*1870*/  LEA R181, R2, 0x18100, 0x1 ;  /* 0x0001810002b57811 */ /* 0x000fc400078e08ff */
[C---:B------:R-:W-:Y:S02]  /*1880*/  IADD3 R250, R213.reuse, 0x98, RZ ;  /* 0x00000098d5fa7810 */ /* 0x040fe40007ffe0ff */
[----:B------:R-:W-:Y:S01]  /*1890*/  IADD3 R248, R213, 0xa8, RZ ;  /* 0x000000a8d5f87810 */ /* 0x000fe20007ffe0ff */
[----:B------:R-:W-:Y:S01]  /*18a0*/  IMAD.IADD R182, R181, 0x1, R185 ;  /* 0x00000001b5b67824 */ /* 0x000fe200078e02b9 */
[----:B------:R-:W-:Y:S02]  /*18b0*/  LEA R187, R3, 0x100, 0x1 ;  /* 0x0000010003bb7811 */ /* 0x000fe400078e08ff */
[----:B-1----:R-:W-:Y:S02]  /*18c0*/  SHF.R.S32.HI R20, RZ, 0x1f, R145 ;  /* 0x0000001fff147819 */ /* 0x002fe40000011491 */
[----:B------:R-:W-:Y:S01]  /*18d0*/  IADD3 R247, R213, 0xb0, RZ ;  /* 0x000000b0d5f77810 */ /* 0x000fe20007ffe0ff */
[----:B------:R-:W-:Y:S01]  /*18e0*/  IMAD.IADD R242, R185, 0x1, R187 ;  /* 0x00000001b9f27824 */ /* 0x000fe200078e02bb */
[----:B--2---:R-:W-:Y:S01]  /*18f0*/  SHF.R.S32.HI R11, RZ, 0x1f, R147 ;  /* 0x0000001fff0b7819 */ /* 0x004fe20000011493 */
[----:B------:R-:W-:Y:S01]  /*1900*/  STL [R1+0x8], R20 ;  /* 0x0000081401007387 */ /* 0x000fe20000100800 */
[----:B------:R-:W-:-:S02]  /*1910*/  LEA R186, R0, 0xc100, 0x1 ;  /* 0x0000c10000ba7811 */ /* 0x000fc400078e08ff */
[----:B------:R-:W-:Y:S01]  /*1920*/  SEL R0, R10, 0xffffffc0, !P2 ;  /* 0xffffffc00a007807 */ /* 0x000fe20005000000 */
[----:B------:R-:W-:Y:S01]  /*1930*/  STL [R1+0x4], R11 ;  /* 0x0000040b01007387 */ /* 0x000fe20000100800 */
[----:B------:R-:W-:Y:S02]  /*1940*/  SHF.R.S32.HI R4, RZ, 0x1f, R4 ;  /* 0x0000001fff047819 */ /* 0x000fe40000011404 */
[----:B------:R-:W-:Y:S01]  /*1950*/  SHF.R.S32.HI R4, RZ, 0x1f, R250 ;  /* 0x0000001fff047819 */ /* 0x000fe200000114fa */
[----:B------:R1:W-:Y:S01]  /*1960*/  STL [R1+0x2c], R5 ;  /* 0x00002c0501007387 */ /* 0x0003e20000100800 */
[----:B------:R-:W-:Y:S01]  /*1970*/  SHF.R.S32.HI R4, RZ, 0x1f, R247 ;  /* 0x0000001fff047819 */ /* 0x000fe200000114f7 */
[----:B------:R-:W-:Y:S01]  /*1980*/  IMAD.IADD R188, R0, 0x1, R187 ;  /* 0x0000000100bc7824 */ /* 0x000fe200078e02bb */
[----:B------:R-:W-:Y:S01]  /*1990*/  LEA R4, R14, 0x18100, 0x1 ;  /* 0x000181000e047811 */ /* 0x000fe200078e08ff */
[--C-:B------:R-:W-:Y:S01]  /*19a0*/  IMAD.IADD R184, R181, 0x1, R0.reuse ;  /* 0x00000001b5b87824 */ /* 0x100fe200078e0200 */
[----:B------:R-:W-:Y:S01]  /*19b0*/  LEA R3, R13, 0x18100, 0x1 ;  /* 0x000181000d037811 */ /* 0x000fe200078e08ff */
[----:B------:R-:W-:Y:S01]  /*19c0*/  IMAD.IADD R183, R182, 0x1, R0 ;  /* 0x00000001b6b77824 */ /* 0x000fe200078e0200 */
[----:B------:R-:W-:Y:S01]  /*19d0*/  LEA R2, R12, 0x18100, 0x1 ;  /* 0x000181000c027811 */ /* 0x000fe200078e08ff */
[----:B------:R-:W-:Y:S01]  /*19e0*/  IMAD.IADD R0, R0, 0x1, R242 ;  /* 0x0000000100007824 */ /* 0x000fe200078e02f2 */
[----:B------:R-:W-:Y:S01]  /*19f0*/  IADD3 R6, R213, 0x70, RZ ;  /* 0x00000070d5067810 */ /* 0x000fe20007ffe0ff */
[----:B------:R-:W-:Y:S01]  /*1a00*/  IMAD.IADD R243, R185, 0x1, R188 ;  /* 0x00000001b9f37824 */ /* 0x000fe200078e02bc */
[----:B------:R-:W-:-:S02]  /*1a10*/  IADD3 R252, R213, 0x88, RZ ;  /* 0x00000088d5fc7810 */ /* 0x000fc40007ffe0ff */
[----:B------:R-:W-:Y:S02]  /*1a20*/  SHF.R.S32.HI R230, RZ, 0x3, R8 ;  /* 0x00000003ffe67819 */ /* 0x000fe40000011408 */
[----:B------:R-:W-:Y:S02]  /*1a30*/  SHF.R.S32.HI R229, RZ, 0x3, R7 ;  /* 0x00000003ffe57819 */ /* 0x000fe40000011407 */
[----:B------:R-:W-:Y:S02]  /*1a40*/  IADD3 R249, R213, 0xa0, RZ ;  /* 0x000000a0d5f97810 */ /* 0x000fe40007ffe0ff */
[C---:B------:R-:W-:Y:S02]  /*1a50*/  IADD3 R201, R198.reuse, 0x40, RZ ;  /* 0x00000040c6c97810 */ /* 0x040fe40007ffe0ff */
[----:B------:R-:W-:Y:S02]  /*1a60*/  IADD3 R194, R198, 0x80, RZ ;  /* 0x00000080c6c27810 */ /* 0x000fe40007ffe0ff */
[----:B------:R-:W-:-:S02]  /*1a70*/  IADD3 R208, R106, 0x60, RZ ;  /* 0x000000606ad07810 */ /* 0x000fc40007ffe0ff */
[----:B-1----:R-:W-:Y:S02]  /*1a80*/  IADD3 R5, R213, 0x78, RZ ;  /* 0x00000078d5057810 */ /* 0x002fe40007ffe0ff */
[----:B------:R-:W-:Y:S02]  /*1a90*/  IADD3 R207, R106, 0x80, RZ ;  /* 0x000000806acf7810 */ /* 0x000fe40007ffe0ff */
[----:B------:R-:W-:Y:S02]  /*1aa0*/  SHF.R.S32.HI R5, RZ, 0x1f, R5 ;  /* 0x0000001fff057819 */ /* 0x000fe40000011405 */
[----:B------:R-:W-:Y:S02]  /*1ab0*/  SHF.R.S32.HI R5, RZ, 0x1f, R251 ;  /* 0x0000001fff057819 */ /* 0x000fe400000114fb */
[----:B------:R-:W-:Y:S02]  /*1ac0*/  SHF.R.S32.HI R5, RZ, 0x1f, R248 ;  /* 0x0000001fff057819 */ /* 0x000fe400000114f8 */
[----:B------:R-:W-:-:S02]  /*1ad0*/  LEA R5, R15, 0x18100, 0x1 ;  /* 0x000181000f057811 */ /* 0x000fc400078e08ff */
[----:B------:R-:W-:Y:S02]  /*1ae0*/  IADD3 R206, R106, 0xa0, RZ ;  /* 0x000000a06ace7810 */ /* 0x000fe40007ffe0ff */
[C---:B------:R-:W-:Y:S01]  /*1af0*/  IADD3 R25, R213.reuse, 0x8, RZ ;  /* 0x00000008d5197810 */ /* 0x040fe20007ffe0ff */
[----:B------:R1:W-:Y:S01]  /*1b00*/  STL [R1+0x28], R5 ;  /* 0x0000280501007387 */ /* 0x0003e20000100800 */
[C---:B------:R-:W-:Y:S02]  /*1b10*/  IADD3 R24, R213.reuse, 0x10, RZ ;  /* 0x00000010d5187810 */ /* 0x040fe40007ffe0ff */
[C---:B------:R-:W-:Y:S01]  /*1b20*/  IADD3 R23, R213.reuse, 0x18, RZ ;  /* 0x00000018d5177810 */ /* 0x040fe20007ffe0ff */
[----:B------:R1:W-:Y:S01]  /*1b30*/  STL [R1+0x24], R4 ;  /* 0x0000240401007387 */ /* 0x0003e20000100800 */
[C---:B------:R-:W-:Y:S02]  /*1b40*/  IADD3 R22, R213.reuse, 0x20, RZ ;  /* 0x00000020d5167810 */ /* 0x040fe40007ffe0ff */
[C---:B------:R-:W-:Y:S01]  /*1b50*/  IADD3 R21, R213.reuse, 0x28, RZ ;  /* 0x00000028d5157810 */ /* 0x040fe20007ffe0ff */
[----:B------:R1:W-:Y:S01]  /*1b60*/  STL [R1+0x20], R3 ;  /* 0x0000200301007387 */ /* 0x0003e20000100800 */
        /* <DEDUP_REMOVED lines=36> */
[----:B-1----:R-:W-:Y:S02]  /*1db0*/  SHF.R.S32.HI R6, RZ, 0x1f, R246 ;  /* 0x0000001fff067819 */ /* 0x002fe400000114f6 */
.L_x_5574:
        /* <DEDUP_REMOVED lines=32> */
.L_x_5325:
[----:B------:R-:W-:-:S04]  /*1fc0*/  ISETP.NE.U32.AND P0, PT, RZ, c[0x0][0x368], PT ;  /* 0x0000da00ff007a0c */ /* 0x000fc80003f05070 */
[----:B------:R-:W-:-:S13]  /*1fd0*/  ISETP.NE.AND.EX P0, PT, RZ, c[0x0][0x36c], PT, P0 ;  /* 0x0000db00ff007a0c */ /* 0x000fda0003f05300 */
[----:B------:R-:W-:Y:S05]  /*1fe0*/  @!P0 BRA `(.L_x_5326) ;  /* 0x0000003000008947 */ /* 0x000fea0003800000 */
[----:B-1----:R-:W-:-:S05]  /*1ff0*/  IMAD.WIDE R4, R239, R15, c[0x0][0x368] ;  /* 0x0000da00ef047625 */ /* 0x002fca00078e020f */
[----:B------:R1:W5:Y:S01]  /*2000*/  LDG.E R18, [R4.64] ;  /* 0x0000000c04127981 */ /* 0x000362000c1e1900 */
[----:B------:R-:W-:Y:S05]  /*2010*/  BRA `(.L_x_5327) ;  /* 0x0000005000007947 */ /* 0x000fea0003800000 */
.L_x_5326:
[----:B------:R-:W-:Y:S01]  /*2020*/  MOV R18, UR10 ;  /* 0x0000000a00127c02 */ /* 0x000fe20008000f00 */
[----:B------:R-:W-:Y:S05]  /*2030*/  @!P3 BRA `(.L_x_5327) ;  /* 0x000000300000b947 */ /* 0x000fea0003800000 */
[----:B-1----:R-:W2:Y:S04]  /*2040*/  LDG.E R6, [R4.64] ;  /* 0x0000000c04067981 */ /* 0x002ea8000c1e1900 */
[----:B------:R-:W2:Y:S02]  /*2050*/  LDG.E R0, [R4.64+0x4] ;  /* 0x0000040c04007981 */ /* 0x000ea4000c1e1900 */
[----:B--2---:R-:W-:Y:S02]  /*2060*/  IADD3 R18, -R6, R0, RZ ;  /* 0x0000000006127210 */ /* 0x004fe40007ffe1ff */
.L_x_5327:
        /* <DEDUP_REMOVED lines=41> */
.L_x_5330:
[----:B------:R-:W-:-:S13]  /*2300*/  ISETP.NE.AND P0, PT, R6, 0x1, PT ;  /* 0x000000010600780c */ /* 0x000fda0003f05270 */
[----:B------:R-:W-:-:S05]  /*2310*/  @P0 IMAD.HI.U32 R0, R2, c[0x0][0x330], RZ ;  /* 0x0000cc0002000a27 */ /* 0x000fca00078e00ff */
[----:B------:R-:W-:Y:S02]  /*2320*/  @P0 SHF.R.U32.HI R2, RZ, c[0x0][0x334], R0 ;  /* 0x0000cd00ff020a19 */ /* 0x000fe40000011600 */
.L_x_5331:
[----:B------:R-:W-:Y:S05]  /*2330*/  BSYNC B0 ;  /* 0x0000000000007941 */ /* 0x000fea0003800000 */
.L_x_5329:
[----:B------:R-:W-:-:S05]  /*2340*/  IMAD R2, R2, R6, c[0x0][0x32c] ;  /* 0x0000cb0002027624 */ /* 0x000fca00078e0206 */
[----:B------:R-:W-:-:S04]  /*2350*/  IMNMX R3, R3, R2, PT ;  /* 0x0000000203037217 */ /* 0x000fc80003800200 */
.L_x_5328:
        /* <DEDUP_REMOVED lines=21> */
.L_x_5334:
[----:B------:R-:W-:-:S13]  /*24b0*/  ISETP.NE.AND P0, PT, R6, 0x1, PT ;  /* 0x000000010600780c */ /* 0x000fda0003f05270 */
[----:B------:R-:W-:-:S05]  /*24c0*/  @P0 IMAD.HI.U32 R3, R0, c[0x0][0x330], RZ ;  /* 0x0000cc0000030a27 */ /* 0x000fca00078e00ff */
[----:B------:R-:W-:Y:S02]  /*24d0*/  @P0 SHF.R.U32.HI R0, RZ, c[0x0][0x334], R3 ;  /* 0x0000cd00ff000a19 */ /* 0x000fe40000011603 */
.L_x_5335:
[----:B------:R-:W-:Y:S05]  /*24e0*/  BSYNC B0 ;  /* 0x0000000000007941 */ /* 0x000fea0003800000 */
.L_x_5333:
[----:B------:R-:W-:-:S05]  /*24f0*/  IMAD R0, R0, c[0x0][0x32c], RZ ;  /* 0x0000cb0000007a24 */ /* 0x000fca00078e02ff */
[----:B------:R-:W-:-:S04]  /*2500*/  IMNMX R2, R2, R0, !PT ;  /* 0x0000000002027217 */ /* 0x000fc80007800200 */
.L_x_5332:
        /* <DEDUP_REMOVED lines=45> */
.L_x_5337:
[----:B------:R-:W-:Y:S05]  /*27e0*/  BSYNC B0 ;  /* 0x0000000000007941 */ /* 0x000fea0003800000 */
.L_x_5336:
        /* <DEDUP_REMOVED lines=115> */
[C---:B------:R-:W-:Y:S01]  /*2f20*/  @P0 LEA R6, P2, R4.reuse, c[0x0][0x250], 0x1 ;  /* 0x0000940004060a11 */ /* 0x040fe200078408ff */
        /* <DEDUP_REMOVED lines=112> */
[----:B------:R-:W-:Y:S01]  /*3630*/  IMAD R3, R2, c[0x0][0x290], RZ ;  /* 0x0000a40002037a24 */ /* 0x000fe200078e02ff */
[----:B------:R-:W-:Y:S01]  /*3640*/  LOP3.LUT R204, R204, 0xffffffef, RZ, 0xc0, !PT ;  /* 0xffffffefcccc7812 */ /* 0x000fe200078ec0ff */
[----:B------:R-:W-:Y:S01]  /*3650*/  IMAD R2, R2, c[0x0][0x280], RZ ;  /* 0x0000a00002027a24 */ /* 0x000fe200078e02ff */
[----:B------:R-:W-:Y:S01]  /*3660*/  LOP3.LUT R20, R20, R150, RZ, 0x3c, !PT ;  /* 0x0000009614147212 */ /* 0x000fe200078e3cff */
[----:B------:R-:W-:Y:S01]  /*3670*/  IMAD R3, R134, c[0x0][0x294], R3 ;  /* 0x0000a50086037a24 */ /* 0x000fe200078e0203 */
        /* <DEDUP_REMOVED lines=19> */
.L_x_5363:
        /* <DEDUP_REMOVED lines=114> */
.L_x_5343:
[----:B------:R-:W-:Y:S05]  /*3ed0*/  BSYNC B0 ;  /* 0x0000000000007941 */ /* 0x000fea0003800000 */
.L_x_5342:
        /* <DEDUP_REMOVED lines=93> */
.L_x_5346:
[----:B------:R-:W-:Y:S05]  /*44b0*/  BSYNC B0 ;  /* 0x0000000000007941 */ /* 0x000fea0003800000 */
.L_x_5345:
        /* <DEDUP_REMOVED lines=59> */
.L_x_5348:
[----:B------:R-:W-:Y:S05]  /*4870*/  BSYNC B0 ;  /* 0x0000000000007941 */ /* 0x000fea0003800000 */
.L_x_5347:
        /* <DEDUP_REMOVED lines=61> */
.L_x_5350:
[----:B------:R-:W-:Y:S05]  /*4c50*/  BSYNC B0 ;  /* 0x0000000000007941 */ /* 0x000fea0003800000 */
.L_x_5349:
        /* <DEDUP_REMOVED lines=58> */
.L_x_5352:
[----:B------:R-:W-:Y:S05]  /*5000*/  BSYNC B0 ;  /* 0x0000000000007941 */ /* 0x000fea0003800000 */
.L_x_5351:
        /* <DEDUP_REMOVED lines=58> */
.L_x_5354:
[----:B------:R-:W-:Y:S05]  /*53b0*/  BSYNC B0 ;  /* 0x0000000000007941 */ /* 0x000fea0003800000 */
.L_x_5353:
        /* <DEDUP_REMOVED lines=58> */
.L_x_5341:
        /* <DEDUP_REMOVED lines=47> */
.L_x_5356:
[----:B------:R-:W-:Y:S05]  /*5a50*/  BSYNC B0 ;  /* 0x0000000000007941 */ /* 0x000fea0003800000 */
.L_x_5355:
        /* <DEDUP_REMOVED lines=162> */
.L_x_5358:
[----:B------:R-:W-:Y:S05]  /*6480*/  BSYNC B0 ;  /* 0x0000000000007941 */ /* 0x000fea0003800000 */
.L_x_5357:
        /* <DEDUP_REMOVED lines=126> */
.L_x_5360:
[----:B------:R-:W-:Y:S05]  /*6c70*/  BSYNC B0 ;  /* 0x0000000000007941 */ /* 0x000fea0003800000 */
.L_x_5359:
        /* <DEDUP_REMOVED lines=129> */
.L_x_5340:
        /* <DEDUP_REMOVED lines=52> */
.L_x_5344:
[----:B--2-4-:R-:W-:Y:S05]  /*77d0*/  BSYNC B1 ;  /* 0x0000000000017941 */ /* 0x014fea0003800000 */
.L_x_5339:
        /* <DEDUP_REMOVED lines=77> */
.L_x_5362:
[----:B-12-4-:R-:W-:Y:S05]  /*7cb0*/  BSYNC B0 ;  /* 0x0000000000007941 */ /* 0x016fea0003800000 */
.L_x_5361:
        /* <DEDUP_REMOVED lines=33> */
.L_x_5338:
        /* <DEDUP_REMOVED lines=21> */
.L_x_5366:
[----:B------:R-:W-:-:S04]  /*8020*/  MOV R0, 0x1 ;  /* 0x0000000100007802 */ /* 0x000fc80000000f00 */
[----:B------:R-:W-:-:S13]  /*8030*/  ISETP.NE.AND P0, PT, R0, c[0x0][0x32c], PT ;  /* 0x0000cb0000007a0c */ /* 0x000fda0003f05270 */
[----:B------:R-:W-:-:S05]  /*8040*/  @P0 IMAD.HI.U32 R0, R2, c[0x0][0x330], RZ ;  /* 0x0000cc0002000a27 */ /* 0x000fca00078e00ff */
[----:B------:R-:W-:Y:S02]  /*8050*/  @P0 SHF.R.U32.HI R2, RZ, c[0x0][0x334], R0 ;  /* 0x0000cd00ff020a19 */ /* 0x000fe40000011600 */
.L_x_5367:
[----:B------:R-:W-:Y:S05]  /*8060*/  BSYNC B0 ;  /* 0x0000000000007941 */ /* 0x000fea0003800000 */
.L_x_5365:
[----:B------:R-:W-:-:S05]  /*8070*/  MOV R0, c[0x0][0x32c] ;  /* 0x0000cb0000007a02 */ /* 0x000fca0000000f00 */
[----:B------:R-:W-:-:S05]  /*8080*/  IMAD R2, R2, R0, c[0x0][0x32c] ;  /* 0x0000cb0002027624 */ /* 0x000fca00078e0200 */
[----:B------:R-:W-:-:S04]  /*8090*/  IMNMX R3, R3, R2, PT ;  /* 0x0000000203037217 */ /* 0x000fc80003800200 */
.L_x_5364:
        /* <DEDUP_REMOVED lines=21> */
.L_x_5370:
[----:B------:R-:W-:-:S04]  /*81f0*/  MOV R3, c[0x0][0x32c] ;  /* 0x0000cb0000037a02 */ /* 0x000fc80000000f00 */
[----:B------:R-:W-:-:S13]  /*8200*/  ISETP.NE.AND P0, PT, R3, 0x1, PT ;  /* 0x000000010300780c */ /* 0x000fda0003f05270 */
[----:B------:R-:W-:-:S05]  /*8210*/  @P0 IMAD.HI.U32 R3, R0, c[0x0][0x330], RZ ;  /* 0x0000cc0000030a27 */ /* 0x000fca00078e00ff */
[----:B------:R-:W-:Y:S02]  /*8220*/  @P0 SHF.R.U32.HI R0, RZ, c[0x0][0x334], R3 ;  /* 0x0000cd00ff000a19 */ /* 0x000fe40000011603 */
.L_x_5371:
[----:B------:R-:W-:Y:S05]  /*8230*/  BSYNC B0 ;  /* 0x0000000000007941 */ /* 0x000fea0003800000 */
.L_x_5369:
[----:B------:R-:W-:-:S05]  /*8240*/  IMAD R0, R0, c[0x0][0x32c], RZ ;  /* 0x0000cb0000007a24 */ /* 0x000fca00078e02ff */
[----:B------:R-:W-:-:S04]  /*8250*/  IMNMX R2, R2, R0, !PT ;  /* 0x0000000002027217 */ /* 0x000fc80007800200 */
.L_x_5368:
        /* <DEDUP_REMOVED lines=37> */
.L_x_5373:
[----:B------:R-:W-:Y:S05]  /*84b0*/  BSYNC B0 ;  /* 0x0000000000007941 */ /* 0x000fea0003800000 */
.L_x_5372:
        /* <DEDUP_REMOVED lines=105> */
.L_x_5579:
[----:B------:R-:W-:Y:S05]  /*8b50*/  BRA.DIV ~URZ, `(.L_x_5376) ;  /* 0x0001aac27f007947 */ /* 0x000fea000b800000 */
[----:B------:R3:W4:Y:S02]  /*8b60*/  SHFL.IDX PT, R0, R13, RZ, 0x181f ;  /* 0x00181fff0d007589 */ /* 0x00072400000e0000 */
.L_x_5580:
[----:B------:R-:W-:Y:S01]  /*8b70*/  IMAD R37, R210, c[0x0][0x2c4], RZ ;  /* 0x0000b100d2257a24 */ /* 0x000fe200078e02ff */
[----:B------:R-:W-:Y:S04]  /*8b80*/  BSSY B0, `(.L_x_5377) ;  /* 0x000000f000007945 */ /* 0x000fe80003800000 */
[----:B------:R-:W-:-:S13]  /*8b90*/  ISETP.GE.AND P0, PT, R5, R37, PT ;  /* 0x000000250500720c */ /* 0x000fda0003f06270 */
[----:B------:R-:W-:Y:S05]  /*8ba0*/  @P0 BRA `(.L_x_5378) ;  /* 0x000000c000000947 */ /* 0x000fea0003800000 */
[CC--:B----4-:R-:W-:Y:S02]  /*8bb0*/  LEA R8, P0, R198.reuse, R0.reuse, 0x1 ;  /* 0x00000000c6087211 */ /* 0x0d0fe400078008ff */
[C---:B------:R-:W-:Y:S02]  /*8bc0*/  LEA R6, P1, R201.reuse, R0, 0x1 ;  /* 0x00000000c9067211 */ /* 0x040fe400078208ff */
[----:B--2---:R-:W-:Y:S02]  /*8bd0*/  LEA.HI.X R9, R198, R4, R199, 0x1, P0 ;  /* 0x00000004c6097211 */ /* 0x004fe400000f0cc7 */
        /* <DEDUP_REMOVED lines=9> */
.L_x_5378:
[----:B------:R-:W-:Y:S05]  /*8c70*/  BSYNC B0 ;  /* 0x0000000000007941 */ /* 0x000fea0003800000 */
.L_x_5377:
[----:B------:R-:W-:Y:S05]  /*8c80*/  BRA.DIV ~URZ, `(.L_x_5379) ;  /* 0x0001aa027f007947 */ /* 0x000fea000b800000 */
[----:B--2---:R2:W1:Y:S04]  /*8c90*/  SHFL.IDX PT, R4, R12, 0x1, 0x181f ;  /* 0x00381f000c047f89 */ /* 0x00446800000e0000 */
[----:B----4-:R2:W4:Y:S02]  /*8ca0*/  SHFL.IDX PT, R0, R13, 0x1, 0x181f ;  /* 0x00381f000d007f89 */ /* 0x01052400000e0000 */
.L_x_5581:
[----:B------:R-:W-:Y:S01]  /*8cb0*/  IADD3 R2, R5, 0x20, RZ ;  /* 0x0000002005027810 */ /* 0x000fe20007ffe0ff */
[----:B------:R-:W-:Y:S03]  /*8cc0*/  BSSY B0, `(.L_x_5380) ;  /* 0x000000f000007945 */ /* 0x000fe60003800000 */
[----:B------:R-:W-:-:S13]  /*8cd0*/  ISETP.GE.AND P0, PT, R2, R37, PT ;  /* 0x000000250200720c */ /* 0x000fda0003f06270 */
[----:B------:R-:W-:Y:S05]  /*8ce0*/  @P0 BRA `(.L_x_5381) ;  /* 0x000000c000000947 */ /* 0x000fea0003800000 */
[CC--:B----4-:R-:W-:Y:S02]  /*8cf0*/  LEA R8, P0, R198.reuse, R0.reuse, 0x1 ;  /* 0x00000000c6087211 */ /* 0x0d0fe400078008ff */
[C---:B------:R-:W-:Y:S02]  /*8d00*/  LEA R6, P1, R201.reuse, R0, 0x1 ;  /* 0x00000000c9067211 */ /* 0x040fe400078208ff */
[----:B-1----:R-:W-:Y:S02]  /*8d10*/  LEA.HI.X R9, R198, R4, R199, 0x1, P0 ;  /* 0x00000004c6097211 */ /* 0x002fe400000f0cc7 */
        /* <DEDUP_REMOVED lines=9> */
.L_x_5381:
[----:B------:R-:W-:Y:S05]  /*8db0*/  BSYNC B0 ;  /* 0x0000000000007941 */ /* 0x000fea0003800000 */
.L_x_5380:
[----:B------:R-:W-:Y:S05]  /*8dc0*/  BRA.DIV ~URZ, `(.L_x_5382) ;  /* 0x0001a9927f007947 */ /* 0x000fea000b800000 */
[----:B-1----:R1:W2:Y:S02]  /*8dd0*/  SHFL.IDX PT, R4, R12, 0x2, 0x181f ;  /* 0x00581f000c047f89 */ /* 0x0022a400000e0000 */
.L_x_5582:
[----:B------:R-:W-:Y:S05]  /*8de0*/  BRA.DIV ~URZ, `(.L_x_5383) ;  /* 0x0001a9e27f007947 */ /* 0x000fea000b800000 */
[----:B----4-:R4:W1:Y:S02]  /*8df0*/  SHFL.IDX PT, R0, R13, 0x2, 0x181f ;  /* 0x00581f000d007f89 */ /* 0x01086400000e0000 */
.L_x_5583:
[----:B------:R-:W-:Y:S01]  /*8e00*/  IADD3 R2, R5, 0x40, RZ ;  /* 0x0000004005027810 */ /* 0x000fe20007ffe0ff */
[----:B------:R-:W-:Y:S03]  /*8e10*/  BSSY B0, `(.L_x_5384) ;  /* 0x000000f000007945 */ /* 0x000fe60003800000 */
[----:B------:R-:W-:-:S13]  /*8e20*/  ISETP.GE.AND P0, PT, R2, R37, PT ;  /* 0x000000250200720c */ /* 0x000fda0003f06270 */
[----:B------:R-:W-:Y:S05]  /*8e30*/  @P0 BRA `(.L_x_5385) ;  /* 0x000000c000000947 */ /* 0x000fea0003800000 */
[CC--:B-1----:R-:W-:Y:S02]  /*8e40*/  LEA R8, P0, R198.reuse, R0.reuse, 0x1 ;  /* 0x00000000c6087211 */ /* 0x0c2fe400078008ff */
        /* <DEDUP_REMOVED lines=11> */
.L_x_5385:
[----:B------:R-:W-:Y:S05]  /*8f00*/  BSYNC B0 ;  /* 0x0000000000007941 */ /* 0x000fea0003800000 */
.L_x_5384:
[----:B------:R-:W-:Y:S05]  /*8f10*/  BRA.DIV ~URZ, `(.L_x_5386) ;  /* 0x0001a9227f007947 */ /* 0x000fea000b800000 */
[----:B--2---:R2:W3:Y:S04]  /*8f20*/  SHFL.IDX PT, R4, R12, 0x3, 0x181f ;  /* 0x00781f000c047f89 */ /* 0x0044e800000e0000 */
[----:B-1----:R2:W1:Y:S02]  /*8f30*/  SHFL.IDX PT, R0, R13, 0x3, 0x181f ;  /* 0x00781f000d007f89 */ /* 0x00246400000e0000 */
.L_x_5584:
        /* <DEDUP_REMOVED lines=84> */
[C---:B------:R-:W-:Y:S02]  /*9480*/  @P1 LEA R6, P4, R201.reuse, R0, 0x1 ;  /* 0x00000000c9061211 */ /* 0x040fe400078808ff */
        /* <DEDUP_REMOVED lines=12> */
[C---:B------:R-:W-:Y:S02]  /*9550*/  @P0 LEA R2, P2, R198.reuse, R9, 0x1 ;  /* 0x00000009c6020211 */ /* 0x040fe400078408ff */
        /* <DEDUP_REMOVED lines=78> */
.L_x_5585:
        /* <DEDUP_REMOVED lines=21> */
.L_x_5586:
        /* <DEDUP_REMOVED lines=21> */
.L_x_5388:
[----:B------:R-:W-:Y:S05]  /*9ce0*/  BSYNC B0 ;  /* 0x0000000000007941 */ /* 0x000fea0003800000 */
.L_x_5387:
[----:B------:R-:W-:Y:S01]  /*9cf0*/  ISETP.LT.AND P0, PT, RZ, c[0x0][0x27c], PT ;  /* 0x00009f00ff007a0c */ /* 0x000fe20003f01270 */
[----:B------:R-:W0:Y:S01]  /*9d00*/  LDGDEPBAR ;  /* 0x00000000000079af */ /* 0x000e220000000000 */
[----:B------:R-:W-:Y:S11]  /*9d10*/  BSSY B2, `(.L_x_5391) ;  /* 0x00006ab000027945 */ /* 0x000ff60003800000 */
[----:B------:R-:W-:Y:S05]  /*9d20*/  @P0 BRA `(.L_x_5392) ;  /* 0x0000002000000947 */ /* 0x000fea0003800000 */
[----:B------:R-:W-:-:S04]  /*9d30*/  DEPBAR.LE SB0, 0x3 ;  /* 0x000080c00000791a */ /* 0x000fc80000000000 */
[----:B------:R-:W-:Y:S05]  /*9d40*/  BRA `(.L_x_5393) ;  /* 0x00006a7000007947 */ /* 0x000fea0003800000 */
.L_x_5392:
        /* <DEDUP_REMOVED lines=36> */
.L_x_5587:
[----:B------:R-:W-:Y:S05]  /*9f90*/  BRA.DIV ~URZ, `(.L_x_5396) ;  /* 0x00019c927f007947 */ /* 0x000fea000b800000 */
[----:B------:R3:W4:Y:S04]  /*9fa0*/  SHFL.IDX PT, R4, R27, RZ, 0x1c1f ;  /* 0x001c1fff1b047589 */ /* 0x00072800000e0000 */
[----:B------:R3:W1:Y:S04]  /*9fb0*/  SHFL.IDX PT, R12, R13, RZ, 0x1c1f ;  /* 0x001c1fff0d0c7589 */ /* 0x00066800000e0000 */
[----:B------:R3:W2:Y:S02]  /*9fc0*/  SHFL.IDX PT, R0, R32, RZ, 0x1c1f ;  /* 0x001c1fff20007589 */ /* 0x0006a400000e0000 */
.L_x_5588:
        /* <DEDUP_REMOVED lines=87> */
.L_x_5398:
[----:B------:R-:W-:Y:S05]  /*a540*/  BSYNC B0 ;  /* 0x0000000000007941 */ /* 0x000fea0003800000 */
.L_x_5397:
        /* <DEDUP_REMOVED lines=44> */
.L_x_5589:
        /* <DEDUP_REMOVED lines=86> */
.L_x_5401:
[----:B------:R-:W-:Y:S05]  /*ad70*/  BSYNC B0 ;  /* 0x0000000000007941 */ /* 0x000fea0003800000 */
.L_x_5400:
        /* <DEDUP_REMOVED lines=99> */
.L_x_5405:
[----:B------:R-:W-:Y:S05]  /*b3b0*/  BSYNC B0 ;  /* 0x0000000000007941 */ /* 0x000fea0003800000 */
.L_x_5404:
        /* <DEDUP_REMOVED lines=45> */
.L_x_5407:
[----:B------:R-:W-:Y:S05]  /*b690*/  BSYNC B0 ;  /* 0x0000000000007941 */ /* 0x000fea0003800000 */
.L_x_5406:
        /* <DEDUP_REMOVED lines=45> */
.L_x_5409:
[----:B------:R-:W-:Y:S05]  /*b970*/  BSYNC B0 ;  /* 0x0000000000007941 */ /* 0x000fea0003800000 */
.L_x_5408:
        /* <DEDUP_REMOVED lines=45> */
.L_x_5411:
[----:B------:R-:W-:Y:S05]  /*bc50*/  BSYNC B0 ;  /* 0x0000000000007941 */ /* 0x000fea0003800000 */
.L_x_5410:
        /* <DEDUP_REMOVED lines=45> */
.L_x_5413:
[----:B------:R-:W-:Y:S05]  /*bf30*/  BSYNC B0 ;  /* 0x0000000000007941 */ /* 0x000fea0003800000 */
.L_x_5412:
        /* <DEDUP_REMOVED lines=44> */
.L_x_5403:
[----:B------:R-:W-:Y:S05]  /*c200*/  BSYNC B1 ;  /* 0x0000000000017941 */ /* 0x000fea0003800000 */
.L_x_5402:
        /* <DEDUP_REMOVED lines=48> */
.L_x_5415:
[----:B------:R-:W-:Y:S05]  /*c510*/  BSYNC B0 ;  /* 0x0000000000007941 */ /* 0x000fea0003800000 */
.L_x_5414:
        /* <DEDUP_REMOVED lines=45> */
.L_x_5417:
[----:B------:R-:W-:Y:S05]  /*c7f0*/  BSYNC B0 ;  /* 0x0000000000007941 */ /* 0x000fea0003800000 */
.L_x_5416:
        /* <DEDUP_REMOVED lines=45> */
.L_x_5419:
[----:B------:R-:W-:Y:S05]  /*cad0*/  BSYNC B0 ;  /* 0x0000000000007941 */ /* 0x000fea0003800000 */
.L_x_5418:
        /* <DEDUP_REMOVED lines=45> */
.L_x_5421:
[----:B------:R-:W-:Y:S05]  /*cdb0*/  BSYNC B0 ;  /* 0x0000000000007941 */ /* 0x000fea0003800000 */
.L_x_5420:
        /* <DEDUP_REMOVED lines=45> */
.L_x_5423:
[----:B------:R-:W-:Y:S05]  /*d090*/  BSYNC B0 ;  /* 0x0000000000007941 */ /* 0x000fea0003800000 */
.L_x_5422:
        /* <DEDUP_REMOVED lines=45> */
.L_x_5394:
        /* <DEDUP_REMOVED lines=22> */
.L_x_5590:
[----:B------:R-:W-:Y:S05]  /*d4d0*/  BRA.DIV ~URZ, `(.L_x_5425) ;  /* 0x00016a827f007947 */ /* 0x000fea000b800000 */
[----:B------:R3:W4:Y:S01]  /*d4e0*/  SHFL.IDX PT, R8, R23, RZ, 0x1c1f ;  /* 0x001c1fff17087589 */ /* 0x00072200000e0000 */
[----:B--2---:R-:W-:-:S03]  /*d4f0*/  MOV R9, R0 ;  /* 0x0000000000097202 */ /* 0x004fc60000000f00 */
[----:B------:R3:W2:Y:S04]  /*d500*/  SHFL.IDX PT, R20, R21, RZ, 0x1c1f ;  /* 0x001c1fff15147589 */ /* 0x0006a800000e0000 */
[----:B------:R3:W1:Y:S02]  /*d510*/  SHFL.IDX PT, R3, R32, RZ, 0x1c1f ;  /* 0x001c1fff20037589 */ /* 0x00066400000e0000 */
.L_x_5591:
        /* <DEDUP_REMOVED lines=51> */
.L_x_5427:
[----:B------:R-:W-:Y:S05]  /*d850*/  BSYNC B0 ;  /* 0x0000000000007941 */ /* 0x000fea0003800000 */
.L_x_5426:
        /* <DEDUP_REMOVED lines=45> */
.L_x_5592:
        /* <DEDUP_REMOVED lines=49> */
.L_x_5430:
[----:B------:R-:W-:Y:S05]  /*de40*/  BSYNC B0 ;  /* 0x0000000000007941 */ /* 0x000fea0003800000 */
.L_x_5429:
        /* <DEDUP_REMOVED lines=64> */
[----:B------:R-:W-:Y:S02]  /*e250*/  LOP3.LUT R2, R228, 0x38, R2, 0xf8, !PT ;  /* 0x00000038e4027812 */ /* 0x000fe400078ef802 */
        /* <DEDUP_REMOVED lines=89> */
.L_x_5434:
[----:B------:R-:W-:Y:S05]  /*e7f0*/  BSYNC B0 ;  /* 0x0000000000007941 */ /* 0x000fea0003800000 */
.L_x_5433:
        /* <DEDUP_REMOVED lines=99> */
.L_x_5436:
[----:B------:R-:W-:Y:S05]  /*ee30*/  BSYNC B0 ;  /* 0x0000000000007941 */ /* 0x000fea0003800000 */
.L_x_5435:
        /* <DEDUP_REMOVED lines=98> */
.L_x_5432:
[----:B------:R-:W-:Y:S05]  /*f460*/  BSYNC B1 ;  /* 0x0000000000017941 */ /* 0x000fea0003800000 */
.L_x_5431:
        /* <DEDUP_REMOVED lines=110> */
.L_x_5438:
[----:B------:R-:W-:Y:S05]  /*fb50*/  BSYNC B0 ;  /* 0x0000000000007941 */ /* 0x000fea0003800000 */
.L_x_5437:
        /* <DEDUP_REMOVED lines=99> */
.L_x_5440:
[----:B------:R-:W-:Y:S05]  /*10190*/  BSYNC B0 ;  /* 0x0000000000007941 */ /* 0x000fea0003800000 */
.L_x_5439:
        /* <DEDUP_REMOVED lines=98> */
.L_x_5393:
[----:B------:R-:W-:Y:S05]  /*107c0*/  BSYNC B2 ;  /* 0x0000000000027941 */ /* 0x000fea0003800000 */
.L_x_5391:
        /* <DEDUP_REMOVED lines=11> */
[----:B------:R1:W1:Y:S04]  /*10880*/  LDSM.16.M88.4 R48, [R186+0x1000] ;  /* 0x00100000ba30783b */ /* 0x0002680000000200 */
[----:B-----5:R1:W1:Y:S04]  /*10890*/  LDSM.16.M88.4 R44, [R186+0x1800] ;  /* 0x00180000ba2c783b */ /* 0x0202680000000200 */
        /* <DEDUP_REMOVED lines=27> */
.L_x_5593:
        /* <DEDUP_REMOVED lines=21> */
.L_x_5594:
        /* <DEDUP_REMOVED lines=21> */
.L_x_5442:
[----:B------:R-:W-:Y:S05]  /*10cf0*/  BSYNC B0 ;  /* 0x0000000000007941 */ /* 0x000fea0003800000 */
.L_x_5441:
        /* <DEDUP_REMOVED lines=11> */
[----:B------:R-:W-:Y:S01]  /*10db0*/  LDSM.16.M88.4 R92, [R186+0x5000] ;  /* 0x00500000ba5c783b */ /* 0x000fe20000000200 */
[----:B------:R-:W-:Y:S01]  /*10dc0*/  HMMA.16816.F32 R28, R4, R38, RZ ;  /* 0x00000026041c723c */ /* 0x000fe200000018ff */
[----:B------:R-:W-:Y:S01]  /*10dd0*/  ISETP.NE.AND P0, PT, R3, 0x1, PT ;  /* 0x000000010300780c */ /* 0x000fe20003f05270 */
[----:B----4-:R-:W-:Y:S01]  /*10de0*/  IMAD.MOV.U32 R9, RZ, RZ, c[0x0][0x32c] ;  /* 0x0000cb00ff097624 */ /* 0x010fe200078e00ff */
[----:B------:R-:W2:Y:S01]  /*10df0*/  LDSM.16.M88.4 R52, [R2] ;  /* 0x000000000234783b */ /* 0x000ea20000000200 */
[----:B------:R-:W-:-:S03]  /*10e00*/  ULOP3.LUT UR6, URZ, UR6, URZ, 0x33, !UPT ;  /* 0x000000063f067292 */ /* 0x000fc6000f8e333f */
[----:B------:R-:W3:Y:S01]  /*10e10*/  LDSM.16.M88.4 R56, [R2+0x800] ;  /* 0x000800000238783b */ /* 0x000ee20000000200 */
[C---:B------:R-:W-:Y:S01]  /*10e20*/  HMMA.16816.F32 R32, R4.reuse, R40, RZ ;  /* 0x000000280420723c */ /* 0x040fe200000018ff */
[----:B------:R-:W-:Y:S02]  /*10e30*/  ISETP.GE.AND P4, PT, R9, 0x1, PT ;  /* 0x000000010900780c */ /* 0x000fe40003f86270 */
[----:B------:R-:W4:Y:S04]  /*10e40*/  LDSM.16.M88.4 R76, [R2+0x1000] ;  /* 0x00100000024c783b */ /* 0x000f280000000200 */
[----:B------:R-:W-:Y:S01]  /*10e50*/  LDSM.16.M88.4 R68, [R0] ;  /* 0x000000000044783b */ /* 0x000fe20000000200 */
[C---:B------:R-:W-:Y:S03]  /*10e60*/  HMMA.16816.F32 R36, R4.reuse, R42, RZ ;  /* 0x0000002a0424723c */ /* 0x040fe600000018ff */
[----:B------:R-:W-:Y:S04]  /*10e70*/  LDSM.16.M88.4 R72, [R0+0x800] ;  /* 0x000800000048783b */ /* 0x000fe80000000200 */
[----:B------:R-:W-:Y:S01]  /*10e80*/  LDSM.16.M88.4 R84, [R0+0x1000] ;  /* 0x001000000054783b */ /* 0x000fe20000000200 */
        /* <DEDUP_REMOVED lines=19> */
[C---:B------:R-:W-:Y:S01]  /*10fc0*/  HMMA.16816.F32 R28, R20.reuse, R54, R28 ;  /* 0x00000036141c723c */ /* 0x040fe2000000181c */
[----:B------:R-:W2:Y:S07]  /*10fd0*/  LDSM.16.M88.4 R52, [R0+0x1800] ;  /* 0x001800000034783b */ /* 0x000eae0000000200 */
[C---:B---3--:R-:W-:Y:S08]  /*10fe0*/  HMMA.16816.F32 R32, R20.reuse, R56, R32 ;  /* 0x000000381420723c */ /* 0x048ff00000001820 */
[C---:B------:R-:W-:Y:S08]  /*10ff0*/  HMMA.16816.F32 R36, R20.reuse, R58, R36 ;  /* 0x0000003a1424723c */ /* 0x040ff00000001824 */
[C---:B----4-:R-:W-:Y:S08]  /*11000*/  HMMA.16816.F32 R40, R20.reuse, R76, R40 ;  /* 0x0000004c1428723c */ /* 0x050ff00000001828 */
[C---:B------:R-:W-:Y:S01]  /*11010*/  HMMA.16816.F32 R56, R20.reuse, R78, R48 ;  /* 0x0000004e1438723c */ /* 0x040fe20000001830 */
[----:B------:R-:W3:Y:S07]  /*11020*/  LDSM.16.M88.4 R76, [R186+0x3000] ;  /* 0x00300000ba4c783b */ /* 0x000eee0000000200 */
[C---:B-1----:R-:W-:Y:S01]  /*11030*/  HMMA.16816.F32 R48, R20.reuse, R60, R24 ;  /* 0x0000003c1430723c */ /* 0x042fe20000001818 */
[----:B------:R-:W-:Y:S07]  /*11040*/  LDSM.16.M88.4 R24, [R8+0x3800] ;  /* 0x003800000818783b */ /* 0x000fee0000000200 */
[----:B------:R-:W-:Y:S01]  /*11050*/  HMMA.16816.F32 R44, R20, R62, R44 ;  /* 0x0000003e142c723c */ /* 0x000fe2000000182c */
[----:B------:R-:W1:Y:S04]  /*11060*/  LDSM.16.M88.4 R60, [R186+0x3800] ;  /* 0x00380000ba3c783b */ /* 0x000e680000000200 */
[----:B------:R-:W-:Y:S03]  /*11070*/  LDSM.16.M88.4 R20, [R182+0x4000] ;  /* 0x00400000b614783b */ /* 0x000fe60000000200 */
[C---:B------:R-:W-:Y:S08]  /*11080*/  HMMA.16816.F32 R12, R4.reuse, R68, R12 ;  /* 0x00000044040c723c */ /* 0x040ff0000000180c */
[C---:B------:R-:W-:Y:S01]  /*11090*/  HMMA.16816.F32 R28, R4.reuse, R70, R28 ;  /* 0x00000046041c723c */ /* 0x040fe2000000181c */
[----:B------:R-:W4:Y:S07]  /*110a0*/  LDSM.16.M88.4 R68, [R8+0x2000] ;  /* 0x002000000844783b */ /* 0x000f2e0000000200 */
[C---:B------:R-:W-:Y:S08]  /*110b0*/  HMMA.16816.F32 R32, R4.reuse, R72, R32 ;  /* 0x000000480420723c */ /* 0x040ff00000001820 */
[C---:B------:R-:W-:Y:S01]  /*110c0*/  HMMA.16816.F32 R36, R4.reuse, R74, R36 ;  /* 0x0000004a0424723c */ /* 0x040fe20000001824 */
[----:B------:R-:W5:Y:S07]  /*110d0*/  LDSM.16.M88.4 R72, [R8+0x2800] ;  /* 0x002800000848783b */ /* 0x000f6e0000000200 */
[C---:B------:R-:W-:Y:S08]  /*110e0*/  HMMA.16816.F32 R40, R4.reuse, R84, R40 ;  /* 0x000000540428723c */ /* 0x040ff00000001828 */
[C---:B------:R-:W-:Y:S01]  /*110f0*/  HMMA.16816.F32 R56, R4.reuse, R86, R56 ;  /* 0x000000560438723c */ /* 0x040fe20000001838 */
[----:B------:R-:W1:Y:S07]  /*11100*/  LDSM.16.M88.4 R84, [R8+0x3000] ;  /* 0x003000000854783b */ /* 0x000e6e0000000200 */
        /* <DEDUP_REMOVED lines=13> */
[C---:B-1----:R-:W-:Y:S08]  /*111e0*/  HMMA.16816.F32 R48, R16.reuse, R60, R48 ;  /* 0x0000003c1030723c */ /* 0x042ff00000001830 */
[----:B------:R-:W-:Y:S01]  /*111f0*/  HMMA.16816.F32 R44, R16, R62, R44 ;  /* 0x0000003e102c723c */ /* 0x000fe2000000182c */
[----:B------:R-:W-:Y:S07]  /*11200*/  LDSM.16.M88.4 R60, [R0+0x3800] ;  /* 0x00380000003c783b */ /* 0x000fee0000000200 */
[C---:B----4-:R-:W-:Y:S01]  /*11210*/  HMMA.16816.F32 R16, R20.reuse, R68, R4 ;  /* 0x000000441410723c */ /* 0x050fe20000001804 */
[----:B------:R-:W-:Y:S07]  /*11220*/  LDSM.16.M88.4 R4, [R183+0x4000] ;  /* 0x00400000b704783b */ /* 0x000fee0000000200 */
[C---:B------:R-:W-:Y:S01]  /*11230*/  HMMA.16816.F32 R28, R20.reuse, R70, R28 ;  /* 0x00000046141c723c */ /* 0x040fe2000000181c */
[----:B------:R-:W-:Y:S07]  /*11240*/  LDSM.16.M88.4 R68, [R186+0x4000] ;  /* 0x00400000ba44783b */ /* 0x000fee0000000200 */
[C---:B-----5:R-:W-:Y:S08]  /*11250*/  HMMA.16816.F32 R32, R20.reuse, R72, R32 ;  /* 0x000000481420723c */ /* 0x060ff00000001820 */
[C---:B------:R-:W-:Y:S01]  /*11260*/  HMMA.16816.F32 R36, R20.reuse, R74, R36 ;  /* 0x0000004a1424723c */ /* 0x040fe20000001824 */
[----:B------:R-:W1:Y:S07]  /*11270*/  LDSM.16.M88.4 R72, [R0+0x2000] ;  /* 0x002000000048783b */ /* 0x000e6e0000000200 */
[C---:B------:R-:W-:Y:S08]  /*11280*/  HMMA.16816.F32 R40, R20.reuse, R84, R40 ;  /* 0x000000541428723c */ /* 0x040ff00000001828 */
[C---:B------:R-:W-:Y:S01]  /*11290*/  HMMA.16816.F32 R56, R20.reuse, R86, R56 ;  /* 0x000000561438723c */ /* 0x040fe20000001838 */
[----:B------:R-:W3:Y:S07]  /*112a0*/  LDSM.16.M88.4 R84, [R0+0x3000] ;  /* 0x003000000054783b */ /* 0x000eee0000000200 */
[C---:B------:R-:W-:Y:S08]  /*112b0*/  HMMA.16816.F32 R48, R20.reuse, R24, R48 ;  /* 0x000000181430723c */ /* 0x040ff00000001830 */
[----:B------:R-:W-:Y:S01]  /*112c0*/  HMMA.16816.F32 R44, R20, R26, R44 ;  /* 0x0000001a142c723c */ /* 0x000fe2000000182c */
[----:B------:R-:W4:Y:S07]  /*112d0*/  LDSM.16.M88.4 R20, [R181+0x8000] ;  /* 0x00800000b514783b */ /* 0x000f2e0000000200 */
        /* <DEDUP_REMOVED lines=11> */
[----:B------:R-:W5:Y:S07]  /*11390*/  LDSM.16.M88.4 R52, [R186+0x5800] ;  /* 0x00580000ba34783b */ /* 0x000f6e0000000200 */
[C---:B-1----:R-:W-:Y:S08]  /*113a0*/  HMMA.16816.F32 R28, R4.reuse, R72, R24 ;  /* 0x00000048041c723c */ /* 0x042ff00000001818 */
[C---:B------:R-:W-:Y:S01]  /*113b0*/  HMMA.16816.F32 R24, R4.reuse, R74, R16 ;  /* 0x0000004a0418723c */ /* 0x040fe20000001810 */
[----:B------:R-:W1:Y:S04]  /*113c0*/  LDSM.16.M88.4 R16, [R182+0x8000] ;  /* 0x00800000b610783b */ /* 0x000e680000000200 */
[----:B------:R-:W1:Y:S03]  /*113d0*/  LDSM.16.M88.4 R72, [R8+0x4800] ;  /* 0x004800000848783b */ /* 0x000e660000000200 */
[C---:B------:R-:W-:Y:S08]  /*113e0*/  HMMA.16816.F32 R12, R4.reuse, R76, R32 ;  /* 0x0000004c040c723c */ /* 0x040ff00000001820 */
[C---:B------:R-:W-:Y:S01]  /*113f0*/  HMMA.16816.F32 R36, R4.reuse, R78, R36 ;  /* 0x0000004e0424723c */ /* 0x040fe20000001824 */
[----:B------:R-:W-:Y:S07]  /*11400*/  LDSM.16.M88.4 R76, [R2+0x4000] ;  /* 0x00400000024c783b */ /* 0x000fee0000000200 */
[C---:B---3--:R-:W-:Y:S08]  /*11410*/  HMMA.16816.F32 R40, R4.reuse, R84, R40 ;  /* 0x000000540428723c */ /* 0x048ff00000001828 */
[C---:B------:R-:W-:Y:S01]  /*11420*/  HMMA.16816.F32 R56, R4.reuse, R86, R56 ;  /* 0x000000560438723c */ /* 0x040fe20000001838 */
[----:B------:R-:W-:Y:S07]  /*11430*/  LDSM.16.M88.4 R84, [R2+0x4800] ;  /* 0x004800000254783b */ /* 0x000fee0000000200 */
[C---:B------:R-:W-:Y:S08]  /*11440*/  HMMA.16816.F32 R48, R4.reuse, R60, R48 ;  /* 0x0000003c0430723c */ /* 0x040ff00000001830 */
[----:B------:R-:W-:Y:S01]  /*11450*/  HMMA.16816.F32 R44, R4, R62, R44 ;  /* 0x0000003e042c723c */ /* 0x000fe2000000182c */
[----:B------:R-:W-:Y:S07]  /*11460*/  LDSM.16.M88.4 R60, [R2+0x5000] ;  /* 0x00500000023c783b */ /* 0x000fee0000000200 */
[C---:B----4-:R-:W-:Y:S08]  /*11470*/  HMMA.16816.F32 R32, R20.reuse, R68, R28 ;  /* 0x000000441420723c */ /* 0x050ff0000000181c */
[C---:B------:R-:W-:Y:S01]  /*11480*/  HMMA.16816.F32 R28, R20.reuse, R70, R24 ;  /* 0x00000046141c723c */ /* 0x040fe20000001818 */
[----:B------:R-:W3:Y:S07]  /*11490*/  LDSM.16.M88.4 R68, [R8+0x5800] ;  /* 0x005800000844783b */ /* 0x000eee0000000200 */
[C---:B--2---:R-:W-:Y:S01]  /*114a0*/  HMMA.16816.F32 R24, R20.reuse, R80, R12 ;  /* 0x000000501418723c */ /* 0x044fe2000000180c */
[----:B------:R-:W2:Y:S07]  /*114b0*/  LDSM.16.M88.4 R12, [R184+0x8000] ;  /* 0x00800000b80c783b */ /* 0x000eae0000000200 */
[C---:B------:R-:W-:Y:S01]  /*114c0*/  HMMA.16816.F32 R4, R20.reuse, R82, R36 ;  /* 0x000000521404723c */ /* 0x040fe20000001824 */
[----:B------:R-:W-:Y:S07]  /*114d0*/  LDSM.16.M88.4 R80, [R0+0x4800] ;  /* 0x004800000050783b */ /* 0x000fee0000000200 */
[C---:B------:R-:W-:Y:S08]  /*114e0*/  HMMA.16816.F32 R40, R20.reuse, R92, R40 ;  /* 0x0000005c1428723c */ /* 0x040ff00000001828 */
[C---:B------:R-:W-:Y:S08]  /*114f0*/  HMMA.16816.F32 R56, R20.reuse, R94, R56 ;  /* 0x0000005e1438723c */ /* 0x040ff00000001838 */
[C---:B-----5:R-:W-:Y:S08]  /*11500*/  HMMA.16816.F32 R48, R20.reuse, R52, R48 ;  /* 0x000000341430723c */ /* 0x060ff00000001830 */
[----:B------:R-:W-:Y:S08]  /*11510*/  HMMA.16816.F32 R44, R20, R54, R44 ;  /* 0x00000036142c723c */ /* 0x000ff0000000182c */
[C---:B-1----:R-:W-:Y:S08]  /*11520*/  HMMA.16816.F32 R36, R16.reuse, R64, R32 ;  /* 0x000000401024723c */ /* 0x042ff00000001820 */
[C---:B------:R-:W-:Y:S01]  /*11530*/  HMMA.16816.F32 R32, R16.reuse, R66, R28 ;  /* 0x000000421020723c */ /* 0x040fe2000000181c */
[----:B------:R-:W1:Y:S07]  /*11540*/  LDSM.16.M88.4 R64, [R2+0x5800] ;  /* 0x005800000240783b */ /* 0x000e6e0000000200 */
[C---:B------:R-:W-:Y:S08]  /*11550*/  HMMA.16816.F32 R28, R16.reuse, R72, R24 ;  /* 0x00000048101c723c */ /* 0x040ff00000001818 */
[C---:B------:R-:W-:Y:S01]  /*11560*/  HMMA.16816.F32 R24, R16.reuse, R74, R4 ;  /* 0x0000004a1018723c */ /* 0x040fe20000001804 */
[----:B------:R-:W-:Y:S04]  /*11570*/  LDSM.16.M88.4 R4, [R183+0x8000] ;  /* 0x00800000b704783b */ /* 0x000fe80000000200 */
[----:B------:R-:W4:Y:S03]  /*11580*/  LDSM.16.M88.4 R72, [R0+0x4000] ;  /* 0x004000000048783b */ /* 0x000f260000000200 */
[C---:B------:R-:W-:Y:S01]  /*11590*/  HMMA.16816.F32 R20, R16.reuse, R88, R40 ;  /* 0x000000581014723c */ /* 0x040fe20000001828 */
[----:B------:R-:W5:Y:S07]  /*115a0*/  LDSM.16.M88.4 R40, [R0+0x5000] ;  /* 0x005000000028783b */ /* 0x000f6e0000000200 */
[C---:B------:R-:W-:Y:S08]  /*115b0*/  HMMA.16816.F32 R56, R16.reuse, R90, R56 ;  /* 0x0000005a1038723c */ /* 0x040ff00000001838 */
[C---:B---3--:R-:W-:Y:S08]  /*115c0*/  HMMA.16816.F32 R52, R16.reuse, R68, R48 ;  /* 0x000000441034723c */ /* 0x048ff00000001830 */
[----:B------:R-:W-:Y:S01]  /*115d0*/  HMMA.16816.F32 R48, R16, R70, R44 ;  /* 0x000000461030723c */ /* 0x000fe2000000182c */
[----:B------:R3:W1:Y:S07]  /*115e0*/  LDSM.16.M88.4 R68, [R0+0x5800] ;  /* 0x005800000044783b */ /* 0x00066e0000000200 */
[C---:B--2---:R-:W-:Y:S08]  /*115f0*/  HMMA.16816.F32 R44, R12.reuse, R76, R36 ;  /* 0x0000004c0c2c723c */ /* 0x044ff00000001824 */
[----:B------:R-:W-:Y:S01]  /*11600*/  HMMA.16816.F32 R36, R12, R78, R32 ;  /* 0x0000004e0c24723c */ /* 0x000fe20000001820 */
[----:B---3--:R-:W-:-:S07]  /*11610*/  IMAD.IADD R0, R235, 0x1, R226 ;  /* 0x00000001eb007824 */ /* 0x008fce00078e02e2 */
[----:B------:R-:W-:Y:S01]  /*11620*/  HMMA.16816.F32 R32, R12, R84, R28 ;  /* 0x000000540c20723c */ /* 0x000fe2000000181c */
[----:B------:R-:W-:-:S04]  /*11630*/  @P0 IMAD.HI.U32 R2, R0, c[0x0][0x2c8], RZ ;  /* 0x0000b20000020a27 */ /* 0x000fc800078e00ff */
[----:B------:R-:W-:-:S03]  /*11640*/  IMAD.MOV.U32 R8, RZ, RZ, R0 ;  /* 0x000000ffff087224 */ /* 0x000fc600078e0000 */
[----:B------:R-:W-:Y:S01]  /*11650*/  HMMA.16816.F32 R28, R12, R86, R24 ;  /* 0x000000560c1c723c */ /* 0x000fe20000001818 */
[----:B------:R-:W-:Y:S02]  /*11660*/  @P0 SHF.R.U32.HI R8, RZ, c[0x0][0x2cc], R2 ;  /* 0x0000b300ff080a19 */ /* 0x000fe40000011602 */
[----:B------:R-:W-:-:S03]  /*11670*/  IADD3 R0, R209, 0x1, -R104 ;  /* 0x00000001d1007810 */ /* 0x000fc60007ffe868 */
[----:B------:R-:W2:Y:S01]  /*11680*/  SHFL.IDX PT, R3, R8, RZ, 0x1c1f ;  /* 0x001c1fff08037589 */ /* 0x000ea200000e0000 */
[--C-:B------:R-:W-:Y:S01]  /*11690*/  IADD3 R0, -R210, R0, -R213.reuse ;  /* 0x00000000d2007210 */ /* 0x100fe20007ffe9d5 */
[C---:B------:R-:W-:Y:S08]  /*116a0*/  HMMA.16816.F32 R24, R12.reuse, R60, R20 ;  /* 0x0000003c0c18723c */ /* 0x040ff00000001814 */
[C---:B------:R-:W-:Y:S08]  /*116b0*/  HMMA.16816.F32 R20, R12.reuse, R62, R56 ;  /* 0x0000003e0c14723c */ /* 0x040ff00000001838 */
[C---:B-1----:R-:W-:Y:S08]  /*116c0*/  HMMA.16816.F32 R16, R12.reuse, R64, R52 ;  /* 0x000000400c10723c */ /* 0x042ff00000001834 */
[----:B------:R-:W-:Y:S08]  /*116d0*/  HMMA.16816.F32 R12, R12, R66, R48 ;  /* 0x000000420c0c723c */ /* 0x000ff00000001830 */
[C---:B----4-:R-:W-:Y:S08]  /*116e0*/  HMMA.16816.F32 R48, R4.reuse, R72, R44 ;  /* 0x000000480430723c */ /* 0x050ff0000000182c */
[C---:B------:R-:W-:Y:S08]  /*116f0*/  HMMA.16816.F32 R44, R4.reuse, R74, R36 ;  /* 0x0000004a042c723c */ /* 0x040ff00000001824 */
[C---:B------:R-:W-:Y:S08]  /*11700*/  HMMA.16816.F32 R36, R4.reuse, R80, R32 ;  /* 0x000000500424723c */ /* 0x040ff00000001820 */
[C---:B-----5:R-:W-:Y:S08]  /*11710*/  HMMA.16816.F32 R32, R4.reuse, R40, R24 ;  /* 0x000000280420723c */ /* 0x060ff00000001818 */
[C---:B------:R-:W-:Y:S08]  /*11720*/  HMMA.16816.F32 R40, R4.reuse, R42, R20 ;  /* 0x0000002a0428723c */ /* 0x040ff00000001814 */
[C---:B------:R-:W-:Y:S08]  /*11730*/  HMMA.16816.F32 R28, R4.reuse, R82, R28 ;  /* 0x00000052041c723c */ /* 0x040ff0000000181c */
[C---:B------:R-:W-:Y:S08]  /*11740*/  HMMA.16816.F32 R20, R4.reuse, R68, R16 ;  /* 0x000000440414723c */ /* 0x040ff00000001810 */
[----:B------:R-:W-:Y:S07]  /*11750*/  HMMA.16816.F32 R24, R4, R70, R12 ;  /* 0x000000460418723c */ /* 0x000fee000000180c */
[C---:B------:R-:W-:Y:S01]  /*11760*/  IADD3 R4, R0.reuse, c[0x0][0x328], RZ ;  /* 0x0000ca0000047a10 */ /* 0x040fe20007ffe0ff */
[----:B------:R-:W-:Y:S01]  /*11770*/  IMAD.IADD R6, R101, 0x1, -R213 ;  /* 0x0000000165067824 */ /* 0x000fe200078e0ad5 */
[----:B------:R-:W-:-:S03]  /*11780*/  IADD3 R5, R0, UR6, RZ ;  /* 0x0000000600057c10 */ /* 0x000fc6000fffe0ff */
[--C-:B--2---:R-:W-:Y:S02]  /*11790*/  IMAD.IADD R2, R4, 0x1, R3.reuse ;  /* 0x0000000104027824 */ /* 0x104fe400078e0203 */
        /* <DEDUP_REMOVED lines=14> */
.L_x_5447:
[----:B------:R-:W-:-:S04]  /*11880*/  MOV R7, 0x1 ;  /* 0x0000000100077802 */ /* 0x000fc80000000f00 */
[----:B------:R-:W-:-:S13]  /*11890*/  ISETP.NE.AND P0, PT, R7, c[0x0][0x32c], PT ;  /* 0x0000cb0007007a0c */ /* 0x000fda0003f05270 */
[----:B------:R-:W-:-:S05]  /*118a0*/  @P0 IMAD.HI.U32 R7, R3, c[0x0][0x330], RZ ;  /* 0x0000cc0003070a27 */ /* 0x000fca00078e00ff */
[----:B------:R-:W-:Y:S02]  /*118b0*/  @P0 SHF.R.U32.HI R3, RZ, c[0x0][0x334], R7 ;  /* 0x0000cd00ff030a19 */ /* 0x000fe40000011607 */
.L_x_5448:
[----:B------:R-:W-:Y:S05]  /*118c0*/  BSYNC B0 ;  /* 0x0000000000007941 */ /* 0x000fea0003800000 */
.L_x_5446:
[----:B------:R-:W-:-:S04]  /*118d0*/  IMAD R3, R3, c[0x0][0x32c], -R104 ;  /* 0x0000cb0003037a24 */ /* 0x000fc800078e0a68 */
[----:B------:R-:W-:-:S05]  /*118e0*/  IMAD.IADD R3, R3, 0x1, -R213 ;  /* 0x0000000103037824 */ /* 0x000fca00078e0ad5 */
[----:B------:R-:W-:Y:S02]  /*118f0*/  IADD3 R7, R3, c[0x0][0x32c], RZ ;  /* 0x0000cb0003077a10 */ /* 0x000fe40007ffe0ff */
[----:B------:R-:W-:Y:S02]  /*11900*/  IMNMX R0, R0, R3, !PT ;  /* 0x0000000300007217 */ /* 0x000fe40007800200 */
[----:B------:R-:W-:Y:S02]  /*11910*/  IMNMX R2, R2, R7, PT ;  /* 0x0000000702027217 */ /* 0x000fe40003800200 */
.L_x_5445:
        /* <DEDUP_REMOVED lines=65> */
.L_x_5451:
[----:B------:R-:W-:-:S04]  /*11d30*/  MOV R4, 0x1 ;  /* 0x0000000100047802 */ /* 0x000fc80000000f00 */
[----:B------:R-:W-:-:S13]  /*11d40*/  ISETP.NE.AND P0, PT, R4, c[0x0][0x32c], PT ;  /* 0x0000cb0004007a0c */ /* 0x000fda0003f05270 */
[----:B------:R-:W-:-:S05]  /*11d50*/  @P0 IMAD.HI.U32 R4, R3, c[0x0][0x330], RZ ;  /* 0x0000cc0003040a27 */ /* 0x000fca00078e00ff */
[----:B------:R-:W-:Y:S02]  /*11d60*/  @P0 SHF.R.U32.HI R3, RZ, c[0x0][0x334], R4 ;  /* 0x0000cd00ff030a19 */ /* 0x000fe40000011604 */
.L_x_5452:
[----:B------:R-:W-:Y:S05]  /*11d70*/  BSYNC B0 ;  /* 0x0000000000007941 */ /* 0x000fea0003800000 */
.L_x_5450:
[----:B------:R-:W-:-:S04]  /*11d80*/  IMAD R3, R3, c[0x0][0x32c], -R104 ;  /* 0x0000cb0003037a24 */ /* 0x000fc800078e0a68 */
[----:B------:R-:W-:-:S05]  /*11d90*/  IMAD.IADD R3, R3, 0x1, -R213 ;  /* 0x0000000103037824 */ /* 0x000fca00078e0ad5 */
[----:B------:R-:W-:Y:S02]  /*11da0*/  IADD3 R4, R3, c[0x0][0x32c], RZ ;  /* 0x0000cb0003047a10 */ /* 0x000fe40007ffe0ff */
[----:B------:R-:W-:Y:S02]  /*11db0*/  IMNMX R0, R0, R3, !PT ;  /* 0x0000000300007217 */ /* 0x000fe40007800200 */
[----:B------:R-:W-:Y:S02]  /*11dc0*/  IMNMX R2, R2, R4, PT ;  /* 0x0000000402027217 */ /* 0x000fe40003800200 */
.L_x_5449:
[----:B------:R-:W2:Y:S01]  /*11dd0*/  LDL R103, [R1+0x18] ;  /* 0x0000180001677983 */ /* 0x000ea20000100800 */
[----:B------:R-:W-:Y:S01]  /*11de0*/  ISETP.GT.AND P0, PT, R0, 0x8, P3 ;  /* 0x000000080000780c */ /* 0x000fe20001f04270 */
        /* <DEDUP_REMOVED lines=45> */
[----:B------:R-:W-:Y:S01]  /*120c0*/  ISETP.GT.AND P0, PT, R0, 0x28, P3 ;  /* 0x000000280000780c */ /* 0x000fe20001f04270 */
[----:B------:R-:W1:Y:S03]  /*120d0*/  SHFL.BFLY PT, R5, R3, 0x2, 0x1f ;  /* 0x0c401f0003057f89 */ /* 0x000e6600000e0000 */
[----:B------:R-:W-:Y:S01]  /*120e0*/  ISETP.LT.OR P0, PT, R2, 0x29, P0 ;  /* 0x000000290200780c */ /* 0x000fe20000701670 */
[----:B------:R-:W-:Y:S03]  /*120f0*/  LDSM.16.MT88.4 R32, [R242+0x800] ;  /* 0x00080000f220783b */ /* 0x000fe60000004200 */
        /* <DEDUP_REMOVED lines=16> */
[----:B------:R-:W-:Y:S01]  /*12200*/  ISETP.GT.AND P0, PT, R0, 0x38, P3 ;  /* 0x000000380000780c */ /* 0x000fe20001f04270 */
[----:B------:R-:W-:Y:S01]  /*12210*/  LDSM.16.MT88.4 R48, [R188] ;  /* 0x00000000bc30783b */ /* 0x000fe20000004200 */
        /* <DEDUP_REMOVED lines=39> */
[--C-:B---3--:R-:W-:Y:S02]  /*12490*/  FFMA.FTZ R3, R14, c[0x0][0x2d0], -R2.reuse ;  /* 0x0000b4000e037a23 */ /* 0x108fe40000010802 */
[----:B------:R-:W-:Y:S02]  /*124a0*/  LDSM.16.MT88.4 R12, [R187] ;  /* 0x00000000bb0c783b */ /* 0x000fe40000004200 */
[----:B------:R1:W3:Y:S02]  /*124b0*/  MUFU.EX2 R94, R3 ;  /* 0x00000003005e7308 */ /* 0x0002e40000000800 */
[----:B--2---:R-:W-:Y:S01]  /*124c0*/  LDSM.16.MT88.4 R40, [R103] ;  /* 0x000000006728783b */ /* 0x004fe20000004200 */
[----:B-1----:R-:W-:Y:S01]  /*124d0*/  FFMA.FTZ R3, R18, c[0x0][0x2d0], -R2 ;  /* 0x0000b40012037a23 */ /* 0x002fe20000010802 */
[----:B---3--:R-:W-:-:S04]  /*124e0*/  F2FP.PACK_AB R18, R95, R94 ;  /* 0x0000005e5f12723e */ /* 0x008fc800000000ff */
[----:B------:R1:W-:Y:S02]  /*124f0*/  MUFU.EX2 R97, R3 ;  /* 0x0000000300617308 */ /* 0x0003e40000000800 */
[----:B-1----:R-:W-:-:S06]  /*12500*/  FFMA.FTZ R3, R6, c[0x0][0x2d0], -R0 ;  /* 0x0000b40006037a23 */ /* 0x002fcc0000010800 */
[----:B------:R1:W-:Y:S02]  /*12510*/  MUFU.EX2 R69, R3 ;  /* 0x0000000300457308 */ /* 0x0003e40000000800 */
[--C-:B-1----:R-:W-:Y:S02]  /*12520*/  FFMA.FTZ R3, R7, c[0x0][0x2d0], -R0.reuse ;  /* 0x0000b40007037a23 */ /* 0x102fe40000010800 */
[----:B------:R-:W1:Y:S04]  /*12530*/  LDSM.16.MT88.4 R4, [R242] ;  /* 0x00000000f204783b */ /* 0x000e680000004200 */
        /* <DEDUP_REMOVED lines=12> */
[----:B--2---:R-:W-:-:S06]  /*12600*/  FFMA.FTZ R3, R28, c[0x0][0x2d0], -R2 ;  /* 0x0000b4001c037a23 */ /* 0x004fcc0000010802 */
[----:B---3--:R-:W-:Y:S01]  /*12610*/  F2FP.PACK_AB R12, R96, R97 ;  /* 0x00000061600c723e */ /* 0x008fe200000000ff */
[----:B------:R1:W-:Y:S02]  /*12620*/  MUFU.EX2 R98, R3 ;  /* 0x0000000300627308 */ /* 0x0003e40000000800 */
[----:B-1----:R-:W-:Y:S02]  /*12630*/  FFMA.FTZ R3, R29, c[0x0][0x2d0], -R2 ;  /* 0x0000b4001d037a23 */ /* 0x002fe40000010802 */
[----:B------:R-:W-:Y:S04]  /*12640*/  HMMA.16816.F32 R28, R16, R14, RZ ;  /* 0x0000000e101c723c */ /* 0x000fe800000018ff */
        /* <DEDUP_REMOVED lines=75> */
[----:B------:R-:W-:Y:S02]  /*12b00*/  FFMA.FTZ R30, R84, c[0x0][0x2d0], -R2 ;  /* 0x0000b400541e7a23 */ /* 0x000fe40000010802 */
[----:B------:R-:W-:Y:S01]  /*12b10*/  FADD.FTZ R3, R72, R3 ;  /* 0x0000000348037221 */ /* 0x000fe20000010000 */
[----:B------:R-:W-:Y:S01]  /*12b20*/  LDSM.16.MT88.4 R84, [R242+0x5800] ;  /* 0x00580000f254783b */ /* 0x000fe20000004200 */
        /* <DEDUP_REMOVED lines=181> */
.L_x_5595:
        /* <DEDUP_REMOVED lines=21> */
.L_x_5596:
        /* <DEDUP_REMOVED lines=21> */
.L_x_5454:
[----:B------:R-:W-:Y:S05]  /*13920*/  BSYNC B0 ;  /* 0x0000000000007941 */ /* 0x000fea0003800000 */
.L_x_5453:
        /* <DEDUP_REMOVED lines=23> */
.L_x_5459:
[----:B------:R-:W-:-:S04]  /*13aa0*/  MOV R2, 0x1 ;  /* 0x0000000100027802 */ /* 0x000fc80000000f00 */
[----:B------:R-:W-:-:S13]  /*13ab0*/  ISETP.NE.AND P0, PT, R2, c[0x0][0x32c], PT ;  /* 0x0000cb0002007a0c */ /* 0x000fda0003f05270 */
[----:B------:R-:W-:-:S05]  /*13ac0*/  @P0 IMAD.HI.U32 R2, R3, c[0x0][0x330], RZ ;  /* 0x0000cc0003020a27 */ /* 0x000fca00078e00ff */
[----:B------:R-:W-:Y:S02]  /*13ad0*/  @P0 SHF.R.U32.HI R3, RZ, c[0x0][0x334], R2 ;  /* 0x0000cd00ff030a19 */ /* 0x000fe40000011602 */
.L_x_5460:
[----:B------:R-:W-:Y:S05]  /*13ae0*/  BSYNC B0 ;  /* 0x0000000000007941 */ /* 0x000fea0003800000 */
.L_x_5458:
[----:B------:R-:W-:-:S05]  /*13af0*/  MOV R2, c[0x0][0x32c] ;  /* 0x0000cb0000027a02 */ /* 0x000fca0000000f00 */
[----:B------:R-:W-:-:S05]  /*13b00*/  IMAD R3, R3, R2, c[0x0][0x32c] ;  /* 0x0000cb0003037624 */ /* 0x000fca00078e0202 */
[----:B------:R-:W-:-:S04]  /*13b10*/  IMNMX R0, R0, R3, PT ;  /* 0x0000000300007217 */ /* 0x000fc80003800200 */
.L_x_5457:
        /* <DEDUP_REMOVED lines=19> */
.L_x_5478:
        /* <DEDUP_REMOVED lines=25> */
[C---:B------:R-:W-:Y:S01]  /*13de0*/  SHF.L.U64.HI R26, R201.reuse, 0x1, R212 ;  /* 0x00000001c91a7819 */ /* 0x040fe200000102d4 */
        /* <DEDUP_REMOVED lines=14> */
.L_x_5597:
        /* <DEDUP_REMOVED lines=22> */
.L_x_5598:
        /* <DEDUP_REMOVED lines=23> */
.L_x_5463:
[----:B------:R-:W-:Y:S05]  /*141a0*/  BSYNC B0 ;  /* 0x0000000000007941 */ /* 0x000fea0003800000 */
.L_x_5462:
[----:B------:R-:W0:Y:S01]  /*141b0*/  LDGDEPBAR ;  /* 0x00000000000079af */ /* 0x000e220000000000 */
[----:B------:R-:W-:Y:S01]  /*141c0*/  WARPSYNC 0xffffffff ;  /* 0xffffffff00007948 */ /* 0x000fe20003800000 */
[C---:B--23--:R-:W-:Y:S01]  /*141d0*/  HMMA.16816.F32 R4, R36.reuse, R12, RZ ;  /* 0x0000000c2404723c */ /* 0x04cfe200000018ff */
[----:B------:R-:W-:Y:S01]  /*141e0*/  IMAD.MOV.U32 R189, RZ, RZ, c[0x0][0x2c4] ;  /* 0x0000b100ffbd7624 */ /* 0x000fe200078e00ff */
[----:B------:R-:W-:Y:S01]  /*141f0*/  ULDC UR6, c[0x0][0x324] ;  /* 0x0000c90000067ab9 */ /* 0x000fe20000000800 */
[C---:B------:R-:W-:Y:S01]  /*14200*/  ISETP.GE.AND P0, PT, R193.reuse, 0x1, PT ;  /* 0x00000001c100780c */ /* 0x040fe20003f06270 */
[C---:B------:R-:W-:Y:S01]  /*14210*/  IMAD.IADD R176, R178.reuse, 0x1, R0 ;  /* 0x00000001b2b07824 */ /* 0x040fe200078e0200 */
        /* <DEDUP_REMOVED lines=179> */
.L_x_5468:
[----:B------:R-:W-:Y:S04]  /*14d50*/  MOV R152, c[0x0][0x32c] ;  /* 0x0000cb0000987a02 */ /* 0x000fe80000000f00 */
[----:B------:R-:W-:Y:S11]  /*14d60*/  ISETP.NE.AND P0, PT, R152, 0x1, PT ;  /* 0x000000019800780c */ /* 0x000ff60003f05270 */
[----:B------:R-:W-:Y:S02]  /*14d70*/  @!UPT UIADD3 URZ, URZ, URZ, URZ ;  /* 0x0000003f3f3ff290 */ /* 0x000fe4000fffe03f */
[----:B------:R-:W-:Y:S05]  /*14d80*/  @P0 IMAD.HI.U32 R152, R3, c[0x0][0x330], RZ ;  /* 0x0000cc0003980a27 */ /* 0x000fea00078e00ff */
[----:B------:R-:W-:Y:S02]  /*14d90*/  @P0 SHF.R.U32.HI R3, RZ, c[0x0][0x334], R152 ;  /* 0x0000cd00ff030a19 */ /* 0x000fe40000011698 */
.L_x_5469:
[----:B------:R-:W-:Y:S05]  /*14da0*/  BSYNC B0 ;  /* 0x0000000000007941 */ /* 0x000fea0003800000 */
.L_x_5467:
[----:B------:R-:W-:Y:S04]  /*14db0*/  IMAD R3, R3, c[0x0][0x32c], -R163 ;  /* 0x0000cb0003037a24 */ /* 0x000fe800078e0aa3 */
[----:B------:R-:W-:Y:S05]  /*14dc0*/  IMAD.IADD R3, R3, 0x1, -R213 ;  /* 0x0000000103037824 */ /* 0x000fea00078e0ad5 */
[----:B------:R-:W-:Y:S02]  /*14dd0*/  IMNMX R0, R0, R3, !PT ;  /* 0x0000000300007217 */ /* 0x000fe40007800200 */
[----:B------:R-:W-:Y:S04]  /*14de0*/  IADD3 R3, R3, c[0x0][0x32c], RZ ;  /* 0x0000cb0003037a10 */ /* 0x000fe80007ffe0ff */
[----:B------:R-:W-:Y:S02]  /*14df0*/  IMNMX R2, R2, R3, PT ;  /* 0x0000000302027217 */ /* 0x000fe40003800200 */
.L_x_5466:
        /* <DEDUP_REMOVED lines=66> */
.L_x_5472:
[----:B------:R-:W-:Y:S04]  /*15220*/  MOV R4, c[0x0][0x32c] ;  /* 0x0000cb0000047a02 */ /* 0x000fe80000000f00 */
[----:B------:R-:W-:Y:S11]  /*15230*/  ISETP.NE.AND P0, PT, R4, 0x1, PT ;  /* 0x000000010400780c */ /* 0x000ff60003f05270 */
[----:B------:R-:W-:Y:S02]  /*15240*/  @!UPT UIADD3 URZ, URZ, URZ, URZ ;  /* 0x0000003f3f3ff290 */ /* 0x000fe4000fffe03f */
[----:B------:R-:W-:Y:S05]  /*15250*/  @P0 IMAD.HI.U32 R4, R0, c[0x0][0x330], RZ ;  /* 0x0000cc0000040a27 */ /* 0x000fea00078e00ff */
[----:B------:R-:W-:Y:S02]  /*15260*/  @P0 SHF.R.U32.HI R0, RZ, c[0x0][0x334], R4 ;  /* 0x0000cd00ff000a19 */ /* 0x000fe40000011604 */
.L_x_5473:
[----:B------:R-:W-:Y:S05]  /*15270*/  BSYNC B0 ;  /* 0x0000000000007941 */ /* 0x000fea0003800000 */
.L_x_5471:
[----:B------:R-:W-:Y:S04]  /*15280*/  IMAD R0, R0, c[0x0][0x32c], -R163 ;  /* 0x0000cb0000007a24 */ /* 0x000fe800078e0aa3 */
[----:B------:R-:W-:Y:S05]  /*15290*/  IMAD.IADD R0, R0, 0x1, -R213 ;  /* 0x0000000100007824 */ /* 0x000fea00078e0ad5 */
[----:B------:R-:W-:Y:S02]  /*152a0*/  IMNMX R2, R2, R0, !PT ;  /* 0x0000000002027217 */ /* 0x000fe40007800200 */
[----:B------:R-:W-:Y:S04]  /*152b0*/  IADD3 R0, R0, c[0x0][0x32c], RZ ;  /* 0x0000cb0000007a10 */ /* 0x000fe80007ffe0ff */
[----:B------:R-:W-:Y:S02]  /*152c0*/  IMNMX R3, R3, R0, PT ;  /* 0x0000000003037217 */ /* 0x000fe40003800200 */
.L_x_5470:
        /* <DEDUP_REMOVED lines=40> */
[--C-:B------:R-:W-:Y:S01]  /*15550*/  FFMA.FTZ R195, R5, c[0x0][0x2d0], -R4.reuse ;  /* 0x0000b40005c37a23 */ /* 0x100fe20000010804 */
[----:B------:R-:W-:Y:S01]  /*15560*/  FSEL R7, R7, -INF , !P0 ;  /* 0xff80000007077808 */ /* 0x000fe20004000000 */
[----:B------:R-:W1:Y:S01]  /*15570*/  MUFU.EX2 R0, R0 ;  /* 0x0000000000007308 */ /* 0x000e620000000800 */
[----:B------:R-:W-:Y:S01]  /*15580*/  ISETP.GT.AND P0, PT, R2, 0x8, P3 ;  /* 0x000000080200780c */ /* 0x000fe20001f04270 */
[--C-:B------:R-:W-:Y:S02]  /*15590*/  FFMA.FTZ R197, R13, c[0x0][0x2d0], -R4.reuse ;  /* 0x0000b4000dc57a23 */ /* 0x100fe40000010804 */
[--C-:B------:R-:W-:Y:S01]  /*155a0*/  FFMA.FTZ R161, R154, c[0x0][0x2d0], -R4.reuse ;  /* 0x0000b4009aa17a23 */ /* 0x100fe20000010804 */
[----:B------:R-:W-:Y:S01]  /*155b0*/  ISETP.LT.OR P0, PT, R3, 0x9, P0 ;  /* 0x000000090300780c */ /* 0x000fe20000701670 */
[--C-:B------:R-:W-:Y:S02]  /*155c0*/  FFMA.FTZ R168, R152, c[0x0][0x2d0], -R4.reuse ;  /* 0x0000b40098a87a23 */ /* 0x100fe40000010804 */
[--C-:B------:R-:W-:Y:S01]  /*155d0*/  FFMA.FTZ R189, R24, c[0x0][0x2d0], -R4.reuse ;  /* 0x0000b40018bd7a23 */ /* 0x100fe20000010804 */
[----:B------:R-:W-:Y:S01]  /*155e0*/  FSEL R104, R14, -INF , !P0 ;  /* 0xff8000000e687808 */ /* 0x000fe20004000000 */
[----:B------:R-:W2:Y:S01]  /*155f0*/  MUFU.EX2 R5, R8 ;  /* 0x0000000800057308 */ /* 0x000ea20000000800 */
        /* <DEDUP_REMOVED lines=9> */
[----:B------:R3:W-:Y:S01]  /*15690*/  MUFU.EX2 R12, R28 ;  /* 0x0000001c000c7308 */ /* 0x0007e20000000800 */
[C---:B-1----:R-:W-:Y:S02]  /*156a0*/  FMUL.FTZ R21, R0.reuse, R125 ;  /* 0x0000007d00157220 */ /* 0x042fe40000410000 */
        /* <DEDUP_REMOVED lines=18> */
[C---:B---3--:R-:W-:Y:S01]  /*157d0*/  FMUL.FTZ R28, R0.reuse, R116 ;  /* 0x00000074001c7220 */ /* 0x048fe20000410000 */
        /* <DEDUP_REMOVED lines=58> */
[----:B--2---:R-:W-:Y:S03]  /*15b80*/  FFMA.FTZ R2, R0, R202, R5 ;  /* 0x000000ca00027223 */ /* 0x004fe60000010005 */
        /* <DEDUP_REMOVED lines=24> */
[----:B------:R-:W-:Y:S01]  /*15d10*/  IADD3 R0, R187, R177, RZ ;  /* 0x000000b1bb007210 */ /* 0x000fe20007ffe0ff */
[----:B------:R-:W-:Y:S01]  /*15d20*/  MUFU.EX2 R136, R175 ;  /* 0x000000af00887308 */ /* 0x000fe20000000800 */
        /* <DEDUP_REMOVED lines=21> */
[----:B------:R3:W-:Y:S01]  /*15e80*/  MUFU.EX2 R125, R7 ;  /* 0x00000007007d7308 */ /* 0x0007e20000000800 */
[C---:B-1----:R-:W-:Y:S02]  /*15e90*/  FMUL.FTZ R14, R2.reuse, R134 ;  /* 0x00000086020e7220 */ /* 0x042fe40000410000 */
[C---:B------:R-:W-:Y:S02]  /*15ea0*/  FMUL.FTZ R15, R2.reuse, R135 ;  /* 0x00000087020f7220 */ /* 0x040fe40000410000 */
[C---:B------:R-:W-:Y:S01]  /*15eb0*/  FMUL.FTZ R38, R2.reuse, R110 ;  /* 0x0000006e02267220 */ /* 0x040fe20000410000 */
[----:B------:R-:W-:Y:S01]  /*15ec0*/  LDSM.16.MT88.4 R132, [R0+0x1800] ;  /* 0x001800000084783b */ /* 0x000fe20000004200 */
[C---:B------:R-:W-:Y:S02]  /*15ed0*/  FMUL.FTZ R39, R2.reuse, R111 ;  /* 0x0000006f02277220 */ /* 0x040fe40000410000 */
[C---:B------:R-:W-:Y:S02]  /*15ee0*/  FMUL.FTZ R6, R2.reuse, R138 ;  /* 0x0000008a02067220 */ /* 0x040fe40000410000 */
[C---:B------:R-:W-:Y:S02]  /*15ef0*/  FMUL.FTZ R18, R2.reuse, R130 ;  /* 0x0000008202127220 */ /* 0x040fe40000410000 */
[C---:B------:R-:W-:Y:S01]  /*15f00*/  FMUL.FTZ R19, R2.reuse, R131 ;  /* 0x0000008302137220 */ /* 0x040fe20000410000 */
[----:B------:R-:W1:Y:S01]  /*15f10*/  LDSM.16.MT88.4 R108, [R0] ;  /* 0x00000000006c783b */ /* 0x000e620000004200 */
        /* <DEDUP_REMOVED lines=49> */
[----:B------:R2:W-:Y:S02]  /*16230*/  MUFU.EX2 R118, R2 ;  /* 0x0000000200767308 */ /* 0x0005e40000000800 */
[--C-:B--2---:R-:W-:Y:S01]  /*16240*/  FFMA.FTZ R2, R153, c[0x0][0x2d0], -R105.reuse ;  /* 0x0000b40099027a23 */ /* 0x104fe20000010869 */
[----:B------:R-:W-:Y:S07]  /*16250*/  F2FP.PACK_AB R153, R125, R3 ;  /* 0x000000037d99723e */ /* 0x000fee00000000ff */
[----:B------:R-:W2:Y:S10]  /*16260*/  MUFU.EX2 R3, R162 ;  /* 0x000000a200037308 */ /* 0x000eb40000000800 */
[----:B------:R-:W3:Y:S10]  /*16270*/  MUFU.EX2 R117, R2 ;  /* 0x0000000200757308 */ /* 0x000ef40000000800 */
[----:B------:R-:W-:Y:S01]  /*16280*/  MUFU.EX2 R162, R200 ;  /* 0x000000c800a27308 */ /* 0x000fe20000000800 */
        /* <DEDUP_REMOVED lines=251> */
.L_x_5599:
        /* <DEDUP_REMOVED lines=22> */
.L_x_5600:
        /* <DEDUP_REMOVED lines=23> */
.L_x_5475:
[----:B------:R-:W-:Y:S05]  /*17510*/  BSYNC B0 ;  /* 0x0000000000007941 */ /* 0x000fea0003800000 */
.L_x_5474:
        /* <DEDUP_REMOVED lines=11> */
.L_x_5461:
        /* <DEDUP_REMOVED lines=20> */
.L_x_5481:
[----:B------:R-:W-:-:S04]  /*17710*/  MOV R3, c[0x0][0x32c] ;  /* 0x0000cb0000037a02 */ /* 0x000fc80000000f00 */
[----:B------:R-:W-:-:S13]  /*17720*/  ISETP.NE.AND P0, PT, R3, 0x1, PT ;  /* 0x000000010300780c */ /* 0x000fda0003f05270 */
[----:B------:R-:W-:-:S05]  /*17730*/  @P0 IMAD.HI.U32 R3, R0, c[0x0][0x330], RZ ;  /* 0x0000cc0000030a27 */ /* 0x000fca00078e00ff */
[----:B------:R-:W-:Y:S02]  /*17740*/  @P0 SHF.R.U32.HI R0, RZ, c[0x0][0x334], R3 ;  /* 0x0000cd00ff000a19 */ /* 0x000fe40000011603 */
.L_x_5482:
[----:B------:R-:W-:Y:S05]  /*17750*/  BSYNC B0 ;  /* 0x0000000000007941 */ /* 0x000fea0003800000 */
.L_x_5480:
[----:B------:R-:W-:-:S05]  /*17760*/  IMAD R0, R0, c[0x0][0x32c], RZ ;  /* 0x0000cb0000007a24 */ /* 0x000fca00078e02ff */
[----:B------:R-:W-:-:S04]  /*17770*/  IMNMX R2, R2, R0, !PT ;  /* 0x0000000002027217 */ /* 0x000fc80007800200 */
.L_x_5479:
        /* <DEDUP_REMOVED lines=11> */
.L_x_5493:
        /* <DEDUP_REMOVED lines=43> */
.L_x_5601:
        /* <DEDUP_REMOVED lines=22> */
.L_x_5602:
        /* <DEDUP_REMOVED lines=21> */
.L_x_5485:
[----:B------:R-:W-:Y:S05]  /*17d90*/  BSYNC B0 ;  /* 0x0000000000007941 */ /* 0x000fea0003800000 */
.L_x_5484:
        /* <DEDUP_REMOVED lines=193> */
.L_x_5603:
        /* <DEDUP_REMOVED lines=143> */
[C---:B------:R-:W-:Y:S02]  /*192a0*/  FMUL.FTZ R31, R0.reuse, R119 ;  /* 0x00000077001f7220 */ /* 0x040fe40000410000 */
[----:B------:R-:W-:Y:S02]  /*192b0*/  FADD.FTZ R124, R129, R124 ;  /* 0x0000007c817c7221 */ /* 0x000fe40000010000 */
        /* <DEDUP_REMOVED lines=8> */
[----:B------:R-:W-:Y:S01]  /*19340*/  MUFU.EX2 R114, R164 ;  /* 0x000000a400727308 */ /* 0x000fe20000000800 */
[C---:B------:R-:W-:Y:S02]  /*19350*/  FMUL.FTZ R42, R0.reuse, R42 ;  /* 0x0000002a002a7220 */ /* 0x040fe40000410000 */
[C---:B------:R-:W-:Y:S01]  /*19360*/  FMUL.FTZ R43, R0.reuse, R43 ;  /* 0x0000002b002b7220 */ /* 0x040fe20000410000 */
[C---:B------:R-:W-:Y:S04]  /*19370*/  HMMA.16816.F32 R12, R152.reuse, R158, R12 ;  /* 0x0000009e980c723c */ /* 0x040fe8000000180c */
[C---:B------:R-:W-:Y:S02]  /*19380*/  FMUL.FTZ R46, R0.reuse, R46 ;  /* 0x0000002e002e7220 */ /* 0x040fe40000410000 */
[C---:B------:R-:W-:Y:S01]  /*19390*/  FMUL.FTZ R47, R0.reuse, R47 ;  /* 0x0000002f002f7220 */ /* 0x040fe20000410000 */
[----:B------:R-:W1:Y:S01]  /*193a0*/  MUFU.EX2 R164, R163 ;  /* 0x000000a300a47308 */ /* 0x000e620000000800 */
        /* <DEDUP_REMOVED lines=41> */
[----:B------:R-:W-:Y:S01]  /*19640*/  FADD.FTZ R105, R113, R116 ;  /* 0x0000007471697221 */ /* 0x000fe20000010000 */
[----:B------:R-:W-:Y:S03]  /*19650*/  MUFU.EX2 R157, R177 ;  /* 0x000000b1009d7308 */ /* 0x000fe60000000800 */
[----:B------:R-:W1:Y:S01]  /*19660*/  LDSM.16.MT88.4 R108, [R0] ;  /* 0x00000000006c783b */ /* 0x000e620000004200 */
[C---:B------:R-:W-:Y:S01]  /*19670*/  FADD.FTZ R105, R114.reuse, R105 ;  /* 0x0000006972697221 */ /* 0x040fe20000010000 */
[----:B------:R-:W-:Y:S02]  /*19680*/  F2FP.PACK_AB R114, R114, R113 ;  /* 0x000000717272723e */ /* 0x000fe400000000ff */
[----:B------:R-:W-:Y:S01]  /*19690*/  F2FP.PACK_AB R113, R126, R125 ;  /* 0x0000007d7e71723e */ /* 0x000fe200000000ff */
[----:B------:R-:W-:Y:S02]  /*196a0*/  FADD.FTZ R105, R117, R105 ;  /* 0x0000006975697221 */ /* 0x000fe40000010000 */
[----:B------:R-:W2:Y:S10]  /*196b0*/  MUFU.EX2 R116, R172 ;  /* 0x000000ac00747308 */ /* 0x000eb40000000800 */
[----:B------:R-:W3:Y:S01]  /*196c0*/  MUFU.EX2 R156, R196 ;  /* 0x000000c4009c7308 */ /* 0x000ee20000000800 */
[----:B--2---:R-:W-:Y:S04]  /*196d0*/  FADD.FTZ R105, R116, R105 ;  /* 0x0000006974697221 */ /* 0x004fe80000010000 */
[----:B------:R-:W-:Y:S04]  /*196e0*/  FADD.FTZ R105, R121, R105 ;  /* 0x0000006979697221 */ /* 0x000fe80000010000 */
[----:B------:R-:W-:Y:S01]  /*196f0*/  FADD.FTZ R105, R120, R105 ;  /* 0x0000006978697221 */ /* 0x000fe20000010000 */
[C---:B-1----:R-:W-:Y:S03]  /*19700*/  HMMA.16816.F32 R32, R152.reuse, R108, R32 ;  /* 0x0000006c9820723c */ /* 0x042fe60000001820 */
[----:B------:R-:W-:Y:S05]  /*19710*/  FADD.FTZ R105, R123, R105 ;  /* 0x000000697b697221 */ /* 0x000fea0000010000 */
        /* <DEDUP_REMOVED lines=200> */
.L_x_5604:
        /* <DEDUP_REMOVED lines=22> */
.L_x_5605:
        /* <DEDUP_REMOVED lines=23> */
.L_x_5490:
[----:B------:R-:W-:Y:S05]  /*1a670*/  BSYNC B0 ;  /* 0x0000000000007941 */ /* 0x000fea0003800000 */
.L_x_5489:
        /* <DEDUP_REMOVED lines=9> */
.L_x_5483:
[----:B------:R-:W-:-:S13]  /*1a710*/  ISETP.GE.AND P0, PT, R189, R205, PT ;  /* 0x000000cdbd00720c */ /* 0x000fda0003f06270 */
[----:B------:R-:W-:Y:S05]  /*1a720*/  @!P0 BRA `(.L_x_5494) ;  /* 0x000039e000008947 */ /* 0x000fea0003800000 */
[----:B------:R-:W-:Y:S02]  /*1a730*/  MOV R105, R8 ;  /* 0x0000000800697202 */ /* 0x000fe40000000f00 */
[----:B------:R-:W-:Y:S02]  /*1a740*/  MOV R104, R9 ;  /* 0x0000000900687202 */ /* 0x000fe40000000f00 */
.L_x_5511:
        /* <DEDUP_REMOVED lines=42> */
.L_x_5606:
        /* <DEDUP_REMOVED lines=22> */
.L_x_5607:
        /* <DEDUP_REMOVED lines=23> */
.L_x_5496:
[----:B------:R-:W-:Y:S05]  /*1acc0*/  BSYNC B0 ;  /* 0x0000000000007941 */ /* 0x000fea0003800000 */
.L_x_5495:
        /* <DEDUP_REMOVED lines=189> */
.L_x_5501:
[----:B------:R-:W-:Y:S04]  /*1b8a0*/  MOV R152, 0x1 ;  /* 0x0000000100987802 */ /* 0x000fe80000000f00 */
[----:B------:R-:W-:Y:S11]  /*1b8b0*/  ISETP.NE.AND P0, PT, R152, c[0x0][0x32c], PT ;  /* 0x0000cb0098007a0c */ /* 0x000ff60003f05270 */
[----:B------:R-:W-:Y:S02]  /*1b8c0*/  @!UPT UIADD3 URZ, URZ, URZ, URZ ;  /* 0x0000003f3f3ff290 */ /* 0x000fe4000fffe03f */
[----:B------:R-:W-:Y:S05]  /*1b8d0*/  @P0 IMAD.HI.U32 R152, R3, c[0x0][0x330], RZ ;  /* 0x0000cc0003980a27 */ /* 0x000fea00078e00ff */
[----:B------:R-:W-:Y:S02]  /*1b8e0*/  @P0 SHF.R.U32.HI R3, RZ, c[0x0][0x334], R152 ;  /* 0x0000cd00ff030a19 */ /* 0x000fe40000011698 */
.L_x_5502:
[----:B------:R-:W-:Y:S05]  /*1b8f0*/  BSYNC B0 ;  /* 0x0000000000007941 */ /* 0x000fea0003800000 */
.L_x_5500:
[----:B------:R-:W-:Y:S04]  /*1b900*/  IMAD R3, R3, c[0x0][0x32c], -R164 ;  /* 0x0000cb0003037a24 */ /* 0x000fe800078e0aa4 */
[----:B------:R-:W-:Y:S05]  /*1b910*/  IMAD.IADD R3, R3, 0x1, -R213 ;  /* 0x0000000103037824 */ /* 0x000fea00078e0ad5 */
[----:B------:R-:W-:Y:S02]  /*1b920*/  IMNMX R0, R0, R3, !PT ;  /* 0x0000000300007217 */ /* 0x000fe40007800200 */
[----:B------:R-:W-:Y:S04]  /*1b930*/  IADD3 R3, R3, c[0x0][0x32c], RZ ;  /* 0x0000cb0003037a10 */ /* 0x000fe80007ffe0ff */
[----:B------:R-:W-:Y:S02]  /*1b940*/  IMNMX R2, R2, R3, PT ;  /* 0x0000000302027217 */ /* 0x000fe40003800200 */
.L_x_5499:
        /* <DEDUP_REMOVED lines=66> */
.L_x_5505:
[----:B------:R-:W-:Y:S04]  /*1bd70*/  MOV R4, 0x1 ;  /* 0x0000000100047802 */ /* 0x000fe80000000f00 */
[----:B------:R-:W-:Y:S11]  /*1bd80*/  ISETP.NE.AND P0, PT, R4, c[0x0][0x32c], PT ;  /* 0x0000cb0004007a0c */ /* 0x000ff60003f05270 */
[----:B------:R-:W-:Y:S02]  /*1bd90*/  @!UPT UIADD3 URZ, URZ, URZ, URZ ;  /* 0x0000003f3f3ff290 */ /* 0x000fe4000fffe03f */
[----:B------:R-:W-:Y:S05]  /*1bda0*/  @P0 IMAD.HI.U32 R4, R0, c[0x0][0x330], RZ ;  /* 0x0000cc0000040a27 */ /* 0x000fea00078e00ff */
[----:B------:R-:W-:Y:S02]  /*1bdb0*/  @P0 SHF.R.U32.HI R0, RZ, c[0x0][0x334], R4 ;  /* 0x0000cd00ff000a19 */ /* 0x000fe40000011604 */
.L_x_5506:
[----:B------:R-:W-:Y:S05]  /*1bdc0*/  BSYNC B0 ;  /* 0x0000000000007941 */ /* 0x000fea0003800000 */
.L_x_5504:
[----:B------:R-:W-:Y:S04]  /*1bdd0*/  IMAD R0, R0, c[0x0][0x32c], -R164 ;  /* 0x0000cb0000007a24 */ /* 0x000fe800078e0aa4 */
[----:B------:R-:W-:Y:S05]  /*1bde0*/  IMAD.IADD R0, R0, 0x1, -R213 ;  /* 0x0000000100007824 */ /* 0x000fea00078e0ad5 */
[----:B------:R-:W-:Y:S02]  /*1bdf0*/  IMNMX R2, R2, R0, !PT ;  /* 0x0000000002027217 */ /* 0x000fe40007800200 */
[----:B------:R-:W-:Y:S04]  /*1be00*/  IADD3 R0, R0, c[0x0][0x32c], RZ ;  /* 0x0000cb0000007a10 */ /* 0x000fe80007ffe0ff */
[----:B------:R-:W-:Y:S02]  /*1be10*/  IMNMX R3, R3, R0, PT ;  /* 0x0000000003037217 */ /* 0x000fe40003800200 */
.L_x_5503:
        /* <DEDUP_REMOVED lines=36> */
[----:B------:R-:W-:Y:S01]  /*1c060*/  FMUL.FTZ R0, R0, c[0x0][0x2d0] ;  /* 0x0000b40000007a20 */ /* 0x000fe20000410000 */
[----:B------:R-:W-:Y:S01]  /*1c070*/  MUFU.EX2 R8, R8 ;  /* 0x0000000800087308 */ /* 0x000fe20000000800 */
[--C-:B------:R-:W-:Y:S01]  /*1c080*/  FFMA.FTZ R191, R5, c[0x0][0x2d0], -R4.reuse ;  /* 0x0000b40005bf7a23 */ /* 0x100fe20000010804 */
[----:B------:R-:W-:Y:S01]  /*1c090*/  ISETP.LT.OR P0, PT, R3, 0x2, P0 ;  /* 0x000000020300780c */ /* 0x000fe20000701670 */
[--C-:B------:R-:W-:Y:S02]  /*1c0a0*/  FFMA.FTZ R196, R13, c[0x0][0x2d0], -R4.reuse ;  /* 0x0000b4000dc47a23 */ /* 0x100fe40000010804 */
[--C-:B------:R-:W-:Y:S01]  /*1c0b0*/  FFMA.FTZ R163, R157, c[0x0][0x2d0], -R4.reuse ;  /* 0x0000b4009da37a23 */ /* 0x100fe20000010804 */
[----:B------:R-:W-:Y:S01]  /*1c0c0*/  FSEL R7, R7, -INF , !P0 ;  /* 0xff80000007077808 */ /* 0x000fe20004000000 */
[--C-:B------:R-:W-:Y:S01]  /*1c0d0*/  FFMA.FTZ R162, R154, c[0x0][0x2d0], -R4.reuse ;  /* 0x0000b4009aa27a23 */ /* 0x100fe20000010804 */
[----:B------:R-:W-:Y:S01]  /*1c0e0*/  ISETP.GT.AND P0, PT, R2, 0x8, P3 ;  /* 0x000000080200780c */ /* 0x000fe20001f04270 */
[--C-:B------:R-:W-:Y:S01]  /*1c0f0*/  FFMA.FTZ R170, R153, c[0x0][0x2d0], -R4.reuse ;  /* 0x0000b40099aa7a23 */ /* 0x100fe20000010804 */
[----:B------:R-:W1:Y:S01]  /*1c100*/  MUFU.EX2 R0, R0 ;  /* 0x0000000000007308 */ /* 0x000e620000000800 */
        /* <DEDUP_REMOVED lines=8> */
[----:B------:R-:W2:Y:S01]  /*1c190*/  MUFU.EX2 R5, R25 ;  /* 0x0000001900057308 */ /* 0x000ea20000000800 */
[--C-:B------:R-:W-:Y:S01]  /*1c1a0*/  FFMA.FTZ R197, R16, c[0x0][0x2d0], -R4.reuse ;  /* 0x0000b40010c57a23 */ /* 0x100fe20000010804 */
[----:B------:R-:W-:Y:S01]  /*1c1b0*/  ISETP.LT.OR P0, PT, R3, 0xa, P0 ;  /* 0x0000000a0300780c */ /* 0x000fe20000701670 */
[----:B------:R-:W-:Y:S03]  /*1c1c0*/  FFMA.FTZ R195, R12, c[0x0][0x2d0], -R4 ;  /* 0x0000b4000cc37a23 */ /* 0x000fe60000010804 */
[----:B------:R-:W-:Y:S02]  /*1c1d0*/  FSEL R156, R15, -INF , !P0 ;  /* 0xff8000000f9c7808 */ /* 0x000fe40004000000 */
[----:B------:R-:W-:Y:S02]  /*1c1e0*/  ISETP.GT.AND P0, PT, R2, 0x10, P3 ;  /* 0x000000100200780c */ /* 0x000fe40001f04270 */
[----:B------:R3:W-:Y:S02]  /*1c1f0*/  MUFU.EX2 R12, R29 ;  /* 0x0000001d000c7308 */ /* 0x0007e40000000800 */
[C---:B------:R-:W-:Y:S01]  /*1c200*/  ISETP.LT.OR P0, PT, R3.reuse, 0x11, P0 ;  /* 0x000000110300780c */ /* 0x040fe20000701670 */
[----:B-1----:R-:W-:Y:S03]  /*1c210*/  FMUL.FTZ R13, R0, R133 ;  /* 0x00000085000d7220 */ /* 0x002fe60000410000 */
        /* <DEDUP_REMOVED lines=17> */
[----:B---3--:R-:W-:Y:S01]  /*1c330*/  FMUL.FTZ R29, R0, R117 ;  /* 0x00000075001d7220 */ /* 0x008fe20000410000 */
        /* <DEDUP_REMOVED lines=55> */
[----:B------:R-:W-:Y:S01]  /*1c6b0*/  FMUL.FTZ R101, R0, R101 ;  /* 0x0000006500657220 */ /* 0x000fe20000410000 */
        /* <DEDUP_REMOVED lines=10> */
[----:B------:R1:W2:Y:S01]  /*1c760*/  MUFU.EX2 R5, R28 ;  /* 0x0000001c00057308 */ /* 0x0002a20000000800 */
[----:B------:R-:W-:Y:S02]  /*1c770*/  FSEL R171, R39, -INF , !P0 ;  /* 0xff80000027ab7808 */ /* 0x000fe40004000000 */
[----:B------:R-:W-:Y:S04]  /*1c780*/  FMNMX.FTZ R2, R7, R2, !PT ;  /* 0x0000000207027209 */ /* 0x000fe80007810000 */
[----:B------:R-:W-:Y:S04]  /*1c790*/  FMNMX.FTZ R2, R155, R2, !PT ;  /* 0x000000029b027209 */ /* 0x000fe80007810000 */
[----:B------:R-:W-:Y:S04]  /*1c7a0*/  FMNMX.FTZ R2, R156, R2, !PT ;  /* 0x000000029c027209 */ /* 0x000fe80007810000 */
[----:B------:R-:W-:Y:S04]  /*1c7b0*/  FMNMX.FTZ R2, R158, R2, !PT ;  /* 0x000000029e027209 */ /* 0x000fe80007810000 */
[----:B------:R-:W-:Y:S04]  /*1c7c0*/  FMNMX.FTZ R2, R159, R2, !PT ;  /* 0x000000029f027209 */ /* 0x000fe80007810000 */
[----:B------:R-:W-:Y:S01]  /*1c7d0*/  FMNMX.FTZ R2, R160, R2, !PT ;  /* 0x00000002a0027209 */ /* 0x000fe20007810000 */
[----:B-1----:R-:W-:Y:S01]  /*1c7e0*/  FMUL.FTZ R28, R0, R116 ;  /* 0x00000074001c7220 */ /* 0x002fe20000410000 */
[----:B--2---:R-:W-:Y:S02]  /*1c7f0*/  F2FP.PACK_AB R154, R5, R12 ;  /* 0x0000000c059a723e */ /* 0x004fe400000000ff */
        /* <DEDUP_REMOVED lines=29> */
[----:B------:R2:W-:Y:S10]  /*1c9d0*/  MUFU.EX2 R0, R7 ;  /* 0x0000000700007308 */ /* 0x0005f40000000800 */
[----:B------:R-:W3:Y:S01]  /*1c9e0*/  MUFU.EX2 R3, R3 ;  /* 0x0000000300037308 */ /* 0x000ee20000000800 */
[C---:B-1----:R-:W-:Y:S02]  /*1c9f0*/  FMUL.FTZ R14, R2.reuse, R134 ;  /* 0x00000086020e7220 */ /* 0x042fe40000410000 */
[C---:B------:R-:W-:Y:S02]  /*1ca00*/  FMUL.FTZ R15, R2.reuse, R135 ;  /* 0x00000087020f7220 */ /* 0x040fe40000410000 */
[C---:B------:R-:W-:Y:S02]  /*1ca10*/  FMUL.FTZ R38, R2.reuse, R110 ;  /* 0x0000006e02267220 */ /* 0x040fe40000410000 */
[C---:B------:R-:W-:Y:S03]  /*1ca20*/  FMUL.FTZ R39, R2.reuse, R111 ;  /* 0x0000006f02277220 */ /* 0x040fe60000410000 */
[----:B------:R-:W-:Y:S01]  /*1ca30*/  MUFU.EX2 R121, R116 ;  /* 0x0000007400797308 */ /* 0x000fe20000000800 */
[C---:B------:R-:W-:Y:S02]  /*1ca40*/  FMUL.FTZ R6, R2.reuse, R138 ;  /* 0x0000008a02067220 */ /* 0x040fe40000410000 */
[C---:B--2---:R-:W-:Y:S02]  /*1ca50*/  FMUL.FTZ R7, R2.reuse, R139 ;  /* 0x0000008b02077220 */ /* 0x044fe40000410000 */
[C---:B------:R-:W-:Y:S02]  /*1ca60*/  FMUL.FTZ R18, R2.reuse, R130 ;  /* 0x0000008202127220 */ /* 0x040fe40000410000 */
[C---:B------:R-:W-:Y:S02]  /*1ca70*/  FMUL.FTZ R19, R2.reuse, R131 ;  /* 0x0000008302137220 */ /* 0x040fe40000410000 */
[C---:B------:R-:W-:Y:S01]  /*1ca80*/  FMUL.FTZ R22, R2.reuse, R126 ;  /* 0x0000007e02167220 */ /* 0x040fe20000410000 */
[----:B------:R-:W-:Y:S01]  /*1ca90*/  MUFU.EX2 R130, R170 ;  /* 0x000000aa00827308 */ /* 0x000fe20000000800 */
[C---:B------:R-:W-:Y:S02]  /*1caa0*/  FMUL.FTZ R23, R2.reuse, R127 ;  /* 0x0000007f02177220 */ /* 0x040fe40000410000 */
[----:B---3--:R-:W-:Y:S01]  /*1cab0*/  FFMA.FTZ R104, R2, R203, R3 ;  /* 0x000000cb02687223 */ /* 0x008fe20000010003 */
[----:B------:R-:W-:Y:S01]  /*1cac0*/  F2FP.PACK_AB R153, R0, R3 ;  /* 0x000000030099723e */ /* 0x000fe200000000ff */
        /* <DEDUP_REMOVED lines=57> */
[----:B------:R-:W-:Y:S01]  /*1ce60*/  IADD3 R3, R185, R104, RZ ;  /* 0x00000068b9037210 */ /* 0x000fe20007ffe0ff */
[--C-:B------:R-:W-:Y:S02]  /*1ce70*/  FFMA.FTZ R113, R161, c[0x0][0x2d0], -R105.reuse ;  /* 0x0000b400a1717a23 */ /* 0x100fe40000010869 */
[----:B------:R-:W3:Y:S10]  /*1ce80*/  MUFU.EX2 R163, R196 ;  /* 0x000000c400a37308 */ /* 0x000ef40000000800 */
[----:B------:R-:W-:Y:S01]  /*1ce90*/  MUFU.EX2 R126, R113 ;  /* 0x00000071007e7308 */ /* 0x000fe20000000800 */
[----:B-1----:R-:W-:Y:S02]  /*1cea0*/  F2FP.PACK_AB R155, R118, R119 ;  /* 0x00000077769b723e */ /* 0x002fe400000000ff */
[----:B------:R-:W-:Y:S05]  /*1ceb0*/  IADD3 R2, R185, R0, RZ ;  /* 0x00000000b9027210 */ /* 0x000fea0007ffe0ff */
[C---:B--2---:R-:W-:Y:S02]  /*1cec0*/  HMMA.16816.F32 R4, R152.reuse, R108, R4 ;  /* 0x0000006c9804723c */ /* 0x044fe40000001804 */
[----:B------:R-:W1:Y:S06]  /*1ced0*/  MUFU.EX2 R166, R191 ;  /* 0x000000bf00a67308 */ /* 0x000e6c0000000800 */
[C---:B------:R-:W-:Y:S01]  /*1cee0*/  HMMA.16816.F32 R12, R152.reuse, R110, R12 ;  /* 0x0000006e980c723c */ /* 0x040fe2000000180c */
[----:B------:R-:W2:Y:S07]  /*1cef0*/  LDSM.16.MT88.4 R108, [R2] ;  /* 0x00000000026c783b */ /* 0x000eae0000004200 */
[C---:B--2---:R-:W-:Y:S08]  /*1cf00*/  HMMA.16816.F32 R16, R152.reuse, R108, R16 ;  /* 0x0000006c9810723c */ /* 0x044ff00000001810 */
[C---:B------:R-:W-:Y:S01]  /*1cf10*/  HMMA.16816.F32 R20, R152.reuse, R110, R20 ;  /* 0x0000006e9814723c */ /* 0x040fe20000001814 */
[----:B------:R-:W2:Y:S07]  /*1cf20*/  LDSM.16.MT88.4 R108, [R104] ;  /* 0x00000000686c783b */ /* 0x000eae0000004200 */
        /* <DEDUP_REMOVED lines=28> */
[--C-:B------:R-:W-:Y:S01]  /*1d0f0*/  FFMA.FTZ R108, R158, c[0x0][0x2d0], -R105.reuse ;  /* 0x0000b4009e6c7a23 */ /* 0x100fe20000010869 */
[----:B------:R-:W-:Y:S03]  /*1d100*/  HMMA.16816.F32 R100, R152, R110, R100 ;  /* 0x0000006e9864723c */ /* 0x000fe60000001864 */
[----:B------:R2:W-:Y:S04]  /*1d110*/  MUFU.EX2 R117, R108 ;  /* 0x0000006c00757308 */ /* 0x0005e80000000800 */
[----:B---3--:R-:W-:Y:S02]  /*1d120*/  F2FP.PACK_AB R152, R163, R162 ;  /* 0x000000a2a398723e */ /* 0x008fe400000000ff */
[----:B-1----:R-:W-:Y:S03]  /*1d130*/  F2FP.PACK_AB R154, R166, R165 ;  /* 0x000000a5a69a723e */ /* 0x002fe600000000ff */
[--C-:B--2---:R-:W-:Y:S04]  /*1d140*/  FFMA.FTZ R108, R159, c[0x0][0x2d0], -R105.reuse ;  /* 0x0000b4009f6c7a23 */ /* 0x104fe80000010869 */
        /* <DEDUP_REMOVED lines=196> */
.L_x_5608:
        /* <DEDUP_REMOVED lines=22> */
.L_x_5609:
        /* <DEDUP_REMOVED lines=23> */
.L_x_5508:
[----:B------:R-:W-:Y:S05]  /*1e060*/  BSYNC B0 ;  /* 0x0000000000007941 */ /* 0x000fea0003800000 */
.L_x_5507:
        /* <DEDUP_REMOVED lines=10> */
.L_x_5494:
[----:B------:R-:W-:Y:S05]  /*1e110*/  BRA.DIV ~URZ, `(.L_x_5512) ;  /* 0x000077627f007947 */ /* 0x000fea000b800000 */
[----:B------:R1:W2:Y:S02]  /*1e120*/  SHFL.BFLY PT, R0, R202, 0x2, 0x1f ;  /* 0x0c401f00ca007f89 */ /* 0x0002a400000e0000 */
.L_x_5610:
[----:B--2---:R-:W-:Y:S01]  /*1e130*/  FADD.FTZ R0, R0, R202 ;  /* 0x000000ca00007221 */ /* 0x004fe20000010000 */
[----:B------:R-:W-:Y:S05]  /*1e140*/  BRA.DIV ~URZ, `(.L_x_5513) ;  /* 0x000077927f007947 */ /* 0x000fea000b800000 */
[----:B------:R-:W2:Y:S04]  /*1e150*/  SHFL.BFLY PT, R2, R203, 0x2, 0x1f ;  /* 0x0c401f00cb027f89 */ /* 0x000ea800000e0000 */
[----:B------:R-:W3:Y:S01]  /*1e160*/  SHFL.BFLY PT, R5, R0, 0x1, 0x1f ;  /* 0x0c201f0000057f89 */ /* 0x000ee200000e0000 */
[----:B--2---:R-:W-:-:S02]  /*1e170*/  FADD.FTZ R4, R2, R203 ;  /* 0x000000cb02047221 */ /* 0x004fc40000010000 */
[----:B---3--:R-:W-:-:S03]  /*1e180*/  FADD.FTZ R0, R0, R5 ;  /* 0x0000000500007221 */ /* 0x008fc60000010000 */
[----:B------:R2:W3:Y:S04]  /*1e190*/  SHFL.BFLY PT, R3, R4, 0x1, 0x1f ;  /* 0x0c201f0004037f89 */ /* 0x0004e800000e0000 */
.L_x_5611:
        /* <DEDUP_REMOVED lines=117> */
.L_x_5374:
        /* <DEDUP_REMOVED lines=17> */
.L_x_5515:
[----:B------:R-:W-:Y:S05]  /*1ea00*/  BSYNC B0 ;  /* 0x0000000000007941 */ /* 0x000fea0003800000 */
.L_x_5514:
        /* <DEDUP_REMOVED lines=146> */
.L_x_5518:
        /* <DEDUP_REMOVED lines=73> */
[C---:B------:R-:W-:Y:S01]  /*1f7c0*/  IMAD.WIDE.U32 R6, R2.reuse, c[0x0][0x3a0], RZ ;  /* 0x0000e80002067a25 */ /* 0x040fe200078e00ff */
        /* <DEDUP_REMOVED lines=43> */
.L_x_5612:
[----:B------:R-:W-:Y:S05]  /*1fa80*/  BRA.DIV ~URZ, `(.L_x_5521) ;  /* 0x00005fc27f007947 */ /* 0x000fea000b800000 */
[----:B------:R4:W2:Y:S02]  /*1fa90*/  SHFL.IDX PT, R0, R14, RZ, 0x181f ;  /* 0x00181fff0e007589 */ /* 0x0008a400000e0000 */
.L_x_5613:
        /* <DEDUP_REMOVED lines=15> */
.L_x_5523:
[----:B------:R-:W-:Y:S05]  /*1fb90*/  BSYNC B0 ;  /* 0x0000000000007941 */ /* 0x000fea0003800000 */
.L_x_5522:
[----:B------:R-:W-:Y:S05]  /*1fba0*/  BRA.DIV ~URZ, `(.L_x_5524) ;  /* 0x00005f127f007947 */ /* 0x000fea000b800000 */
[----:B---3--:R3:W4:Y:S04]  /*1fbb0*/  SHFL.IDX PT, R5, R13, 0x1, 0x181f ;  /* 0x00381f000d057f89 */ /* 0x00872800000e0000 */
[----:B--2---:R3:W2:Y:S02]  /*1fbc0*/  SHFL.IDX PT, R0, R14, 0x1, 0x181f ;  /* 0x00381f000e007f89 */ /* 0x0046a400000e0000 */
.L_x_5614:
        /* <DEDUP_REMOVED lines=16> */
.L_x_5526:
[----:B------:R-:W-:Y:S05]  /*1fcd0*/  BSYNC B0 ;  /* 0x0000000000007941 */ /* 0x000fea0003800000 */
.L_x_5525:
[----:B------:R-:W-:Y:S05]  /*1fce0*/  BRA.DIV ~URZ, `(.L_x_5527) ;  /* 0x00005ea27f007947 */ /* 0x000fea000b800000 */
[----:B----4-:R4:W3:Y:S02]  /*1fcf0*/  SHFL.IDX PT, R5, R13, 0x2, 0x181f ;  /* 0x00581f000d057f89 */ /* 0x0108e400000e0000 */
.L_x_5615:
[----:B------:R-:W-:Y:S05]  /*1fd00*/  BRA.DIV ~URZ, `(.L_x_5528) ;  /* 0x00005ef27f007947 */ /* 0x000fea000b800000 */
[----:B--2---:R2:W4:Y:S02]  /*1fd10*/  SHFL.IDX PT, R0, R14, 0x2, 0x181f ;  /* 0x00581f000e007f89 */ /* 0x00452400000e0000 */
.L_x_5616:
        /* <DEDUP_REMOVED lines=16> */
.L_x_5530:
[----:B------:R-:W-:Y:S05]  /*1fe20*/  BSYNC B0 ;  /* 0x0000000000007941 */ /* 0x000fea0003800000 */
.L_x_5529:
[----:B------:R-:W-:Y:S05]  /*1fe30*/  BRA.DIV ~URZ, `(.L_x_5531) ;  /* 0x00005e327f007947 */ /* 0x000fea000b800000 */
[----:B---3--:R3:W2:Y:S04]  /*1fe40*/  SHFL.IDX PT, R6, R13, 0x3, 0x181f ;  /* 0x00781f000d067f89 */ /* 0x0086a800000e0000 */
[----:B----4-:R3:W4:Y:S02]  /*1fe50*/  SHFL.IDX PT, R0, R14, 0x3, 0x181f ;  /* 0x00781f000e007f89 */ /* 0x01072400000e0000 */
.L_x_5617:
        /* <DEDUP_REMOVED lines=17> */
.L_x_5519:
        /* <DEDUP_REMOVED lines=33> */
.L_x_5618:
[----:B------:R-:W-:Y:S05]  /*20180*/  BRA.DIV ~URZ, `(.L_x_5534) ;  /* 0x00005c227f007947 */ /* 0x000fea000b800000 */
[----:B------:R4:W1:Y:S02]  /*20190*/  SHFL.IDX PT, R0, R14, RZ, 0x1c1f ;  /* 0x001c1fff0e007589 */ /* 0x00086400000e0000 */
.L_x_5619:
[----:B------:R-:W-:Y:S01]  /*201a0*/  BSSY B0, `(.L_x_5535) ;  /* 0x000009a000007945 */ /* 0x000fe20003800000 */
[----:B------:R-:W-:Y:S05]  /*201b0*/  @P0 BRA `(.L_x_5536) ;  /* 0x0000098000000947 */ /* 0x000fea0003800000 */
[C---:B------:R-:W-:Y:S02]  /*201c0*/  IADD3 R9, R213.reuse, 0x8, RZ ;  /* 0x00000008d5097810 */ /* 0x040fe40007ffe0ff */
[----:B------:R-:W-:Y:S02]  /*201d0*/  ISETP.GE.AND P1, PT, R213, c[0x0][0x3c8], PT ;  /* 0x0000f200d5007a0c */ /* 0x000fe40003f26270 */
[----:B------:R-:W-:Y:S02]  /*201e0*/  ISETP.GE.AND P0, PT, R9, c[0x0][0x3c8], PT ;  /* 0x0000f20009007a0c */ /* 0x000fe40003f06270 */
[C---:B--2---:R-:W-:Y:S02]  /*201f0*/  IADD3 R12, R213.reuse, 0x10, RZ ;  /* 0x00000010d50c7810 */ /* 0x044fe40007ffe0ff */
[----:B------:R-:W-:-:S02]  /*20200*/  IADD3 R8, R213, 0x18, RZ ;  /* 0x00000018d5087810 */ /* 0x000fc40007ffe0ff */
[----:B------:R-:W-:Y:S02]  /*20210*/  ISETP.GE.AND P3, PT, R12, c[0x0][0x3c8], PT ;  /* 0x0000f2000c007a0c */ /* 0x000fe40003f66270 */
[C---:B------:R-:W-:Y:S02]  /*20220*/  IADD3 R13, R213.reuse, 0x8, RZ ;  /* 0x00000008d50d7810 */ /* 0x040fe40007ffe0ff */
[----:B------:R-:W-:Y:S02]  /*20230*/  ISETP.GE.AND P4, PT, R8, c[0x0][0x3c8], PT ;  /* 0x0000f20008007a0c */ /* 0x000fe40003f86270 */
[----:B-1----:R-:W-:Y:S02]  /*20240*/  @!P1 LEA R2, P5, R213, R0, 0x2 ;  /* 0x00000000d5029211 */ /* 0x002fe400078a10ff */
[----:B------:R-:W-:Y:S02]  /*20250*/  SHF.R.S32.HI R16, RZ, 0x1f, R213 ;  /* 0x0000001fff107819 */ /* 0x000fe400000114d5 */
[----:B------:R-:W-:-:S02]  /*20260*/  SHF.R.S32.HI R13, RZ, 0x1f, R13 ;  /* 0x0000001fff0d7819 */ /* 0x000fc4000001140d */
[----:B------:R-:W-:Y:S02]  /*20270*/  @!P0 LEA R6, P2, R9, R0, 0x2 ;  /* 0x0000000009068211 */ /* 0x000fe400078410ff */
[CC--:B---3--:R-:W-:Y:S02]  /*20280*/  @!P1 LEA.HI.X R3, R213.reuse, R4.reuse, R16, 0x2, P5 ;  /* 0x00000004d5039211 */ /* 0x0c8fe400028f1410 */
[----:B------:R-:W-:Y:S02]  /*20290*/  IADD3 R16, R213, 0x20, RZ ;  /* 0x00000020d5107810 */ /* 0x000fe40007ffe0ff */
[----:B------:R-:W-:Y:S01]  /*202a0*/  @!P0 LEA.HI.X R7, R9, R4, R13, 0x2, P2 ;  /* 0x0000000409078211 */ /* 0x000fe200010f140d */
[----:B------:R1:W-:Y:S01]  /*202b0*/  @!P1 ST.E.64 [R2.64], R136 ;  /* 0x0000008802009985 */ /* 0x0003e2000c101b0c */
[C---:B------:R-:W-:Y:S02]  /*202c0*/  IADD3 R17, R213.reuse, 0x10, RZ ;  /* 0x00000010d5117810 */ /* 0x040fe40007ffe0ff */
[----:B------:R-:W-:Y:S01]  /*202d0*/  IADD3 R9, R213, 0x28, RZ ;  /* 0x00000028d5097810 */ /* 0x000fe20007ffe0ff */
[----:B------:R2:W-:Y:S01]  /*202e0*/  @!P0 ST.E.64 [R6.64], R28 ;  /* 0x0000001c06008985 */ /* 0x0005e2000c101b0c */
[----:B------:R-:W-:-:S02]  /*202f0*/  ISETP.GE.AND P2, PT, R16, c[0x0][0x3c8], PT ;  /* 0x0000f20010007a0c */ /* 0x000fc40003f46270 */
[----:B------:R-:W-:Y:S02]  /*20300*/  IADD3 R13, R213, 0x18, RZ ;  /* 0x00000018d50d7810 */ /* 0x000fe40007ffe0ff */
[----:B------:R-:W-:Y:S02]  /*20310*/  SHF.R.S32.HI R17, RZ, 0x1f, R17 ;  /* 0x0000001fff117819 */ /* 0x000fe40000011411 */
[----:B------:R-:W-:Y:S02]  /*20320*/  ISETP.GE.AND P1, PT, R9, c[0x0][0x3c8], PT ;  /* 0x0000f20009007a0c */ /* 0x000fe40003f26270 */
[----:B------:R-:W-:Y:S02]  /*20330*/  SHF.R.S32.HI R13, RZ, 0x1f, R13 ;  /* 0x0000001fff0d7819 */ /* 0x000fe4000001140d */
[C---:B------:R-:W-:Y:S02]  /*20340*/  IADD3 R19, R213.reuse, 0x60, RZ ;  /* 0x00000060d5137810 */ /* 0x040fe40007ffe0ff */
[----:B------:R-:W-:-:S02]  /*20350*/  IADD3 R20, R213, 0x60, RZ ;  /* 0x00000060d5147810 */ /* 0x000fc40007ffe0ff */
[----:B------:R-:W-:Y:S02]  /*20360*/  IADD3 R18, R213, 0x68, RZ ;  /* 0x00000068d5127810 */ /* 0x000fe40007ffe0ff */
[----:B------:R-:W-:Y:S02]  /*20370*/  SHF.R.S32.HI R20, RZ, 0x1f, R20 ;  /* 0x0000001fff147819 */ /* 0x000fe40000011414 */
[----:B------:R-:W-:Y:S02]  /*20380*/  SHF.R.S32.HI R18, RZ, 0x1f, R18 ;  /* 0x0000001fff127819 */ /* 0x000fe40000011412 */
[----:B------:R-:W-:Y:S02]  /*20390*/  ISETP.GE.AND P6, PT, R251, c[0x0][0x3c8], PT ;  /* 0x0000f200fb007a0c */ /* 0x000fe40003fc6270 */
[-C--:B-1----:R-:W-:Y:S02]  /*203a0*/  @!P3 LEA R2, P5, R12, R0.reuse, 0x2 ;  /* 0x000000000c02b211 */ /* 0x082fe400078a10ff */
[----:B--2---:R-:W-:-:S02]  /*203b0*/  @!P4 LEA R6, P0, R8, R0, 0x2 ;  /* 0x000000000806c211 */ /* 0x004fc400078010ff */
        /* <DEDUP_REMOVED lines=12> */
[-C--:B-1----:R-:W-:Y:S02]  /*20480*/  @!P2 LEA R2, P5, R16, R0.reuse, 0x2 ;  /* 0x000000001002a211 */ /* 0x082fe400078a10ff */
[----:B--2---:R-:W-:-:S02]  /*20490*/  @!P1 LEA R6, P0, R9, R0, 0x2 ;  /* 0x0000000009069211 */ /* 0x004fc400078010ff */
[-C--:B------:R-:W-:Y:S02]  /*204a0*/  @!P2 LEA.HI.X R3, R16, R4.reuse, R17, 0x2, P5 ;  /* 0x000000041003a211 */ /* 0x080fe400028f1411 */
        /* <DEDUP_REMOVED lines=31> */
[----:B------:R-:W-:Y:S02]  /*206a0*/  IADD3 R16, R213, 0x68, RZ ;  /* 0x00000068d5107810 */ /* 0x000fe40007ffe0ff */
[----:B------:R-:W-:Y:S01]  /*206b0*/  ISETP.GE.AND P2, PT, R19, c[0x0][0x3c8], PT ;  /* 0x0000f20013007a0c */ /* 0x000fe20003f46270 */
[----:B------:R2:W-:Y:S01]  /*206c0*/  @!P1 ST.E.64 [R6.64], R44 ;  /* 0x0000002c06009985 */ /* 0x0005e2000c101b0c */
[----:B------:R-:W-:-:S02]  /*206d0*/  IADD3 R9, R213, 0x58, RZ ;  /* 0x00000058d5097810 */ /* 0x000fc40007ffe0ff */
[----:B------:R-:W-:Y:S02]  /*206e0*/  SHF.R.S32.HI R13, RZ, 0x1f, R13 ;  /* 0x0000001fff0d7819 */ /* 0x000fe4000001140d */
[----:B------:R-:W-:Y:S02]  /*206f0*/  ISETP.GE.AND P1, PT, R16, c[0x0][0x3c8], PT ;  /* 0x0000f20010007a0c */ /* 0x000fe40003f26270 */
[----:B------:R-:W-:Y:S02]  /*20700*/  SHF.R.S32.HI R9, RZ, 0x1f, R9 ;  /* 0x0000001fff097819 */ /* 0x000fe40000011409 */
[----:B------:R-:W-:Y:S02]  /*20710*/  IADD3 R17, R213, 0x70, RZ ;  /* 0x00000070d5117810 */ /* 0x000fe40007ffe0ff */
[-C--:B-1----:R-:W-:Y:S02]  /*20720*/  @!P3 LEA R2, P5, R12, R0.reuse, 0x2 ;  /* 0x000000000c02b211 */ /* 0x082fe400078a10ff */
[----:B--2---:R-:W-:-:S02]  /*20730*/  @!P4 LEA R6, P0, R8, R0, 0x2 ;  /* 0x000000000806c211 */ /* 0x004fc400078010ff */
[-C--:B------:R-:W-:Y:S02]  /*20740*/  @!P3 LEA.HI.X R3, R12, R4.reuse, R13, 0x2, P5 ;  /* 0x000000040c03b211 */ /* 0x080fe400028f140d */
[----:B------:R-:W-:Y:S02]  /*20750*/  @!P4 LEA.HI.X R7, R8, R4, R9, 0x2, P0 ;  /* 0x000000040807c211 */ /* 0x000fe400000f1409 */
[----:B------:R-:W-:Y:S01]  /*20760*/  IADD3 R13, R213, 0x78, RZ ;  /* 0x00000078d50d7810 */ /* 0x000fe20007ffe0ff */
[----:B------:R1:W-:Y:S01]  /*20770*/  @!P3 ST.E.64 [R2.64], R48 ;  /* 0x000000300200b985 */ /* 0x0003e2000c101b0c */
[----:B------:R-:W-:Y:S02]  /*20780*/  ISETP.GE.AND P3, PT, R17, c[0x0][0x3c8], PT ;  /* 0x0000f20011007a0c */ /* 0x000fe40003f66270 */
[----:B------:R-:W-:Y:S01]  /*20790*/  @!P1 LEA R8, P0, R16, R0, 0x2 ;  /* 0x0000000010089211 */ /* 0x000fe200078010ff */
[----:B------:R2:W-:Y:S01]  /*207a0*/  @!P4 ST.E.64 [R6.64], R52 ;  /* 0x000000340600c985 */ /* 0x0005e2000c101b0c */
[----:B------:R-:W-:-:S02]  /*207b0*/  ISETP.GE.AND P4, PT, R13, c[0x0][0x3c8], PT ;  /* 0x0000f2000d007a0c */ /* 0x000fc40003f86270 */
[C---:B------:R-:W-:Y:S02]  /*207c0*/  IADD3 R12, R213.reuse, 0x80, RZ ;  /* 0x00000080d50c7810 */ /* 0x040fe40007ffe0ff */
[----:B------:R-:W-:Y:S02]  /*207d0*/  @!P1 LEA.HI.X R9, R16, R4, R18, 0x2, P0 ;  /* 0x0000000410099211 */ /* 0x000fe400000f1412 */
[C---:B------:R-:W-:Y:S02]  /*207e0*/  IADD3 R16, R213.reuse, 0x78, RZ ;  /* 0x00000078d5107810 */ /* 0x040fe40007ffe0ff */
[----:B------:R-:W-:Y:S02]  /*207f0*/  IADD3 R18, R213, 0x70, RZ ;  /* 0x00000070d5127810 */ /* 0x000fe40007ffe0ff */
[----:B------:R-:W-:Y:S02]  /*20800*/  SHF.R.S32.HI R16, RZ, 0x1f, R16 ;  /* 0x0000001fff107819 */ /* 0x000fe40000011410 */
[----:B------:R-:W-:-:S02]  /*20810*/  SHF.R.S32.HI R18, RZ, 0x1f, R18 ;  /* 0x0000001fff127819 */ /* 0x000fc40000011412 */
[----:B-1----:R-:W-:-:S04]  /*20820*/  @!P2 LEA R2, P5, R19, R0, 0x2 ;  /* 0x000000001302a211 */ /* 0x002fc800078a10ff */
[----:B------:R-:W-:Y:S02]  /*20830*/  @!P2 LEA.HI.X R3, R19, R4, R20, 0x2, P5 ;  /* 0x000000041303a211 */ /* 0x000fe400028f1414 */
[----:B--2---:R-:W-:-:S03]  /*20840*/  @!P3 LEA R6, P5, R17, R0, 0x2 ;  /* 0x000000001106b211 */ /* 0x004fc600078a10ff */
[----:B------:R1:W-:Y:S01]  /*20850*/  @!P2 ST.E.64 [R2.64], R56 ;  /* 0x000000380200a985 */ /* 0x0003e2000c101b0c */
[----:B------:R-:W-:Y:S02]  /*20860*/  ISETP.GE.AND P2, PT, R12, c[0x0][0x3c8], PT ;  /* 0x0000f2000c007a0c */ /* 0x000fe40003f46270 */
[----:B------:R-:W-:Y:S01]  /*20870*/  @!P3 LEA.HI.X R7, R17, R4, R18, 0x2, P5 ;  /* 0x000000041107b211 */ /* 0x000fe200028f1412 */
[----:B------:R2:W-:Y:S01]  /*20880*/  @!P1 ST.E.64 [R8.64], R60 ;  /* 0x0000003c08009985 */ /* 0x0005e2000c101b0c */
[----:B------:R-:W-:Y:S02]  /*20890*/  ISETP.GE.AND P1, PT, R252, c[0x0][0x3c8], PT ;  /* 0x0000f200fc007a0c */ /* 0x000fe40003f26270 */
[----:B------:R-:W-:Y:S01]  /*208a0*/  ISETP.GE.AND P5, PT, R250, c[0x0][0x3c8], PT ;  /* 0x0000f200fa007a0c */ /* 0x000fe20003fa6270 */
[----:B------:R3:W-:Y:S01]  /*208b0*/  @!P3 ST.E.64 [R6.64], R64 ;  /* 0x000000400600b985 */ /* 0x0007e2000c101b0c */
[----:B------:R-:W-:Y:S02]  /*208c0*/  SHF.R.S32.HI R18, RZ, 0x1f, R248 ;  /* 0x0000001fff127819 */ /* 0x000fe400000114f8 */
[----:B------:R-:W-:-:S02]  /*208d0*/  SHF.R.S32.HI R17, RZ, 0x1f, R247 ;  /* 0x0000001fff117819 */ /* 0x000fc400000114f7 */
[----:B-1----:R-:W-:-:S04]  /*208e0*/  @!P4 LEA R2, P0, R13, R0, 0x2 ;  /* 0x000000000d02c211 */ /* 0x002fc800078010ff */
[----:B------:R-:W-:Y:S02]  /*208f0*/  @!P4 LEA.HI.X R3, R13, R4, R16, 0x2, P0 ;  /* 0x000000040d03c211 */ /* 0x000fe400000f1410 */
[----:B------:R-:W-:Y:S02]  /*20900*/  IADD3 R16, R213, 0x80, RZ ;  /* 0x00000080d5107810 */ /* 0x000fe40007ffe0ff */
[C---:B--2---:R-:W-:Y:S01]  /*20910*/  @!P2 LEA R8, P0, R12.reuse, R0, 0x2 ;  /* 0x000000000c08a211 */ /* 0x044fe200078010ff */
[----:B------:R1:W-:Y:S01]  /*20920*/  @!P4 ST.E.64 [R2.64], R68 ;  /* 0x000000440200c985 */ /* 0x0003e2000c101b0c */
[----:B------:R-:W-:Y:S02]  /*20930*/  SHF.R.S32.HI R16, RZ, 0x1f, R16 ;  /* 0x0000001fff107819 */ /* 0x000fe40000011410 */
[----:B------:R-:W-:Y:S02]  /*20940*/  SHF.R.S32.HI R13, RZ, 0x1f, R252 ;  /* 0x0000001fff0d7819 */ /* 0x000fe400000114fc */
[----:B------:R-:W-:-:S02]  /*20950*/  @!P2 LEA.HI.X R9, R12, R4, R16, 0x2, P0 ;  /* 0x000000040c09a211 */ /* 0x000fc400000f1410 */
[----:B---3--:R-:W-:Y:S02]  /*20960*/  @!P6 LEA R6, P0, R251, R0, 0x2 ;  /* 0x00000000fb06e211 */ /* 0x008fe400078010ff */
[----:B------:R-:W-:Y:S01]  /*20970*/  SHF.R.S32.HI R12, RZ, 0x1f, R251 ;  /* 0x0000001fff0c7819 */ /* 0x000fe200000114fb */
[----:B------:R-:W-:Y:S01]  /*20980*/  @!P2 ST.E.64 [R8.64], R120 ;  /* 0x000000780800a985 */ /* 0x000fe2000c101b0c */
[----:B------:R-:W-:Y:S02]  /*20990*/  ISETP.GE.AND P4, PT, R249, c[0x0][0x3c8], PT ;  /* 0x0000f200f9007a0c */ /* 0x000fe40003f86270 */
[----:B------:R-:W-:Y:S02]  /*209a0*/  ISETP.GE.AND P2, PT, R248, c[0x0][0x3c8], PT ;  /* 0x0000f200f8007a0c */ /* 0x000fe40003f46270 */
[----:B------:R-:W-:Y:S02]  /*209b0*/  @!P6 LEA.HI.X R7, R251, R4, R12, 0x2, P0 ;  /* 0x00000004fb07e211 */ /* 0x000fe400000f140c */
[----:B------:R-:W-:-:S02]  /*209c0*/  ISETP.GE.AND P0, PT, R246, c[0x0][0x3c8], PT ;  /* 0x0000f200f6007a0c */ /* 0x000fc40003f06270 */
[----:B------:R-:W-:Y:S02]  /*209d0*/  SHF.R.S32.HI R12, RZ, 0x1f, R250 ;  /* 0x0000001fff0c7819 */ /* 0x000fe400000114fa */
[----:B------:R-:W-:Y:S02]  /*209e0*/  SHF.R.S32.HI R16, RZ, 0x1f, R249 ;  /* 0x0000001fff107819 */ /* 0x000fe400000114f9 */
[----:B-1----:R-:W-:-:S04]  /*209f0*/  @!P1 LEA R2, P3, R252, R0, 0x2 ;  /* 0x00000000fc029211 */ /* 0x002fc800078610ff */
[----:B------:R-:W-:-:S05]  /*20a00*/  @!P1 LEA.HI.X R3, R252, R4, R13, 0x2, P3 ;  /* 0x00000004fc039211 */ /* 0x000fca00018f140d */
        /* <DEDUP_REMOVED lines=19> */
.L_x_5536:
[----:B------:R-:W-:Y:S05]  /*20b40*/  BSYNC B0 ;  /* 0x0000000000007941 */ /* 0x000fea0003800000 */
.L_x_5535:
[----:B------:R-:W-:Y:S05]  /*20b50*/  BRA.DIV ~URZ, `(.L_x_5537) ;  /* 0x000052c27f007947 */ /* 0x000fea000b800000 */
[----:B---3--:R3:W2:Y:S04]  /*20b60*/  SHFL.IDX PT, R4, R5, 0x1, 0x1c1f ;  /* 0x003c1f0005047f89 */ /* 0x0086a800000e0000 */
[----:B-1----:R3:W1:Y:S02]  /*20b70*/  SHFL.IDX PT, R0, R14, 0x1, 0x1c1f ;  /* 0x003c1f000e007f89 */ /* 0x00266400000e0000 */
.L_x_5620:
        /* <DEDUP_REMOVED lines=32> */
[C---:B------:R-:W-:Y:S02]  /*20d80*/  IADD3 R16, R213.reuse, 0x30, RZ ;  /* 0x00000030d5107810 */ /* 0x040fe40007ffe0ff */
[----:B------:R-:W-:Y:S02]  /*20d90*/  ISETP.GE.AND P5, PT, R12, c[0x0][0x3c8], PT ;  /* 0x0000f2000c007a0c */ /* 0x000fe40003fa6270 */
[----:B------:R-:W-:Y:S02]  /*20da0*/  ISETP.GE.AND P4, PT, R16, c[0x0][0x3c8], PT ;  /* 0x0000f20010007a0c */ /* 0x000fe40003f86270 */
[----:B------:R-:W-:-:S04]  /*20db0*/  IADD3 R15, R213, 0x30, RZ ;  /* 0x00000030d50f7810 */ /* 0x000fc80007ffe0ff */
[----:B------:R-:W-:Y:S02]  /*20dc0*/  SHF.R.S32.HI R15, RZ, 0x1f, R15 ;  /* 0x0000001fff0f7819 */ /* 0x000fe4000001140f */
[----:B--2---:R-:W-:-:S04]  /*20dd0*/  P2R R2, PR, RZ, 0x40 ;  /* 0x00000040ff027803 */ /* 0x004fc80000000000 */
[----:B------:R-:W-:Y:S02]  /*20de0*/  ISETP.NE.AND P3, PT, R2, RZ, PT ;  /* 0x000000ff0200720c */ /* 0x000fe40003f65270 */
[----:B------:R-:W-:Y:S02]  /*20df0*/  @!P0 LEA R2, P6, R13, R0, 0x2 ;  /* 0x000000000d028211 */ /* 0x000fe400078c10ff */
        /* <DEDUP_REMOVED lines=43> */
[C---:B------:R-:W-:Y:S02]  /*210b0*/  @!P0 LEA R2, P6, R12.reuse, R0, 0x2 ;  /* 0x000000000c028211 */ /* 0x040fe400078c10ff */
        /* <DEDUP_REMOVED lines=19> */
[----:B------:R-:W-:Y:S02]  /*211f0*/  ISETP.GE.AND P5, PT, R252, c[0x0][0x3c8], PT ;  /* 0x0000f200fc007a0c */ /* 0x000fe40003fa6270 */
        /* <DEDUP_REMOVED lines=12> */
[----:B------:R-:W-:Y:S02]  /*212c0*/  SHF.R.S32.HI R15, RZ, 0x1f, R249 ;  /* 0x0000001fff0f7819 */ /* 0x000fe400000114f9 */
[----:B------:R-:W-:Y:S02]  /*212d0*/  @!P2 LEA.HI.X R9, R12, R4, R14, 0x2, P3 ;  /* 0x000000040c09a211 */ /* 0x000fe400018f140e */
[C---:B------:R-:W-:Y:S02]  /*212e0*/  IADD3 R14, R213.reuse, 0x78, RZ ;  /* 0x00000078d50e7810 */ /* 0x040fe40007ffe0ff */
[----:B------:R-:W-:Y:S01]  /*212f0*/  IADD3 R12, R213, 0x80, RZ ;  /* 0x00000080d50c7810 */ /* 0x000fe20007ffe0ff */
[----:B------:R-:W-:Y:S01]  /*21300*/  @!P2 ST.E.64 [R8.64], R132 ;  /* 0x000000840800a985 */ /* 0x000fe2000c101b0c */
[----:B------:R-:W-:-:S02]  /*21310*/  SHF.R.S32.HI R14, RZ, 0x1f, R14 ;  /* 0x0000001fff0e7819 */ /* 0x000fc4000001140e */
        /* <DEDUP_REMOVED lines=15> */
[----:B------:R-:W-:Y:S02]  /*21410*/  SHF.R.S32.HI R14, RZ, 0x1f, R248 ;  /* 0x0000001fff0e7819 */ /* 0x000fe400000114f8 */
        /* <DEDUP_REMOVED lines=30> */
.L_x_5517:
        /* <DEDUP_REMOVED lines=18> */
.L_x_5538:
        /* <DEDUP_REMOVED lines=56> */
.L_x_5540:
[----:B------:R-:W-:Y:S05]  /*21aa0*/  BSYNC B0 ;  /* 0x0000000000007941 */ /* 0x000fea0003800000 */
.L_x_5539:
        /* <DEDUP_REMOVED lines=36> */
.L_x_5621:
[----:B------:R-:W-:Y:S05]  /*21cf0*/  BRA.DIV ~URZ, `(.L_x_5542) ;  /* 0x000042627f007947 */ /* 0x000fea000b800000 */
[----:B------:R3:W4:Y:S02]  /*21d00*/  SHFL.IDX PT, R0, R14, RZ, 0x181f ;  /* 0x00181fff0e007589 */ /* 0x00072400000e0000 */
.L_x_5622:
        /* <DEDUP_REMOVED lines=16> */
.L_x_5544:
[----:B------:R-:W-:Y:S05]  /*21e10*/  BSYNC B0 ;  /* 0x0000000000007941 */ /* 0x000fea0003800000 */
.L_x_5543:
[----:B------:R-:W-:Y:S05]  /*21e20*/  BRA.DIV ~URZ, `(.L_x_5545) ;  /* 0x000041a27f007947 */ /* 0x000fea000b800000 */
[----:B--2---:R2:W1:Y:S04]  /*21e30*/  SHFL.IDX PT, R4, R5, 0x1, 0x181f ;  /* 0x00381f0005047f89 */ /* 0x00446800000e0000 */
[----:B----4-:R2:W4:Y:S02]  /*21e40*/  SHFL.IDX PT, R0, R14, 0x1, 0x181f ;  /* 0x00381f000e007f89 */ /* 0x01052400000e0000 */
.L_x_5623:
        /* <DEDUP_REMOVED lines=16> */
.L_x_5547:
[----:B------:R-:W-:Y:S05]  /*21f50*/  BSYNC B0 ;  /* 0x0000000000007941 */ /* 0x000fea0003800000 */
.L_x_5546:
[----:B------:R-:W-:Y:S05]  /*21f60*/  BRA.DIV ~URZ, `(.L_x_5548) ;  /* 0x000041327f007947 */ /* 0x000fea000b800000 */
[----:B-1----:R1:W2:Y:S02]  /*21f70*/  SHFL.IDX PT, R4, R5, 0x2, 0x181f ;  /* 0x00581f0005047f89 */ /* 0x0022a400000e0000 */
.L_x_5624:
[----:B------:R-:W-:Y:S05]  /*21f80*/  BRA.DIV ~URZ, `(.L_x_5549) ;  /* 0x000041827f007947 */ /* 0x000fea000b800000 */
[----:B----4-:R4:W1:Y:S02]  /*21f90*/  SHFL.IDX PT, R0, R14, 0x2, 0x181f ;  /* 0x00581f000e007f89 */ /* 0x01086400000e0000 */
.L_x_5625:
        /* <DEDUP_REMOVED lines=16> */
.L_x_5551:
[----:B------:R-:W-:Y:S05]  /*220a0*/  BSYNC B0 ;  /* 0x0000000000007941 */ /* 0x000fea0003800000 */
.L_x_5550:
[----:B------:R-:W-:Y:S05]  /*220b0*/  BRA.DIV ~URZ, `(.L_x_5552) ;  /* 0x000040c27f007947 */ /* 0x000fea000b800000 */
[----:B--2---:R2:W3:Y:S04]  /*220c0*/  SHFL.IDX PT, R4, R5, 0x3, 0x181f ;  /* 0x00781f0005047f89 */ /* 0x0044e800000e0000 */
[----:B-1----:R2:W1:Y:S02]  /*220d0*/  SHFL.IDX PT, R0, R14, 0x3, 0x181f ;  /* 0x00781f000e007f89 */ /* 0x00246400000e0000 */
.L_x_5626:
        /* <DEDUP_REMOVED lines=15> */
.L_x_5532:
[----:B------:R-:W-:Y:S05]  /*221d0*/  BSYNC B1 ;  /* 0x0000000000017941 */ /* 0x000fea0003800000 */
.L_x_5516:
        /* <DEDUP_REMOVED lines=12> */
.L_x_5627:
[----:B------:R-:W-:Y:S05]  /*222a0*/  BRA.DIV ~URZ, `(.L_x_5555) ;  /* 0x000040127f007947 */ /* 0x000fea000b800000 */
[----:B------:R4:W1:Y:S02]  /*222b0*/  SHFL.IDX PT, R6, R32, 0x1, 0x1f ;  /* 0x00201f0020067f89 */ /* 0x00086400000e0000 */
.L_x_5628:
        /* <DEDUP_REMOVED lines=18> */
.L_x_5629:
        /* <DEDUP_REMOVED lines=16> */
.L_x_5630:
[----:B----4-:R-:W-:Y:S01]  /*224e0*/  IMAD R0, R0, c[0x0][0x538], RZ ;  /* 0x00014e0000007a24 */ /* 0x010fe200078e02ff */
[----:B------:R-:W-:Y:S04]  /*224f0*/  BSSY B1, `(.L_x_5558) ;  /* 0x00000c6000017945 */ /* 0x000fe80003800000 */
[----:B-1----:R-:W-:-:S04]  /*22500*/  IADD3 R6, R0, R6, RZ ;  /* 0x0000000600067210 */ /* 0x002fc80007ffe0ff */
[----:B--2---:R-:W-:-:S13]  /*22510*/  ISETP.GT.AND P0, PT, R6, R9, PT ;  /* 0x000000090600720c */ /* 0x004fda0003f04270 */
[----:B------:R-:W-:Y:S05]  /*22520*/  @P0 BRA `(.L_x_5559) ;  /* 0x0000025000000947 */ /* 0x000fea0003800000 */
.L_x_5563:
        /* <DEDUP_REMOVED lines=17> */
.L_x_5631:
        /* <DEDUP_REMOVED lines=16> */
.L_x_5632:
[----:B--2---:R-:W-:-:S05]  /*22740*/  IMAD R0, R0, c[0x0][0x538], RZ ;  /* 0x00014e0000007a24 */ /* 0x004fca00078e02ff */
[----:B------:R-:W-:-:S04]  /*22750*/  IADD3 R6, R0, R6, RZ ;  /* 0x0000000600067210 */ /* 0x000fc80007ffe0ff */
[----:B------:R-:W-:-:S13]  /*22760*/  ISETP.GT.AND P0, PT, R6, R9, PT ;  /* 0x000000090600720c */ /* 0x000fda0003f04270 */
[----:B-1----:R-:W-:Y:S05]  /*22770*/  @!P0 BRA `(.L_x_5563) ;  /* 0xfffffdb000008947 */ /* 0x002fea000383ffff */
.L_x_5559:
[----:B------:R-:W-:-:S05]  /*22780*/  IADD3 R13, -R0, R6, RZ ;  /* 0x00000006000d7210 */ /* 0x000fca0007ffe1ff */
[----:B------:R-:W-:-:S05]  /*22790*/  IMAD R0, R4, c[0x0][0x538], R13 ;  /* 0x00014e0004007a24 */ /* 0x000fca00078e020d */
[----:B------:R-:W-:Y:S01]  /*227a0*/  ISETP.GT.AND P0, PT, R0, R9, PT ;  /* 0x000000090000720c */ /* 0x000fe20003f04270 */
[----:B------:R-:W-:-:S12]  /*227b0*/  BRA.DIV ~URZ, `(.L_x_5564) ;  /* 0x00003f627f007947 */ /* 0x000fd8000b800000 */
[----:B------:R-:W-:-:S04]  /*227c0*/  VOTE.ANY R6, PT, !P0 ;  /* 0x0000000000067806 */ /* 0x000fc800040e0100 */
.L_x_5633:
[----:B------:R-:W1:Y:S02]  /*227d0*/  POPC R0, R6 ;  /* 0x0000000600007309 */ /* 0x000e640000000000 */
[----:B-1----:R-:W-:Y:S01]  /*227e0*/  IADD3 R239, R0, R239, RZ ;  /* 0x000000ef00ef7210 */ /* 0x002fe20007ffe0ff */
[----:B------:R-:W-:Y:S05]  /*227f0*/  BRA.DIV ~URZ, `(.L_x_5565) ;  /* 0x00003f727f007947 */ /* 0x000fea000b800000 */
[----:B------:R1:W2:Y:S04]  /*22800*/  SHFL.IDX PT, R12, R7, R0, 0x1f ;  /* 0x00001f00070c7589 */ /* 0x0002a800000e0000 */
[----:B------:R1:W4:Y:S02]  /*22810*/  SHFL.IDX PT, R5, R8, R0, 0x1f ;  /* 0x00001f0008057589 */ /* 0x00032400000e0000 */
.L_x_5634:
[----:B------:R-:W-:Y:S01]  /*22820*/  ISETP.NE.AND P0, PT, R6, RZ, PT ;  /* 0x000000ff0600720c */ /* 0x000fe20003f05270 */
[----:B------:R-:W-:-:S12]  /*22830*/  BSSY B0, `(.L_x_5566) ;  /* 0x0000005000007945 */ /* 0x000fd80003800000 */
[----:B------:R-:W-:Y:S05]  /*22840*/  @!P0 BRA `(.L_x_5567) ;  /* 0x0000003000008947 */ /* 0x000fea0003800000 */
[----:B-1----:R-:W-:Y:S01]  /*22850*/  IADD3 R0, R0, -0x1, RZ ;  /* 0xffffffff00007810 */ /* 0x002fe20007ffe0ff */
[----:B------:R-:W-:Y:S05]  /*22860*/  BRA.DIV ~URZ, `(.L_x_5568) ;  /* 0x00003fd27f007947 */ /* 0x000fea000b800000 */
[----:B------:R1:W3:Y:S02]  /*22870*/  SHFL.IDX PT, R14, R4, R0, 0x1f ;  /* 0x00001f00040e7589 */ /* 0x0002e400000e0000 */
.L_x_5567:
[----:B------:R-:W-:Y:S05]  /*22880*/  BSYNC B0 ;  /* 0x0000000000007941 */ /* 0x000fea0003800000 */
.L_x_5566:
        /* <DEDUP_REMOVED lines=66> */
.L_x_5570:
        /* <DEDUP_REMOVED lines=66> */
.L_x_5571:
[----:B------:R-:W-:Y:S05]  /*230d0*/  BSYNC B0 ;  /* 0x0000000000007941 */ /* 0x000fea0003800000 */
.L_x_5569:
[----:B------:R-:W-:-:S04]  /*230e0*/  LOP3.LUT R2, RZ, R2, RZ, 0x33, !PT ;  /* 0x00000002ff027212 */ /* 0x000fc800078e33ff */
[----:B------:R-:W-:Y:S01]  /*230f0*/  IADD3 R237, R2, R12, RZ ;  /* 0x0000000c02ed7210 */ /* 0x000fe20007ffe0ff */
[----:B------:R-:W-:Y:S05]  /*23100*/  BRA `(.L_x_5572) ;  /* 0x0000004000007947 */ /* 0x000fea0003800000 */
.L_x_5560:
[----:B------:R-:W-:Y:S01]  /*23110*/  IMAD.MOV.U32 R236, RZ, RZ, R9 ;  /* 0x000000ffffec7224 */ /* 0x000fe200078e0009 */
[----:B------:R-:W-:Y:S01]  /*23120*/  MOV R238, RZ ;  /* 0x000000ff00ee7202 */ /* 0x000fe20000000f00 */
[----:B------:R-:W-:Y:S01]  /*23130*/  IMAD.MOV.U32 R237, RZ, RZ, RZ ;  /* 0x000000ffffed7224 */ /* 0x000fe200078e00ff */
[----:B------:R-:W-:Y:S02]  /*23140*/  MOV R239, c[0x0][0x53c] ;  /* 0x00014f0000ef7a02 */ /* 0x000fe40000000f00 */
.L_x_5572:
[----:B------:R-:W-:Y:S05]  /*23150*/  BSYNC B1 ;  /* 0x0000000000017941 */ /* 0x000fea0003800000 */
.L_x_5558:
[----:B------:R-:W-:Y:S01]  /*23160*/  WARPSYNC 0xffffffff ;  /* 0xffffffff00007948 */ /* 0x000fe20003800000 */
[----:B------:R-:W-:Y:S01]  /*23170*/  BAR.SYNC.DEFER_BLOCKING 0x4, 0x100 ;  /* 0x0104000000007b1d */ /* 0x000fe20000010000 */
[----:B------:R-:W-:-:S13]  /*23180*/  ISETP.NE.AND P0, PT, R15, RZ, PT ;  /* 0x000000ff0f00720c */ /* 0x000fda0003f05270 */
[----:B------:R1:W-:Y:S04]  /*23190*/  @!P0 STS.128 [0x24100], R236 ;  /* 0x024100ecff008388 */ /* 0x0003e80000000c00 */
[----:B------:R-:W-:Y:S06]  /*231a0*/  BAR.ARV 0x5, 0x100 ;  /* 0x0144000000007b1d */ /* 0x000fec0000002000 */
.L_x_5553:
[----:B----4-:R-:W-:-:S13]  /*231b0*/  ISETP.GE.AND P0, PT, R239, c[0x0][0x53c], PT ;  /* 0x00014f00ef007a0c */ /* 0x010fda0003f06270 */
[----:B-123--:R-:W-:Y:S01]  /*231c0*/  @P0 CALL.REL.NOINC `(.L_x_5573) ;  /* 0x0000001000000944 */ /* 0x00efe20003c00000 */
[----:B------:R-:W-:Y:S05]  /*231d0*/  BRA `(.L_x_5574) ;  /* 0xfffdebe000007947 */ /* 0x000fea000383ffff */
.L_x_5573:
[----:B------:R-:W-:Y:S05]  /*231e0*/  EXIT ;  /* 0x000000000000794d */ /* 0x000fea0003800000 */
.L_x_5313:
[----:B------:R-:W-:Y:S01]  /*231f0*/  IMAD.MOV.U32 R0, RZ, RZ, R5 ;  /* 0x000000ffff007224 */ /* 0x000fe200078e0005 */
[----:B------:R-:W-:Y:S02]  /*23200*/  MOV R3, 0x1 ;  /* 0x0000000100037802 */ /* 0x000fe40000000f00 */
[----:B------:R-:W-:Y:S02]  /*23210*/  MOV R2, 0x23230 ;  /* 0x0002323000027802 */ /* 0x000fe40000000f00 */
[----:B-1----:R-:W-:Y:S05]  /*23220*/  CALL.REL.NOINC `($__internal_92_$__cuda_sm70_shflsync_up_p) ;  /* 0x0000373000007944 */ /* 0x002fea0003c00000 */
[----:B------:R-:W-:Y:S01]  /*23230*/  MOV R0, R4 ;  /* 0x0000000400007202 */ /* 0x000fe20000000f00 */
[----:B------:R-:W-:Y:S05]  /*23240*/  BRA `(.L_x_5575) ;  /* 0xfffdd1f000007947 */ /* 0x000fea000383ffff */
.L_x_5314:
[----:B------:R-:W-:Y:S01]  /*23250*/  IMAD.MOV.U32 R0, RZ, RZ, R5 ;  /* 0x000000ffff007224 */ /* 0x000fe200078e0005 */
[----:B------:R-:W-:Y:S02]  /*23260*/  MOV R3, 0x2 ;  /* 0x0000000200037802 */ /* 0x000fe40000000f00 */
[----:B------:R-:W-:Y:S02]  /*23270*/  MOV R2, 0x23290 ;  /* 0x0002329000027802 */ /* 0x000fe40000000f00 */
[----:B-1----:R-:W-:Y:S05]  /*23280*/  CALL.REL.NOINC `($__internal_92_$__cuda_sm70_shflsync_up_p) ;  /* 0x000036d000007944 */ /* 0x002fea0003c00000 */
[----:B------:R-:W-:Y:S01]  /*23290*/  SEL R4, R4, RZ, P4 ;  /* 0x000000ff04047207 */ /* 0x000fe20002000000 */
[----:B------:R-:W-:Y:S01]  /*232a0*/  IMAD.MOV.U32 R3, RZ, RZ, 0x4 ;  /* 0x00000004ff037424 */ /* 0x000fe200078e00ff */
[----:B------:R-:W-:-:S03]  /*232b0*/  MOV R2, 0x232e0 ;  /* 0x000232e000027802 */ /* 0x000fc60000000f00 */
[----:B------:R-:W-:Y:S02]  /*232c0*/  IMAD.IADD R0, R5, 0x1, R4 ;  /* 0x0000000105007824 */ /* 0x000fe400078e0204 */
[----:B------:R-:W-:Y:S05]  /*232d0*/  CALL.REL.NOINC `($__internal_92_$__cuda_sm70_shflsync_up_p) ;  /* 0x0000368000007944 */ /* 0x000fea0003c00000 */
        /* <DEDUP_REMOVED lines=12> */
[----:B------:R-:W-:Y:S02]  /*233a0*/  MOV R33, 0x1f ;  /* 0x0000001f00217802 */ /* 0x000fe40000000f00 */
[----:B------:R-:W-:Y:S01]  /*233b0*/  MOV R3, 0x233f0 ;  /* 0x000233f000037802 */ /* 0x000fe20000000f00 */
[----:B------:R-:W-:-:S04]  /*233c0*/  IMAD.IADD R4, R0, 0x1, R4 ;  /* 0x0000000100047824 */ /* 0x000fc800078e0204 */
[----:B------:R-:W-:Y:S02]  /*233d0*/  IMAD.MOV.U32 R34, RZ, RZ, R4 ;  /* 0x000000ffff227224 */ /* 0x000fe400078e0004 */
[----:B------:R-:W-:Y:S05]  /*233e0*/  CALL.REL.NOINC `($__internal_91_$__cuda_sm70_shflsync_idx_p) ;  /* 0x0000351000007944 */ /* 0x000fea0003c00000 */
[----:B------:R-:W-:Y:S01]  /*233f0*/  MOV R0, R35 ;  /* 0x0000002300007202 */ /* 0x000fe20000000f00 */
[----:B------:R-:W-:Y:S05]  /*23400*/  BRA `(.L_x_5576) ;  /* 0xfffdd13000007947 */ /* 0x000fea000383ffff */
.L_x_5316:
[----:B------:R-:W-:Y:S02]  /*23410*/  SEL R0, RZ, 0x1, P0 ;  /* 0x00000001ff007807 */ /* 0x000fe40000000000 */
[----:B------:R-:W-:Y:S02]  /*23420*/  MOV R2, 0x23440 ;  /* 0x0002344000027802 */ /* 0x000fe40000000f00 */
[----:B-1----:R-:W-:Y:S05]  /*23430*/  CALL.REL.NOINC `($__internal_93_$__cuda_sm70_votesync_ballot) ;  /* 0x0000358000007944 */ /* 0x002fea0003c00000 */
[----:B------:R-:W-:Y:S01]  /*23440*/  MOV R6, R0 ;  /* 0x0000000000067202 */ /* 0x000fe20000000f00 */
[----:B------:R-:W-:Y:S05]  /*23450*/  BRA `(.L_x_5577) ;  /* 0xfffdd17000007947 */ /* 0x000fea000383ffff */
.L_x_5317:
[----:B------:R-:W-:Y:S01]  /*23460*/  IMAD.MOV.U32 R34, RZ, RZ, R9 ;  /* 0x000000ffff227224 */ /* 0x000fe200078e0009 */
[----:B------:R-:W-:Y:S01]  /*23470*/  MOV R2, R0 ;  /* 0x0000000000027202 */ /* 0x000fe20000000f00 */
[----:B------:R-:W-:Y:S01]  /*23480*/  IMAD.MOV.U32 R33, RZ, RZ, 0x1f ;  /* 0x0000001fff217424 */ /* 0x000fe200078e00ff */
[----:B------:R-:W-:Y:S02]  /*23490*/  MOV R3, 0x234b0 ;  /* 0x000234b000037802 */ /* 0x000fe40000000f00 */
[----:B------:R-:W-:Y:S05]  /*234a0*/  CALL.REL.NOINC `($__internal_91_$__cuda_sm70_shflsync_idx_p) ;  /* 0x0000345000007944 */ /* 0x000fea0003c00000 */
[----:B------:R-:W-:Y:S01]  /*234b0*/  IMAD.MOV.U32 R12, RZ, RZ, R35 ;  /* 0x000000ffff0c7224 */ /* 0x000fe200078e0023 */
[----:B------:R-:W-:Y:S01]  /*234c0*/  MOV R34, R8 ;  /* 0x0000000800227202 */ /* 0x000fe20000000f00 */
[----:B------:R-:W-:Y:S01]  /*234d0*/  IMAD.MOV.U32 R5, RZ, RZ, RZ ;  /* 0x000000ffff057224 */ /* 0x000fe200078e00ff */
[----:B------:R-:W-:Y:S01]  /*234e0*/  MOV R2, R0 ;  /* 0x0000000000027202 */ /* 0x000fe20000000f00 */
[----:B------:R-:W-:Y:S01]  /*234f0*/  IMAD.MOV.U32 R33, RZ, RZ, 0x1f ;  /* 0x0000001fff217424 */ /* 0x000fe200078e00ff */
[----:B------:R-:W-:-:S02]  /*23500*/  MOV R3, 0x23520 ;  /* 0x0002352000037802 */ /* 0x000fc40000000f00 */
[----:B------:R-:W-:Y:S05]  /*23510*/  CALL.REL.NOINC `($__internal_91_$__cuda_sm70_shflsync_idx_p) ;  /* 0x000033e000007944 */ /* 0x000fea0003c00000 */
[----:B------:R-:W-:Y:S01]  /*23520*/  MOV R9, R35 ;  /* 0x0000002300097202 */ /* 0x000fe20000000f00 */
[----:B------:R-:W-:Y:S05]  /*23530*/  BRA `(.L_x_5578) ;  /* 0xfffdd0f000007947 */ /* 0x000fea000383ffff */
.L_x_5320:
[----:B------:R-:W-:Y:S01]  /*23540*/  IMAD.MOV.U32 R34, RZ, RZ, R4 ;  /* 0x000000ffff227224 */ /* 0x000fe200078e0004 */
[----:B------:R-:W-:Y:S01]  /*23550*/  MOV R2, R0 ;  /* 0x0000000000027202 */ /* 0x000fe20000000f00 */
[----:B------:R-:W-:Y:S01]  /*23560*/  IMAD.MOV.U32 R33, RZ, RZ, 0x1f ;  /* 0x0000001fff217424 */ /* 0x000fe200078e00ff */
[----:B------:R-:W-:-:S02]  /*23570*/  MOV R3, 0x23590 ;  /* 0x0002359000037802 */ /* 0x000fc40000000f00 */
[----:B--23--:R-:W-:Y:S05]  /*23580*/  CALL.REL.NOINC `($__internal_91_$__cuda_sm70_shflsync_idx_p) ;  /* 0x0000337000007944 */ /* 0x00cfea0003c00000 */
[----:B------:R-:W-:Y:S01]  /*23590*/  MOV R5, R35 ;  /* 0x0000002300057202 */ /* 0x000fe20000000f00 */
[----:B------:R-:W-:Y:S05]  /*235a0*/  BRA `(.L_x_5319) ;  /* 0xfffdd0e000007947 */ /* 0x000fea000383ffff */
.L_x_5375:
[----:B------:R-:W-:Y:S01]  /*235b0*/  IMAD.MOV.U32 R34, RZ, RZ, R12 ;  /* 0x000000ffff227224 */ /* 0x000fe200078e000c */
[----:B------:R-:W-:Y:S01]  /*235c0*/  MOV R2, RZ ;  /* 0x000000ff00027202 */ /* 0x000fe20000000f00 */
[----:B------:R-:W-:Y:S01]  /*235d0*/  IMAD.MOV.U32 R33, RZ, RZ, 0x181f ;  /* 0x0000181fff217424 */ /* 0x000fe200078e00ff */
[----:B------:R-:W-:-:S02]  /*235e0*/  MOV R3, 0x23600 ;  /* 0x0002360000037802 */ /* 0x000fc40000000f00 */
[----:B-----5:R-:W-:Y:S05]  /*235f0*/  CALL.REL.NOINC `($__internal_91_$__cuda_sm70_shflsync_idx_p) ;  /* 0x0000330000007944 */ /* 0x020fea0003c00000 */
[----:B------:R-:W-:Y:S01]  /*23600*/  MOV R4, R35 ;  /* 0x0000002300047202 */ /* 0x000fe20000000f00 */
[----:B------:R-:W-:Y:S05]  /*23610*/  BRA `(.L_x_5579) ;  /* 0xfffe553000007947 */ /* 0x000fea000383ffff */
.L_x_5376:
[----:B------:R-:W-:Y:S01]  /*23620*/  IMAD.MOV.U32 R34, RZ, RZ, R13 ;  /* 0x000000ffff227224 */ /* 0x000fe200078e000d */
[----:B------:R-:W-:Y:S01]  /*23630*/  MOV R2, RZ ;  /* 0x000000ff00027202 */ /* 0x000fe20000000f00 */
[----:B------:R-:W-:Y:S01]  /*23640*/  IMAD.MOV.U32 R33, RZ, RZ, 0x181f ;  /* 0x0000181fff217424 */ /* 0x000fe200078e00ff */
[----:B------:R-:W-:-:S02]  /*23650*/  MOV R3, 0x23670 ;  /* 0x0002367000037802 */ /* 0x000fc40000000f00 */
[----:B-12--5:R-:W-:Y:S05]  /*23660*/  CALL.REL.NOINC `($__internal_91_$__cuda_sm70_shflsync_idx_p) ;  /* 0x0000329000007944 */ /* 0x026fea0003c00000 */
[----:B------:R-:W-:Y:S01]  /*23670*/  MOV R0, R35 ;  /* 0x0000002300007202 */ /* 0x000fe20000000f00 */
[----:B------:R-:W-:Y:S05]  /*23680*/  BRA `(.L_x_5580) ;  /* 0xfffe54e000007947 */ /* 0x000fea000383ffff */
.L_x_5379:
[----:B------:R-:W-:Y:S01]  /*23690*/  IMAD.MOV.U32 R34, RZ, RZ, R12 ;  /* 0x000000ffff227224 */ /* 0x000fe200078e000c */
[----:B--2---:R-:W-:Y:S01]  /*236a0*/  MOV R2, 0x1 ;  /* 0x0000000100027802 */ /* 0x004fe20000000f00 */
[----:B------:R-:W-:Y:S01]  /*236b0*/  IMAD.MOV.U32 R33, RZ, RZ, 0x181f ;  /* 0x0000181fff217424 */ /* 0x000fe200078e00ff */
[----:B------:R-:W-:-:S02]  /*236c0*/  MOV R3, 0x236e0 ;  /* 0x000236e000037802 */ /* 0x000fc40000000f00 */
[----:B-1-345:R-:W-:Y:S05]  /*236d0*/  CALL.REL.NOINC `($__internal_91_$__cuda_sm70_shflsync_idx_p) ;  /* 0x0000322000007944 */ /* 0x03afea0003c00000 */
[----:B------:R-:W-:Y:S01]  /*236e0*/  IMAD.MOV.U32 R4, RZ, RZ, R35 ;  /* 0x000000ffff047224 */ /* 0x000fe200078e0023 */
[----:B------:R-:W-:Y:S01]  /*236f0*/  MOV R2, 0x1 ;  /* 0x0000000100027802 */ /* 0x000fe20000000f00 */
[----:B------:R-:W-:Y:S01]  /*23700*/  IMAD.MOV.U32 R34, RZ, RZ, R13 ;  /* 0x000000ffff227224 */ /* 0x000fe200078e000d */
[----:B------:R-:W-:-:S02]  /*23710*/  MOV R33, 0x181f ;  /* 0x0000181f00217802 */ /* 0x000fc40000000f00 */
[----:B------:R-:W-:Y:S02]  /*23720*/  MOV R3, 0x23740 ;  /* 0x0002374000037802 */ /* 0x000fe40000000f00 */
[----:B------:R-:W-:Y:S05]  /*23730*/  CALL.REL.NOINC `($__internal_91_$__cuda_sm70_shflsync_idx_p) ;  /* 0x000031c000007944 */ /* 0x000fea0003c00000 */
[----:B------:R-:W-:Y:S01]  /*23740*/  MOV R0, R35 ;  /* 0x0000002300007202 */ /* 0x000fe20000000f00 */
[----:B------:R-:W-:Y:S05]  /*23750*/  BRA `(.L_x_5581) ;  /* 0xfffe555000007947 */ /* 0x000fea000383ffff */
.L_x_5382:
[----:B------:R-:W-:Y:S01]  /*23760*/  IMAD.MOV.U32 R34, RZ, RZ, R12 ;  /* 0x000000ffff227224 */ /* 0x000fe200078e000c */
[----:B-1----:R-:W-:Y:S01]  /*23770*/  MOV R2, 0x2 ;  /* 0x0000000200027802 */ /* 0x002fe20000000f00 */
[----:B------:R-:W-:Y:S01]  /*23780*/  IMAD.MOV.U32 R33, RZ, RZ, 0x181f ;  /* 0x0000181fff217424 */ /* 0x000fe200078e00ff */
[----:B------:R-:W-:Y:S02]  /*23790*/  MOV R3, 0x237b0 ;  /* 0x000237b000037802 */ /* 0x000fe40000000f00 */
[----:B--2345:R-:W-:Y:S05]  /*237a0*/  CALL.REL.NOINC `($__internal_91_$__cuda_sm70_shflsync_idx_p) ;  /* 0x0000315000007944 */ /* 0x03cfea0003c00000 */
[----:B------:R-:W-:Y:S01]  /*237b0*/  MOV R4, R35 ;  /* 0x0000002300047202 */ /* 0x000fe20000000f00 */
[----:B------:R-:W-:Y:S05]  /*237c0*/  BRA `(.L_x_5582) ;  /* 0xfffe561000007947 */ /* 0x000fea000383ffff */
.L_x_5383:
[----:B------:R-:W-:Y:S01]  /*237d0*/  IMAD.MOV.U32 R34, RZ, RZ, R13 ;  /* 0x000000ffff227224 */ /* 0x000fe200078e000d */
[----:B------:R-:W-:Y:S01]  /*237e0*/  MOV R2, 0x2 ;  /* 0x0000000200027802 */ /* 0x000fe20000000f00 */
[----:B------:R-:W-:Y:S01]  /*237f0*/  IMAD.MOV.U32 R33, RZ, RZ, 0x181f ;  /* 0x0000181fff217424 */ /* 0x000fe200078e00ff */
[----:B------:R-:W-:Y:S02]  /*23800*/  MOV R3, 0x23820 ;  /* 0x0002382000037802 */ /* 0x000fe40000000f00 */
[----:B-12345:R-:W-:Y:S05]  /*23810*/  CALL.REL.NOINC `($__internal_91_$__cuda_sm70_shflsync_idx_p) ;  /* 0x000030e000007944 */ /* 0x03efea0003c00000 */
[----:B------:R-:W-:Y:S01]  /*23820*/  MOV R0, R35 ;  /* 0x0000002300007202 */ /* 0x000fe20000000f00 */
[----:B------:R-:W-:Y:S05]  /*23830*/  BRA `(.L_x_5583) ;  /* 0xfffe55c000007947 */ /* 0x000fea000383ffff */
.L_x_5386:
[----:B------:R-:W-:Y:S01]  /*23840*/  IMAD.MOV.U32 R34, RZ, RZ, R12 ;  /* 0x000000ffff227224 */ /* 0x000fe200078e000c */
[----:B-1----:R-:W-:Y:S01]  /*23850*/  MOV R2, 0x3 ;  /* 0x0000000300027802 */ /* 0x002fe20000000f00 */
[----:B------:R-:W-:Y:S01]  /*23860*/  IMAD.MOV.U32 R33, RZ, RZ, 0x181f ;  /* 0x0000181fff217424 */ /* 0x000fe200078e00ff */
[----:B------:R-:W-:-:S02]  /*23870*/  MOV R3, 0x23890 ;  /* 0x0002389000037802 */ /* 0x000fc40000000f00 */
[----:B--2345:R-:W-:Y:S05]  /*23880*/  CALL.REL.NOINC `($__internal_91_$__cuda_sm70_shflsync_idx_p) ;  /* 0x0000307000007944 */ /* 0x03cfea0003c00000 */
        /* <DEDUP_REMOVED lines=8> */
.L_x_5389:
[----:B------:R-:W-:Y:S01]  /*23910*/  IMAD.MOV.U32 R34, RZ, RZ, R5 ;  /* 0x000000ffff227224 */ /* 0x000fe200078e0005 */
[----:B------:R-:W-:Y:S01]  /*23920*/  MOV R2, RZ ;  /* 0x000000ff00027202 */ /* 0x000fe20000000f00 */
[----:B------:R-:W-:Y:S01]  /*23930*/  IMAD.MOV.U32 R33, RZ, RZ, 0x181f ;  /* 0x0000181fff217424 */ /* 0x000fe200078e00ff */
[----:B------:R-:W-:Y:S02]  /*23940*/  MOV R3, 0x23960 ;  /* 0x0002396000037802 */ /* 0x000fe40000000f00 */
[----:B------:R-:W-:Y:S05]  /*23950*/  CALL.REL.NOINC `($__internal_91_$__cuda_sm70_shflsync_idx_p) ;  /* 0x00002fa000007944 */ /* 0x000fea0003c00000 */
[----:B------:R-:W-:Y:S01]  /*23960*/  MOV R4, R35 ;  /* 0x0000002300047202 */ /* 0x000fe20000000f00 */
[----:B------:R-:W-:Y:S05]  /*23970*/  BRA `(.L_x_5585) ;  /* 0xfffe60c000007947 */ /* 0x000fea000383ffff */
.L_x_5390:
[----:B------:R-:W-:Y:S01]  /*23980*/  IMAD.MOV.U32 R34, RZ, RZ, R14 ;  /* 0x000000ffff227224 */ /* 0x000fe200078e000e */
[----:B------:R-:W-:Y:S01]  /*23990*/  MOV R2, RZ ;  /* 0x000000ff00027202 */ /* 0x000fe20000000f00 */
[----:B------:R-:W-:Y:S01]  /*239a0*/  IMAD.MOV.U32 R33, RZ, RZ, 0x181f ;  /* 0x0000181fff217424 */ /* 0x000fe200078e00ff */
[----:B------:R-:W-:Y:S02]  /*239b0*/  MOV R3, 0x239d0 ;  /* 0x000239d000037802 */ /* 0x000fe40000000f00 */
[----:B-12---:R-:W-:Y:S05]  /*239c0*/  CALL.REL.NOINC `($__internal_91_$__cuda_sm70_shflsync_idx_p) ;  /* 0x00002f3000007944 */ /* 0x006fea0003c00000 */
        /* <DEDUP_REMOVED lines=22> */
[----:B-1----:R-:W-:Y:S05]  /*23b30*/  CALL.REL.NOINC `($__internal_91_$__cuda_sm70_shflsync_idx_p) ;  /* 0x00002dc000007944 */ /* 0x002fea0003c00000 */
        /* <DEDUP_REMOVED lines=8> */
.L_x_5395:
[----:B------:R-:W-:Y:S01]  /*23bc0*/  IMAD.MOV.U32 R34, RZ, RZ, R26 ;  /* 0x000000ffff227224 */ /* 0x000fe200078e001a */
[----:B------:R-:W-:Y:S01]  /*23bd0*/  MOV R2, RZ ;  /* 0x000000ff00027202 */ /* 0x000fe20000000f00 */
[----:B------:R-:W-:Y:S01]  /*23be0*/  IMAD.MOV.U32 R33, RZ, RZ, 0x1c1f ;  /* 0x00001c1fff217424 */ /* 0x000fe200078e00ff */
[----:B------:R-:W-:Y:S02]  /*23bf0*/  MOV R3, 0x23c10 ;  /* 0x00023c1000037802 */ /* 0x000fe40000000f00 */
[----:B------:R-:W-:Y:S05]  /*23c00*/  CALL.REL.NOINC `($__internal_91_$__cuda_sm70_shflsync_idx_p) ;  /* 0x00002cf000007944 */ /* 0x000fea0003c00000 */
[----:B------:R-:W-:Y:S01]  /*23c10*/  MOV R5, R35 ;  /* 0x0000002300057202 */ /* 0x000fe20000000f00 */
[----:B------:R-:W-:Y:S05]  /*23c20*/  BRA `(.L_x_5587) ;  /* 0xfffe636000007947 */ /* 0x000fea000383ffff */
.L_x_5396:
[----:B------:R-:W-:Y:S01]  /*23c30*/  IMAD.MOV.U32 R34, RZ, RZ, R27 ;  /* 0x000000ffff227224 */ /* 0x000fe200078e001b */
[----:B------:R-:W-:Y:S01]  /*23c40*/  MOV R2, RZ ;  /* 0x000000ff00027202 */ /* 0x000fe20000000f00 */
[----:B------:R-:W-:Y:S01]  /*23c50*/  IMAD.MOV.U32 R33, RZ, RZ, 0x1c1f ;  /* 0x00001c1fff217424 */ /* 0x000fe200078e00ff */
[----:B------:R-:W-:Y:S02]  /*23c60*/  MOV R3, 0x23c80 ;  /* 0x00023c8000037802 */ /* 0x000fe40000000f00 */
[----:B-12---:R-:W-:Y:S05]  /*23c70*/  CALL.REL.NOINC `($__internal_91_$__cuda_sm70_shflsync_idx_p) ;  /* 0x00002c8000007944 */ /* 0x006fea0003c00000 */
[----:B------:R-:W-:Y:S01]  /*23c80*/  IMAD.MOV.U32 R34, RZ, RZ, R13 ;  /* 0x000000ffff227224 */ /* 0x000fe200078e000d */
[----:B------:R-:W-:Y:S01]  /*23c90*/  MOV R33, 0x1c1f ;  /* 0x00001c1f00217802 */ /* 0x000fe20000000f00 */
[----:B------:R-:W-:Y:S01]  /*23ca0*/  IMAD.MOV.U32 R2, RZ, RZ, RZ ;  /* 0x000000ffff027224 */ /* 0x000fe200078e00ff */
[----:B------:R-:W-:-:S02]  /*23cb0*/  MOV R4, R35 ;  /* 0x0000002300047202 */ /* 0x000fc40000000f00 */
[----:B------:R-:W-:Y:S02]  /*23cc0*/  MOV R3, 0x23ce0 ;  /* 0x00023ce000037802 */ /* 0x000fe40000000f00 */
[----:B------:R-:W-:Y:S05]  /*23cd0*/  CALL.REL.NOINC `($__internal_91_$__cuda_sm70_shflsync_idx_p) ;  /* 0x00002c2000007944 */ /* 0x000fea0003c00000 */
[----:B------:R-:W-:Y:S01]  /*23ce0*/  IMAD.MOV.U32 R12, RZ, RZ, R35 ;  /* 0x000000ffff0c7224 */ /* 0x000fe200078e0023 */
[----:B------:R-:W-:Y:S01]  /*23cf0*/  MOV R2, RZ ;  /* 0x000000ff00027202 */ /* 0x000fe20000000f00 */
[----:B------:R-:W-:Y:S01]  /*23d00*/  IMAD.MOV.U32 R34, RZ, RZ, R32 ;  /* 0x000000ffff227224 */ /* 0x000fe200078e0020 */
[----:B------:R-:W-:Y:S02]  /*23d10*/  MOV R33, 0x1c1f ;  /* 0x00001c1f00217802 */ /* 0x000fe40000000f00 */
[----:B------:R-:W-:Y:S02]  /*23d20*/  MOV R3, 0x23d40 ;  /* 0x00023d4000037802 */ /* 0x000fe40000000f00 */
[----:B------:R-:W-:Y:S05]  /*23d30*/  CALL.REL.NOINC `($__internal_91_$__cuda_sm70_shflsync_idx_p) ;  /* 0x00002bc000007944 */ /* 0x000fea0003c00000 */
[----:B------:R-:W-:Y:S01]  /*23d40*/  MOV R0, R35 ;  /* 0x0000002300007202 */ /* 0x000fe20000000f00 */
[----:B------:R-:W-:Y:S05]  /*23d50*/  BRA `(.L_x_5588) ;  /* 0xfffe627000007947 */ /* 0x000fea000383ffff */
.L_x_5399:
[----:B------:R-:W-:Y:S01]  /*23d60*/  IMAD.MOV.U32 R34, RZ, RZ, R26 ;  /* 0x000000ffff227224 */ /* 0x000fe200078e001a */
[----:B------:R-:W-:Y:S01]  /*23d70*/  MOV R2, 0x1 ;  /* 0x0000000100027802 */ /* 0x000fe20000000f00 */
[----:B------:R-:W-:Y:S01]  /*23d80*/  IMAD.MOV.U32 R33, RZ, RZ, 0x1c1f ;  /* 0x00001c1fff217424 */ /* 0x000fe200078e00ff */
[----:B------:R-:W-:Y:S02]  /*23d90*/  MOV R3, 0x23db0 ;  /* 0x00023db000037802 */ /* 0x000fe40000000f00 */
[----:B---3--:R-:W-:Y:S05]  /*23da0*/  CALL.REL.NOINC `($__internal_91_$__cuda_sm70_shflsync_idx_p) ;  /* 0x00002b5000007944 */ /* 0x008fea0003c00000 */
[----:B------:R-:W-:Y:S01]  /*23db0*/  IMAD.MOV.U32 R5, RZ, RZ, R35 ;  /* 0x000000ffff057224 */ /* 0x000fe200078e0023 */
[----:B------:R-:W-:Y:S01]  /*23dc0*/  MOV R2, 0x1 ;  /* 0x0000000100027802 */ /* 0x000fe20000000f00 */
[----:B------:R-:W-:Y:S01]  /*23dd0*/  IMAD.MOV.U32 R34, RZ, RZ, R27 ;  /* 0x000000ffff227224 */ /* 0x000fe200078e001b */
[----:B------:R-:W-:-:S02]  /*23de0*/  MOV R33, 0x1c1f ;  /* 0x00001c1f00217802 */ /* 0x000fc40000000f00 */
[----:B------:R-:W-:Y:S02]  /*23df0*/  MOV R3, 0x23e10 ;  /* 0x00023e1000037802 */ /* 0x000fe40000000f00 */
[----:B------:R-:W-:Y:S05]  /*23e00*/  CALL.REL.NOINC `($__internal_91_$__cuda_sm70_shflsync_idx_p) ;  /* 0x00002af000007944 */ /* 0x000fea0003c00000 */
[----:B------:R-:W-:Y:S01]  /*23e10*/  IMAD.MOV.U32 R34, RZ, RZ, R13 ;  /* 0x000000ffff227224 */ /* 0x000fe200078e000d */
[----:B------:R-:W-:Y:S01]  /*23e20*/  MOV R33, 0x1c1f ;  /* 0x00001c1f00217802 */ /* 0x000fe20000000f00 */
[----:B------:R-:W-:Y:S01]  /*23e30*/  IMAD.MOV.U32 R2, RZ, RZ, 0x1 ;  /* 0x00000001ff027424 */ /* 0x000fe200078e00ff */
[----:B------:R-:W-:Y:S02]  /*23e40*/  MOV R4, R35 ;  /* 0x0000002300047202 */ /* 0x000fe40000000f00 */
[----:B------:R-:W-:Y:S02]  /*23e50*/  MOV R3, 0x23e70 ;  /* 0x00023e7000037802 */ /* 0x000fe40000000f00 */
[----:B------:R-:W-:Y:S05]  /*23e60*/  CALL.REL.NOINC `($__internal_91_$__cuda_sm70_shflsync_idx_p) ;  /* 0x00002a9000007944 */ /* 0x000fea0003c00000 */
[----:B------:R-:W-:Y:S01]  /*23e70*/  IMAD.MOV.U32 R12, RZ, RZ, R35 ;  /* 0x000000ffff0c7224 */ /* 0x000fe200078e0023 */
[----:B------:R-:W-:Y:S01]  /*23e80*/  MOV R2, 0x1 ;  /* 0x0000000100027802 */ /* 0x000fe20000000f00 */
[----:B------:R-:W-:Y:S01]  /*23e90*/  IMAD.MOV.U32 R34, RZ, RZ, R32 ;  /* 0x000000ffff227224 */ /* 0x000fe200078e0020 */
[----:B------:R-:W-:Y:S02]  /*23ea0*/  MOV R33, 0x1c1f ;  /* 0x00001c1f00217802 */ /* 0x000fe40000000f00 */
[----:B------:R-:W-:-:S02]  /*23eb0*/  MOV R3, 0x23ed0 ;  /* 0x00023ed000037802 */ /* 0x000fc40000000f00 */
[----:B------:R-:W-:Y:S05]  /*23ec0*/  CALL.REL.NOINC `($__internal_91_$__cuda_sm70_shflsync_idx_p) ;  /* 0x00002a3000007944 */ /* 0x000fea0003c00000 */
[----:B------:R-:W-:Y:S01]  /*23ed0*/  MOV R0, R35 ;  /* 0x0000002300007202 */ /* 0x000fe20000000f00 */
[----:B------:R-:W-:Y:S05]  /*23ee0*/  BRA `(.L_x_5589) ;  /* 0xfffe692000007947 */ /* 0x000fea000383ffff */
.L_x_5424:
[----:B------:R-:W-:Y:S01]  /*23ef0*/  IMAD.MOV.U32 R34, RZ, RZ, R22 ;  /* 0x000000ffff227224 */ /* 0x000fe200078e0016 */
[----:B------:R-:W-:Y:S01]  /*23f00*/  MOV R2, RZ ;  /* 0x000000ff00027202 */ /* 0x000fe20000000f00 */
[----:B------:R-:W-:Y:S01]  /*23f10*/  IMAD.MOV.U32 R33, RZ, RZ, 0x1c1f ;  /* 0x00001c1fff217424 */ /* 0x000fe200078e00ff */
[----:B------:R-:W-:-:S02]  /*23f20*/  MOV R3, 0x23f40 ;  /* 0x00023f4000037802 */ /* 0x000fc40000000f00 */
[----:B------:R-:W-:Y:S05]  /*23f30*/  CALL.REL.NOINC `($__internal_91_$__cuda_sm70_shflsync_idx_p) ;  /* 0x000029c000007944 */ /* 0x000fea0003c00000 */
[----:B------:R-:W-:Y:S01]  /*23f40*/  MOV R0, R35 ;  /* 0x0000002300007202 */ /* 0x000fe20000000f00 */
[----:B------:R-:W-:Y:S05]  /*23f50*/  BRA `(.L_x_5590) ;  /* 0xfffe957000007947 */ /* 0x000fea000383ffff */
.L_x_5425:
[----:B------:R-:W-:Y:S01]  /*23f60*/  IMAD.MOV.U32 R34, RZ, RZ, R23 ;  /* 0x000000ffff227224 */ /* 0x000fe200078e0017 */
[----:B------:R-:W-:Y:S01]  /*23f70*/  MOV R2, RZ ;  /* 0x000000ff00027202 */ /* 0x000fe20000000f00 */
[----:B------:R-:W-:Y:S01]  /*23f80*/  IMAD.MOV.U32 R33, RZ, RZ, 0x1c1f ;  /* 0x00001c1fff217424 */ /* 0x000fe200078e00ff */
[----:B------:R-:W-:-:S02]  /*23f90*/  MOV R3, 0x23fb0 ;  /* 0x00023fb000037802 */ /* 0x000fc40000000f00 */
[----:B-12---:R-:W-:Y:S05]  /*23fa0*/  CALL.REL.NOINC `($__internal_91_$__cuda_sm70_shflsync_idx_p) ;  /* 0x0000295000007944 */ /* 0x006fea0003c00000 */
[----:B------:R-:W-:Y:S01]  /*23fb0*/  IMAD.MOV.U32 R34, RZ, RZ, R21 ;  /* 0x000000ffff227224 */ /* 0x000fe200078e0015 */
[----:B------:R-:W-:Y:S01]  /*23fc0*/  MOV R2, RZ ;  /* 0x000000ff00027202 */ /* 0x000fe20000000f00 */
[----:B------:R-:W-:Y:S01]  /*23fd0*/  IMAD.MOV.U32 R33, RZ, RZ, 0x1c1f ;  /* 0x00001c1fff217424 */ /* 0x000fe200078e00ff */
[----:B------:R-:W-:Y:S01]  /*23fe0*/  MOV R8, R35 ;  /* 0x0000002300087202 */ /* 0x000fe20000000f00 */
[----:B------:R-:W-:Y:S01]  /*23ff0*/  IMAD.MOV.U32 R9, RZ, RZ, R0 ;  /* 0x000000ffff097224 */ /* 0x000fe200078e0000 */
[----:B------:R-:W-:-:S02]  /*24000*/  MOV R3, 0x24020 ;  /* 0x0002402000037802 */ /* 0x000fc40000000f00 */
[----:B------:R-:W-:Y:S05]  /*24010*/  CALL.REL.NOINC `($__internal_91_$__cuda_sm70_shflsync_idx_p) ;  /* 0x000028e000007944 */ /* 0x000fea0003c00000 */
[----:B------:R-:W-:Y:S01]  /*24020*/  IMAD.MOV.U32 R20, RZ, RZ, R35 ;  /* 0x000000ffff147224 */ /* 0x000fe200078e0023 */
[----:B------:R-:W-:Y:S01]  /*24030*/  MOV R2, RZ ;  /* 0x000000ff00027202 */ /* 0x000fe20000000f00 */
[----:B------:R-:W-:Y:S01]  /*24040*/  IMAD.MOV.U32 R34, RZ, RZ, R32 ;  /* 0x000000ffff227224 */ /* 0x000fe200078e0020 */
[----:B------:R-:W-:-:S02]  /*24050*/  MOV R33, 0x1c1f ;  /* 0x00001c1f00217802 */ /* 0x000fc40000000f00 */
[----:B------:R-:W-:Y:S02]  /*24060*/  MOV R3, 0x24080 ;  /* 0x0002408000037802 */ /* 0x000fe40000000f00 */
[----:B------:R-:W-:Y:S05]  /*24070*/  CALL.REL.NOINC `($__internal_91_$__cuda_sm70_shflsync_idx_p) ;  /* 0x0000288000007944 */ /* 0x000fea0003c00000 */
[----:B------:R-:W-:Y:S01]  /*24080*/  MOV R3, R35 ;  /* 0x0000002300037202 */ /* 0x000fe20000000f00 */
[----:B------:R-:W-:Y:S05]  /*24090*/  BRA `(.L_x_5591) ;  /* 0xfffe948000007947 */ /* 0x000fea000383ffff */
.L_x_5428:
[----:B------:R-:W-:Y:S01]  /*240a0*/  IMAD.MOV.U32 R34, RZ, RZ, R22 ;  /* 0x000000ffff227224 */ /* 0x000fe200078e0016 */
[----:B------:R-:W-:Y:S01]  /*240b0*/  MOV R2, 0x1 ;  /* 0x0000000100027802 */ /* 0x000fe20000000f00 */
[----:B------:R-:W-:Y:S01]  /*240c0*/  IMAD.MOV.U32 R33, RZ, RZ, 0x1c1f ;  /* 0x00001c1fff217424 */ /* 0x000fe200078e00ff */
[----:B------:R-:W-:Y:S02]  /*240d0*/  MOV R3, 0x240f0 ;  /* 0x000240f000037802 */ /* 0x000fe40000000f00 */
[----:B--23--:R-:W-:Y:S05]  /*240e0*/  CALL.REL.NOINC `($__internal_91_$__cuda_sm70_shflsync_idx_p) ;  /* 0x0000281000007944 */ /* 0x00cfea0003c00000 */
[----:B------:R-:W-:Y:S01]  /*240f0*/  IMAD.MOV.U32 R0, RZ, RZ, R35 ;  /* 0x000000ffff007224 */ /* 0x000fe200078e0023 */
[----:B------:R-:W-:Y:S01]  /*24100*/  MOV R2, 0x1 ;  /* 0x0000000100027802 */ /* 0x000fe20000000f00 */
[----:B------:R-:W-:Y:S01]  /*24110*/  IMAD.MOV.U32 R34, RZ, RZ, R23 ;  /* 0x000000ffff227224 */ /* 0x000fe200078e0017 */
[----:B------:R-:W-:Y:S02]  /*24120*/  MOV R33, 0x1c1f ;  /* 0x00001c1f00217802 */ /* 0x000fe40000000f00 */
[----:B------:R-:W-:Y:S02]  /*24130*/  MOV R3, 0x24150 ;  /* 0x0002415000037802 */ /* 0x000fe40000000f00 */
[----:B------:R-:W-:Y:S05]  /*24140*/  CALL.REL.NOINC `($__internal_91_$__cuda_sm70_shflsync_idx_p) ;  /* 0x000027b000007944 */ /* 0x000fea0003c00000 */
[----:B------:R-:W-:Y:S01]  /*24150*/  IMAD.MOV.U32 R34, RZ, RZ, R21 ;  /* 0x000000ffff227224 */ /* 0x000fe200078e0015 */
[----:B------:R-:W-:Y:S01]  /*24160*/  MOV R2, 0x1 ;  /* 0x0000000100027802 */ /* 0x000fe20000000f00 */
[----:B------:R-:W-:Y:S01]  /*24170*/  IMAD.MOV.U32 R33, RZ, RZ, 0x1c1f ;  /* 0x00001c1fff217424 */ /* 0x000fe200078e00ff */
[----:B------:R-:W-:Y:S01]  /*24180*/  MOV R8, R35 ;  /* 0x0000002300087202 */ /* 0x000fe20000000f00 */
[----:B------:R-:W-:Y:S01]  /*24190*/  IMAD.MOV.U32 R9, RZ, RZ, R0 ;  /* 0x000000ffff097224 */ /* 0x000fe200078e0000 */
[----:B------:R-:W-:-:S02]  /*241a0*/  MOV R3, 0x241c0 ;  /* 0x000241c000037802 */ /* 0x000fc40000000f00 */
[----:B------:R-:W-:Y:S05]  /*241b0*/  CALL.REL.NOINC `($__internal_91_$__cuda_sm70_shflsync_idx_p) ;  /* 0x0000274000007944 */ /* 0x000fea0003c00000 */
        /* <DEDUP_REMOVED lines=8> */
.L_x_5443:
[----:B------:R-:W-:Y:S01]  /*24240*/  IMAD.MOV.U32 R34, RZ, RZ, R20 ;  /* 0x000000ffff227224 */ /* 0x000fe200078e0014 */
[----:B------:R-:W-:Y:S01]  /*24250*/  MOV R2, RZ ;  /* 0x000000ff00027202 */ /* 0x000fe20000000f00 */
[----:B------:R-:W-:Y:S01]  /*24260*/  IMAD.MOV.U32 R33, RZ, RZ, 0x181f ;  /* 0x0000181fff217424 */ /* 0x000fe200078e00ff */
[----:B------:R-:W-:Y:S02]  /*24270*/  MOV R3, 0x24290 ;  /* 0x0002429000037802 */ /* 0x000fe40000000f00 */
[----:B-123--:R-:W-:Y:S05]  /*24280*/  CALL.REL.NOINC `($__internal_91_$__cuda_sm70_shflsync_idx_p) ;  /* 0x0000267000007944 */ /* 0x00efea0003c00000 */
[----:B------:R-:W-:Y:S01]  /*24290*/  MOV R9, R35 ;  /* 0x0000002300097202 */ /* 0x000fe20000000f00 */
[----:B------:R-:W-:Y:S05]  /*242a0*/  BRA `(.L_x_5593) ;  /* 0xfffec7a000007947 */ /* 0x000fea000383ffff */
.L_x_5444:
[----:B------:R-:W-:Y:S01]  /*242b0*/  IMAD.MOV.U32 R34, RZ, RZ, R22 ;  /* 0x000000ffff227224 */ /* 0x000fe200078e0016 */
[----:B------:R-:W-:Y:S01]  /*242c0*/  MOV R2, RZ ;  /* 0x000000ff00027202 */ /* 0x000fe20000000f00 */
[----:B------:R-:W-:Y:S01]  /*242d0*/  IMAD.MOV.U32 R33, RZ, RZ, 0x181f ;  /* 0x0000181fff217424 */ /* 0x000fe200078e00ff */
[----:B------:R-:W-:Y:S02]  /*242e0*/  MOV R3, 0x24300 ;  /* 0x0002430000037802 */ /* 0x000fe40000000f00 */
[----:B-1234-:R-:W-:Y:S05]  /*242f0*/  CALL.REL.NOINC `($__internal_91_$__cuda_sm70_shflsync_idx_p) ;  /* 0x0000260000007944 */ /* 0x01efea0003c00000 */
        /* <DEDUP_REMOVED lines=31> */
.L_x_5455:
[----:B------:R-:W-:Y:S01]  /*244f0*/  IMAD.MOV.U32 R34, RZ, RZ, R6 ;  /* 0x000000ffff227224 */ /* 0x000fe200078e0006 */
[----:B------:R-:W-:Y:S01]  /*24500*/  MOV R2, RZ ;  /* 0x000000ff00027202 */ /* 0x000fe20000000f00 */
[----:B------:R-:W-:Y:S01]  /*24510*/  IMAD.MOV.U32 R33, RZ, RZ, 0x181f ;  /* 0x0000181fff217424 */ /* 0x000fe200078e00ff */
[----:B------:R-:W-:Y:S02]  /*24520*/  MOV R3, 0x24540 ;  /* 0x0002454000037802 */ /* 0x000fe40000000f00 */
[----:B------:R-:W-:Y:S05]  /*24530*/  CALL.REL.NOINC `($__internal_91_$__cuda_sm70_shflsync_idx_p) ;  /* 0x000023c000007944 */ /* 0x000fea0003c00000 */
[----:B------:R-:W-:Y:S01]  /*24540*/  MOV R4, R35 ;  /* 0x0000002300047202 */ /* 0x000fe20000000f00 */
[----:B------:R-:W-:Y:S05]  /*24550*/  BRA `(.L_x_5595) ;  /* 0xfffef12000007947 */ /* 0x000fea000383ffff */
.L_x_5456:
[----:B------:R-:W-:Y:S01]  /*24560*/  IMAD.MOV.U32 R34, RZ, RZ, R7 ;  /* 0x000000ffff227224 */ /* 0x000fe200078e0007 */
[----:B------:R-:W-:Y:S01]  /*24570*/  MOV R2, RZ ;  /* 0x000000ff00027202 */ /* 0x000fe20000000f00 */
[----:B------:R-:W-:Y:S01]  /*24580*/  IMAD.MOV.U32 R33, RZ, RZ, 0x181f ;  /* 0x0000181fff217424 */ /* 0x000fe200078e00ff */
[----:B------:R-:W-:Y:S02]  /*24590*/  MOV R3, 0x245b0 ;  /* 0x000245b000037802 */ /* 0x000fe40000000f00 */
[----:B-12---:R-:W-:Y:S05]  /*245a0*/  CALL.REL.NOINC `($__internal_91_$__cuda_sm70_shflsync_idx_p) ;  /* 0x0000235000007944 */ /* 0x006fea0003c00000 */
        /* <DEDUP_REMOVED lines=22> */
[----:B------:R-:W-:Y:S05]  /*24710*/  CALL.REL.NOINC `($__internal_91_$__cuda_sm70_shflsync_idx_p) ;  /* 0x000021e000007944 */ /* 0x000fea0003c00000 */
[----:B------:R-:W-:Y:S01]  /*24720*/  IMAD.MOV.U32 R4, RZ, RZ, R35 ;  /* 0x000000ffff047224 */ /* 0x000fe200078e0023 */
[----:B------:R-:W-:Y:S01]  /*24730*/  MOV R2, 0x1 ;  /* 0x0000000100027802 */ /* 0x000fe20000000f00 */
[----:B------:R-:W-:Y:S01]  /*24740*/  IMAD.MOV.U32 R34, RZ, RZ, R7 ;  /* 0x000000ffff227224 */ /* 0x000fe200078e0007 */
[----:B------:R-:W-:Y:S02]  /*24750*/  MOV R33, 0x181f ;  /* 0x0000181f00217802 */ /* 0x000fe40000000f00 */
[----:B------:R-:W-:Y:S02]  /*24760*/  MOV R3, 0x24780 ;  /* 0x0002478000037802 */ /* 0x000fe40000000f00 */
[----:B------:R-:W-:Y:S05]  /*24770*/  CALL.REL.NOINC `($__internal_91_$__cuda_sm70_shflsync_idx_p) ;  /* 0x0000218000007944 */ /* 0x000fea0003c00000 */
[----:B------:R-:W-:Y:S01]  /*24780*/  MOV R0, R35 ;  /* 0x0000002300007202 */ /* 0x000fe20000000f00 */
[----:B------:R-:W-:Y:S05]  /*24790*/  BRA `(.L_x_5596) ;  /* 0xfffef03000007947 */ /* 0x000fea000383ffff */
.L_x_5464:
[----:B------:R-:W-:Y:S01]  /*247a0*/  MOV R2, RZ ;  /* 0x000000ff00027202 */ /* 0x000fe20000000f00 */
[----:B------:R-:W-:Y:S01]  /*247b0*/  IMAD.MOV.U32 R34, RZ, RZ, R16 ;  /* 0x000000ffff227224 */ /* 0x000fe200078e0010 */
[----:B------:R-:W-:Y:S01]  /*247c0*/  MOV R3, 0x247f0 ;  /* 0x000247f000037802 */ /* 0x000fe20000000f00 */
[----:B------:R-:W-:Y:S02]  /*247d0*/  IMAD.MOV.U32 R33, RZ, RZ, 0x181f ;  /* 0x0000181fff217424 */ /* 0x000fe400078e00ff */
[----:B-1234-:R-:W-:Y:S05]  /*247e0*/  CALL.REL.NOINC `($__internal_91_$__cuda_sm70_shflsync_idx_p) ;  /* 0x0000211000007944 */ /* 0x01efea0003c00000 */
[----:B------:R-:W-:Y:S01]  /*247f0*/  MOV R5, R35 ;  /* 0x0000002300057202 */ /* 0x000fe20000000f00 */
[----:B------:R-:W-:-:S05]  /*24800*/  BRA `(.L_x_5597) ;  /* 0xfffef6c000007947 */ /* 0x000fca000383ffff */
.L_x_5465:
[----:B------:R-:W-:Y:S01]  /*24810*/  MOV R2, RZ ;  /* 0x000000ff00027202 */ /* 0x000fe20000000f00 */
[----:B------:R-:W-:Y:S01]  /*24820*/  IMAD.MOV.U32 R34, RZ, RZ, R17 ;  /* 0x000000ffff227224 */ /* 0x000fe200078e0011 */
[----:B------:R-:W-:Y:S01]  /*24830*/  MOV R3, 0x24860 ;  /* 0x0002486000037802 */ /* 0x000fe20000000f00 */
[----:B------:R-:W-:Y:S02]  /*24840*/  IMAD.MOV.U32 R33, RZ, RZ, 0x181f ;  /* 0x0000181fff217424 */ /* 0x000fe400078e00ff */
[----:B-1234-:R-:W-:Y:S05]  /*24850*/  CALL.REL.NOINC `($__internal_91_$__cuda_sm70_shflsync_idx_p) ;  /* 0x000020a000007944 */ /* 0x01efea0003c00000 */
[C---:B------:R-:W-:Y:S01]  /*24860*/  LOP3.LUT P4, RZ, R204.reuse, 0x4, RZ, 0xc0, !PT ;  /* 0x00000004ccff7812 */ /* 0x040fe2000788c0ff */
        /* <DEDUP_REMOVED lines=22> */
[----:B------:R-:W-:Y:S05]  /*249d0*/  CALL.REL.NOINC `($__internal_91_$__cuda_sm70_shflsync_idx_p) ;  /* 0x00001f2000007944 */ /* 0x000fea0003c00000 */
[----:B------:R-:W-:Y:S01]  /*249e0*/  MOV R2, 0x1 ;  /* 0x0000000100027802 */ /* 0x000fe20000000f00 */
[----:B------:R-:W-:Y:S01]  /*249f0*/  IMAD.MOV.U32 R5, RZ, RZ, R35 ;  /* 0x000000ffff057224 */ /* 0x000fe200078e0023 */
[----:B------:R-:W-:Y:S01]  /*24a00*/  MOV R33, 0x181f ;  /* 0x0000181f00217802 */ /* 0x000fe20000000f00 */
[----:B------:R-:W-:Y:S01]  /*24a10*/  IMAD.MOV.U32 R34, RZ, RZ, R17 ;  /* 0x000000ffff227224 */ /* 0x000fe200078e0011 */
[----:B------:R-:W-:Y:S02]  /*24a20*/  MOV R3, 0x24a40 ;  /* 0x00024a4000037802 */ /* 0x000fe40000000f00 */
[----:B------:R-:W-:Y:S05]  /*24a30*/  CALL.REL.NOINC `($__internal_91_$__cuda_sm70_shflsync_idx_p) ;  /* 0x00001ec000007944 */ /* 0x000fea0003c00000 */
[----:B------:R-:W-:Y:S01]  /*24a40*/  MOV R2, R35 ;  /* 0x0000002300027202 */ /* 0x000fe20000000f00 */
[----:B------:R-:W-:-:S05]  /*24a50*/  BRA `(.L_x_5598) ;  /* 0xfffef5d000007947 */ /* 0x000fca000383ffff */
.L_x_5476:
[----:B------:R-:W-:Y:S01]  /*24a60*/  MOV R2, RZ ;  /* 0x000000ff00027202 */ /* 0x000fe20000000f00 */
[----:B------:R-:W-:Y:S01]  /*24a70*/  IMAD.MOV.U32 R34, RZ, RZ, R5 ;  /* 0x000000ffff227224 */ /* 0x000fe200078e0005 */
[----:B------:R-:W-:Y:S01]  /*24a80*/  MOV R3, 0x24ab0 ;  /* 0x00024ab000037802 */ /* 0x000fe20000000f00 */
[----:B------:R-:W-:Y:S02]  /*24a90*/  IMAD.MOV.U32 R33, RZ, RZ, 0x181f ;  /* 0x0000181fff217424 */ /* 0x000fe400078e00ff */
[----:B------:R-:W-:Y:S05]  /*24aa0*/  CALL.REL.NOINC `($__internal_91_$__cuda_sm70_shflsync_idx_p) ;  /* 0x00001e5000007944 */ /* 0x000fea0003c00000 */
[----:B------:R-:W-:Y:S01]  /*24ab0*/  MOV R4, R35 ;  /* 0x0000002300047202 */ /* 0x000fe20000000f00 */
[----:B------:R-:W-:-:S05]  /*24ac0*/  BRA `(.L_x_5599) ;  /* 0xffff277000007947 */ /* 0x000fca000383ffff */
.L_x_5477:
[----:B------:R-:W-:Y:S01]  /*24ad0*/  MOV R2, RZ ;  /* 0x000000ff00027202 */ /* 0x000fe20000000f00 */
[----:B------:R-:W-:Y:S01]  /*24ae0*/  IMAD.MOV.U32 R34, RZ, RZ, R12 ;  /* 0x000000ffff227224 */ /* 0x000fe200078e000c */
[----:B------:R-:W-:Y:S01]  /*24af0*/  MOV R3, 0x24b20 ;  /* 0x00024b2000037802 */ /* 0x000fe20000000f00 */
[----:B------:R-:W-:Y:S02]  /*24b00*/  IMAD.MOV.U32 R33, RZ, RZ, 0x181f ;  /* 0x0000181fff217424 */ /* 0x000fe400078e00ff */
[----:B-12---:R-:W-:Y:S05]  /*24b10*/  CALL.REL.NOINC `($__internal_91_$__cuda_sm70_shflsync_idx_p) ;  /* 0x00001de000007944 */ /* 0x006fea0003c00000 */
[C---:B------:R-:W-:Y:S01]  /*24b20*/  LOP3.LUT P4, RZ, R204.reuse, 0x4, RZ, 0xc0, !PT ;  /* 0x00000004ccff7812 */ /* 0x040fe2000788c0ff */
[----:B------:R-:W-:Y:S01]  /*24b30*/  IMAD R0, R193, 0x6000, R11 ;  /* 0x00006000c1007824 */ /* 0x000fe200078e020b */
[C---:B------:R-:W-:Y:S01]  /*24b40*/  IADD3 R2, P0, R35.reuse, R16, RZ ;  /* 0x0000001023027210 */ /* 0x040fe20007f1e0ff */
        /* <DEDUP_REMOVED lines=29> */
.L_x_5486:
[----:B------:R-:W-:Y:S01]  /*24d20*/  MOV R2, RZ ;  /* 0x000000ff00027202 */ /* 0x000fe20000000f00 */
[----:B------:R-:W-:Y:S01]  /*24d30*/  IMAD.MOV.U32 R34, RZ, RZ, R9 ;  /* 0x000000ffff227224 */ /* 0x000fe200078e0009 */
[----:B------:R-:W-:Y:S01]  /*24d40*/  MOV R3, 0x24d70 ;  /* 0x00024d7000037802 */ /* 0x000fe20000000f00 */
[----:B------:R-:W-:Y:S02]  /*24d50*/  IMAD.MOV.U32 R33, RZ, RZ, 0x181f ;  /* 0x0000181fff217424 */ /* 0x000fe400078e00ff */
[----:B-1234-:R-:W-:Y:S05]  /*24d60*/  CALL.REL.NOINC `($__internal_91_$__cuda_sm70_shflsync_idx_p) ;  /* 0x00001b9000007944 */ /* 0x01efea0003c00000 */
[----:B------:R-:W-:Y:S01]  /*24d70*/  MOV R5, R35 ;  /* 0x0000002300057202 */ /* 0x000fe20000000f00 */
[----:B------:R-:W-:-:S05]  /*24d80*/  BRA `(.L_x_5601) ;  /* 0xffff2d5000007947 */ /* 0x000fca000383ffff */
.L_x_5487:
[----:B------:R-:W-:Y:S01]  /*24d90*/  MOV R2, RZ ;  /* 0x000000ff00027202 */ /* 0x000fe20000000f00 */
[----:B------:R-:W-:Y:S01]  /*24da0*/  IMAD.MOV.U32 R34, RZ, RZ, R16 ;  /* 0x000000ffff227224 */ /* 0x000fe200078e0010 */
[----:B------:R-:W-:Y:S01]  /*24db0*/  MOV R3, 0x24de0 ;  /* 0x00024de000037802 */ /* 0x000fe20000000f00 */
[----:B------:R-:W-:Y:S02]  /*24dc0*/  IMAD.MOV.U32 R33, RZ, RZ, 0x181f ;  /* 0x0000181fff217424 */ /* 0x000fe400078e00ff */
[----:B-1234-:R-:W-:Y:S05]  /*24dd0*/  CALL.REL.NOINC `($__internal_91_$__cuda_sm70_shflsync_idx_p) ;  /* 0x00001b2000007944 */ /* 0x01efea0003c00000 */
        /* <DEDUP_REMOVED lines=32> */
.L_x_5488:
[----:B------:R-:W-:Y:S01]  /*24fe0*/  MOV R152, 0x2 ;  /* 0x0000000200987802 */ /* 0x000fe20000000f00 */
[----:B------:R-:W-:Y:S01]  /*24ff0*/  IMAD.MOV.U32 R2, RZ, RZ, R8 ;  /* 0x000000ffff027224 */ /* 0x000fe200078e0008 */
[----:B------:R-:W-:Y:S02]  /*25000*/  MOV R3, 0x25020 ;  /* 0x0002502000037802 */ /* 0x000fe40000000f00 */
[----:B------:R-:W-:Y:S05]  /*25010*/  CALL.REL.NOINC `($__internal_90_$__cuda_sm70_shflsync_bfly_p) ;  /* 0x0000189000007944 */ /* 0x000fea0003c00000 */
[----:B------:R-:W-:Y:S01]  /*25020*/  MOV R2, R152 ;  /* 0x0000009800027202 */ /* 0x000fe20000000f00 */
[----:B------:R-:W-:-:S05]  /*25030*/  BRA `(.L_x_5603) ;  /* 0xffff397000007947 */ /* 0x000fca000383ffff */
.L_x_5491:
[----:B------:R-:W-:Y:S01]  /*25040*/  MOV R2, RZ ;  /* 0x000000ff00027202 */ /* 0x000fe20000000f00 */
[----:B------:R-:W-:Y:S01]  /*25050*/  IMAD.MOV.U32 R34, RZ, RZ, R12 ;  /* 0x000000ffff227224 */ /* 0x000fe200078e000c */
[----:B------:R-:W-:Y:S01]  /*25060*/  MOV R3, 0x25090 ;  /* 0x0002509000037802 */ /* 0x000fe20000000f00 */
[----:B------:R-:W-:Y:S02]  /*25070*/  IMAD.MOV.U32 R33, RZ, RZ, 0x181f ;  /* 0x0000181fff217424 */ /* 0x000fe400078e00ff */
[----:B------:R-:W-:Y:S05]  /*25080*/  CALL.REL.NOINC `($__internal_91_$__cuda_sm70_shflsync_idx_p) ;  /* 0x0000187000007944 */ /* 0x000fea0003c00000 */
[----:B------:R-:W-:Y:S01]  /*25090*/  MOV R4, R35 ;  /* 0x0000002300047202 */ /* 0x000fe20000000f00 */
[----:B------:R-:W-:-:S05]  /*250a0*/  BRA `(.L_x_5604) ;  /* 0xffff52f000007947 */ /* 0x000fca000383ffff */
.L_x_5492:
[----:B------:R-:W-:Y:S01]  /*250b0*/  MOV R2, RZ ;  /* 0x000000ff00027202 */ /* 0x000fe20000000f00 */
[----:B------:R-:W-:Y:S01]  /*250c0*/  IMAD.MOV.U32 R34, RZ, RZ, R13 ;  /* 0x000000ffff227224 */ /* 0x000fe200078e000d */
[----:B------:R-:W-:Y:S01]  /*250d0*/  MOV R3, 0x25100 ;  /* 0x0002510000037802 */ /* 0x000fe20000000f00 */
[----:B------:R-:W-:Y:S02]  /*250e0*/  IMAD.MOV.U32 R33, RZ, RZ, 0x181f ;  /* 0x0000181fff217424 */ /* 0x000fe400078e00ff */
[----:B-12---:R-:W-:Y:S05]  /*250f0*/  CALL.REL.NOINC `($__internal_91_$__cuda_sm70_shflsync_idx_p) ;  /* 0x0000180000007944 */ /* 0x006fea0003c00000 */
[----:B------:R-:W-:Y:S01]  /*25100*/  ISETP.GE.AND P4, PT, R198, c[0x0][0x1d4], PT ;  /* 0x00007500c6007a0c */ /* 0x000fe20003f86270 */
[----:B------:R-:W-:Y:S01]  /*25110*/  IMAD R0, R193, 0x6000, R11 ;  /* 0x00006000c1007824 */ /* 0x000fe200078e020b */
[----:B------:R-:W-:Y:S01]  /*25120*/  IADD3 R2, P0, R35, R17, RZ ;  /* 0x0000001123027210 */ /* 0x000fe20007f1e0ff */
        /* <DEDUP_REMOVED lines=29> */
.L_x_5497:
[----:B------:R-:W-:Y:S01]  /*25300*/  MOV R2, RZ ;  /* 0x000000ff00027202 */ /* 0x000fe20000000f00 */
[----:B------:R-:W-:Y:S01]  /*25310*/  IMAD.MOV.U32 R34, RZ, RZ, R8 ;  /* 0x000000ffff227224 */ /* 0x000fe200078e0008 */
[----:B------:R-:W-:Y:S01]  /*25320*/  MOV R3, 0x25350 ;  /* 0x0002535000037802 */ /* 0x000fe20000000f00 */
[----:B------:R-:W-:Y:S02]  /*25330*/  IMAD.MOV.U32 R33, RZ, RZ, 0x181f ;  /* 0x0000181fff217424 */ /* 0x000fe400078e00ff */
[----:B-1234-:R-:W-:Y:S05]  /*25340*/  CALL.REL.NOINC `($__internal_91_$__cuda_sm70_shflsync_idx_p) ;  /* 0x000015b000007944 */ /* 0x01efea0003c00000 */
[----:B------:R-:W-:Y:S01]  /*25350*/  MOV R5, R35 ;  /* 0x0000002300057202 */ /* 0x000fe20000000f00 */
[----:B------:R-:W-:-:S05]  /*25360*/  BRA `(.L_x_5606) ;  /* 0xffff568000007947 */ /* 0x000fca000383ffff */
.L_x_5498:
        /* <DEDUP_REMOVED lines=37> */
.L_x_5509:
[----:B------:R-:W-:Y:S01]  /*255c0*/  MOV R2, RZ ;  /* 0x000000ff00027202 */ /* 0x000fe20000000f00 */
[----:B------:R-:W-:Y:S01]  /*255d0*/  IMAD.MOV.U32 R34, RZ, RZ, R12 ;  /* 0x000000ffff227224 */ /* 0x000fe200078e000c */
[----:B------:R-:W-:Y:S01]  /*255e0*/  MOV R3, 0x25610 ;  /* 0x0002561000037802 */ /* 0x000fe20000000f00 */
[----:B------:R-:W-:Y:S02]  /*255f0*/  IMAD.MOV.U32 R33, RZ, RZ, 0x181f ;  /* 0x0000181fff217424 */ /* 0x000fe400078e00ff */
[----:B------:R-:W-:Y:S05]  /*25600*/  CALL.REL.NOINC `($__internal_91_$__cuda_sm70_shflsync_idx_p) ;  /* 0x000012f000007944 */ /* 0x000fea0003c00000 */
[----:B------:R-:W-:Y:S01]  /*25610*/  MOV R4, R35 ;  /* 0x0000002300047202 */ /* 0x000fe20000000f00 */
[----:B------:R-:W-:-:S05]  /*25620*/  BRA `(.L_x_5608) ;  /* 0xffff876000007947 */ /* 0x000fca000383ffff */
.L_x_5510:
        /* <DEDUP_REMOVED lines=37> */
.L_x_5512:
[----:B------:R-:W-:Y:S01]  /*25880*/  IMAD.MOV.U32 R2, RZ, RZ, R202 ;  /* 0x000000ffff027224 */ /* 0x000fe200078e00ca */
[----:B------:R-:W-:-:S02]  /*25890*/  MOV R152, 0x2 ;  /* 0x0000000200987802 */ /* 0x000fc40000000f00 */
[----:B------:R-:W-:Y:S02]  /*258a0*/  MOV R3, 0x258c0 ;  /* 0x000258c000037802 */ /* 0x000fe40000000f00 */
[----:B------:R-:W-:Y:S05]  /*258b0*/  CALL.REL.NOINC `($__internal_90_$__cuda_sm70_shflsync_bfly_p) ;  /* 0x00000ff000007944 */ /* 0x000fea0003c00000 */
[----:B------:R-:W-:Y:S01]  /*258c0*/  MOV R0, R152 ;  /* 0x0000009800007202 */ /* 0x000fe20000000f00 */
[----:B------:R-:W-:Y:S05]  /*258d0*/  BRA `(.L_x_5610) ;  /* 0xffff885000007947 */ /* 0x000fea000383ffff */
.L_x_5513:
[----:B------:R-:W-:Y:S01]  /*258e0*/  IMAD.MOV.U32 R2, RZ, RZ, R0 ;  /* 0x000000ffff027224 */ /* 0x000fe200078e0000 */
[----:B------:R-:W-:Y:S02]  /*258f0*/  MOV R152, 0x1 ;  /* 0x0000000100987802 */ /* 0x000fe40000000f00 */
[----:B------:R-:W-:Y:S02]  /*25900*/  MOV R3, 0x25920 ;  /* 0x0002592000037802 */ /* 0x000fe40000000f00 */
[----:B-1----:R-:W-:Y:S05]  /*25910*/  CALL.REL.NOINC `($__internal_90_$__cuda_sm70_shflsync_bfly_p) ;  /* 0x00000f9000007944 */ /* 0x002fea0003c00000 */
[----:B------:R-:W-:Y:S01]  /*25920*/  FADD.FTZ R0, R0, R152 ;  /* 0x0000009800007221 */ /* 0x000fe20000010000 */
[----:B------:R-:W-:Y:S02]  /*25930*/  MOV R2, R203 ;  /* 0x000000cb00027202 */ /* 0x000fe40000000f00 */
[----:B------:R-:W-:Y:S02]  /*25940*/  MOV R152, 0x2 ;  /* 0x0000000200987802 */ /* 0x000fe40000000f00 */
[----:B------:R-:W-:Y:S02]  /*25950*/  MOV R3, 0x25970 ;  /* 0x0002597000037802 */ /* 0x000fe40000000f00 */
[----:B------:R-:W-:Y:S05]  /*25960*/  CALL.REL.NOINC `($__internal_90_$__cuda_sm70_shflsync_bfly_p) ;  /* 0x00000f4000007944 */ /* 0x000fea0003c00000 */
[----:B------:R-:W-:Y:S01]  /*25970*/  FADD.FTZ R4, R203, R152 ;  /* 0x00000098cb047221 */ /* 0x000fe20000010000 */
[----:B------:R-:W-:-:S02]  /*25980*/  MOV R152, 0x1 ;  /* 0x0000000100987802 */ /* 0x000fc40000000f00 */
[----:B------:R-:W-:Y:S02]  /*25990*/  MOV R3, 0x259c0 ;  /* 0x000259c000037802 */ /* 0x000fe40000000f00 */
[----:B------:R-:W-:Y:S02]  /*259a0*/  MOV R2, R4 ;  /* 0x0000000400027202 */ /* 0x000fe40000000f00 */
[----:B------:R-:W-:Y:S05]  /*259b0*/  CALL.REL.NOINC `($__internal_90_$__cuda_sm70_shflsync_bfly_p) ;  /* 0x00000ef000007944 */ /* 0x000fea0003c00000 */
[----:B------:R-:W-:Y:S01]  /*259c0*/  MOV R3, R152 ;  /* 0x0000009800037202 */ /* 0x000fe20000000f00 */
[----:B------:R-:W-:Y:S05]  /*259d0*/  BRA `(.L_x_5611) ;  /* 0xffff87c000007947 */ /* 0x000fea000383ffff */
.L_x_5520:
[----:B--234-:R-:W-:Y:S01]  /*259e0*/  IMAD.MOV.U32 R34, RZ, RZ, R13 ;  /* 0x000000ffff227224 */ /* 0x01cfe200078e000d */
[----:B------:R-:W-:Y:S01]  /*259f0*/  MOV R2, RZ ;  /* 0x000000ff00027202 */ /* 0x000fe20000000f00 */
[----:B------:R-:W-:Y:S01]  /*25a00*/  IMAD.MOV.U32 R33, RZ, RZ, 0x181f ;  /* 0x0000181fff217424 */ /* 0x000fe200078e00ff */
[----:B------:R-:W-:Y:S02]  /*25a10*/  MOV R3, 0x25a30 ;  /* 0x00025a3000037802 */ /* 0x000fe40000000f00 */
[----:B-1----:R-:W-:Y:S05]  /*25a20*/  CALL.REL.NOINC `($__internal_91_$__cuda_sm70_shflsync_idx_p) ;  /* 0x00000ed000007944 */ /* 0x002fea0003c00000 */
[----:B------:R-:W-:Y:S01]  /*25a30*/  MOV R5, R35 ;  /* 0x0000002300057202 */ /* 0x000fe20000000f00 */
[----:B------:R-:W-:Y:S05]  /*25a40*/  BRA `(.L_x_5612) ;  /* 0xffffa03000007947 */ /* 0x000fea000383ffff */
.L_x_5521:
[----:B------:R-:W-:Y:S01]  /*25a50*/  IMAD.MOV.U32 R34, RZ, RZ, R14 ;  /* 0x000000ffff227224 */ /* 0x000fe200078e000e */
[----:B------:R-:W-:Y:S01]  /*25a60*/  MOV R2, RZ ;  /* 0x000000ff00027202 */ /* 0x000fe20000000f00 */
[----:B------:R-:W-:Y:S01]  /*25a70*/  IMAD.MOV.U32 R33, RZ, RZ, 0x181f ;  /* 0x0000181fff217424 */ /* 0x000fe200078e00ff */
[----:B------:R-:W-:-:S02]  /*25a80*/  MOV R3, 0x25aa0 ;  /* 0x00025aa000037802 */ /* 0x000fc40000000f00 */
[----:B-123--:R-:W-:Y:S05]  /*25a90*/  CALL.REL.NOINC `($__internal_91_$__cuda_sm70_shflsync_idx_p) ;  /* 0x00000e6000007944 */ /* 0x00efea0003c00000 */
[----:B------:R-:W-:Y:S01]  /*25aa0*/  MOV R0, R35 ;  /* 0x0000002300007202 */ /* 0x000fe20000000f00 */
[----:B------:R-:W-:Y:S05]  /*25ab0*/  BRA `(.L_x_5613) ;  /* 0xffff9fe000007947 */ /* 0x000fea000383ffff */
.L_x_5524:
[----:B------:R-:W-:Y:S01]  /*25ac0*/  IMAD.MOV.U32 R34, RZ, RZ, R13 ;  /* 0x000000ffff227224 */ /* 0x000fe200078e000d */
[----:B--2---:R-:W-:Y:S01]  /*25ad0*/  MOV R2, 0x1 ;  /* 0x0000000100027802 */ /* 0x004fe20000000f00 */
[----:B------:R-:W-:Y:S01]  /*25ae0*/  IMAD.MOV.U32 R33, RZ, RZ, 0x181f ;  /* 0x0000181fff217424 */ /* 0x000fe200078e00ff */
[----:B------:R-:W-:-:S02]  /*25af0*/  MOV R3, 0x25b10 ;  /* 0x00025b1000037802 */ /* 0x000fc40000000f00 */
[----:B-1-34-:R-:W-:Y:S05]  /*25b00*/  CALL.REL.NOINC `($__internal_91_$__cuda_sm70_shflsync_idx_p) ;  /* 0x00000df000007944 */ /* 0x01afea0003c00000 */
        /* <DEDUP_REMOVED lines=8> */
.L_x_5527:
[----:B------:R-:W-:Y:S01]  /*25b90*/  IMAD.MOV.U32 R34, RZ, RZ, R13 ;  /* 0x000000ffff227224 */ /* 0x000fe200078e000d */
[----:B--2---:R-:W-:Y:S01]  /*25ba0*/  MOV R2, 0x2 ;  /* 0x0000000200027802 */ /* 0x004fe20000000f00 */
[----:B------:R-:W-:Y:S01]  /*25bb0*/  IMAD.MOV.U32 R33, RZ, RZ, 0x181f ;  /* 0x0000181fff217424 */ /* 0x000fe200078e00ff */
[----:B------:R-:W-:Y:S02]  /*25bc0*/  MOV R3, 0x25be0 ;  /* 0x00025be000037802 */ /* 0x000fe40000000f00 */
[----:B-1-34-:R-:W-:Y:S05]  /*25bd0*/  CALL.REL.NOINC `($__internal_91_$__cuda_sm70_shflsync_idx_p) ;  /* 0x00000d2000007944 */ /* 0x01afea0003c00000 */
[----:B------:R-:W-:Y:S01]  /*25be0*/  MOV R5, R35 ;  /* 0x0000002300057202 */ /* 0x000fe20000000f00 */
[----:B------:R-:W-:Y:S05]  /*25bf0*/  BRA `(.L_x_5615) ;  /* 0xffffa10000007947 */ /* 0x000fea000383ffff */
.L_x_5528:
[----:B------:R-:W-:Y:S01]  /*25c00*/  IMAD.MOV.U32 R34, RZ, RZ, R14 ;  /* 0x000000ffff227224 */ /* 0x000fe200078e000e */
[----:B--2---:R-:W-:Y:S01]  /*25c10*/  MOV R2, 0x2 ;  /* 0x0000000200027802 */ /* 0x004fe20000000f00 */
[----:B------:R-:W-:Y:S01]  /*25c20*/  IMAD.MOV.U32 R33, RZ, RZ, 0x181f ;  /* 0x0000181fff217424 */ /* 0x000fe200078e00ff */
[----:B------:R-:W-:Y:S02]  /*25c30*/  MOV R3, 0x25c50 ;  /* 0x00025c5000037802 */ /* 0x000fe40000000f00 */
[----:B-1-34-:R-:W-:Y:S05]  /*25c40*/  CALL.REL.NOINC `($__internal_91_$__cuda_sm70_shflsync_idx_p) ;  /* 0x00000cb000007944 */ /* 0x01afea0003c00000 */
[----:B------:R-:W-:Y:S01]  /*25c50*/  MOV R0, R35 ;  /* 0x0000002300007202 */ /* 0x000fe20000000f00 */
[----:B------:R-:W-:Y:S05]  /*25c60*/  BRA `(.L_x_5616) ;  /* 0xffffa0b000007947 */ /* 0x000fea000383ffff */
.L_x_5531:
[----:B------:R-:W-:Y:S01]  /*25c70*/  IMAD.MOV.U32 R34, RZ, RZ, R13 ;  /* 0x000000ffff227224 */ /* 0x000fe200078e000d */
[----:B---3--:R-:W-:Y:S01]  /*25c80*/  MOV R2, 0x3 ;  /* 0x0000000300027802 */ /* 0x008fe20000000f00 */
        /* <DEDUP_REMOVED lines=11> */
.L_x_5533:
[----:B------:R-:W-:Y:S01]  /*25d40*/  IMAD.MOV.U32 R34, RZ, RZ, R5 ;  /* 0x000000ffff227224 */ /* 0x000fe200078e0005 */
[----:B------:R-:W-:Y:S01]  /*25d50*/  MOV R2, RZ ;  /* 0x000000ff00027202 */ /* 0x000fe20000000f00 */
[----:B------:R-:W-:Y:S01]  /*25d60*/  IMAD.MOV.U32 R33, RZ, RZ, 0x1c1f ;  /* 0x00001c1fff217424 */ /* 0x000fe200078e00ff */
[----:B------:R-:W-:Y:S02]  /*25d70*/  MOV R3, 0x25d90 ;  /* 0x00025d9000037802 */ /* 0x000fe40000000f00 */
[----:B--2---:R-:W-:Y:S05]  /*25d80*/  CALL.REL.NOINC `($__internal_91_$__cuda_sm70_shflsync_idx_p) ;  /* 0x00000b7000007944 */ /* 0x004fea0003c00000 */
[----:B------:R-:W-:Y:S01]  /*25d90*/  MOV R4, R35 ;  /* 0x0000002300047202 */ /* 0x000fe20000000f00 */
[----:B------:R-:W-:Y:S05]  /*25da0*/  BRA `(.L_x_5618) ;  /* 0xffffa3d000007947 */ /* 0x000fea000383ffff */
.L_x_5534:
[----:B------:R-:W-:Y:S01]  /*25db0*/  IMAD.MOV.U32 R34, RZ, RZ, R14 ;  /* 0x000000ffff227224 */ /* 0x000fe200078e000e */
[----:B------:R-:W-:Y:S01]  /*25dc0*/  MOV R2, RZ ;  /* 0x000000ff00027202 */ /* 0x000fe20000000f00 */
[----:B------:R-:W-:Y:S01]  /*25dd0*/  IMAD.MOV.U32 R33, RZ, RZ, 0x1c1f ;  /* 0x00001c1fff217424 */ /* 0x000fe200078e00ff */
[----:B------:R-:W-:Y:S02]  /*25de0*/  MOV R3, 0x25e00 ;  /* 0x00025e0000037802 */ /* 0x000fe40000000f00 */
[----:B-123--:R-:W-:Y:S05]  /*25df0*/  CALL.REL.NOINC `($__internal_91_$__cuda_sm70_shflsync_idx_p) ;  /* 0x00000b0000007944 */ /* 0x00efea0003c00000 */
[----:B------:R-:W-:Y:S01]  /*25e00*/  MOV R0, R35 ;  /* 0x0000002300007202 */ /* 0x000fe20000000f00 */
[----:B------:R-:W-:Y:S05]  /*25e10*/  BRA `(.L_x_5619) ;  /* 0xffffa38000007947 */ /* 0x000fea000383ffff */
.L_x_5537:
        /* <DEDUP_REMOVED lines=13> */
.L_x_5541:
[----:B------:R-:W-:Y:S01]  /*25ef0*/  IMAD.MOV.U32 R34, RZ, RZ, R5 ;  /* 0x000000ffff227224 */ /* 0x000fe200078e0005 */
[----:B------:R-:W-:Y:S01]  /*25f00*/  MOV R2, RZ ;  /* 0x000000ff00027202 */ /* 0x000fe20000000f00 */
[----:B------:R-:W-:Y:S01]  /*25f10*/  IMAD.MOV.U32 R33, RZ, RZ, 0x181f ;  /* 0x0000181fff217424 */ /* 0x000fe200078e00ff */
[----:B------:R-:W-:Y:S02]  /*25f20*/  MOV R3, 0x25f40 ;  /* 0x00025f4000037802 */ /* 0x000fe40000000f00 */
[----:B------:R-:W-:Y:S05]  /*25f30*/  CALL.REL.NOINC `($__internal_91_$__cuda_sm70_shflsync_idx_p) ;  /* 0x000009c000007944 */ /* 0x000fea0003c00000 */
[----:B------:R-:W-:Y:S01]  /*25f40*/  MOV R4, R35 ;  /* 0x0000002300047202 */ /* 0x000fe20000000f00 */
[----:B------:R-:W-:Y:S05]  /*25f50*/  BRA `(.L_x_5621) ;  /* 0xffffbd9000007947 */ /* 0x000fea000383ffff */
.L_x_5542:
[----:B------:R-:W-:Y:S01]  /*25f60*/  IMAD.MOV.U32 R34, RZ, RZ, R14 ;  /* 0x000000ffff227224 */ /* 0x000fe200078e000e */
[----:B------:R-:W-:Y:S01]  /*25f70*/  MOV R2, RZ ;  /* 0x000000ff00027202 */ /* 0x000fe20000000f00 */
[----:B------:R-:W-:Y:S01]  /*25f80*/  IMAD.MOV.U32 R33, RZ, RZ, 0x181f ;  /* 0x0000181fff217424 */ /* 0x000fe200078e00ff */
[----:B------:R-:W-:Y:S02]  /*25f90*/  MOV R3, 0x25fb0 ;  /* 0x00025fb000037802 */ /* 0x000fe40000000f00 */
[----:B-12---:R-:W-:Y:S05]  /*25fa0*/  CALL.REL.NOINC `($__internal_91_$__cuda_sm70_shflsync_idx_p) ;  /* 0x0000095000007944 */ /* 0x006fea0003c00000 */
[----:B------:R-:W-:Y:S01]  /*25fb0*/  MOV R0, R35 ;  /* 0x0000002300007202 */ /* 0x000fe20000000f00 */
[----:B------:R-:W-:Y:S05]  /*25fc0*/  BRA `(.L_x_5622) ;  /* 0xffffbd4000007947 */ /* 0x000fea000383ffff */
.L_x_5545:
        /* <DEDUP_REMOVED lines=13> */
.L_x_5548:
[----:B------:R-:W-:Y:S01]  /*260a0*/  IMAD.MOV.U32 R34, RZ, RZ, R5 ;  /* 0x000000ffff227224 */ /* 0x000fe200078e0005 */
[----:B-1----:R-:W-:Y:S01]  /*260b0*/  MOV R2, 0x2 ;  /* 0x0000000200027802 */ /* 0x002fe20000000f00 */
[----:B------:R-:W-:Y:S01]  /*260c0*/  IMAD.MOV.U32 R33, RZ, RZ, 0x181f ;  /* 0x0000181fff217424 */ /* 0x000fe200078e00ff */
[----:B------:R-:W-:Y:S02]  /*260d0*/  MOV R3, 0x260f0 ;  /* 0x000260f000037802 */ /* 0x000fe40000000f00 */
[----:B--234-:R-:W-:Y:S05]  /*260e0*/  CALL.REL.NOINC `($__internal_91_$__cuda_sm70_shflsync_idx_p) ;  /* 0x0000081000007944 */ /* 0x01cfea0003c00000 */
[----:B------:R-:W-:Y:S01]  /*260f0*/  MOV R4, R35 ;  /* 0x0000002300047202 */ /* 0x000fe20000000f00 */
[----:B------:R-:W-:Y:S05]  /*26100*/  BRA `(.L_x_5624) ;  /* 0xffffbe7000007947 */ /* 0x000fea000383ffff */
.L_x_5549:
[----:B------:R-:W-:Y:S01]  /*26110*/  IMAD.MOV.U32 R34, RZ, RZ, R14 ;  /* 0x000000ffff227224 */ /* 0x000fe200078e000e */
[----:B------:R-:W-:Y:S01]  /*26120*/  MOV R2, 0x2 ;  /* 0x0000000200027802 */ /* 0x000fe20000000f00 */
[----:B------:R-:W-:Y:S01]  /*26130*/  IMAD.MOV.U32 R33, RZ, RZ, 0x181f ;  /* 0x0000181fff217424 */ /* 0x000fe200078e00ff */
[----:B------:R-:W-:Y:S02]  /*26140*/  MOV R3, 0x26160 ;  /* 0x0002616000037802 */ /* 0x000fe40000000f00 */
[----:B-1234-:R-:W-:Y:S05]  /*26150*/  CALL.REL.NOINC `($__internal_91_$__cuda_sm70_shflsync_idx_p) ;  /* 0x000007a000007944 */ /* 0x01efea0003c00000 */
[----:B------:R-:W-:Y:S01]  /*26160*/  MOV R0, R35 ;  /* 0x0000002300007202 */ /* 0x000fe20000000f00 */
[----:B------:R-:W-:Y:S05]  /*26170*/  BRA `(.L_x_5625) ;  /* 0xffffbe2000007947 */ /* 0x000fea000383ffff */
.L_x_5552:
[----:B------:R-:W-:Y:S01]  /*26180*/  IMAD.MOV.U32 R34, RZ, RZ, R5 ;  /* 0x000000ffff227224 */ /* 0x000fe200078e0005 */
[----:B-1----:R-:W-:Y:S01]  /*26190*/  MOV R2, 0x3 ;  /* 0x0000000300027802 */ /* 0x002fe20000000f00 */
[----:B------:R-:W-:Y:S01]  /*261a0*/  IMAD.MOV.U32 R33, RZ, RZ, 0x181f ;  /* 0x0000181fff217424 */ /* 0x000fe200078e00ff */
[----:B------:R-:W-:-:S02]  /*261b0*/  MOV R3, 0x261d0 ;  /* 0x000261d000037802 */ /* 0x000fc40000000f00 */
[----:B--234-:R-:W-:Y:S05]  /*261c0*/  CALL.REL.NOINC `($__internal_91_$__cuda_sm70_shflsync_idx_p) ;  /* 0x0000073000007944 */ /* 0x01cfea0003c00000 */
        /* <DEDUP_REMOVED lines=8> */
.L_x_5554:
[----:B------:R-:W-:Y:S01]  /*26250*/  IMAD.MOV.U32 R34, RZ, RZ, R32 ;  /* 0x000000ffff227224 */ /* 0x000fe200078e0020 */
[----:B------:R-:W-:Y:S01]  /*26260*/  MOV R2, RZ ;  /* 0x000000ff00027202 */ /* 0x000fe20000000f00 */
[----:B------:R-:W-:Y:S01]  /*26270*/  IMAD.MOV.U32 R33, RZ, RZ, 0x1f ;  /* 0x0000001fff217424 */ /* 0x000fe200078e00ff */
[----:B------:R-:W-:Y:S02]  /*26280*/  MOV R3, 0x262a0 ;  /* 0x000262a000037802 */ /* 0x000fe40000000f00 */
[----:B---3--:R-:W-:Y:S05]  /*26290*/  CALL.REL.NOINC `($__internal_91_$__cuda_sm70_shflsync_idx_p) ;  /* 0x0000066000007944 */ /* 0x008fea0003c00000 */
[----:B------:R-:W-:Y:S01]  /*262a0*/  MOV R9, R35 ;  /* 0x0000002300097202 */ /* 0x000fe20000000f00 */
[----:B------:R-:W-:Y:S05]  /*262b0*/  BRA `(.L_x_5627) ;  /* 0xffffbfe000007947 */ /* 0x000fea000383ffff */
.L_x_5555:
[----:B------:R-:W-:Y:S01]  /*262c0*/  IMAD.MOV.U32 R34, RZ, RZ, R32 ;  /* 0x000000ffff227224 */ /* 0x000fe200078e0020 */
[----:B------:R-:W-:Y:S01]  /*262d0*/  MOV R2, 0x1 ;  /* 0x0000000100027802 */ /* 0x000fe20000000f00 */
[----:B------:R-:W-:Y:S01]  /*262e0*/  IMAD.MOV.U32 R33, RZ, RZ, 0x1f ;  /* 0x0000001fff217424 */ /* 0x000fe200078e00ff */
[----:B------:R-:W-:Y:S02]  /*262f0*/  MOV R3, 0x26310 ;  /* 0x0002631000037802 */ /* 0x000fe40000000f00 */
[----:B-123--:R-:W-:Y:S05]  /*26300*/  CALL.REL.NOINC `($__internal_91_$__cuda_sm70_shflsync_idx_p) ;  /* 0x000005f000007944 */ /* 0x00efea0003c00000 */
[----:B------:R-:W-:Y:S01]  /*26310*/  MOV R6, R35 ;  /* 0x0000002300067202 */ /* 0x000fe20000000f00 */
[----:B------:R-:W-:Y:S05]  /*26320*/  BRA `(.L_x_5628) ;  /* 0xffffbf9000007947 */ /* 0x000fea000383ffff */
.L_x_5556:
[----:B------:R-:W-:Y:S02]  /*26330*/  MOV R3, 0x1 ;  /* 0x0000000100037802 */ /* 0x000fe40000000f00 */
[----:B------:R-:W-:-:S02]  /*26340*/  MOV R2, 0x26360 ;  /* 0x0002636000027802 */ /* 0x000fc40000000f00 */
[----:B-12-4-:R-:W-:Y:S05]  /*26350*/  CALL.REL.NOINC `($__internal_92_$__cuda_sm70_shflsync_up_p) ;  /* 0x0000060000007944 */ /* 0x016fea0003c00000 */
[----:B------:R-:W-:Y:S05]  /*26360*/  BRA `(.L_x_5629) ;  /* 0xffffc07000007947 */ /* 0x000fea000383ffff */
.L_x_5557:
[----:B------:R-:W-:Y:S02]  /*26370*/  MOV R3, 0x2 ;  /* 0x0000000200037802 */ /* 0x000fe40000000f00 */
[----:B------:R-:W-:-:S02]  /*26380*/  MOV R2, 0x263a0 ;  /* 0x000263a000027802 */ /* 0x000fc40000000f00 */
[----:B-12---:R-:W-:Y:S05]  /*26390*/  CALL.REL.NOINC `($__internal_92_$__cuda_sm70_shflsync_up_p) ;  /* 0x000005c000007944 */ /* 0x006fea0003c00000 */
        /* <DEDUP_REMOVED lines=24> */
.L_x_5561:
[----:B------:R-:W-:Y:S02]  /*26520*/  MOV R3, 0x1 ;  /* 0x0000000100037802 */ /* 0x000fe40000000f00 */
[----:B------:R-:W-:Y:S02]  /*26530*/  MOV R2, 0x26550 ;  /* 0x0002655000027802 */ /* 0x000fe40000000f00 */
[----:B------:R-:W-:Y:S05]  /*26540*/  CALL.REL.NOINC `($__internal_92_$__cuda_sm70_shflsync_up_p) ;  /* 0x0000041000007944 */ /* 0x000fea0003c00000 */
[----:B------:R-:W-:Y:S01]  /*26550*/  MOV R2, R4 ;  /* 0x0000000400027202 */ /* 0x000fe20000000f00 */
[----:B------:R-:W-:Y:S05]  /*26560*/  BRA `(.L_x_5631) ;  /* 0xffffc0d000007947 */ /* 0x000fea000383ffff */
.L_x_5562:
[----:B------:R-:W-:Y:S02]  /*26570*/  MOV R3, 0x2 ;  /* 0x0000000200037802 */ /* 0x000fe40000000f00 */
[----:B------:R-:W-:Y:S02]  /*26580*/  MOV R2, 0x265a0 ;  /* 0x000265a000027802 */ /* 0x000fe40000000f00 */
        /* <DEDUP_REMOVED lines=25> */
.L_x_5564:
[----:B------:R-:W-:Y:S02]  /*26720*/  SEL R0, RZ, 0x1, P0 ;  /* 0x00000001ff007807 */ /* 0x000fe40000000000 */
[----:B------:R-:W-:Y:S02]  /*26730*/  MOV R2, 0x26750 ;  /* 0x0002675000027802 */ /* 0x000fe40000000f00 */
[----:B---3--:R-:W-:Y:S05]  /*26740*/  CALL.REL.NOINC `($__internal_93_$__cuda_sm70_votesync_ballot) ;  /* 0x0000027000007944 */ /* 0x008fea0003c00000 */
[----:B------:R-:W-:Y:S01]  /*26750*/  MOV R6, R0 ;  /* 0x0000000000067202 */ /* 0x000fe20000000f00 */
[----:B------:R-:W-:Y:S05]  /*26760*/  BRA `(.L_x_5633) ;  /* 0xffffc06000007947 */ /* 0x000fea000383ffff */
.L_x_5565:
[----:B------:R-:W-:Y:S01]  /*26770*/  IMAD.MOV.U32 R34, RZ, RZ, R7 ;  /* 0x000000ffff227224 */ /* 0x000fe200078e0007 */
[----:B------:R-:W-:Y:S01]  /*26780*/  MOV R2, R0 ;  /* 0x0000000000027202 */ /* 0x000fe20000000f00 */
[----:B------:R-:W-:Y:S01]  /*26790*/  IMAD.MOV.U32 R33, RZ, RZ, 0x1f ;  /* 0x0000001fff217424 */ /* 0x000fe200078e00ff */
[----:B------:R-:W-:Y:S02]  /*267a0*/  MOV R3, 0x267c0 ;  /* 0x000267c000037802 */ /* 0x000fe40000000f00 */
[----:B---3--:R-:W-:Y:S05]  /*267b0*/  CALL.REL.NOINC `($__internal_91_$__cuda_sm70_shflsync_idx_p) ;  /* 0x0000014000007944 */ /* 0x008fea0003c00000 */
[----:B------:R-:W-:Y:S01]  /*267c0*/  IMAD.MOV.U32 R12, RZ, RZ, R35 ;  /* 0x000000ffff0c7224 */ /* 0x000fe200078e0023 */
[----:B------:R-:W-:Y:S01]  /*267d0*/  MOV R2, R0 ;  /* 0x0000000000027202 */ /* 0x000fe20000000f00 */
[----:B------:R-:W-:Y:S01]  /*267e0*/  IMAD.MOV.U32 R34, RZ, RZ, R8 ;  /* 0x000000ffff227224 */ /* 0x000fe200078e0008 */
[----:B------:R-:W-:-:S02]  /*267f0*/  MOV R33, 0x1f ;  /* 0x0000001f00217802 */ /* 0x000fc40000000f00 */
[----:B------:R-:W-:Y:S02]  /*26800*/  MOV R3, 0x26820 ;  /* 0x0002682000037802 */ /* 0x000fe40000000f00 */
[----:B------:R-:W-:Y:S05]  /*26810*/  CALL.REL.NOINC `($__internal_91_$__cuda_sm70_shflsync_idx_p) ;  /* 0x000000e000007944 */ /* 0x000fea0003c00000 */
[----:B------:R-:W-:Y:S01]  /*26820*/  MOV R5, R35 ;  /* 0x0000002300057202 */ /* 0x000fe20000000f00 */
[----:B------:R-:W-:Y:S05]  /*26830*/  BRA `(.L_x_5634) ;  /* 0xffffbfe000007947 */ /* 0x000fea000383ffff */
.L_x_5568:
[----:B------:R-:W-:Y:S01]  /*26840*/  IMAD.MOV.U32 R34, RZ, RZ, R4 ;  /* 0x000000ffff227224 */ /* 0x000fe200078e0004 */
[----:B------:R-:W-:Y:S01]  /*26850*/  MOV R2, R0 ;  /* 0x0000000000027202 */ /* 0x000fe20000000f00 */
[----:B------:R-:W-:Y:S01]  /*26860*/  IMAD.MOV.U32 R33, RZ, RZ, 0x1f ;  /* 0x0000001fff217424 */ /* 0x000fe200078e00ff */
[----:B------:R-:W-:Y:S02]  /*26870*/  MOV R3, 0x26890 ;  /* 0x0002689000037802 */ /* 0x000fe40000000f00 */
[----:B--234-:R-:W-:Y:S05]  /*26880*/  CALL.REL.NOINC `($__internal_91_$__cuda_sm70_shflsync_idx_p) ;  /* 0x0000007000007944 */ /* 0x01cfea0003c00000 */
[----:B------:R-:W-:Y:S01]  /*26890*/  MOV R14, R35 ;  /* 0x00000023000e7202 */ /* 0x000fe20000000f00 */
[----:B------:R-:W-:Y:S05]  /*268a0*/  BRA `(.L_x_5567) ;  /* 0xffffbfd000007947 */ /* 0x000fea000383ffff */
        .weak           $__internal_90_$__cuda_sm70_shflsync_bfly_p
        .type           $__internal_90_$__cuda_sm70_shflsync_bfly_p,@function
        .size           $__internal_90_$__cuda_sm70_shflsync_bfly_p,($__internal_91_$__cuda_sm70_shflsync_idx_p - $__internal_90_$__cuda_sm70_shflsync_bfly_p)
$__internal_90_$__cuda_sm70_shflsync_bfly_p:
[----:B------:R-:W-:Y:S04]  /*268b0*/  WARPSYNC R200 ;  /* 0x000000c800007348 */ /* 0x000fe80003800000 */
[----:B------:R1:W2:Y:S02]  /*268c0*/  SHFL.BFLY PT, R152, R2, R152, R214 ;  /* 0x0c00009802987389 */ /* 0x0002a400000e00d6 */
[----:B-1----:R-:W-:-:S02]  /*268d0*/  MOV R2, R3 ;  /* 0x0000000300027202 */ /* 0x002fc40000000f00 */
[----:B------:R-:W-:-:S04]  /*268e0*/  MOV R3, 0x0 ;  /* 0x0000000000037802 */ /* 0x000fc80000000f00 */
[----:B--2---:R-:W-:Y:S05]  /*268f0*/  RET.REL.NODEC R2 `(_ZN7cutlass13device_kernelIN5flash19enable_sm80_to_sm89INS1_16FlashAttnFwdSm80INS1_25CollectiveMainloopFwdSm80ILi8ELi2ELb0EN4cute5tupleIJNS5_1CILi128EEENS7_ILi64EEENS7_ILi192EEEEEELi192ENS_6half_tEfNS_4arch4Sm80ELb0ELb1ELb0ELb1ELb1ELb1ELb1ELb1EEENS1_21CollectiveEpilogueFwdINS6_IJS8_SA_S9_EEENS6_IJNS7_ILi1EEESI_SI_EEESC_SE_Li256ELb1ELb1ELb1ELb0EEENS1_36VarlenDynamicPersistentTileSchedulerILi128ELi64ELi256ELi256ELb1ELb1ELb0ELb1ELb0ELb1EEEEEEEEEvNT_6ParamsE) ;  /* 0xfffd970002007950 */ /* 0x004fea0003c3ffff */
        .weak           $__internal_91_$__cuda_sm70_shflsync_idx_p
        .type           $__internal_91_$__cuda_sm70_shflsync_idx_p,@function
        .size           $__internal_91_$__cuda_sm70_shflsync_idx_p,($__internal_92_$__cuda_sm70_shflsync_up_p - $__internal_91_$__cuda_sm70_shflsync_idx_p)
$__internal_91_$__cuda_sm70_shflsync_idx_p:
[----:B------:R-:W-:-:S04]  /*26900*/  MOV R35, 0xffffffff ;  /* 0xffffffff00237802 */ /* 0x000fc80000000f00 */
[----:B------:R-:W-:Y:S04]  /*26910*/  WARPSYNC R35 ;  /* 0x0000002300007348 */ /* 0x000fe80003800000 */
[----:B------:R1:W2:Y:S02]  /*26920*/  SHFL.IDX PT, R35, R34, R2, R33 ;  /* 0x0000000222237389 */ /* 0x0002a400000e0021 */
[----:B-1----:R-:W-:Y:S02]  /*26930*/  MOV R2, R3 ;  /* 0x0000000300027202 */ /* 0x002fe40000000f00 */
[----:B------:R-:W-:-:S04]  /*26940*/  MOV R3, 0x0 ;  /* 0x0000000000037802 */ /* 0x000fc80000000f00 */
[----:B--2---:R-:W-:Y:S05]  /*26950*/  RET.REL.NODEC R2 `(_ZN7cutlass13device_kernelIN5flash19enable_sm80_to_sm89INS1_16FlashAttnFwdSm80INS1_25CollectiveMainloopFwdSm80ILi8ELi2ELb0EN4cute5tupleIJNS5_1CILi128EEENS7_ILi64EEENS7_ILi192EEEEEELi192ENS_6half_tEfNS_4arch4Sm80ELb0ELb1ELb0ELb1ELb1ELb1ELb1ELb1EEENS1_21CollectiveEpilogueFwdINS6_IJS8_SA_S9_EEENS6_IJNS7_ILi1EEESI_SI_EEESC_SE_Li256ELb1ELb1ELb1ELb0EEENS1_36VarlenDynamicPersistentTileSchedulerILi128ELi64ELi256ELi256ELb1ELb1ELb0ELb1ELb0ELb1EEEEEEEEEvNT_6ParamsE) ;  /* 0xfffd96a002007950 */ /* 0x004fea0003c3ffff */
        .weak           $__internal_92_$__cuda_sm70_shflsync_up_p
        .type           $__internal_92_$__cuda_sm70_shflsync_up_p,@function
        .size           $__internal_92_$__cuda_sm70_shflsync_up_p,($__internal_93_$__cuda_sm70_votesync_ballot - $__internal_92_$__cuda_sm70_shflsync_up_p)
$__internal_92_$__cuda_sm70_shflsync_up_p:
[----:B------:R-:W-:Y:S02]  /*26960*/  MOV R4, RZ ;  /* 0x000000ff00047202 */ /* 0x000fe40000000f00 */
[----:B------:R-:W-:-:S04]  /*26970*/  MOV R12, 0xffffffff ;  /* 0xffffffff000c7802 */ /* 0x000fc80000000f00 */
[----:B------:R-:W-:Y:S04]  /*26980*/  WARPSYNC R12 ;  /* 0x0000000c00007348 */ /* 0x000fe80003800000 */
[----:B------:R1:W2:Y:S02]  /*26990*/  SHFL.UP PT, R4, R0, R3, R4 ;  /* 0x0400000300047389 */ /* 0x0002a400000e0004 */
[----:B-1----:R-:W-:-:S04]  /*269a0*/  MOV R3, 0x0 ;  /* 0x0000000000037802 */ /* 0x002fc80000000f00 */
[----:B--2---:R-:W-:Y:S05]  /*269b0*/  RET.REL.NODEC R2 `(_ZN7cutlass13device_kernelIN5flash19enable_sm80_to_sm89INS1_16FlashAttnFwdSm80INS1_25CollectiveMainloopFwdSm80ILi8ELi2ELb0EN4cute5tupleIJNS5_1CILi128EEENS7_ILi64EEENS7_ILi192EEEEEELi192ENS_6half_tEfNS_4arch4Sm80ELb0ELb1ELb0ELb1ELb1ELb1ELb1ELb1EEENS1_21CollectiveEpilogueFwdINS6_IJS8_SA_S9_EEENS6_IJNS7_ILi1EEESI_SI_EEESC_SE_Li256ELb1ELb1ELb1ELb0EEENS1_36VarlenDynamicPersistentTileSchedulerILi128ELi64ELi256ELi256ELb1ELb1ELb0ELb1ELb0ELb1EEEEEEEEEvNT_6ParamsE) ;  /* 0xfffd964002007950 */ /* 0x004fea0003c3ffff */
        .weak           $__internal_93_$__cuda_sm70_votesync_ballot
        .type           $__internal_93_$__cuda_sm70_votesync_ballot,@function
        .size           $__internal_93_$__cuda_sm70_votesync_ballot,(.L_x_6292 - $__internal_93_$__cuda_sm70_votesync_ballot)
$__internal_93_$__cuda_sm70_votesync_ballot:
[----:B------:R-:W-:Y:S01]  /*269c0*/  ISETP.NE.U32.AND P0, PT, R0, 0x1, PT ;  /* 0x000000010000780c */ /* 0x000fe20003f05070 */
[----:B------:R-:W-:-:S04]  /*269d0*/  IMAD.MOV.U32 R3, RZ, RZ, -0x1 ;  /* 0xffffffffff037424 */ /* 0x000fc800078e00ff */
[----:B------:R-:W-:Y:S08]  /*269e0*/  WARPSYNC R3 ;  /* 0x0000000300007348 */ /* 0x000ff00003800000 */
[----:B------:R-:W-:-:S04]  /*269f0*/  VOTE.ANY R0, PT, !P0 ;  /* 0x0000000000007806 */ /* 0x000fc800040e0100 */
[----:B------:R-:W-:Y:S01]  /*26a00*/  LOP3.LUT R0, R0, R3, RZ, 0xc0, !PT ;  /* 0x0000000300007212 */ /* 0x000fe200078ec0ff */
[----:B------:R-:W-:-:S04]  /*26a10*/  IMAD.MOV.U32 R3, RZ, RZ, 0x0 ;  /* 0x00000000ff037424 */ /* 0x000fc800078e00ff */
[----:B------:R-:W-:Y:S05]  /*26a20*/  RET.REL.NODEC R2 `(_ZN7cutlass13device_kernelIN5flash19enable_sm80_to_sm89INS1_16FlashAttnFwdSm80INS1_25CollectiveMainloopFwdSm80ILi8ELi2ELb0EN4cute5tupleIJNS5_1CILi128EEENS7_ILi64EEENS7_ILi192EEEEEELi192ENS_6half_tEfNS_4arch4Sm80ELb0ELb1ELb0ELb1ELb1ELb1ELb1ELb1EEENS1_21CollectiveEpilogueFwdINS6_IJS8_SA_S9_EEENS6_IJNS7_ILi1EEESI_SI_EEESC_SE_Li256ELb1ELb1ELb1ELb0EEENS1_36VarlenDynamicPersistentTileSchedulerILi128ELi64ELi256ELi256ELb1ELb1ELb0ELb1ELb0ELb1EEEEEEEEEvNT_6ParamsE) ;  /* 0xfffd95d002007950 */ /* 0x000fea0003c3ffff */
.L_x_5635:
        /* <DEDUP_REMOVED lines=13> */
.L_x_6292:


//--------------------- .text._ZN7cutlass13device_kernelIN5flash19enable_sm80_to_sm89INS1_16FlashAttnFwdSm80INS1_25CollectiveMainloopFwdSm80ILi8ELi2ELb0EN4cute5tupleIJNS5_1CILi128EEENS7_ILi64EEENS7_ILi192EEEEEELi192ENS_6half_tEfNS_4arch4Sm80ELb1ELb0ELb0ELb0ELb1ELb0ELb1ELb1EEENS1_21CollectiveEpilogueFwdINS6_IJS8_SA_S9_EEENS6_IJNS7_ILi1EEESI_SI_EEESC_SE_Li256ELb0ELb1ELb1ELb0EEENS1_30DynamicPersistentTileSchedulerILi256ELi256ELb1ELb1ELb0EEEEEEEEEvNT_6ParamsE --------------------------
	.section	.text._ZN7cutlass13device_kernelIN5flash19enable_sm80_to_sm89INS1_16FlashAttnFwdSm80INS1_25CollectiveMainloopFwdSm80ILi8ELi2ELb0EN4cute5tupleIJNS5_1CILi128EEENS7_ILi64EEENS7_ILi192EEEEEELi192ENS_6half_tEfNS_4arch4Sm80ELb1ELb0ELb0ELb0ELb1ELb0ELb1ELb1EEENS1_21CollectiveEpilogueFwdINS6_IJS8_SA_S9_EEENS6_IJNS7_ILi1EEESI_SI_EEESC_SE_Li256ELb0ELb1ELb1ELb0EEENS1_30DynamicPersistentTileSchedulerILi256ELi256ELb1ELb1ELb0EEEEEEEEEvNT_6ParamsE,"ax",@progbits
	.sectioninfo	@"SHI_REGISTERS=255"
	.align	128
.text._ZN7cutlass13device_kernelIN5flash19enable_sm80_to_sm89INS1_16FlashAttnFwdSm80INS1_25CollectiveMainloopFwdSm80ILi8ELi2ELb0EN4cute5tupleIJNS5_1CILi128EEENS7_ILi64EEENS7_ILi192EEEEEELi192ENS_6half_tEfNS_4arch4Sm80ELb1ELb0ELb0ELb0ELb1ELb0ELb1ELb1EEENS1_21CollectiveEpilogueFwdINS6_IJS8_SA_S9_EEENS6_IJNS7_ILi1EEESI_SI_EEESC_SE_Li256ELb0ELb1ELb1ELb0EEENS1_30DynamicPersistentTileSchedulerILi256ELi256ELb1ELb1ELb0EEEEEEEEEvNT_6ParamsE:
        .type           _ZN7cutlass13device_kernelIN5flash19enable_sm80_to_sm89INS1_16FlashAttnFwdSm80INS1_25CollectiveMainloopFwdSm80ILi8ELi2ELb0EN4cute5tupleIJNS5_1CILi128EEENS7_ILi64EEENS7_ILi192EEEEEELi192ENS_6half_tEfNS_4arch4Sm80ELb1ELb0ELb0ELb0ELb1ELb0ELb1ELb1EEENS1_21CollectiveEpilogueFwdINS6_IJS8_SA_S9_EEENS6_IJNS7_ILi1EEESI_SI_EEESC_SE_Li256ELb0ELb1ELb1ELb0EEENS1_30DynamicPersistentTileSchedulerILi256ELi256ELb1ELb1ELb0EEEEEEEEEvNT_6ParamsE,@function
        .size           _ZN7cutlass13device_kernelIN5flash19enable_sm80_to_sm89INS1_16FlashAttnFwdSm80INS1_25CollectiveMainloopFwdSm80ILi8ELi2ELb0EN4cute5tupleIJNS5_1CILi128EEENS7_ILi64EEENS7_ILi192EEEEEELi192ENS_6half_tEfNS_4arch4Sm80ELb1ELb0ELb0ELb0ELb1ELb0ELb1ELb1EEENS1_21CollectiveEpilogueFwdINS6_IJS8_SA_S9_EEENS6_IJNS7_ILi1EEESI_SI_EEESC_SE_Li256ELb0ELb1ELb1ELb0EEENS1_30DynamicPersistentTileSchedulerILi256ELi256ELb1ELb1ELb0EEEEEEEEEvNT_6ParamsE,(.L_x_6297 - _ZN7cutlass13device_kernelIN5flash19enable_sm80_to_sm89INS1_16FlashAttnFwdSm80INS1_25CollectiveMainloopFwdSm80ILi8ELi2ELb0EN4cute5tupleIJNS5_1CILi128EEENS7_ILi64EEENS7_ILi192EEEEEELi192ENS_6half_tEfNS_4arch4Sm80ELb1ELb0ELb0ELb0ELb1ELb0ELb1ELb1EEENS1_21CollectiveEpilogueFwdINS6_IJS8_SA_S9_EEENS6_IJNS7_ILi1EEESI_SI_EEESC_SE_Li256ELb0ELb1ELb1ELb0EEENS1_30DynamicPersistentTileSchedulerILi256ELi256ELb1ELb1ELb0EEEEEEEEEvNT_6ParamsE)
        .other          _ZN7cutlass13device_kernelIN5flash19enable_sm80_to_sm89INS1_16FlashAttnFwdSm80INS1_25CollectiveMainloopFwdSm80ILi8ELi2ELb0EN4cute5tupleIJNS5_1CILi128EEENS7_ILi64EEENS7_ILi192EEEEEELi192ENS_6half_tEfNS_4arch4Sm80ELb1ELb0ELb0ELb0ELb1ELb0ELb1ELb1EEENS1_21CollectiveEpilogueFwdINS6_IJS8_SA_S9_EEENS6_IJNS7_ILi1EEESI_SI_EEESC_SE_Li256ELb0ELb1ELb1ELb0EEENS1_30DynamicPersistentTileSchedulerILi256ELi256ELb1ELb1ELb0EEEEEEEEEvNT_6ParamsE,@"STO_CUDA_ENTRY STV_DEFAULT"
_ZN7cutlass13device_kernelIN5flash19enable_sm80_to_sm89INS1_16FlashAttnFwdSm80INS1_25CollectiveMainloopFwdSm80ILi8ELi2ELb0EN4cute5tupleIJNS5_1CILi128EEENS7_ILi64EEENS7_ILi192EEEEEELi192ENS_6half_tEfNS_4arch4Sm80ELb1ELb0ELb0ELb0ELb1ELb0ELb1ELb1EEENS1_21CollectiveEpilogueFwdINS6_IJS8_SA_S9_EEENS6_IJNS7_ILi1EEESI_SI_EEESC_SE_Li256ELb0ELb1ELb1ELb0EEENS1_30DynamicPersistentTileSchedulerILi256ELi256ELb1ELb1ELb0EEEEEEEEEvNT_6ParamsE:
        /* <DEDUP_REMOVED lines=97> */
[----:B------:R-:W-:Y:S01]  /*0610*/  IADD3 R11, R222, 0x28, RZ ;  /* 0x00000028de0b7810 */ /* 0x000fe20007ffe0ff */
        /* <DEDUP_REMOVED lines=53> */
.L_x_5700:
        /* <DEDUP_REMOVED lines=18> */
.L_x_5637:
[----:B------:R-:W-:-:S04]  /*0a90*/  MOV R0, c[0x0][0x554] ;  /* 0x0001550000007a02 */ /* 0x000fc80000000f00 */
[----:B------:R-:W-:Y:S02]  /*0aa0*/  ISETP.NE.AND P0, PT, R0, 0x1, PT ;  /* 0x000000010000780c */ /* 0x000fe40003f05270 */
[----:B------:R-:W-:-:S11]  /*0ab0*/  MOV R0, R2 ;  /* 0x0000000200007202 */ /* 0x000fd60000000f00 */
[----:B------:R-:W-:-:S05]  /*0ac0*/  @P0 IMAD.HI.U32 R4, R2, c[0x0][0x558], RZ ;  /* 0x0001560002040a27 */ /* 0x000fca00078e00ff */
[----:B------:R-:W-:-:S05]  /*0ad0*/  @P0 SHF.R.U32.HI R0, RZ, c[0x0][0x55c], R4 ;  /* 0x00015700ff000a19 */ /* 0x000fca0000011604 */
[----:B------:R-:W-:Y:S02]  /*0ae0*/  IMAD R4, R0, c[0x0][0x554], RZ ;  /* 0x0001550000047a24 */ /* 0x000fe400078e02ff */
.L_x_5638:
[----:B------:R-:W-:Y:S05]  /*0af0*/  BSYNC B0 ;  /* 0x0000000000007941 */ /* 0x000fea0003800000 */
.L_x_5636:
        /* <DEDUP_REMOVED lines=78> */
.L_x_5640:
[----:B------:R-:W-:Y:S05]  /*0fe0*/  BSYNC B0 ;  /* 0x0000000000007941 */ /* 0x000fea0003800000 */
.L_x_5639:
        /* <DEDUP_REMOVED lines=96> */
.L_x_5701:
[----:B------:R-:W-:Y:S05]  /*15f0*/  BRA.DIV ~URZ, `(.L_x_5643) ;  /* 0x0000c5227f007947 */ /* 0x000fea000b800000 */
[----:B------:R3:W4:Y:S02]  /*1600*/  SHFL.IDX PT, R0, R11, RZ, 0x181f ;  /* 0x00181fff0b007589 */ /* 0x00072400000e0000 */
.L_x_5702:
        /* <DEDUP_REMOVED lines=21> */
.L_x_5645:
[----:B------:R-:W-:Y:S05]  /*1760*/  BSYNC B0 ;  /* 0x0000000000007941 */ /* 0x000fea0003800000 */
.L_x_5644:
[----:B------:R-:W-:Y:S05]  /*1770*/  BRA.DIV ~URZ, `(.L_x_5646) ;  /* 0x0000c4127f007947 */ /* 0x000fea000b800000 */
[----:B--2---:R2:W1:Y:S04]  /*1780*/  SHFL.IDX PT, R8, R9, 0x1, 0x181f ;  /* 0x00381f0009087f89 */ /* 0x00446800000e0000 */
[----:B----4-:R2:W4:Y:S02]  /*1790*/  SHFL.IDX PT, R0, R11, 0x1, 0x181f ;  /* 0x00381f000b007f89 */ /* 0x01052400000e0000 */
.L_x_5703:
        /* <DEDUP_REMOVED lines=19> */
.L_x_5648:
[----:B------:R-:W-:Y:S05]  /*18d0*/  BSYNC B0 ;  /* 0x0000000000007941 */ /* 0x000fea0003800000 */
.L_x_5647:
[----:B------:R-:W-:Y:S05]  /*18e0*/  BRA.DIV ~URZ, `(.L_x_5649) ;  /* 0x0000c3727f007947 */ /* 0x000fea000b800000 */
[----:B-1----:R1:W2:Y:S02]  /*18f0*/  SHFL.IDX PT, R8, R9, 0x2, 0x181f ;  /* 0x00581f0009087f89 */ /* 0x0022a400000e0000 */
.L_x_5704:
[----:B------:R-:W-:Y:S05]  /*1900*/  BRA.DIV ~URZ, `(.L_x_5650) ;  /* 0x0000c3c27f007947 */ /* 0x000fea000b800000 */
[----:B----4-:R4:W1:Y:S02]  /*1910*/  SHFL.IDX PT, R0, R11, 0x2, 0x181f ;  /* 0x00581f000b007f89 */ /* 0x01086400000e0000 */
.L_x_5705:
        /* <DEDUP_REMOVED lines=19> */
.L_x_5652:
[----:B------:R-:W-:Y:S05]  /*1a50*/  BSYNC B0 ;  /* 0x0000000000007941 */ /* 0x000fea0003800000 */
.L_x_5651:
[----:B------:R-:W-:Y:S05]  /*1a60*/  BRA.DIV ~URZ, `(.L_x_5653) ;  /* 0x0000c2d27f007947 */ /* 0x000fea000b800000 */
[----:B--2---:R2:W3:Y:S04]  /*1a70*/  SHFL.IDX PT, R8, R9, 0x3, 0x181f ;  /* 0x00781f0009087f89 */ /* 0x0044e800000e0000 */
[----:B-1----:R2:W1:Y:S02]  /*1a80*/  SHFL.IDX PT, R0, R11, 0x3, 0x181f ;  /* 0x00781f000b007f89 */ /* 0x00246400000e0000 */
.L_x_5706:
        /* <DEDUP_REMOVED lines=179> */
.L_x_5707:
        /* <DEDUP_REMOVED lines=20> */
.L_x_5708:
        /* <DEDUP_REMOVED lines=21> */
.L_x_5655:
[----:B------:R-:W-:Y:S05]  /*2850*/  BSYNC B0 ;  /* 0x0000000000007941 */ /* 0x000fea0003800000 */
.L_x_5654:
        /* <DEDUP_REMOVED lines=45> */
.L_x_5709:
        /* <DEDUP_REMOVED lines=21> */
.L_x_5710:
        /* <DEDUP_REMOVED lines=21> */
.L_x_5659:
[----:B------:R-:W-:Y:S05]  /*2dd0*/  BSYNC B0 ;  /* 0x0000000000007941 */ /* 0x000fea0003800000 */
.L_x_5658:
[----:B--2---:R-:W2:Y:S01]  /*2de0*/  LDL R3, [R1+0x4] ;  /* 0x0000040001037983 */ /* 0x004ea20000100800 */
[----:B------:R-:W-:Y:S01]  /*2df0*/  IMAD.MOV.U32 R0, RZ, RZ, 0x40 ;  /* 0x00000040ff007424 */ /* 0x000fe200078e00ff */
[----:B------:R-:W-:-:S02]  /*2e00*/  LOP3.LUT P0, RZ, R207, 0x4, RZ, 0xc0, !PT ;  /* 0x00000004cfff7812 */ /* 0x000fc4000780c0ff */
[----:B------:R-:W0:Y:S01]  /*2e10*/  LDGDEPBAR ;  /* 0x00000000000079af */ /* 0x000e220000000000 */
[----:B------:R-:W-:Y:S01]  /*2e20*/  WARPSYNC 0xffffffff ;  /* 0xffffffff00007948 */ /* 0x000fe20003800000 */
[C---:B---34-:R-:W-:Y:S01]  /*2e30*/  HMMA.16816.F32 R44, R8.reuse, R40, RZ ;  /* 0x00000028082c723c */ /* 0x058fe200000018ff */
[----:B------:R-:W-:Y:S01]  /*2e40*/  SEL R166, R0, 0xffffffc0, !P0 ;  /* 0xffffffc000a67807 */ /* 0x000fe20004000000 */
[----:B------:R-:W-:Y:S03]  /*2e50*/  LDSM.16.M88.4 R16, [R165] ;  /* 0x00000000a510783b */ /* 0x000fe60000000200 */
[----:B------:R-:W-:Y:S01]  /*2e60*/  IADD3 R0, R166, R169, R167 ;  /* 0x000000a9a6007210 */ /* 0x000fe20007ffe0a7 */
[----:B------:R-:W-:Y:S01]  /*2e70*/  IMAD.IADD R2, R169, 0x1, R166 ;  /* 0x00000001a9027824 */ /* 0x000fe200078e02a6 */
[----:B------:R-:W-:Y:S01]  /*2e80*/  LDSM.16.M88.4 R88, [R169+0x2000] ;  /* 0x00200000a958783b */ /* 0x000fe20000000200 */
[C---:B------:R-:W-:Y:S03]  /*2e90*/  HMMA.16816.F32 R40, R8.reuse, R42, RZ ;  /* 0x0000002a0828723c */ /* 0x040fe600000018ff */
[----:B------:R-:W3:Y:S04]  /*2ea0*/  LDSM.16.M88.4 R68, [R2] ;  /* 0x000000000244783b */ /* 0x000ee80000000200 */
[----:B------:R-:W4:Y:S01]  /*2eb0*/  LDSM.16.M88.4 R76, [R2+0x800] ;  /* 0x00080000024c783b */ /* 0x000f220000000200 */
[C---:B------:R-:W-:Y:S03]  /*2ec0*/  HMMA.16816.F32 R36, R8.reuse, R32, RZ ;  /* 0x000000200824723c */ /* 0x040fe600000018ff */
[----:B------:R-:W5:Y:S04]  /*2ed0*/  LDSM.16.M88.4 R80, [R2+0x1000] ;  /* 0x001000000250783b */ /* 0x000f680000000200 */
[----:B------:R-:W-:Y:S01]  /*2ee0*/  LDSM.16.M88.4 R92, [R0+0x800] ;  /* 0x00080000005c783b */ /* 0x000fe20000000200 */
[C---:B------:R-:W-:Y:S03]  /*2ef0*/  HMMA.16816.F32 R32, R8.reuse, R34, RZ ;  /* 0x000000220820723c */ /* 0x040fe600000018ff */
[----:B------:R-:W-:Y:S04]  /*2f00*/  LDSM.16.M88.4 R84, [R169+0x2800] ;  /* 0x00280000a954783b */ /* 0x000fe80000000200 */
[----:B------:R-:W-:Y:S01]  /*2f10*/  LDSM.16.M88.4 R96, [R169+0x3800] ;  /* 0x00380000a960783b */ /* 0x000fe20000000200 */
[C---:B------:R-:W-:Y:S08]  /*2f20*/  HMMA.16816.F32 R28, R8.reuse, R48, RZ ;  /* 0x00000030081c723c */ /* 0x040ff000000018ff */
[C---:B------:R-:W-:Y:S08]  /*2f30*/  HMMA.16816.F32 R24, R8.reuse, R50, RZ ;  /* 0x000000320818723c */ /* 0x040ff000000018ff */
[C---:B------:R-:W-:Y:S08]  /*2f40*/  HMMA.16816.F32 R12, R8.reuse, R52, RZ ;  /* 0x00000034080c723c */ /* 0x040ff000000018ff */
[----:B------:R-:W-:Y:S08]  /*2f50*/  HMMA.16816.F32 R8, R8, R54, RZ ;  /* 0x000000360808723c */ /* 0x000ff000000018ff */
[C---:B-1----:R-:W-:Y:S08]  /*2f60*/  HMMA.16816.F32 R52, R4.reuse, R56, R44 ;  /* 0x000000380434723c */ /* 0x042ff0000000182c */
[C---:B------:R-:W-:Y:S08]  /*2f70*/  HMMA.16816.F32 R44, R4.reuse, R58, R40 ;  /* 0x0000003a042c723c */ /* 0x040ff00000001828 */
[C---:B------:R-:W-:Y:S08]  /*2f80*/  HMMA.16816.F32 R36, R4.reuse, R60, R36 ;  /* 0x0000003c0424723c */ /* 0x040ff00000001824 */
[C---:B------:R-:W-:Y:S08]  /*2f90*/  HMMA.16816.F32 R40, R4.reuse, R62, R32 ;  /* 0x0000003e0428723c */ /* 0x040ff00000001820 */
[C---:B------:R-:W-:Y:S08]  /*2fa0*/  HMMA.16816.F32 R48, R4.reuse, R64, R28 ;  /* 0x000000400430723c */ /* 0x040ff0000000181c */
[C---:B------:R-:W-:Y:S01]  /*2fb0*/  HMMA.16816.F32 R60, R4.reuse, R66, R24 ;  /* 0x00000042043c723c */ /* 0x040fe20000001818 */
[----:B------:R-:W1:Y:S07]  /*2fc0*/  LDSM.16.M88.4 R64, [R2+0x1800] ;  /* 0x001800000240783b */ /* 0x000e6e0000000200 */
[C---:B------:R-:W-:Y:S01]  /*2fd0*/  HMMA.16816.F32 R56, R4.reuse, R72, R12 ;  /* 0x000000480438723c */ /* 0x040fe2000000180c */
[----:B------:R-:W-:Y:S07]  /*2fe0*/  LDSM.16.M88.4 R12, [R164] ;  /* 0x00000000a40c783b */ /* 0x000fee0000000200 */
[----:B------:R-:W-:Y:S01]  /*2ff0*/  HMMA.16816.F32 R32, R4, R74, R8 ;  /* 0x0000004a0420723c */ /* 0x000fe20000001808 */
[----:B------:R-:W1:Y:S04]  /*3000*/  LDSM.16.M88.4 R72, [R0] ;  /* 0x000000000048783b */ /* 0x000e680000000200 */
[----:B------:R-:W-:Y:S03]  /*3010*/  LDSM.16.M88.4 R8, [R162+0x4000] ;  /* 0x00400000a208783b */ /* 0x000fe60000000200 */
[C---:B---3--:R-:W-:Y:S01]  /*3020*/  HMMA.16816.F32 R28, R16.reuse, R68, R52 ;  /* 0x00000044101c723c */ /* 0x048fe20000001834 */
[----:B------:R-:W3:Y:S07]  /*3030*/  LDSM.16.M88.4 R52, [R0+0x1000] ;  /* 0x001000000034783b */ /* 0x000eee0000000200 */
[C---:B------:R-:W-:Y:S08]  /*3040*/  HMMA.16816.F32 R24, R16.reuse, R70, R44 ;  /* 0x000000461018723c */ /* 0x040ff0000000182c */
[C---:B----4-:R-:W-:Y:S08]  /*3050*/  HMMA.16816.F32 R40, R16.reuse, R78, R40 ;  /* 0x0000004e1028723c */ /* 0x050ff00000001828 */
[C---:B-----5:R-:W-:Y:S08]  /*3060*/  HMMA.16816.F32 R48, R16.reuse, R80, R48 ;  /* 0x000000501030723c */ /* 0x060ff00000001830 */
[C---:B------:R-:W-:Y:S01]  /*3070*/  HMMA.16816.F32 R60, R16.reuse, R82, R60 ;  /* 0x00000052103c723c */ /* 0x040fe2000000183c */
[----:B------:R-:W4:Y:S07]  /*3080*/  LDSM.16.M88.4 R80, [R0+0x1800] ;  /* 0x001800000050783b */ /* 0x000f2e0000000200 */
[C---:B------:R-:W-:Y:S01]  /*3090*/  HMMA.16816.F32 R4, R16.reuse, R76, R36 ;  /* 0x0000004c1004723c */ /* 0x040fe20000001824 */
[----:B------:R-:W5:Y:S07]  /*30a0*/  LDSM.16.M88.4 R76, [R169+0x3000] ;  /* 0x00300000a94c783b */ /* 0x000f6e0000000200 */
[C---:B-1----:R-:W-:Y:S08]  /*30b0*/  HMMA.16816.F32 R68, R16.reuse, R64, R56 ;  /* 0x000000401044723c */ /* 0x042ff00000001838 */
[----:B------:R-:W-:Y:S08]  /*30c0*/  HMMA.16816.F32 R64, R16, R66, R32 ;  /* 0x000000421040723c */ /* 0x000ff00000001820 */
[C---:B------:R-:W-:Y:S08]  /*30d0*/  HMMA.16816.F32 R44, R12.reuse, R74, R24 ;  /* 0x0000004a0c2c723c */ /* 0x040ff00000001818 */
[C---:B------:R-:W-:Y:S08]  /*30e0*/  HMMA.16816.F32 R32, R12.reuse, R94, R40 ;  /* 0x0000005e0c20723c */ /* 0x040ff00000001828 */
[C---:B------:R-:W-:Y:S01]  /*30f0*/  HMMA.16816.F32 R56, R12.reuse, R72, R28 ;  /* 0x000000480c38723c */ /* 0x040fe2000000181c */
[----:B------:R-:W-:Y:S07]  /*3100*/  LDSM.16.M88.4 R72, [R20+0x3000] ;  /* 0x003000001448783b */ /* 0x000fee0000000200 */
[C---:B------:R-:W-:Y:S01]  /*3110*/  HMMA.16816.F32 R36, R12.reuse, R92, R4 ;  /* 0x0000005c0c24723c */ /* 0x040fe20000001804 */
[----:B------:R-:W-:Y:S04]  /*3120*/  LDSM.16.M88.4 R4, [R163+0x4000] ;  /* 0x00400000a304783b */ /* 0x000fe80000000200 */
[----:B------:R-:W1:Y:S03]  /*3130*/  LDSM.16.M88.4 R92, [R20+0x2000] ;  /* 0x00200000145c783b */ /* 0x000e660000000200 */
[C---:B---3--:R-:W-:Y:S08]  /*3140*/  HMMA.16816.F32 R28, R12.reuse, R52, R48 ;  /* 0x000000340c1c723c */ /* 0x048ff00000001830 */
[C---:B------:R-:W-:Y:S01]  /*3150*/  HMMA.16816.F32 R24, R12.reuse, R54, R60 ;  /* 0x000000360c18723c */ /* 0x040fe2000000183c */
[----:B------:R-:W3:Y:S07]  /*3160*/  LDSM.16.M88.4 R60, [R20+0x2800] ;  /* 0x00280000143c783b */ /* 0x000eee0000000200 */
[C---:B----4-:R-:W-:Y:S01]  /*3170*/  HMMA.16816.F32 R16, R12.reuse, R80, R68 ;  /* 0x000000500c10723c */ /* 0x050fe20000001844 */
[----:B------:R-:W-:Y:S07]  /*3180*/  LDSM.16.M88.4 R68, [R2+0x3000] ;  /* 0x003000000244783b */ /* 0x000fee0000000200 */
[----:B------:R-:W-:Y:S01]  /*3190*/  HMMA.16816.F32 R64, R12, R82, R64 ;  /* 0x000000520c40723c */ /* 0x000fe20000001840 */
[----:B------:R-:W-:Y:S07]  /*31a0*/  LDSM.16.M88.4 R80, [R2+0x3800] ;  /* 0x003800000250783b */ /* 0x000fee0000000200 */
[C---:B------:R-:W-:Y:S08]  /*31b0*/  HMMA.16816.F32 R52, R8.reuse, R90, R44 ;  /* 0x0000005a0834723c */ /* 0x040ff0000000182c */
[C---:B------:R-:W-:Y:S01]  /*31c0*/  HMMA.16816.F32 R44, R8.reuse, R86, R32 ;  /* 0x00000056082c723c */ /* 0x040fe20000001820 */
[----:B------:R-:W4:Y:S07]  /*31d0*/  LDSM.16.M88.4 R32, [R20+0x3800] ;  /* 0x003800001420783b */ /* 0x000f2e0000000200 */
[C---:B------:R-:W-:Y:S08]  /*31e0*/  HMMA.16816.F32 R12, R8.reuse, R88, R56 ;  /* 0x00000058080c723c */ /* 0x040ff00000001838 */
[C---:B------:R-:W-:Y:S01]  /*31f0*/  HMMA.16816.F32 R48, R8.reuse, R84, R36 ;  /* 0x000000540830723c */ /* 0x040fe20000001824 */
[----:B------:R-:W-:Y:S07]  /*3200*/  LDSM.16.M88.4 R84, [R2+0x2800] ;  /* 0x002800000254783b */ /* 0x000fee0000000200 */
[----:B-----5:R-:W-:Y:S01]  /*3210*/  HMMA.16816.F32 R40, R8, R76, R28 ;  /* 0x0000004c0828723c */ /* 0x020fe2000000181c */
[----:B--2---:R-:W-:-:S07]  /*3220*/  IMAD.IADD R206, R3, 0x1, R238 ;  /* 0x0000000103ce7824 */ /* 0x004fce00078e02ee */
[C---:B------:R-:W-:Y:S01]  /*3230*/  HMMA.16816.F32 R36, R8.reuse, R78, R24 ;  /* 0x0000004e0824723c */ /* 0x040fe20000001818 */
[----:B------:R-:W-:Y:S07]  /*3240*/  LDSM.16.M88.4 R76, [R2+0x2000] ;  /* 0x00200000024c783b */ /* 0x000fee0000000200 */
[C---:B------:R-:W-:Y:S01]  /*3250*/  HMMA.16816.F32 R28, R8.reuse, R96, R16 ;  /* 0x00000060081c723c */ /* 0x040fe20000001810 */
[----:B------:R-:W2:Y:S07]  /*3260*/  LDSM.16.M88.4 R16, [R165+0x4000] ;  /* 0x00400000a510783b */ /* 0x000eae0000000200 */
[----:B------:R-:W-:Y:S08]  /*3270*/  HMMA.16816.F32 R24, R8, R98, R64 ;  /* 0x000000620818723c */ /* 0x000ff00000001840 */
[C---:B-1----:R-:W-:Y:S08]  /*3280*/  HMMA.16816.F32 R12, R4.reuse, R92, R12 ;  /* 0x0000005c040c723c */ /* 0x042ff0000000180c */
[C---:B------:R-:W-:Y:S08]  /*3290*/  HMMA.16816.F32 R8, R4.reuse, R94, R52 ;  /* 0x0000005e0408723c */ /* 0x040ff00000001834 */
[C---:B---3--:R-:W-:Y:S08]  /*32a0*/  HMMA.16816.F32 R64, R4.reuse, R62, R44 ;  /* 0x0000003e0440723c */ /* 0x048ff0000000182c */
[C---:B------:R-:W-:Y:S08]  /*32b0*/  HMMA.16816.F32 R56, R4.reuse, R60, R48 ;  /* 0x0000003c0438723c */ /* 0x040ff00000001830 */
[C---:B------:R-:W-:Y:S08]  /*32c0*/  HMMA.16816.F32 R60, R4.reuse, R72, R40 ;  /* 0x00000048043c723c */ /* 0x040ff00000001828 */
[C---:B------:R-:W-:Y:S01]  /*32d0*/  HMMA.16816.F32 R52, R4.reuse, R74, R36 ;  /* 0x0000004a0434723c */ /* 0x040fe20000001824 */
[----:B------:R-:W-:Y:S07]  /*32e0*/  LDSM.16.M88.4 R72, [R0+0x3000] ;  /* 0x003000000048783b */ /* 0x000fee0000000200 */
[C---:B----4-:R-:W-:Y:S01]  /*32f0*/  HMMA.16816.F32 R48, R4.reuse, R32, R28 ;  /* 0x000000200430723c */ /* 0x050fe2000000181c */
[----:B------:R-:W-:Y:S07]  /*3300*/  LDSM.16.M88.4 R28, [R0+0x2000] ;  /* 0x00200000001c783b */ /* 0x000fee0000000200 */
[----:B------:R-:W-:Y:S01]  /*3310*/  HMMA.16816.F32 R44, R4, R34, R24 ;  /* 0x00000022042c723c */ /* 0x000fe20000001818 */
[----:B------:R-:W1:Y:S04]  /*3320*/  LDSM.16.M88.4 R4, [R164+0x4000] ;  /* 0x00400000a404783b */ /* 0x000e680000000200 */
[----:B------:R-:W3:Y:S03]  /*3330*/  LDSM.16.M88.4 R32, [R0+0x2800] ;  /* 0x002800000020783b */ /* 0x000ee60000000200 */
[C---:B--2---:R-:W-:Y:S01]  /*3340*/  HMMA.16816.F32 R36, R16.reuse, R76, R12 ;  /* 0x0000004c1024723c */ /* 0x044fe2000000180c */
[----:B------:R-:W-:Y:S07]  /*3350*/  LDSM.16.M88.4 R12, [R162+0x8000] ;  /* 0x00800000a20c783b */ /* 0x000fee0000000200 */
[C---:B------:R-:W-:Y:S01]  /*3360*/  HMMA.16816.F32 R24, R16.reuse, R78, R8 ;  /* 0x0000004e1018723c */ /* 0x040fe20000001808 */
[----:B------:R-:W-:Y:S07]  /*3370*/  LDSM.16.M88.4 R76, [R169+0x5000] ;  /* 0x00500000a94c783b */ /* 0x000fee0000000200 */
[C---:B------:R-:W-:Y:S01]  /*3380*/  HMMA.16816.F32 R40, R16.reuse, R86, R64 ;  /* 0x000000561028723c */ /* 0x040fe20000001840 */
[----:B------:R-:W2:Y:S07]  /*3390*/  LDSM.16.M88.4 R64, [R0+0x3800] ;  /* 0x003800000040783b */ /* 0x000eae0000000200 */
[C---:B------:R-:W-:Y:S01]  /*33a0*/  HMMA.16816.F32 R8, R16.reuse, R84, R56 ;  /* 0x000000541008723c */ /* 0x040fe20000001838 */
[----:B------:R-:W-:Y:S07]  /*33b0*/  LDSM.16.M88.4 R84, [R169+0x5800] ;  /* 0x00580000a954783b */ /* 0x000fee0000000200 */
[C---:B------:R-:W-:Y:S08]  /*33c0*/  HMMA.16816.F32 R60, R16.reuse, R68, R60 ;  /* 0x00000044103c723c */ /* 0x040ff0000000183c */
[C---:B------:R-:W-:Y:S01]  /*33d0*/  HMMA.16816.F32 R56, R16.reuse, R70, R52 ;  /* 0x000000461038723c */ /* 0x040fe20000001834 */
[----:B------:R-:W4:Y:S07]  /*33e0*/  LDSM.16.M88.4 R68, [R169+0x4000] ;  /* 0x00400000a944783b */ /* 0x000f2e0000000200 */
[C---:B------:R-:W-:Y:S08]  /*33f0*/  HMMA.16816.F32 R52, R16.reuse, R80, R48 ;  /* 0x000000501034723c */ /* 0x040ff00000001830 */
[----:B------:R-:W-:Y:S01]  /*3400*/  HMMA.16816.F32 R48, R16, R82, R44 ;  /* 0x000000521030723c */ /* 0x000fe2000000182c */
[----:B------:R-:W5:Y:S07]  /*3410*/  LDSM.16.M88.4 R80, [R169+0x4800] ;  /* 0x00480000a950783b */ /* 0x000f6e0000000200 */
[C---:B-1----:R-:W-:Y:S08]  /*3420*/  HMMA.16816.F32 R44, R4.reuse, R28, R36 ;  /* 0x0000001c042c723c */ /* 0x042ff00000001824 */
[C---:B------:R-:W-:Y:S08]  /*3430*/  HMMA.16816.F32 R36, R4.reuse, R30, R24 ;  /* 0x0000001e0424723c */ /* 0x040ff00000001818 */
[C---:B---3--:R-:W-:Y:S01]  /*3440*/  HMMA.16816.F32 R28, R4.reuse, R32, R8 ;  /* 0x00000020041c723c */ /* 0x048fe20000001808 */
[----:B------:R-:W-:Y:S07]  /*3450*/  LDSM.16.M88.4 R8, [R163+0x8000] ;  /* 0x00800000a308783b */ /* 0x000fee0000000200 */
[C---:B------:R-:W-:Y:S08]  /*3460*/  HMMA.16816.F32 R24, R4.reuse, R34, R40 ;  /* 0x000000220418723c */ /* 0x040ff00000001828 */
[C---:B------:R-:W-:Y:S01]  /*3470*/  HMMA.16816.F32 R16, R4.reuse, R72, R60 ;  /* 0x000000480410723c */ /* 0x040fe2000000183c */
[----:B------:R-:W-:Y:S07]  /*3480*/  LDSM.16.M88.4 R60, [R2+0x4800] ;  /* 0x00480000023c783b */ /* 0x000fee0000000200 */
[C---:B------:R-:W-:Y:S01]  /*3490*/  HMMA.16816.F32 R32, R4.reuse, R74, R56 ;  /* 0x0000004a0420723c */ /* 0x040fe20000001838 */
[----:B------:R-:W1:Y:S04]  /*34a0*/  LDSM.16.M88.4 R56, [R20+0x4000] ;  /* 0x004000001438783b */ /* 0x000e680000000200 */
[----:B------:R-:W-:Y:S03]  /*34b0*/  LDSM.16.M88.4 R72, [R20+0x5800] ;  /* 0x005800001448783b */ /* 0x000fe60000000200 */
[C---:B--2---:R-:W-:Y:S08]  /*34c0*/  HMMA.16816.F32 R52, R4.reuse, R64, R52 ;  /* 0x000000400434723c */ /* 0x044ff00000001834 */
[----:B------:R-:W-:Y:S01]  /*34d0*/  HMMA.16816.F32 R48, R4, R66, R48 ;  /* 0x000000420430723c */ /* 0x000fe20000001830 */
[----:B------:R-:W2:Y:S04]  /*34e0*/  LDSM.16.M88.4 R64, [R20+0x4800] ;  /* 0x004800001440783b */ /* 0x000ea80000000200 */
[----:B------:R-:W-:Y:S03]  /*34f0*/  LDSM.16.M88.4 R4, [R165+0x8000] ;  /* 0x00800000a504783b */ /* 0x000fe60000000200 */
[C---:B----4-:R-:W-:Y:S08]  /*3500*/  HMMA.16816.F32 R44, R12.reuse, R68, R44 ;  /* 0x000000440c2c723c */ /* 0x050ff0000000182c */
[C---:B------:R-:W-:Y:S01]  /*3510*/  HMMA.16816.F32 R40, R12.reuse, R70, R36 ;  /* 0x000000460c28723c */ /* 0x040fe20000001824 */
[----:B------:R3:W4:Y:S07]  /*3520*/  LDSM.16.M88.4 R68, [R20+0x5000] ;  /* 0x005000001444783b */ /* 0x00072e0000000200 */
[C---:B-----5:R-:W-:Y:S08]  /*3530*/  HMMA.16816.F32 R36, R12.reuse, R80, R28 ;  /* 0x000000500c24723c */ /* 0x060ff0000000181c */
[C---:B------:R-:W-:Y:S08]  /*3540*/  HMMA.16816.F32 R28, R12.reuse, R82, R24 ;  /* 0x000000520c1c723c */ /* 0x040ff00000001818 */
[C---:B------:R-:W-:Y:S08]  /*3550*/  HMMA.16816.F32 R24, R12.reuse, R76, R16 ;  /* 0x0000004c0c18723c */ /* 0x040ff00000001810 */
[C---:B---3--:R-:W-:Y:S01]  /*3560*/  HMMA.16816.F32 R20, R12.reuse, R78, R32 ;  /* 0x0000004e0c14723c */ /* 0x048fe20000001820 */
[----:B------:R-:W3:Y:S07]  /*3570*/  LDSM.16.M88.4 R76, [R2+0x4000] ;  /* 0x00400000024c783b */ /* 0x000eee0000000200 */
[C---:B------:R-:W-:Y:S08]  /*3580*/  HMMA.16816.F32 R16, R12.reuse, R84, R52 ;  /* 0x000000540c10723c */ /* 0x040ff00000001834 */
[----:B------:R-:W-:Y:S08]  /*3590*/  HMMA.16816.F32 R12, R12, R86, R48 ;  /* 0x000000560c0c723c */ /* 0x000ff00000001830 */
[C---:B-1----:R-:W-:Y:S08]  /*35a0*/  HMMA.16816.F32 R52, R8.reuse, R56, R44 ;  /* 0x000000380834723c */ /* 0x042ff0000000182c */
[C---:B------:R-:W-:Y:S01]  /*35b0*/  HMMA.16816.F32 R32, R8.reuse, R58, R40 ;  /* 0x0000003a0820723c */ /* 0x040fe20000001828 */
[----:B------:R-:W-:Y:S07]  /*35c0*/  LDSM.16.M88.4 R56, [R0+0x4000] ;  /* 0x004000000038783b */ /* 0x000fee0000000200 */
[C---:B--2---:R-:W-:Y:S08]  /*35d0*/  HMMA.16816.F32 R48, R8.reuse, R64, R36 ;  /* 0x000000400830723c */ /* 0x044ff00000001824 */
[C---:B----4-:R-:W-:Y:S08]  /*35e0*/  HMMA.16816.F32 R40, R8.reuse, R68, R24 ;  /* 0x000000440828723c */ /* 0x050ff00000001818 */
[C---:B------:R-:W-:Y:S08]  /*35f0*/  HMMA.16816.F32 R36, R8.reuse, R70, R20 ;  /* 0x000000460824723c */ /* 0x040ff00000001814 */
[C---:B------:R-:W-:Y:S01]  /*3600*/  HMMA.16816.F32 R24, R8.reuse, R72, R16 ;  /* 0x000000480818723c */ /* 0x040fe20000001810 */
[----:B------:R-:W1:Y:S07]  /*3610*/  LDSM.16.M88.4 R16, [R2+0x5800] ;  /* 0x005800000210783b */ /* 0x000e6e0000000200 */
[C---:B------:R-:W-:Y:S01]  /*3620*/  HMMA.16816.F32 R44, R8.reuse, R66, R28 ;  /* 0x00000042082c723c */ /* 0x040fe2000000181c */
[----:B------:R2:W-:Y:S04]  /*3630*/  LDSM.16.M88.4 R28, [R2+0x5000] ;  /* 0x00500000021c783b */ /* 0x0005e80000000200 */
[----:B------:R-:W-:Y:S03]  /*3640*/  LDSM.16.M88.4 R64, [R0+0x5000] ;  /* 0x005000000040783b */ /* 0x000fe60000000200 */
[----:B------:R-:W-:Y:S01]  /*3650*/  HMMA.16816.F32 R20, R8, R74, R12 ;  /* 0x0000004a0814723c */ /* 0x000fe2000000180c */
[----:B------:R-:W4:Y:S07]  /*3660*/  LDSM.16.M88.4 R8, [R164+0x8000] ;  /* 0x00800000a408783b */ /* 0x000f2e0000000200 */
[C---:B---3--:R-:W-:Y:S01]  /*3670*/  HMMA.16816.F32 R12, R4.reuse, R76, R52 ;  /* 0x0000004c040c723c */ /* 0x048fe20000001834 */
[----:B------:R-:W3:Y:S07]  /*3680*/  LDSM.16.M88.4 R52, [R0+0x4800] ;  /* 0x004800000034783b */ /* 0x000eee0000000200 */
[----:B------:R-:W-:Y:S01]  /*3690*/  HMMA.16816.F32 R48, R4, R60, R48 ;  /* 0x0000003c0430723c */ /* 0x000fe20000001830 */
[----:B------:R-:W5:Y:S01]  /*36a0*/  LDL R60, [R1] ;  /* 0x00000000013c7983 */ /* 0x000f620000100800 */
[----:B--2---:R-:W-:-:S06]  /*36b0*/  @P4 IMAD.HI.U32 R2, R206, c[0x0][0x2c8], RZ ;  /* 0x0000b200ce024a27 */ /* 0x004fcc00078e00ff */
[C---:B------:R-:W-:Y:S08]  /*36c0*/  HMMA.16816.F32 R32, R4.reuse, R78, R32 ;  /* 0x0000004e0420723c */ /* 0x040ff00000001820 */
[C---:B-1----:R-:W-:Y:S08]  /*36d0*/  HMMA.16816.F32 R24, R4.reuse, R16, R24 ;  /* 0x000000100418723c */ /* 0x042ff00000001818 */
[----:B------:R-:W-:Y:S08]  /*36e0*/  HMMA.16816.F32 R20, R4, R18, R20 ;  /* 0x000000120414723c */ /* 0x000ff00000001814 */
[----:B----4-:R-:W-:Y:S01]  /*36f0*/  HMMA.16816.F32 R16, R8, R56, R12 ;  /* 0x000000380810723c */ /* 0x010fe2000000180c */
[----:B------:R1:W-:Y:S01]  /*3700*/  LDSM.16.M88.4 R12, [R0+0x5800] ;  /* 0x00580000000c783b */ /* 0x0003e20000000200 */
[----:B------:R-:W-:Y:S01]  /*3710*/  IMAD.MOV.U32 R3, RZ, RZ, c[0x0][0x2ac] ;  /* 0x0000ab00ff037624 */ /* 0x000fe200078e00ff */
[----:B------:R-:W-:-:S04]  /*3720*/  DEPBAR.LE SB0, 0x2 ;  /* 0x000080800000791a */ /* 0x000fc80000000000 */
[----:B------:R-:W-:Y:S01]  /*3730*/  BAR.SYNC.DEFER_BLOCKING 0x0 ;  /* 0x0000000000007b1d */ /* 0x000fe20000010000 */
[C---:B------:R-:W-:Y:S08]  /*3740*/  HMMA.16816.F32 R44, R4.reuse, R62, R44 ;  /* 0x0000003e042c723c */ /* 0x040ff0000000182c */
[----:B------:R-:W-:Y:S01]  /*3750*/  HMMA.16816.F32 R40, R4, R28, R40 ;  /* 0x0000001c0428723c */ /* 0x000fe20000001828 */
[----:B-1----:R-:W-:Y:S01]  /*3760*/  IMAD.MOV.U32 R0, RZ, RZ, R206 ;  /* 0x000000ffff007224 */ /* 0x002fe200078e00ce */
[----:B------:R-:W-:-:S06]  /*3770*/  @P4 SHF.R.U32.HI R0, RZ, c[0x0][0x2cc], R2 ;  /* 0x0000b300ff004a19 */ /* 0x000fcc0000011602 */
[----:B------:R-:W-:Y:S01]  /*3780*/  HMMA.16816.F32 R36, R4, R30, R36 ;  /* 0x0000001e0424723c */ /* 0x000fe20000001824 */
[----:B------:R-:W1:Y:S04]  /*3790*/  SHFL.IDX PT, R4, R0, RZ, 0x1c1f ;  /* 0x001c1fff00047589 */ /* 0x000e6800000e0000 */
[----:B------:R2:W4:Y:S03]  /*37a0*/  SHFL.IDX PT, R2, R0, 0x1, 0x1c1f ;  /* 0x003c1f0000027f89 */ /* 0x00052600000e0000 */
[C---:B------:R-:W-:Y:S01]  /*37b0*/  HMMA.16816.F32 R32, R8.reuse, R58, R32 ;  /* 0x0000003a0820723c */ /* 0x040fe20000001820 */
[----:B------:R-:W-:Y:S04]  /*37c0*/  LDSM.16.MT88.4 R28, [R171+0x800] ;  /* 0x00080000ab1c783b */ /* 0x000fe80000004200 */
[----:B------:R-:W-:Y:S03]  /*37d0*/  LDSM.16.MT88.4 R56, [R170+0x4000] ;  /* 0x00400000aa38783b */ /* 0x000fe60000004200 */
[----:B---3--:R-:W-:Y:S01]  /*37e0*/  HMMA.16816.F32 R48, R8, R52, R48 ;  /* 0x000000340830723c */ /* 0x008fe20000001830 */
[----:B------:R-:W-:Y:S04]  /*37f0*/  LDSM.16.MT88.4 R72, [R171+0x2800] ;  /* 0x00280000ab48783b */ /* 0x000fe80000004200 */
[----:B------:R-:W-:Y:S01]  /*3800*/  LDSM.16.MT88.4 R68, [R239+0x2800] ;  /* 0x00280000ef44783b */ /* 0x000fe20000004200 */
[----:B--2---:R-:W-:-:S04]  /*3810*/  IMAD.MOV.U32 R0, RZ, RZ, 0x1 ;  /* 0x00000001ff007424 */ /* 0x004fc800078e00ff */
[----:B------:R-:W-:-:S04]  /*3820*/  IMAD R0, R224, -0x40, R0 ;  /* 0xffffffc0e0007824 */ /* 0x000fc800078e0200 */
[----:B------:R-:W-:-:S05]  /*3830*/  IMAD R0, R3, c[0x0][0x1d0], R0 ;  /* 0x0000740003007a24 */ /* 0x000fca00078e0200 */
[--C-:B------:R-:W-:Y:S01]  /*3840*/  IADD3 R0, R0, -c[0x0][0x168], -R222.reuse ;  /* 0x80005a0000007a10 */ /* 0x100fe20007ffe8de */
[----:B------:R-:W-:-:S04]  /*3850*/  IMAD.IADD R3, R100, 0x1, -R222 ;  /* 0x0000000164037824 */ /* 0x000fc800078e0ade */
[C---:B-1----:R-:W-:Y:S02]  /*3860*/  IMAD.IADD R4, R0.reuse, 0x1, R4 ;  /* 0x0000000100047824 */ /* 0x042fe400078e0204 */
[----:B----4-:R-:W-:-:S03]  /*3870*/  IMAD.IADD R0, R0, 0x1, R2 ;  /* 0x0000000100007824 */ /* 0x010fc600078e0202 */
[C---:B------:R-:W-:Y:S01]  /*3880*/  IMNMX R2, R3.reuse, R4, PT ;  /* 0x0000000403027217 */ /* 0x040fe20003800200 */
[C---:B------:R-:W-:Y:S01]  /*3890*/  HMMA.16816.F32 R44, R8.reuse, R54, R44 ;  /* 0x00000036082c723c */ /* 0x040fe2000000182c */
[----:B------:R-:W-:Y:S01]  /*38a0*/  IMNMX R0, R3, R0, PT ;  /* 0x0000000003007217 */ /* 0x000fe20003800200 */
[----:B------:R-:W-:Y:S01]  /*38b0*/  LDSM.16.MT88.4 R52, [R239+0x2000] ;  /* 0x00200000ef34783b */ /* 0x000fe20000004200 */
[C---:B------:R-:W-:Y:S02]  /*38c0*/  ISETP.GT.AND P0, PT, R2.reuse, RZ, PT ;  /* 0x000000ff0200720c */ /* 0x040fe40003f04270 */
[C---:B------:R-:W-:Y:S02]  /*38d0*/  ISETP.GT.AND P1, PT, R2.reuse, 0x1, PT ;  /* 0x000000010200780c */ /* 0x040fe40003f24270 */
[----:B------:R-:W-:Y:S01]  /*38e0*/  ISETP.GT.AND P6, PT, R2, 0x8, PT ;  /* 0x000000080200780c */ /* 0x000fe20003fc4270 */
[----:B------:R-:W-:Y:S01]  /*38f0*/  HMMA.16816.F32 R40, R8, R64, R40 ;  /* 0x000000400828723c */ /* 0x000fe20000001828 */
[----:B------:R-:W-:-:S02]  /*3900*/  FSEL R4, R16, -INF , P0 ;  /* 0xff80000010047808 */ /* 0x000fc40000000000 */
[----:B------:R-:W-:-:S05]  /*3910*/  ISETP.GT.AND P0, PT, R2, 0x9, PT ;  /* 0x000000090200780c */ /* 0x000fca0003f04270 */
[----:B------:R-:W-:Y:S01]  /*3920*/  HMMA.16816.F32 R36, R8, R66, R36 ;  /* 0x000000420824723c */ /* 0x000fe20000001824 */
[----:B------:R-:W-:-:S07]  /*3930*/  FSEL R7, R32, -INF , P6 ;  /* 0xff80000020077808 */ /* 0x000fce0003000000 */
[C---:B------:R-:W-:Y:S08]  /*3940*/  HMMA.16816.F32 R24, R8.reuse, R12, R24 ;  /* 0x0000000c0818723c */ /* 0x040ff00000001818 */
[----:B------:R-:W-:Y:S07]  /*3950*/  HMMA.16816.F32 R20, R8, R14, R20 ;  /* 0x0000000e0814723c */ /* 0x000fee0000001814 */
[----:B------:R-:W-:-:S02]  /*3960*/  FSEL R8, R17, -INF , P1 ;  /* 0xff80000011087808 */ /* 0x000fc40000800000 */
[----:B------:R-:W-:Y:S02]  /*3970*/  ISETP.GT.AND P1, PT, R0, 0x1, PT ;  /* 0x000000010000780c */ /* 0x000fe40003f24270 */
[----:B------:R-:W-:Y:S02]  /*3980*/  FMNMX.FTZ R3, R4, R8, !PT ;  /* 0x0000000804037209 */ /* 0x000fe40007810000 */
[----:B------:R-:W-:Y:S02]  /*3990*/  ISETP.GT.AND P5, PT, R0, RZ, PT ;  /* 0x000000ff0000720c */ /* 0x000fe40003fa4270 */
        /* <DEDUP_REMOVED lines=29> */
[C---:B------:R-:W-:Y:S02]  /*3b70*/  ISETP.GT.AND P0, PT, R2.reuse, 0x30, PT ;  /* 0x000000300200780c */ /* 0x040fe40003f04270 */
[C---:B------:R-:W-:Y:S02]  /*3b80*/  ISETP.GT.AND P1, PT, R2.reuse, 0x31, PT ;  /* 0x000000310200780c */ /* 0x040fe40003f24270 */
[C---:B------:R-:W-:Y:S02]  /*3b90*/  ISETP.GT.AND P6, PT, R2.reuse, 0x38, PT ;  /* 0x000000380200780c */ /* 0x040fe40003fc4270 */
[----:B------:R-:W-:-:S02]  /*3ba0*/  ISETP.GT.AND P5, PT, R2, 0x39, PT ;  /* 0x000000390200780c */ /* 0x000fc40003fa4270 */
[----:B------:R-:W-:Y:S02]  /*3bb0*/  FMNMX.FTZ R2, R83, R3, !PT ;  /* 0x0000000353027209 */ /* 0x000fe40007810000 */
[----:B------:R-:W-:Y:S02]  /*3bc0*/  FSEL R177, R24, -INF , P0 ;  /* 0xff80000018b17808 */ /* 0x000fe40000000000 */
[----:B------:R-:W-:Y:S02]  /*3bd0*/  ISETP.GT.AND P0, PT, R0, 0x9, PT ;  /* 0x000000090000780c */ /* 0x000fe40003f04270 */
[----:B------:R-:W-:Y:S02]  /*3be0*/  FMNMX.FTZ R3, R18, R19, !PT ;  /* 0x0000001312037209 */ /* 0x000fe40007810000 */
[----:B------:R-:W-:Y:S02]  /*3bf0*/  FMNMX.FTZ R2, R82, R2, !PT ;  /* 0x0000000252027209 */ /* 0x000fe40007810000 */
[----:B------:R-:W-:-:S02]  /*3c00*/  FSEL R175, R25, -INF , P1 ;  /* 0xff80000019af7808 */ /* 0x000fc40000800000 */
[----:B------:R-:W-:Y:S02]  /*3c10*/  FSEL R14, R35, -INF , P0 ;  /* 0xff800000230e7808 */ /* 0x000fe40000000000 */
[C---:B------:R-:W-:Y:S01]  /*3c20*/  ISETP.GT.AND P1, PT, R0.reuse, 0x10, PT ;  /* 0x000000100000780c */ /* 0x040fe20003f24270 */
[----:B------:R-:W-:Y:S01]  /*3c30*/  LDSM.16.MT88.4 R32, [R237] ;  /* 0x00000000ed20783b */ /* 0x000fe20000004200 */
[----:B------:R-:W-:Y:S02]  /*3c40*/  FMNMX.FTZ R3, R15, R3, !PT ;  /* 0x000000030f037209 */ /* 0x000fe40007810000 */
[----:B------:R-:W-:Y:S02]  /*3c50*/  FMNMX.FTZ R2, R177, R2, !PT ;  /* 0x00000002b1027209 */ /* 0x000fe40007810000 */
[----:B------:R-:W-:Y:S02]  /*3c60*/  ISETP.GT.AND P0, PT, R0, 0x11, PT ;  /* 0x000000110000780c */ /* 0x000fe40003f04270 */
[----:B------:R-:W-:-:S02]  /*3c70*/  FSEL R13, R50, -INF , P1 ;  /* 0xff800000320d7808 */ /* 0x000fc40000800000 */
[----:B------:R-:W-:Y:S02]  /*3c80*/  FSEL R174, R20, -INF , P6 ;  /* 0xff80000014ae7808 */ /* 0x000fe40003000000 */
        /* <DEDUP_REMOVED lines=13> */
[----:B------:R-:W-:Y:S01]  /*3d60*/  ISETP.GT.AND P1, PT, R0, 0x20, PT ;  /* 0x000000200000780c */ /* 0x000fe20003f24270 */
[----:B------:R-:W1:Y:S01]  /*3d70*/  SHFL.BFLY PT, R3, R125, 0x2, 0x1f ;  /* 0x0c401f007d037f89 */ /* 0x000e6200000e0000 */
[----:B------:R-:W-:Y:S02]  /*3d80*/  FMNMX.FTZ R2, R16, R2, !PT ;  /* 0x0000000210027209 */ /* 0x000fe40007810000 */
[----:B------:R-:W-:Y:S01]  /*3d90*/  ISETP.GT.AND P0, PT, R0, 0x21, PT ;  /* 0x000000210000780c */ /* 0x000fe20003f04270 */
[----:B------:R-:W-:Y:S01]  /*3da0*/  LDSM.16.MT88.4 R44, [R237+0x2000] ;  /* 0x00200000ed2c783b */ /* 0x000fe20000004200 */
[----:B------:R-:W-:Y:S02]  /*3db0*/  FSEL R78, R42, -INF , P1 ;  /* 0xff8000002a4e7808 */ /* 0x000fe40000800000 */
[----:B------:R-:W-:-:S02]  /*3dc0*/  FMNMX.FTZ R2, R17, R2, !PT ;  /* 0x0000000211027209 */ /* 0x000fc40007810000 */
[----:B------:R-:W-:Y:S02]  /*3dd0*/  FSEL R77, R43, -INF , P0 ;  /* 0xff8000002b4d7808 */ /* 0x000fe40000000000 */
[----:B------:R-:W-:Y:S01]  /*3de0*/  ISETP.GT.AND P1, PT, R0, 0x28, PT ;  /* 0x000000280000780c */ /* 0x000fe20003f24270 */
[----:B------:R-:W-:Y:S01]  /*3df0*/  LDSM.16.MT88.4 R40, [R237+0x800] ;  /* 0x00080000ed28783b */ /* 0x000fe20000004200 */
[----:B------:R-:W-:Y:S02]  /*3e00*/  FMNMX.FTZ R2, R78, R2, !PT ;  /* 0x000000024e027209 */ /* 0x000fe40007810000 */
[----:B------:R-:W-:Y:S02]  /*3e10*/  ISETP.GT.AND P0, PT, R0, 0x29, PT ;  /* 0x000000290000780c */ /* 0x000fe40003f04270 */
[----:B------:R-:W-:Y:S02]  /*3e20*/  FSEL R76, R38, -INF , P1 ;  /* 0xff800000264c7808 */ /* 0x000fe40000800000 */
[----:B------:R-:W-:-:S02]  /*3e30*/  FMNMX.FTZ R2, R77, R2, !PT ;  /* 0x000000024d027209 */ /* 0x000fc40007810000 */
[----:B------:R-:W-:Y:S02]  /*3e40*/  FSEL R79, R39, -INF , P0 ;  /* 0xff800000274f7808 */ /* 0x000fe40000000000 */
[----:B------:R-:W-:Y:S01]  /*3e50*/  ISETP.GT.AND P1, PT, R0, 0x30, PT ;  /* 0x000000300000780c */ /* 0x000fe20003f24270 */
[----:B------:R-:W-:Y:S01]  /*3e60*/  LDSM.16.MT88.4 R36, [R171] ;  /* 0x00000000ab24783b */ /* 0x000fe20000004200 */
[----:B------:R-:W-:Y:S02]  /*3e70*/  FMNMX.FTZ R2, R76, R2, !PT ;  /* 0x000000024c027209 */ /* 0x000fe40007810000 */
[----:B------:R-:W-:Y:S01]  /*3e80*/  ISETP.GT.AND P0, PT, R0, 0x31, PT ;  /* 0x000000310000780c */ /* 0x000fe20003f04270 */
[----:B-----5:R-:W-:Y:S01]  /*3e90*/  LDSM.16.MT88.4 R64, [R60+0x4000] ;  /* 0x004000003c40783b */ /* 0x020fe20000004200 */
[----:B------:R-:W-:Y:S02]  /*3ea0*/  FSEL R161, R26, -INF , P1 ;  /* 0xff8000001aa17808 */ /* 0x000fe40000800000 */
[----:B------:R-:W-:-:S02]  /*3eb0*/  FMNMX.FTZ R2, R79, R2, !PT ;  /* 0x000000024f027209 */ /* 0x000fc40007810000 */
[----:B------:R-:W-:Y:S02]  /*3ec0*/  FSEL R160, R27, -INF , P0 ;  /* 0xff8000001ba07808 */ /* 0x000fe40000000000 */
[C---:B------:R-:W-:Y:S01]  /*3ed0*/  ISETP.GT.AND P1, PT, R0.reuse, 0x38, PT ;  /* 0x000000380000780c */ /* 0x040fe20003f24270 */
[----:B------:R-:W-:Y:S01]  /*3ee0*/  LDSM.16.MT88.4 R24, [R170+0x800] ;  /* 0x00080000aa18783b */ /* 0x000fe20000004200 */
[----:B------:R-:W-:Y:S02]  /*3ef0*/  FMNMX.FTZ R2, R161, R2, !PT ;  /* 0x00000002a1027209 */ /* 0x000fe40007810000 */
[----:B-1----:R-:W-:Y:S02]  /*3f00*/  FMNMX.FTZ R125, R125, R3, !PT ;  /* 0x000000037d7d7209 */ /* 0x002fe40007810000 */
[----:B------:R-:W-:Y:S02]  /*3f10*/  ISETP.GT.AND P0, PT, R0, 0x39, PT ;  /* 0x000000390000780c */ /* 0x000fe40003f04270 */
[----:B------:R-:W-:-:S02]  /*3f20*/  FSEL R95, R22, -INF , P1 ;  /* 0xff800000165f7808 */ /* 0x000fc40000800000 */
[----:B------:R-:W-:Y:S01]  /*3f30*/  FMNMX.FTZ R124, R160, R2, !PT ;  /* 0x00000002a07c7209 */ /* 0x000fe20007810000 */
[----:B------:R-:W1:Y:S01]  /*3f40*/  SHFL.BFLY PT, R0, R125, 0x1, 0x1f ;  /* 0x0c201f007d007f89 */ /* 0x000e6200000e0000 */
[----:B------:R-:W-:Y:S02]  /*3f50*/  FSEL R94, R23, -INF , P0 ;  /* 0xff800000175e7808 */ /* 0x000fe40000000000 */
[----:B------:R-:W-:-:S04]  /*3f60*/  FMNMX.FTZ R124, R95, R124, !PT ;  /* 0x0000007c5f7c7209 */ /* 0x000fc80007810000 */
[----:B------:R-:W-:-:S05]  /*3f70*/  FMNMX.FTZ R124, R94, R124, !PT ;  /* 0x0000007c5e7c7209 */ /* 0x000fca0007810000 */
[----:B------:R-:W2:Y:S01]  /*3f80*/  SHFL.BFLY PT, R3, R124, 0x2, 0x1f ;  /* 0x0c401f007c037f89 */ /* 0x000ea200000e0000 */
[----:B-1----:R-:W-:-:S04]  /*3f90*/  FMNMX.FTZ R125, R125, R0, !PT ;  /* 0x000000007d7d7209 */ /* 0x002fc80007810000 */
[C---:B------:R-:W-:Y:S01]  /*3fa0*/  FSETP.NEU.FTZ.AND P0, PT, R125.reuse, -INF , PT ;  /* 0xff8000007d00780b */ /* 0x040fe20003f1d000 */
[----:B------:R-:W-:-:S05]  /*3fb0*/  FMUL.FTZ R2, R125, c[0x0][0x2d0] ;  /* 0x0000b4007d027a20 */ /* 0x000fca0000410000 */
[----:B------:R-:W-:Y:S02]  /*3fc0*/  FSEL R2, R2, RZ, P0 ;  /* 0x000000ff02027208 */ /* 0x000fe40000000000 */
[----:B--2---:R-:W-:-:S03]  /*3fd0*/  FMNMX.FTZ R124, R124, R3, !PT ;  /* 0x000000037c7c7209 */ /* 0x004fc60007810000 */
[--C-:B------:R-:W-:Y:S02]  /*3fe0*/  FFMA.FTZ R0, R4, c[0x0][0x2d0], -R2.reuse ;  /* 0x0000b40004007a23 */ /* 0x100fe40000010802 */
[----:B------:R-:W1:Y:S02]  /*3ff0*/  SHFL.BFLY PT, R3, R124, 0x1, 0x1f ;  /* 0x0c201f007c037f89 */ /* 0x000e6400000e0000 */
[----:B------:R2:W-:Y:S02]  /*4000*/  MUFU.EX2 R225, R0 ;  /* 0x0000000000e17308 */ /* 0x0005e40000000800 */
[----:B--2---:R-:W-:-:S06]  /*4010*/  FFMA.FTZ R0, R8, c[0x0][0x2d0], -R2 ;  /* 0x0000b40008007a23 */ /* 0x004fcc0000010802 */
[----:B------:R2:W3:Y:S02]  /*4020*/  MUFU.EX2 R223, R0 ;  /* 0x0000000000df7308 */ /* 0x0004e40000000800 */
[----:B--2---:R-:W-:-:S06]  /*4030*/  FFMA.FTZ R0, R7, c[0x0][0x2d0], -R2 ;  /* 0x0000b40007007a23 */ /* 0x004fcc0000010802 */
[----:B------:R2:W-:Y:S01]  /*4040*/  MUFU.EX2 R226, R0 ;  /* 0x0000000000e27308 */ /* 0x0005e20000000800 */
[----:B-1----:R-:W-:Y:S01]  /*4050*/  FMNMX.FTZ R124, R124, R3, !PT ;  /* 0x000000037c7c7209 */ /* 0x002fe20007810000 */
[----:B--2---:R-:W-:-:S06]  /*4060*/  FFMA.FTZ R0, R6, c[0x0][0x2d0], -R2 ;  /* 0x0000b40006007a23 */ /* 0x004fcc0000010802 */
[----:B------:R1:W2:Y:S01]  /*4070*/  MUFU.EX2 R228, R0 ;  /* 0x0000000000e47308 */ /* 0x0002a20000000800 */
[--C-:B------:R-:W-:Y:S01]  /*4080*/  FFMA.FTZ R3, R10, c[0x0][0x2d0], -R2.reuse ;  /* 0x0000b4000a037a23 */ /* 0x100fe20000010802 */
[----:B------:R-:W-:Y:S01]  /*4090*/  FSETP.NEU.FTZ.AND P0, PT, R124, -INF , PT ;  /* 0xff8000007c00780b */ /* 0x000fe20003f1d000 */
[----:B-1----:R-:W-:-:S05]  /*40a0*/  FFMA.FTZ R0, R5, c[0x0][0x2d0], -R2 ;  /* 0x0000b40005007a23 */ /* 0x002fca0000010802 */
[----:B------:R-:W-:Y:S01]  /*40b0*/  MUFU.EX2 R229, R3 ;  /* 0x0000000300e57308 */ /* 0x000fe20000000800 */
[----:B------:R-:W1:Y:S07]  /*40c0*/  LDSM.16.MT88.4 R4, [R170] ;  /* 0x00000000aa04783b */ /* 0x000e6e0000004200 */
[----:B------:R4:W-:Y:S02]  /*40d0*/  MUFU.EX2 R227, R0 ;  /* 0x0000000000e37308 */ /* 0x0009e40000000800 */
[----:B----4-:R-:W-:-:S06]  /*40e0*/  FFMA.FTZ R0, R9, c[0x0][0x2d0], -R2 ;  /* 0x0000b40009007a23 */ /* 0x010fcc0000010802 */
[----:B------:R4:W-:Y:S01]  /*40f0*/  MUFU.EX2 R230, R0 ;  /* 0x0000000000e67308 */ /* 0x0009e20000000800 */
[----:B------:R-:W-:Y:S02]  /*4100*/  FFMA.FTZ R3, R12, c[0x0][0x2d0], -R2 ;  /* 0x0000b4000c037a23 */ /* 0x000fe40000010802 */
[----:B----4-:R-:W-:-:S05]  /*4110*/  FMUL.FTZ R0, R124, c[0x0][0x2d0] ;  /* 0x0000b4007c007a20 */ /* 0x010fca0000410000 */
[----:B------:R4:W-:Y:S01]  /*4120*/  MUFU.EX2 R231, R3 ;  /* 0x0000000300e77308 */ /* 0x0009e20000000800 */
[----:B------:R-:W-:-:S05]  /*4130*/  FSEL R0, R0, RZ, P0 ;  /* 0x000000ff00007208 */ /* 0x000fca0000000000 */
[----:B----4-:R-:W-:-:S04]  /*4140*/  FFMA.FTZ R3, R18, c[0x0][0x2d0], -R0 ;  /* 0x0000b40012037a23 */ /* 0x010fc80000010800 */
[----:B------:R4:W-:Y:S02]  /*4150*/  MUFU.EX2 R179, R3 ;  /* 0x0000000300b37308 */ /* 0x0009e40000000800 */
[----:B----4-:R-:W-:-:S06]  /*4160*/  FFMA.FTZ R3, R19, c[0x0][0x2d0], -R0 ;  /* 0x0000b40013037a23 */ /* 0x010fcc0000010800 */
[----:B------:R4:W5:Y:S02]  /*4170*/  MUFU.EX2 R178, R3 ;  /* 0x0000000300b27308 */ /* 0x0009640000000800 */
[----:B----4-:R-:W-:-:S06]  /*4180*/  FFMA.FTZ R3, R15, c[0x0][0x2d0], -R0 ;  /* 0x0000b4000f037a23 */ /* 0x010fcc0000010800 */
[----:B------:R4:W-:Y:S02]  /*4190*/  MUFU.EX2 R193, R3 ;  /* 0x0000000300c17308 */ /* 0x0009e40000000800 */
[----:B----4-:R-:W-:-:S06]  /*41a0*/  FFMA.FTZ R3, R14, c[0x0][0x2d0], -R0 ;  /* 0x0000b4000e037a23 */ /* 0x010fcc0000010800 */
[----:B------:R4:W1:Y:S01]  /*41b0*/  MUFU.EX2 R195, R3 ;  /* 0x0000000300c37308 */ /* 0x0008620000000800 */
[----:B---3--:R-:W-:Y:S02]  /*41c0*/  F2FP.PACK_AB R8, R223, R225 ;  /* 0x000000e1df08723e */ /* 0x008fe400000000ff */
[----:B--2---:R-:W-:Y:S02]  /*41d0*/  F2FP.PACK_AB R10, R228, R226 ;  /* 0x000000e2e40a723e */ /* 0x004fe400000000ff */
[----:B-----5:R-:W-:Y:S01]  /*41e0*/  F2FP.PACK_AB R9, R178, R179 ;  /* 0x000000b3b209723e */ /* 0x020fe200000000ff */
[----:B----4-:R-:W-:-:S04]  /*41f0*/  FFMA.FTZ R3, R13, c[0x0][0x2d0], -R0 ;  /* 0x0000b4000d037a23 */ /* 0x010fc80000010800 */
[----:B------:R2:W-:Y:S02]  /*4200*/  MUFU.EX2 R194, R3 ;  /* 0x0000000300c27308 */ /* 0x0005e40000000800 */
[----:B--2---:R-:W-:Y:S01]  /*4210*/  FFMA.FTZ R3, R11, c[0x0][0x2d0], -R0 ;  /* 0x0000b4000b037a23 */ /* 0x004fe20000010800 */
[----:B-1----:R-:W-:-:S05]  /*4220*/  F2FP.PACK_AB R11, R195, R193 ;  /* 0x000000c1c30b723e */ /* 0x002fca00000000ff */
[----:B------:R1:W2:Y:S02]  /*4230*/  MUFU.EX2 R203, R3 ;  /* 0x0000000300cb7308 */ /* 0x0002a40000000800 */
[----:B------:R-:W-:Y:S01]  /*4240*/  HMMA.16816.F32 R20, R8, R4, RZ ;  /* 0x000000040814723c */ /* 0x000fe200000018ff */
[----:B-1----:R-:W-:-:S05]  /*4250*/  FFMA.FTZ R3, R16, c[0x0][0x2d0], -R0 ;  /* 0x0000b40010037a23 */ /* 0x002fca0000010800 */
[----:B------:R1:W-:Y:S02]  /*4260*/  MUFU.EX2 R202, R3 ;  /* 0x0000000300ca7308 */ /* 0x0003e40000000800 */
[----:B-1----:R-:W-:Y:S02]  /*4270*/  FFMA.FTZ R3, R17, c[0x0][0x2d0], -R0 ;  /* 0x0000b40011037a23 */ /* 0x002fe40000010800 */
[----:B------:R-:W-:Y:S04]  /*4280*/  HMMA.16816.F32 R16, R8, R6, RZ ;  /* 0x000000060810723c */ /* 0x000fe800000018ff */
[----:B------:R-:W1:Y:S01]  /*4290*/  MUFU.EX2 R208, R3 ;  /* 0x0000000300d07308 */ /* 0x000e620000000800 */
[----:B------:R-:W-:Y:S02]  /*42a0*/  F2FP.PACK_AB R4, R230, R227 ;  /* 0x000000e3e604723e */ /* 0x000fe400000000ff */
[----:B--2---:R-:W-:-:S02]  /*42b0*/  F2FP.PACK_AB R5, R203, R194 ;  /* 0x000000c2cb05723e */ /* 0x004fc400000000ff */
[----:B------:R-:W-:Y:S01]  /*42c0*/  F2FP.PACK_AB R6, R231, R229 ;  /* 0x000000e5e706723e */ /* 0x000fe200000000ff */
[----:B------:R-:W-:Y:S01]  /*42d0*/  HMMA.16816.F32 R12, R8, R32, RZ ;  /* 0x00000020080c723c */ /* 0x000fe200000018ff */
[----:B-1----:R-:W-:-:S07]  /*42e0*/  F2FP.PACK_AB R7, R208, R202 ;  /* 0x000000cad007723e */ /* 0x002fce00000000ff */
[C---:B------:R-:W-:Y:S08]  /*42f0*/  HMMA.16816.F32 R128, R4.reuse, R24, R20 ;  /* 0x000000180480723c */ /* 0x040ff00000001814 */
[----:B------:R-:W-:Y:S01]  /*4300*/  HMMA.16816.F32 R148, R4, R26, R16 ;  /* 0x0000001a0494723c */ /* 0x000fe20000001810 */
[----:B------:R-:W1:Y:S04]  /*4310*/  LDSM.16.MT88.4 R24, [R60] ;  /* 0x000000003c18783b */ /* 0x000e680000004200 */
        /* <DEDUP_REMOVED lines=92> */
[C---:B---3--:R-:W-:Y:S08]  /*48e0*/  HMMA.16816.F32 R116, R4.reuse, R16, R140 ;  /* 0x000000100474723c */ /* 0x048ff0000000188c */
        /* <DEDUP_REMOVED lines=10> */
[C---:B---3--:R-:W-:Y:S01]  /*4990*/  HMMA.16816.F32 R152, R4.reuse, R16, R104 ;  /* 0x000000100498723c */ /* 0x048fe20000001868 */
[----:B------:R-:W-:Y:S07]  /*49a0*/  LDSM.16.MT88.4 R104, [R237+0x1800] ;  /* 0x00180000ed68783b */ /* 0x000fee0000004200 */
        /* <DEDUP_REMOVED lines=44> */
[----:B------:R-:W-:-:S07]  /*4c70*/  FADD.FTZ R0, R203, R0 ;  /* 0x00000000cb007221 */ /* 0x000fce0000010000 */
[----:B------:R-:W-:Y:S01]  /*4c80*/  HMMA.16816.F32 R44, R96, R48, R84 ;  /* 0x00000030602c723c */ /* 0x000fe20000001854 */
[----:B------:R-:W-:-:S07]  /*4c90*/  FADD.FTZ R2, R230, R2 ;  /* 0x00000002e6027221 */ /* 0x000fce0000010000 */
[----:B------:R-:W-:Y:S01]  /*4ca0*/  HMMA.16816.F32 R120, R96, R122, R72 ;  /* 0x0000007a6078723c */ /* 0x000fe20000001848 */
[----:B------:R-:W1:Y:S01]  /*4cb0*/  LDSM.16.MT88.4 R72, [R170+0x5800] ;  /* 0x00580000aa48783b */ /* 0x000e620000004200 */
[----:B------:R-:W-:-:S06]  /*4cc0*/  FADD.FTZ R0, R202, R0 ;  /* 0x00000000ca007221 */ /* 0x000fcc0000010000 */
[C---:B------:R-:W-:Y:S01]  /*4cd0*/  HMMA.16816.F32 R40, R96.reuse, R42, R80 ;  /* 0x0000002a6028723c */ /* 0x040fe20000001850 */
[----:B------:R-:W2:Y:S07]  /*4ce0*/  LDSM.16.MT88.4 R80, [R237+0x5800] ;  /* 0x00580000ed50783b */ /* 0x000eae0000004200 */
[----:B------:R-:W-:Y:S01]  /*4cf0*/  HMMA.16816.F32 R48, R96, R50, R88 ;  /* 0x000000326030723c */ /* 0x000fe20000001858 */
[----:B------:R-:W3:Y:S01]  /*4d00*/  LDSM.16.MT88.4 R88, [R171+0x5800] ;  /* 0x00580000ab58783b */ /* 0x000ee20000004200 */
        /* <DEDUP_REMOVED lines=79> */
.L_x_5711:
        /* <DEDUP_REMOVED lines=21> */
.L_x_5712:
        /* <DEDUP_REMOVED lines=21> */
.L_x_5663:
[----:B------:R-:W-:Y:S05]  /*54a0*/  BSYNC B0 ;  /* 0x0000000000007941 */ /* 0x000fea0003800000 */
.L_x_5662:
        /* <DEDUP_REMOVED lines=20> */
.L_x_5675:
        /* <DEDUP_REMOVED lines=21> */
[C---:B------:R-:W-:Y:S01]  /*5740*/  IMAD.SHL.U32 R23, R201.reuse, 0x2, RZ ;  /* 0x00000002c9177824 */ /* 0x040fe200078e00ff */
        /* <DEDUP_REMOVED lines=21> */
.L_x_5713:
        /* <DEDUP_REMOVED lines=22> */
.L_x_5714:
        /* <DEDUP_REMOVED lines=21> */
.L_x_5668:
[----:B------:R-:W-:Y:S05]  /*5b50*/  BSYNC B0 ;  /* 0x0000000000007941 */ /* 0x000fea0003800000 */
.L_x_5667:
        /* <DEDUP_REMOVED lines=133> */
[----:B------:R3:W4:Y:S01]  /*63b0*/  LDSM.16.M88.4 R152, [R3+0x5800] ;  /* 0x005800000398783b */ /* 0x0007220000000200 */
[C---:B-1----:R-:W-:Y:S05]  /*63c0*/  HMMA.16816.F32 R4, R140.reuse, R144, R4 ;  /* 0x000000908c04723c */ /* 0x042fea0000001804 */
[----:B---3--:R-:W-:Y:S03]  /*63d0*/  @P4 IMAD.HI.U32 R3, R206, c[0x0][0x2c8], RZ ;  /* 0x0000b200ce034a27 */ /* 0x008fe600078e00ff */
[C---:B------:R-:W-:Y:S01]  /*63e0*/  HMMA.16816.F32 R8, R140.reuse, R146, R8 ;  /* 0x000000928c08723c */ /* 0x040fe20000001808 */
[----:B------:R-:W-:Y:S03]  /*63f0*/  LDSM.16.M88.4 R144, [R164+0x8000] ;  /* 0x00800000a490783b */ /* 0x000fe60000000200 */
[----:B------:R-:W-:Y:S04]  /*6400*/  @P4 SHF.R.U32.HI R0, RZ, c[0x0][0x2cc], R3 ;  /* 0x0000b300ff004a19 */ /* 0x000fe80000011603 */
[C---:B------:R-:W-:Y:S01]  /*6410*/  HMMA.16816.F32 R12, R140.reuse, R148, R12 ;  /* 0x000000948c0c723c */ /* 0x040fe2000000180c */
[----:B------:R-:W-:Y:S07]  /*6420*/  SHFL.IDX PT, R3, R0, 0x1, 0x1c1f ;  /* 0x003c1f0000037f89 */ /* 0x000fee00000e0000 */
[C---:B------:R-:W-:Y:S01]  /*6430*/  HMMA.16816.F32 R16, R140.reuse, R150, R16 ;  /* 0x000000968c10723c */ /* 0x040fe20000001810 */
[----:B------:R1:W3:Y:S07]  /*6440*/  LDSM.16.M88.4 R148, [R125+0x4000] ;  /* 0x004000007d94783b */ /* 0x0002ee0000000200 */
[C---:B--2---:R-:W-:Y:S01]  /*6450*/  HMMA.16816.F32 R20, R140.reuse, R136, R20 ;  /* 0x000000888c14723c */ /* 0x044fe20000001814 */
[----:B------:R2:W-:Y:S07]  /*6460*/  SHFL.IDX PT, R124, R0, RZ, 0x1c1f ;  /* 0x001c1fff007c7589 */ /* 0x0005ee00000e0000 */
[C---:B------:R-:W-:Y:S01]  /*6470*/  HMMA.16816.F32 R24, R140.reuse, R138, R24 ;  /* 0x0000008a8c18723c */ /* 0x040fe20000001818 */
[----:B------:R-:W5:Y:S07]  /*6480*/  LDSM.16.M88.4 R136, [R2+0x4800] ;  /* 0x004800000288783b */ /* 0x000f6e0000000200 */
[C---:B----4-:R-:W-:Y:S01]  /*6490*/  HMMA.16816.F32 R28, R140.reuse, R152, R28 ;  /* 0x000000988c1c723c */ /* 0x050fe2000000181c */
[----:B-1----:R-:W-:Y:S07]  /*64a0*/  MOV R125, c[0x0][0x2ac] ;  /* 0x0000ab00007d7a02 */ /* 0x002fee0000000f00 */
[----:B------:R-:W-:Y:S01]  /*64b0*/  HMMA.16816.F32 R32, R140, R154, R32 ;  /* 0x0000009a8c20723c */ /* 0x000fe20000001820 */
[----:B------:R-:W1:Y:S03]  /*64c0*/  LDSM.16.M88.4 R140, [R2+0x5000] ;  /* 0x00500000028c783b */ /* 0x000e660000000200 */
[----:B--2---:R-:W-:Y:S04]  /*64d0*/  IADD3 R0, -R222, 0x1, -R199 ;  /* 0x00000001de007810 */ /* 0x004fe80007ffe9c7 */
[C---:B---3--:R-:W-:Y:S05]  /*64e0*/  HMMA.16816.F32 R4, R144.reuse, R148, R4 ;  /* 0x000000949004723c */ /* 0x048fea0000001804 */
[----:B------:R-:W-:Y:S03]  /*64f0*/  IMAD R0, R125, c[0x0][0x1d0], R0 ;  /* 0x000074007d007a24 */ /* 0x000fe600078e0200 */
[C---:B------:R-:W-:Y:S01]  /*6500*/  HMMA.16816.F32 R8, R144.reuse, R150, R8 ;  /* 0x000000969008723c */ /* 0x040fe20000001808 */
[----:B------:R2:W3:Y:S01]  /*6510*/  LDSM.16.M88.4 R148, [R2+0x5800] ;  /* 0x005800000294783b */ /* 0x0004e20000000200 */
[----:B------:R-:W-:Y:S04]  /*6520*/  DEPBAR.LE SB0, 0x2 ;  /* 0x000080800000791a */ /* 0x000fe80000000000 */
[----:B------:R-:W-:Y:S02]  /*6530*/  IADD3 R0, R0, -c[0x0][0x168], RZ ;  /* 0x80005a0000007a10 */ /* 0x000fe40007ffe0ff */
[C---:B-----5:R-:W-:Y:S01]  /*6540*/  HMMA.16816.F32 R12, R144.reuse, R136, R12 ;  /* 0x00000088900c723c */ /* 0x060fe2000000180c */
[----:B------:R-:W-:Y:S07]  /*6550*/  BAR.SYNC.DEFER_BLOCKING 0x0 ;  /* 0x0000000000007b1d */ /* 0x000fee0000010000 */
[C---:B------:R-:W-:Y:S08]  /*6560*/  HMMA.16816.F32 R16, R144.reuse, R138, R16 ;  /* 0x0000008a9010723c */ /* 0x040ff00000001810 */
[C---:B-1----:R-:W-:Y:S04]  /*6570*/  HMMA.16816.F32 R20, R144.reuse, R140, R20 ;  /* 0x0000008c9014723c */ /* 0x042fe80000001814 */
[C---:B--2---:R-:W-:Y:S02]  /*6580*/  IADD3 R2, R0.reuse, R124, RZ ;  /* 0x0000007c00027210 */ /* 0x044fe40007ffe0ff */
[----:B------:R-:W-:Y:S02]  /*6590*/  IADD3 R0, R0, R3, RZ ;  /* 0x0000000300007210 */ /* 0x000fe40007ffe0ff */
[C---:B------:R-:W-:Y:S03]  /*65a0*/  HMMA.16816.F32 R24, R144.reuse, R142, R24 ;  /* 0x0000008e9018723c */ /* 0x040fe60000001818 */
[C---:B------:R-:W-:Y:S02]  /*65b0*/  ISETP.GT.AND P6, PT, R2.reuse, RZ, PT ;  /* 0x000000ff0200720c */ /* 0x040fe40003fc4270 */
[----:B------:R-:W-:Y:S02]  /*65c0*/  ISETP.GT.AND P5, PT, R2, 0x1, PT ;  /* 0x000000010200780c */ /* 0x000fe40003fa4270 */
[----:B------:R-:W-:Y:S01]  /*65d0*/  FSEL R4, R4, -INF , P6 ;  /* 0xff80000004047808 */ /* 0x000fe20003000000 */
[C---:B---3--:R-:W-:Y:S04]  /*65e0*/  HMMA.16816.F32 R28, R144.reuse, R148, R28 ;  /* 0x00000094901c723c */ /* 0x048fe8000000181c */
[----:B------:R-:W-:Y:S02]  /*65f0*/  FMNMX.FTZ R3, R4, R126, !PT ;  /* 0x0000007e04037209 */ /* 0x000fe40007810000 */
[----:B------:R-:W-:Y:S02]  /*6600*/  FSEL R5, R5, -INF , P5 ;  /* 0xff80000005057808 */ /* 0x000fe40002800000 */
[C---:B------:R-:W-:Y:S01]  /*6610*/  ISETP.GT.AND P6, PT, R2.reuse, 0x8, PT ;  /* 0x000000080200780c */ /* 0x040fe20003fc4270 */
[----:B------:R-:W-:Y:S03]  /*6620*/  HMMA.16816.F32 R32, R144, R150, R32 ;  /* 0x000000969020723c */ /* 0x000fe60000001820 */
[----:B------:R-:W-:Y:S02]  /*6630*/  ISETP.GT.AND P5, PT, R2, 0x9, PT ;  /* 0x000000090200780c */ /* 0x000fe40003fa4270 */
[----:B------:R-:W-:Y:S02]  /*6640*/  FSEL R8, R8, -INF , P6 ;  /* 0xff80000008087808 */ /* 0x000fe40003000000 */
[----:B------:R-:W-:Y:S02]  /*6650*/  FMNMX.FTZ R3, R5, R3, !PT ;  /* 0x0000000305037209 */ /* 0x000fe40007810000 */
[----:B------:R-:W-:Y:S02]  /*6660*/  FSEL R9, R9, -INF , P5 ;  /* 0xff80000009097808 */ /* 0x000fe40002800000 */
[----:B------:R-:W-:Y:S02]  /*6670*/  ISETP.GT.AND P6, PT, R2, 0x10, PT ;  /* 0x000000100200780c */ /* 0x000fe40003fc4270 */
[----:B------:R-:W-:Y:S02]  /*6680*/  FMNMX.FTZ R3, R8, R3, !PT ;  /* 0x0000000308037209 */ /* 0x000fe40007810000 */
[----:B------:R-:W-:Y:S02]  /*6690*/  ISETP.GT.AND P1, PT, R0, RZ, PT ;  /* 0x000000ff0000720c */ /* 0x000fe40003f24270 */
[----:B------:R-:W-:Y:S02]  /*66a0*/  FSEL R143, R12, -INF , P6 ;  /* 0xff8000000c8f7808 */ /* 0x000fe40003000000 */
[----:B------:R-:W-:Y:S02]  /*66b0*/  FMNMX.FTZ R3, R9, R3, !PT ;  /* 0x0000000309037209 */ /* 0x000fe40007810000 */
[----:B------:R-:W-:Y:S02]  /*66c0*/  FSEL R6, R6, -INF , P1 ;  /* 0xff80000006067808 */ /* 0x000fe40000800000 */
[----:B------:R-:W-:Y:S02]  /*66d0*/  ISETP.GT.AND P0, PT, R0, 0x1, PT ;  /* 0x000000010000780c */ /* 0x000fe40003f04270 */
[----:B------:R-:W-:Y:S02]  /*66e0*/  ISETP.GT.AND P5, PT, R2, 0x11, PT ;  /* 0x000000110200780c */ /* 0x000fe40003fa4270 */
[----:B------:R-:W-:Y:S02]  /*66f0*/  ISETP.GT.AND P1, PT, R0, 0x8, PT ;  /* 0x000000080000780c */ /* 0x000fe40003f24270 */
[----:B------:R-:W-:Y:S02]  /*6700*/  FSEL R7, R7, -INF , P0 ;  /* 0xff80000007077808 */ /* 0x000fe40000000000 */
[----:B------:R-:W-:Y:S02]  /*6710*/  FMNMX.FTZ R125, R143, R3, !PT ;  /* 0x000000038f7d7209 */ /* 0x000fe40007810000 */
[----:B------:R-:W-:Y:S02]  /*6720*/  FMNMX.FTZ R3, R6, R127, !PT ;  /* 0x0000007f06037209 */ /* 0x000fe40007810000 */
[----:B------:R-:W-:Y:S02]  /*6730*/  FSEL R152, R13, -INF , P5 ;  /* 0xff8000000d987808 */ /* 0x000fe40002800000 */
[----:B------:R-:W-:Y:S02]  /*6740*/  FSEL R10, R10, -INF , P1 ;  /* 0xff8000000a0a7808 */ /* 0x000fe40000800000 */
[C---:B------:R-:W-:Y:S02]  /*6750*/  ISETP.GT.AND P1, PT, R0.reuse, 0x10, PT ;  /* 0x000000100000780c */ /* 0x040fe40003f24270 */
[----:B------:R-:W-:Y:S02]  /*6760*/  ISETP.GT.AND P0, PT, R0, 0x9, PT ;  /* 0x000000090000780c */ /* 0x000fe40003f04270 */
[----:B------:R-:W-:Y:S02]  /*6770*/  ISETP.GT.AND P6, PT, R2, 0x18, PT ;  /* 0x000000180200780c */ /* 0x000fe40003fc4270 */
[----:B------:R-:W-:Y:S02]  /*6780*/  FMNMX.FTZ R3, R7, R3, !PT ;  /* 0x0000000307037209 */ /* 0x000fe40007810000 */
[----:B------:R-:W-:Y:S02]  /*6790*/  FSEL R153, R14, -INF , P1 ;  /* 0xff8000000e997808 */ /* 0x000fe40000800000 */
[----:B------:R-:W-:Y:S02]  /*67a0*/  FSEL R11, R11, -INF , P0 ;  /* 0xff8000000b0b7808 */ /* 0x000fe40000000000 */
[----:B------:R-:W-:Y:S02]  /*67b0*/  ISETP.GT.AND P0, PT, R0, 0x11, PT ;  /* 0x000000110000780c */ /* 0x000fe40003f04270 */
[----:B------:R-:W-:Y:S02]  /*67c0*/  FSEL R148, R16, -INF , P6 ;  /* 0xff80000010947808 */ /* 0x000fe40003000000 */
[----:B------:R-:W-:Y:S02]  /*67d0*/  ISETP.GT.AND P5, PT, R2, 0x19, PT ;  /* 0x000000190200780c */ /* 0x000fe40003fa4270 */
[----:B------:R-:W-:Y:S02]  /*67e0*/  ISETP.GT.AND P1, PT, R0, 0x18, PT ;  /* 0x000000180000780c */ /* 0x000fe40003f24270 */
[----:B------:R-:W-:Y:S02]  /*67f0*/  FMNMX.FTZ R125, R152, R125, !PT ;  /* 0x0000007d987d7209 */ /* 0x000fe40007810000 */
[----:B------:R-:W-:Y:S02]  /*6800*/  FMNMX.FTZ R3, R10, R3, !PT ;  /* 0x000000030a037209 */ /* 0x000fe40007810000 */
[----:B------:R-:W-:Y:S02]  /*6810*/  FSEL R154, R15, -INF , P0 ;  /* 0xff8000000f9a7808 */ /* 0x000fe40000000000 */
[----:B------:R-:W-:Y:S02]  /*6820*/  FSEL R149, R17, -INF , P5 ;  /* 0xff80000011957808 */ /* 0x000fe40002800000 */
[----:B------:R-:W-:Y:S02]  /*6830*/  FSEL R155, R18, -INF , P1 ;  /* 0xff800000129b7808 */ /* 0x000fe40000800000 */
[----:B------:R-:W-:Y:S02]  /*6840*/  ISETP.GT.AND P1, PT, R2, 0x20, PT ;  /* 0x000000200200780c */ /* 0x000fe40003f24270 */
[----:B------:R-:W-:Y:S02]  /*6850*/  ISETP.GT.AND P0, PT, R0, 0x19, PT ;  /* 0x000000190000780c */ /* 0x000fe40003f04270 */
[----:B------:R-:W-:Y:S02]  /*6860*/  FMNMX.FTZ R125, R148, R125, !PT ;  /* 0x0000007d947d7209 */ /* 0x000fe40007810000 */
[----:B------:R-:W-:Y:S02]  /*6870*/  FMNMX.FTZ R3, R11, R3, !PT ;  /* 0x000000030b037209 */ /* 0x000fe40007810000 */
[----:B------:R-:W-:Y:S02]  /*6880*/  FSEL R146, R20, -INF , P1 ;  /* 0xff80000014927808 */ /* 0x000fe40000800000 */
[----:B------:R-:W-:Y:S02]  /*6890*/  FSEL R156, R19, -INF , P0 ;  /* 0xff800000139c7808 */ /* 0x000fe40000000000 */
[----:B------:R-:W-:Y:S02]  /*68a0*/  ISETP.GT.AND P0, PT, R2, 0x21, PT ;  /* 0x000000210200780c */ /* 0x000fe40003f04270 */
[----:B------:R-:W-:Y:S02]  /*68b0*/  FMNMX.FTZ R125, R149, R125, !PT ;  /* 0x0000007d957d7209 */ /* 0x000fe40007810000 */
[----:B------:R-:W-:Y:S02]  /*68c0*/  ISETP.GT.AND P6, PT, R0, 0x20, PT ;  /* 0x000000200000780c */ /* 0x000fe40003fc4270 */
[C---:B------:R-:W-:Y:S02]  /*68d0*/  ISETP.GT.AND P1, PT, R2.reuse, 0x29, PT ;  /* 0x000000290200780c */ /* 0x040fe40003f24270 */
[----:B------:R-:W-:Y:S02]  /*68e0*/  ISETP.GT.AND P5, PT, R2, 0x28, PT ;  /* 0x000000280200780c */ /* 0x000fe40003fa4270 */
[----:B------:R-:W-:Y:S02]  /*68f0*/  FMNMX.FTZ R3, R153, R3, !PT ;  /* 0x0000000399037209 */ /* 0x000fe40007810000 */
[----:B------:R-:W-:Y:S02]  /*6900*/  FSEL R151, R21, -INF , P0 ;  /* 0xff80000015977808 */ /* 0x000fe40000000000 */
[----:B------:R-:W-:Y:S02]  /*6910*/  FMNMX.FTZ R125, R146, R125, !PT ;  /* 0x0000007d927d7209 */ /* 0x000fe40007810000 */
[----:B------:R-:W-:Y:S02]  /*6920*/  FSEL R147, R22, -INF , P6 ;  /* 0xff80000016937808 */ /* 0x000fe40003000000 */
[C---:B------:R-:W-:Y:S02]  /*6930*/  ISETP.GT.AND P0, PT, R2.reuse, 0x30, PT ;  /* 0x000000300200780c */ /* 0x040fe40003f04270 */
[C---:B------:R-:W-:Y:S02]  /*6940*/  ISETP.GT.AND P6, PT, R2.reuse, 0x31, PT ;  /* 0x000000310200780c */ /* 0x040fe40003fc4270 */
[----:B------:R-:W-:Y:S02]  /*6950*/  FSEL R150, R25, -INF , P1 ;  /* 0xff80000019967808 */ /* 0x000fe40000800000 */
[----:B------:R-:W-:Y:S02]  /*6960*/  ISETP.GT.AND P1, PT, R2, 0x39, PT ;  /* 0x000000390200780c */ /* 0x000fe40003f24270 */
[----:B------:R-:W-:Y:S02]  /*6970*/  FSEL R158, R24, -INF , P5 ;  /* 0xff800000189e7808 */ /* 0x000fe40002800000 */
[----:B------:R-:W-:Y:S02]  /*6980*/  ISETP.GT.AND P5, PT, R2, 0x38, PT ;  /* 0x000000380200780c */ /* 0x000fe40003fa4270 */
[----:B------:R-:W-:Y:S02]  /*6990*/  FMNMX.FTZ R2, R154, R3, !PT ;  /* 0x000000039a027209 */ /* 0x000fe40007810000 */
[----:B------:R-:W-:Y:S02]  /*69a0*/  FMNMX.FTZ R125, R151, R125, !PT ;  /* 0x0000007d977d7209 */ /* 0x000fe40007810000 */
[----:B------:R-:W-:Y:S02]  /*69b0*/  FMNMX.FTZ R2, R155, R2, !PT ;  /* 0x000000029b027209 */ /* 0x000fe40007810000 */
[----:B------:R-:W-:Y:S02]  /*69c0*/  FMNMX.FTZ R125, R158, R125, !PT ;  /* 0x0000007d9e7d7209 */ /* 0x000fe40007810000 */
[----:B------:R-:W-:Y:S02]  /*69d0*/  FSEL R186, R28, -INF , P0 ;  /* 0xff8000001cba7808 */ /* 0x000fe40000000000 */
[----:B------:R-:W-:Y:S02]  /*69e0*/  ISETP.GT.AND P0, PT, R0, 0x21, PT ;  /* 0x000000210000780c */ /* 0x000fe40003f04270 */
[----:B------:R-:W-:Y:S02]  /*69f0*/  FMNMX.FTZ R2, R156, R2, !PT ;  /* 0x000000029c027209 */ /* 0x000fe40007810000 */
[----:B------:R-:W-:Y:S02]  /*6a00*/  FMNMX.FTZ R125, R150, R125, !PT ;  /* 0x0000007d967d7209 */ /* 0x000fe40007810000 */
[----:B------:R-:W-:Y:S02]  /*6a10*/  FSEL R144, R23, -INF , P0 ;  /* 0xff80000017907808 */ /* 0x000fe40000000000 */
[----:B------:R-:W-:Y:S02]  /*6a20*/  ISETP.GT.AND P0, PT, R0, 0x28, PT ;  /* 0x000000280000780c */ /* 0x000fe40003f04270 */
[----:B------:R-:W-:Y:S02]  /*6a30*/  FMNMX.FTZ R2, R147, R2, !PT ;  /* 0x0000000293027209 */ /* 0x000fe40007810000 */
[----:B------:R-:W-:Y:S02]  /*6a40*/  FSEL R185, R29, -INF , P6 ;  /* 0xff8000001db97808 */ /* 0x000fe40003000000 */
[----:B------:R-:W-:Y:S02]  /*6a50*/  FMNMX.FTZ R125, R186, R125, !PT ;  /* 0x0000007dba7d7209 */ /* 0x000fe40007810000 */
[----:B------:R-:W-:Y:S02]  /*6a60*/  FSEL R181, R33, -INF , P1 ;  /* 0xff80000021b57808 */ /* 0x000fe40000800000 */
        /* <DEDUP_REMOVED lines=9> */
[----:B------:R-:W-:Y:S02]  /*6b00*/  FSEL R184, R30, -INF , P1 ;  /* 0xff8000001eb87808 */ /* 0x000fe40000800000 */
[C---:B------:R-:W-:Y:S02]  /*6b10*/  ISETP.GT.AND P0, PT, R0.reuse, 0x31, PT ;  /* 0x000000310000780c */ /* 0x040fe40003f04270 */
[----:B------:R-:W-:Y:S02]  /*6b20*/  FMNMX.FTZ R2, R157, R2, !PT ;  /* 0x000000029d027209 */ /* 0x000fe40007810000 */
[----:B------:R-:W-:Y:S02]  /*6b30*/  FMNMX.FTZ R125, R181, R125, !PT ;  /* 0x0000007db57d7209 */ /* 0x000fe40007810000 */
[----:B------:R-:W-:Y:S02]  /*6b40*/  FSEL R183, R31, -INF , P0 ;  /* 0xff8000001fb77808 */ /* 0x000fe40000000000 */
[----:B------:R-:W-:Y:S01]  /*6b50*/  ISETP.GT.AND P1, PT, R0, 0x38, PT ;  /* 0x000000380000780c */ /* 0x000fe20003f24270 */
[----:B------:R-:W1:Y:S01]  /*6b60*/  SHFL.BFLY PT, R3, R125, 0x2, 0x1f ;  /* 0x0c401f007d037f89 */ /* 0x000e6200000e0000 */
[----:B------:R-:W-:Y:S02]  /*6b70*/  FMNMX.FTZ R2, R184, R2, !PT ;  /* 0x00000002b8027209 */ /* 0x000fe40007810000 */
[----:B------:R-:W-:Y:S02]  /*6b80*/  FSEL R187, R34, -INF , P1 ;  /* 0xff80000022bb7808 */ /* 0x000fe40000800000 */
[----:B------:R-:W-:Y:S02]  /*6b90*/  ISETP.GT.AND P0, PT, R0, 0x39, PT ;  /* 0x000000390000780c */ /* 0x000fe40003f04270 */
[----:B------:R-:W-:Y:S02]  /*6ba0*/  FMNMX.FTZ R0, R183, R2, !PT ;  /* 0x00000002b7007209 */ /* 0x000fe40007810000 */
[----:B------:R-:W-:Y:S02]  /*6bb0*/  FSEL R191, R35, -INF , P0 ;  /* 0xff80000023bf7808 */ /* 0x000fe40000000000 */
[----:B------:R-:W-:Y:S04]  /*6bc0*/  FMNMX.FTZ R0, R187, R0, !PT ;  /* 0x00000000bb007209 */ /* 0x000fe80007810000 */
        /* <DEDUP_REMOVED lines=8> */
[----:B------:R-:W-:Y:S05]  /*6c50*/  FMUL.FTZ R141, R125, c[0x0][0x2d0] ;  /* 0x0000b4007d8d7a20 */ /* 0x000fea0000410000 */
[----:B------:R-:W-:Y:S05]  /*6c60*/  FSEL R141, R141, RZ, P1 ;  /* 0x000000ff8d8d7208 */ /* 0x000fea0000800000 */
[--C-:B------:R-:W-:Y:S04]  /*6c70*/  FFMA.FTZ R2, R4, c[0x0][0x2d0], -R141.reuse ;  /* 0x0000b40004027a23 */ /* 0x100fe8000001088d */
[----:B------:R1:W-:Y:S01]  /*6c80*/  MUFU.EX2 R190, R2 ;  /* 0x0000000200be7308 */ /* 0x0003e20000000800 */
[----:B--2---:R-:W-:Y:S01]  /*6c90*/  FMNMX.FTZ R124, R0, R124, !PT ;  /* 0x0000007c007c7209 */ /* 0x004fe20007810000 */
[--C-:B------:R-:W-:Y:S03]  /*6ca0*/  FFMA.FTZ R0, R8, c[0x0][0x2d0], -R141.reuse ;  /* 0x0000b40008007a23 */ /* 0x100fe6000001088d */
[C---:B------:R-:W-:Y:S01]  /*6cb0*/  FSETP.NEU.FTZ.AND P0, PT, R124.reuse, -INF , PT ;  /* 0xff8000007c00780b */ /* 0x040fe20003f1d000 */
[----:B------:R-:W-:Y:S04]  /*6cc0*/  FMUL.FTZ R142, R124, c[0x0][0x2d0] ;  /* 0x0000b4007c8e7a20 */ /* 0x000fe80000410000 */
[----:B------:R2:W-:Y:S01]  /*6cd0*/  MUFU.EX2 R197, R0 ;  /* 0x0000000000c57308 */ /* 0x0005e20000000800 */
[----:B------:R-:W-:Y:S05]  /*6ce0*/  FSEL R142, R142, RZ, P0 ;  /* 0x000000ff8e8e7208 */ /* 0x000fea0000000000 */
[----:B------:R-:W-:Y:S04]  /*6cf0*/  FFMA.FTZ R3, R11, c[0x0][0x2d0], -R142 ;  /* 0x0000b4000b037a23 */ /* 0x000fe8000001088e */
[----:B------:R3:W-:Y:S01]  /*6d00*/  MUFU.EX2 R193, R3 ;  /* 0x0000000300c17308 */ /* 0x0007e20000000800 */
[--C-:B-1----:R-:W-:Y:S09]  /*6d10*/  FFMA.FTZ R2, R5, c[0x0][0x2d0], -R141.reuse ;  /* 0x0000b40005027a23 */ /* 0x102ff2000001088d */
[----:B------:R1:W4:Y:S01]  /*6d20*/  MUFU.EX2 R189, R2 ;  /* 0x0000000200bd7308 */ /* 0x0003220000000800 */
[----:B--2---:R-:W-:Y:S09]  /*6d30*/  FFMA.FTZ R0, R9, c[0x0][0x2d0], -R141 ;  /* 0x0000b40009007a23 */ /* 0x004ff2000001088d */
[----:B------:R2:W5:Y:S01]  /*6d40*/  MUFU.EX2 R196, R0 ;  /* 0x0000000000c47308 */ /* 0x0005620000000800 */
[----:B---3--:R-:W-:Y:S05]  /*6d50*/  IADD3 R3, R171, R160, RZ ;  /* 0x000000a0ab037210 */ /* 0x008fea0007ffe0ff */
[----:B------:R-:W-:Y:S01]  /*6d60*/  LDSM.16.MT88.4 R28, [R3] ;  /* 0x00000000031c783b */ /* 0x000fe20000004200 */
[----:B-1----:R-:W-:Y:S02]  /*6d70*/  FSEL R2, R125, RZ, P1 ;  /* 0x000000ff7d027208 */ /* 0x002fe40000800000 */
[----:B----4-:R-:W-:Y:S02]  /*6d80*/  F2FP.PACK_AB R136, R189, R190 ;  /* 0x000000bebd88723e */ /* 0x010fe400000000ff */
[----:B------:R-:W-:Y:S01]  /*6d90*/  ISETP.GE.AND P1, PT, R198, 0x1, PT ;  /* 0x00000001c600780c */ /* 0x000fe20003f26270 */
[----:B------:R-:W-:Y:S01]  /*6da0*/  FADD.FTZ R2, -R2, R126 ;  /* 0x0000007e02027221 */ /* 0x000fe20000010100 */
[----:B------:R-:W-:Y:S03]  /*6db0*/  IADD3 R126, R170, R160, RZ ;  /* 0x000000a0aa7e7210 */ /* 0x000fe60007ffe0ff */
[----:B------:R-:W-:Y:S01]  /*6dc0*/  FMUL.FTZ R2, R2, c[0x0][0x2d0] ;  /* 0x0000b40002027a20 */ /* 0x000fe20000410000 */
[----:B------:R-:W-:Y:S01]  /*6dd0*/  IADD3 R140, R168, R126, RZ ;  /* 0x0000007ea88c7210 */ /* 0x000fe20007ffe0ff */
[--C-:B--2---:R-:W-:Y:S01]  /*6de0*/  FFMA.FTZ R0, R6, c[0x0][0x2d0], -R142.reuse ;  /* 0x0000b40006007a23 */ /* 0x104fe2000001088e */
[----:B------:R-:W1:Y:S01]  /*6df0*/  LDSM.16.MT88.4 R12, [R126] ;  /* 0x000000007e0c783b */ /* 0x000e620000004200 */
[----:B-----5:R-:W-:Y:S02]  /*6e00*/  F2FP.PACK_AB R138, R196, R197 ;  /* 0x000000c5c48a723e */ /* 0x020fe400000000ff */
[----:B------:R2:W-:Y:S05]  /*6e10*/  MUFU.EX2 R188, R0 ;  /* 0x0000000000bc7308 */ /* 0x0005ea0000000800 */
[----:B------:R-:W3:Y:S05]  /*6e20*/  LDSM.16.MT88.4 R20, [R140] ;  /* 0x000000008c14783b */ /* 0x000eea0000004200 */
[----:B------:R-:W4:Y:S01]  /*6e30*/  MUFU.EX2 R2, R2 ;  /* 0x0000000200027308 */ /* 0x000f220000000800 */
[--C-:B--2---:R-:W-:Y:S09]  /*6e40*/  FFMA.FTZ R0, R7, c[0x0][0x2d0], -R142.reuse ;  /* 0x0000b40007007a23 */ /* 0x104ff2000001088e */
[----:B------:R2:W5:Y:S01]  /*6e50*/  MUFU.EX2 R195, R0 ;  /* 0x0000000000c37308 */ /* 0x0005620000000800 */
        /* <DEDUP_REMOVED lines=9> */
[--C-:B--2---:R-:W-:Y:S01]  /*6ef0*/  FFMA.FTZ R0, R10, c[0x0][0x2d0], -R142.reuse ;  /* 0x0000b4000a007a23 */ /* 0x104fe2000001088e */
[----:B-----5:R-:W-:Y:S01]  /*6f00*/  F2FP.PACK_AB R137, R195, R188 ;  /* 0x000000bcc389723e */ /* 0x020fe200000000ff */
        /* <DEDUP_REMOVED lines=14> */
[----:B--2---:R-:W-:Y:S01]  /*6ff0*/  FSEL R0, R124, RZ, P0 ;  /* 0x000000ff7c007208 */ /* 0x004fe20000000000 */
        /* <DEDUP_REMOVED lines=26> */
[----:B------:R-:W-:Y:S01]  /*71a0*/  LDSM.16.MT88.4 R132, [R126+0x1800] ;  /* 0x001800007e84783b */ /* 0x000fe20000004200 */
[C---:B-1----:R-:W-:Y:S05]  /*71b0*/  HMMA.16816.F32 R4, R136.reuse, R12, R4 ;  /* 0x0000000c8804723c */ /* 0x042fea0000001804 */
[----:B------:R-:W-:Y:S02]  /*71c0*/  FMUL.FTZ R18, R0, R106 ;  /* 0x0000006a00127220 */ /* 0x000fe40000410000 */
[C---:B------:R-:W-:Y:S01]  /*71d0*/  FMUL.FTZ R12, R2.reuse, R100 ;  /* 0x00000064020c7220 */ /* 0x040fe20000410000 */
[C---:B------:R-:W-:Y:S04]  /*71e0*/  HMMA.16816.F32 R8, R136.reuse, R14, R8 ;  /* 0x0000000e8808723c */ /* 0x040fe80000001808 */
[----:B------:R-:W-:Y:S02]  /*71f0*/  FMUL.FTZ R13, R2, R101 ;  /* 0x00000065020d7220 */ /* 0x000fe40000410000 */
[C---:B------:R-:W-:Y:S02]  /*7200*/  FMUL.FTZ R19, R0.reuse, R107 ;  /* 0x0000006b00137220 */ /* 0x040fe40000410000 */
[C---:B------:R-:W-:Y:S01]  /*7210*/  FMUL.FTZ R14, R0.reuse, R102 ;  /* 0x00000066000e7220 */ /* 0x040fe20000410000 */
[----:B------:R-:W-:Y:S03]  /*7220*/  LDSM.16.MT88.4 R104, [R126+0x2000] ;  /* 0x002000007e68783b */ /* 0x000fe60000004200 */
[C---:B------:R-:W-:Y:S02]  /*7230*/  FMUL.FTZ R15, R0.reuse, R103 ;  /* 0x00000067000f7220 */ /* 0x040fe40000410000 */
[C---:B------:R-:W-:Y:S02]  /*7240*/  FMUL.FTZ R26, R0.reuse, R114 ;  /* 0x00000072001a7220 */ /* 0x040fe40000410000 */
[C---:B------:R-:W-:Y:S01]  /*7250*/  FMUL.FTZ R27, R0.reuse, R115 ;  /* 0x00000073001b7220 */ /* 0x040fe20000410000 */
[----:B------:R-:W1:Y:S01]  /*7260*/  LDSM.16.MT88.4 R100, [R127] ;  /* 0x000000007f64783b */ /* 0x000e620000004200 */
[C---:B------:R-:W-:Y:S01]  /*7270*/  FMUL.FTZ R34, R0.reuse, R122 ;  /* 0x0000007a00227220 */ /* 0x040fe20000410000 */
[C---:B---3--:R-:W-:Y:S03]  /*7280*/  HMMA.16816.F32 R12, R136.reuse, R20, R12 ;  /* 0x00000014880c723c */ /* 0x048fe6000000180c */
[C---:B------:R-:W-:Y:S02]  /*7290*/  FMUL.FTZ R35, R0.reuse, R123 ;  /* 0x0000007b00237220 */ /* 0x040fe40000410000 */
[----:B------:R-:W-:Y:S01]  /*72a0*/  FMUL.FTZ R38, R0, R38 ;  /* 0x0000002600267220 */ /* 0x000fe20000410000 */
[----:B------:R-:W-:Y:S01]  /*72b0*/  LDSM.16.MT88.4 R120, [R127+0x1800] ;  /* 0x001800007f78783b */ /* 0x000fe20000004200 */
        /* <DEDUP_REMOVED lines=29> */
[C---:B------:R-:W-:Y:S04]  /*7490*/  HMMA.16816.F32 R36, R136.reuse, R104, R36 ;  /* 0x000000688824723c */ /* 0x040fe80000001824 */
        /* <DEDUP_REMOVED lines=13> */
[----:B------:R-:W-:Y:S01]  /*7570*/  FMUL.FTZ R91, R0, R91 ;  /* 0x0000005b005b7220 */ /* 0x000fe20000410000 */
[C---:B-1----:R-:W-:Y:S03]  /*7580*/  HMMA.16816.F32 R44, R136.reuse, R100, R44 ;  /* 0x00000064882c723c */ /* 0x042fe6000000182c */
[--C-:B------:R-:W-:Y:S02]  /*7590*/  FFMA.FTZ R108, R143, c[0x0][0x2d0], -R141.reuse ;  /* 0x0000b4008f6c7a23 */ /* 0x100fe4000001088d */
[----:B------:R-:W-:Y:S02]  /*75a0*/  FMUL.FTZ R93, R2, R93 ;  /* 0x0000005d025d7220 */ /* 0x000fe40000410000 */
[----:B------:R1:W3:Y:S01]  /*75b0*/  MUFU.EX2 R180, R108 ;  /* 0x0000006c00b47308 */ /* 0x0002e20000000800 */
[C---:B------:R-:W-:Y:S01]  /*75c0*/  HMMA.16816.F32 R48, R136.reuse, R102, R48 ;  /* 0x000000668830723c */ /* 0x040fe20000001830 */
[----:B------:R-:W4:Y:S03]  /*75d0*/  LDSM.16.MT88.4 R100, [R127+0x2000] ;  /* 0x002000007f64783b */ /* 0x000f260000004200 */
[C---:B------:R-:W-:Y:S02]  /*75e0*/  FMUL.FTZ R94, R0.reuse, R94 ;  /* 0x0000005e005e7220 */ /* 0x040fe40000410000 */
[----:B------:R-:W-:Y:S02]  /*75f0*/  FMUL.FTZ R95, R0, R95 ;  /* 0x0000005f005f7220 */ /* 0x000fe40000410000 */
[C---:B--2---:R-:W-:Y:S04]  /*7600*/  HMMA.16816.F32 R52, R136.reuse, R104, R52 ;  /* 0x000000688834723c */ /* 0x044fe80000001834 */
[C---:B------:R-:W-:Y:S02]  /*7610*/  FMUL.FTZ R96, R2.reuse, R96 ;  /* 0x0000006002607220 */ /* 0x040fe40000410000 */
[----:B------:R-:W-:Y:S02]  /*7620*/  FMUL.FTZ R97, R2, R97 ;  /* 0x0000006102617220 */ /* 0x000fe40000410000 */
[C---:B------:R-:W-:Y:S01]  /*7630*/  HMMA.16816.F32 R56, R136.reuse, R106, R56 ;  /* 0x0000006a8838723c */ /* 0x040fe20000001838 */
[----:B------:R-:W2:Y:S03]  /*7640*/  LDSM.16.MT88.4 R104, [R126+0x4000] ;  /* 0x004000007e68783b */ /* 0x000ea60000004200 */
[C---:B------:R-:W-:Y:S02]  /*7650*/  FMUL.FTZ R98, R0.reuse, R98 ;  /* 0x0000006200627220 */ /* 0x040fe40000410000 */
[----:B------:R-:W-:Y:S02]  /*7660*/  FMUL.FTZ R99, R0, R99 ;  /* 0x0000006300637220 */ /* 0x000fe40000410000 */
[----:B-1----:R-:W-:Y:S04]  /*7670*/  FFMA.FTZ R108, R153, c[0x0][0x2d0], -R142 ;  /* 0x0000b400996c7a23 */ /* 0x002fe8000001088e */
[----:B------:R1:W5:Y:S01]  /*7680*/  MUFU.EX2 R178, R108 ;  /* 0x0000006c00b27308 */ /* 0x0003620000000800 */
[--C-:B------:R-:W-:Y:S02]  /*7690*/  FFMA.FTZ R112, R151, c[0x0][0x2d0], -R141.reuse ;  /* 0x0000b40097707a23 */ /* 0x100fe4000001088d */
[--C-:B------:R-:W-:Y:S02]  /*76a0*/  FFMA.FTZ R116, R185, c[0x0][0x2d0], -R141.reuse ;  /* 0x0000b400b9747a23 */ /* 0x100fe4000001088d */
[--C-:B------:R-:W-:Y:S02]  /*76b0*/  FFMA.FTZ R117, R182, c[0x0][0x2d0], -R141.reuse ;  /* 0x0000b400b6757a23 */ /* 0x100fe4000001088d */
[----:B------:R-:W-:Y:S02]  /*76c0*/  FFMA.FTZ R2, R2, R202, R190 ;  /* 0x000000ca02027223 */ /* 0x000fe400000100be */
[----:B------:R-:W-:Y:S01]  /*76d0*/  FFMA.FTZ R0, R0, R203, R188 ;  /* 0x000000cb00007223 */ /* 0x000fe200000100bc */
[----:B------:R3:W-:Y:S01]  /*76e0*/  MUFU.EX2 R153, R112 ;  /* 0x0000007000997308 */ /* 0x0007e20000000800 */
[----:B------:R-:W-:Y:S01]  /*76f0*/  FADD.FTZ R2, R189, R2 ;  /* 0x00000002bd027221 */ /* 0x000fe20000010000 */
[C---:B----4-:R-:W-:Y:S03]  /*7700*/  HMMA.16816.F32 R60, R136.reuse, R100, R60 ;  /* 0x00000064883c723c */ /* 0x050fe6000000183c */
[----:B------:R-:W-:Y:S02]  /*7710*/  FADD.FTZ R0, R195, R0 ;  /* 0x00000000c3007221 */ /* 0x000fe40000010000 */
[----:B------:R-:W-:Y:S02]  /*7720*/  FADD.FTZ R2, R197, R2 ;  /* 0x00000002c5027221 */ /* 0x000fe40000010000 */
[----:B------:R-:W-:Y:S01]  /*7730*/  FADD.FTZ R0, R194, R0 ;  /* 0x00000000c2007221 */ /* 0x000fe20000010000 */
[C---:B------:R-:W-:Y:S01]  /*7740*/  HMMA.16816.F32 R64, R136.reuse, R102, R64 ;  /* 0x000000668840723c */ /* 0x040fe20000001840 */
[----:B------:R-:W4:Y:S03]  /*7750*/  LDSM.16.MT88.4 R100, [R140+0x4000] ;  /* 0x004000008c64783b */ /* 0x000f260000004200 */
[----:B-1----:R-:W-:Y:S02]  /*7760*/  FFMA.FTZ R108, R154, c[0x0][0x2d0], -R142 ;  /* 0x0000b4009a6c7a23 */ /* 0x002fe4000001088e */
[----:B------:R-:W-:Y:S02]  /*7770*/  FADD.FTZ R2, R196, R2 ;  /* 0x00000002c4027221 */ /* 0x000fe40000010000 */
[C---:B--2---:R-:W-:Y:S01]  /*7780*/  HMMA.16816.F32 R68, R136.reuse, R104, R68 ;  /* 0x000000688844723c */ /* 0x044fe20000001844 */
[----:B------:R1:W2:Y:S03]  /*7790*/  MUFU.EX2 R177, R108 ;  /* 0x0000006c00b17308 */ /* 0x0002a60000000800 */
[----:B------:R-:W-:Y:S02]  /*77a0*/  FADD.FTZ R0, R193, R0 ;  /* 0x00000000c1007221 */ /* 0x000fe40000010000 */
[----:B---3--:R-:W-:Y:S02]  /*77b0*/  FFMA.FTZ R112, R147, c[0x0][0x2d0], -R142 ;  /* 0x0000b40093707a23 */ /* 0x008fe4000001088e */
[C---:B------:R-:W-:Y:S01]  /*77c0*/  HMMA.16816.F32 R72, R136.reuse, R106, R72 ;  /* 0x0000006a8848723c */ /* 0x040fe20000001848 */
[----:B------:R-:W3:Y:S02]  /*77d0*/  LDSM.16.MT88.4 R104, [R3+0x4000] ;  /* 0x004000000368783b */ /* 0x000ee40000004200 */
[----:B------:R4:W-:Y:S01]  /*77e0*/  MUFU.EX2 R151, R112 ;  /* 0x0000007000977308 */ /* 0x0009e20000000800 */
[----:B------:R-:W-:Y:S02]  /*77f0*/  FADD.FTZ R2, R180, R2 ;  /* 0x00000002b4027221 */ /* 0x000fe40000010000 */
[----:B-----5:R-:W-:Y:S07]  /*7800*/  FADD.FTZ R0, R178, R0 ;  /* 0x00000000b2007221 */ /* 0x020fee0000010000 */
[----:B------:R-:W-:Y:S01]  /*7810*/  MUFU.EX2 R147, R116 ;  /* 0x0000007400937308 */ /* 0x000fe20000000800 */
[----:B-1----:R-:W-:Y:S01]  /*7820*/  LDSM.16.MT88.4 R108, [R140+0x800] ;  /* 0x000800008c6c783b */ /* 0x002fe20000004200 */
[----:B--2---:R-:W-:Y:S01]  /*7830*/  FADD.FTZ R0, R177, R0 ;  /* 0x00000000b1007221 */ /* 0x004fe20000010000 */
[C---:B----4-:R-:W-:Y:S03]  /*7840*/  HMMA.16816.F32 R76, R136.reuse, R100, R76 ;  /* 0x00000064884c723c */ /* 0x050fe6000000184c */
[----:B------:R-:W-:Y:S04]  /*7850*/  FFMA.FTZ R112, R144, c[0x0][0x2d0], -R142 ;  /* 0x0000b40090707a23 */ /* 0x000fe8000001088e */
[--C-:B------:R-:W-:Y:S01]  /*7860*/  FFMA.FTZ R100, R152, c[0x0][0x2d0], -R141.reuse ;  /* 0x0000b40098647a23 */ /* 0x100fe2000001088d */
[C---:B------:R-:W-:Y:S01]  /*7870*/  HMMA.16816.F32 R80, R136.reuse, R102, R80 ;  /* 0x000000668850723c */ /* 0x040fe20000001850 */
[----:B------:R1:W-:Y:S07]  /*7880*/  MUFU.EX2 R152, R112 ;  /* 0x0000007000987308 */ /* 0x0003ee0000000800 */
[C---:B---3--:R-:W-:Y:S03]  /*7890*/  HMMA.16816.F32 R84, R136.reuse, R104, R84 ;  /* 0x000000688854723c */ /* 0x048fe60000001854 */
[----:B------:R2:W3:Y:S04]  /*78a0*/  MUFU.EX2 R179, R100 ;  /* 0x0000006400b37308 */ /* 0x0004e80000000800 */
[--C-:B------:R-:W-:Y:S01]  /*78b0*/  FFMA.FTZ R104, R148, c[0x0][0x2d0], -R141.reuse ;  /* 0x0000b40094687a23 */ /* 0x100fe2000001088d */
[C---:B------:R-:W-:Y:S05]  /*78c0*/  HMMA.16816.F32 R88, R136.reuse, R106, R88 ;  /* 0x0000006a8858723c */ /* 0x040fea0000001858 */
[----:B------:R4:W5:Y:S01]  /*78d0*/  MUFU.EX2 R175, R104 ;  /* 0x0000006800af7308 */ /* 0x0009620000000800 */
[--C-:B-1----:R-:W-:Y:S09]  /*78e0*/  FFMA.FTZ R112, R158, c[0x0][0x2d0], -R141.reuse ;  /* 0x0000b4009e707a23 */ /* 0x102ff2000001088d */
[----:B------:R1:W-:Y:S01]  /*78f0*/  MUFU.EX2 R154, R112 ;  /* 0x00000070009a7308 */ /* 0x0003e20000000800 */
[----:B--2---:R-:W2:Y:S01]  /*7900*/  LDSM.16.MT88.4 R100, [R127+0x4000] ;  /* 0x004000007f64783b */ /* 0x004ea20000004200 */
[----:B---3--:R-:W-:Y:S02]  /*7910*/  FADD.FTZ R2, R179, R2 ;  /* 0x00000002b3027221 */ /* 0x008fe40000010000 */
[--C-:B----4-:R-:W-:Y:S02]  /*7920*/  FFMA.FTZ R104, R149, c[0x0][0x2d0], -R141.reuse ;  /* 0x0000b40095687a23 */ /* 0x110fe4000001088d */
[----:B-----5:R-:W-:Y:S04]  /*7930*/  FADD.FTZ R2, R175, R2 ;  /* 0x00000002af027221 */ /* 0x020fe80000010000 */
[----:B------:R3:W4:Y:S01]  /*7940*/  MUFU.EX2 R174, R104 ;  /* 0x0000006800ae7308 */ /* 0x0007220000000800 */
[--C-:B-1----:R-:W-:Y:S01]  /*7950*/  FFMA.FTZ R112, R150, c[0x0][0x2d0], -R141.reuse ;  /* 0x0000b40096707a23 */ /* 0x102fe2000001088d */
[----:B---3--:R-:W1:Y:S01]  /*7960*/  LDSM.16.MT88.4 R104, [R126+0x800] ;  /* 0x000800007e68783b */ /* 0x008e620000004200 */
[C---:B----4-:R-:W-:Y:S01]  /*7970*/  FADD.FTZ R2, R174.reuse, R2 ;  /* 0x00000002ae027221 */ /* 0x050fe20000010000 */
[C---:B--2---:R-:W-:Y:S07]  /*7980*/  HMMA.16816.F32 R92, R136.reuse, R100, R92 ;  /* 0x00000064885c723c */ /* 0x044fee000000185c */
[--C-:B------:R-:W-:Y:S01]  /*7990*/  FFMA.FTZ R100, R155, c[0x0][0x2d0], -R142.reuse ;  /* 0x0000b4009b647a23 */ /* 0x100fe2000001088e */
[----:B------:R-:W-:Y:S01]  /*79a0*/  HMMA.16816.F32 R96, R136, R102, R96 ;  /* 0x000000668860723c */ /* 0x000fe20000001860 */
[----:B------:R2:W-:Y:S03]  /*79b0*/  MUFU.EX2 R155, R112 ;  /* 0x00000070009b7308 */ /* 0x0005e60000000800 */
[----:B------:R-:W-:Y:S03]  /*79c0*/  F2FP.PACK_AB R101, R177, R178 ;  /* 0x000000b2b165723e */ /* 0x000fe600000000ff */
[----:B------:R-:W-:Y:S04]  /*79d0*/  F2FP.PACK_AB R102, R174, R175 ;  /* 0x000000afae66723e */ /* 0x000fe800000000ff */
[----:B------:R3:W4:Y:S01]  /*79e0*/  MUFU.EX2 R160, R100 ;  /* 0x0000006400a07308 */ /* 0x0007220000000800 */
[--C-:B--2---:R-:W-:Y:S09]  /*79f0*/  FFMA.FTZ R112, R186, c[0x0][0x2d0], -R141.reuse ;  /* 0x0000b400ba707a23 */ /* 0x104ff2000001088d */
[----:B------:R2:W5:Y:S01]  /*7a00*/  MUFU.EX2 R144, R112 ;  /* 0x0000007000907308 */ /* 0x0005620000000800 */
[----:B---3--:R-:W-:Y:S02]  /*7a10*/  FFMA.FTZ R100, R156, c[0x0][0x2d0], -R142 ;  /* 0x0000b4009c647a23 */ /* 0x008fe4000001088e */
[----:B----4-:R-:W-:Y:S07]  /*7a20*/  FADD.FTZ R0, R160, R0 ;  /* 0x00000000a0007221 */ /* 0x010fee0000010000 */
[----:B------:R3:W4:Y:S01]  /*7a30*/  MUFU.EX2 R159, R100 ;  /* 0x00000064009f7308 */ /* 0x0007220000000800 */
[----:B--2---:R-:W-:Y:S01]  /*7a40*/  LDSM.16.MT88.4 R112, [R127+0x5000] ;  /* 0x005000007f70783b */ /* 0x004fe20000004200 */
[----:B-----5:R-:W-:Y:S02]  /*7a50*/  F2FP.PACK_AB R136, R147, R144 ;  /* 0x000000909388723e */ /* 0x020fe400000000ff */
[----:B---3--:R-:W-:Y:S01]  /*7a60*/  F2FP.PACK_AB R100, R179, R180 ;  /* 0x000000b4b364723e */ /* 0x008fe200000000ff */
[C---:B----4-:R-:W-:Y:S01]  /*7a70*/  FADD.FTZ R0, R159.reuse, R0 ;  /* 0x000000009f007221 */ /* 0x050fe20000010000 */
[----:B------:R-:W-:Y:S03]  /*7a80*/  F2FP.PACK_AB R103, R159, R160 ;  /* 0x000000a09f67723e */ /* 0x000fe600000000ff */
[----:B------:R-:W-:Y:S04]  /*7a90*/  FADD.FTZ R0, R151, R0 ;  /* 0x0000000097007221 */ /* 0x000fe80000010000 */
[C---:B-1----:R-:W-:Y:S05]  /*7aa0*/  HMMA.16816.F32 R4, R100.reuse, R104, R4 ;  /* 0x000000686404723c */ /* 0x042fea0000001804 */
[----:B------:R-:W-:Y:S03]  /*7ab0*/  FADD.FTZ R0, R152, R0 ;  /* 0x0000000098007221 */ /* 0x000fe60000010000 */
        /* <DEDUP_REMOVED lines=29> */
[----:B------:R-:W-:Y:S03]  /*7c90*/  MUFU.EX2 R146, R117 ;  /* 0x0000007500927308 */ /* 0x000fe60000000800 */
[----:B------:R-:W-:Y:S07]  /*7ca0*/  FFMA.FTZ R141, R181, c[0x0][0x2d0], -R141 ;  /* 0x0000b400b58d7a23 */ /* 0x000fee000001088d */
[----:B------:R2:W3:Y:S10]  /*7cb0*/  MUFU.EX2 R156, R108 ;  /* 0x0000006c009c7308 */ /* 0x0004f40000000800 */
[----:B------:R-:W4:Y:S01]  /*7cc0*/  MUFU.EX2 R148, R141 ;  /* 0x0000008d00947308 */ /* 0x000f220000000800 */
[C---:B-1----:R-:W-:Y:S07]  /*7cd0*/  HMMA.16816.F32 R84, R100.reuse, R104, R84 ;  /* 0x000000686454723c */ /* 0x042fee0000001854 */
[----:B------:R-:W-:Y:S01]  /*7ce0*/  FFMA.FTZ R104, R145, c[0x0][0x2d0], -R142 ;  /* 0x0000b40091687a23 */ /* 0x000fe2000001088e */
[C---:B------:R-:W-:Y:S01]  /*7cf0*/  HMMA.16816.F32 R88, R100.reuse, R106, R88 ;  /* 0x0000006a6458723c */ /* 0x040fe20000001858 */
[----:B--2---:R-:W1:Y:S02]  /*7d00*/  LDSM.16.MT88.4 R108, [R127+0x4800] ;  /* 0x004800007f6c783b */ /* 0x004e640000004200 */
[----:B------:R2:W5:Y:S01]  /*7d10*/  MUFU.EX2 R150, R104 ;  /* 0x0000006800967308 */ /* 0x0005620000000800 */
[----:B---3--:R-:W-:Y:S04]  /*7d20*/  FADD.FTZ R2, R156, R2 ;  /* 0x000000029c027221 */ /* 0x008fe80000010000 */
[----:B------:R-:W-:Y:S01]  /*7d30*/  FADD.FTZ R2, R153, R2 ;  /* 0x0000000299027221 */ /* 0x000fe20000010000 */
[----:B----4-:R-:W-:Y:S03]  /*7d40*/  F2FP.PACK_AB R138, R148, R146 ;  /* 0x00000092948a723e */ /* 0x010fe600000000ff */
[----:B------:R-:W-:Y:S04]  /*7d50*/  FADD.FTZ R2, R154, R2 ;  /* 0x000000029a027221 */ /* 0x000fe80000010000 */
[----:B------:R-:W-:Y:S01]  /*7d60*/  FADD.FTZ R2, R155, R2 ;  /* 0x000000029b027221 */ /* 0x000fe20000010000 */
[----:B--2---:R-:W2:Y:S01]  /*7d70*/  LDSM.16.MT88.4 R104, [R126+0x1000] ;  /* 0x001000007e68783b */ /* 0x004ea20000004200 */
[----:B-----5:R-:W-:Y:S01]  /*7d80*/  FADD.FTZ R0, R150, R0 ;  /* 0x0000000096007221 */ /* 0x020fe20000010000 */
[C---:B-1----:R-:W-:Y:S07]  /*7d90*/  HMMA.16816.F32 R92, R100.reuse, R108, R92 ;  /* 0x0000006c645c723c */ /* 0x042fee000000185c */
[--C-:B------:R-:W-:Y:S01]  /*7da0*/  FFMA.FTZ R108, R157, c[0x0][0x2d0], -R142.reuse ;  /* 0x0000b4009d6c7a23 */ /* 0x100fe2000001088e */
[----:B------:R-:W-:Y:S03]  /*7db0*/  HMMA.16816.F32 R96, R100, R110, R96 ;  /* 0x0000006e6460723c */ /* 0x000fe60000001860 */
[----:B------:R1:W3:Y:S04]  /*7dc0*/  MUFU.EX2 R149, R108 ;  /* 0x0000006c00957308 */ /* 0x0002e80000000800 */
[----:B------:R-:W-:Y:S02]  /*7dd0*/  F2FP.PACK_AB R100, R153, R156 ;  /* 0x0000009c9964723e */ /* 0x000fe400000000ff */
[----:B------:R-:W-:Y:S03]  /*7de0*/  F2FP.PACK_AB R101, R152, R151 ;  /* 0x000000979865723e */ /* 0x000fe600000000ff */
[----:B------:R-:W-:Y:S01]  /*7df0*/  F2FP.PACK_AB R102, R155, R154 ;  /* 0x0000009a9b66723e */ /* 0x000fe200000000ff */
[----:B-1----:R-:W1:Y:S01]  /*7e00*/  LDSM.16.MT88.4 R108, [R140+0x1000] ;  /* 0x001000008c6c783b */ /* 0x002e620000004200 */
[----:B---3--:R-:W-:Y:S07]  /*7e10*/  F2FP.PACK_AB R103, R149, R150 ;  /* 0x000000969567723e */ /* 0x008fee00000000ff */
        /* <DEDUP_REMOVED lines=32> */
[C---:B------:R-:W-:Y:S01]  /*8020*/  HMMA.16816.F32 R88, R100.reuse, R106, R88 ;  /* 0x0000006a6458723c */ /* 0x040fe20000001858 */
[----:B------:R-:W2:Y:S07]  /*8030*/  LDSM.16.MT88.4 R104, [R140+0x1800] ;  /* 0x001800008c68783b */ /* 0x000eae0000004200 */
[C---:B------:R-:W-:Y:S04]  /*8040*/  HMMA.16816.F32 R92, R100.reuse, R112, R92 ;  /* 0x00000070645c723c */ /* 0x040fe8000000185c */
[--C-:B-1----:R-:W-:Y:S04]  /*8050*/  FFMA.FTZ R108, R183, c[0x0][0x2d0], -R142.reuse ;  /* 0x0000b400b76c7a23 */ /* 0x102fe8000001088e */
[----:B------:R-:W-:Y:S01]  /*8060*/  HMMA.16816.F32 R96, R100, R114, R96 ;  /* 0x000000726460723c */ /* 0x000fe20000001860 */
[----:B------:R1:W3:Y:S01]  /*8070*/  MUFU.EX2 R145, R108 ;  /* 0x0000006c00917308 */ /* 0x0002e20000000800 */
[----:B------:R-:W4:Y:S02]  /*8080*/  LDSM.16.MT88.4 R112, [R3+0x1800] ;  /* 0x001800000370783b */ /* 0x000f240000004200 */
[--C-:B-1----:R-:W-:Y:S01]  /*8090*/  FFMA.FTZ R108, R187, c[0x0][0x2d0], -R142.reuse ;  /* 0x0000b400bb6c7a23 */ /* 0x102fe2000001088e */
[----:B---3--:R-:W-:Y:S01]  /*80a0*/  F2FP.PACK_AB R137, R145, R143 ;  /* 0x0000008f9189723e */ /* 0x008fe200000000ff */
[----:B------:R-:W-:Y:S05]  /*80b0*/  FFMA.FTZ R142, R191, c[0x0][0x2d0], -R142 ;  /* 0x0000b400bf8e7a23 */ /* 0x000fea000001088e */
[----:B------:R-:W-:Y:S10]  /*80c0*/  MUFU.EX2 R141, R108 ;  /* 0x0000006c008d7308 */ /* 0x000ff40000000800 */
[----:B------:R-:W1:Y:S02]  /*80d0*/  MUFU.EX2 R142, R142 ;  /* 0x0000008e008e7308 */ /* 0x000e640000000800 */
[----:B-1----:R-:W-:Y:S07]  /*80e0*/  F2FP.PACK_AB R139, R142, R141 ;  /* 0x0000008d8e8b723e */ /* 0x002fee00000000ff */
[C---:B------:R-:W-:Y:S01]  /*80f0*/  HMMA.16816.F32 R128, R136.reuse, R132, R4 ;  /* 0x000000848880723c */ /* 0x040fe20000001804 */
[----:B------:R-:W1:Y:S07]  /*8100*/  LDSM.16.MT88.4 R4, [R126+0x3800] ;  /* 0x003800007e04783b */ /* 0x000e6e0000004200 */
[C---:B------:R-:W-:Y:S01]  /*8110*/  HMMA.16816.F32 R132, R136.reuse, R134, R8 ;  /* 0x000000868884723c */ /* 0x040fe20000001808 */
[----:B------:R-:W3:Y:S07]  /*8120*/  LDSM.16.MT88.4 R8, [R140+0x3800] ;  /* 0x003800008c08783b */ /* 0x000eee0000004200 */
[C---:B--2---:R-:W-:Y:S01]  /*8130*/  HMMA.16816.F32 R100, R136.reuse, R104, R12 ;  /* 0x000000688864723c */ /* 0x044fe2000000180c */
[----:B------:R-:W2:Y:S07]  /*8140*/  LDSM.16.MT88.4 R12, [R3+0x3800] ;  /* 0x00380000030c783b */ /* 0x000eae0000004200 */
[C---:B------:R-:W-:Y:S01]  /*8150*/  HMMA.16816.F32 R104, R136.reuse, R106, R16 ;  /* 0x0000006a8868723c */ /* 0x040fe20000001810 */
[----:B------:R-:W5:Y:S07]  /*8160*/  LDSM.16.MT88.4 R16, [R127+0x3800] ;  /* 0x003800007f10783b */ /* 0x000f6e0000004200 */
[C---:B----4-:R-:W-:Y:S01]  /*8170*/  HMMA.16816.F32 R108, R136.reuse, R112, R20 ;  /* 0x00000070886c723c */ /* 0x050fe20000001814 */
[----:B------:R-:W-:Y:S07]  /*8180*/  LDSM.16.MT88.4 R20, [R140+0x5800] ;  /* 0x005800008c14783b */ /* 0x000fee0000004200 */
[C---:B------:R-:W-:Y:S08]  /*8190*/  HMMA.16816.F32 R112, R136.reuse, R114, R24 ;  /* 0x000000728870723c */ /* 0x040ff00000001818 */
[C---:B------:R-:W-:Y:S08]  /*81a0*/  HMMA.16816.F32 R116, R136.reuse, R120, R28 ;  /* 0x000000788874723c */ /* 0x040ff0000000181c */
[C---:B------:R-:W-:Y:S08]  /*81b0*/  HMMA.16816.F32 R120, R136.reuse, R122, R32 ;  /* 0x0000007a8878723c */ /* 0x040ff00000001820 */
[C---:B-1----:R-:W-:Y:S08]  /*81c0*/  HMMA.16816.F32 R36, R136.reuse, R4, R36 ;  /* 0x000000048824723c */ /* 0x042ff00000001824 */
[C---:B------:R-:W-:Y:S01]  /*81d0*/  HMMA.16816.F32 R40, R136.reuse, R6, R40 ;  /* 0x000000068828723c */ /* 0x040fe20000001828 */
[----:B------:R-:W1:Y:S07]  /*81e0*/  LDSM.16.MT88.4 R4, [R126+0x5800] ;  /* 0x005800007e04783b */ /* 0x000e6e0000004200 */
[C---:B---3--:R-:W-:Y:S08]  /*81f0*/  HMMA.16816.F32 R44, R136.reuse, R8, R44 ;  /* 0x00000008882c723c */ /* 0x048ff0000000182c */
[C---:B------:R-:W-:Y:S01]  /*8200*/  HMMA.16816.F32 R48, R136.reuse, R10, R48 ;  /* 0x0000000a8830723c */ /* 0x040fe20000001830 */
[----:B------:R3:W4:Y:S07]  /*8210*/  LDSM.16.MT88.4 R8, [R3+0x5800] ;  /* 0x005800000308783b */ /* 0x00072e0000004200 */
[C---:B--2---:R-:W-:Y:S08]  /*8220*/  HMMA.16816.F32 R52, R136.reuse, R12, R52 ;  /* 0x0000000c8834723c */ /* 0x044ff00000001834 */
[C---:B------:R-:W-:Y:S08]  /*8230*/  HMMA.16816.F32 R56, R136.reuse, R14, R56 ;  /* 0x0000000e8838723c */ /* 0x040ff00000001838 */
[C---:B-----5:R-:W-:Y:S04]  /*8240*/  HMMA.16816.F32 R60, R136.reuse, R16, R60 ;  /* 0x00000010883c723c */ /* 0x060fe8000000183c */
[----:B---3--:R-:W-:Y:S02]  /*8250*/  FADD.FTZ R3, R149, R0 ;  /* 0x0000000095037221 */ /* 0x008fe40000010000 */
        /* <DEDUP_REMOVED lines=16> */
[C---:B----4-:R-:W-:Y:S08]  /*8360*/  HMMA.16816.F32 R84, R136.reuse, R8, R84 ;  /* 0x000000088854723c */ /* 0x050ff00000001854 */
        /* <DEDUP_REMOVED lines=12> */
[C---:B------:R-:W-:Y:S01]  /*8430*/  IMAD.SHL.U32 R17, R201.reuse, 0x2, RZ ;  /* 0x00000002c9117824 */ /* 0x040fe200078e00ff */
        /* <DEDUP_REMOVED lines=31> */
.L_x_5715:
        /* <DEDUP_REMOVED lines=22> */
.L_x_5716:
        /* <DEDUP_REMOVED lines=21> */
.L_x_5672:
[----:B------:R-:W-:Y:S05]  /*88e0*/  BSYNC B0 ;  /* 0x0000000000007941 */ /* 0x000fea0003800000 */
.L_x_5671:
        /* <DEDUP_REMOVED lines=9> */
.L_x_5666:
[----:B------:R-:W-:Y:S01]  /*8980*/  ISETP.GE.AND P0, PT, R172, R204, PT ;  /* 0x000000ccac00720c */ /* 0x000fe20003f06270 */
[----:B------:R-:W-:Y:S01]  /*8990*/  IMAD.MOV.U32 R179, RZ, RZ, 0x1f ;  /* 0x0000001fffb37424 */ /* 0x000fe200078e00ff */
[----:B------:R-:W-:-:S11]  /*89a0*/  MOV R178, 0xffffffff ;  /* 0xffffffff00b27802 */ /* 0x000fd60000000f00 */
[----:B------:R-:W-:Y:S05]  /*89b0*/  @!P0 BRA `(.L_x_5676) ;  /* 0x00002ea000008947 */ /* 0x000fea0003800000 */
[----:B------:R-:W-:Y:S02]  /*89c0*/  MOV R126, R124 ;  /* 0x0000007c007e7202 */ /* 0x000fe40000000f00 */
[----:B------:R-:W-:Y:S02]  /*89d0*/  MOV R0, R125 ;  /* 0x0000007d00007202 */ /* 0x000fe40000000f00 */
.L_x_5686:
        /* <DEDUP_REMOVED lines=43> */
.L_x_5717:
        /* <DEDUP_REMOVED lines=22> */
.L_x_5718:
        /* <DEDUP_REMOVED lines=21> */
.L_x_5678:
[----:B------:R-:W-:Y:S05]  /*8f40*/  BSYNC B0 ;  /* 0x0000000000007941 */ /* 0x000fea0003800000 */
.L_x_5677:
        /* <DEDUP_REMOVED lines=117> */
[----:B------:R-:W3:Y:S07]  /*96a0*/  LDSM.16.M88.4 R144, [R152+0x5000] ;  /* 0x005000009890783b */ /* 0x000eee0000000200 */
        /* <DEDUP_REMOVED lines=71> */
.L_x_5719:
        /* <DEDUP_REMOVED lines=23> */
[--C-:B------:R-:W-:Y:S01]  /*9c90*/  FFMA.FTZ R21, R21, c[0x0][0x2d0], -R144.reuse ;  /* 0x0000b40015157a23 */ /* 0x100fe20000010890 */
[----:B-1----:R-:W-:Y:S02]  /*9ca0*/  FMNMX.FTZ R124, R124, R3, !PT ;  /* 0x000000037c7c7209 */ /* 0x002fe40007810000 */
[----:B------:R-:W1:Y:S01]  /*9cb0*/  MUFU.EX2 R158, R5 ;  /* 0x00000005009e7308 */ /* 0x000e620000000800 */
[-C--:B------:R-:W-:Y:S01]  /*9cc0*/  IADD3 R3, R171, R160.reuse, RZ ;  /* 0x000000a0ab037210 */ /* 0x080fe20007ffe0ff */
[----:B------:R-:W-:Y:S02]  /*9cd0*/  FFMA.FTZ R25, R25, c[0x0][0x2d0], -R144 ;  /* 0x0000b40019197a23 */ /* 0x000fe40000010890 */
[----:B--2---:R-:W-:Y:S01]  /*9ce0*/  FADD.FTZ R0, -R124, R126 ;  /* 0x0000007e7c007221 */ /* 0x004fe20000010100 */
[----:B------:R-:W-:Y:S01]  /*9cf0*/  IADD3 R126, R170, R160, RZ ;  /* 0x000000a0aa7e7210 */ /* 0x000fe20007ffe0ff */
[----:B------:R-:W-:Y:S01]  /*9d00*/  FMUL.FTZ R145, R124, c[0x0][0x2d0] ;  /* 0x0000b4007c917a20 */ /* 0x000fe20000410000 */
[----:B------:R-:W-:Y:S01]  /*9d10*/  IADD3 R127, R168, R3, RZ ;  /* 0x00000003a87f7210 */ /* 0x000fe20007ffe0ff */
[----:B------:R-:W-:Y:S02]  /*9d20*/  FMUL.FTZ R0, R0, c[0x0][0x2d0] ;  /* 0x0000b40000007a20 */ /* 0x000fe40000410000 */
[----:B------:R-:W2:Y:S01]  /*9d30*/  LDSM.16.MT88.4 R140, [R126] ;  /* 0x000000007e8c783b */ /* 0x000ea20000004200 */
[--C-:B------:R-:W-:Y:S01]  /*9d40*/  FFMA.FTZ R6, R6, c[0x0][0x2d0], -R145.reuse ;  /* 0x0000b40006067a23 */ /* 0x100fe20000010891 */
[----:B------:R4:W-:Y:S01]  /*9d50*/  MUFU.EX2 R159, R8 ;  /* 0x00000008009f7308 */ /* 0x0009e20000000800 */
[--C-:B------:R-:W-:Y:S02]  /*9d60*/  FFMA.FTZ R7, R7, c[0x0][0x2d0], -R145.reuse ;  /* 0x0000b40007077a23 */ /* 0x100fe40000010891 */
[--C-:B------:R-:W-:Y:S02]  /*9d70*/  FFMA.FTZ R10, R10, c[0x0][0x2d0], -R145.reuse ;  /* 0x0000b4000a0a7a23 */ /* 0x100fe40000010891 */
[--C-:B------:R-:W-:Y:S02]  /*9d80*/  FFMA.FTZ R11, R11, c[0x0][0x2d0], -R145.reuse ;  /* 0x0000b4000b0b7a23 */ /* 0x100fe40000010891 */
[C---:B---3--:R-:W-:Y:S02]  /*9d90*/  FMUL.FTZ R4, R2.reuse, R128 ;  /* 0x0000008002047220 */ /* 0x048fe40000410000 */
[C---:B------:R-:W-:Y:S01]  /*9da0*/  FMUL.FTZ R100, R2.reuse, R100 ;  /* 0x0000006402647220 */ /* 0x040fe20000410000 */
[----:B------:R-:W3:Y:S01]  /*9db0*/  MUFU.EX2 R177, R9 ;  /* 0x0000000900b17308 */ /* 0x000ee20000000800 */
[----:B------:R-:W-:Y:S01]  /*9dc0*/  FMUL.FTZ R101, R2, R101 ;  /* 0x0000006502657220 */ /* 0x000fe20000410000 */
[----:B-1----:R-:W-:Y:S01]  /*9dd0*/  F2FP.PACK_AB R136, R158, R149 ;  /* 0x000000959e88723e */ /* 0x002fe200000000ff */
[C---:B------:R-:W-:Y:S02]  /*9de0*/  FMUL.FTZ R5, R2.reuse, R129 ;  /* 0x0000008102057220 */ /* 0x040fe40000410000 */
[C---:B------:R-:W-:Y:S02]  /*9df0*/  FMUL.FTZ R104, R2.reuse, R104 ;  /* 0x0000006802687220 */ /* 0x040fe40000410000 */
[C---:B------:R-:W-:Y:S02]  /*9e00*/  FMUL.FTZ R105, R2.reuse, R105 ;  /* 0x0000006902697220 */ /* 0x040fe40000410000 */
[C---:B------:R-:W-:Y:S01]  /*9e10*/  FMUL.FTZ R108, R2.reuse, R108 ;  /* 0x0000006c026c7220 */ /* 0x040fe20000410000 */
[----:B------:R-:W1:Y:S01]  /*9e20*/  MUFU.EX2 R0, R0 ;  /* 0x0000000000007308 */ /* 0x000e620000000800 */
[C---:B------:R-:W-:Y:S02]  /*9e30*/  FMUL.FTZ R109, R2.reuse, R109 ;  /* 0x0000006d026d7220 */ /* 0x040fe40000410000 */
[C---:B------:R-:W-:Y:S02]  /*9e40*/  FMUL.FTZ R112, R2.reuse, R112 ;  /* 0x0000007002707220 */ /* 0x040fe40000410000 */
[C---:B----4-:R-:W-:Y:S02]  /*9e50*/  FMUL.FTZ R8, R2.reuse, R132 ;  /* 0x0000008402087220 */ /* 0x050fe40000410000 */
[C---:B------:R-:W-:Y:S02]  /*9e60*/  FMUL.FTZ R113, R2.reuse, R113 ;  /* 0x0000007102717220 */ /* 0x040fe40000410000 */
[C---:B------:R-:W-:Y:S01]  /*9e70*/  FMUL.FTZ R116, R2.reuse, R116 ;  /* 0x0000007402747220 */ /* 0x040fe20000410000 */
[----:B------:R4:W-:Y:S01]  /*9e80*/  MUFU.EX2 R148, R6 ;  /* 0x0000000600947308 */ /* 0x0009e20000000800 */
[C---:B------:R-:W-:Y:S02]  /*9e90*/  FMUL.FTZ R117, R2.reuse, R117 ;  /* 0x0000007502757220 */ /* 0x040fe40000410000 */
[C---:B------:R-:W-:Y:S01]  /*9ea0*/  FMUL.FTZ R120, R2.reuse, R120 ;  /* 0x0000007802787220 */ /* 0x040fe20000410000 */
[----:B---3--:R-:W-:Y:S01]  /*9eb0*/  F2FP.PACK_AB R138, R177, R159 ;  /* 0x0000009fb18a723e */ /* 0x008fe200000000ff */
        /* <DEDUP_REMOVED lines=8> */
[C---:B------:R-:W-:Y:S01]  /*9f40*/  FMUL.FTZ R106, R0.reuse, R106 ;  /* 0x0000006a006a7220 */ /* 0x040fe20000410000 */
[----:B------:R1:W-:Y:S01]  /*9f50*/  MUFU.EX2 R174, R10 ;  /* 0x0000000a00ae7308 */ /* 0x0003e20000000800 */
[C---:B------:R-:W-:Y:S02]  /*9f60*/  FMUL.FTZ R107, R0.reuse, R107 ;  /* 0x0000006b006b7220 */ /* 0x040fe40000410000 */
[C---:B------:R-:W-:Y:S02]  /*9f70*/  FMUL.FTZ R110, R0.reuse, R110 ;  /* 0x0000006e006e7220 */ /* 0x040fe40000410000 */
[C---:B----4-:R-:W-:Y:S02]  /*9f80*/  FMUL.FTZ R6, R0.reuse, R130 ;  /* 0x0000008200067220 */ /* 0x050fe40000410000 */
[C---:B------:R-:W-:Y:S02]  /*9f90*/  FMUL.FTZ R111, R0.reuse, R111 ;  /* 0x0000006f006f7220 */ /* 0x040fe40000410000 */
[C---:B------:R-:W-:Y:S01]  /*9fa0*/  FMUL.FTZ R114, R0.reuse, R114 ;  /* 0x0000007200727220 */ /* 0x040fe20000410000 */
[----:B------:R-:W4:Y:S01]  /*9fb0*/  MUFU.EX2 R175, R11 ;  /* 0x0000000b00af7308 */ /* 0x000f220000000800 */
        /* <DEDUP_REMOVED lines=9> */
[C---:B-1----:R-:W-:Y:S02]  /*a050*/  FMUL.FTZ R10, R0.reuse, R134 ;  /* 0x00000086000a7220 */ /* 0x042fe40000410000 */
[----:B------:R-:W-:Y:S02]  /*a060*/  FMUL.FTZ R39, R0, R39 ;  /* 0x0000002700277220 */ /* 0x000fe40000410000 */
[----:B------:R-:W-:Y:S01]  /*a070*/  FMUL.FTZ R41, R2, R41 ;  /* 0x0000002902297220 */ /* 0x000fe20000410000 */
[----:B------:R-:W-:Y:S01]  /*a080*/  MUFU.EX2 R155, R17 ;  /* 0x00000011009b7308 */ /* 0x000fe20000000800 */
[C---:B------:R-:W-:Y:S02]  /*a090*/  FMUL.FTZ R42, R0.reuse, R42 ;  /* 0x0000002a002a7220 */ /* 0x040fe40000410000 */
[C---:B------:R-:W-:Y:S01]  /*a0a0*/  FMUL.FTZ R43, R0.reuse, R43 ;  /* 0x0000002b002b7220 */ /* 0x040fe20000410000 */
[----:B----4-:R-:W-:Y:S01]  /*a0b0*/  F2FP.PACK_AB R139, R175, R174 ;  /* 0x000000aeaf8b723e */ /* 0x010fe200000000ff */
[----:B------:R-:W-:Y:S02]  /*a0c0*/  FMUL.FTZ R11, R0, R135 ;  /* 0x00000087000b7220 */ /* 0x000fe40000410000 */
[----:B------:R-:W-:Y:S01]  /*a0d0*/  LDSM.16.MT88.4 R132, [R126+0x1800] ;  /* 0x001800007e84783b */ /* 0x000fe20000004200 */
[--C-:B------:R-:W-:Y:S02]  /*a0e0*/  FFMA.FTZ R18, R18, c[0x0][0x2d0], -R145.reuse ;  /* 0x0000b40012127a23 */ /* 0x100fe40000010891 */
[--C-:B------:R-:W-:Y:S01]  /*a0f0*/  FFMA.FTZ R19, R19, c[0x0][0x2d0], -R145.reuse ;  /* 0x0000b40013137a23 */ /* 0x100fe20000010891 */
[C---:B--2---:R-:W-:Y:S01]  /*a100*/  HMMA.16816.F32 R4, R136.reuse, R140, R4 ;  /* 0x0000008c8804723c */ /* 0x044fe20000001804 */
[----:B------:R-:W-:Y:S04]  /*a110*/  MUFU.EX2 R150, R18 ;  /* 0x0000001200967308 */ /* 0x000fe80000000800 */
[--C-:B------:R-:W-:Y:S02]  /*a120*/  FFMA.FTZ R22, R22, c[0x0][0x2d0], -R145.reuse ;  /* 0x0000b40016167a23 */ /* 0x100fe40000010891 */
[----:B------:R-:W-:Y:S01]  /*a130*/  IADD3 R140, R168, R126, RZ ;  /* 0x0000007ea88c7210 */ /* 0x000fe20007ffe0ff */
[C---:B------:R-:W-:Y:S03]  /*a140*/  HMMA.16816.F32 R8, R136.reuse, R142, R8 ;  /* 0x0000008e8808723c */ /* 0x040fe60000001808 */
[----:B------:R1:W-:Y:S01]  /*a150*/  MUFU.EX2 R151, R19 ;  /* 0x0000001300977308 */ /* 0x0003e20000000800 */
[----:B------:R-:W2:Y:S01]  /*a160*/  LDSM.16.MT88.4 R128, [R140] ;  /* 0x000000008c80783b */ /* 0x000ea20000004200 */
[--C-:B------:R-:W-:Y:S02]  /*a170*/  FFMA.FTZ R23, R23, c[0x0][0x2d0], -R145.reuse ;  /* 0x0000b40017177a23 */ /* 0x100fe40000010891 */
[--C-:B------:R-:W-:Y:S02]  /*a180*/  FFMA.FTZ R26, R26, c[0x0][0x2d0], -R145.reuse ;  /* 0x0000b4001a1a7a23 */ /* 0x100fe40000010891 */
[----:B------:R-:W-:Y:S03]  /*a190*/  FFMA.FTZ R27, R27, c[0x0][0x2d0], -R145 ;  /* 0x0000b4001b1b7a23 */ /* 0x000fe60000010891 */
        /* <DEDUP_REMOVED lines=10> */
[----:B-1----:R-:W-:Y:S01]  /*a240*/  LDSM.16.MT88.4 R16, [R140+0x800] ;  /* 0x000800008c10783b */ /* 0x002fe20000004200 */
        /* <DEDUP_REMOVED lines=10> */
[C---:B--2---:R-:W-:Y:S03]  /*a2f0*/  HMMA.16816.F32 R100, R136.reuse, R128, R100 ;  /* 0x000000808864723c */ /* 0x044fe60000001864 */
[C---:B------:R-:W-:Y:S02]  /*a300*/  FMUL.FTZ R60, R2.reuse, R60 ;  /* 0x0000003c023c7220 */ /* 0x040fe40000410000 */
[----:B------:R-:W-:Y:S02]  /*a310*/  FMUL.FTZ R61, R2, R61 ;  /* 0x0000003d023d7220 */ /* 0x000fe40000410000 */
[C---:B------:R-:W-:Y:S01]  /*a320*/  FMUL.FTZ R62, R0.reuse, R62 ;  /* 0x0000003e003e7220 */ /* 0x040fe20000410000 */
[C---:B------:R-:W-:Y:S01]  /*a330*/  HMMA.16816.F32 R104, R136.reuse, R130, R104 ;  /* 0x000000828868723c */ /* 0x040fe20000001868 */
[----:B------:R-:W1:Y:S01]  /*a340*/  LDSM.16.MT88.4 R128, [R3] ;  /* 0x000000000380783b */ /* 0x000e620000004200 */
[----:B------:R-:W2:Y:S02]  /*a350*/  MUFU.EX2 R154, R13 ;  /* 0x0000000d009a7308 */ /* 0x000ea40000000800 */
        /* <DEDUP_REMOVED lines=11> */
[----:B--2---:R-:W-:Y:S01]  /*a410*/  F2FP.PACK_AB R12, R154, R147 ;  /* 0x000000939a0c723e */ /* 0x004fe200000000ff */
        /* <DEDUP_REMOVED lines=29> */
[--C-:B------:R-:W-:Y:S02]  /*a5f0*/  FFMA.FTZ R24, R24, c[0x0][0x2d0], -R144.reuse ;  /* 0x0000b40018187a23 */ /* 0x100fe40000010890 */
[----:B------:R-:W-:Y:S01]  /*a600*/  FFMA.FTZ R2, R2, R202, R149 ;  /* 0x000000ca02027223 */ /* 0x000fe20000010095 */
[C---:B-1----:R-:W-:Y:S01]  /*a610*/  HMMA.16816.F32 R116, R136.reuse, R128, R116 ;  /* 0x000000808874723c */ /* 0x042fe20000001874 */
[----:B------:R1:W-:Y:S02]  /*a620*/  MUFU.EX2 R146, R24 ;  /* 0x0000001800927308 */ /* 0x0003e40000000800 */
[--C-:B------:R-:W-:Y:S02]  /*a630*/  FFMA.FTZ R14, R14, c[0x0][0x2d0], -R145.reuse ;  /* 0x0000b4000e0e7a23 */ /* 0x100fe40000010891 */
[--C-:B------:R-:W-:Y:S02]  /*a640*/  FFMA.FTZ R15, R15, c[0x0][0x2d0], -R145.reuse ;  /* 0x0000b4000f0f7a23 */ /* 0x100fe40000010891 */
[--C-:B------:R-:W-:Y:S01]  /*a650*/  FFMA.FTZ R28, R28, c[0x0][0x2d0], -R144.reuse ;  /* 0x0000b4001c1c7a23 */ /* 0x100fe20000010890 */
[C---:B------:R-:W-:Y:S01]  /*a660*/  HMMA.16816.F32 R120, R136.reuse, R130, R120 ;  /* 0x000000828878723c */ /* 0x040fe20000001878 */
[----:B------:R-:W2:Y:S02]  /*a670*/  LDSM.16.MT88.4 R128, [R126+0x2000] ;  /* 0x002000007e80783b */ /* 0x000ea40000004200 */
[----:B------:R3:W4:Y:S01]  /*a680*/  MUFU.EX2 R153, R14 ;  /* 0x0000000e00997308 */ /* 0x0007220000000800 */
[--C-:B------:R-:W-:Y:S02]  /*a690*/  FFMA.FTZ R29, R29, c[0x0][0x2d0], -R144.reuse ;  /* 0x0000b4001d1d7a23 */ /* 0x100fe40000010890 */
[--C-:B------:R-:W-:Y:S02]  /*a6a0*/  FFMA.FTZ R32, R32, c[0x0][0x2d0], -R144.reuse ;  /* 0x0000b40020207a23 */ /* 0x100fe40000010890 */
[----:B------:R-:W-:Y:S04]  /*a6b0*/  FFMA.FTZ R33, R33, c[0x0][0x2d0], -R144 ;  /* 0x0000b40021217a23 */ /* 0x000fe80000010890 */
[--C-:B------:R-:W-:Y:S01]  /*a6c0*/  FFMA.FTZ R30, R30, c[0x0][0x2d0], -R145.reuse ;  /* 0x0000b4001e1e7a23 */ /* 0x100fe20000010891 */
[----:B------:R-:W5:Y:S01]  /*a6d0*/  MUFU.EX2 R152, R15 ;  /* 0x0000000f00987308 */ /* 0x000f620000000800 */
[--C-:B------:R-:W-:Y:S02]  /*a6e0*/  FFMA.FTZ R31, R31, c[0x0][0x2d0], -R145.reuse ;  /* 0x0000b4001f1f7a23 */ /* 0x100fe40000010891 */
[--C-:B------:R-:W-:Y:S02]  /*a6f0*/  FFMA.FTZ R34, R34, c[0x0][0x2d0], -R145.reuse ;  /* 0x0000b40022227a23 */ /* 0x100fe40000010891 */
[----:B-1----:R-:W-:Y:S02]  /*a700*/  FFMA.FTZ R24, R0, R203, R148 ;  /* 0x000000cb00187223 */ /* 0x002fe40000010094 */
[----:B------:R-:W-:Y:S02]  /*a710*/  FADD.FTZ R0, R158, R2 ;  /* 0x000000029e007221 */ /* 0x000fe40000010000 */
[----:B------:R-:W-:Y:S01]  /*a720*/  FADD.FTZ R2, R157, R24 ;  /* 0x000000189d027221 */ /* 0x000fe20000010000 */
[----:B------:R-:W-:Y:S01]  /*a730*/  MUFU.EX2 R28, R28 ;  /* 0x0000001c001c7308 */ /* 0x000fe20000000800 */
[----:B------:R-:W-:Y:S02]  /*a740*/  FFMA.FTZ R35, R35, c[0x0][0x2d0], -R145 ;  /* 0x0000b40023237a23 */ /* 0x000fe40000010891 */
[----:B------:R-:W-:Y:S01]  /*a750*/  FADD.FTZ R0, R159, R0 ;  /* 0x000000009f007221 */ /* 0x000fe20000010000 */
[----:B---3--:R-:W-:Y:S01]  /*a760*/  F2FP.PACK_AB R14, R155, R156 ;  /* 0x0000009c9b0e723e */ /* 0x008fe200000000ff */
[----:B------:R-:W-:Y:S02]  /*a770*/  FADD.FTZ R2, R174, R2 ;  /* 0x00000002ae027221 */ /* 0x000fe40000010000 */
[----:B------:R-:W-:Y:S02]  /*a780*/  FADD.FTZ R0, R177, R0 ;  /* 0x00000000b1007221 */ /* 0x000fe40000010000 */
[----:B------:R-:W-:Y:S01]  /*a790*/  FADD.FTZ R2, R175, R2 ;  /* 0x00000002af027221 */ /* 0x000fe20000010000 */
[----:B------:R-:W-:Y:S01]  /*a7a0*/  MUFU.EX2 R29, R29 ;  /* 0x0000001d001d7308 */ /* 0x000fe20000000800 */
[----:B------:R-:W-:Y:S02]  /*a7b0*/  FADD.FTZ R0, R147, R0 ;  /* 0x0000000093007221 */ /* 0x000fe40000010000 */
[----:B----4-:R-:W-:Y:S01]  /*a7c0*/  FADD.FTZ R2, R153, R2 ;  /* 0x0000000299027221 */ /* 0x010fe20000010000 */
[----:B-----5:R-:W-:Y:S01]  /*a7d0*/  F2FP.PACK_AB R13, R152, R153 ;  /* 0x00000099980d723e */ /* 0x020fe200000000ff */
[----:B------:R-:W-:Y:S01]  /*a7e0*/  FADD.FTZ R0, R154, R0 ;  /* 0x000000009a007221 */ /* 0x000fe20000010000 */
[----:B------:R-:W-:Y:S01]  /*a7f0*/  F2FP.PACK_AB R15, R151, R150 ;  /* 0x00000096970f723e */ /* 0x000fe200000000ff */
[----:B------:R-:W-:Y:S01]  /*a800*/  FADD.FTZ R2, R152, R2 ;  /* 0x0000000298027221 */ /* 0x000fe20000010000 */
[C---:B--2---:R-:W-:Y:S02]  /*a810*/  HMMA.16816.F32 R36, R136.reuse, R128, R36 ;  /* 0x000000808824723c */ /* 0x044fe40000001824 */
[----:B------:R-:W-:Y:S01]  /*a820*/  MUFU.EX2 R32, R32 ;  /* 0x0000002000207308 */ /* 0x000fe20000000800 */
[----:B------:R-:W-:Y:S02]  /*a830*/  FADD.FTZ R0, R156, R0 ;  /* 0x000000009c007221 */ /* 0x000fe40000010000 */
[----:B------:R-:W-:Y:S02]  /*a840*/  FADD.FTZ R2, R150, R2 ;  /* 0x0000000296027221 */ /* 0x000fe40000010000 */
[----:B------:R-:W-:Y:S01]  /*a850*/  FADD.FTZ R0, R155, R0 ;  /* 0x000000009b007221 */ /* 0x000fe20000010000 */
[C---:B------:R-:W-:Y:S01]  /*a860*/  HMMA.16816.F32 R40, R136.reuse, R130, R40 ;  /* 0x000000828828723c */ /* 0x040fe20000001828 */
[----:B------:R-:W1:Y:S03]  /*a870*/  LDSM.16.MT88.4 R128, [R140+0x2000] ;  /* 0x002000008c80783b */ /* 0x000e660000004200 */
[----:B------:R-:W-:Y:S01]  /*a880*/  MUFU.EX2 R33, R33 ;  /* 0x0000002100217308 */ /* 0x000fe20000000800 */
[----:B------:R-:W-:Y:S02]  /*a890*/  FADD.FTZ R2, R151, R2 ;  /* 0x0000000297027221 */ /* 0x000fe40000010000 */
[----:B------:R-:W-:Y:S05]  /*a8a0*/  FADD.FTZ R0, R142, R0 ;  /* 0x000000008e007221 */ /* 0x000fea0000010000 */
[----:B------:R-:W-:Y:S02]  /*a8b0*/  FADD.FTZ R0, R141, R0 ;  /* 0x000000008d007221 */ /* 0x000fe40000010000 */
[----:B------:R-:W-:Y:S02]  /*a8c0*/  MUFU.EX2 R30, R30 ;  /* 0x0000001e001e7308 */ /* 0x000fe40000000800 */
[----:B------:R-:W-:Y:S08]  /*a8d0*/  FADD.FTZ R0, R146, R0 ;  /* 0x0000000092007221 */ /* 0x000ff00000010000 */
[----:B------:R-:W-:Y:S10]  /*a8e0*/  MUFU.EX2 R31, R31 ;  /* 0x0000001f001f7308 */ /* 0x000ff40000000800 */
[----:B------:R-:W-:Y:S01]  /*a8f0*/  MUFU.EX2 R34, R34 ;  /* 0x0000002200227308 */ /* 0x000fe20000000800 */
[C---:B-1----:R-:W-:Y:S09]  /*a900*/  HMMA.16816.F32 R44, R136.reuse, R128, R44 ;  /* 0x00000080882c723c */ /* 0x042ff2000000182c */
[----:B------:R-:W-:Y:S01]  /*a910*/  MUFU.EX2 R35, R35 ;  /* 0x0000002300237308 */ /* 0x000fe20000000800 */
        /* <DEDUP_REMOVED lines=22> */
[----:B------:R-:W-:Y:S01]  /*aa80*/  MUFU.EX2 R136, R26 ;  /* 0x0000001a00887308 */ /* 0x000fe20000000800 */
[----:B--2---:R-:W-:Y:S09]  /*aa90*/  FADD.FTZ R2, R138, R2 ;  /* 0x000000028a027221 */ /* 0x004ff20000010000 */
[----:B------:R2:W5:Y:S01]  /*aaa0*/  MUFU.EX2 R137, R27 ;  /* 0x0000001b00897308 */ /* 0x0005620000000800 */
[----:B---3--:R-:W-:Y:S01]  /*aab0*/  LDSM.16.MT88.4 R20, [R140+0x1000] ;  /* 0x001000008c14783b */ /* 0x008fe20000004200 */
[----:B----4-:R-:W-:Y:S01]  /*aac0*/  FADD.FTZ R2, R139, R2 ;  /* 0x000000028b027221 */ /* 0x010fe20000010000 */
[C---:B-1----:R-:W-:Y:S08]  /*aad0*/  HMMA.16816.F32 R4, R12.reuse, R128, R4 ;  /* 0x000000800c04723c */ /* 0x042ff00000001804 */
[C---:B------:R-:W-:Y:S01]  /*aae0*/  HMMA.16816.F32 R8, R12.reuse, R130, R8 ;  /* 0x000000820c08723c */ /* 0x040fe20000001808 */
[----:B--2---:R-:W-:Y:S07]  /*aaf0*/  LDSM.16.MT88.4 R24, [R3+0x1800] ;  /* 0x001800000318783b */ /* 0x004fee0000004200 */
[C---:B------:R-:W-:Y:S08]  /*ab00*/  HMMA.16816.F32 R100, R12.reuse, R16, R100 ;  /* 0x000000100c64723c */ /* 0x040ff00000001864 */
        /* <DEDUP_REMOVED lines=33> */
[----:B------:R-:W-:Y:S03]  /*ad20*/  F2FP.PACK_AB R14, R143, R146 ;  /* 0x000000928f0e723e */ /* 0x000fe600000000ff */
[----:B------:R-:W-:Y:S02]  /*ad30*/  F2FP.PACK_AB R13, R139, R138 ;  /* 0x0000008a8b0d723e */ /* 0x000fe400000000ff */
[----:B-----5:R-:W-:Y:S07]  /*ad40*/  F2FP.PACK_AB R15, R137, R136 ;  /* 0x00000088890f723e */ /* 0x020fee00000000ff */
        /* <DEDUP_REMOVED lines=40> */
[C---:B------:R-:W-:Y:S01]  /*afd0*/  HMMA.16816.F32 R128, R12.reuse, R132, R4 ;  /* 0x000000840c80723c */ /* 0x040fe20000001804 */
[----:B------:R-:W2:Y:S07]  /*afe0*/  LDSM.16.MT88.4 R4, [R127+0x1800] ;  /* 0x001800007f04783b */ /* 0x000eae0000004200 */
[C---:B------:R-:W-:Y:S01]  /*aff0*/  HMMA.16816.F32 R132, R12.reuse, R134, R8 ;  /* 0x000000860c84723c */ /* 0x040fe20000001808 */
[----:B------:R-:W3:Y:S07]  /*b000*/  LDSM.16.MT88.4 R8, [R126+0x3800] ;  /* 0x003800007e08783b */ /* 0x000eee0000004200 */
[C---:B-1----:R-:W-:Y:S08]  /*b010*/  HMMA.16816.F32 R100, R12.reuse, R16, R100 ;  /* 0x000000100c64723c */ /* 0x042ff00000001864 */
[C---:B------:R-:W-:Y:S01]  /*b020*/  HMMA.16816.F32 R104, R12.reuse, R18, R104 ;  /* 0x000000120c68723c */ /* 0x040fe20000001868 */
[----:B------:R-:W1:Y:S07]  /*b030*/  LDSM.16.MT88.4 R16, [R140+0x3800] ;  /* 0x003800008c10783b */ /* 0x000e6e0000004200 */
[C---:B------:R-:W-:Y:S08]  /*b040*/  HMMA.16816.F32 R108, R12.reuse, R24, R108 ;  /* 0x000000180c6c723c */ /* 0x040ff0000000186c */
[C---:B------:R-:W-:Y:S01]  /*b050*/  HMMA.16816.F32 R112, R12.reuse, R26, R112 ;  /* 0x0000001a0c70723c */ /* 0x040fe20000001870 */
[----:B------:R4:W-:Y:S07]  /*b060*/  LDSM.16.MT88.4 R24, [R3+0x5800] ;  /* 0x005800000318783b */ /* 0x0009ee0000004200 */
[C---:B--2---:R-:W-:Y:S08]  /*b070*/  HMMA.16816.F32 R116, R12.reuse, R4, R116 ;  /* 0x000000040c74723c */ /* 0x044ff00000001874 */
[C---:B------:R-:W-:Y:S01]  /*b080*/  HMMA.16816.F32 R120, R12.reuse, R6, R120 ;  /* 0x000000060c78723c */ /* 0x040fe20000001878 */
[----:B------:R-:W2:Y:S07]  /*b090*/  LDSM.16.MT88.4 R4, [R127+0x3800] ;  /* 0x003800007f04783b */ /* 0x000eae0000004200 */
[C---:B---3--:R-:W-:Y:S04]  /*b0a0*/  HMMA.16816.F32 R36, R12.reuse, R8, R36 ;  /* 0x000000080c24723c */ /* 0x048fe80000001824 */
[----:B----4-:R-:W-:Y:S02]  /*b0b0*/  FADD.FTZ R3, R136, R2 ;  /* 0x0000000288037221 */ /* 0x010fe40000010000 */
[----:B------:R-:W-:Y:S02]  /*b0c0*/  FADD.FTZ R2, R143, R0 ;  /* 0x000000008f027221 */ /* 0x000fe40000010000 */
[C---:B------:R-:W-:Y:S01]  /*b0d0*/  HMMA.16816.F32 R40, R12.reuse, R10, R40 ;  /* 0x0000000a0c28723c */ /* 0x040fe20000001828 */
[----:B------:R-:W3:Y:S03]  /*b0e0*/  LDSM.16.MT88.4 R8, [R126+0x5800] ;  /* 0x005800007e08783b */ /* 0x000ee60000004200 */
[----:B------:R-:W-:Y:S01]  /*b0f0*/  FADD.FTZ R0, R137, R3 ;  /* 0x0000000389007221 */ /* 0x000fe20000010000 */
[----:B------:R-:W-:Y:S01]  /*b100*/  IADD3 R3, R172, -0x2, RZ ;  /* 0xfffffffeac037810 */ /* 0x000fe20007ffe0ff */
[----:B------:R-:W-:Y:S02]  /*b110*/  FADD.FTZ R2, R28, R2 ;  /* 0x000000021c027221 */ /* 0x000fe40000010000 */
[C---:B-1----:R-:W-:Y:S03]  /*b120*/  HMMA.16816.F32 R44, R12.reuse, R16, R44 ;  /* 0x000000100c2c723c */ /* 0x042fe6000000182c */
[----:B------:R-:W-:Y:S01]  /*b130*/  ISETP.GE.AND P0, PT, R3, R204, PT ;  /* 0x000000cc0300720c */ /* 0x000fe20003f06270 */
[----:B------:R-:W-:Y:S02]  /*b140*/  FADD.FTZ R0, R30, R0 ;  /* 0x000000001e007221 */ /* 0x000fe40000010000 */
[----:B------:R-:W-:Y:S02]  /*b150*/  FADD.FTZ R2, R29, R2 ;  /* 0x000000021d027221 */ /* 0x000fe40000010000 */
        /* <DEDUP_REMOVED lines=11> */
[C---:B------:R-:W-:Y:S08]  /*b210*/  HMMA.16816.F32 R64, R12.reuse, R6, R64 ;  /* 0x000000060c40723c */ /* 0x040ff00000001840 */
[C---:B---3--:R-:W-:Y:S08]  /*b220*/  HMMA.16816.F32 R68, R12.reuse, R8, R68 ;  /* 0x000000080c44723c */ /* 0x048ff00000001844 */
[C---:B------:R-:W-:Y:S08]  /*b230*/  HMMA.16816.F32 R72, R12.reuse, R10, R72 ;  /* 0x0000000a0c48723c */ /* 0x040ff00000001848 */
[C---:B-1----:R-:W-:Y:S08]  /*b240*/  HMMA.16816.F32 R76, R12.reuse, R16, R76 ;  /* 0x000000100c4c723c */ /* 0x042ff0000000184c */
[C---:B------:R-:W-:Y:S08]  /*b250*/  HMMA.16816.F32 R80, R12.reuse, R18, R80 ;  /* 0x000000120c50723c */ /* 0x040ff00000001850 */
[C---:B------:R-:W-:Y:S08]  /*b260*/  HMMA.16816.F32 R84, R12.reuse, R24, R84 ;  /* 0x000000180c54723c */ /* 0x040ff00000001854 */
[C---:B------:R-:W-:Y:S08]  /*b270*/  HMMA.16816.F32 R88, R12.reuse, R26, R88 ;  /* 0x0000001a0c58723c */ /* 0x040ff00000001858 */
[C---:B----4-:R-:W-:Y:S08]  /*b280*/  HMMA.16816.F32 R92, R12.reuse, R20, R92 ;  /* 0x000000140c5c723c */ /* 0x050ff0000000185c */
        /* <DEDUP_REMOVED lines=40> */
.L_x_5720:
        /* <DEDUP_REMOVED lines=21> */
.L_x_5721:
        /* <DEDUP_REMOVED lines=21> */
.L_x_5683:
[----:B------:R-:W-:Y:S05]  /*b7b0*/  BSYNC B0 ;  /* 0x0000000000007941 */ /* 0x000fea0003800000 */
.L_x_5682:
        /* <DEDUP_REMOVED lines=10> */
.L_x_5676:
[----:B------:R-:W-:Y:S05]  /*b860*/  BRA.DIV ~URZ, `(.L_x_5687) ;  /* 0x000039127f007947 */ /* 0x000fea000b800000 */
[----:B------:R1:W2:Y:S02]  /*b870*/  SHFL.BFLY PT, R0, R202, 0x2, 0x1f ;  /* 0x0c401f00ca007f89 */ /* 0x0002a400000e0000 */
.L_x_5722:
[----:B--2---:R-:W-:Y:S01]  /*b880*/  FADD.FTZ R0, R0, R202 ;  /* 0x000000ca00007221 */ /* 0x004fe20000010000 */
[----:B------:R-:W-:Y:S05]  /*b890*/  BRA.DIV ~URZ, `(.L_x_5688) ;  /* 0x000039427f007947 */ /* 0x000fea000b800000 */
[----:B------:R-:W2:Y:S04]  /*b8a0*/  SHFL.BFLY PT, R4, R203, 0x2, 0x1f ;  /* 0x0c401f00cb047f89 */ /* 0x000ea800000e0000 */
[----:B------:R-:W3:Y:S01]  /*b8b0*/  SHFL.BFLY PT, R2, R0, 0x1, 0x1f ;  /* 0x0c201f0000027f89 */ /* 0x000ee200000e0000 */
[----:B--2---:R-:W-:-:S02]  /*b8c0*/  FADD.FTZ R4, R4, R203 ;  /* 0x000000cb04047221 */ /* 0x004fc40000010000 */
[----:B---3--:R-:W-:-:S03]  /*b8d0*/  FADD.FTZ R0, R0, R2 ;  /* 0x0000000200007221 */ /* 0x008fc60000010000 */
[----:B------:R2:W3:Y:S04]  /*b8e0*/  SHFL.BFLY PT, R3, R4, 0x1, 0x1f ;  /* 0x0c201f0004037f89 */ /* 0x0004e800000e0000 */
.L_x_5723:
        /* <DEDUP_REMOVED lines=117> */
.L_x_5641:
        /* <DEDUP_REMOVED lines=17> */
.L_x_5690:
[----:B------:R-:W-:Y:S05]  /*c150*/  BSYNC B0 ;  /* 0x0000000000007941 */ /* 0x000fea0003800000 */
.L_x_5689:
        /* <DEDUP_REMOVED lines=15> */
[----:B-1---5:R-:W-:Y:S05]  /*c250*/  CALL.REL.NOINC `($__internal_95_$__cuda_sm70_shflsync_idx_p) ;  /* 0x0000314000007944 */ /* 0x022fea0003c00000 */
.L_x_5693:
        /* <DEDUP_REMOVED lines=14> */
[----:B------:R-:W4:Y:S03]  /*c340*/  S2R R21, SR_TID.X ;  /* 0x0000000000157919 */ /* 0x000f260000002100 */
        /* <DEDUP_REMOVED lines=11> */
[----:B----4-:R-:W-:Y:S01]  /*c400*/  SHF.R.S32.HI R19, RZ, 0x1f, R21 ;  /* 0x0000001fff137819 */ /* 0x010fe20000011415 */
        /* <DEDUP_REMOVED lines=79> */
[----:B------:R-:W2:Y:S01]  /*c900*/  SHFL.IDX PT, R5, R7, RZ, 0x1c1f ;  /* 0x001c1fff07057589 */ /* 0x000ea200000e0000 */
[----:B------:R-:W-:-:S03]  /*c910*/  IMAD.WIDE.U32 R2, R0, c[0x0][0x430], R2 ;  /* 0x00010c0000027a25 */ /* 0x000fc600078e0002 */
[----:B------:R-:W-:Y:S01]  /*c920*/  SHFL.IDX PT, R6, R6, 0x1, 0x1c1f ;  /* 0x003c1f0006067f89 */ /* 0x000fe200000e0000 */
[----:B---3--:R-:W-:-:S03]  /*c930*/  IMAD.IADD R0, R20, 0x1, R238 ;  /* 0x0000000114007824 */ /* 0x008fc600078e02ee */
        /* <DEDUP_REMOVED lines=10> */
[----:B--2---:R2:W-:Y:S01]  /*c9e0*/  @!P2 ST.E [R4.64], R17 ;  /* 0x000000110400a985 */ /* 0x0045e2000c101906 */
        /* <DEDUP_REMOVED lines=17> */
[----:B--234-:R-:W-:Y:S02]  /*cb00*/  @!P5 IMAD.WIDE R6, R222, 0x4, R2 ;  /* 0x00000004de06d825 */ /* 0x01cfe400078e0202 */
[----:B------:R-:W-:-:S03]  /*cb10*/  @!P1 LEA R4, P3, R143, R2, 0x2 ;  /* 0x000000028f049211 */ /* 0x000fc600078610ff */
[----:B------:R2:W-:Y:S01]  /*cb20*/  @!P5 ST.E.64 [R6.64], R128 ;  /* 0x000000800600d985 */ /* 0x0005e2000c101b06 */
[----:B------:R-:W-:Y:S02]  /*cb30*/  @!P1 LEA.HI.X R5, R143, R3, R144, 0x2, P3 ;  /* 0x000000038f059211 */ /* 0x000fe400018f1490 */
[----:B------:R-:W-:-:S03]  /*cb40*/  ISETP.GE.AND P5, PT, R137, c[0x0][0x3c8], PT ;  /* 0x0000f20089007a0c */ /* 0x000fc60003fa6270 */
[----:B------:R3:W-:Y:S01]  /*cb50*/  @!P1 ST.E.64 [R4.64], R132 ;  /* 0x0000008404009985 */ /* 0x0007e2000c101b06 */
[----:B------:R-:W-:Y:S02]  /*cb60*/  ISETP.GE.AND P1, PT, R127, c[0x0][0x3c8], PT ;  /* 0x0000f2007f007a0c */ /* 0x000fe40003f26270 */
[----:B--2---:R-:W-:-:S04]  /*cb70*/  @!P4 LEA R6, P3, R141, R2, 0x2 ;  /* 0x000000028d06c211 */ /* 0x004fc800078610ff */
[----:B------:R-:W-:Y:S02]  /*cb80*/  @!P4 LEA.HI.X R7, R141, R3, R142, 0x2, P3 ;  /* 0x000000038d07c211 */ /* 0x000fe400018f148e */
[----:B---3--:R-:W-:-:S03]  /*cb90*/  @!P2 LEA R4, P3, R139, R2, 0x2 ;  /* 0x000000028b04a211 */ /* 0x008fc600078610ff */
        /* <DEDUP_REMOVED lines=60> */
[----:B--2---:R-:W-:-:S04]  /*cf60*/  @!P3 LEA R6, P4, R246, R2, 0x2 ;  /* 0x00000002f606b211 */ /* 0x004fc800078810ff */
        /* <DEDUP_REMOVED lines=11> */
[----:B--2---:R-:W-:-:S04]  /*d020*/  @!P4 LEA R6, P1, R243, R2, 0x2 ;  /* 0x00000002f306c211 */ /* 0x004fc800078210ff */
        /* <DEDUP_REMOVED lines=8> */
.L_x_5695:
[----:B------:R-:W-:Y:S05]  /*d0b0*/  BSYNC B0 ;  /* 0x0000000000007941 */ /* 0x000fea0003800000 */
.L_x_5694:
[----:B----4-:R4:W1:Y:S04]  /*d0c0*/  SHFL.IDX PT, R3, R10, 0x1, 0x1c1f ;  /* 0x003c1f000a037f89 */ /* 0x01086800000e0000 */
[----:B---3--:R4:W3:Y:S01]  /*d0d0*/  SHFL.IDX PT, R2, R11, 0x1, 0x1c1f ;  /* 0x003c1f000b027f89 */ /* 0x0088e200000e0000 */
[----:B------:R-:W-:Y:S05]  /*d0e0*/  @P0 BRA `(.L_x_5696) ;  /* 0x0000089000000947 */ /* 0x000fea0003800000 */
[----:B------:R-:W-:Y:S02]  /*d0f0*/  ISETP.GE.AND P1, PT, R222, c[0x0][0x3c8], PT ;  /* 0x0000f200de007a0c */ /* 0x000fe40003f26270 */
[----:B------:R-:W-:Y:S02]  /*d100*/  ISETP.GE.AND P2, PT, R143, c[0x0][0x3c8], PT ;  /* 0x0000f2008f007a0c */ /* 0x000fe40003f46270 */
[----:B------:R-:W-:Y:S02]  /*d110*/  ISETP.GE.AND P3, PT, R141, c[0x0][0x3c8], PT ;  /* 0x0000f2008d007a0c */ /* 0x000fe40003f66270 */
[----:B------:R-:W-:-:S07]  /*d120*/  ISETP.GE.AND P0, PT, R139, c[0x0][0x3c8], PT ;  /* 0x0000f2008b007a0c */ /* 0x000fce0003f06270 */
[----:B-123--:R-:W-:Y:S02]  /*d130*/  @!P1 IMAD.WIDE R6, R222, 0x4, R2 ;  /* 0x00000004de069825 */ /* 0x00efe400078e0202 */
        /* <DEDUP_REMOVED lines=56> */
[----:B---3--:R-:W-:-:S03]  /*d4c0*/  @!P3 LEA R8, P2, R249, R2, 0x2 ;  /* 0x00000002f908b211 */ /* 0x008fc600078410ff */
        /* <DEDUP_REMOVED lines=35> */
.L_x_5692:
[----:B------:R-:W2:Y:S02]  /*d700*/  S2R R3, SR_TID.X ;  /* 0x0000000000037919 */ /* 0x000ea40000002100 */
[----:B--2---:R-:W-:-:S13]  /*d710*/  ISETP.GT.AND P0, PT, R3, 0x7f, PT ;  /* 0x0000007f0300780c */ /* 0x004fda0003f04270 */
        /* <DEDUP_REMOVED lines=38> */
.L_x_5696:
[----:B------:R-:W-:Y:S05]  /*d980*/  BSYNC B1 ;  /* 0x0000000000017941 */ /* 0x000fea0003800000 */
.L_x_5691:
[----:B--2---:R-:W2:Y:S02]  /*d990*/  LDL R0, [R1+0x8] ;  /* 0x0000080001007983 */ /* 0x004ea40000100800 */
[----:B--2---:R-:W-:-:S13]  /*d9a0*/  ISETP.NE.AND P0, PT, R0, RZ, PT ;  /* 0x000000ff0000720c */ /* 0x004fda0003f05270 */
[----:B------:R-:W-:Y:S01]  /*d9b0*/  @P0 WARPSYNC 0xffffffff ;  /* 0xffffffff00000948 */ /* 0x000fe20003800000 */
[----:B------:R-:W-:Y:S06]  /*d9c0*/  @P0 BAR.SYNC.DEFER_BLOCKING 0x5, 0x100 ;  /* 0x0144000000000b1d */ /* 0x000fec0000010000 */
[----:B------:R-:W2:Y:S04]  /*d9d0*/  @P0 LDS R240, [0x24100] ;  /* 0x02410000fff00984 */ /* 0x000ea80000000800 */
[----:B------:R-:W-:Y:S06]  /*d9e0*/  @P0 BAR.ARV 0x4, 0x100 ;  /* 0x0104000000000b1d */ /* 0x000fec0000002000 */
[----:B------:R-:W-:Y:S05]  /*d9f0*/  @P0 BRA `(.L_x_5697) ;  /* 0x0000007000000947 */ /* 0x000fea0003800000 */
[----:B------:R-:W-:Y:S05]  /*da00*/  BRA.DIV ~URZ, `(.L_x_5698) ;  /* 0x000018d27f007947 */ /* 0x000fea000b800000 */
[----:B------:R4:W3:Y:S02]  /*da10*/  SHFL.IDX PT, R0, R18, RZ, 0x1f ;  /* 0x00001fff12007589 */ /* 0x0008e400000e0000 */
.L_x_5724:
[----:B------:R-:W-:Y:S01]  /*da20*/  WARPSYNC 0xffffffff ;  /* 0xffffffff00007948 */ /* 0x000fe20003800000 */
[----:B------:R-:W-:Y:S01]  /*da30*/  BAR.SYNC.DEFER_BLOCKING 0x4, 0x100 ;  /* 0x0104000000007b1d */ /* 0x000fe20000010000 */
[----:B--23--:R-:W-:-:S05]  /*da40*/  MOV R240, R0 ;  /* 0x0000000000f07202 */ /* 0x00cfca0000000f00 */
[----:B------:R2:W-:Y:S04]  /*da50*/  @!P6 STS [0x24100], R18 ;  /* 0x02410012ff00e388 */ /* 0x0005e80000000800 */
[----:B------:R-:W-:Y:S06]  /*da60*/  BAR.ARV 0x5, 0x100 ;  /* 0x0144000000007b1d */ /* 0x000fec0000002000 */
.L_x_5697:
[----:B--2---:R-:W-:-:S13]  /*da70*/  ISETP.GE.AND P0, PT, R240, c[0x0][0x538], PT ;  /* 0x00014e00f0007a0c */ /* 0x004fda0003f06270 */
[----:B-1-345:R-:W-:Y:S01]  /*da80*/  @P0 CALL.REL.NOINC `(.L_x_5699) ;  /* 0x0000001000000944 */ /* 0x03afe20003c00000 */
[----:B------:R-:W-:Y:S05]  /*da90*/  BRA `(.L_x_5700) ;  /* 0xffff2ed000007947 */ /* 0x000fea000383ffff */
.L_x_5699:
[----:B------:R-:W-:Y:S05]  /*daa0*/  EXIT ;  /* 0x000000000000794d */ /* 0x000fea0003800000 */
.L_x_5642:
[----:B------:R-:W-:Y:S01]  /*dab0*/  IMAD.MOV.U32 R30, RZ, RZ, R9 ;  /* 0x000000ffff1e7224 */ /* 0x000fe200078e0009 */
[----:B------:R-:W-:Y:S01]  /*dac0*/  MOV R29, RZ ;  /* 0x000000ff001d7202 */ /* 0x000fe20000000f00 */
[----:B------:R-:W-:Y:S01]  /*dad0*/  IMAD.MOV.U32 R3, RZ, RZ, 0x181f ;  /* 0x0000181fff037424 */ /* 0x000fe200078e00ff */
[----:B------:R-:W-:Y:S02]  /*dae0*/  MOV R2, 0xdb00 ;  /* 0x0000db0000027802 */ /* 0x000fe40000000f00 */
[----:B-----5:R-:W-:Y:S05]  /*daf0*/  CALL.REL.NOINC `($__internal_95_$__cuda_sm70_shflsync_idx_p) ;  /* 0x000018a000007944 */ /* 0x020fea0003c00000 */
[----:B------:R-:W-:Y:S01]  /*db00*/  MOV R8, R29 ;  /* 0x0000001d00087202 */ /* 0x000fe20000000f00 */
[----:B------:R-:W-:Y:S05]  /*db10*/  BRA `(.L_x_5701) ;  /* 0xffff3ad000007947 */ /* 0x000fea000383ffff */
.L_x_5643:
[----:B------:R-:W-:Y:S01]  /*db20*/  IMAD.MOV.U32 R30, RZ, RZ, R11 ;  /* 0x000000ffff1e7224 */ /* 0x000fe200078e000b */
[----:B------:R-:W-:Y:S01]  /*db30*/  MOV R29, RZ ;  /* 0x000000ff001d7202 */ /* 0x000fe20000000f00 */
[----:B------:R-:W-:Y:S01]  /*db40*/  IMAD.MOV.U32 R3, RZ, RZ, 0x181f ;  /* 0x0000181fff037424 */ /* 0x000fe200078e00ff */
[----:B------:R-:W-:Y:S02]  /*db50*/  MOV R2, 0xdb70 ;  /* 0x0000db7000027802 */ /* 0x000fe40000000f00 */
[----:B-12--5:R-:W-:Y:S05]  /*db60*/  CALL.REL.NOINC `($__internal_95_$__cuda_sm70_shflsync_idx_p) ;  /* 0x0000183000007944 */ /* 0x026fea0003c00000 */
[----:B------:R-:W-:Y:S01]  /*db70*/  MOV R0, R29 ;  /* 0x0000001d00007202 */ /* 0x000fe20000000f00 */
[----:B------:R-:W-:Y:S05]  /*db80*/  BRA `(.L_x_5702) ;  /* 0xffff3a8000007947 */ /* 0x000fea000383ffff */
.L_x_5646:
[----:B------:R-:W-:Y:S01]  /*db90*/  IMAD.MOV.U32 R30, RZ, RZ, R9 ;  /* 0x000000ffff1e7224 */ /* 0x000fe200078e0009 */
[----:B------:R-:W-:Y:S01]  /*dba0*/  MOV R29, 0x1 ;  /* 0x00000001001d7802 */ /* 0x000fe20000000f00 */
[----:B--2---:R-:W-:Y:S01]  /*dbb0*/  IMAD.MOV.U32 R3, RZ, RZ, 0x181f ;  /* 0x0000181fff037424 */ /* 0x004fe200078e00ff */
[----:B------:R-:W-:-:S02]  /*dbc0*/  MOV R2, 0xdbe0 ;  /* 0x0000dbe000027802 */ /* 0x000fc40000000f00 */
[----:B-1-345:R-:W-:Y:S05]  /*dbd0*/  CALL.REL.NOINC `($__internal_95_$__cuda_sm70_shflsync_idx_p) ;  /* 0x000017c000007944 */ /* 0x03afea0003c00000 */
[----:B------:R-:W-:Y:S01]  /*dbe0*/  IMAD.MOV.U32 R8, RZ, RZ, R29 ;  /* 0x000000ffff087224 */ /* 0x000fe200078e001d */
[----:B------:R-:W-:Y:S01]  /*dbf0*/  MOV R29, 0x1 ;  /* 0x00000001001d7802 */ /* 0x000fe20000000f00 */
[----:B------:R-:W-:Y:S01]  /*dc00*/  IMAD.MOV.U32 R30, RZ, RZ, R11 ;  /* 0x000000ffff1e7224 */ /* 0x000fe200078e000b */
[----:B------:R-:W-:-:S02]  /*dc10*/  MOV R3, 0x181f ;  /* 0x0000181f00037802 */ /* 0x000fc40000000f00 */
[----:B------:R-:W-:Y:S02]  /*dc20*/  MOV R2, 0xdc40 ;  /* 0x0000dc4000027802 */ /* 0x000fe40000000f00 */
[----:B------:R-:W-:Y:S05]  /*dc30*/  CALL.REL.NOINC `($__internal_95_$__cuda_sm70_shflsync_idx_p) ;  /* 0x0000176000007944 */ /* 0x000fea0003c00000 */
[----:B------:R-:W-:Y:S01]  /*dc40*/  MOV R0, R29 ;  /* 0x0000001d00007202 */ /* 0x000fe20000000f00 */
[----:B------:R-:W-:Y:S05]  /*dc50*/  BRA `(.L_x_5703) ;  /* 0xffff3b4000007947 */ /* 0x000fea000383ffff */
.L_x_5649:
[----:B------:R-:W-:Y:S01]  /*dc60*/  IMAD.MOV.U32 R30, RZ, RZ, R9 ;  /* 0x000000ffff1e7224 */ /* 0x000fe200078e0009 */
[----:B------:R-:W-:Y:S01]  /*dc70*/  MOV R29, 0x2 ;  /* 0x00000002001d7802 */ /* 0x000fe20000000f00 */
[----:B-1----:R-:W-:Y:S01]  /*dc80*/  IMAD.MOV.U32 R3, RZ, RZ, 0x181f ;  /* 0x0000181fff037424 */ /* 0x002fe200078e00ff */
[----:B------:R-:W-:Y:S02]  /*dc90*/  MOV R2, 0xdcb0 ;  /* 0x0000dcb000027802 */ /* 0x000fe40000000f00 */
[----:B--2345:R-:W-:Y:S05]  /*dca0*/  CALL.REL.NOINC `($__internal_95_$__cuda_sm70_shflsync_idx_p) ;  /* 0x000016f000007944 */ /* 0x03cfea0003c00000 */
[----:B------:R-:W-:Y:S01]  /*dcb0*/  MOV R8, R29 ;  /* 0x0000001d00087202 */ /* 0x000fe20000000f00 */
[----:B------:R-:W-:Y:S05]  /*dcc0*/  BRA `(.L_x_5704) ;  /* 0xffff3c3000007947 */ /* 0x000fea000383ffff */
.L_x_5650:
[----:B------:R-:W-:Y:S01]  /*dcd0*/  IMAD.MOV.U32 R30, RZ, RZ, R11 ;  /* 0x000000ffff1e7224 */ /* 0x000fe200078e000b */
[----:B------:R-:W-:Y:S01]  /*dce0*/  MOV R29, 0x2 ;  /* 0x00000002001d7802 */ /* 0x000fe20000000f00 */
[----:B------:R-:W-:Y:S01]  /*dcf0*/  IMAD.MOV.U32 R3, RZ, RZ, 0x181f ;  /* 0x0000181fff037424 */ /* 0x000fe200078e00ff */
[----:B------:R-:W-:Y:S02]  /*dd00*/  MOV R2, 0xdd20 ;  /* 0x0000dd2000027802 */ /* 0x000fe40000000f00 */
[----:B-12345:R-:W-:Y:S05]  /*dd10*/  CALL.REL.NOINC `($__internal_95_$__cuda_sm70_shflsync_idx_p) ;  /* 0x0000168000007944 */ /* 0x03efea0003c00000 */
[----:B------:R-:W-:Y:S01]  /*dd20*/  MOV R0, R29 ;  /* 0x0000001d00007202 */ /* 0x000fe20000000f00 */
[----:B------:R-:W-:Y:S05]  /*dd30*/  BRA `(.L_x_5705) ;  /* 0xffff3be000007947 */ /* 0x000fea000383ffff */
.L_x_5653:
[----:B------:R-:W-:Y:S01]  /*dd40*/  IMAD.MOV.U32 R30, RZ, RZ, R9 ;  /* 0x000000ffff1e7224 */ /* 0x000fe200078e0009 */
[----:B------:R-:W-:Y:S01]  /*dd50*/  MOV R29, 0x3 ;  /* 0x00000003001d7802 */ /* 0x000fe20000000f00 */
[----:B-1----:R-:W-:Y:S01]  /*dd60*/  IMAD.MOV.U32 R3, RZ, RZ, 0x181f ;  /* 0x0000181fff037424 */ /* 0x002fe200078e00ff */
[----:B------:R-:W-:-:S02]  /*dd70*/  MOV R2, 0xdd90 ;  /* 0x0000dd9000027802 */ /* 0x000fc40000000f00 */
[----:B--2345:R-:W-:Y:S05]  /*dd80*/  CALL.REL.NOINC `($__internal_95_$__cuda_sm70_shflsync_idx_p) ;  /* 0x0000161000007944 */ /* 0x03cfea0003c00000 */
        /* <DEDUP_REMOVED lines=8> */
.L_x_5656:
[----:B------:R-:W-:Y:S01]  /*de10*/  IMAD.MOV.U32 R30, RZ, RZ, R9 ;  /* 0x000000ffff1e7224 */ /* 0x000fe200078e0009 */
[----:B------:R-:W-:Y:S01]  /*de20*/  MOV R29, RZ ;  /* 0x000000ff001d7202 */ /* 0x000fe20000000f00 */
[----:B------:R-:W-:Y:S01]  /*de30*/  IMAD.MOV.U32 R3, RZ, RZ, 0x181f ;  /* 0x0000181fff037424 */ /* 0x000fe200078e00ff */
[----:B------:R-:W-:Y:S02]  /*de40*/  MOV R2, 0xde60 ;  /* 0x0000de6000027802 */ /* 0x000fe40000000f00 */
[----:B------:R-:W-:Y:S05]  /*de50*/  CALL.REL.NOINC `($__internal_95_$__cuda_sm70_shflsync_idx_p) ;  /* 0x0000154000007944 */ /* 0x000fea0003c00000 */
[----:B------:R-:W-:Y:S01]  /*de60*/  MOV R8, R29 ;  /* 0x0000001d00087202 */ /* 0x000fe20000000f00 */
[----:B------:R-:W-:Y:S05]  /*de70*/  BRA `(.L_x_5707) ;  /* 0xffff474000007947 */ /* 0x000fea000383ffff */
.L_x_5657:
[----:B------:R-:W-:Y:S01]  /*de80*/  IMAD.MOV.U32 R30, RZ, RZ, R12 ;  /* 0x000000ffff1e7224 */ /* 0x000fe200078e000c */
[----:B------:R-:W-:Y:S01]  /*de90*/  MOV R29, RZ ;  /* 0x000000ff001d7202 */ /* 0x000fe20000000f00 */
[----:B------:R-:W-:Y:S01]  /*dea0*/  IMAD.MOV.U32 R3, RZ, RZ, 0x181f ;  /* 0x0000181fff037424 */ /* 0x000fe200078e00ff */
[----:B------:R-:W-:Y:S02]  /*deb0*/  MOV R2, 0xded0 ;  /* 0x0000ded000027802 */ /* 0x000fe40000000f00 */
[----:B-12---:R-:W-:Y:S05]  /*dec0*/  CALL.REL.NOINC `($__internal_95_$__cuda_sm70_shflsync_idx_p) ;  /* 0x000014d000007944 */ /* 0x006fea0003c00000 */
[C---:B------:R-:W-:Y:S01]  /*ded0*/  IADD3 R6, P6, R29.reuse, R17, RZ ;  /* 0x000000111d067210 */ /* 0x040fe20007fde0ff */
[----:B------:R-:W-:Y:S01]  /*dee0*/  IMAD.MOV.U32 R30, RZ, RZ, R9 ;  /* 0x000000ffff1e7224 */ /* 0x000fe200078e0009 */
[----:B------:R-:W-:-:S02]  /*def0*/  IADD3 R4, P5, R29, R18, RZ ;  /* 0x000000121d047210 */ /* 0x000fc40007fbe0ff */
[----:B------:R-:W-:Y:S01]  /*df00*/  IADD3 R2, P0, R29, R19, RZ ;  /* 0x000000131d027210 */ /* 0x000fe20007f1e0ff */
[----:B------:R-:W-:Y:S01]  /*df10*/  IMAD.X R7, R8, 0x1, R14, P6 ;  /* 0x0000000108077824 */ /* 0x000fe200030e060e */
        /* <DEDUP_REMOVED lines=17> */
[----:B-1----:R-:W-:Y:S05]  /*e030*/  CALL.REL.NOINC `($__internal_95_$__cuda_sm70_shflsync_idx_p) ;  /* 0x0000136000007944 */ /* 0x002fea0003c00000 */
        /* <DEDUP_REMOVED lines=8> */
.L_x_5660:
[----:B------:R-:W-:Y:S01]  /*e0c0*/  IMAD.MOV.U32 R30, RZ, RZ, R13 ;  /* 0x000000ffff1e7224 */ /* 0x000fe200078e000d */
[----:B------:R-:W-:Y:S01]  /*e0d0*/  MOV R29, RZ ;  /* 0x000000ff001d7202 */ /* 0x000fe20000000f00 */
[----:B------:R-:W-:Y:S01]  /*e0e0*/  IMAD.MOV.U32 R3, RZ, RZ, 0x181f ;  /* 0x0000181fff037424 */ /* 0x000fe200078e00ff */
[----:B------:R-:W-:Y:S02]  /*e0f0*/  MOV R2, 0xe110 ;  /* 0x0000e11000027802 */ /* 0x000fe40000000f00 */
[----:B-1234-:R-:W-:Y:S05]  /*e100*/  CALL.REL.NOINC `($__internal_95_$__cuda_sm70_shflsync_idx_p) ;  /* 0x0000129000007944 */ /* 0x01efea0003c00000 */
[----:B------:R-:W-:Y:S01]  /*e110*/  MOV R12, R29 ;  /* 0x0000001d000c7202 */ /* 0x000fe20000000f00 */
[----:B------:R-:W-:Y:S05]  /*e120*/  BRA `(.L_x_5709) ;  /* 0xffff4a0000007947 */ /* 0x000fea000383ffff */
.L_x_5661:
[----:B------:R-:W-:Y:S01]  /*e130*/  IMAD.MOV.U32 R30, RZ, RZ, R21 ;  /* 0x000000ffff1e7224 */ /* 0x000fe200078e0015 */
[----:B------:R-:W-:Y:S01]  /*e140*/  MOV R29, RZ ;  /* 0x000000ff001d7202 */ /* 0x000fe20000000f00 */
[----:B------:R-:W-:Y:S01]  /*e150*/  IMAD.MOV.U32 R3, RZ, RZ, 0x181f ;  /* 0x0000181fff037424 */ /* 0x000fe200078e00ff */
[----:B------:R-:W-:Y:S02]  /*e160*/  MOV R2, 0xe180 ;  /* 0x0000e18000027802 */ /* 0x000fe40000000f00 */
[----:B-1234-:R-:W-:Y:S05]  /*e170*/  CALL.REL.NOINC `($__internal_95_$__cuda_sm70_shflsync_idx_p) ;  /* 0x0000122000007944 */ /* 0x01efea0003c00000 */
        /* <DEDUP_REMOVED lines=31> */
.L_x_5664:
[----:B------:R-:W-:Y:S01]  /*e370*/  IMAD.MOV.U32 R30, RZ, RZ, R5 ;  /* 0x000000ffff1e7224 */ /* 0x000fe200078e0005 */
[----:B------:R-:W-:Y:S01]  /*e380*/  MOV R29, RZ ;  /* 0x000000ff001d7202 */ /* 0x000fe20000000f00 */
[----:B------:R-:W-:Y:S01]  /*e390*/  IMAD.MOV.U32 R3, RZ, RZ, 0x181f ;  /* 0x0000181fff037424 */ /* 0x000fe200078e00ff */
[----:B------:R-:W-:Y:S02]  /*e3a0*/  MOV R2, 0xe3c0 ;  /* 0x0000e3c000027802 */ /* 0x000fe40000000f00 */
[----:B------:R-:W-:Y:S05]  /*e3b0*/  CALL.REL.NOINC `($__internal_95_$__cuda_sm70_shflsync_idx_p) ;  /* 0x00000fe000007944 */ /* 0x000fea0003c00000 */
[----:B------:R-:W-:Y:S01]  /*e3c0*/  MOV R4, R29 ;  /* 0x0000001d00047202 */ /* 0x000fe20000000f00 */
[----:B------:R-:W-:Y:S05]  /*e3d0*/  BRA `(.L_x_5711) ;  /* 0xffff6e2000007947 */ /* 0x000fea000383ffff */
.L_x_5665:
[----:B------:R-:W-:Y:S01]  /*e3e0*/  IMAD.MOV.U32 R30, RZ, RZ, R12 ;  /* 0x000000ffff1e7224 */ /* 0x000fe200078e000c */
[----:B------:R-:W-:Y:S01]  /*e3f0*/  MOV R29, RZ ;  /* 0x000000ff001d7202 */ /* 0x000fe20000000f00 */
[----:B------:R-:W-:Y:S01]  /*e400*/  IMAD.MOV.U32 R3, RZ, RZ, 0x181f ;  /* 0x0000181fff037424 */ /* 0x000fe200078e00ff */
[----:B------:R-:W-:Y:S02]  /*e410*/  MOV R2, 0xe430 ;  /* 0x0000e43000027802 */ /* 0x000fe40000000f00 */
[----:B-12---:R-:W-:Y:S05]  /*e420*/  CALL.REL.NOINC `($__internal_95_$__cuda_sm70_shflsync_idx_p) ;  /* 0x00000f7000007944 */ /* 0x006fea0003c00000 */
        /* <DEDUP_REMOVED lines=22> */
[----:B-1----:R-:W-:Y:S05]  /*e590*/  CALL.REL.NOINC `($__internal_95_$__cuda_sm70_shflsync_idx_p) ;  /* 0x00000e0000007944 */ /* 0x002fea0003c00000 */
[----:B------:R-:W-:Y:S01]  /*e5a0*/  IMAD.MOV.U32 R4, RZ, RZ, R29 ;  /* 0x000000ffff047224 */ /* 0x000fe200078e001d */
[----:B------:R-:W-:Y:S01]  /*e5b0*/  MOV R29, 0x1 ;  /* 0x00000001001d7802 */ /* 0x000fe20000000f00 */
[----:B------:R-:W-:Y:S01]  /*e5c0*/  IMAD.MOV.U32 R30, RZ, RZ, R12 ;  /* 0x000000ffff1e7224 */ /* 0x000fe200078e000c */
[----:B------:R-:W-:Y:S02]  /*e5d0*/  MOV R3, 0x181f ;  /* 0x0000181f00037802 */ /* 0x000fe40000000f00 */
[----:B------:R-:W-:Y:S02]  /*e5e0*/  MOV R2, 0xe600 ;  /* 0x0000e60000027802 */ /* 0x000fe40000000f00 */
[----:B------:R-:W-:Y:S05]  /*e5f0*/  CALL.REL.NOINC `($__internal_95_$__cuda_sm70_shflsync_idx_p) ;  /* 0x00000da000007944 */ /* 0x000fea0003c00000 */
[----:B------:R-:W-:Y:S01]  /*e600*/  MOV R0, R29 ;  /* 0x0000001d00007202 */ /* 0x000fe20000000f00 */
[----:B------:R-:W-:Y:S05]  /*e610*/  BRA `(.L_x_5712) ;  /* 0xffff6d3000007947 */ /* 0x000fea000383ffff */
.L_x_5669:
[----:B------:R-:W-:Y:S01]  /*e620*/  MOV R29, RZ ;  /* 0x000000ff001d7202 */ /* 0x000fe20000000f00 */
[----:B------:R-:W-:Y:S01]  /*e630*/  IMAD.MOV.U32 R30, RZ, RZ, R12 ;  /* 0x000000ffff1e7224 */ /* 0x000fe200078e000c */
[----:B------:R-:W-:Y:S01]  /*e640*/  MOV R2, 0xe670 ;  /* 0x0000e67000027802 */ /* 0x000fe20000000f00 */
[----:B------:R-:W-:Y:S02]  /*e650*/  IMAD.MOV.U32 R3, RZ, RZ, 0x181f ;  /* 0x0000181fff037424 */ /* 0x000fe400078e00ff */
[----:B-1234-:R-:W-:Y:S05]  /*e660*/  CALL.REL.NOINC `($__internal_95_$__cuda_sm70_shflsync_idx_p) ;  /* 0x00000d3000007944 */ /* 0x01efea0003c00000 */
[----:B------:R-:W-:Y:S01]  /*e670*/  MOV R5, R29 ;  /* 0x0000001d00057202 */ /* 0x000fe20000000f00 */
[----:B------:R-:W-:-:S05]  /*e680*/  BRA `(.L_x_5713) ;  /* 0xffff721000007947 */ /* 0x000fca000383ffff */
.L_x_5670:
[----:B------:R-:W-:Y:S01]  /*e690*/  MOV R29, RZ ;  /* 0x000000ff001d7202 */ /* 0x000fe20000000f00 */
[----:B------:R-:W-:Y:S01]  /*e6a0*/  IMAD.MOV.U32 R30, RZ, RZ, R14 ;  /* 0x000000ffff1e7224 */ /* 0x000fe200078e000e */
[----:B------:R-:W-:Y:S01]  /*e6b0*/  MOV R2, 0xe6e0 ;  /* 0x0000e6e000027802 */ /* 0x000fe20000000f00 */
[----:B------:R-:W-:Y:S02]  /*e6c0*/  IMAD.MOV.U32 R3, RZ, RZ, 0x181f ;  /* 0x0000181fff037424 */ /* 0x000fe400078e00ff */
[----:B-1234-:R-:W-:Y:S05]  /*e6d0*/  CALL.REL.NOINC `($__internal_95_$__cuda_sm70_shflsync_idx_p) ;  /* 0x00000cc000007944 */ /* 0x01efea0003c00000 */
        /* <DEDUP_REMOVED lines=23> */
[----:B------:R-:W-:Y:S05]  /*e850*/  CALL.REL.NOINC `($__internal_95_$__cuda_sm70_shflsync_idx_p) ;  /* 0x00000b4000007944 */ /* 0x000fea0003c00000 */
[----:B------:R-:W-:Y:S01]  /*e860*/  MOV R3, 0x181f ;  /* 0x0000181f00037802 */ /* 0x000fe20000000f00 */
[----:B------:R-:W-:Y:S01]  /*e870*/  IMAD.MOV.U32 R5, RZ, RZ, R29 ;  /* 0x000000ffff057224 */ /* 0x000fe200078e001d */
[----:B------:R-:W-:Y:S01]  /*e880*/  MOV R29, 0x1 ;  /* 0x00000001001d7802 */ /* 0x000fe20000000f00 */
[----:B------:R-:W-:Y:S01]  /*e890*/  IMAD.MOV.U32 R30, RZ, RZ, R14 ;  /* 0x000000ffff1e7224 */ /* 0x000fe200078e000e */
[----:B------:R-:W-:Y:S02]  /*e8a0*/  MOV R2, 0xe8c0 ;  /* 0x0000e8c000027802 */ /* 0x000fe40000000f00 */
[----:B------:R-:W-:Y:S05]  /*e8b0*/  CALL.REL.NOINC `($__internal_95_$__cuda_sm70_shflsync_idx_p) ;  /* 0x00000ae000007944 */ /* 0x000fea0003c00000 */
[----:B------:R-:W-:Y:S01]  /*e8c0*/  MOV R2, R29 ;  /* 0x0000001d00027202 */ /* 0x000fe20000000f00 */
[----:B------:R-:W-:-:S05]  /*e8d0*/  BRA `(.L_x_5714) ;  /* 0xffff712000007947 */ /* 0x000fca000383ffff */
.L_x_5673:
[----:B------:R-:W-:Y:S01]  /*e8e0*/  MOV R29, RZ ;  /* 0x000000ff001d7202 */ /* 0x000fe20000000f00 */
[----:B------:R-:W-:Y:S01]  /*e8f0*/  IMAD.MOV.U32 R30, RZ, RZ, R5 ;  /* 0x000000ffff1e7224 */ /* 0x000fe200078e0005 */
[----:B------:R-:W-:Y:S01]  /*e900*/  MOV R2, 0xe930 ;  /* 0x0000e93000027802 */ /* 0x000fe20000000f00 */
[----:B------:R-:W-:Y:S02]  /*e910*/  IMAD.MOV.U32 R3, RZ, RZ, 0x181f ;  /* 0x0000181fff037424 */ /* 0x000fe400078e00ff */
[----:B------:R-:W-:Y:S05]  /*e920*/  CALL.REL.NOINC `($__internal_95_$__cuda_sm70_shflsync_idx_p) ;  /* 0x00000a7000007944 */ /* 0x000fea0003c00000 */
[----:B------:R-:W-:Y:S01]  /*e930*/  MOV R4, R29 ;  /* 0x0000001d00047202 */ /* 0x000fe20000000f00 */
[----:B------:R-:W-:-:S05]  /*e940*/  BRA `(.L_x_5715) ;  /* 0xffff9ce000007947 */ /* 0x000fca000383ffff */
.L_x_5674:
[----:B------:R-:W-:Y:S01]  /*e950*/  MOV R29, RZ ;  /* 0x000000ff001d7202 */ /* 0x000fe20000000f00 */
[----:B------:R-:W-:Y:S01]  /*e960*/  IMAD.MOV.U32 R30, RZ, RZ, R12 ;  /* 0x000000ffff1e7224 */ /* 0x000fe200078e000c */
[----:B------:R-:W-:Y:S01]  /*e970*/  MOV R2, 0xe9a0 ;  /* 0x0000e9a000027802 */ /* 0x000fe20000000f00 */
[----:B------:R-:W-:Y:S02]  /*e980*/  IMAD.MOV.U32 R3, RZ, RZ, 0x181f ;  /* 0x0000181fff037424 */ /* 0x000fe400078e00ff */
[----:B-12---:R-:W-:Y:S05]  /*e990*/  CALL.REL.NOINC `($__internal_95_$__cuda_sm70_shflsync_idx_p) ;  /* 0x00000a0000007944 */ /* 0x006fea0003c00000 */
        /* <DEDUP_REMOVED lines=23> */
[----:B--2---:R-:W-:Y:S05]  /*eb10*/  CALL.REL.NOINC `($__internal_95_$__cuda_sm70_shflsync_idx_p) ;  /* 0x0000088000007944 */ /* 0x004fea0003c00000 */
        /* <DEDUP_REMOVED lines=8> */
.L_x_5679:
[----:B------:R-:W-:Y:S01]  /*eba0*/  MOV R29, RZ ;  /* 0x000000ff001d7202 */ /* 0x000fe20000000f00 */
[----:B------:R-:W-:Y:S01]  /*ebb0*/  IMAD.MOV.U32 R30, RZ, RZ, R12 ;  /* 0x000000ffff1e7224 */ /* 0x000fe200078e000c */
[----:B------:R-:W-:Y:S01]  /*ebc0*/  MOV R2, 0xebf0 ;  /* 0x0000ebf000027802 */ /* 0x000fe20000000f00 */
[----:B------:R-:W-:Y:S02]  /*ebd0*/  IMAD.MOV.U32 R3, RZ, RZ, 0x181f ;  /* 0x0000181fff037424 */ /* 0x000fe400078e00ff */
[----:B-1234-:R-:W-:Y:S05]  /*ebe0*/  CALL.REL.NOINC `($__internal_95_$__cuda_sm70_shflsync_idx_p) ;  /* 0x000007b000007944 */ /* 0x01efea0003c00000 */
[----:B------:R-:W-:Y:S01]  /*ebf0*/  MOV R5, R29 ;  /* 0x0000001d00057202 */ /* 0x000fe20000000f00 */
[----:B------:R-:W-:-:S05]  /*ec00*/  BRA `(.L_x_5717) ;  /* 0xffffa08000007947 */ /* 0x000fca000383ffff */
.L_x_5680:
        /* <DEDUP_REMOVED lines=37> */
.L_x_5681:
[----:B------:R-:W-:Y:S01]  /*ee60*/  MOV R127, 0x2 ;  /* 0x00000002007f7802 */ /* 0x000fe20000000f00 */
[----:B------:R-:W-:Y:S01]  /*ee70*/  IMAD.MOV.U32 R2, RZ, RZ, R125 ;  /* 0x000000ffff027224 */ /* 0x000fe200078e007d */
[----:B------:R-:W-:Y:S02]  /*ee80*/  MOV R3, 0xeea0 ;  /* 0x0000eea000037802 */ /* 0x000fe40000000f00 */
[----:B------:R-:W-:Y:S05]  /*ee90*/  CALL.REL.NOINC `($__internal_94_$__cuda_sm70_shflsync_bfly_p) ;  /* 0x000004b000007944 */ /* 0x000fea0003c00000 */
[----:B------:R-:W-:Y:S01]  /*eea0*/  MOV R2, R127 ;  /* 0x0000007f00027202 */ /* 0x000fe20000000f00 */
[----:B------:R-:W-:-:S05]  /*eeb0*/  BRA `(.L_x_5719) ;  /* 0xffffac6000007947 */ /* 0x000fca000383ffff */
.L_x_5684:
[----:B------:R-:W-:Y:S01]  /*eec0*/  MOV R29, RZ ;  /* 0x000000ff001d7202 */ /* 0x000fe20000000f00 */
[----:B------:R-:W-:Y:S01]  /*eed0*/  IMAD.MOV.U32 R30, RZ, RZ, R5 ;  /* 0x000000ffff1e7224 */ /* 0x000fe200078e0005 */
[----:B------:R-:W-:Y:S01]  /*eee0*/  MOV R2, 0xef10 ;  /* 0x0000ef1000027802 */ /* 0x000fe20000000f00 */
[----:B------:R-:W-:Y:S02]  /*eef0*/  IMAD.MOV.U32 R3, RZ, RZ, 0x181f ;  /* 0x0000181fff037424 */ /* 0x000fe400078e00ff */
[----:B------:R-:W-:Y:S05]  /*ef00*/  CALL.REL.NOINC `($__internal_95_$__cuda_sm70_shflsync_idx_p) ;  /* 0x0000049000007944 */ /* 0x000fea0003c00000 */
[----:B------:R-:W-:Y:S01]  /*ef10*/  MOV R4, R29 ;  /* 0x0000001d00047202 */ /* 0x000fe20000000f00 */
[----:B------:R-:W-:-:S05]  /*ef20*/  BRA `(.L_x_5720) ;  /* 0xffffc5e000007947 */ /* 0x000fca000383ffff */
.L_x_5685:
        /* <DEDUP_REMOVED lines=37> */
.L_x_5687:
[----:B------:R-:W-:Y:S01]  /*f180*/  IMAD.MOV.U32 R2, RZ, RZ, R202 ;  /* 0x000000ffff027224 */ /* 0x000fe200078e00ca */
[----:B------:R-:W-:-:S02]  /*f190*/  MOV R127, 0x2 ;  /* 0x00000002007f7802 */ /* 0x000fc40000000f00 */
[----:B------:R-:W-:Y:S02]  /*f1a0*/  MOV R3, 0xf1c0 ;  /* 0x0000f1c000037802 */ /* 0x000fe40000000f00 */
[----:B------:R-:W-:Y:S05]  /*f1b0*/  CALL.REL.NOINC `($__internal_94_$__cuda_sm70_shflsync_bfly_p) ;  /* 0x0000019000007944 */ /* 0x000fea0003c00000 */
[----:B------:R-:W-:Y:S01]  /*f1c0*/  MOV R0, R127 ;  /* 0x0000007f00007202 */ /* 0x000fe20000000f00 */
[----:B------:R-:W-:Y:S05]  /*f1d0*/  BRA `(.L_x_5722) ;  /* 0xffffc6a000007947 */ /* 0x000fea000383ffff */
.L_x_5688:
[----:B------:R-:W-:Y:S01]  /*f1e0*/  IMAD.MOV.U32 R2, RZ, RZ, R0 ;  /* 0x000000ffff027224 */ /* 0x000fe200078e0000 */
[----:B------:R-:W-:Y:S02]  /*f1f0*/  MOV R127, 0x1 ;  /* 0x00000001007f7802 */ /* 0x000fe40000000f00 */
[----:B------:R-:W-:Y:S02]  /*f200*/  MOV R3, 0xf220 ;  /* 0x0000f22000037802 */ /* 0x000fe40000000f00 */
[----:B-1----:R-:W-:Y:S05]  /*f210*/  CALL.REL.NOINC `($__internal_94_$__cuda_sm70_shflsync_bfly_p) ;  /* 0x0000013000007944 */ /* 0x002fea0003c00000 */
[----:B------:R-:W-:Y:S01]  /*f220*/  FADD.FTZ R0, R0, R127 ;  /* 0x0000007f00007221 */ /* 0x000fe20000010000 */
[----:B------:R-:W-:Y:S02]  /*f230*/  MOV R2, R203 ;  /* 0x000000cb00027202 */ /* 0x000fe40000000f00 */
[----:B------:R-:W-:Y:S02]  /*f240*/  MOV R127, 0x2 ;  /* 0x00000002007f7802 */ /* 0x000fe40000000f00 */
[----:B------:R-:W-:Y:S02]  /*f250*/  MOV R3, 0xf270 ;  /* 0x0000f27000037802 */ /* 0x000fe40000000f00 */
[----:B------:R-:W-:Y:S05]  /*f260*/  CALL.REL.NOINC `($__internal_94_$__cuda_sm70_shflsync_bfly_p) ;  /* 0x000000e000007944 */ /* 0x000fea0003c00000 */
[----:B------:R-:W-:Y:S01]  /*f270*/  FADD.FTZ R4, R203, R127 ;  /* 0x0000007fcb047221 */ /* 0x000fe20000010000 */
[----:B------:R-:W-:-:S02]  /*f280*/  MOV R127, 0x1 ;  /* 0x00000001007f7802 */ /* 0x000fc40000000f00 */
[----:B------:R-:W-:Y:S02]  /*f290*/  MOV R3, 0xf2c0 ;  /* 0x0000f2c000037802 */ /* 0x000fe40000000f00 */
[----:B------:R-:W-:Y:S02]  /*f2a0*/  MOV R2, R4 ;  /* 0x0000000400027202 */ /* 0x000fe40000000f00 */
[----:B------:R-:W-:Y:S05]  /*f2b0*/  CALL.REL.NOINC `($__internal_94_$__cuda_sm70_shflsync_bfly_p) ;  /* 0x0000009000007944 */ /* 0x000fea0003c00000 */
[----:B------:R-:W-:Y:S01]  /*f2c0*/  MOV R3, R127 ;  /* 0x0000007f00037202 */ /* 0x000fe20000000f00 */
[----:B------:R-:W-:Y:S05]  /*f2d0*/  BRA `(.L_x_5723) ;  /* 0xffffc61000007947 */ /* 0x000fea000383ffff */
.L_x_5698:
[----:B------:R-:W-:Y:S01]  /*f2e0*/  IMAD.MOV.U32 R30, RZ, RZ, R18 ;  /* 0x000000ffff1e7224 */ /* 0x000fe200078e0012 */
[----:B------:R-:W-:Y:S01]  /*f2f0*/  MOV R29, RZ ;  /* 0x000000ff001d7202 */ /* 0x000fe20000000f00 */
[----:B-1----:R-:W-:Y:S01]  /*f300*/  IMAD.MOV.U32 R3, RZ, RZ, 0x1f ;  /* 0x0000001fff037424 */ /* 0x002fe200078e00ff */
[----:B---3--:R-:W-:Y:S02]  /*f310*/  MOV R2, 0xf330 ;  /* 0x0000f33000027802 */ /* 0x008fe40000000f00 */
[----:B--2-45:R-:W-:Y:S05]  /*f320*/  CALL.REL.NOINC `($__internal_95_$__cuda_sm70_shflsync_idx_p) ;  /* 0x0000007000007944 */ /* 0x034fea0003c00000 */
[----:B------:R-:W-:Y:S01]  /*f330*/  MOV R0, R29 ;  /* 0x0000001d00007202 */ /* 0x000fe20000000f00 */
[----:B------:R-:W-:Y:S05]  /*f340*/  BRA `(.L_x_5724) ;  /* 0xffffe6d000007947 */ /* 0x000fea000383ffff */
        .weak           $__internal_94_$__cuda_sm70_shflsync_bfly_p
        .type           $__internal_94_$__cuda_sm70_shflsync_bfly_p,@function
        .size           $__internal_94_$__cuda_sm70_shflsync_bfly_p,($__internal_95_$__cuda_sm70_shflsync_idx_p - $__internal_94_$__cuda_sm70_shflsync_bfly_p)
$__internal_94_$__cuda_sm70_shflsync_bfly_p:
[----:B------:R-:W-:Y:S04]  /*f350*/  WARPSYNC R178 ;  /* 0x000000b200007348 */ /* 0x000fe80003800000 */
[----:B------:R1:W2:Y:S02]  /*f360*/  SHFL.BFLY PT, R127, R2, R127, R179 ;  /* 0x0c00007f027f7389 */ /* 0x0002a400000e00b3 */
[----:B-1----:R-:W-:-:S02]  /*f370*/  MOV R2, R3 ;  /* 0x0000000300027202 */ /* 0x002fc40000000f00 */
[----:B------:R-:W-:-:S04]  /*f380*/  MOV R3, 0x0 ;  /* 0x0000000000037802 */ /* 0x000fc80000000f00 */
[----:B--2---:R-:W-:Y:S05]  /*f390*/  RET.REL.NODEC R2 `(_ZN7cutlass13device_kernelIN5flash19enable_sm80_to_sm89INS1_16FlashAttnFwdSm80INS1_25CollectiveMainloopFwdSm80ILi8ELi2ELb0EN4cute5tupleIJNS5_1CILi128EEENS7_ILi64EEENS7_ILi192EEEEEELi192ENS_6half_tEfNS_4arch4Sm80ELb1ELb0ELb0ELb0ELb1ELb0ELb1ELb1EEENS1_21CollectiveEpilogueFwdINS6_IJS8_SA_S9_EEENS6_IJNS7_ILi1EEESI_SI_EEESC_SE_Li256ELb0ELb1ELb1ELb0EEENS1_30DynamicPersistentTileSchedulerILi256ELi256ELb1ELb1ELb0EEEEEEEEEvNT_6ParamsE) ;  /* 0xffff0c6002007950 */ /* 0x004fea0003c3ffff */
        .weak           $__internal_95_$__cuda_sm70_shflsync_idx_p
        .type           $__internal_95_$__cuda_sm70_shflsync_idx_p,@function
        .size           $__internal_95_$__cuda_sm70_shflsync_idx_p,(.L_x_6297 - $__internal_95_$__cuda_sm70_shflsync_idx_p)
$__internal_95_$__cuda_sm70_shflsync_idx_p:
[----:B------:R-:W-:-:S04]  /*f3a0*/  MOV R31, 0xffffffff ;  /* 0xffffffff001f7802 */ /* 0x000fc80000000f00 */
[----:B------:R-:W-:Y:S04]  /*f3b0*/  WARPSYNC R31 ;  /* 0x0000001f00007348 */ /* 0x000fe80003800000 */
[----:B------:R1:W2:Y:S02]  /*f3c0*/  SHFL.IDX PT, R29, R30, R29, R3 ;  /* 0x0000001d1e1d7389 */ /* 0x0002a400000e0003 */
[----:B-1----:R-:W-:-:S04]  /*f3d0*/  MOV R3, 0x0 ;  /* 0x0000000000037802 */ /* 0x002fc80000000f00 */
[----:B--2---:R-:W-:Y:S05]  /*f3e0*/  RET.REL.NODEC R2 `(_ZN7cutlass13device_kernelIN5flash19enable_sm80_to_sm89INS1_16FlashAttnFwdSm80INS1_25CollectiveMainloopFwdSm80ILi8ELi2ELb0EN4cute5tupleIJNS5_1CILi128EEENS7_ILi64EEENS7_ILi192EEEEEELi192ENS_6half_tEfNS_4arch4Sm80ELb1ELb0ELb0ELb0ELb1ELb0ELb1ELb1EEENS1_21CollectiveEpilogueFwdINS6_IJS8_SA_S9_EEENS6_IJNS7_ILi1EEESI_SI_EEESC_SE_Li256ELb0ELb1ELb1ELb0EEENS1_30DynamicPersistentTileSchedulerILi256ELi256ELb1ELb1ELb0EEEEEEEEEvNT_6ParamsE) ;  /* 0xffff0c1002007950 */ /* 0x004fea0003c3ffff */
.L_x_5725:
        /* <DEDUP_REMOVED lines=9> */
.L_x_6297:


//--------------------- .text._ZN7cutlass13device_kernelIN5flash19enable_sm80_to_sm89INS1_16FlashAttnFwdSm80INS1_25CollectiveMainloopFwdSm80ILi8ELi2ELb0EN4cute5tupleIJNS5_1CILi128EEENS7_ILi64EEENS7_ILi192EEEEEELi192ENS_6half_tEfNS_4arch4Sm80ELb1ELb0ELb0ELb1ELb1ELb0ELb1ELb1EEENS1_21CollectiveEpilogueFwdINS6_IJS8_SA_S9_EEENS6_IJNS7_ILi1EEESI_SI_EEESC_SE_Li256ELb1ELb1ELb1ELb0EEENS1_36VarlenDynamicPersistentTileSchedulerILi128ELi64ELi256ELi256ELb1ELb1ELb0ELb1ELb1ELb1EEEEEEEEEvNT_6ParamsE --------------------------
	.section	.text._ZN7cutlass13device_kernelIN5flash19enable_sm80_to_sm89INS1_16FlashAttnFwdSm80INS1_25CollectiveMainloopFwdSm80ILi8ELi2ELb0EN4cute5tupleIJNS5_1CILi128EEENS7_ILi64EEENS7_ILi192EEEEEELi192ENS_6half_tEfNS_4arch4Sm80ELb1ELb0ELb0ELb1ELb1ELb0ELb1ELb1EEENS1_21CollectiveEpilogueFwdINS6_IJS8_SA_S9_EEENS6_IJNS7_ILi1EEESI_SI_EEESC_SE_Li256ELb1ELb1ELb1ELb0EEENS1_36VarlenDynamicPersistentTileSchedulerILi128ELi64ELi256ELi256ELb1ELb1ELb0ELb1ELb1ELb1EEEEEEEEEvNT_6ParamsE,"ax",@progbits
	.sectioninfo	@"SHI_REGISTERS=255"
	.align	128
.text._ZN7cutlass13device_kernelIN5flash19enable_sm80_to_sm89INS1_16FlashAttnFwdSm80INS1_25CollectiveMainloopFwdSm80ILi8ELi2ELb0EN4cute5tupleIJNS5_1CILi128EEENS7_ILi64EEENS7_ILi192EEEEEELi192ENS_6half_tEfNS_4arch4Sm80ELb1ELb0ELb0ELb1ELb1ELb0ELb1ELb1EEENS1_21CollectiveEpilogueFwdINS6_IJS8_SA_S9_EEENS6_IJNS7_ILi1EEESI_SI_EEESC_SE_Li256ELb1ELb1ELb1ELb0EEENS1_36VarlenDynamicPersistentTileSchedulerILi128ELi64ELi256ELi256ELb1ELb1ELb0ELb1ELb1ELb1EEEEEEEEEvNT_6ParamsE:
        .type           _ZN7cutlass13device_kernelIN5flash19enable_sm80_to_sm89INS1_16FlashAttnFwdSm80INS1_25CollectiveMainloopFwdSm80ILi8ELi2ELb0EN4cute5tupleIJNS5_1CILi128EEENS7_ILi64EEENS7_ILi192EEEEEELi192ENS_6half_tEfNS_4arch4Sm80ELb1ELb0ELb0ELb1ELb1ELb0ELb1ELb1EEENS1_21CollectiveEpilogueFwdINS6_IJS8_SA_S9_EEENS6_IJNS7_ILi1EEESI_SI_EEESC_SE_Li256ELb1ELb1ELb1ELb0EEENS1_36VarlenDynamicPersistentTileSchedulerILi128ELi64ELi256ELi256ELb1ELb1ELb0ELb1ELb1ELb1EEEEEEEEEvNT_6ParamsE,@function
        .size           _ZN7cutlass13device_kernelIN5flash19enable_sm80_to_sm89INS1_16FlashAttnFwdSm80INS1_25CollectiveMainloopFwdSm80ILi8ELi2ELb0EN4cute5tupleIJNS5_1CILi128EEENS7_ILi64EEENS7_ILi192EEEEEELi192ENS_6half_tEfNS_4arch4Sm80ELb1ELb0ELb0ELb1ELb1ELb0ELb1ELb1EEENS1_21CollectiveEpilogueFwdINS6_IJS8_SA_S9_EEENS6_IJNS7_ILi1EEESI_SI_EEESC_SE_Li256ELb1ELb1ELb1ELb0EEENS1_36VarlenDynamicPersistentTileSchedulerILi128ELi64ELi256ELi256ELb1ELb1ELb0ELb1ELb1ELb1EEEEEEEEEvNT_6ParamsE,(.L_x_6300 - _ZN7cutlass13device_kernelIN5flash19enable_sm80_to_sm89INS1_16FlashAttnFwdSm80INS1_25CollectiveMainloopFwdSm80ILi8ELi2ELb0EN4cute5tupleIJNS5_1CILi128EEENS7_ILi64EEENS7_ILi192EEEEEELi192ENS_6half_tEfNS_4arch4Sm80ELb1ELb0ELb0ELb1ELb1ELb0ELb1ELb1EEENS1_21CollectiveEpilogueFwdINS6_IJS8_SA_S9_EEENS6_IJNS7_ILi1EEESI_SI_EEESC_SE_Li256ELb1ELb1ELb1ELb0EEENS1_36VarlenDynamicPersistentTileSchedulerILi128ELi64ELi256ELi256ELb1ELb1ELb0ELb1ELb1ELb1EEEEEEEEEvNT_6ParamsE)
        .other          _ZN7cutlass13device_kernelIN5flash19enable_sm80_to_sm89INS1_16FlashAttnFwdSm80INS1_25CollectiveMainloopFwdSm80ILi8ELi2ELb0EN4cute5tupleIJNS5_1CILi128EEENS7_ILi64EEENS7_ILi192EEEEEELi192ENS_6half_tEfNS_4arch4Sm80ELb1ELb0ELb0ELb1ELb1ELb0ELb1ELb1EEENS1_21CollectiveEpilogueFwdINS6_IJS8_SA_S9_EEENS6_IJNS7_ILi1EEESI_SI_EEESC_SE_Li256ELb1ELb1ELb1ELb0EEENS1_36VarlenDynamicPersistentTileSchedulerILi128ELi64ELi256ELi256ELb1ELb1ELb0ELb1ELb1ELb1EEEEEEEEEvNT_6ParamsE,@"STO_CUDA_ENTRY STV_DEFAULT"
_ZN7cutlass13device_kernelIN5flash19enable_sm80_to_sm89INS1_16FlashAttnFwdSm80INS1_25CollectiveMainloopFwdSm80ILi8ELi2ELb0EN4cute5tupleIJNS5_1CILi128EEENS7_ILi64EEENS7_ILi192EEEEEELi192ENS_6half_tEfNS_4arch4Sm80ELb1ELb0ELb0ELb1ELb1ELb0ELb1ELb1EEENS1_21CollectiveEpilogueFwdINS6_IJS8_SA_S9_EEENS6_IJNS7_ILi1EEESI_SI_EEESC_SE_Li256ELb1ELb1ELb1ELb0EEENS1_36VarlenDynamicPersistentTileSchedulerILi128ELi64ELi256ELi256ELb1ELb1ELb0ELb1ELb1ELb1EEEEEEEEEvNT_6ParamsE:
        /* <DEDUP_REMOVED lines=52> */
.L_x_5731:
        /* <DEDUP_REMOVED lines=16> */
.L_x_5855:
        /* <DEDUP_REMOVED lines=16> */
.L_x_5856:
[----:B---3--:R-:W-:-:S05]  /*0540*/  IMAD R0, R0, c[0x0][0x538], RZ ;  /* 0x00014e0000007a24 */ /* 0x008fca00078e02ff */
[----:B------:R-:W-:-:S04]  /*0550*/  IADD3 R6, R0, R6, RZ ;  /* 0x0000000600067210 */ /* 0x000fc80007ffe0ff */
[----:B------:R-:W-:-:S13]  /*0560*/  ISETP.GT.AND P0, PT, R6, UR4, PT ;  /* 0x0000000406007c0c */ /* 0x000fda000bf04270 */
[----:B-12---:R-:W-:Y:S05]  /*0570*/  @!P0 BRA `(.L_x_5731) ;  /* 0xfffffdc000008947 */ /* 0x006fea000383ffff */
.L_x_5727:
[----:B------:R-:W-:-:S05]  /*0580*/  IADD3 R10, -R0, R6, RZ ;  /* 0x00000006000a7210 */ /* 0x000fca0007ffe1ff */
[----:B------:R-:W-:-:S05]  /*0590*/  IMAD R0, R4, c[0x0][0x538], R10 ;  /* 0x00014e0004007a24 */ /* 0x000fca00078e020a */
[----:B------:R-:W-:Y:S01]  /*05a0*/  ISETP.GT.AND P0, PT, R0, UR4, PT ;  /* 0x0000000400007c0c */ /* 0x000fe2000bf04270 */
[----:B------:R-:W-:-:S12]  /*05b0*/  BRA.DIV ~URZ, `(.L_x_5732) ;  /* 0x000114a27f007947 */ /* 0x000fd8000b800000 */
[----:B------:R-:W-:-:S04]  /*05c0*/  VOTE.ANY R6, PT, !P0 ;  /* 0x0000000000067806 */ /* 0x000fc800040e0100 */
.L_x_5857:
[----:B------:R-:W2:Y:S02]  /*05d0*/  POPC R0, R6 ;  /* 0x0000000600007309 */ /* 0x000ea40000000000 */
[----:B-12---:R-:W-:Y:S01]  /*05e0*/  IADD3 R227, R0, R7, RZ ;  /* 0x0000000700e37210 */ /* 0x006fe20007ffe0ff */
[----:B------:R-:W-:Y:S05]  /*05f0*/  BRA.DIV ~URZ, `(.L_x_5733) ;  /* 0x000114b27f007947 */ /* 0x000fea000b800000 */
[----:B------:R1:W2:Y:S01]  /*0600*/  SHFL.IDX PT, R225, R9, R0, 0x1f ;  /* 0x00001f0009e17589 */ /* 0x0002a200000e0000 */
[----:B------:R-:W-:-:S03]  /*0610*/  MOV R5, RZ ;  /* 0x000000ff00057202 */ /* 0x000fc60000000f00 */
[----:B------:R1:W3:Y:S04]  /*0620*/  SHFL.IDX PT, R9, R8, R0, 0x1f ;  /* 0x00001f0008097589 */ /* 0x0002e800000e0000 */
.L_x_5858:
[----:B------:R-:W-:Y:S01]  /*0630*/  ISETP.NE.AND P0, PT, R6, RZ, PT ;  /* 0x000000ff0600720c */ /* 0x000fe20003f05270 */
[----:B------:R-:W-:-:S12]  /*0640*/  BSSY B0, `(.L_x_5734) ;  /* 0x0000005000007945 */ /* 0x000fd80003800000 */
[----:B------:R-:W-:Y:S05]  /*0650*/  @!P0 BRA `(.L_x_5735) ;  /* 0x0000003000008947 */ /* 0x000fea0003800000 */
[----:B------:R-:W-:Y:S01]  /*0660*/  IADD3 R2, R0, -0x1, RZ ;  /* 0xffffffff00027810 */ /* 0x000fe20007ffe0ff */
[----:B------:R-:W-:Y:S05]  /*0670*/  BRA.DIV ~URZ, `(.L_x_5736) ;  /* 0x000115127f007947 */ /* 0x000fea000b800000 */
[----:B------:R4:W1:Y:S02]  /*0680*/  SHFL.IDX PT, R5, R4, R2, 0x1f ;  /* 0x00001f0204057589 */ /* 0x00086400000e0000 */
.L_x_5735:
[----:B------:R-:W-:Y:S05]  /*0690*/  BSYNC B0 ;  /* 0x0000000000007941 */ /* 0x000fea0003800000 */
.L_x_5734:
        /* <DEDUP_REMOVED lines=67> */
.L_x_5738:
        /* <DEDUP_REMOVED lines=68> */
.L_x_5739:
[----:B------:R-:W-:Y:S05]  /*0f10*/  BSYNC B0 ;  /* 0x0000000000007941 */ /* 0x000fea0003800000 */
.L_x_5737:
[----:B------:R-:W-:-:S04]  /*0f20*/  LOP3.LUT R0, RZ, R0, RZ, 0x33, !PT ;  /* 0x00000000ff007212 */ /* 0x000fc800078e33ff */
[----:B------:R-:W-:Y:S01]  /*0f30*/  IADD3 R225, R0, R225, RZ ;  /* 0x000000e100e17210 */ /* 0x000fe20007ffe0ff */
[----:B------:R-:W-:Y:S05]  /*0f40*/  BRA `(.L_x_5740) ;  /* 0x0000004000007947 */ /* 0x000fea0003800000 */
.L_x_5728:
[----:B-1----:R-:W-:Y:S01]  /*0f50*/  IMAD.MOV.U32 R225, RZ, RZ, RZ ;  /* 0x000000ffffe17224 */ /* 0x002fe200078e00ff */
[----:B------:R-:W-:Y:S01]  /*0f60*/  MOV R226, RZ ;  /* 0x000000ff00e27202 */ /* 0x000fe20000000f00 */
[----:B------:R-:W-:Y:S01]  /*0f70*/  IMAD.U32 R224, RZ, RZ, UR4 ;  /* 0x00000004ffe07e24 */ /* 0x000fe2000f8e00ff */
[----:B------:R-:W-:Y:S02]  /*0f80*/  MOV R227, c[0x0][0x53c] ;  /* 0x00014f0000e37a02 */ /* 0x000fe40000000f00 */
.L_x_5740:
[----:B------:R-:W-:Y:S01]  /*0f90*/  ISETP.NE.AND P0, PT, R12, RZ, PT ;  /* 0x000000ff0c00720c */ /* 0x000fe20003f05270 */
[----:B------:R-:W-:-:S12]  /*0fa0*/  WARPSYNC 0xffffffff ;  /* 0xffffffff00007948 */ /* 0x000fd80003800000 */
[----:B------:R1:W-:Y:S04]  /*0fb0*/  @!P0 STS.128 [0x24100], R224 ;  /* 0x024100e0ff008388 */ /* 0x0003e80000000c00 */
[----:B------:R-:W-:Y:S06]  /*0fc0*/  BAR.ARV 0x5, 0x100 ;  /* 0x0144000000007b1d */ /* 0x000fec0000002000 */
.L_x_5726:
        /* <DEDUP_REMOVED lines=70> */
[----:B------:R-:W-:Y:S01]  /*1430*/  STL [R1+0x18], R15 ;  /* 0x0000180f01007387 */ /* 0x000fe20000100800 */
        /* <DEDUP_REMOVED lines=9> */
[----:B------:R-:W-:Y:S02]  /*14d0*/  SHF.R.S32.HI R7, RZ, 0x1f, R192 ;  /* 0x0000001fff077819 */ /* 0x000fe400000114c0 */
[----:B------:R-:W-:Y:S01]  /*14e0*/  LEA.HI R2, R4, R4, RZ, 0x1d ;  /* 0x0000000404027211 */ /* 0x000fe200078fe8ff */
[----:B------:R-:W-:Y:S01]  /*14f0*/  IMAD.IADD R7, R16, 0x1, -R5 ;  /* 0x0000000110077824 */ /* 0x000fe200078e0a05 */
[----:B------:R-:W-:-:S02]  /*1500*/  LOP3.LUT R4, R9, 0xfffffe00, RZ, 0xc0, !PT ;  /* 0xfffffe0009047812 */ /* 0x000fc400078ec0ff */
[----:B------:R-:W-:Y:S01]  /*1510*/  IADD3 R200, R192, 0x40, RZ ;  /* 0x00000040c0c87810 */ /* 0x000fe20007ffe0ff */
[----:B------:R-:W-:Y:S01]  /*1520*/  IMAD.SHL.U32 R228, R7, 0x2, RZ ;  /* 0x0000000207e47824 */ /* 0x000fe200078e00ff */
[----:B------:R-:W-:Y:S01]  /*1530*/  LEA R169, R0, 0xc100, 0x1 ;  /* 0x0000c10000a97811 */ /* 0x000fe200078e08ff */
[----:B------:R-:W-:Y:S01]  /*1540*/  IMAD.IADD R9, R6, 0x1, R2 ;  /* 0x0000000106097824 */ /* 0x000fe200078e0202 */
[CC--:B------:R-:W-:Y:S01]  /*1550*/  IADD3 R2, R3.reuse, R4.reuse, R8 ;  /* 0x0000000403027210 */ /* 0x0c0fe20007ffe008 */
[----:B------:R-:W-:Y:S01]  /*1560*/  IMAD R7, R10, 0x8, R15 ;  /* 0x000000080a077824 */ /* 0x000fe200078e020f */
[----:B------:R-:W-:Y:S01]  /*1570*/  LOP3.LUT R3, R3, R4, RZ, 0xfc, !PT ;  /* 0x0000000403037212 */ /* 0x000fe200078efcff */
[----:B------:R-:W-:Y:S01]  /*1580*/  IMAD.MOV.U32 R8, RZ, RZ, 0x40 ;  /* 0x00000040ff087424 */ /* 0x000fe200078e00ff */
[C---:B------:R-:W-:Y:S01]  /*1590*/  IADD3 R19, R228.reuse, 0x18, RZ ;  /* 0x00000018e4137810 */ /* 0x040fe20007ffe0ff */
[----:B------:R-:W-:Y:S01]  /*15a0*/  IMAD.MOV.U32 R4, RZ, RZ, 0x20 ;  /* 0x00000020ff047424 */ /* 0x000fe200078e00ff */
[C---:B------:R-:W-:Y:S01]  /*15b0*/  IADD3 R20, R228.reuse, 0x10, RZ ;  /* 0x00000010e4147810 */ /* 0x040fe20007ffe0ff */
[----:B------:R1:W-:Y:S01]  /*15c0*/  STL [R1+0x14], R7 ;  /* 0x0000140701007387 */ /* 0x0003e20000100800 */
[----:B------:R-:W-:-:S02]  /*15d0*/  IADD3 R16, R228, 0x30, RZ ;  /* 0x00000030e4107810 */ /* 0x000fc40007ffe0ff */
[----:B------:R-:W-:Y:S02]  /*15e0*/  LEA R238, R9, 0x80, 0x1 ;  /* 0x0000008009ee7811 */ /* 0x000fe400078e08ff */
[C---:B------:R-:W-:Y:S02]  /*15f0*/  IADD3 R17, R228.reuse, 0x28, RZ ;  /* 0x00000028e4117810 */ /* 0x040fe40007ffe0ff */
[----:B------:R-:W-:Y:S02]  /*1600*/  IADD3 R13, R228, 0x48, RZ ;  /* 0x00000048e40d7810 */ /* 0x000fe40007ffe0ff */
[----:B------:R-:W-:Y:S02]  /*1610*/  SHF.R.S32.HI R6, RZ, 0x1f, R200 ;  /* 0x0000001fff067819 */ /* 0x000fe400000114c8 */
[C---:B------:R-:W-:Y:S02]  /*1620*/  SEL R5, R8.reuse, 0xffffffc0, !P2 ;  /* 0xffffffc008057807 */ /* 0x040fe40005000000 */
[----:B------:R-:W-:-:S02]  /*1630*/  SEL R0, R8, 0xffffffc0, !P4 ;  /* 0xffffffc008007807 */ /* 0x000fc40006000000 */
[----:B------:R-:W-:Y:S02]  /*1640*/  IADD3 R14, R228, 0x40, RZ ;  /* 0x00000040e40e7810 */ /* 0x000fe40007ffe0ff */
[C---:B------:R-:W-:Y:S02]  /*1650*/  SEL R6, R4.reuse, 0xffffffe0, !P1 ;  /* 0xffffffe004067807 */ /* 0x040fe40004800000 */
[----:B------:R-:W-:Y:S02]  /*1660*/  SEL R168, R4, 0xffffffe0, !P0 ;  /* 0xffffffe004a87807 */ /* 0x000fe40004000000 */
[----:B------:R-:W-:Y:S01]  /*1670*/  IADD3 R11, R228, 0x58, RZ ;  /* 0x00000058e40b7810 */ /* 0x000fe20007ffe0ff */
[----:B------:R-:W-:Y:S01]  /*1680*/  IMAD.IADD R241, R238, 0x1, R6 ;  /* 0x00000001eef17824 */ /* 0x000fe200078e0206 */
[C---:B------:R-:W-:Y:S02]  /*1690*/  IADD3 R252, R228.reuse, 0x68, RZ ;  /* 0x00000068e4fc7810 */ /* 0x040fe40007ffe0ff */
[----:B-1----:R-:W-:-:S02]  /*16a0*/  IADD3 R7, R228, 0x60, RZ ;  /* 0x00000060e4077810 */ /* 0x002fc40007ffe0ff */
[----:B------:R-:W-:Y:S02]  /*16b0*/  SHF.R.S32.HI R8, RZ, 0x1f, R19 ;  /* 0x0000001fff087819 */ /* 0x000fe40000011413 */
[C---:B------:R-:W-:Y:S02]  /*16c0*/  IADD3 R251, R228.reuse, 0x70, RZ ;  /* 0x00000070e4fb7810 */ /* 0x040fe40007ffe0ff */
[----:B------:R-:W-:Y:S02]  /*16d0*/  IADD3 R249, R228, 0x80, RZ ;  /* 0x00000080e4f97810 */ /* 0x000fe40007ffe0ff */
[----:B------:R-:W-:Y:S02]  /*16e0*/  SHF.R.S32.HI R4, RZ, 0x1f, R20 ;  /* 0x0000001fff047819 */ /* 0x000fe40000011414 */
[----:B------:R-:W-:Y:S02]  /*16f0*/  SHF.R.S32.HI R8, RZ, 0x1f, R16 ;  /* 0x0000001fff087819 */ /* 0x000fe40000011410 */
[----:B------:R-:W-:-:S02]  /*1700*/  IADD3 R239, R238, -0x10, RZ ;  /* 0xfffffff0eeef7810 */ /* 0x000fc40007ffe0ff */
[C---:B------:R-:W-:Y:S02]  /*1710*/  IADD3 R248, R228.reuse, 0x88, RZ ;  /* 0x00000088e4f87810 */ /* 0x040fe40007ffe0ff */
[----:B------:R-:W-:Y:S02]  /*1720*/  IADD3 R246, R228, 0x98, RZ ;  /* 0x00000098e4f67810 */ /* 0x000fe40007ffe0ff */
[----:B------:R-:W-:Y:S02]  /*1730*/  SHF.R.S32.HI R4, RZ, 0x1f, R17 ;  /* 0x0000001fff047819 */ /* 0x000fe40000011411 */
[----:B------:R-:W-:Y:S02]  /*1740*/  SHF.R.S32.HI R8, RZ, 0x1f, R13 ;  /* 0x0000001fff087819 */ /* 0x000fe4000001140d */
[----:B------:R-:W-:Y:S02]  /*1750*/  @P3 IADD3 R239, R238, 0x10, RZ ;  /* 0x00000010eeef3810 */ /* 0x000fe40007ffe0ff */
[----:B------:R-:W-:-:S02]  /*1760*/  LEA R162, R2, 0x18100, 0x1 ;  /* 0x0001810002a27811 */ /* 0x000fc400078e08ff */
[----:B------:R-:W-:Y:S01]  /*1770*/  IADD3 R245, R228, 0xa0, RZ ;  /* 0x000000a0e4f57810 */ /* 0x000fe20007ffe0ff */
[----:B------:R-:W-:Y:S01]  /*1780*/  IMAD.IADD R240, R6, 0x1, R239 ;  /* 0x0000000106f07824 */ /* 0x000fe200078e02ef */
[----:B------:R-:W-:Y:S01]  /*1790*/  IADD3 R244, R228, 0xa8, RZ ;  /* 0x000000a8e4f47810 */ /* 0x000fe20007ffe0ff */
[----:B------:R-:W-:Y:S01]  /*17a0*/  IMAD.IADD R163, R162, 0x1, R168 ;  /* 0x00000001a2a37824 */ /* 0x000fe200078e02a8 */
[----:B------:R-:W-:Y:S01]  /*17b0*/  SHF.R.S32.HI R4, RZ, 0x1f, R14 ;  /* 0x0000001fff047819 */ /* 0x000fe2000001140e */
[----:B------:R-:W-:Y:S01]  /*17c0*/  IMAD.IADD R2, R240, 0x1, R5 ;  /* 0x00000001f0027824 */ /* 0x000fe200078e0205 */
[----:B------:R-:W-:Y:S01]  /*17d0*/  SHF.R.S32.HI R8, RZ, 0x1f, R7 ;  /* 0x0000001fff087819 */ /* 0x000fe20000011407 */
[--C-:B------:R-:W-:Y:S01]  /*17e0*/  IMAD.IADD R165, R162, 0x1, R0.reuse ;  /* 0x00000001a2a57824 */ /* 0x100fe200078e0200 */
[----:B------:R-:W-:Y:S01]  /*17f0*/  LEA R170, R3, 0x100, 0x1 ;  /* 0x0000010003aa7811 */ /* 0x000fe200078e08ff */
[----:B------:R-:W-:Y:S01]  /*1800*/  IMAD.IADD R3, R5, 0x1, R239 ;  /* 0x0000000105037824 */ /* 0x000fe200078e02ef */
[----:B------:R-:W-:Y:S01]  /*1810*/  IADD3 R243, R228, 0xb0, RZ ;  /* 0x000000b0e4f37810 */ /* 0x000fe20007ffe0ff */
[----:B------:R-:W-:Y:S01]  /*1820*/  IMAD.IADD R164, R163, 0x1, R0 ;  /* 0x00000001a3a47824 */ /* 0x000fe200078e0200 */
[----:B------:R-:W-:Y:S01]  /*1830*/  SHF.R.S32.HI R4, RZ, 0x1f, R11 ;  /* 0x0000001fff047819 */ /* 0x000fe2000001140b */
[----:B------:R-:W-:Y:S01]  /*1840*/  IMAD.IADD R231, R168, 0x1, R170 ;  /* 0x00000001a8e77824 */ /* 0x000fe200078e02aa */
[----:B------:R-:W-:Y:S01]  /*1850*/  SHF.R.S32.HI R7, RZ, 0x1f, R252 ;  /* 0x0000001fff077819 */ /* 0x000fe200000114fc */
[C---:B------:R-:W-:Y:S01]  /*1860*/  IMAD.IADD R171, R0.reuse, 0x1, R170 ;  /* 0x0000000100ab7824 */ /* 0x040fe200078e02aa */
[----:B------:R-:W-:Y:S01]  /*1870*/  SHF.R.S32.HI R4, RZ, 0x1f, R251 ;  /* 0x0000001fff047819 */ /* 0x000fe200000114fb */
[----:B------:R-:W-:Y:S01]  /*1880*/  IMAD.IADD R0, R0, 0x1, R231 ;  /* 0x0000000100007824 */ /* 0x000fe200078e02e7 */
[----:B------:R-:W-:Y:S01]  /*1890*/  SHF.R.S32.HI R7, RZ, 0x1f, R249 ;  /* 0x0000001fff077819 */ /* 0x000fe200000114f9 */
[----:B------:R-:W-:Y:S01]  /*18a0*/  IMAD.IADD R234, R168, 0x1, R171 ;  /* 0x00000001a8ea7824 */ /* 0x000fe200078e02ab */
[----:B------:R-:W-:-:S02]  /*18b0*/  SHF.R.S32.HI R4, RZ, 0x1f, R248 ;  /* 0x0000001fff047819 */ /* 0x000fc400000114f8 */
[----:B------:R-:W-:Y:S02]  /*18c0*/  SHF.R.S32.HI R7, RZ, 0x1f, R246 ;  /* 0x0000001fff077819 */ /* 0x000fe400000114f6 */
[----:B------:R-:W-:Y:S02]  /*18d0*/  SHF.R.S32.HI R4, RZ, 0x1f, R245 ;  /* 0x0000001fff047819 */ /* 0x000fe400000114f5 */
[----:B------:R-:W-:Y:S01]  /*18e0*/  SHF.R.S32.HI R7, RZ, 0x1f, R244 ;  /* 0x0000001fff077819 */ /* 0x000fe200000114f4 */
[----:B------:R-:W-:Y:S01]  /*18f0*/  IMAD.IADD R7, R238, 0x1, R5 ;  /* 0x00000001ee077824 */ /* 0x000fe200078e0205 */
[----:B------:R-:W-:Y:S01]  /*1900*/  SHF.R.S32.HI R4, RZ, 0x1f, R243 ;  /* 0x0000001fff047819 */ /* 0x000fe200000114f3 */
[----:B------:R-:W-:Y:S01]  /*1910*/  IMAD.IADD R4, R241, 0x1, R5 ;  /* 0x00000001f1047824 */ /* 0x000fe200078e0205 */
[----:B------:R-:W-:Y:S02]  /*1920*/  IADD3 R201, R192, 0x80, RZ ;  /* 0x00000080c0c97810 */ /* 0x000fe40007ffe0ff */
[----:B------:R1:W-:Y:S01]  /*1930*/  STL [R1+0xc], R7 ;  /* 0x00000c0701007387 */ /* 0x0003e20000100800 */
[----:B------:R-:W-:-:S02]  /*1940*/  IADD3 R21, R228, 0x8, RZ ;  /* 0x00000008e4157810 */ /* 0x000fc40007ffe0ff */
[C---:B------:R-:W-:Y:S01]  /*1950*/  IADD3 R18, R228.reuse, 0x20, RZ ;  /* 0x00000020e4127810 */ /* 0x040fe20007ffe0ff */
[----:B------:R1:W-:Y:S01]  /*1960*/  STL [R1+0x8], R4 ;  /* 0x0000080401007387 */ /* 0x0003e20000100800 */
[C---:B------:R-:W-:Y:S02]  /*1970*/  IADD3 R250, R228.reuse, 0x78, RZ ;  /* 0x00000078e4fa7810 */ /* 0x040fe40007ffe0ff */
[----:B------:R-:W-:Y:S01]  /*1980*/  SHF.R.S32.HI R12, RZ, 0x1f, R201 ;  /* 0x0000001fff0c7819 */ /* 0x000fe200000114c9 */
[----:B------:R1:W-:Y:S01]  /*1990*/  STL [R1+0x4], R3 ;  /* 0x0000040301007387 */ /* 0x0003e20000100800 */
[C---:B------:R-:W-:Y:S02]  /*19a0*/  IADD3 R15, R228.reuse, 0x38, RZ ;  /* 0x00000038e40f7810 */ /* 0x040fe40007ffe0ff */
[C---:B------:R-:W-:Y:S01]  /*19b0*/  IADD3 R247, R228.reuse, 0x90, RZ ;  /* 0x00000090e4f77810 */ /* 0x040fe20007ffe0ff */
[----:B------:R1:W-:Y:S01]  /*19c0*/  STL [R1], R2 ;  /* 0x0000000201007387 */ /* 0x0003e20000100800 */
[----:B------:R-:W-:-:S02]  /*19d0*/  IADD3 R12, R228, 0x50, RZ ;  /* 0x00000050e40c7810 */ /* 0x000fc40007ffe0ff */
[----:B------:R-:W-:Y:S01]  /*19e0*/  IADD3 R242, R228, 0xb8, RZ ;  /* 0x000000b8e4f27810 */ /* 0x000fe20007ffe0ff */
[----:B------:R1:W-:Y:S01]  /*19f0*/  STL [R1+0x10], R0 ;  /* 0x0000100001007387 */ /* 0x0003e20000100800 */
        /* <DEDUP_REMOVED lines=9> */
.L_x_5854:
[----:B------:R-:W-:-:S04]  /*1a90*/  IMAD.MOV.U32 R8, RZ, RZ, 0x4 ;  /* 0x00000004ff087424 */ /* 0x000fc800078e00ff */
[----:B-1----:R-:W-:-:S05]  /*1aa0*/  IMAD.WIDE R2, R227, R8, c[0x0][0x588] ;  /* 0x00016200e3027625 */ /* 0x002fca00078e0208 */
        /* <DEDUP_REMOVED lines=28> */
.L_x_5741:
[----:B------:R-:W-:-:S04]  /*1c70*/  ISETP.NE.U32.AND P1, PT, RZ, c[0x0][0x368], PT ;  /* 0x0000da00ff007a0c */ /* 0x000fc80003f25070 */
[----:B------:R-:W-:-:S13]  /*1c80*/  ISETP.NE.AND.EX P1, PT, RZ, c[0x0][0x36c], PT, P1 ;  /* 0x0000db00ff007a0c */ /* 0x000fda0003f25310 */
[----:B------:R-:W-:Y:S05]  /*1c90*/  @!P1 BRA `(.L_x_5742) ;  /* 0x0000004000009947 */ /* 0x000fea0003800000 */
[----:B-1----:R-:W-:-:S04]  /*1ca0*/  IADD3 R2, P1, R232, c[0x0][0x368], RZ ;  /* 0x0000da00e8027a10 */ /* 0x002fc80007f3e0ff */
[----:B------:R-:W-:-:S05]  /*1cb0*/  IADD3.X R3, R233, c[0x0][0x36c], RZ, P1, !PT ;  /* 0x0000db00e9037a10 */ /* 0x000fca0000ffe4ff */
[----:B------:R1:W5:Y:S01]  /*1cc0*/  LDG.E R0, [R2.64] ;  /* 0x0000000802007981 */ /* 0x000362000c1e1900 */
[----:B------:R-:W-:Y:S05]  /*1cd0*/  BRA `(.L_x_5743) ;  /* 0x0000008000007947 */ /* 0x000fea0003800000 */
.L_x_5742:
        /* <DEDUP_REMOVED lines=8> */
.L_x_5743:
        /* <DEDUP_REMOVED lines=58> */
.L_x_5745:
[----:B------:R-:W-:Y:S05]  /*2100*/  BSYNC B0 ;  /* 0x0000000000007941 */ /* 0x000fea0003800000 */
.L_x_5744:
        /* <DEDUP_REMOVED lines=100> */
.L_x_5859:
[----:B------:R-:W-:Y:S05]  /*2750*/  BRA.DIV ~URZ, `(.L_x_5748) ;  /* 0x0000f5027f007947 */ /* 0x000fea000b800000 */
[----:B------:R3:W4:Y:S02]  /*2760*/  SHFL.IDX PT, R0, R12, RZ, 0x181f ;  /* 0x00181fff0c007589 */ /* 0x00072400000e0000 */
.L_x_5860:
        /* <DEDUP_REMOVED lines=20> */
.L_x_5750:
[----:B------:R-:W-:Y:S05]  /*28b0*/  BSYNC B0 ;  /* 0x0000000000007941 */ /* 0x000fea0003800000 */
.L_x_5749:
[----:B------:R-:W-:Y:S05]  /*28c0*/  BRA.DIV ~URZ, `(.L_x_5751) ;  /* 0x0000f4027f007947 */ /* 0x000fea000b800000 */
[----:B--2---:R2:W1:Y:S04]  /*28d0*/  SHFL.IDX PT, R8, R9, 0x1, 0x181f ;  /* 0x00381f0009087f89 */ /* 0x00446800000e0000 */
[----:B----4-:R2:W4:Y:S02]  /*28e0*/  SHFL.IDX PT, R0, R12, 0x1, 0x181f ;  /* 0x00381f000c007f89 */ /* 0x01052400000e0000 */
.L_x_5861:
        /* <DEDUP_REMOVED lines=19> */
.L_x_5753:
[----:B------:R-:W-:Y:S05]  /*2a20*/  BSYNC B0 ;  /* 0x0000000000007941 */ /* 0x000fea0003800000 */
.L_x_5752:
[----:B------:R-:W-:Y:S05]  /*2a30*/  BRA.DIV ~URZ, `(.L_x_5754) ;  /* 0x0000f3627f007947 */ /* 0x000fea000b800000 */
[----:B-1----:R1:W2:Y:S02]  /*2a40*/  SHFL.IDX PT, R8, R9, 0x2, 0x181f ;  /* 0x00581f0009087f89 */ /* 0x0022a400000e0000 */
.L_x_5862:
[----:B------:R-:W-:Y:S05]  /*2a50*/  BRA.DIV ~URZ, `(.L_x_5755) ;  /* 0x0000f3b27f007947 */ /* 0x000fea000b800000 */
[----:B----4-:R4:W1:Y:S02]  /*2a60*/  SHFL.IDX PT, R0, R12, 0x2, 0x181f ;  /* 0x00581f000c007f89 */ /* 0x01086400000e0000 */
.L_x_5863:
        /* <DEDUP_REMOVED lines=19> */
.L_x_5757:
[----:B------:R-:W-:Y:S05]  /*2ba0*/  BSYNC B0 ;  /* 0x0000000000007941 */ /* 0x000fea0003800000 */
.L_x_5756:
[----:B------:R-:W-:Y:S05]  /*2bb0*/  BRA.DIV ~URZ, `(.L_x_5758) ;  /* 0x0000f2c27f007947 */ /* 0x000fea000b800000 */
[----:B--2---:R2:W3:Y:S04]  /*2bc0*/  SHFL.IDX PT, R8, R9, 0x3, 0x181f ;  /* 0x00781f0009087f89 */ /* 0x0044e800000e0000 */
[----:B-1----:R2:W1:Y:S02]  /*2bd0*/  SHFL.IDX PT, R0, R12, 0x3, 0x181f ;  /* 0x00781f000c007f89 */ /* 0x00246400000e0000 */
.L_x_5864:
        /* <DEDUP_REMOVED lines=173> */
.L_x_5865:
        /* <DEDUP_REMOVED lines=20> */
.L_x_5866:
        /* <DEDUP_REMOVED lines=21> */
.L_x_5760:
[----:B------:R-:W-:Y:S05]  /*3940*/  BSYNC B0 ;  /* 0x0000000000007941 */ /* 0x000fea0003800000 */
.L_x_5759:
        /* <DEDUP_REMOVED lines=10> */
[----:B-1-3--:R1:W2:Y:S04]  /*39f0*/  LDSM.16.M88.4 R4, [R162] ;  /* 0x00000000a204783b */ /* 0x00a2a80000000200 */
        /* <DEDUP_REMOVED lines=34> */
.L_x_5867:
        /* <DEDUP_REMOVED lines=8> */
[C---:B---3--:R-:W-:Y:S01]  /*3ca0*/  IMAD.X R15, R12.reuse, 0x1, R22, P0 ;  /* 0x000000010c0f7824 */ /* 0x048fe200000e0616 */
        /* <DEDUP_REMOVED lines=10> */
[----:B------:R5:W2:Y:S02]  /*3d50*/  SHFL.IDX PT, R12, R13, 0x1, 0x181f ;  /* 0x00381f000d0c7f89 */ /* 0x000aa400000e0000 */
[----:B----45:R-:W-:-:S02]  /*3d60*/  SEL R13, RZ, 0x10, P0 ;  /* 0x00000010ff0d7807 */ /* 0x030fc40000000000 */
.L_x_5868:
[----:B---3--:R-:W-:Y:S02]  /*3d70*/  IADD3 R2, -R19, 0x10, RZ ;  /* 0x0000001013027810 */ /* 0x008fe40007ffe1ff */
[----:B------:R-:W-:-:S02]  /*3d80*/  IADD3 R3, -R18, 0x10, RZ ;  /* 0x0000001012037810 */ /* 0x000fc40007ffe1ff */
[----:B------:R-:W-:Y:S02]  /*3d90*/  LOP3.LUT R2, R2, 0xf, RZ, 0xc0, !PT ;  /* 0x0000000f02027812 */ /* 0x000fe400078ec0ff */
[----:B------:R-:W-:Y:S02]  /*3da0*/  IADD3 R14, -R13, 0x10, RZ ;  /* 0x000000100d0e7810 */ /* 0x000fe40007ffe1ff */
[----:B------:R-:W-:Y:S02]  /*3db0*/  LOP3.LUT R3, R3, 0xf, RZ, 0xc0, !PT ;  /* 0x0000000f03037812 */ /* 0x000fe400078ec0ff */
[-C--:B------:R-:W-:Y:S02]  /*3dc0*/  IADD3 R16, P1, P0, R2, R0.reuse, R25 ;  /* 0x0000000002107210 */ /* 0x080fe4000783e019 */
[----:B------:R-:W-:Y:S02]  /*3dd0*/  LOP3.LUT R2, R14, 0xf, RZ, 0xc0, !PT ;  /* 0x0000000f0e027812 */ /* 0x000fe400078ec0ff */
[----:B------:R-:W-:-:S02]  /*3de0*/  IADD3 R14, P6, P5, R3, R0, R26 ;  /* 0x00000000030e7210 */ /* 0x000fc40007dde01a */
[----:B--2---:R-:W-:Y:S02]  /*3df0*/  IADD3.X R17, RZ, R12, R22, P1, P0 ;  /* 0x0000000cff117210 */ /* 0x004fe40000fe0416 */
        /* <DEDUP_REMOVED lines=12> */
.L_x_5764:
[----:B------:R-:W-:Y:S05]  /*3ec0*/  BSYNC B0 ;  /* 0x0000000000007941 */ /* 0x000fea0003800000 */
.L_x_5763:
[----:B--2---:R-:W2:Y:S01]  /*3ed0*/  LDL R3, [R1+0x14] ;  /* 0x0000140001037983 */ /* 0x004ea20000100800 */
[----:B------:R-:W-:Y:S01]  /*3ee0*/  IMAD.MOV.U32 R0, RZ, RZ, 0x40 ;  /* 0x00000040ff007424 */ /* 0x000fe200078e00ff */
[----:B------:R-:W-:-:S02]  /*3ef0*/  LOP3.LUT P0, RZ, R206, 0x4, RZ, 0xc0, !PT ;  /* 0x00000004ceff7812 */ /* 0x000fc4000780c0ff */
[----:B------:R-:W0:Y:S01]  /*3f00*/  LDGDEPBAR ;  /* 0x00000000000079af */ /* 0x000e220000000000 */
[----:B------:R-:W-:Y:S01]  /*3f10*/  WARPSYNC 0xffffffff ;  /* 0xffffffff00007948 */ /* 0x000fe20003800000 */
[----:B------:R-:W-:Y:S01]  /*3f20*/  SEL R166, R0, 0xffffffc0, !P0 ;  /* 0xffffffc000a67807 */ /* 0x000fe20004000000 */
[----:B---3--:R-:W-:Y:S01]  /*3f30*/  HMMA.16816.F32 R16, R4, R32, RZ ;  /* 0x000000200410723c */ /* 0x008fe200000018ff */
[----:B------:R-:W-:Y:S02]  /*3f40*/  LDSM.16.M88.4 R92, [R169+0x3800] ;  /* 0x00380000a95c783b */ /* 0x000fe40000000200 */
[----:B------:R-:W-:Y:S01]  /*3f50*/  IADD3 R0, R166, R169, R167 ;  /* 0x000000a9a6007210 */ /* 0x000fe20007ffe0a7 */
[----:B------:R-:W-:-:S04]  /*3f60*/  IMAD.IADD R2, R169, 0x1, R166 ;  /* 0x00000001a9027824 */ /* 0x000fc800078e02a6 */
[C---:B------:R-:W-:Y:S01]  /*3f70*/  HMMA.16816.F32 R12, R4.reuse, R34, RZ ;  /* 0x00000022040c723c */ /* 0x040fe200000018ff */
[----:B------:R-:W-:Y:S04]  /*3f80*/  LDSM.16.M88.4 R56, [R2] ;  /* 0x000000000238783b */ /* 0x000fe80000000200 */
[----:B------:R-:W-:Y:S03]  /*3f90*/  LDSM.16.M88.4 R60, [R2+0x800] ;  /* 0x00080000023c783b */ /* 0x000fe60000000200 */
[C---:B----4-:R-:W-:Y:S01]  /*3fa0*/  HMMA.16816.F32 R28, R4.reuse, R36, RZ ;  /* 0x00000024041c723c */ /* 0x050fe200000018ff */
[----:B------:R-:W-:Y:S04]  /*3fb0*/  LDSM.16.M88.4 R68, [R2+0x1000] ;  /* 0x001000000244783b */ /* 0x000fe80000000200 */
[----:B------:R-:W-:Y:S03]  /*3fc0*/  LDSM.16.M88.4 R76, [R2+0x1800] ;  /* 0x00180000024c783b */ /* 0x000fe60000000200 */
[C---:B------:R-:W-:Y:S01]  /*3fd0*/  HMMA.16816.F32 R36, R4.reuse, R38, RZ ;  /* 0x000000260424723c */ /* 0x040fe200000018ff */
[----:B------:R-:W-:Y:S07]  /*3fe0*/  LDSM.16.M88.4 R84, [R0+0x1800] ;  /* 0x001800000054783b */ /* 0x000fee0000000200 */
        /* <DEDUP_REMOVED lines=8> */
[----:B------:R-:W3:Y:S07]  /*4070*/  LDSM.16.M88.4 R64, [R0] ;  /* 0x000000000040783b */ /* 0x000eee0000000200 */
[C---:B------:R-:W-:Y:S08]  /*4080*/  HMMA.16816.F32 R12, R8.reuse, R72, R28 ;  /* 0x00000048080c723c */ /* 0x040ff0000000181c */
[C---:B------:R-:W-:Y:S01]  /*4090*/  HMMA.16816.F32 R28, R8.reuse, R74, R36 ;  /* 0x0000004a081c723c */ /* 0x040fe20000001824 */
[----:B------:R-:W4:Y:S07]  /*40a0*/  LDSM.16.M88.4 R72, [R0+0x800] ;  /* 0x000800000048783b */ /* 0x000f2e0000000200 */
[C---:B------:R-:W-:Y:S08]  /*40b0*/  HMMA.16816.F32 R40, R8.reuse, R80, R40 ;  /* 0x000000500828723c */ /* 0x040ff00000001828 */
[C---:B------:R-:W-:Y:S01]  /*40c0*/  HMMA.16816.F32 R44, R8.reuse, R82, R44 ;  /* 0x00000052082c723c */ /* 0x040fe2000000182c */
[----:B------:R-:W5:Y:S07]  /*40d0*/  LDSM.16.M88.4 R80, [R0+0x1000] ;  /* 0x001000000050783b */ /* 0x000f6e0000000200 */
[C---:B------:R-:W-:Y:S08]  /*40e0*/  HMMA.16816.F32 R48, R8.reuse, R88, R48 ;  /* 0x000000580830723c */ /* 0x040ff00000001830 */
[----:B------:R-:W-:Y:S01]  /*40f0*/  HMMA.16816.F32 R52, R8, R90, R52 ;  /* 0x0000005a0834723c */ /* 0x000fe20000001834 */
[----:B------:R-:W-:Y:S07]  /*4100*/  LDSM.16.M88.4 R88, [R20+0x3800] ;  /* 0x003800001458783b */ /* 0x000fee0000000200 */
[C---:B-1----:R-:W-:Y:S08]  /*4110*/  HMMA.16816.F32 R36, R4.reuse, R56, R32 ;  /* 0x000000380424723c */ /* 0x042ff00000001820 */
[C---:B------:R-:W-:Y:S01]  /*4120*/  HMMA.16816.F32 R32, R4.reuse, R58, R24 ;  /* 0x0000003a0420723c */ /* 0x040fe20000001818 */
[----:B------:R-:W-:Y:S07]  /*4130*/  LDSM.16.M88.4 R56, [R169+0x2000] ;  /* 0x00200000a938783b */ /* 0x000fee0000000200 */
[C---:B------:R-:W-:Y:S01]  /*4140*/  HMMA.16816.F32 R24, R4.reuse, R60, R12 ;  /* 0x0000003c0418723c */ /* 0x040fe2000000180c */
[----:B------:R-:W1:Y:S07]  /*4150*/  LDSM.16.M88.4 R12, [R162+0x4000] ;  /* 0x00400000a20c783b */ /* 0x000e6e0000000200 */
[C---:B------:R-:W-:Y:S01]  /*4160*/  HMMA.16816.F32 R8, R4.reuse, R62, R28 ;  /* 0x0000003e0408723c */ /* 0x040fe2000000181c */
[----:B------:R-:W1:Y:S07]  /*4170*/  LDSM.16.M88.4 R60, [R169+0x2800] ;  /* 0x00280000a93c783b */ /* 0x000e6e0000000200 */
[C---:B------:R-:W-:Y:S08]  /*4180*/  HMMA.16816.F32 R28, R4.reuse, R68, R40 ;  /* 0x00000044041c723c */ /* 0x040ff00000001828 */
[C---:B------:R-:W-:Y:S01]  /*4190*/  HMMA.16816.F32 R44, R4.reuse, R70, R44 ;  /* 0x00000046042c723c */ /* 0x040fe2000000182c */
[----:B------:R-:W1:Y:S07]  /*41a0*/  LDSM.16.M88.4 R68, [R169+0x3000] ;  /* 0x00300000a944783b */ /* 0x000e6e0000000200 */
[C---:B------:R-:W-:Y:S08]  /*41b0*/  HMMA.16816.F32 R48, R4.reuse, R76, R48 ;  /* 0x0000004c0430723c */ /* 0x040ff00000001830 */
[----:B------:R-:W-:Y:S01]  /*41c0*/  HMMA.16816.F32 R52, R4, R78, R52 ;  /* 0x0000004e0434723c */ /* 0x000fe20000001834 */
[----:B------:R-:W-:Y:S07]  /*41d0*/  LDSM.16.M88.4 R76, [R2+0x3000] ;  /* 0x00300000024c783b */ /* 0x000fee0000000200 */
[C---:B---3--:R-:W-:Y:S08]  /*41e0*/  HMMA.16816.F32 R40, R16.reuse, R64, R36 ;  /* 0x000000401028723c */ /* 0x048ff00000001824 */
[C---:B------:R-:W-:Y:S01]  /*41f0*/  HMMA.16816.F32 R36, R16.reuse, R66, R32 ;  /* 0x000000421024723c */ /* 0x040fe20000001820 */
[----:B------:R-:W-:Y:S07]  /*4200*/  LDSM.16.M88.4 R64, [R20+0x2000] ;  /* 0x002000001440783b */ /* 0x000fee0000000200 */
[C---:B----4-:R-:W-:Y:S08]  /*4210*/  HMMA.16816.F32 R32, R16.reuse, R72, R24 ;  /* 0x000000481020723c */ /* 0x050ff00000001818 */
[C---:B------:R-:W-:Y:S01]  /*4220*/  HMMA.16816.F32 R24, R16.reuse, R74, R8 ;  /* 0x0000004a1018723c */ /* 0x040fe20000001808 */
[----:B------:R-:W3:Y:S04]  /*4230*/  LDSM.16.M88.4 R8, [R163+0x4000] ;  /* 0x00400000a308783b */ /* 0x000ee80000000200 */
[----:B------:R-:W4:Y:S03]  /*4240*/  LDSM.16.M88.4 R72, [R20+0x2800] ;  /* 0x002800001448783b */ /* 0x000f260000000200 */
[C---:B-----5:R-:W-:Y:S08]  /*4250*/  HMMA.16816.F32 R4, R16.reuse, R80, R28 ;  /* 0x000000501004723c */ /* 0x060ff0000000181c */
        /* <DEDUP_REMOVED lines=8> */
[C---:B------:R-:W-:Y:S08]  /*42e0*/  HMMA.16816.F32 R36, R12.reuse, R60, R32 ;  /* 0x0000003c0c24723c */ /* 0x040ff00000001820 */
[C---:B------:R-:W-:Y:S01]  /*42f0*/  HMMA.16816.F32 R32, R12.reuse, R62, R24 ;  /* 0x0000003e0c20723c */ /* 0x040fe20000001818 */
[----:B------:R-:W-:Y:S07]  /*4300*/  LDSM.16.M88.4 R60, [R2+0x2000] ;  /* 0x00200000023c783b */ /* 0x000fee0000000200 */
[----:B------:R-:W-:Y:S01]  /*4310*/  HMMA.16816.F32 R24, R12, R68, R4 ;  /* 0x000000440c18723c */ /* 0x000fe20000001804 */
[----:B------:R-:W1:Y:S01]  /*4320*/  LDSM.16.M88.4 R4, [R165+0x4000] ;  /* 0x00400000a504783b */ /* 0x000e620000000200 */
[----:B--2---:R-:W-:-:S06]  /*4330*/  IMAD.IADD R205, R3, 0x1, R225 ;  /* 0x0000000103cd7824 */ /* 0x004fcc00078e02e1 */
[C---:B------:R-:W-:Y:S01]  /*4340*/  HMMA.16816.F32 R16, R12.reuse, R70, R28 ;  /* 0x000000460c10723c */ /* 0x040fe2000000181c */
[----:B------:R-:W5:Y:S07]  /*4350*/  LDSM.16.M88.4 R68, [R2+0x2800] ;  /* 0x002800000244783b */ /* 0x000f6e0000000200 */
[C---:B------:R-:W-:Y:S01]  /*4360*/  HMMA.16816.F32 R28, R12.reuse, R92, R48 ;  /* 0x0000005c0c1c723c */ /* 0x040fe20000001830 */
[----:B------:R-:W2:Y:S07]  /*4370*/  LDL R92, [R1+0x10] ;  /* 0x00001000015c7983 */ /* 0x000eae0000100800 */
[----:B------:R-:W-:Y:S01]  /*4380*/  HMMA.16816.F32 R52, R12, R94, R52 ;  /* 0x0000005e0c34723c */ /* 0x000fe20000001834 */
[----:B------:R-:W1:Y:S07]  /*4390*/  LDSM.16.M88.4 R12, [R164+0x4000] ;  /* 0x00400000a40c783b */ /* 0x000e6e0000000200 */
[C---:B---3--:R-:W-:Y:S08]  /*43a0*/  HMMA.16816.F32 R48, R8.reuse, R64, R44 ;  /* 0x000000400830723c */ /* 0x048ff0000000182c */
        /* <DEDUP_REMOVED lines=8> */
[C---:B------:R-:W-:Y:S01]  /*4430*/  HMMA.16816.F32 R16, R8.reuse, R88, R28 ;  /* 0x000000580810723c */ /* 0x040fe2000000181c */
[----:B------:R-:W-:Y:S07]  /*4440*/  LDSM.16.M88.4 R28, [R0+0x3800] ;  /* 0x00380000001c783b */ /* 0x000fee0000000200 */
[----:B------:R-:W-:Y:S08]  /*4450*/  HMMA.16816.F32 R8, R8, R90, R52 ;  /* 0x0000005a0808723c */ /* 0x000ff00000001834 */
[C---:B-1----:R-:W-:Y:S08]  /*4460*/  HMMA.16816.F32 R52, R4.reuse, R60, R48 ;  /* 0x0000003c0434723c */ /* 0x042ff00000001830 */
[C---:B------:R-:W-:Y:S08]  /*4470*/  HMMA.16816.F32 R60, R4.reuse, R62, R44 ;  /* 0x0000003e043c723c */ /* 0x040ff0000000182c */
[C---:B------:R-:W-:Y:S01]  /*4480*/  HMMA.16816.F32 R44, R4.reuse, R70, R36 ;  /* 0x00000046042c723c */ /* 0x040fe20000001824 */
[----:B------:R-:W1:Y:S07]  /*4490*/  LDSM.16.M88.4 R36, [R0+0x3000] ;  /* 0x003000000024783b */ /* 0x000e6e0000000200 */
[C---:B------:R-:W-:Y:S01]  /*44a0*/  HMMA.16816.F32 R48, R4.reuse, R68, R40 ;  /* 0x000000440430723c */ /* 0x040fe20000001828 */
[----:B------:R-:W-:Y:S07]  /*44b0*/  LDSM.16.M88.4 R68, [R169+0x4800] ;  /* 0x00480000a944783b */ /* 0x000fee0000000200 */
[C---:B------:R-:W-:Y:S08]  /*44c0*/  HMMA.16816.F32 R40, R4.reuse, R76, R32 ;  /* 0x0000004c0428723c */ /* 0x040ff00000001820 */
[C---:B------:R-:W-:Y:S08]  /*44d0*/  HMMA.16816.F32 R32, R4.reuse, R78, R24 ;  /* 0x0000004e0420723c */ /* 0x040ff00000001818 */
[C---:B------:R-:W-:Y:S08]  /*44e0*/  HMMA.16816.F32 R24, R4.reuse, R84, R16 ;  /* 0x000000540418723c */ /* 0x040ff00000001810 */
[----:B------:R-:W-:Y:S01]  /*44f0*/  HMMA.16816.F32 R16, R4, R86, R8 ;  /* 0x000000560410723c */ /* 0x000fe20000001808 */
[----:B------:R-:W4:Y:S04]  /*4500*/  LDSM.16.M88.4 R4, [R162+0x8000] ;  /* 0x00800000a204783b */ /* 0x000f280000000200 */
[----:B------:R-:W5:Y:S03]  /*4510*/  LDSM.16.M88.4 R84, [R169+0x5000] ;  /* 0x00500000a954783b */ /* 0x000f660000000200 */
[C---:B------:R-:W-:Y:S08]  /*4520*/  HMMA.16816.F32 R8, R12.reuse, R56, R52 ;  /* 0x000000380c08723c */ /* 0x040ff00000001834 */
[C---:B------:R-:W-:Y:S08]  /*4530*/  HMMA.16816.F32 R60, R12.reuse, R58, R60 ;  /* 0x0000003a0c3c723c */ /* 0x040ff0000000183c */
[C---:B---3--:R-:W-:Y:S08]  /*4540*/  HMMA.16816.F32 R56, R12.reuse, R64, R48 ;  /* 0x000000400c38723c */ /* 0x048ff00000001830 */
[C---:B------:R-:W-:Y:S08]  /*4550*/  HMMA.16816.F32 R52, R12.reuse, R66, R44 ;  /* 0x000000420c34723c */ /* 0x040ff0000000182c */
[C---:B-1----:R-:W-:Y:S01]  /*4560*/  HMMA.16816.F32 R64, R12.reuse, R36, R40 ;  /* 0x000000240c40723c */ /* 0x042fe20000001828 */
[----:B------:R-:W-:Y:S07]  /*4570*/  LDSM.16.M88.4 R40, [R20+0x4000] ;  /* 0x004000001428783b */ /* 0x000fee0000000200 */
[C---:B------:R-:W-:Y:S01]  /*4580*/  HMMA.16816.F32 R76, R12.reuse, R38, R32 ;  /* 0x000000260c4c723c */ /* 0x040fe20000001820 */
[----:B------:R-:W-:Y:S07]  /*4590*/  LDSM.16.M88.4 R36, [R20+0x4800] ;  /* 0x004800001424783b */ /* 0x000fee0000000200 */
[C---:B------:R-:W-:Y:S08]  /*45a0*/  HMMA.16816.F32 R48, R12.reuse, R28, R24 ;  /* 0x0000001c0c30723c */ /* 0x040ff00000001818 */
[----:B------:R-:W-:Y:S01]  /*45b0*/  HMMA.16816.F32 R44, R12, R30, R16 ;  /* 0x0000001e0c2c723c */ /* 0x000fe20000001810 */
[----:B------:R-:W1:Y:S07]  /*45c0*/  LDSM.16.M88.4 R12, [R163+0x8000] ;  /* 0x00800000a30c783b */ /* 0x000e6e0000000200 */
[C---:B----4-:R-:W-:Y:S01]  /*45d0*/  HMMA.16816.F32 R32, R4.reuse, R72, R8 ;  /* 0x000000480420723c */ /* 0x050fe20000001808 */
[----:B------:R-:W-:Y:S07]  /*45e0*/  LDSM.16.M88.4 R8, [R165+0x8000] ;  /* 0x00800000a508783b */ /* 0x000fee0000000200 */
[C---:B------:R-:W-:Y:S01]  /*45f0*/  HMMA.16816.F32 R24, R4.reuse, R68, R56 ;  /* 0x000000440418723c */ /* 0x040fe20000001838 */
[----:B------:R-:W3:Y:S07]  /*4600*/  LDSM.16.M88.4 R56, [R20+0x5000] ;  /* 0x005000001438783b */ /* 0x000eee0000000200 */
[C---:B------:R-:W-:Y:S01]  /*4610*/  HMMA.16816.F32 R28, R4.reuse, R74, R60 ;  /* 0x0000004a041c723c */ /* 0x040fe2000000183c */
[----:B------:R4:W1:Y:S07]  /*4620*/  LDSM.16.M88.4 R72, [R20+0x5800] ;  /* 0x005800001448783b */ /* 0x00086e0000000200 */
[C---:B------:R-:W-:Y:S01]  /*4630*/  HMMA.16816.F32 R16, R4.reuse, R70, R52 ;  /* 0x000000460410723c */ /* 0x040fe20000001834 */
[----:B------:R-:W-:Y:S07]  /*4640*/  LDSM.16.M88.4 R68, [R2+0x5800] ;  /* 0x005800000244783b */ /* 0x000fee0000000200 */
[C---:B-----5:R-:W-:Y:S01]  /*4650*/  HMMA.16816.F32 R52, R4.reuse, R84, R64 ;  /* 0x000000540434723c */ /* 0x060fe20000001840 */
[----:B------:R-:W-:Y:S07]  /*4660*/  LDSM.16.M88.4 R64, [R2+0x4800] ;  /* 0x004800000240783b */ /* 0x000fee0000000200 */
[C---:B------:R-:W-:Y:S01]  /*4670*/  HMMA.16816.F32 R60, R4.reuse, R86, R76 ;  /* 0x00000056043c723c */ /* 0x040fe2000000184c */
[----:B------:R-:W5:Y:S04]  /*4680*/  LDSM.16.M88.4 R84, [R2+0x4000] ;  /* 0x004000000254783b */ /* 0x000f680000000200 */
[----:B------:R2:W2:Y:S03]  /*4690*/  LDSM.16.M88.4 R76, [R2+0x5000] ;  /* 0x00500000024c783b */ /* 0x0004a60000000200 */
[C---:B----4-:R-:W-:Y:S08]  /*46a0*/  HMMA.16816.F32 R20, R4.reuse, R80, R48 ;  /* 0x000000500414723c */ /* 0x050ff00000001830 */
[----:B------:R-:W-:Y:S01]  /*46b0*/  HMMA.16816.F32 R48, R4, R82, R44 ;  /* 0x000000520430723c */ /* 0x000fe2000000182c */
[----:B------:R-:W-:Y:S04]  /*46c0*/  LDSM.16.M88.4 R4, [R164+0x8000] ;  /* 0x00800000a404783b */ /* 0x000fe80000000200 */
[----:B------:R-:W4:Y:S03]  /*46d0*/  LDSM.16.M88.4 R80, [R0+0x4000] ;  /* 0x004000000050783b */ /* 0x000f260000000200 */
[C---:B-1----:R-:W-:Y:S08]  /*46e0*/  HMMA.16816.F32 R44, R12.reuse, R40, R32 ;  /* 0x000000280c2c723c */ /* 0x042ff00000001820 */
[C---:B------:R-:W-:Y:S08]  /*46f0*/  HMMA.16816.F32 R32, R12.reuse, R36, R24 ;  /* 0x000000240c20723c */ /* 0x040ff00000001818 */
[C---:B------:R-:W-:Y:S08]  /*4700*/  HMMA.16816.F32 R40, R12.reuse, R42, R28 ;  /* 0x0000002a0c28723c */ /* 0x040ff0000000181c */
[C---:B------:R-:W-:Y:S08]  /*4710*/  HMMA.16816.F32 R36, R12.reuse, R38, R16 ;  /* 0x000000260c24723c */ /* 0x040ff00000001810 */
[C---:B---3--:R-:W-:Y:S01]  /*4720*/  HMMA.16816.F32 R24, R12.reuse, R58, R60 ;  /* 0x0000003a0c18723c */ /* 0x048fe2000000183c */
[----:B------:R-:W1:Y:S07]  /*4730*/  LDSM.16.M88.4 R60, [R0+0x4800] ;  /* 0x00480000003c783b */ /* 0x000e6e0000000200 */
[C---:B------:R-:W-:Y:S01]  /*4740*/  HMMA.16816.F32 R28, R12.reuse, R56, R52 ;  /* 0x000000380c1c723c */ /* 0x040fe20000001834 */
[----:B--2---:R-:W-:Y:S01]  /*4750*/  @P4 IMAD.HI.U32 R2, R205, c[0x0][0x2c8], RZ ;  /* 0x0000b200cd024a27 */ /* 0x004fe200078e00ff */
[----:B------:R-:W-:Y:S06]  /*4760*/  LDSM.16.M88.4 R56, [R0+0x5000] ;  /* 0x005000000038783b */ /* 0x000fec0000000200 */
[C---:B------:R-:W-:Y:S08]  /*4770*/  HMMA.16816.F32 R20, R12.reuse, R72, R20 ;  /* 0x000000480c14723c */ /* 0x040ff00000001814 */
[----:B------:R-:W-:Y:S08]  /*4780*/  HMMA.16816.F32 R16, R12, R74, R48 ;  /* 0x0000004a0c10723c */ /* 0x000ff00000001830 */
[C---:B-----5:R-:W-:Y:S08]  /*4790*/  HMMA.16816.F32 R12, R8.reuse, R84, R44 ;  /* 0x00000054080c723c */ /* 0x060ff0000000182c */
[C---:B------:R-:W-:Y:S08]  /*47a0*/  HMMA.16816.F32 R44, R8.reuse, R64, R32 ;  /* 0x00000040082c723c */ /* 0x040ff00000001820 */
[C---:B------:R-:W-:Y:S08]  /*47b0*/  HMMA.16816.F32 R32, R8.reuse, R78, R24 ;  /* 0x0000004e0820723c */ /* 0x040ff00000001818 */
[----:B------:R-:W-:Y:S08]  /*47c0*/  HMMA.16816.F32 R24, R8, R70, R16 ;  /* 0x000000460818723c */ /* 0x000ff00000001810 */
[----:B----4-:R-:W-:Y:S01]  /*47d0*/  HMMA.16816.F32 R16, R4, R80, R12 ;  /* 0x000000500410723c */ /* 0x010fe2000000180c */
[----:B------:R2:W-:Y:S01]  /*47e0*/  LDSM.16.M88.4 R12, [R0+0x5800] ;  /* 0x00580000000c783b */ /* 0x0005e20000000200 */
[----:B------:R-:W-:Y:S01]  /*47f0*/  IMAD.IADD R3, R96, 0x1, -R228 ;  /* 0x0000000160037824 */ /* 0x000fe200078e0ae4 */
[----:B------:R-:W-:-:S05]  /*4800*/  DEPBAR.LE SB0, 0x2 ;  /* 0x000080800000791a */ /* 0x000fca0000000000 */
[C---:B------:R-:W-:Y:S08]  /*4810*/  HMMA.16816.F32 R40, R8.reuse, R86, R40 ;  /* 0x000000560828723c */ /* 0x040ff00000001828 */
[----:B------:R-:W-:Y:S01]  /*4820*/  HMMA.16816.F32 R52, R8, R76, R28 ;  /* 0x0000004c0834723c */ /* 0x000fe2000000181c */
[----:B--2---:R-:W-:Y:S01]  /*4830*/  IMAD.MOV.U32 R0, RZ, RZ, R205 ;  /* 0x000000ffff007224 */ /* 0x004fe200078e00cd */
[----:B------:R-:W-:-:S06]  /*4840*/  @P4 SHF.R.U32.HI R0, RZ, c[0x0][0x2cc], R2 ;  /* 0x0000b300ff004a19 */ /* 0x000fcc0000011602 */
[C---:B------:R-:W-:Y:S01]  /*4850*/  HMMA.16816.F32 R48, R8.reuse, R66, R36 ;  /* 0x000000420830723c */ /* 0x040fe20000001824 */
[----:B------:R-:W-:Y:S06]  /*4860*/  BAR.SYNC.DEFER_BLOCKING 0x0 ;  /* 0x0000000000007b1d */ /* 0x000fec0000010000 */
[----:B------:R-:W2:Y:S01]  /*4870*/  SHFL.IDX PT, R2, R0, RZ, 0x1c1f ;  /* 0x001c1fff00027589 */ /* 0x000ea200000e0000 */
[----:B------:R-:W-:Y:S03]  /*4880*/  HMMA.16816.F32 R28, R8, R68, R20 ;  /* 0x00000044081c723c */ /* 0x000fe60000001814 */
[----:B------:R3:W4:Y:S05]  /*4890*/  SHFL.IDX PT, R8, R0, 0x1, 0x1c1f ;  /* 0x003c1f0000087f89 */ /* 0x00072a00000e0000 */
[C---:B------:R-:W-:Y:S08]  /*48a0*/  HMMA.16816.F32 R20, R4.reuse, R82, R40 ;  /* 0x000000520414723c */ /* 0x040ff00000001828 */
[----:B-1----:R-:W-:Y:S01]  /*48b0*/  HMMA.16816.F32 R36, R4, R60, R44 ;  /* 0x0000003c0424723c */ /* 0x002fe2000000182c */
[----:B------:R-:W-:Y:S01]  /*48c0*/  LDSM.16.MT88.4 R64, [R234+0x800] ;  /* 0x00080000ea40783b */ /* 0x000fe20000004200 */
[----:B---3--:R-:W-:-:S04]  /*48d0*/  IMAD.MOV.U32 R0, RZ, RZ, 0x1 ;  /* 0x00000001ff007424 */ /* 0x008fc800078e00ff */
[----:B------:R-:W-:-:S05]  /*48e0*/  IMAD R0, R184, -0x40, R0 ;  /* 0xffffffc0b8007824 */ /* 0x000fca00078e0200 */
[----:B------:R-:W-:-:S05]  /*48f0*/  IADD3 R0, -R228, R0, R220 ;  /* 0x00000000e4007210 */ /* 0x000fca0007ffe1dc */
[----:B------:R-:W-:-:S04]  /*4900*/  IMAD.IADD R0, R0, 0x1, -R221 ;  /* 0x0000000100007824 */ /* 0x000fc800078e0add */
[C---:B--2---:R-:W-:Y:S02]  /*4910*/  IMAD.IADD R2, R0.reuse, 0x1, R2 ;  /* 0x0000000100027824 */ /* 0x044fe400078e0202 */
[----:B----4-:R-:W-:-:S03]  /*4920*/  IMAD.IADD R0, R0, 0x1, R8 ;  /* 0x0000000100007824 */ /* 0x010fc600078e0208 */
[C---:B------:R-:W-:Y:S02]  /*4930*/  IMNMX R2, R3.reuse, R2, PT ;  /* 0x0000000203027217 */ /* 0x040fe40003800200 */
[----:B------:R-:W-:Y:S01]  /*4940*/  IMNMX R0, R3, R0, PT ;  /* 0x0000000003007217 */ /* 0x000fe20003800200 */
[----:B------:R-:W-:Y:S01]  /*4950*/  HMMA.16816.F32 R40, R4, R62, R48 ;  /* 0x0000003e0428723c */ /* 0x000fe20000001830 */
[C---:B------:R-:W-:Y:S01]  /*4960*/  ISETP.GT.AND P5, PT, R2.reuse, RZ, PT ;  /* 0x000000ff0200720c */ /* 0x040fe20003fa4270 */
[----:B------:R-:W-:Y:S01]  /*4970*/  LDSM.16.MT88.4 R60, [R231+0x2000] ;  /* 0x00200000e73c783b */ /* 0x000fe20000004200 */
[----:B------:R-:W-:Y:S02]  /*4980*/  ISETP.GT.AND P6, PT, R2, 0x1, PT ;  /* 0x000000010200780c */ /* 0x000fe40003fc4270 */
[----:B------:R-:W-:-:S03]  /*4990*/  ISETP.GT.AND P0, PT, R0, 0x1, PT ;  /* 0x000000010000780c */ /* 0x000fc60003f04270 */
[----:B------:R-:W-:Y:S01]  /*49a0*/  HMMA.16816.F32 R52, R4, R56, R52 ;  /* 0x000000380434723c */ /* 0x000fe20000001834 */
[----:B------:R-:W-:Y:S02]  /*49b0*/  FSEL R8, R17, -INF , P6 ;  /* 0xff80000011087808 */ /* 0x000fe40003000000 */
[----:B------:R-:W-:-:S05]  /*49c0*/  FSEL R19, R19, -INF , P0 ;  /* 0xff80000013137808 */ /* 0x000fca0000000000 */
[----:B------:R-:W-:Y:S01]  /*49d0*/  HMMA.16816.F32 R56, R4, R58, R32 ;  /* 0x0000003a0438723c */ /* 0x000fe20000001820 */
[----:B------:R-:W-:Y:S02]  /*49e0*/  ISETP.GT.AND P0, PT, R2, 0x9, PT ;  /* 0x000000090200780c */ /* 0x000fe40003f04270 */
[----:B------:R-:W-:-:S05]  /*49f0*/  ISETP.GT.AND P1, PT, R0, RZ, PT ;  /* 0x000000ff0000720c */ /* 0x000fca0003f24270 */
[----:B------:R-:W-:Y:S01]  /*4a00*/  HMMA.16816.F32 R32, R4, R12, R28 ;  /* 0x0000000c0420723c */ /* 0x000fe2000000181c */
[----:B------:R-:W-:-:S07]  /*4a10*/  FSEL R9, R21, -INF , P0 ;  /* 0xff80000015097808 */ /* 0x000fce0000000000 */
[----:B------:R-:W-:Y:S01]  /*4a20*/  HMMA.16816.F32 R24, R4, R14, R24 ;  /* 0x0000000e0418723c */ /* 0x000fe20000001818 */
[----:B------:R-:W-:Y:S01]  /*4a30*/  FSEL R10, R18, -INF , P1 ;  /* 0xff800000120a7808 */ /* 0x000fe20000800000 */
[----:B------:R-:W-:Y:S05]  /*4a40*/  LDSM.16.MT88.4 R12, [R170] ;  /* 0x00000000aa0c783b */ /* 0x000fea0000004200 */
[----:B------:R-:W-:Y:S02]  /*4a50*/  FSEL R6, R16, -INF , P5 ;  /* 0xff80000010067808 */ /* 0x000fe40002800000 */
[----:B------:R-:W-:Y:S02]  /*4a60*/  ISETP.GT.AND P5, PT, R2, 0x8, PT ;  /* 0x000000080200780c */ /* 0x000fe40003fa4270 */
[----:B------:R-:W-:-:S02]  /*4a70*/  FMNMX.FTZ R3, R6, R8, !PT ;  /* 0x0000000806037209 */ /* 0x000fc40007810000 */
[----:B------:R-:W-:Y:S02]  /*4a80*/  FSEL R7, R20, -INF , P5 ;  /* 0xff80000014077808 */ /* 0x000fe40002800000 */
[----:B------:R-:W-:Y:S02]  /*4a90*/  ISETP.GT.AND P0, PT, R0, 0x8, PT ;  /* 0x000000080000780c */ /* 0x000fe40003f04270 */
[----:B------:R-:W-:Y:S02]  /*4aa0*/  ISETP.GT.AND P1, PT, R2, 0x10, PT ;  /* 0x000000100200780c */ /* 0x000fe40003f24270 */
[----:B------:R-:W-:Y:S02]  /*4ab0*/  FMNMX.FTZ R3, R7, R3, !PT ;  /* 0x0000000307037209 */ /* 0x000fe40007810000 */
[----:B------:R-:W-:Y:S02]  /*4ac0*/  FSEL R11, R22, -INF , P0 ;  /* 0xff800000160b7808 */ /* 0x000fe40000000000 */
[----:B------:R-:W-:-:S02]  /*4ad0*/  FSEL R17, R36, -INF , P1 ;  /* 0xff80000024117808 */ /* 0x000fc40000800000 */
[C---:B------:R-:W-:Y:S02]  /*4ae0*/  ISETP.GT.AND P5, PT, R0.reuse, 0x9, PT ;  /* 0x000000090000780c */ /* 0x040fe40003fa4270 */
[----:B------:R-:W-:Y:S02]  /*4af0*/  ISETP.GT.AND P0, PT, R0, 0x11, PT ;  /* 0x000000110000780c */ /* 0x000fe40003f04270 */
[----:B------:R-:W-:Y:S02]  /*4b00*/  ISETP.GT.AND P6, PT, R2, 0x11, PT ;  /* 0x000000110200780c */ /* 0x000fe40003fc4270 */
[----:B------:R-:W-:Y:S02]  /*4b10*/  ISETP.GT.AND P1, PT, R0, 0x10, PT ;  /* 0x000000100000780c */ /* 0x000fe40003f24270 */
[----:B------:R-:W-:Y:S02]  /*4b20*/  FMNMX.FTZ R3, R9, R3, !PT ;  /* 0x0000000309037209 */ /* 0x000fe40007810000 */
[----:B------:R-:W-:-:S02]  /*4b30*/  FSEL R16, R23, -INF , P5 ;  /* 0xff80000017107808 */ /* 0x000fc40002800000 */
[----:B------:R-:W-:Y:S02]  /*4b40*/  FSEL R28, R39, -INF , P0 ;  /* 0xff800000271c7808 */ /* 0x000fe40000000000 */
[----:B------:R-:W-:Y:S02]  /*4b50*/  FSEL R20, R37, -INF , P6 ;  /* 0xff80000025147808 */ /* 0x000fe40003000000 */
[----:B------:R-:W-:Y:S02]  /*4b60*/  FSEL R23, R38, -INF , P1 ;  /* 0xff80000026177808 */ /* 0x000fe40000800000 */
[----:B------:R-:W-:Y:S01]  /*4b70*/  ISETP.GT.AND P0, PT, R2, 0x18, PT ;  /* 0x000000180200780c */ /* 0x000fe20003f04270 */
[----:B------:R-:W-:Y:S01]  /*4b80*/  LDSM.16.MT88.4 R36, [R170+0x800] ;  /* 0x00080000aa24783b */ /* 0x000fe20000004200 */
[----:B------:R-:W-:Y:S02]  /*4b90*/  FMNMX.FTZ R3, R17, R3, !PT ;  /* 0x0000000311037209 */ /* 0x000fe40007810000 */
[----:B------:R-:W-:-:S02]  /*4ba0*/  ISETP.GT.AND P1, PT, R0, 0x18, PT ;  /* 0x000000180000780c */ /* 0x000fc40003f24270 */
[----:B------:R-:W-:Y:S02]  /*4bb0*/  FMNMX.FTZ R4, R10, R19, !PT ;  /* 0x000000130a047209 */ /* 0x000fe40007810000 */
[----:B------:R-:W-:Y:S02]  /*4bc0*/  ISETP.GT.AND P5, PT, R2, 0x19, PT ;  /* 0x000000190200780c */ /* 0x000fe40003fa4270 */
[----:B------:R-:W-:Y:S02]  /*4bd0*/  FSEL R22, R40, -INF , P0 ;  /* 0xff80000028167808 */ /* 0x000fe40000000000 */
[----:B------:R-:W-:Y:S02]  /*4be0*/  FMNMX.FTZ R3, R20, R3, !PT ;  /* 0x0000000314037209 */ /* 0x000fe40007810000 */
[----:B------:R-:W-:Y:S02]  /*4bf0*/  FSEL R48, R42, -INF , P1 ;  /* 0xff8000002a307808 */ /* 0x000fe40000800000 */
[----:B------:R-:W-:-:S02]  /*4c00*/  ISETP.GT.AND P1, PT, R2, 0x20, PT ;  /* 0x000000200200780c */ /* 0x000fc40003f24270 */
[----:B------:R-:W-:Y:S02]  /*4c10*/  FMNMX.FTZ R4, R11, R4, !PT ;  /* 0x000000040b047209 */ /* 0x000fe40007810000 */
[----:B------:R-:W-:Y:S02]  /*4c20*/  ISETP.GT.AND P0, PT, R0, 0x19, PT ;  /* 0x000000190000780c */ /* 0x000fe40003f04270 */
[----:B------:R-:W-:Y:S02]  /*4c30*/  FSEL R21, R41, -INF , P5 ;  /* 0xff80000029157808 */ /* 0x000fe40002800000 */
[----:B------:R-:W-:Y:S02]  /*4c40*/  FMNMX.FTZ R3, R22, R3, !PT ;  /* 0x0000000316037209 */ /* 0x000fe40007810000 */
[----:B------:R-:W-:Y:S02]  /*4c50*/  FSEL R85, R52, -INF , P1 ;  /* 0xff80000034557808 */ /* 0x000fe40000800000 */
[----:B------:R-:W-:-:S02]  /*4c60*/  FMNMX.FTZ R4, R16, R4, !PT ;  /* 0x0000000410047209 */ /* 0x000fc40007810000 */
[----:B------:R-:W-:Y:S02]  /*4c70*/  FSEL R49, R43, -INF , P0 ;  /* 0xff8000002b317808 */ /* 0x000fe40000000000 */
[C---:B------:R-:W-:Y:S02]  /*4c80*/  ISETP.GT.AND P1, PT, R2.reuse, 0x29, PT ;  /* 0x000000290200780c */ /* 0x040fe40003f24270 */
[----:B------:R-:W-:Y:S02]  /*4c90*/  ISETP.GT.AND P0, PT, R2, 0x21, PT ;  /* 0x000000210200780c */ /* 0x000fe40003f04270 */
[----:B------:R-:W-:Y:S02]  /*4ca0*/  FMNMX.FTZ R3, R21, R3, !PT ;  /* 0x0000000315037209 */ /* 0x000fe40007810000 */
[----:B------:R-:W-:Y:S02]  /*4cb0*/  FMNMX.FTZ R4, R23, R4, !PT ;  /* 0x0000000417047209 */ /* 0x000fe40007810000 */
[----:B------:R-:W-:-:S02]  /*4cc0*/  FSEL R81, R57, -INF , P1 ;  /* 0xff80000039517808 */ /* 0x000fc40000800000 */
[----:B------:R-:W-:Y:S02]  /*4cd0*/  ISETP.GT.AND P5, PT, R2, 0x28, PT ;  /* 0x000000280200780c */ /* 0x000fe40003fa4270 */
[----:B------:R-:W-:Y:S02]  /*4ce0*/  FSEL R84, R53, -INF , P0 ;  /* 0xff80000035547808 */ /* 0x000fe40000000000 */
[----:B------:R-:W-:Y:S02]  /*4cf0*/  FMNMX.FTZ R3, R85, R3, !PT ;  /* 0x0000000355037209 */ /* 0x000fe40007810000 */
[----:B------:R-:W-:Y:S02]  /*4d00*/  ISETP.GT.AND P1, PT, R0, 0x20, PT ;  /* 0x000000200000780c */ /* 0x000fe40003f24270 */
[----:B------:R-:W-:Y:S02]  /*4d10*/  FMNMX.FTZ R4, R28, R4, !PT ;  /* 0x000000041c047209 */ /* 0x000fe40007810000 */
[----:B------:R-:W-:-:S02]  /*4d20*/  ISETP.GT.AND P0, PT, R2, 0x30, PT ;  /* 0x000000300200780c */ /* 0x000fc40003f04270 */
[----:B------:R-:W-:Y:S02]  /*4d30*/  FSEL R82, R56, -INF , P5 ;  /* 0xff80000038527808 */ /* 0x000fe40002800000 */
[----:B------:R-:W-:Y:S02]  /*4d40*/  FMNMX.FTZ R3, R84, R3, !PT ;  /* 0x0000000354037209 */ /* 0x000fe40007810000 */
[----:B------:R-:W-:Y:S02]  /*4d50*/  FSEL R79, R54, -INF , P1 ;  /* 0xff800000364f7808 */ /* 0x000fe40000800000 */
[C---:B------:R-:W-:Y:S02]  /*4d60*/  ISETP.GT.AND P6, PT, R2.reuse, 0x31, PT ;  /* 0x000000310200780c */ /* 0x040fe40003fc4270 */
[C---:B------:R-:W-:Y:S02]  /*4d70*/  ISETP.GT.AND P5, PT, R2.reuse, 0x38, PT ;  /* 0x000000380200780c */ /* 0x040fe40003fa4270 */
[----:B------:R-:W-:-:S02]  /*4d80*/  ISETP.GT.AND P1, PT, R2, 0x39, PT ;  /* 0x000000390200780c */ /* 0x000fc40003f24270 */
[----:B------:R-:W-:Y:S02]  /*4d90*/  FMNMX.FTZ R2, R48, R4, !PT ;  /* 0x0000000430027209 */ /* 0x000fe40007810000 */
[----:B------:R-:W-:Y:S02]  /*4da0*/  FSEL R87, R32, -INF , P0 ;  /* 0xff80000020577808 */ /* 0x000fe40000000000 */
[----:B------:R-:W-:Y:S02]  /*4db0*/  FMNMX.FTZ R3, R82, R3, !PT ;  /* 0x0000000352037209 */ /* 0x000fe40007810000 */
[----:B------:R-:W-:Y:S02]  /*4dc0*/  ISETP.GT.AND P0, PT, R0, 0x21, PT ;  /* 0x000000210000780c */ /* 0x000fe40003f04270 */
[----:B------:R-:W-:Y:S02]  /*4dd0*/  FMNMX.FTZ R2, R49, R2, !PT ;  /* 0x0000000231027209 */ /* 0x000fe40007810000 */
        /* <DEDUP_REMOVED lines=13> */
[C---:B------:R-:W-:Y:S01]  /*4eb0*/  ISETP.GT.AND P1, PT, R0.reuse, 0x30, PT ;  /* 0x000000300000780c */ /* 0x040fe20003f24270 */
[----:B------:R-:W-:Y:S01]  /*4ec0*/  LDSM.16.MT88.4 R56, [R92] ;  /* 0x000000005c38783b */ /* 0x000fe20000004200 */
[----:B------:R-:W-:Y:S02]  /*4ed0*/  FMNMX.FTZ R2, R77, R2, !PT ;  /* 0x000000024d027209 */ /* 0x000fe40007810000 */
[----:B------:R-:W-:Y:S02]  /*4ee0*/  FMNMX.FTZ R3, R83, R3, !PT ;  /* 0x0000000353037209 */ /* 0x000fe40007810000 */
[----:B------:R-:W-:Y:S02]  /*4ef0*/  ISETP.GT.AND P0, PT, R0, 0x31, PT ;  /* 0x000000310000780c */ /* 0x000fe40003f04270 */
[----:B------:R-:W-:Y:S02]  /*4f00*/  FSEL R178, R34, -INF , P1 ;  /* 0xff80000022b27808 */ /* 0x000fe40000800000 */
[----:B------:R-:W-:-:S02]  /*4f10*/  FMNMX.FTZ R2, R76, R2, !PT ;  /* 0x000000024c027209 */ /* 0x000fc40007810000 */
[----:B------:R-:W-:Y:S02]  /*4f20*/  FMNMX.FTZ R3, R80, R3, !PT ;  /* 0x0000000350037209 */ /* 0x000fe40007810000 */
[----:B------:R-:W-:Y:S02]  /*4f30*/  FSEL R176, R35, -INF , P0 ;  /* 0xff80000023b07808 */ /* 0x000fe40000000000 */
[----:B------:R-:W-:Y:S02]  /*4f40*/  ISETP.GT.AND P1, PT, R0, 0x38, PT ;  /* 0x000000380000780c */ /* 0x000fe40003f24270 */
[----:B------:R-:W-:Y:S01]  /*4f50*/  FMNMX.FTZ R2, R178, R2, !PT ;  /* 0x00000002b2027209 */ /* 0x000fe20007810000 */
[----:B------:R-:W1:Y:S01]  /*4f60*/  SHFL.BFLY PT, R5, R3, 0x2, 0x1f ;  /* 0x0c401f0003057f89 */ /* 0x000e6200000e0000 */
[----:B------:R-:W-:Y:S02]  /*4f70*/  ISETP.GT.AND P0, PT, R0, 0x39, PT ;  /* 0x000000390000780c */ /* 0x000fe40003f04270 */
[----:B------:R-:W-:Y:S01]  /*4f80*/  FSEL R175, R26, -INF , P1 ;  /* 0xff8000001aaf7808 */ /* 0x000fe20000800000 */
[----:B------:R-:W-:Y:S01]  /*4f90*/  LDSM.16.MT88.4 R32, [R231+0x800] ;  /* 0x00080000e720783b */ /* 0x000fe20000004200 */
[----:B------:R-:W-:-:S02]  /*4fa0*/  FMNMX.FTZ R2, R176, R2, !PT ;  /* 0x00000002b0027209 */ /* 0x000fc40007810000 */
[----:B------:R-:W-:Y:S02]  /*4fb0*/  FSEL R174, R27, -INF , P0 ;  /* 0xff8000001bae7808 */ /* 0x000fe40000000000 */
        /* <DEDUP_REMOVED lines=17> */
[----:B-1----:R-:W-:Y:S02]  /*50d0*/  FFMA.FTZ R3, R7, c[0x0][0x2d0], -R0 ;  /* 0x0000b40007037a23 */ /* 0x002fe40000010800 */
[----:B------:R-:W1:Y:S05]  /*50e0*/  LDSM.16.MT88.4 R4, [R231] ;  /* 0x00000000e704783b */ /* 0x000e6a0000004200 */
[----:B------:R4:W-:Y:S01]  /*50f0*/  MUFU.EX2 R72, R3 ;  /* 0x0000000300487308 */ /* 0x0009e20000000800 */
[----:B--2---:R-:W-:-:S05]  /*5100*/  FMUL.FTZ R2, R100, c[0x0][0x2d0] ;  /* 0x0000b40064027a20 */ /* 0x004fca0000410000 */
[----:B------:R-:W-:Y:S01]  /*5110*/  FSEL R2, R2, RZ, P0 ;  /* 0x000000ff02027208 */ /* 0x000fe20000000000 */
[----:B----4-:R-:W-:-:S04]  /*5120*/  FFMA.FTZ R3, R9, c[0x0][0x2d0], -R0 ;  /* 0x0000b40009037a23 */ /* 0x010fc80000010800 */
[----:B------:R2:W4:Y:S02]  /*5130*/  MUFU.EX2 R75, R3 ;  /* 0x00000003004b7308 */ /* 0x0005240000000800 */
[----:B--2---:R-:W-:-:S06]  /*5140*/  FFMA.FTZ R3, R10, c[0x0][0x2d0], -R2 ;  /* 0x0000b4000a037a23 */ /* 0x004fcc0000010802 */
[----:B------:R2:W-:Y:S02]  /*5150*/  MUFU.EX2 R69, R3 ;  /* 0x0000000300457308 */ /* 0x0005e40000000800 */
[----:B--2---:R-:W-:-:S06]  /*5160*/  FFMA.FTZ R3, R19, c[0x0][0x2d0], -R2 ;  /* 0x0000b40013037a23 */ /* 0x004fcc0000010802 */
[----:B------:R2:W5:Y:S02]  /*5170*/  MUFU.EX2 R68, R3 ;  /* 0x0000000300447308 */ /* 0x0005640000000800 */
[----:B--2---:R-:W-:-:S06]  /*5180*/  FFMA.FTZ R3, R11, c[0x0][0x2d0], -R2 ;  /* 0x0000b4000b037a23 */ /* 0x004fcc0000010802 */
[----:B------:R2:W-:Y:S02]  /*5190*/  MUFU.EX2 R70, R3 ;  /* 0x0000000300467308 */ /* 0x0005e40000000800 */
[----:B--2---:R-:W-:-:S06]  /*51a0*/  FFMA.FTZ R3, R16, c[0x0][0x2d0], -R2 ;  /* 0x0000b40010037a23 */ /* 0x004fcc0000010802 */
[----:B------:R2:W1:Y:S02]  /*51b0*/  MUFU.EX2 R73, R3 ;  /* 0x0000000300497308 */ /* 0x0004640000000800 */
[--C-:B--2---:R-:W-:Y:S02]  /*51c0*/  FFMA.FTZ R3, R17, c[0x0][0x2d0], -R0.reuse ;  /* 0x0000b40011037a23 */ /* 0x104fe40000010800 */
[----:B------:R-:W2:Y:S04]  /*51d0*/  LDSM.16.MT88.4 R16, [R171] ;  /* 0x00000000ab10783b */ /* 0x000ea80000004200 */
[----:B------:R1:W-:Y:S02]  /*51e0*/  MUFU.EX2 R95, R3 ;  /* 0x00000003005f7308 */ /* 0x0003e40000000800 */
[----:B-1----:R-:W-:-:S06]  /*51f0*/  FFMA.FTZ R3, R20, c[0x0][0x2d0], -R0 ;  /* 0x0000b40014037a23 */ /* 0x002fcc0000010800 */
[----:B------:R1:W1:Y:S02]  /*5200*/  MUFU.EX2 R160, R3 ;  /* 0x0000000300a07308 */ /* 0x0002640000000800 */
[----:B-1----:R-:W-:-:S06]  /*5210*/  FFMA.FTZ R3, R22, c[0x0][0x2d0], -R0 ;  /* 0x0000b40016037a23 */ /* 0x002fcc0000010800 */
[----:B------:R1:W-:Y:S02]  /*5220*/  MUFU.EX2 R172, R3 ;  /* 0x0000000300ac7308 */ /* 0x0003e40000000800 */
[----:B-1----:R-:W-:-:S06]  /*5230*/  FFMA.FTZ R3, R21, c[0x0][0x2d0], -R0 ;  /* 0x0000b40015037a23 */ /* 0x002fcc0000010800 */
[----:B------:R1:W-:Y:S02]  /*5240*/  MUFU.EX2 R161, R3 ;  /* 0x0000000300a17308 */ /* 0x0003e40000000800 */
[----:B-1----:R-:W-:-:S06]  /*5250*/  FFMA.FTZ R3, R23, c[0x0][0x2d0], -R2 ;  /* 0x0000b40017037a23 */ /* 0x002fcc0000010802 */
[----:B------:R1:W-:Y:S02]  /*5260*/  MUFU.EX2 R93, R3 ;  /* 0x00000003005d7308 */ /* 0x0003e40000000800 */
[--C-:B-1----:R-:W-:Y:S02]  /*5270*/  FFMA.FTZ R3, R28, c[0x0][0x2d0], -R2.reuse ;  /* 0x0000b4001c037a23 */ /* 0x102fe40000010802 */
[----:B------:R-:W1:Y:S04]  /*5280*/  LDSM.16.MT88.4 R28, [R171+0x800] ;  /* 0x00080000ab1c783b */ /* 0x000e680000004200 */
        /* <DEDUP_REMOVED lines=14> */
[C---:B------:R-:W-:Y:S08]  /*5370*/  HMMA.16816.F32 R20, R8.reuse, R16, RZ ;  /* 0x000000100814723c */ /* 0x040ff000000018ff */
[----:B------:R-:W-:Y:S01]  /*5380*/  HMMA.16816.F32 R12, R8, R56, RZ ;  /* 0x00000038080c723c */ /* 0x000fe200000018ff */
[----:B------:R-:W-:-:S02]  /*5390*/  F2FP.PACK_AB R4, R160, R95 ;  /* 0x0000005fa004723e */ /* 0x000fc400000000ff */
[----:B-1----:R-:W-:Y:S02]  /*53a0*/  F2FP.PACK_AB R5, R139, R93 ;  /* 0x0000005d8b05723e */ /* 0x002fe400000000ff */
        /* <DEDUP_REMOVED lines=113> */
[----:B------:R-:W-:-:S02]  /*5ac0*/  FFMA.FTZ R13, R83, c[0x0][0x2d0], -R0 ;  /* 0x0000b400530d7a23 */ /* 0x000fc40000010800 */
[----:B------:R-:W-:Y:S01]  /*5ad0*/  FFMA.FTZ R0, R80, c[0x0][0x2d0], -R0 ;  /* 0x0000b40050007a23 */ /* 0x000fe20000010800 */
[----:B------:R-:W-:Y:S03]  /*5ae0*/  LDSM.16.MT88.4 R124, [R171+0x1800] ;  /* 0x00180000ab7c783b */ /* 0x000fe60000004200 */
[C---:B-1----:R-:W-:Y:S08]  /*5af0*/  HMMA.16816.F32 R144, R4.reuse, R8, R116 ;  /* 0x000000080490723c */ /* 0x042ff00000001874 */
[----:B------:R-:W-:Y:S01]  /*5b00*/  HMMA.16816.F32 R80, R4, R10, R108 ;  /* 0x0000000a0450723c */ /* 0x000fe2000000186c */
[----:B------:R-:W1:Y:S01]  /*5b10*/  LDSM.16.MT88.4 R8, [R170+0x5000] ;  /* 0x00500000aa08783b */ /* 0x000e620000004200 */
[----:B------:R2:W-:Y:S01]  /*5b20*/  MUFU.EX2 R17, R0 ;  /* 0x0000000000117308 */ /* 0x0005e20000000800 */
[----:B------:R-:W-:-:S02]  /*5b30*/  FADD.FTZ R3, R95, R12 ;  /* 0x0000000c5f037221 */ /* 0x000fc40000010000 */
[----:B------:R-:W-:Y:S04]  /*5b40*/  LDSM.16.MT88.4 R108, [R170+0x1800] ;  /* 0x00180000aa6c783b */ /* 0x000fe80000004200 */
[----:B------:R-:W-:Y:S01]  /*5b50*/  LDSM.16.MT88.4 R116, [R231+0x1800] ;  /* 0x00180000e774783b */ /* 0x000fe20000004200 */
[C---:B-1----:R-:W-:Y:S08]  /*5b60*/  HMMA.16816.F32 R76, R4.reuse, R8, R96 ;  /* 0x00000008044c723c */ /* 0x042ff00000001860 */
[C---:B------:R-:W-:Y:S01]  /*5b70*/  HMMA.16816.F32 R88, R4.reuse, R10, R88 ;  /* 0x0000000a0458723c */ /* 0x040fe20000001858 */
[----:B------:R-:W1:Y:S07]  /*5b80*/  LDSM.16.MT88.4 R8, [R231+0x5000] ;  /* 0x00500000e708783b */ /* 0x000e6e0000004200 */
[C---:B-1----:R-:W-:Y:S08]  /*5b90*/  HMMA.16816.F32 R156, R4.reuse, R8, R52 ;  /* 0x00000008049c723c */ /* 0x042ff00000001834 */
[C---:B------:R-:W-:Y:S01]  /*5ba0*/  HMMA.16816.F32 R148, R4.reuse, R10, R48 ;  /* 0x0000000a0494723c */ /* 0x040fe20000001830 */
[----:B------:R-:W1:Y:S01]  /*5bb0*/  LDSM.16.MT88.4 R8, [R171+0x5000] ;  /* 0x00500000ab08783b */ /* 0x000e620000004200 */
[--C-:B--2---:R-:W-:Y:S01]  /*5bc0*/  FFMA.FTZ R0, R178, c[0x0][0x2d0], -R2.reuse ;  /* 0x0000b400b2007a23 */ /* 0x104fe20000010802 */
[----:B------:R-:W-:Y:S02]  /*5bd0*/  MUFU.EX2 R15, R15 ;  /* 0x0000000f000f7308 */ /* 0x000fe40000000800 */
[----:B------:R-:W-:Y:S03]  /*5be0*/  LDSM.16.MT88.4 R48, [R231+0x3800] ;  /* 0x00380000e730783b */ /* 0x000fe60000004200 */
[C---:B-1----:R-:W-:Y:S08]  /*5bf0*/  HMMA.16816.F32 R84, R4.reuse, R8, R44 ;  /* 0x000000080454723c */ /* 0x042ff0000000182c */
[C---:B------:R-:W-:Y:S01]  /*5c00*/  HMMA.16816.F32 R140, R4.reuse, R10, R36 ;  /* 0x0000000a048c723c */ /* 0x040fe20000001824 */
[----:B------:R-:W1:Y:S01]  /*5c10*/  LDSM.16.MT88.4 R8, [R234+0x5000] ;  /* 0x00500000ea08783b */ /* 0x000e620000004200 */
[----:B------:R-:W2:Y:S08]  /*5c20*/  MUFU.EX2 R14, R14 ;  /* 0x0000000e000e7308 */ /* 0x000eb00000000800 */
[----:B------:R-:W3:Y:S01]  /*5c30*/  MUFU.EX2 R13, R13 ;  /* 0x0000000d000d7308 */ /* 0x000ee20000000800 */
[----:B--2---:R-:W-:Y:S01]  /*5c40*/  F2FP.PACK_AB R96, R14, R15 ;  /* 0x0000000f0e60723e */ /* 0x004fe200000000ff */
[C---:B-1----:R-:W-:Y:S06]  /*5c50*/  HMMA.16816.F32 R20, R4.reuse, R10, R20 ;  /* 0x0000000a0414723c */ /* 0x042fec0000001814 */
[----:B------:R1:W-:Y:S02]  /*5c60*/  MUFU.EX2 R10, R0 ;  /* 0x00000000000a7308 */ /* 0x0003e40000000800 */
[----:B------:R-:W-:Y:S07]  /*5c70*/  HMMA.16816.F32 R24, R4, R8, R24 ;  /* 0x000000080418723c */ /* 0x000fee0000001818 */
[----:B------:R-:W-:-:S02]  /*5c80*/  FFMA.FTZ R4, R175, c[0x0][0x2d0], -R2 ;  /* 0x0000b400af047a23 */ /* 0x000fc40000010802 */
[--C-:B-1----:R-:W-:Y:S02]  /*5c90*/  FFMA.FTZ R0, R176, c[0x0][0x2d0], -R2.reuse ;  /* 0x0000b400b0007a23 */ /* 0x102fe40000010802 */
[----:B------:R-:W-:Y:S01]  /*5ca0*/  FFMA.FTZ R2, R174, c[0x0][0x2d0], -R2 ;  /* 0x0000b400ae027a23 */ /* 0x000fe20000010802 */
[----:B------:R1:W-:Y:S08]  /*5cb0*/  MUFU.EX2 R8, R4 ;  /* 0x0000000400087308 */ /* 0x0003f00000000800 */
[----:B------:R-:W2:Y:S08]  /*5cc0*/  MUFU.EX2 R11, R0 ;  /* 0x00000000000b7308 */ /* 0x000eb00000000800 */
[----:B------:R-:W4:Y:S01]  /*5cd0*/  MUFU.EX2 R9, R2 ;  /* 0x0000000200097308 */ /* 0x000f220000000800 */
[----:B---3--:R-:W-:Y:S01]  /*5ce0*/  F2FP.PACK_AB R98, R17, R13 ;  /* 0x0000000d1162723e */ /* 0x008fe200000000ff */
[----:B------:R-:W-:Y:S01]  /*5cf0*/  FADD.FTZ R3, R160, R3 ;  /* 0x00000003a0037221 */ /* 0x000fe20000010000 */
[----:B-1----:R-:W-:Y:S01]  /*5d00*/  LDSM.16.MT88.4 R4, [R234+0x5800] ;  /* 0x00580000ea04783b */ /* 0x002fe20000004200 */
[----:B--2---:R-:W-:-:S02]  /*5d10*/  F2FP.PACK_AB R97, R11, R10 ;  /* 0x0000000a0b61723e */ /* 0x004fc400000000ff */
[----:B----4-:R-:W-:-:S07]  /*5d20*/  F2FP.PACK_AB R99, R9, R8 ;  /* 0x000000080963723e */ /* 0x010fce00000000ff */
        /* <DEDUP_REMOVED lines=17> */
[----:B------:R-:W-:Y:S07]  /*5e40*/  LDSM.16.MT88.4 R88, [R171+0x5800] ;  /* 0x00580000ab58783b */ /* 0x000fee0000004200 */
[C---:B-1----:R-:W-:Y:S08]  /*5e50*/  HMMA.16816.F32 R60, R96.reuse, R64, R144 ;  /* 0x00000040603c723c */ /* 0x042ff00000001890 */
[----:B------:R-:W-:Y:S01]  /*5e60*/  HMMA.16816.F32 R64, R96, R66, R80 ;  /* 0x000000426040723c */ /* 0x000fe20000001850 */
        /* <DEDUP_REMOVED lines=25> */
[C---:B--2---:R-:W-:Y:S08]  /*6000*/  HMMA.16816.F32 R52, R96.reuse, R56, R180 ;  /* 0x000000386034723c */ /* 0x044ff000000018b4 */
        /* <DEDUP_REMOVED lines=48> */
.L_x_5869:
        /* <DEDUP_REMOVED lines=21> */
.L_x_5870:
        /* <DEDUP_REMOVED lines=21> */
.L_x_5768:
[----:B------:R-:W-:Y:S05]  /*65b0*/  BSYNC B0 ;  /* 0x0000000000007941 */ /* 0x000fea0003800000 */
.L_x_5767:
        /* <DEDUP_REMOVED lines=18> */
.L_x_5780:
        /* <DEDUP_REMOVED lines=43> */
.L_x_5871:
        /* <DEDUP_REMOVED lines=22> */
.L_x_5872:
        /* <DEDUP_REMOVED lines=21> */
.L_x_5773:
[----:B------:R-:W-:Y:S05]  /*6c40*/  BSYNC B0 ;  /* 0x0000000000007941 */ /* 0x000fea0003800000 */
.L_x_5772:
        /* <DEDUP_REMOVED lines=142> */
[----:B------:R-:W1:Y:S07]  /*7530*/  LDSM.16.M88.4 R148, [R156+0x4000] ;  /* 0x004000009c94783b */ /* 0x000e6e0000000200 */
[C---:B--2---:R-:W-:Y:S01]  /*7540*/  HMMA.16816.F32 R20, R140.reuse, R136, R20 ;  /* 0x000000888c14723c */ /* 0x044fe20000001814 */
[----:B------:R2:W-:Y:S07]  /*7550*/  SHFL.IDX PT, R100, R0, RZ, 0x1c1f ;  /* 0x001c1fff00647589 */ /* 0x0005ee00000e0000 */
[C---:B------:R-:W-:Y:S01]  /*7560*/  HMMA.16816.F32 R24, R140.reuse, R138, R24 ;  /* 0x0000008a8c18723c */ /* 0x040fe20000001818 */
[----:B------:R-:W3:Y:S07]  /*7570*/  LDSM.16.M88.4 R136, [R2+0x4800] ;  /* 0x004800000288783b */ /* 0x000eee0000000200 */
[C---:B----4-:R-:W-:Y:S08]  /*7580*/  HMMA.16816.F32 R28, R140.reuse, R152, R28 ;  /* 0x000000988c1c723c */ /* 0x050ff0000000181c */
[----:B------:R-:W-:Y:S01]  /*7590*/  HMMA.16816.F32 R32, R140, R154, R32 ;  /* 0x0000009a8c20723c */ /* 0x000fe20000001820 */
[----:B------:R-:W4:Y:S03]  /*75a0*/  LDSM.16.M88.4 R140, [R2+0x5000] ;  /* 0x00500000028c783b */ /* 0x000f260000000200 */
[----:B--2---:R-:W-:Y:S04]  /*75b0*/  IADD3 R0, -R228, 0x1, -R199 ;  /* 0x00000001e4007810 */ /* 0x004fe80007ffe9c7 */
[----:B------:R-:W-:Y:S01]  /*75c0*/  IADD3 R0, -R221, R0, R220 ;  /* 0x00000000dd007210 */ /* 0x000fe20007ffe1dc */
[C---:B-1----:R-:W-:Y:S08]  /*75d0*/  HMMA.16816.F32 R4, R144.reuse, R148, R4 ;  /* 0x000000949004723c */ /* 0x042ff00000001804 */
[C---:B------:R-:W-:Y:S01]  /*75e0*/  HMMA.16816.F32 R8, R144.reuse, R150, R8 ;  /* 0x000000969008723c */ /* 0x040fe20000001808 */
[----:B------:R1:W2:Y:S01]  /*75f0*/  LDSM.16.M88.4 R148, [R2+0x5800] ;  /* 0x005800000294783b */ /* 0x0002a20000000200 */
[----:B------:R-:W-:Y:S06]  /*7600*/  DEPBAR.LE SB0, 0x2 ;  /* 0x000080800000791a */ /* 0x000fec0000000000 */
[C---:B---3--:R-:W-:Y:S01]  /*7610*/  HMMA.16816.F32 R12, R144.reuse, R136, R12 ;  /* 0x00000088900c723c */ /* 0x048fe2000000180c */
[----:B------:R-:W-:Y:S07]  /*7620*/  BAR.SYNC.DEFER_BLOCKING 0x0 ;  /* 0x0000000000007b1d */ /* 0x000fee0000010000 */
[C---:B------:R-:W-:Y:S08]  /*7630*/  HMMA.16816.F32 R16, R144.reuse, R138, R16 ;  /* 0x0000008a9010723c */ /* 0x040ff00000001810 */
[C---:B----4-:R-:W-:Y:S04]  /*7640*/  HMMA.16816.F32 R20, R144.reuse, R140, R20 ;  /* 0x0000008c9014723c */ /* 0x050fe80000001814 */
[C---:B-1----:R-:W-:Y:S02]  /*7650*/  IADD3 R2, R0.reuse, R100, RZ ;  /* 0x0000006400027210 */ /* 0x042fe40007ffe0ff */
[----:B------:R-:W-:Y:S02]  /*7660*/  IADD3 R0, R0, R3, RZ ;  /* 0x0000000300007210 */ /* 0x000fe40007ffe0ff */
[C---:B------:R-:W-:Y:S03]  /*7670*/  HMMA.16816.F32 R24, R144.reuse, R142, R24 ;  /* 0x0000008e9018723c */ /* 0x040fe60000001818 */
[C---:B------:R-:W-:Y:S02]  /*7680*/  ISETP.GT.AND P6, PT, R2.reuse, RZ, PT ;  /* 0x000000ff0200720c */ /* 0x040fe40003fc4270 */
[----:B------:R-:W-:Y:S02]  /*7690*/  ISETP.GT.AND P5, PT, R2, 0x1, PT ;  /* 0x000000010200780c */ /* 0x000fe40003fa4270 */
[----:B------:R-:W-:Y:S01]  /*76a0*/  FSEL R136, R4, -INF , P6 ;  /* 0xff80000004887808 */ /* 0x000fe20003000000 */
[C---:B--2---:R-:W-:Y:S04]  /*76b0*/  HMMA.16816.F32 R28, R144.reuse, R148, R28 ;  /* 0x00000094901c723c */ /* 0x044fe8000000181c */
[----:B------:R-:W-:Y:S02]  /*76c0*/  FMNMX.FTZ R3, R136, R102, !PT ;  /* 0x0000006688037209 */ /* 0x000fe40007810000 */
[----:B------:R-:W-:Y:S02]  /*76d0*/  FSEL R100, R5, -INF , P5 ;  /* 0xff80000005647808 */ /* 0x000fe40002800000 */
[C---:B------:R-:W-:Y:S01]  /*76e0*/  ISETP.GT.AND P6, PT, R2.reuse, 0x8, PT ;  /* 0x000000080200780c */ /* 0x040fe20003fc4270 */
[----:B------:R-:W-:Y:S03]  /*76f0*/  HMMA.16816.F32 R32, R144, R150, R32 ;  /* 0x000000969020723c */ /* 0x000fe60000001820 */
[----:B------:R-:W-:Y:S02]  /*7700*/  ISETP.GT.AND P5, PT, R2, 0x9, PT ;  /* 0x000000090200780c */ /* 0x000fe40003fa4270 */
[----:B------:R-:W-:Y:S02]  /*7710*/  FSEL R5, R8, -INF , P6 ;  /* 0xff80000008057808 */ /* 0x000fe40003000000 */
[----:B------:R-:W-:Y:S02]  /*7720*/  FMNMX.FTZ R3, R100, R3, !PT ;  /* 0x0000000364037209 */ /* 0x000fe40007810000 */
[----:B------:R-:W-:Y:S02]  /*7730*/  ISETP.GT.AND P1, PT, R0, RZ, PT ;  /* 0x000000ff0000720c */ /* 0x000fe40003f24270 */
[----:B------:R-:W-:Y:S02]  /*7740*/  ISETP.GT.AND P6, PT, R2, 0x10, PT ;  /* 0x000000100200780c */ /* 0x000fe40003fc4270 */
[----:B------:R-:W-:Y:S02]  /*7750*/  FMNMX.FTZ R3, R5, R3, !PT ;  /* 0x0000000305037209 */ /* 0x000fe40007810000 */
[----:B------:R-:W-:Y:S02]  /*7760*/  FSEL R138, R6, -INF , P1 ;  /* 0xff800000068a7808 */ /* 0x000fe40000800000 */
[----:B------:R-:W-:Y:S02]  /*7770*/  FSEL R6, R9, -INF , P5 ;  /* 0xff80000009067808 */ /* 0x000fe40002800000 */
[----:B------:R-:W-:Y:S02]  /*7780*/  FSEL R143, R12, -INF , P6 ;  /* 0xff8000000c8f7808 */ /* 0x000fe40003000000 */
[----:B------:R-:W-:Y:S02]  /*7790*/  ISETP.GT.AND P5, PT, R2, 0x11, PT ;  /* 0x000000110200780c */ /* 0x000fe40003fa4270 */
[----:B------:R-:W-:Y:S02]  /*77a0*/  FMNMX.FTZ R3, R6, R3, !PT ;  /* 0x0000000306037209 */ /* 0x000fe40007810000 */
[C---:B------:R-:W-:Y:S02]  /*77b0*/  ISETP.GT.AND P1, PT, R0.reuse, 0x8, PT ;  /* 0x000000080000780c */ /* 0x040fe40003f24270 */
[----:B------:R-:W-:Y:S02]  /*77c0*/  ISETP.GT.AND P0, PT, R0, 0x1, PT ;  /* 0x000000010000780c */ /* 0x000fe40003f04270 */
[----:B------:R-:W-:Y:S02]  /*77d0*/  FSEL R152, R13, -INF , P5 ;  /* 0xff8000000d987808 */ /* 0x000fe40002800000 */
        /* <DEDUP_REMOVED lines=9> */
[----:B------:R-:W-:Y:S02]  /*7870*/  ISETP.GT.AND P5, PT, R2, 0x19, PT ;  /* 0x000000190200780c */ /* 0x000fe40003fa4270 */
[----:B------:R-:W-:Y:S02]  /*7880*/  ISETP.GT.AND P1, PT, R0, 0x18, PT ;  /* 0x000000180000780c */ /* 0x000fe40003f24270 */
[----:B------:R-:W-:Y:S02]  /*7890*/  FSEL R148, R16, -INF , P6 ;  /* 0xff80000010947808 */ /* 0x000fe40003000000 */
[----:B------:R-:W-:Y:S02]  /*78a0*/  FMNMX.FTZ R3, R152, R3, !PT ;  /* 0x0000000398037209 */ /* 0x000fe40007810000 */
[----:B------:R-:W-:Y:S02]  /*78b0*/  FSEL R154, R15, -INF , P0 ;  /* 0xff8000000f9a7808 */ /* 0x000fe40000000000 */
[----:B------:R-:W-:Y:S02]  /*78c0*/  FSEL R149, R17, -INF , P5 ;  /* 0xff80000011957808 */ /* 0x000fe40002800000 */
[----:B------:R-:W-:Y:S02]  /*78d0*/  FSEL R155, R18, -INF , P1 ;  /* 0xff800000129b7808 */ /* 0x000fe40000800000 */
[----:B------:R-:W-:Y:S02]  /*78e0*/  ISETP.GT.AND P1, PT, R2, 0x20, PT ;  /* 0x000000200200780c */ /* 0x000fe40003f24270 */
[----:B------:R-:W-:Y:S02]  /*78f0*/  ISETP.GT.AND P0, PT, R0, 0x19, PT ;  /* 0x000000190000780c */ /* 0x000fe40003f04270 */
[----:B------:R-:W-:Y:S02]  /*7900*/  FMNMX.FTZ R3, R148, R3, !PT ;  /* 0x0000000394037209 */ /* 0x000fe40007810000 */
[----:B------:R-:W-:Y:S02]  /*7910*/  FSEL R146, R20, -INF , P1 ;  /* 0xff80000014927808 */ /* 0x000fe40000800000 */
[----:B------:R-:W-:Y:S02]  /*7920*/  FSEL R156, R19, -INF , P0 ;  /* 0xff800000139c7808 */ /* 0x000fe40000000000 */
[----:B------:R-:W-:Y:S02]  /*7930*/  ISETP.GT.AND P0, PT, R2, 0x21, PT ;  /* 0x000000210200780c */ /* 0x000fe40003f04270 */
[----:B------:R-:W-:Y:S02]  /*7940*/  FMNMX.FTZ R3, R149, R3, !PT ;  /* 0x0000000395037209 */ /* 0x000fe40007810000 */
[----:B------:R-:W-:Y:S02]  /*7950*/  FSEL R151, R21, -INF , P0 ;  /* 0xff80000015977808 */ /* 0x000fe40000000000 */
[----:B------:R-:W-:Y:S02]  /*7960*/  FMNMX.FTZ R3, R146, R3, !PT ;  /* 0x0000000392037209 */ /* 0x000fe40007810000 */
[C---:B------:R-:W-:Y:S02]  /*7970*/  ISETP.GT.AND P5, PT, R2.reuse, 0x28, PT ;  /* 0x000000280200780c */ /* 0x040fe40003fa4270 */
[----:B------:R-:W-:Y:S02]  /*7980*/  ISETP.GT.AND P1, PT, R2, 0x29, PT ;  /* 0x000000290200780c */ /* 0x000fe40003f24270 */
[----:B------:R-:W-:Y:S02]  /*7990*/  FSEL R158, R24, -INF , P5 ;  /* 0xff800000189e7808 */ /* 0x000fe40002800000 */
[----:B------:R-:W-:Y:S02]  /*79a0*/  FMNMX.FTZ R3, R151, R3, !PT ;  /* 0x0000000397037209 */ /* 0x000fe40007810000 */
[----:B------:R-:W-:Y:S02]  /*79b0*/  ISETP.GT.AND P6, PT, R0, 0x20, PT ;  /* 0x000000200000780c */ /* 0x000fe40003fc4270 */
[----:B------:R-:W-:Y:S02]  /*79c0*/  ISETP.GT.AND P0, PT, R2, 0x30, PT ;  /* 0x000000300200780c */ /* 0x000fe40003f04270 */
[----:B------:R-:W-:Y:S02]  /*79d0*/  FSEL R150, R25, -INF , P1 ;  /* 0xff80000019967808 */ /* 0x000fe40000800000 */
[----:B------:R-:W-:Y:S02]  /*79e0*/  FMNMX.FTZ R3, R158, R3, !PT ;  /* 0x000000039e037209 */ /* 0x000fe40007810000 */
[----:B------:R-:W-:Y:S02]  /*79f0*/  FMNMX.FTZ R4, R138, R103, !PT ;  /* 0x000000678a047209 */ /* 0x000fe40007810000 */
[----:B------:R-:W-:Y:S02]  /*7a00*/  FSEL R147, R22, -INF , P6 ;  /* 0xff80000016937808 */ /* 0x000fe40003000000 */
[----:B------:R-:W-:Y:S02]  /*7a10*/  FSEL R186, R28, -INF , P0 ;  /* 0xff8000001cba7808 */ /* 0x000fe40000000000 */
[----:B------:R-:W-:Y:S02]  /*7a20*/  ISETP.GT.AND P6, PT, R2, 0x31, PT ;  /* 0x000000310200780c */ /* 0x000fe40003fc4270 */
        /* <DEDUP_REMOVED lines=11> */
[----:B------:R-:W-:Y:S02]  /*7ae0*/  FMNMX.FTZ R3, R182, R3, !PT ;  /* 0x00000003b6037209 */ /* 0x000fe40007810000 */
[----:B------:R-:W-:Y:S02]  /*7af0*/  FMNMX.FTZ R4, R153, R4, !PT ;  /* 0x0000000499047209 */ /* 0x000fe40007810000 */
[----:B------:R-:W-:Y:S02]  /*7b00*/  FMNMX.FTZ R3, R181, R3, !PT ;  /* 0x00000003b5037209 */ /* 0x000fe40007810000 */
[----:B------:R-:W-:Y:S02]  /*7b10*/  FMNMX.FTZ R2, R154, R4, !PT ;  /* 0x000000049a027209 */ /* 0x000fe40007810000 */
[C---:B------:R-:W-:Y:S01]  /*7b20*/  ISETP.GT.AND P0, PT, R0.reuse, 0x21, PT ;  /* 0x000000210000780c */ /* 0x040fe20003f04270 */
[----:B------:R-:W1:Y:S01]  /*7b30*/  SHFL.BFLY PT, R4, R3, 0x2, 0x1f ;  /* 0x0c401f0003047f89 */ /* 0x000e6200000e0000 */
[C---:B------:R-:W-:Y:S02]  /*7b40*/  ISETP.GT.AND P1, PT, R0.reuse, 0x29, PT ;  /* 0x000000290000780c */ /* 0x040fe40003f24270 */
[----:B------:R-:W-:Y:S02]  /*7b50*/  FSEL R144, R23, -INF , P0 ;  /* 0xff80000017907808 */ /* 0x000fe40000000000 */
[----:B------:R-:W-:Y:S02]  /*7b60*/  ISETP.GT.AND P0, PT, R0, 0x28, PT ;  /* 0x000000280000780c */ /* 0x000fe40003f04270 */
[----:B------:R-:W-:Y:S02]  /*7b70*/  FSEL R157, R27, -INF , P1 ;  /* 0xff8000001b9d7808 */ /* 0x000fe40000800000 */
[----:B------:R-:W-:Y:S02]  /*7b80*/  FSEL R145, R26, -INF , P0 ;  /* 0xff8000001a917808 */ /* 0x000fe40000000000 */
[C---:B------:R-:W-:Y:S02]  /*7b90*/  ISETP.GT.AND P1, PT, R0.reuse, 0x30, PT ;  /* 0x000000300000780c */ /* 0x040fe40003f24270 */
[----:B------:R-:W-:Y:S02]  /*7ba0*/  ISETP.GT.AND P0, PT, R0, 0x31, PT ;  /* 0x000000310000780c */ /* 0x000fe40003f04270 */
[----:B------:R-:W-:Y:S02]  /*7bb0*/  FSEL R184, R30, -INF , P1 ;  /* 0xff8000001eb87808 */ /* 0x000fe40000800000 */
[----:B------:R-:W-:Y:S02]  /*7bc0*/  FSEL R183, R31, -INF , P0 ;  /* 0xff8000001fb77808 */ /* 0x000fe40000000000 */
[C---:B------:R-:W-:Y:S02]  /*7bd0*/  ISETP.GT.AND P1, PT, R0.reuse, 0x38, PT ;  /* 0x000000380000780c */ /* 0x040fe40003f24270 */
[----:B------:R-:W-:Y:S02]  /*7be0*/  ISETP.GT.AND P0, PT, R0, 0x39, PT ;  /* 0x000000390000780c */ /* 0x000fe40003f04270 */
[----:B------:R-:W-:Y:S02]  /*7bf0*/  FMNMX.FTZ R2, R155, R2, !PT ;  /* 0x000000029b027209 */ /* 0x000fe40007810000 */
[----:B-1----:R-:W-:Y:S02]  /*7c00*/  FMNMX.FTZ R0, R3, R4, !PT ;  /* 0x0000000403007209 */ /* 0x002fe40007810000 */
[----:B------:R-:W-:Y:S02]  /*7c10*/  FMNMX.FTZ R2, R156, R2, !PT ;  /* 0x000000029c027209 */ /* 0x000fe40007810000 */
[----:B------:R-:W-:Y:S01]  /*7c20*/  FSEL R187, R34, -INF , P1 ;  /* 0xff80000022bb7808 */ /* 0x000fe20000800000 */
[----:B------:R-:W1:Y:S01]  /*7c30*/  SHFL.BFLY PT, R4, R0, 0x1, 0x1f ;  /* 0x0c201f0000047f89 */ /* 0x000e6200000e0000 */
[----:B------:R-:W-:Y:S02]  /*7c40*/  FMNMX.FTZ R2, R147, R2, !PT ;  /* 0x0000000293027209 */ /* 0x000fe40007810000 */
[----:B------:R-:W-:Y:S02]  /*7c50*/  FSEL R191, R35, -INF , P0 ;  /* 0xff80000023bf7808 */ /* 0x000fe40000000000 */
        /* <DEDUP_REMOVED lines=10> */
[----:B------:R-:W-:Y:S01]  /*7d00*/  FSEL R141, R0, RZ, P1 ;  /* 0x000000ff008d7208 */ /* 0x000fe20000800000 */
[----:B------:R-:W1:Y:S04]  /*7d10*/  SHFL.BFLY PT, R3, R2, 0x2, 0x1f ;  /* 0x0c401f0002037f89 */ /* 0x000e6800000e0000 */
[--C-:B------:R-:W-:Y:S04]  /*7d20*/  FFMA.FTZ R0, R136, c[0x0][0x2d0], -R141.reuse ;  /* 0x0000b40088007a23 */ /* 0x100fe8000001088d */
[----:B------:R2:W-:Y:S01]  /*7d30*/  MUFU.EX2 R190, R0 ;  /* 0x0000000000be7308 */ /* 0x0005e20000000800 */
[----:B-1----:R-:W-:Y:S05]  /*7d40*/  FMNMX.FTZ R2, R2, R3, !PT ;  /* 0x0000000302027209 */ /* 0x002fea0007810000 */
[----:B------:R-:W1:Y:S01]  /*7d50*/  SHFL.BFLY PT, R3, R2, 0x1, 0x1f ;  /* 0x0c201f0002037f89 */ /* 0x000e6200000e0000 */
[--C-:B--2---:R-:W-:Y:S04]  /*7d60*/  FFMA.FTZ R0, R100, c[0x0][0x2d0], -R141.reuse ;  /* 0x0000b40064007a23 */ /* 0x104fe8000001088d */
[----:B------:R2:W3:Y:S01]  /*7d70*/  MUFU.EX2 R189, R0 ;  /* 0x0000000000bd7308 */ /* 0x0004e20000000800 */
[----:B-1----:R-:W-:Y:S01]  /*7d80*/  FMNMX.FTZ R100, R2, R3, !PT ;  /* 0x0000000302647209 */ /* 0x002fe20007810000 */
[--C-:B------:R-:W-:Y:S03]  /*7d90*/  FFMA.FTZ R2, R6, c[0x0][0x2d0], -R141.reuse ;  /* 0x0000b40006027a23 */ /* 0x100fe6000001088d */
[----:B------:R-:W-:Y:S05]  /*7da0*/  FSETP.NEU.FTZ.AND P0, PT, R100, -INF , PT ;  /* 0xff8000006400780b */ /* 0x000fea0003f1d000 */
[----:B------:R1:W-:Y:S01]  /*7db0*/  MUFU.EX2 R196, R2 ;  /* 0x0000000200c47308 */ /* 0x0003e20000000800 */
[----:B--2---:R-:W-:Y:S01]  /*7dc0*/  FFMA.FTZ R0, R5, c[0x0][0x2d0], -R141 ;  /* 0x0000b40005007a23 */ /* 0x004fe2000001088d */
[----:B---3--:R-:W-:Y:S08]  /*7dd0*/  F2FP.PACK_AB R136, R189, R190 ;  /* 0x000000bebd88723e */ /* 0x008ff000000000ff */
[----:B------:R2:W3:Y:S01]  /*7de0*/  MUFU.EX2 R197, R0 ;  /* 0x0000000000c57308 */ /* 0x0004e20000000800 */
[----:B-1----:R-:W-:Y:S02]  /*7df0*/  FSEL R2, R101, RZ, P1 ;  /* 0x000000ff65027208 */ /* 0x002fe40000800000 */
[----:B------:R-:W-:Y:S03]  /*7e00*/  ISETP.GE.AND P1, PT, R198, 0x1, PT ;  /* 0x00000001c600780c */ /* 0x000fe60003f26270 */
[----:B------:R-:W-:Y:S01]  /*7e10*/  FADD.FTZ R2, -R2, R102 ;  /* 0x0000006602027221 */ /* 0x000fe20000010100 */
[----:B------:R-:W-:Y:S03]  /*7e20*/  IADD3 R102, R170, R160, RZ ;  /* 0x000000a0aa667210 */ /* 0x000fe60007ffe0ff */
[----:B------:R-:W-:Y:S01]  /*7e30*/  FMUL.FTZ R2, R2, c[0x0][0x2d0] ;  /* 0x0000b40002027a20 */ /* 0x000fe20000410000 */
[----:B------:R-:W-:Y:S01]  /*7e40*/  IADD3 R140, R168, R102, RZ ;  /* 0x00000066a88c7210 */ /* 0x000fe20007ffe0ff */
[----:B--2---:R-:W-:Y:S01]  /*7e50*/  FMUL.FTZ R0, R100, c[0x0][0x2d0] ;  /* 0x0000b40064007a20 */ /* 0x004fe20000410000 */
[----:B------:R-:W1:Y:S03]  /*7e60*/  LDSM.16.MT88.4 R12, [R102] ;  /* 0x00000000660c783b */ /* 0x000e660000004200 */
[----:B------:R-:W2:Y:S01]  /*7e70*/  MUFU.EX2 R2, R2 ;  /* 0x0000000200027308 */ /* 0x000ea20000000800 */
[----:B------:R-:W-:Y:S04]  /*7e80*/  FSEL R142, R0, RZ, P0 ;  /* 0x000000ff008e7208 */ /* 0x000fe80000000000 */
[----:B------:R-:W4:Y:S01]  /*7e90*/  LDSM.16.MT88.4 R20, [R140] ;  /* 0x000000008c14783b */ /* 0x000f220000004200 */
[--C-:B------:R-:W-:Y:S02]  /*7ea0*/  FFMA.FTZ R0, R137, c[0x0][0x2d0], -R142.reuse ;  /* 0x0000b40089007a23 */ /* 0x100fe4000001088e */
[--C-:B------:R-:W-:Y:S01]  /*7eb0*/  FFMA.FTZ R3, R138, c[0x0][0x2d0], -R142.reuse ;  /* 0x0000b4008a037a23 */ /* 0x100fe2000001088e */
[----:B---3--:R-:W-:Y:S01]  /*7ec0*/  F2FP.PACK_AB R138, R196, R197 ;  /* 0x000000c5c48a723e */ /* 0x008fe200000000ff */
[----:B------:R3:W-:Y:S10]  /*7ed0*/  MUFU.EX2 R195, R0 ;  /* 0x0000000000c37308 */ /* 0x0007f40000000800 */
[----:B------:R-:W5:Y:S01]  /*7ee0*/  MUFU.EX2 R188, R3 ;  /* 0x0000000300bc7308 */ /* 0x000f620000000800 */
[C---:B--2---:R-:W-:Y:S02]  /*7ef0*/  FMUL.FTZ R4, R2.reuse, R104 ;  /* 0x0000006802047220 */ /* 0x044fe40000410000 */
[C---:B------:R-:W-:Y:S02]  /*7f00*/  FMUL.FTZ R5, R2.reuse, R105 ;  /* 0x0000006902057220 */ /* 0x040fe40000410000 */
[C---:B------:R-:W-:Y:S02]  /*7f10*/  FMUL.FTZ R8, R2.reuse, R108 ;  /* 0x0000006c02087220 */ /* 0x040fe40000410000 */
[C---:B------:R-:W-:Y:S02]  /*7f20*/  FMUL.FTZ R9, R2.reuse, R109 ;  /* 0x0000006d02097220 */ /* 0x040fe40000410000 */
[C---:B------:R-:W-:Y:S02]  /*7f30*/  FMUL.FTZ R17, R2.reuse, R117 ;  /* 0x0000007502117220 */ /* 0x040fe40000410000 */
[--C-:B---3--:R-:W-:Y:S02]  /*7f40*/  FFMA.FTZ R0, R7, c[0x0][0x2d0], -R142.reuse ;  /* 0x0000b40007007a23 */ /* 0x108fe4000001088e */
[C---:B------:R-:W-:Y:S02]  /*7f50*/  FMUL.FTZ R16, R2.reuse, R116 ;  /* 0x0000007402107220 */ /* 0x040fe40000410000 */
[----:B------:R2:W-:Y:S01]  /*7f60*/  MUFU.EX2 R194, R0 ;  /* 0x0000000000c27308 */ /* 0x0005e20000000800 */
[C---:B------:R-:W-:Y:S02]  /*7f70*/  FMUL.FTZ R24, R2.reuse, R124 ;  /* 0x0000007c02187220 */ /* 0x040fe40000410000 */
[C---:B------:R-:W-:Y:S02]  /*7f80*/  FMUL.FTZ R25, R2.reuse, R125 ;  /* 0x0000007d02197220 */ /* 0x040fe40000410000 */
[C---:B------:R-:W-:Y:S01]  /*7f90*/  FMUL.FTZ R32, R2.reuse, R132 ;  /* 0x0000008402207220 */ /* 0x040fe20000410000 */
[----:B-----5:R-:W-:Y:S01]  /*7fa0*/  F2FP.PACK_AB R137, R195, R188 ;  /* 0x000000bcc389723e */ /* 0x020fe200000000ff */
[----:B------:R-:W-:Y:S02]  /*7fb0*/  FFMA.FTZ R3, R11, c[0x0][0x2d0], -R142 ;  /* 0x0000b4000b037a23 */ /* 0x000fe4000001088e */
[C---:B------:R-:W-:Y:S02]  /*7fc0*/  FMUL.FTZ R33, R2.reuse, R133 ;  /* 0x0000008502217220 */ /* 0x040fe40000410000 */
[----:B------:R-:W3:Y:S01]  /*7fd0*/  MUFU.EX2 R193, R3 ;  /* 0x0000000300c17308 */ /* 0x000ee20000000800 */
[C---:B------:R-:W-:Y:S02]  /*7fe0*/  FMUL.FTZ R36, R2.reuse, R36 ;  /* 0x0000002402247220 */ /* 0x040fe40000410000 */
[C---:B------:R-:W-:Y:S02]  /*7ff0*/  FMUL.FTZ R37, R2.reuse, R37 ;  /* 0x0000002502257220 */ /* 0x040fe40000410000 */
[C---:B------:R-:W-:Y:S02]  /*8000*/  FMUL.FTZ R40, R2.reuse, R40 ;  /* 0x0000002802287220 */ /* 0x040fe40000410000 */
[C---:B------:R-:W-:Y:S02]  /*8010*/  FMUL.FTZ R41, R2.reuse, R41 ;  /* 0x0000002902297220 */ /* 0x040fe40000410000 */
[C---:B------:R-:W-:Y:S02]  /*8020*/  FMUL.FTZ R44, R2.reuse, R44 ;  /* 0x0000002c022c7220 */ /* 0x040fe40000410000 */
[----:B------:R-:W-:Y:S01]  /*8030*/  FMUL.FTZ R45, R2, R45 ;  /* 0x0000002d022d7220 */ /* 0x000fe20000410000 */
[----:B--2---:R-:W-:Y:S01]  /*8040*/  FSEL R0, R100, RZ, P0 ;  /* 0x000000ff64007208 */ /* 0x004fe20000000000 */
[C---:B------:R-:W-:Y:S02]  /*8050*/  FMUL.FTZ R48, R2.reuse, R48 ;  /* 0x0000003002307220 */ /* 0x040fe40000410000 */
[----:B------:R-:W-:Y:S02]  /*8060*/  FMUL.FTZ R49, R2, R49 ;  /* 0x0000003102317220 */ /* 0x000fe40000410000 */
[----:B------:R-:W-:Y:S02]  /*8070*/  FADD.FTZ R0, -R0, R103 ;  /* 0x0000006700007221 */ /* 0x000fe40000010100 */
[----:B------:R-:W-:Y:S02]  /*8080*/  FMUL.FTZ R52, R2, R52 ;  /* 0x0000003402347220 */ /* 0x000fe40000410000 */
[----:B------:R-:W-:Y:S01]  /*8090*/  FMUL.FTZ R0, R0, c[0x0][0x2d0] ;  /* 0x0000b40000007a20 */ /* 0x000fe20000410000 */
[----:B---3--:R-:W-:Y:S01]  /*80a0*/  F2FP.PACK_AB R139, R193, R194 ;  /* 0x000000c2c18b723e */ /* 0x008fe200000000ff */
[C---:B------:R-:W-:Y:S01]  /*80b0*/  FMUL.FTZ R53, R2.reuse, R53 ;  /* 0x0000003502357220 */ /* 0x040fe20000410000 */
[----:B------:R-:W-:Y:S01]  /*80c0*/  IADD3 R3, R171, R160, RZ ;  /* 0x000000a0ab037210 */ /* 0x000fe20007ffe0ff */
[C---:B------:R-:W-:Y:S02]  /*80d0*/  FMUL.FTZ R56, R2.reuse, R56 ;  /* 0x0000003802387220 */ /* 0x040fe40000410000 */
[----:B------:R-:W2:Y:S01]  /*80e0*/  MUFU.EX2 R0, R0 ;  /* 0x0000000000007308 */ /* 0x000ea20000000800 */
[----:B------:R-:W-:Y:S01]  /*80f0*/  FMUL.FTZ R57, R2, R57 ;  /* 0x0000003902397220 */ /* 0x000fe20000410000 */
[----:B------:R-:W-:Y:S01]  /*8100*/  IADD3 R103, R168, R3, RZ ;  /* 0x00000003a8677210 */ /* 0x000fe20007ffe0ff */
[----:B------:R-:W3:Y:S01]  /*8110*/  LDSM.16.MT88.4 R28, [R3] ;  /* 0x00000000031c783b */ /* 0x000ee20000004200 */
        /* <DEDUP_REMOVED lines=12> */
[----:B------:R-:W2:Y:S01]  /*81e0*/  LDSM.16.MT88.4 R104, [R103] ;  /* 0x000000006768783b */ /* 0x000ea20000004200 */
[C---:B------:R-:W-:Y:S02]  /*81f0*/  FMUL.FTZ R10, R0.reuse, R110 ;  /* 0x0000006e000a7220 */ /* 0x040fe40000410000 */
[C---:B------:R-:W-:Y:S02]  /*8200*/  FMUL.FTZ R11, R0.reuse, R111 ;  /* 0x0000006f000b7220 */ /* 0x040fe40000410000 */
[C---:B-1----:R-:W-:Y:S03]  /*8210*/  HMMA.16816.F32 R4, R136.reuse, R12, R4 ;  /* 0x0000000c8804723c */ /* 0x042fe60000001804 */
[----:B------:R-:W1:Y:S02]  /*8220*/  LDSM.16.MT88.4 R108, [R102+0x2000] ;  /* 0x00200000666c783b */ /* 0x000e640000004200 */
        /* <DEDUP_REMOVED lines=65> */
[C---:B-1----:R-:W-:Y:S04]  /*8640*/  HMMA.16816.F32 R52, R136.reuse, R108, R52 ;  /* 0x0000006c8834723c */ /* 0x042fe80000001834 */
[----:B------:R-:W-:Y:S02]  /*8650*/  FMUL.FTZ R87, R0, R87 ;  /* 0x0000005700577220 */ /* 0x000fe40000410000 */
[C---:B------:R-:W-:Y:S02]  /*8660*/  FMUL.FTZ R88, R2.reuse, R88 ;  /* 0x0000005802587220 */ /* 0x040fe40000410000 */
[C---:B------:R-:W-:Y:S01]  /*8670*/  HMMA.16816.F32 R56, R136.reuse, R110, R56 ;  /* 0x0000006e8838723c */ /* 0x040fe20000001838 */
[----:B------:R-:W1:Y:S03]  /*8680*/  LDSM.16.MT88.4 R108, [R102+0x4000] ;  /* 0x00400000666c783b */ /* 0x000e660000004200 */
[----:B------:R-:W-:Y:S02]  /*8690*/  FMUL.FTZ R89, R2, R89 ;  /* 0x0000005902597220 */ /* 0x000fe40000410000 */
[C---:B------:R-:W-:Y:S02]  /*86a0*/  FMUL.FTZ R90, R0.reuse, R90 ;  /* 0x0000005a005a7220 */ /* 0x040fe40000410000 */
[----:B------:R-:W-:Y:S04]  /*86b0*/  FMUL.FTZ R91, R0, R91 ;  /* 0x0000005b005b7220 */ /* 0x000fe80000410000 */
[--C-:B------:R-:W-:Y:S02]  /*86c0*/  FFMA.FTZ R112, R143, c[0x0][0x2d0], -R141.reuse ;  /* 0x0000b4008f707a23 */ /* 0x100fe4000001088d */
[C---:B------:R-:W-:Y:S02]  /*86d0*/  FMUL.FTZ R92, R2.reuse, R92 ;  /* 0x0000005c025c7220 */ /* 0x040fe40000410000 */
[----:B------:R3:W4:Y:S01]  /*86e0*/  MUFU.EX2 R180, R112 ;  /* 0x0000007000b47308 */ /* 0x0007220000000800 */
[----:B------:R-:W-:Y:S02]  /*86f0*/  FMUL.FTZ R93, R2, R93 ;  /* 0x0000005d025d7220 */ /* 0x000fe40000410000 */
[C---:B------:R-:W-:Y:S02]  /*8700*/  FMUL.FTZ R94, R0.reuse, R94 ;  /* 0x0000005e005e7220 */ /* 0x040fe40000410000 */
[----:B------:R-:W-:Y:S02]  /*8710*/  FMUL.FTZ R95, R0, R95 ;  /* 0x0000005f005f7220 */ /* 0x000fe40000410000 */
[C---:B------:R-:W-:Y:S01]  /*8720*/  FMUL.FTZ R96, R2.reuse, R96 ;  /* 0x0000006002607220 */ /* 0x040fe20000410000 */
[C---:B--2---:R-:W-:Y:S03]  /*8730*/  HMMA.16816.F32 R60, R136.reuse, R104, R60 ;  /* 0x00000068883c723c */ /* 0x044fe6000000183c */
[----:B------:R-:W-:Y:S02]  /*8740*/  FMUL.FTZ R97, R2, R97 ;  /* 0x0000006102617220 */ /* 0x000fe40000410000 */
[C---:B------:R-:W-:Y:S02]  /*8750*/  FMUL.FTZ R98, R0.reuse, R98 ;  /* 0x0000006200627220 */ /* 0x040fe40000410000 */
[----:B------:R-:W-:Y:S01]  /*8760*/  FMUL.FTZ R99, R0, R99 ;  /* 0x0000006300637220 */ /* 0x000fe20000410000 */
[C---:B------:R-:W-:Y:S01]  /*8770*/  HMMA.16816.F32 R64, R136.reuse, R106, R64 ;  /* 0x0000006a8840723c */ /* 0x040fe20000001840 */
[----:B------:R-:W2:Y:S03]  /*8780*/  LDSM.16.MT88.4 R104, [R140+0x4000] ;  /* 0x004000008c68783b */ /* 0x000ea60000004200 */
[--C-:B------:R-:W-:Y:S02]  /*8790*/  FFMA.FTZ R116, R151, c[0x0][0x2d0], -R141.reuse ;  /* 0x0000b40097747a23 */ /* 0x100fe4000001088d */
[----:B------:R-:W-:Y:S02]  /*87a0*/  FFMA.FTZ R2, R2, R203, R190 ;  /* 0x000000cb02027223 */ /* 0x000fe400000100be */
[C---:B-1----:R-:W-:Y:S04]  /*87b0*/  HMMA.16816.F32 R68, R136.reuse, R108, R68 ;  /* 0x0000006c8844723c */ /* 0x042fe80000001844 */
[----:B---3--:R-:W-:Y:S02]  /*87c0*/  FFMA.FTZ R112, R153, c[0x0][0x2d0], -R142 ;  /* 0x0000b40099707a23 */ /* 0x008fe4000001088e */
[----:B------:R1:W-:Y:S01]  /*87d0*/  MUFU.EX2 R153, R116 ;  /* 0x0000007400997308 */ /* 0x0003e20000000800 */
[----:B------:R-:W-:Y:S01]  /*87e0*/  FFMA.FTZ R0, R0, R202, R188 ;  /* 0x000000ca00007223 */ /* 0x000fe200000100bc */
[C---:B------:R-:W-:Y:S01]  /*87f0*/  HMMA.16816.F32 R72, R136.reuse, R110, R72 ;  /* 0x0000006e8848723c */ /* 0x040fe20000001848 */
[----:B------:R-:W3:Y:S03]  /*8800*/  LDSM.16.MT88.4 R108, [R3+0x4000] ;  /* 0x00400000036c783b */ /* 0x000ee60000004200 */
[----:B------:R-:W-:Y:S02]  /*8810*/  FADD.FTZ R2, R189, R2 ;  /* 0x00000002bd027221 */ /* 0x000fe40000010000 */
[----:B------:R-:W-:Y:S02]  /*8820*/  FADD.FTZ R0, R195, R0 ;  /* 0x00000000c3007221 */ /* 0x000fe40000010000 */
[----:B------:R5:W5:Y:S01]  /*8830*/  MUFU.EX2 R178, R112 ;  /* 0x0000007000b27308 */ /* 0x000b620000000800 */
[----:B------:R-:W-:Y:S03]  /*8840*/  FADD.FTZ R2, R197, R2 ;  /* 0x00000002c5027221 */ /* 0x000fe60000010000 */
[----:B------:R-:W-:Y:S02]  /*8850*/  FADD.FTZ R0, R194, R0 ;  /* 0x00000000c2007221 */ /* 0x000fe40000010000 */
[----:B------:R-:W-:Y:S02]  /*8860*/  FADD.FTZ R2, R196, R2 ;  /* 0x00000002c4027221 */ /* 0x000fe40000010000 */
[----:B------:R-:W-:Y:S02]  /*8870*/  FADD.FTZ R0, R193, R0 ;  /* 0x00000000c1007221 */ /* 0x000fe40000010000 */
[----:B----4-:R-:W-:Y:S02]  /*8880*/  FADD.FTZ R2, R180, R2 ;  /* 0x00000002b4027221 */ /* 0x010fe40000010000 */
[--C-:B-1----:R-:W-:Y:S02]  /*8890*/  FFMA.FTZ R116, R147, c[0x0][0x2d0], -R142.reuse ;  /* 0x0000b40093747a23 */ /* 0x102fe4000001088e */
[----:B------:R-:W-:Y:S01]  /*88a0*/  MUFU.EX2 R147, R120 ;  /* 0x0000007800937308 */ /* 0x000fe20000000800 */
[C---:B--2---:R-:W-:Y:S07]  /*88b0*/  HMMA.16816.F32 R76, R136.reuse, R104, R76 ;  /* 0x00000068884c723c */ /* 0x044fee000000184c */
[--C-:B------:R-:W-:Y:S01]  /*88c0*/  FFMA.FTZ R104, R152, c[0x0][0x2d0], -R141.reuse ;  /* 0x0000b40098687a23 */ /* 0x100fe2000001088d */
[C---:B------:R-:W-:Y:S01]  /*88d0*/  HMMA.16816.F32 R80, R136.reuse, R106, R80 ;  /* 0x0000006a8850723c */ /* 0x040fe20000001850 */
[----:B------:R1:W-:Y:S03]  /*88e0*/  MUFU.EX2 R151, R116 ;  /* 0x0000007400977308 */ /* 0x0003e60000000800 */
[----:B-----5:R-:W-:Y:S02]  /*88f0*/  FFMA.FTZ R112, R154, c[0x0][0x2d0], -R142 ;  /* 0x0000b4009a707a23 */ /* 0x020fe4000001088e */
[----:B------:R-:W-:Y:S02]  /*8900*/  FADD.FTZ R0, R178, R0 ;  /* 0x00000000b2007221 */ /* 0x000fe40000010000 */
[C---:B---3--:R-:W-:Y:S03]  /*8910*/  HMMA.16816.F32 R84, R136.reuse, R108, R84 ;  /* 0x0000006c8854723c */ /* 0x048fe60000001854 */
[----:B------:R2:W3:Y:S04]  /*8920*/  MUFU.EX2 R179, R104 ;  /* 0x0000006800b37308 */ /* 0x0004e80000000800 */
[--C-:B------:R-:W-:Y:S01]  /*8930*/  FFMA.FTZ R108, R148, c[0x0][0x2d0], -R141.reuse ;  /* 0x0000b400946c7a23 */ /* 0x100fe2000001088d */
[C---:B------:R-:W-:Y:S05]  /*8940*/  HMMA.16816.F32 R88, R136.reuse, R110, R88 ;  /* 0x0000006e8858723c */ /* 0x040fea0000001858 */
[----:B------:R4:W5:Y:S01]  /*8950*/  MUFU.EX2 R175, R108 ;  /* 0x0000006c00af7308 */ /* 0x0009620000000800 */
[----:B-1----:R-:W-:Y:S09]  /*8960*/  FFMA.FTZ R116, R144, c[0x0][0x2d0], -R142 ;  /* 0x0000b40090747a23 */ /* 0x002ff2000001088e */
[----:B------:R1:W1:Y:S01]  /*8970*/  MUFU.EX2 R176, R112 ;  /* 0x0000007000b07308 */ /* 0x0002620000000800 */
[----:B--2---:R-:W2:Y:S01]  /*8980*/  LDSM.16.MT88.4 R104, [R103+0x4000] ;  /* 0x004000006768783b */ /* 0x004ea20000004200 */
[----:B---3--:R-:W-:Y:S08]  /*8990*/  FADD.FTZ R2, R179, R2 ;  /* 0x00000002b3027221 */ /* 0x008ff00000010000 */
[----:B------:R3:W-:Y:S01]  /*89a0*/  MUFU.EX2 R152, R116 ;  /* 0x0000007400987308 */ /* 0x0007e20000000800 */
[--C-:B----4-:R-:W-:Y:S02]  /*89b0*/  FFMA.FTZ R108, R149, c[0x0][0x2d0], -R141.reuse ;  /* 0x0000b400956c7a23 */ /* 0x110fe4000001088d */
[----:B-----5:R-:W-:Y:S07]  /*89c0*/  FADD.FTZ R2, R175, R2 ;  /* 0x00000002af027221 */ /* 0x020fee0000010000 */
[----:B------:R4:W5:Y:S01]  /*89d0*/  MUFU.EX2 R174, R108 ;  /* 0x0000006c00ae7308 */ /* 0x0009620000000800 */
[----:B-1----:R-:W-:Y:S01]  /*89e0*/  LDSM.16.MT88.4 R112, [R140+0x800] ;  /* 0x000800008c70783b */ /* 0x002fe20000004200 */
[----:B------:R-:W-:Y:S02]  /*89f0*/  FADD.FTZ R0, R176, R0 ;  /* 0x00000000b0007221 */ /* 0x000fe40000010000 */
[--C-:B---3--:R-:W-:Y:S06]  /*8a00*/  FFMA.FTZ R116, R158, c[0x0][0x2d0], -R141.reuse ;  /* 0x0000b4009e747a23 */ /* 0x108fec000001088d */
[----:B------:R1:W-:Y:S01]  /*8a10*/  MUFU.EX2 R154, R116 ;  /* 0x00000074009a7308 */ /* 0x0003e20000000800 */
[C---:B--2---:R-:W-:Y:S01]  /*8a20*/  HMMA.16816.F32 R92, R136.reuse, R104, R92 ;  /* 0x00000068885c723c */ /* 0x044fe2000000185c */
[----:B----4-:R-:W2:Y:S02]  /*8a30*/  LDSM.16.MT88.4 R108, [R102+0x800] ;  /* 0x00080000666c783b */ /* 0x010ea40000004200 */
[----:B-----5:R-:W-:Y:S04]  /*8a40*/  FADD.FTZ R2, R174, R2 ;  /* 0x00000002ae027221 */ /* 0x020fe80000010000 */
[--C-:B------:R-:W-:Y:S01]  /*8a50*/  FFMA.FTZ R104, R155, c[0x0][0x2d0], -R142.reuse ;  /* 0x0000b4009b687a23 */ /* 0x100fe2000001088e */
[----:B------:R-:W-:Y:S03]  /*8a60*/  HMMA.16816.F32 R96, R136, R106, R96 ;  /* 0x0000006a8860723c */ /* 0x000fe60000001860 */
[----:B------:R3:W4:Y:S01]  /*8a70*/  MUFU.EX2 R160, R104 ;  /* 0x0000006800a07308 */ /* 0x0007220000000800 */
[----:B------:R-:W-:Y:S03]  /*8a80*/  F2FP.PACK_AB R105, R176, R178 ;  /* 0x000000b2b069723e */ /* 0x000fe600000000ff */
[----:B------:R-:W-:Y:S01]  /*8a90*/  F2FP.PACK_AB R106, R174, R175 ;  /* 0x000000afae6a723e */ /* 0x000fe200000000ff */
[--C-:B-1----:R-:W-:Y:S05]  /*8aa0*/  FFMA.FTZ R116, R150, c[0x0][0x2d0], -R141.reuse ;  /* 0x0000b40096747a23 */ /* 0x102fea000001088d */
[----:B------:R1:W-:Y:S01]  /*8ab0*/  MUFU.EX2 R155, R116 ;  /* 0x00000074009b7308 */ /* 0x0003e20000000800 */
[----:B---3--:R-:W-:Y:S02]  /*8ac0*/  FFMA.FTZ R104, R156, c[0x0][0x2d0], -R142 ;  /* 0x0000b4009c687a23 */ /* 0x008fe4000001088e */
[----:B----4-:R-:W-:Y:S07]  /*8ad0*/  FADD.FTZ R0, R160, R0 ;  /* 0x00000000a0007221 */ /* 0x010fee0000010000 */
[----:B------:R3:W4:Y:S01]  /*8ae0*/  MUFU.EX2 R159, R104 ;  /* 0x00000068009f7308 */ /* 0x0007220000000800 */
[--C-:B-1----:R-:W-:Y:S09]  /*8af0*/  FFMA.FTZ R116, R186, c[0x0][0x2d0], -R141.reuse ;  /* 0x0000b400ba747a23 */ /* 0x102ff2000001088d */
[----:B------:R1:W5:Y:S01]  /*8b00*/  MUFU.EX2 R144, R116 ;  /* 0x0000007400907308 */ /* 0x0003620000000800 */
[----:B---3--:R-:W-:Y:S01]  /*8b10*/  F2FP.PACK_AB R104, R179, R180 ;  /* 0x000000b4b368723e */ /* 0x008fe200000000ff */
[C---:B----4-:R-:W-:Y:S01]  /*8b20*/  FADD.FTZ R0, R159.reuse, R0 ;  /* 0x000000009f007221 */ /* 0x050fe20000010000 */
[----:B------:R-:W-:Y:S03]  /*8b30*/  F2FP.PACK_AB R107, R159, R160 ;  /* 0x000000a09f6b723e */ /* 0x000fe600000000ff */
[----:B------:R-:W-:Y:S04]  /*8b40*/  FADD.FTZ R0, R151, R0 ;  /* 0x0000000097007221 */ /* 0x000fe80000010000 */
[C---:B--2---:R-:W-:Y:S01]  /*8b50*/  HMMA.16816.F32 R4, R104.reuse, R108, R4 ;  /* 0x0000006c6804723c */ /* 0x044fe20000001804 */
[----:B-1----:R-:W-:Y:S04]  /*8b60*/  LDSM.16.MT88.4 R116, [R103+0x5000] ;  /* 0x005000006774783b */ /* 0x002fe80000004200 */
[----:B-----5:R-:W-:Y:S01]  /*8b70*/  F2FP.PACK_AB R136, R147, R144 ;  /* 0x000000909388723e */ /* 0x020fe200000000ff */
[----:B------:R-:W-:Y:S02]  /*8b80*/  FADD.FTZ R0, R152, R0 ;  /* 0x0000000098007221 */ /* 0x000fe40000010000 */
        /* <DEDUP_REMOVED lines=29> */
[----:B------:R2:W-:Y:S03]  /*8d60*/  MUFU.EX2 R146, R121 ;  /* 0x0000007900927308 */ /* 0x0005e60000000800 */
[----:B------:R-:W-:Y:S07]  /*8d70*/  FFMA.FTZ R141, R181, c[0x0][0x2d0], -R141 ;  /* 0x0000b400b58d7a23 */ /* 0x000fee000001088d */
[----:B------:R3:W4:Y:S10]  /*8d80*/  MUFU.EX2 R156, R112 ;  /* 0x00000070009c7308 */ /* 0x0007340000000800 */
[----:B------:R-:W5:Y:S01]  /*8d90*/  MUFU.EX2 R148, R141 ;  /* 0x0000008d00947308 */ /* 0x000f620000000800 */
[C---:B-1----:R-:W-:Y:S01]  /*8da0*/  HMMA.16816.F32 R84, R104.reuse, R108, R84 ;  /* 0x0000006c6854723c */ /* 0x042fe20000001854 */
[----:B--2---:R-:W-:Y:S06]  /*8db0*/  LDSM.16.MT88.4 R120, [R140+0x1800] ;  /* 0x001800008c78783b */ /* 0x004fec0000004200 */
[----:B------:R-:W-:Y:S01]  /*8dc0*/  FFMA.FTZ R108, R145, c[0x0][0x2d0], -R142 ;  /* 0x0000b400916c7a23 */ /* 0x000fe2000001088e */
[C---:B------:R-:W-:Y:S01]  /*8dd0*/  HMMA.16816.F32 R88, R104.reuse, R110, R88 ;  /* 0x0000006e6858723c */ /* 0x040fe20000001858 */
[----:B---3--:R-:W1:Y:S02]  /*8de0*/  LDSM.16.MT88.4 R112, [R103+0x4800] ;  /* 0x004800006770783b */ /* 0x008e640000004200 */
[----:B------:R2:W3:Y:S01]  /*8df0*/  MUFU.EX2 R150, R108 ;  /* 0x0000006c00967308 */ /* 0x0004e20000000800 */
[----:B----4-:R-:W-:Y:S04]  /*8e00*/  FADD.FTZ R2, R156, R2 ;  /* 0x000000029c027221 */ /* 0x010fe80000010000 */
[----:B------:R-:W-:Y:S01]  /*8e10*/  FADD.FTZ R2, R153, R2 ;  /* 0x0000000299027221 */ /* 0x000fe20000010000 */
[----:B-----5:R-:W-:Y:S03]  /*8e20*/  F2FP.PACK_AB R138, R148, R146 ;  /* 0x00000092948a723e */ /* 0x020fe600000000ff */
[----:B------:R-:W-:Y:S04]  /*8e30*/  FADD.FTZ R2, R154, R2 ;  /* 0x000000029a027221 */ /* 0x000fe80000010000 */
[----:B------:R-:W-:Y:S01]  /*8e40*/  FADD.FTZ R2, R155, R2 ;  /* 0x000000029b027221 */ /* 0x000fe20000010000 */
[----:B--2---:R-:W2:Y:S01]  /*8e50*/  LDSM.16.MT88.4 R108, [R102+0x1000] ;  /* 0x00100000666c783b */ /* 0x004ea20000004200 */
[----:B---3--:R-:W-:Y:S01]  /*8e60*/  FADD.FTZ R0, R150, R0 ;  /* 0x0000000096007221 */ /* 0x008fe20000010000 */
        /* <DEDUP_REMOVED lines=41> */
[C---:B------:R-:W-:Y:S08]  /*9100*/  HMMA.16816.F32 R88, R104.reuse, R110, R88 ;  /* 0x0000006e6858723c */ /* 0x040ff00000001858 */
[C---:B------:R-:W-:Y:S04]  /*9110*/  HMMA.16816.F32 R92, R104.reuse, R116, R92 ;  /* 0x00000074685c723c */ /* 0x040fe8000000185c */
[--C-:B-1----:R-:W-:Y:S04]  /*9120*/  FFMA.FTZ R112, R183, c[0x0][0x2d0], -R142.reuse ;  /* 0x0000b400b7707a23 */ /* 0x102fe8000001088e */
[----:B------:R-:W-:Y:S01]  /*9130*/  HMMA.16816.F32 R96, R104, R118, R96 ;  /* 0x000000766860723c */ /* 0x000fe20000001860 */
[----:B------:R1:W2:Y:S03]  /*9140*/  MUFU.EX2 R145, R112 ;  /* 0x0000007000917308 */ /* 0x0002a60000000800 */
[--C-:B-1----:R-:W-:Y:S01]  /*9150*/  FFMA.FTZ R112, R187, c[0x0][0x2d0], -R142.reuse ;  /* 0x0000b400bb707a23 */ /* 0x102fe2000001088e */
[----:B--2---:R-:W-:Y:S01]  /*9160*/  F2FP.PACK_AB R137, R145, R143 ;  /* 0x0000008f9189723e */ /* 0x004fe200000000ff */
[----:B------:R-:W-:Y:S05]  /*9170*/  FFMA.FTZ R142, R191, c[0x0][0x2d0], -R142 ;  /* 0x0000b400bf8e7a23 */ /* 0x000fea000001088e */
        /* <DEDUP_REMOVED lines=88> */
.L_x_5873:
        /* <DEDUP_REMOVED lines=22> */
.L_x_5874:
        /* <DEDUP_REMOVED lines=21> */
.L_x_5777:
[----:B------:R-:W-:Y:S05]  /*99b0*/  BSYNC B0 ;  /* 0x0000000000007941 */ /* 0x000fea0003800000 */
.L_x_5776:
        /* <DEDUP_REMOVED lines=9> */
.L_x_5771:
[----:B------:R-:W-:Y:S01]  /*9a50*/  ISETP.GE.AND P0, PT, R172, R204, PT ;  /* 0x000000ccac00720c */ /* 0x000fe20003f06270 */
[----:B------:R-:W-:Y:S01]  /*9a60*/  IMAD.MOV.U32 R182, RZ, RZ, 0x1f ;  /* 0x0000001fffb67424 */ /* 0x000fe200078e00ff */
[----:B------:R-:W-:-:S11]  /*9a70*/  MOV R181, 0xffffffff ;  /* 0xffffffff00b57802 */ /* 0x000fd60000000f00 */
[----:B------:R-:W-:Y:S05]  /*9a80*/  @!P0 BRA `(.L_x_5781) ;  /* 0x00002ea000008947 */ /* 0x000fea0003800000 */
[----:B------:R-:W-:Y:S02]  /*9a90*/  MOV R102, R100 ;  /* 0x0000006400667202 */ /* 0x000fe40000000f00 */
[----:B------:R-:W-:Y:S02]  /*9aa0*/  MOV R0, R101 ;  /* 0x0000006500007202 */ /* 0x000fe40000000f00 */
.L_x_5791:
        /* <DEDUP_REMOVED lines=43> */
.L_x_5875:
        /* <DEDUP_REMOVED lines=22> */
.L_x_5876:
        /* <DEDUP_REMOVED lines=21> */
.L_x_5783:
[----:B------:R-:W-:Y:S05]  /*a010*/  BSYNC B0 ;  /* 0x0000000000007941 */ /* 0x000fea0003800000 */
.L_x_5782:
        /* <DEDUP_REMOVED lines=39> */
[----:B------:R-:W2:Y:S07]  /*a290*/  LDSM.16.M88.4 R136, [R156+0x800] ;  /* 0x000800009c88783b */ /* 0x000eae0000000200 */
        /* <DEDUP_REMOVED lines=149> */
.L_x_5877:
        /* <DEDUP_REMOVED lines=21> */
[--C-:B-1----:R-:W-:Y:S02]  /*ad40*/  FFMA.FTZ R100, R9, c[0x0][0x2d0], -R3.reuse ;  /* 0x0000b40009647a23 */ /* 0x102fe40000010803 */
        /* <DEDUP_REMOVED lines=81> */
[----:B------:R-:W-:Y:S02]  /*b260*/  FFMA.FTZ R159, R31, c[0x0][0x2d0], -R3 ;  /* 0x0000b4001f9f7a23 */ /* 0x000fe40000010803 */
[----:B------:R-:W-:Y:S02]  /*b270*/  FADD.FTZ R3, R12, R4 ;  /* 0x000000040c037221 */ /* 0x000fe40000010000 */
[C---:B------:R-:W-:Y:S01]  /*b280*/  FMUL.FTZ R4, R2.reuse, R104 ;  /* 0x0000006802047220 */ /* 0x040fe20000410000 */
[----:B------:R3:W-:Y:S01]  /*b290*/  MUFU.EX2 R124, R10 ;  /* 0x0000000a007c7308 */ /* 0x0007e20000000800 */
[----:B------:R-:W-:Y:S02]  /*b2a0*/  FADD.FTZ R3, R5, R3 ;  /* 0x0000000305037221 */ /* 0x000fe40000010000 */
        /* <DEDUP_REMOVED lines=9> */
[----:B------:R-:W-:Y:S01]  /*b340*/  FMUL.FTZ R97, R2, R97 ;  /* 0x0000006102617220 */ /* 0x000fe20000410000 */
[----:B------:R-:W-:Y:S01]  /*b350*/  IADD3 R2, R170, R160, RZ ;  /* 0x000000a0aa027210 */ /* 0x000fe20007ffe0ff */
[----:B-1----:R-:W-:Y:S01]  /*b360*/  FFMA.FTZ R6, R0, R202, R14 ;  /* 0x000000ca00067223 */ /* 0x002fe2000001000e */
[----:B------:R-:W-:Y:S01]  /*b370*/  MUFU.EX2 R109, R149 ;  /* 0x00000095006d7308 */ /* 0x000fe20000000800 */
[----:B------:R-:W-:Y:S01]  /*b380*/  FADD.FTZ R3, R137, R3 ;  /* 0x0000000389037221 */ /* 0x000fe20000010000 */
[----:B------:R-:W-:Y:S01]  /*b390*/  IADD3 R102, R168, R2, RZ ;  /* 0x00000002a8667210 */ /* 0x000fe20007ffe0ff */
[----:B------:R-:W1:Y:S01]  /*b3a0*/  LDSM.16.MT88.4 R140, [R2] ;  /* 0x00000000028c783b */ /* 0x000e620000004200 */
[C---:B--2---:R-:W-:Y:S01]  /*b3b0*/  FADD.FTZ R120, R7.reuse, R6 ;  /* 0x0000000607787221 */ /* 0x044fe20000010000 */
[----:B------:R-:W-:Y:S01]  /*b3c0*/  F2FP.PACK_AB R137, R7, R14 ;  /* 0x0000000e0789723e */ /* 0x000fe200000000ff */
[C---:B------:R-:W-:Y:S02]  /*b3d0*/  FMUL.FTZ R6, R0.reuse, R106 ;  /* 0x0000006a00067220 */ /* 0x040fe40000410000 */
[C---:B------:R-:W-:Y:S02]  /*b3e0*/  FMUL.FTZ R7, R0.reuse, R107 ;  /* 0x0000006b00077220 */ /* 0x040fe40000410000 */
[C---:B---3--:R-:W-:Y:S01]  /*b3f0*/  FMUL.FTZ R10, R0.reuse, R110 ;  /* 0x0000006e000a7220 */ /* 0x048fe20000410000 */
[----:B------:R-:W2:Y:S01]  /*b400*/  LDSM.16.MT88.4 R104, [R102] ;  /* 0x000000006668783b */ /* 0x000ea20000004200 */
[----:B----4-:R-:W-:Y:S01]  /*b410*/  F2FP.PACK_AB R139, R125, R124 ;  /* 0x0000007c7d8b723e */ /* 0x010fe200000000ff */
[C---:B------:R-:W-:Y:S01]  /*b420*/  FMUL.FTZ R14, R0.reuse, R114 ;  /* 0x00000072000e7220 */ /* 0x040fe20000410000 */
[----:B------:R-:W-:Y:S01]  /*b430*/  MUFU.EX2 R110, R148 ;  /* 0x00000094006e7308 */ /* 0x000fe20000000800 */
[C---:B------:R-:W-:Y:S02]  /*b440*/  FMUL.FTZ R15, R0.reuse, R115 ;  /* 0x00000073000f7220 */ /* 0x040fe40000410000 */
[C---:B------:R-:W-:Y:S02]  /*b450*/  FMUL.FTZ R26, R0.reuse, R126 ;  /* 0x0000007e001a7220 */ /* 0x040fe40000410000 */
[C---:B------:R-:W-:Y:S02]  /*b460*/  FMUL.FTZ R27, R0.reuse, R127 ;  /* 0x0000007f001b7220 */ /* 0x040fe40000410000 */
[C---:B------:R-:W-:Y:S02]  /*b470*/  FMUL.FTZ R34, R0.reuse, R134 ;  /* 0x0000008600227220 */ /* 0x040fe40000410000 */
[----:B------:R-:W-:Y:S01]  /*b480*/  FMUL.FTZ R35, R0, R135 ;  /* 0x0000008700237220 */ /* 0x000fe20000410000 */
        /* <DEDUP_REMOVED lines=11> */
[C---:B-1----:R-:W-:Y:S02]  /*b540*/  HMMA.16816.F32 R4, R136.reuse, R140, R4 ;  /* 0x0000008c8804723c */ /* 0x042fe40000001804 */
[----:B------:R-:W-:Y:S03]  /*b550*/  MUFU.EX2 R118, R179 ;  /* 0x000000b300767308 */ /* 0x000fe60000000800 */
[C---:B------:R-:W-:Y:S02]  /*b560*/  FMUL.FTZ R39, R0.reuse, R39 ;  /* 0x0000002700277220 */ /* 0x040fe40000410000 */
[C---:B------:R-:W-:Y:S01]  /*b570*/  FMUL.FTZ R42, R0.reuse, R42 ;  /* 0x0000002a002a7220 */ /* 0x040fe20000410000 */
[C---:B------:R-:W-:Y:S04]  /*b580*/  HMMA.16816.F32 R8, R136.reuse, R142, R8 ;  /* 0x0000008e8808723c */ /* 0x040fe80000001808 */
[----:B------:R-:W-:Y:S01]  /*b590*/  MUFU.EX2 R123, R144 ;  /* 0x00000090007b7308 */ /* 0x000fe20000000800 */
[C---:B------:R-:W-:Y:S02]  /*b5a0*/  FMUL.FTZ R43, R0.reuse, R43 ;  /* 0x0000002b002b7220 */ /* 0x040fe40000410000 */
[C---:B------:R-:W-:Y:S01]  /*b5b0*/  FMUL.FTZ R46, R0.reuse, R46 ;  /* 0x0000002e002e7220 */ /* 0x040fe20000410000 */
[C---:B--2---:R-:W-:Y:S04]  /*b5c0*/  HMMA.16816.F32 R12, R136.reuse, R104, R12 ;  /* 0x00000068880c723c */ /* 0x044fe8000000180c */
[C---:B------:R-:W-:Y:S02]  /*b5d0*/  FMUL.FTZ R47, R0.reuse, R47 ;  /* 0x0000002f002f7220 */ /* 0x040fe40000410000 */
[----:B------:R-:W-:Y:S01]  /*b5e0*/  MUFU.EX2 R122, R146 ;  /* 0x00000092007a7308 */ /* 0x000fe20000000800 */
[C---:B------:R-:W-:Y:S01]  /*b5f0*/  FMUL.FTZ R50, R0.reuse, R50 ;  /* 0x0000003200327220 */ /* 0x040fe20000410000 */
[C---:B------:R-:W-:Y:S04]  /*b600*/  HMMA.16816.F32 R16, R136.reuse, R106, R16 ;  /* 0x0000006a8810723c */ /* 0x040fe80000001810 */
[C---:B------:R-:W-:Y:S02]  /*b610*/  FMUL.FTZ R51, R0.reuse, R51 ;  /* 0x0000003300337220 */ /* 0x040fe40000410000 */
[C---:B------:R-:W-:Y:S02]  /*b620*/  FMUL.FTZ R54, R0.reuse, R54 ;  /* 0x0000003600367220 */ /* 0x040fe40000410000 */
[----:B------:R-:W1:Y:S01]  /*b630*/  MUFU.EX2 R148, R147 ;  /* 0x0000009300947308 */ /* 0x000e620000000800 */
        /* <DEDUP_REMOVED lines=37> */
[----:B------:R-:W-:Y:S01]  /*b890*/  LDSM.16.MT88.4 R132, [R3+0x1800] ;  /* 0x001800000384783b */ /* 0x000fe20000004200 */
[----:B------:R-:W-:Y:S01]  /*b8a0*/  F2FP.PACK_AB R109, R123, R121 ;  /* 0x000000797b6d723e */ /* 0x000fe200000000ff */
[----:B------:R-:W-:Y:S07]  /*b8b0*/  FADD.FTZ R103, R113, R103 ;  /* 0x0000006771677221 */ /* 0x000fee0000010000 */
[----:B------:R-:W3:Y:S10]  /*b8c0*/  MUFU.EX2 R142, R159 ;  /* 0x0000009f008e7308 */ /* 0x000ef40000000800 */
[----:B------:R-:W-:Y:S01]  /*b8d0*/  MUFU.EX2 R141, R175 ;  /* 0x000000af008d7308 */ /* 0x000fe20000000800 */
[----:B--2---:R-:W-:Y:S04]  /*b8e0*/  FADD.FTZ R103, R112, R103 ;  /* 0x0000006770677221 */ /* 0x004fe80000010000 */
[----:B------:R-:W-:Y:S05]  /*b8f0*/  FADD.FTZ R103, R117, R103 ;  /* 0x0000006775677221 */ /* 0x000fea0000010000 */
[----:B------:R-:W2:Y:S01]  /*b900*/  MUFU.EX2 R140, R180 ;  /* 0x000000b4008c7308 */ /* 0x000ea20000000800 */
        /* <DEDUP_REMOVED lines=33> */
[----:B--2---:R-:W-:Y:S01]  /*bb20*/  F2FP.PACK_AB R139, R140, R141 ;  /* 0x0000008d8c8b723e */ /* 0x004fe200000000ff */
        /* <DEDUP_REMOVED lines=171> */
.L_x_5878:
        /* <DEDUP_REMOVED lines=21> */
.L_x_5879:
        /* <DEDUP_REMOVED lines=21> */
.L_x_5788:
[----:B------:R-:W-:Y:S05]  /*c880*/  BSYNC B0 ;  /* 0x0000000000007941 */ /* 0x000fea0003800000 */
.L_x_5787:
        /* <DEDUP_REMOVED lines=10> */
.L_x_5781:
[----:B------:R-:W-:Y:S05]  /*c930*/  BRA.DIV ~URZ, `(.L_x_5792) ;  /* 0x000069827f007947 */ /* 0x000fea000b800000 */
[----:B------:R1:W2:Y:S02]  /*c940*/  SHFL.BFLY PT, R0, R203, 0x2, 0x1f ;  /* 0x0c401f00cb007f89 */ /* 0x0002a400000e0000 */
.L_x_5880:
[----:B--2---:R-:W-:Y:S01]  /*c950*/  FADD.FTZ R0, R0, R203 ;  /* 0x000000cb00007221 */ /* 0x004fe20000010000 */
[----:B------:R-:W-:Y:S05]  /*c960*/  BRA.DIV ~URZ, `(.L_x_5793) ;  /* 0x000069b27f007947 */ /* 0x000fea000b800000 */
[----:B------:R-:W2:Y:S04]  /*c970*/  SHFL.BFLY PT, R2, R202, 0x2, 0x1f ;  /* 0x0c401f00ca027f89 */ /* 0x000ea800000e0000 */
[----:B------:R-:W3:Y:S01]  /*c980*/  SHFL.BFLY PT, R5, R0, 0x1, 0x1f ;  /* 0x0c201f0000057f89 */ /* 0x000ee200000e0000 */
[----:B--2---:R-:W-:-:S02]  /*c990*/  FADD.FTZ R4, R2, R202 ;  /* 0x000000ca02047221 */ /* 0x004fc40000010000 */
[----:B---3--:R-:W-:-:S03]  /*c9a0*/  FADD.FTZ R0, R0, R5 ;  /* 0x0000000500007221 */ /* 0x008fc60000010000 */
[----:B------:R2:W3:Y:S04]  /*c9b0*/  SHFL.BFLY PT, R3, R4, 0x1, 0x1f ;  /* 0x0c201f0004037f89 */ /* 0x0004e800000e0000 */
.L_x_5881:
        /* <DEDUP_REMOVED lines=117> */
.L_x_5746:
        /* <DEDUP_REMOVED lines=17> */
.L_x_5795:
[----:B------:R-:W-:Y:S05]  /*d220*/  BSYNC B0 ;  /* 0x0000000000007941 */ /* 0x000fea0003800000 */
.L_x_5794:
        /* <DEDUP_REMOVED lines=127> */
.L_x_5798:
        /* <DEDUP_REMOVED lines=113> */
.L_x_5882:
[----:B------:R-:W-:Y:S05]  /*e130*/  BRA.DIV ~URZ, `(.L_x_5801) ;  /* 0x000053527f007947 */ /* 0x000fea000b800000 */
[----:B------:R4:W2:Y:S02]  /*e140*/  SHFL.IDX PT, R0, R11, RZ, 0x181f ;  /* 0x00181fff0b007589 */ /* 0x0008a400000e0000 */
.L_x_5883:
        /* <DEDUP_REMOVED lines=19> */
.L_x_5803:
[----:B------:R-:W-:Y:S05]  /*e280*/  BSYNC B0 ;  /* 0x0000000000007941 */ /* 0x000fea0003800000 */
.L_x_5802:
[----:B------:R-:W-:Y:S05]  /*e290*/  BRA.DIV ~URZ, `(.L_x_5804) ;  /* 0x000052627f007947 */ /* 0x000fea000b800000 */
[----:B---3--:R3:W4:Y:S04]  /*e2a0*/  SHFL.IDX PT, R8, R9, 0x1, 0x181f ;  /* 0x00381f0009087f89 */ /* 0x00872800000e0000 */
[----:B--2---:R3:W2:Y:S02]  /*e2b0*/  SHFL.IDX PT, R0, R11, 0x1, 0x181f ;  /* 0x00381f000b007f89 */ /* 0x0046a400000e0000 */
.L_x_5884:
        /* <DEDUP_REMOVED lines=19> */
.L_x_5806:
[----:B------:R-:W-:Y:S05]  /*e3f0*/  BSYNC B0 ;  /* 0x0000000000007941 */ /* 0x000fea0003800000 */
.L_x_5805:
[----:B------:R-:W-:Y:S05]  /*e400*/  BRA.DIV ~URZ, `(.L_x_5807) ;  /* 0x000051c27f007947 */ /* 0x000fea000b800000 */
[----:B----4-:R4:W3:Y:S02]  /*e410*/  SHFL.IDX PT, R8, R9, 0x2, 0x181f ;  /* 0x00581f0009087f89 */ /* 0x0108e400000e0000 */
.L_x_5885:
[----:B------:R-:W-:Y:S05]  /*e420*/  BRA.DIV ~URZ, `(.L_x_5808) ;  /* 0x000052127f007947 */ /* 0x000fea000b800000 */
[----:B--2---:R2:W4:Y:S02]  /*e430*/  SHFL.IDX PT, R0, R11, 0x2, 0x181f ;  /* 0x00581f000b007f89 */ /* 0x00452400000e0000 */
.L_x_5886:
        /* <DEDUP_REMOVED lines=19> */
.L_x_5810:
[----:B------:R-:W-:Y:S05]  /*e570*/  BSYNC B0 ;  /* 0x0000000000007941 */ /* 0x000fea0003800000 */
.L_x_5809:
[----:B------:R-:W-:Y:S05]  /*e580*/  BRA.DIV ~URZ, `(.L_x_5811) ;  /* 0x000051227f007947 */ /* 0x000fea000b800000 */
[----:B---3--:R3:W2:Y:S04]  /*e590*/  SHFL.IDX PT, R6, R9, 0x3, 0x181f ;  /* 0x00781f0009067f89 */ /* 0x0086a800000e0000 */
[----:B----4-:R3:W4:Y:S02]  /*e5a0*/  SHFL.IDX PT, R0, R11, 0x3, 0x181f ;  /* 0x00781f000b007f89 */ /* 0x01072400000e0000 */
.L_x_5887:
        /* <DEDUP_REMOVED lines=20> */
.L_x_5799:
        /* <DEDUP_REMOVED lines=32> */
.L_x_5888:
[----:B------:R-:W-:Y:S05]  /*e8f0*/  BRA.DIV ~URZ, `(.L_x_5814) ;  /* 0x00004ef27f007947 */ /* 0x000fea000b800000 */
[----:B------:R3:W4:Y:S02]  /*e900*/  SHFL.IDX PT, R0, R12, RZ, 0x1c1f ;  /* 0x001c1fff0c007589 */ /* 0x00072400000e0000 */
.L_x_5889:
        /* <DEDUP_REMOVED lines=13> */
[C---:B------:R-:W-:Y:S02]  /*e9e0*/  @!P2 LEA R2, P3, R9.reuse, R0, 0x2 ;  /* 0x000000000902a211 */ /* 0x040fe400078610ff */
        /* <DEDUP_REMOVED lines=9> */
[----:B------:R-:W-:Y:S02]  /*ea80*/  SHF.R.S32.HI R14, RZ, 0x1f, R14 ;  /* 0x0000001fff0e7819 */ /* 0x000fe4000001140e */
[----:B------:R-:W-:-:S02]  /*ea90*/  ISETP.GE.AND P2, PT, R9, c[0x0][0x3c8], PT ;  /* 0x0000f20009007a0c */ /* 0x000fc40003f46270 */
[----:B------:R-:W-:Y:S02]  /*eaa0*/  SHF.R.S32.HI R10, RZ, 0x1f, R10 ;  /* 0x0000001fff0a7819 */ /* 0x000fe4000001140a */
[----:B------:R-:W-:-:S04]  /*eab0*/  IADD3 R15, R228, 0x40, RZ ;  /* 0x00000040e40f7810 */ /* 0x000fc80007ffe0ff */
[----:B------:R-:W-:Y:S02]  /*eac0*/  SHF.R.S32.HI R15, RZ, 0x1f, R15 ;  /* 0x0000001fff0f7819 */ /* 0x000fe4000001140f */
[CC--:B--2---:R-:W-:Y:S02]  /*ead0*/  @!P5 LEA R6, P4, R11.reuse, R0.reuse, 0x2 ;  /* 0x000000000b06d211 */ /* 0x0c4fe400078810ff */
[----:B----4-:R-:W-:Y:S02]  /*eae0*/  @!P1 LEA R2, P3, R8, R0, 0x2 ;  /* 0x0000000008029211 */ /* 0x010fe400078610ff */
[-C--:B------:R-:W-:Y:S02]  /*eaf0*/  @!P5 LEA.HI.X R7, R11, R4.reuse, R14, 0x2, P4 ;  /* 0x000000040b07d211 */ /* 0x080fe400020f140e */
[----:B------:R-:W-:Y:S02]  /*eb00*/  IADD3 R11, R228, 0x30, RZ ;  /* 0x00000030e40b7810 */ /* 0x000fe40007ffe0ff */
[----:B------:R-:W-:Y:S01]  /*eb10*/  @!P1 LEA.HI.X R3, R8, R4, R10, 0x2, P3 ;  /* 0x0000000408039211 */ /* 0x000fe200018f140a */
[----:B------:R2:W-:Y:S01]  /*eb20*/  @!P5 ST.E.64 [R6.64], R34 ;  /* 0x000000220600d985 */ /* 0x0005e2000c101b08 */
[----:B------:R-:W-:-:S02]  /*eb30*/  IADD3 R14, R228, 0x20, RZ ;  /* 0x00000020e40e7810 */ /* 0x000fc40007ffe0ff */
[C---:B------:R-:W-:Y:S01]  /*eb40*/  IADD3 R8, R228.reuse, 0x38, RZ ;  /* 0x00000038e4087810 */ /* 0x040fe20007ffe0ff */
[----:B------:R4:W-:Y:S01]  /*eb50*/  @!P1 ST.E.64 [R2.64], R102 ;  /* 0x0000006602009985 */ /* 0x0009e2000c101b08 */
[----:B------:R-:W-:Y:S02]  /*eb60*/  ISETP.GE.AND P5, PT, R11, c[0x0][0x3c8], PT ;  /* 0x0000f2000b007a0c */ /* 0x000fe40003fa6270 */
[----:B------:R-:W-:Y:S02]  /*eb70*/  IADD3 R10, R228, 0x28, RZ ;  /* 0x00000028e40a7810 */ /* 0x000fe40007ffe0ff */
[----:B------:R-:W-:Y:S02]  /*eb80*/  SHF.R.S32.HI R14, RZ, 0x1f, R14 ;  /* 0x0000001fff0e7819 */ /* 0x000fe4000001140e */
[----:B------:R-:W-:Y:S02]  /*eb90*/  ISETP.GE.AND P1, PT, R8, c[0x0][0x3c8], PT ;  /* 0x0000f20008007a0c */ /* 0x000fe40003f26270 */
[----:B------:R-:W-:-:S02]  /*eba0*/  SHF.R.S32.HI R10, RZ, 0x1f, R10 ;  /* 0x0000001fff0a7819 */ /* 0x000fc4000001140a */
[-C--:B--2---:R-:W-:Y:S02]  /*ebb0*/  @!P6 LEA R6, P4, R13, R0.reuse, 0x2 ;  /* 0x000000000d06e211 */ /* 0x084fe400078810ff */
[----:B----4-:R-:W-:Y:S02]  /*ebc0*/  @!P2 LEA R2, P3, R9, R0, 0x2 ;  /* 0x000000000902a211 */ /* 0x010fe400078610ff */
[-C--:B------:R-:W-:Y:S02]  /*ebd0*/  @!P6 LEA.HI.X R7, R13, R4.reuse, R14, 0x2, P4 ;  /* 0x000000040d07e211 */ /* 0x080fe400020f140e */
[C---:B------:R-:W-:Y:S02]  /*ebe0*/  IADD3 R14, R228.reuse, 0x40, RZ ;  /* 0x00000040e40e7810 */ /* 0x040fe40007ffe0ff */
[----:B------:R-:W-:Y:S01]  /*ebf0*/  @!P2 LEA.HI.X R3, R9, R4, R10, 0x2, P3 ;  /* 0x000000040903a211 */ /* 0x000fe200018f140a */
[----:B------:R2:W-:Y:S01]  /*ec00*/  @!P6 ST.E.64 [R6.64], R104 ;  /* 0x000000680600e985 */ /* 0x0005e2000c101b08 */
[----:B------:R-:W-:-:S02]  /*ec10*/  IADD3 R13, R228, 0x30, RZ ;  /* 0x00000030e40d7810 */ /* 0x000fc40007ffe0ff */
[----:B------:R-:W-:Y:S01]  /*ec20*/  IADD3 R10, R228, 0x48, RZ ;  /* 0x00000048e40a7810 */ /* 0x000fe20007ffe0ff */
[----:B------:R4:W-:Y:S01]  /*ec30*/  @!P2 ST.E.64 [R2.64], R108 ;  /* 0x0000006c0200a985 */ /* 0x0009e2000c101b08 */
[----:B------:R-:W-:Y:S02]  /*ec40*/  ISETP.GE.AND P6, PT, R14, c[0x0][0x3c8], PT ;  /* 0x0000f2000e007a0c */ /* 0x000fe40003fc6270 */
[----:B------:R-:W-:Y:S02]  /*ec50*/  IADD3 R9, R228, 0x38, RZ ;  /* 0x00000038e4097810 */ /* 0x000fe40007ffe0ff */
[----:B------:R-:W-:Y:S02]  /*ec60*/  SHF.R.S32.HI R13, RZ, 0x1f, R13 ;  /* 0x0000001fff0d7819 */ /* 0x000fe4000001140d */
[----:B------:R-:W-:Y:S02]  /*ec70*/  ISETP.GE.AND P2, PT, R10, c[0x0][0x3c8], PT ;  /* 0x0000f2000a007a0c */ /* 0x000fe40003f46270 */
[----:B------:R-:W-:-:S02]  /*ec80*/  SHF.R.S32.HI R9, RZ, 0x1f, R9 ;  /* 0x0000001fff097819 */ /* 0x000fc40000011409 */
[CC--:B--2---:R-:W-:Y:S02]  /*ec90*/  @!P5 LEA R6, P4, R11.reuse, R0.reuse, 0x2 ;  /* 0x000000000b06d211 */ /* 0x0c4fe400078810ff */
[----:B----4-:R-:W-:Y:S02]  /*eca0*/  @!P1 LEA R2, P3, R8, R0, 0x2 ;  /* 0x0000000008029211 */ /* 0x010fe400078610ff */
[-C--:B------:R-:W-:Y:S02]  /*ecb0*/  @!P5 LEA.HI.X R7, R11, R4.reuse, R13, 0x2, P4 ;  /* 0x000000040b07d211 */ /* 0x080fe400020f140d */
[----:B------:R-:W-:Y:S02]  /*ecc0*/  IADD3 R11, R228, 0x50, RZ ;  /* 0x00000050e40b7810 */ /* 0x000fe40007ffe0ff */
[----:B------:R-:W-:Y:S01]  /*ecd0*/  @!P1 LEA.HI.X R3, R8, R4, R9, 0x2, P3 ;  /* 0x0000000408039211 */ /* 0x000fe200018f1409 */
[----:B------:R2:W-:Y:S01]  /*ece0*/  @!P5 ST.E.64 [R6.64], R112 ;  /* 0x000000700600d985 */ /* 0x0005e2000c101b08 */
[----:B------:R-:W-:-:S02]  /*ecf0*/  IADD3 R8, R228, 0x58, RZ ;  /* 0x00000058e4087810 */ /* 0x000fc40007ffe0ff */
[----:B------:R-:W-:Y:S01]  /*ed00*/  ISETP.GE.AND P5, PT, R11, c[0x0][0x3c8], PT ;  /* 0x0000f2000b007a0c */ /* 0x000fe20003fa6270 */
[----:B------:R4:W-:Y:S01]  /*ed10*/  @!P1 ST.E.64 [R2.64], R116 ;  /* 0x0000007402009985 */ /* 0x0009e2000c101b08 */
[----:B------:R-:W-:Y:S02]  /*ed20*/  IADD3 R13, R228, 0x48, RZ ;  /* 0x00000048e40d7810 */ /* 0x000fe40007ffe0ff */
[----:B------:R-:W-:Y:S02]  /*ed30*/  ISETP.GE.AND P1, PT, R8, c[0x0][0x3c8], PT ;  /* 0x0000f20008007a0c */ /* 0x000fe40003f26270 */
[----:B------:R-:W-:Y:S02]  /*ed40*/  SHF.R.S32.HI R13, RZ, 0x1f, R13 ;  /* 0x0000001fff0d7819 */ /* 0x000fe4000001140d */
[----:B------:R-:W-:Y:S02]  /*ed50*/  IADD3 R9, R228, 0x60, RZ ;  /* 0x00000060e4097810 */ /* 0x000fe40007ffe0ff */
[----:B--2---:R-:W-:-:S02]  /*ed60*/  @!P6 LEA R6, P4, R14, R0, 0x2 ;  /* 0x000000000e06e211 */ /* 0x004fc400078810ff */
[----:B----4-:R-:W-:Y:S02]  /*ed70*/  @!P2 LEA R2, P3, R10, R0, 0x2 ;  /* 0x000000000a02a211 */ /* 0x010fe400078610ff */
[-C--:B------:R-:W-:Y:S02]  /*ed80*/  @!P6 LEA.HI.X R7, R14, R4.reuse, R15, 0x2, P4 ;  /* 0x000000040e07e211 */ /* 0x080fe400020f140f */
[----:B------:R-:W-:Y:S02]  /*ed90*/  @!P2 LEA.HI.X R3, R10, R4, R13, 0x2, P3 ;  /* 0x000000040a03a211 */ /* 0x000fe400018f140d */
[C---:B------:R-:W-:Y:S01]  /*eda0*/  IADD3 R13, R228.reuse, 0x50, RZ ;  /* 0x00000050e40d7810 */ /* 0x040fe20007ffe0ff */
[----:B------:R2:W-:Y:S01]  /*edb0*/  @!P6 ST.E.64 [R6.64], R36 ;  /* 0x000000240600e985 */ /* 0x0005e2000c101b08 */
[----:B------:R-:W-:Y:S02]  /*edc0*/  ISETP.GE.AND P6, PT, R9, c[0x0][0x3c8], PT ;  /* 0x0000f20009007a0c */ /* 0x000fe40003fc6270 */
[----:B------:R-:W-:Y:S01]  /*edd0*/  IADD3 R10, R228, 0x58, RZ ;  /* 0x00000058e40a7810 */ /* 0x000fe20007ffe0ff */
[----:B------:R4:W-:Y:S01]  /*ede0*/  @!P2 ST.E.64 [R2.64], R40 ;  /* 0x000000280200a985 */ /* 0x0009e2000c101b08 */
[----:B------:R-:W-:-:S02]  /*edf0*/  SHF.R.S32.HI R13, RZ, 0x1f, R13 ;  /* 0x0000001fff0d7819 */ /* 0x000fc4000001140d */
[----:B------:R-:W-:Y:S02]  /*ee00*/  SHF.R.S32.HI R10, RZ, 0x1f, R10 ;  /* 0x0000001fff0a7819 */ /* 0x000fe4000001140a */
[----:B------:R-:W-:Y:S02]  /*ee10*/  ISETP.GE.AND P2, PT, R252, c[0x0][0x3c8], PT ;  /* 0x0000f200fc007a0c */ /* 0x000fe40003f46270 */
[----:B------:R-:W-:Y:S02]  /*ee20*/  SHF.R.S32.HI R15, RZ, 0x1f, R244 ;  /* 0x0000001fff0f7819 */ /* 0x000fe400000114f4 */
[----:B------:R-:W-:Y:S02]  /*ee30*/  SHF.R.S32.HI R14, RZ, 0x1f, R243 ;  /* 0x0000001fff0e7819 */ /* 0x000fe400000114f3 */
[-C--:B--2---:R-:W-:Y:S02]  /*ee40*/  @!P5 LEA R6, P4, R11, R0.reuse, 0x2 ;  /* 0x000000000b06d211 */ /* 0x084fe400078810ff */
[----:B----4-:R-:W-:-:S02]  /*ee50*/  @!P1 LEA R2, P3, R8, R0, 0x2 ;  /* 0x0000000008029211 */ /* 0x010fc400078610ff */
[-C--:B------:R-:W-:Y:S02]  /*ee60*/  @!P5 LEA.HI.X R7, R11, R4.reuse, R13, 0x2, P4 ;  /* 0x000000040b07d211 */ /* 0x080fe400020f140d */
[----:B------:R-:W-:Y:S02]  /*ee70*/  @!P1 LEA.HI.X R3, R8, R4, R10, 0x2, P3 ;  /* 0x0000000408039211 */ /* 0x000fe400018f140a */
[----:B------:R-:W-:Y:S01]  /*ee80*/  IADD3 R10, R228, 0x60, RZ ;  /* 0x00000060e40a7810 */ /* 0x000fe20007ffe0ff */
[----:B------:R2:W-:Y:S01]  /*ee90*/  @!P5 ST.E.64 [R6.64], R44 ;  /* 0x0000002c0600d985 */ /* 0x0005e2000c101b08 */
[----:B------:R-:W-:Y:S02]  /*eea0*/  ISETP.GE.AND P5, PT, R251, c[0x0][0x3c8], PT ;  /* 0x0000f200fb007a0c */ /* 0x000fe40003fa6270 */
[----:B------:R-:W-:Y:S01]  /*eeb0*/  SHF.R.S32.HI R10, RZ, 0x1f, R10 ;  /* 0x0000001fff0a7819 */ /* 0x000fe2000001140a */
[----:B------:R4:W-:Y:S01]  /*eec0*/  @!P1 ST.E.64 [R2.64], R48 ;  /* 0x0000003002009985 */ /* 0x0009e2000c101b08 */
        /* <DEDUP_REMOVED lines=11> */
[----:B------:R-:W-:Y:S01]  /*ef80*/  ISETP.GE.AND P4, PT, R248, c[0x0][0x3c8], PT ;  /* 0x0000f200f8007a0c */ /* 0x000fe20003f86270 */
[----:B------:R4:W-:Y:S01]  /*ef90*/  @!P2 ST.E.64 [R2.64], R56 ;  /* 0x000000380200a985 */ /* 0x0009e2000c101b08 */
[----:B------:R-:W-:Y:S02]  /*efa0*/  SHF.R.S32.HI R8, RZ, 0x1f, R250 ;  /* 0x0000001fff087819 */ /* 0x000fe400000114fa */
[----:B------:R-:W-:-:S02]  /*efb0*/  SHF.R.S32.HI R10, RZ, 0x1f, R249 ;  /* 0x0000001fff0a7819 */ /* 0x000fc400000114f9 */
[CC--:B--2---:R-:W-:Y:S02]  /*efc0*/  @!P5 LEA R6, P3, R251.reuse, R0.reuse, 0x2 ;  /* 0x00000000fb06d211 */ /* 0x0c4fe400078610ff */
[C---:B----4-:R-:W-:Y:S02]  /*efd0*/  @!P1 LEA R2, P2, R250.reuse, R0, 0x2 ;  /* 0x00000000fa029211 */ /* 0x050fe400078410ff */
        /* <DEDUP_REMOVED lines=37> */
.L_x_5816:
[----:B------:R-:W-:Y:S05]  /*f230*/  BSYNC B0 ;  /* 0x0000000000007941 */ /* 0x000fea0003800000 */
.L_x_5815:
[----:B------:R-:W-:Y:S05]  /*f240*/  BRA.DIV ~URZ, `(.L_x_5817) ;  /* 0x000046127f007947 */ /* 0x000fea000b800000 */
[----:B--2---:R2:W1:Y:S04]  /*f250*/  SHFL.IDX PT, R4, R5, 0x1, 0x1c1f ;  /* 0x003c1f0005047f89 */ /* 0x00446800000e0000 */
[----:B----4-:R2:W4:Y:S02]  /*f260*/  SHFL.IDX PT, R0, R12, 0x1, 0x1c1f ;  /* 0x003c1f000c007f89 */ /* 0x01052400000e0000 */
.L_x_5890:
[----:B------:R-:W-:Y:S05]  /*f270*/  @P0 BRA `(.L_x_5812) ;  /* 0x000015a000000947 */ /* 0x000fea0003800000 */
[C---:B-12---:R-:W-:Y:S02]  /*f280*/  IADD3 R5, R228.reuse, 0x8, RZ ;  /* 0x00000008e4057810 */ /* 0x046fe40007ffe0ff */
[C---:B---3--:R-:W-:Y:S02]  /*f290*/  IADD3 R12, R228.reuse, 0x10, RZ ;  /* 0x00000010e40c7810 */ /* 0x048fe40007ffe0ff */
[----:B------:R-:W-:Y:S02]  /*f2a0*/  ISETP.GE.AND P3, PT, R5, c[0x0][0x3c8], PT ;  /* 0x0000f20005007a0c */ /* 0x000fe40003f66270 */
[----:B------:R-:W-:-:S02]  /*f2b0*/  ISETP.GE.AND P4, PT, R228, c[0x0][0x3c8], PT ;  /* 0x0000f200e4007a0c */ /* 0x000fc40003f86270 */
[----:B------:R-:W-:Y:S02]  /*f2c0*/  ISETP.GE.AND P2, PT, R12, c[0x0][0x3c8], PT ;  /* 0x0000f2000c007a0c */ /* 0x000fe40003f46270 */
[C---:B------:R-:W-:Y:S02]  /*f2d0*/  IADD3 R8, R228.reuse, 0x8, RZ ;  /* 0x00000008e4087810 */ /* 0x040fe40007ffe0ff */
[C---:B------:R-:W-:Y:S02]  /*f2e0*/  IADD3 R13, R228.reuse, 0x18, RZ ;  /* 0x00000018e40d7810 */ /* 0x040fe40007ffe0ff */
[----:B------:R-:W-:Y:S02]  /*f2f0*/  SHF.R.S32.HI R8, RZ, 0x1f, R8 ;  /* 0x0000001fff087819 */ /* 0x000fe40000011408 */
[----:B------:R-:W-:Y:S02]  /*f300*/  ISETP.GE.AND P1, PT, R13, c[0x0][0x3c8], PT ;  /* 0x0000f2000d007a0c */ /* 0x000fe40003f26270 */
[----:B----4-:R-:W-:Y:S01]  /*f310*/  @!P3 LEA R2, P5, R5, R0, 0x2 ;  /* 0x000000000502b211 */ /* 0x010fe200078a10ff */
[----:B------:R-:W-:Y:S01]  /*f320*/  @!P4 IMAD.MOV.U32 R6, RZ, RZ, R0 ;  /* 0x000000ffff06c224 */ /* 0x000fe200078e0000 */
[C---:B------:R-:W-:Y:S01]  /*f330*/  IADD3 R15, R228.reuse, 0x10, RZ ;  /* 0x00000010e40f7810 */ /* 0x040fe20007ffe0ff */
[----:B------:R-:W-:Y:S01]  /*f340*/  @!P4 IMAD.MOV.U32 R7, RZ, RZ, R4 ;  /* 0x000000ffff07c224 */ /* 0x000fe200078e0004 */
[----:B------:R-:W-:-:S02]  /*f350*/  IADD3 R11, R228, 0x20, RZ ;  /* 0x00000020e40b7810 */ /* 0x000fc40007ffe0ff */
        /* <DEDUP_REMOVED lines=20> */
[----:B--2---:R-:W-:Y:S02]  /*f4a0*/  @!P0 LEA R2, P6, R11, R0, 0x2 ;  /* 0x000000000b028211 */ /* 0x004fe400078c10ff */
        /* <DEDUP_REMOVED lines=15> */
[----:B------:R-:W-:Y:S02]  /*f5a0*/  IADD3 R11, R228, 0x50, RZ ;  /* 0x00000050e40b7810 */ /* 0x000fe40007ffe0ff */
[----:B------:R-:W-:Y:S02]  /*f5b0*/  SHF.R.S32.HI R10, RZ, 0x1f, R10 ;  /* 0x0000001fff0a7819 */ /* 0x000fe4000001140a */
[----:B------:R-:W-:Y:S02]  /*f5c0*/  ISETP.GE.AND P1, PT, R13, c[0x0][0x3c8], PT ;  /* 0x0000f2000d007a0c */ /* 0x000fe40003f26270 */
[----:B-1----:R-:W-:-:S04]  /*f5d0*/  @!P4 LEA R6, P0, R14, R0, 0x2 ;  /* 0x000000000e06c211 */ /* 0x002fc800078010ff */
[----:B------:R-:W-:Y:S02]  /*f5e0*/  @!P4 LEA.HI.X R7, R14, R4, R15, 0x2, P0 ;  /* 0x000000040e07c211 */ /* 0x000fe400000f140f */
[----:B------:R-:W-:Y:S02]  /*f5f0*/  IADD3 R14, R228, 0x40, RZ ;  /* 0x00000040e40e7810 */ /* 0x000fe40007ffe0ff */
[----:B--2---:R-:W-:Y:S01]  /*f600*/  @!P3 LEA R2, P6, R5, R0, 0x2 ;  /* 0x000000000502b211 */ /* 0x004fe200078c10ff */
[----:B------:R1:W-:Y:S01]  /*f610*/  @!P4 ST.E.64 [R6.64], R110 ;  /* 0x0000006e0600c985 */ /* 0x0003e2000c101b08 */
[----:B------:R-:W-:Y:S02]  /*f620*/  ISETP.GE.AND P0, PT, R11, c[0x0][0x3c8], PT ;  /* 0x0000f2000b007a0c */ /* 0x000fe40003f06270 */
[----:B------:R-:W-:Y:S02]  /*f630*/  @!P3 LEA.HI.X R3, R5, R4, R10, 0x2, P6 ;  /* 0x000000040503b211 */ /* 0x000fe400030f140a */
[----:B------:R-:W-:-:S02]  /*f640*/  SHF.R.S32.HI R14, RZ, 0x1f, R14 ;  /* 0x0000001fff0e7819 */ /* 0x000fc4000001140e */
[----:B---3--:R-:W-:Y:S01]  /*f650*/  @!P2 LEA R8, P6, R12, R0, 0x2 ;  /* 0x000000000c08a211 */ /* 0x008fe200078c10ff */
[----:B------:R2:W-:Y:S01]  /*f660*/  @!P3 ST.E.64 [R2.64], R92 ;  /* 0x0000005c0200b985 */ /* 0x0005e2000c101b08 */
[----:B------:R-:W-:Y:S02]  /*f670*/  IADD3 R10, R228, 0x60, RZ ;  /* 0x00000060e40a7810 */ /* 0x000fe40007ffe0ff */
        /* <DEDUP_REMOVED lines=9> */
[----:B------:R-:W-:Y:S02]  /*f710*/  ISETP.GE.AND P2, PT, R251, c[0x0][0x3c8], PT ;  /* 0x0000f200fb007a0c */ /* 0x000fe40003f46270 */
[----:B-1----:R-:W-:-:S04]  /*f720*/  @!P1 LEA R6, P3, R13, R0, 0x2 ;  /* 0x000000000d069211 */ /* 0x002fc800078610ff */
[----:B------:R-:W-:Y:S02]  /*f730*/  @!P1 LEA.HI.X R7, R13, R4, R14, 0x2, P3 ;  /* 0x000000040d079211 */ /* 0x000fe400018f140e */
[----:B------:R-:W-:Y:S02]  /*f740*/  ISETP.GE.AND P3, PT, R252, c[0x0][0x3c8], PT ;  /* 0x0000f200fc007a0c */ /* 0x000fe40003f66270 */
[C---:B--2---:R-:W-:Y:S01]  /*f750*/  @!P0 LEA R2, P6, R11.reuse, R0, 0x2 ;  /* 0x000000000b028211 */ /* 0x044fe200078c10ff */
[----:B------:R1:W-:Y:S01]  /*f760*/  @!P1 ST.E.64 [R6.64], R114 ;  /* 0x0000007206009985 */ /* 0x0003e2000c101b08 */
[----:B------:R-:W-:Y:S02]  /*f770*/  ISETP.GE.AND P1, PT, R250, c[0x0][0x3c8], PT ;  /* 0x0000f200fa007a0c */ /* 0x000fe40003f26270 */
[----:B------:R-:W-:Y:S02]  /*f780*/  @!P0 LEA.HI.X R3, R11, R4, R12, 0x2, P6 ;  /* 0x000000040b038211 */ /* 0x000fe400030f140c */
[----:B------:R-:W-:-:S02]  /*f790*/  IADD3 R11, R228, 0x60, RZ ;  /* 0x00000060e40b7810 */ /* 0x000fc40007ffe0ff */
[----:B------:R-:W-:Y:S01]  /*f7a0*/  IADD3 R12, R228, 0x58, RZ ;  /* 0x00000058e40c7810 */ /* 0x000fe20007ffe0ff */
[----:B------:R2:W-:Y:S01]  /*f7b0*/  @!P0 ST.E.64 [R2.64], R46 ;  /* 0x0000002e02008985 */ /* 0x0005e2000c101b08 */
[----:B------:R-:W-:Y:S02]  /*f7c0*/  SHF.R.S32.HI R11, RZ, 0x1f, R11 ;  /* 0x0000001fff0b7819 */ /* 0x000fe4000001140b */
[C---:B---3--:R-:W-:Y:S02]  /*f7d0*/  @!P5 LEA R8, P6, R5.reuse, R0, 0x2 ;  /* 0x000000000508d211 */ /* 0x048fe400078c10ff */
[----:B------:R-:W-:Y:S02]  /*f7e0*/  SHF.R.S32.HI R12, RZ, 0x1f, R12 ;  /* 0x0000001fff0c7819 */ /* 0x000fe4000001140c */
[----:B------:R-:W-:Y:S02]  /*f7f0*/  SHF.R.S32.HI R13, RZ, 0x1f, R245 ;  /* 0x0000001fff0d7819 */ /* 0x000fe400000114f5 */
[----:B------:R-:W-:-:S02]  /*f800*/  @!P5 LEA.HI.X R9, R5, R4, R12, 0x2, P6 ;  /* 0x000000040509d211 */ /* 0x000fc400030f140c */
[----:B------:R-:W-:Y:S02]  /*f810*/  SHF.R.S32.HI R5, RZ, 0x1f, R252 ;  /* 0x0000001fff057819 */ /* 0x000fe400000114fc */
[----:B------:R-:W-:Y:S01]  /*f820*/  SHF.R.S32.HI R12, RZ, 0x1f, R244 ;  /* 0x0000001fff0c7819 */ /* 0x000fe200000114f4 */
        /* <DEDUP_REMOVED lines=11> */
[----:B------:R-:W-:Y:S02]  /*f8e0*/  SHF.R.S32.HI R5, RZ, 0x1f, R249 ;  /* 0x0000001fff057819 */ /* 0x000fe400000114f9 */
[----:B---3--:R-:W-:-:S04]  /*f8f0*/  @!P2 LEA R8, P5, R251, R0, 0x2 ;  /* 0x00000000fb08a211 */ /* 0x008fc800078a10ff */
        /* <DEDUP_REMOVED lines=42> */
.L_x_5797:
        /* <DEDUP_REMOVED lines=19> */
.L_x_5818:
        /* <DEDUP_REMOVED lines=55> */
.L_x_5820:
[----:B------:R-:W-:Y:S05]  /*10040*/  BSYNC B0 ;  /* 0x0000000000007941 */ /* 0x000fea0003800000 */
.L_x_5819:
        /* <DEDUP_REMOVED lines=34> */
.L_x_5891:
[----:B------:R-:W-:Y:S05]  /*10270*/  BRA.DIV ~URZ, `(.L_x_5822) ;  /* 0x000037227f007947 */ /* 0x000fea000b800000 */
[----:B------:R3:W4:Y:S02]  /*10280*/  SHFL.IDX PT, R0, R12, RZ, 0x181f ;  /* 0x00181fff0c007589 */ /* 0x00072400000e0000 */
.L_x_5892:
        /* <DEDUP_REMOVED lines=20> */
.L_x_5824:
[----:B------:R-:W-:Y:S05]  /*103d0*/  BSYNC B0 ;  /* 0x0000000000007941 */ /* 0x000fea0003800000 */
.L_x_5823:
[----:B------:R-:W-:Y:S05]  /*103e0*/  BRA.DIV ~URZ, `(.L_x_5825) ;  /* 0x000036227f007947 */ /* 0x000fea000b800000 */
[----:B--2---:R2:W1:Y:S04]  /*103f0*/  SHFL.IDX PT, R8, R9, 0x1, 0x181f ;  /* 0x00381f0009087f89 */ /* 0x00446800000e0000 */
[----:B----4-:R2:W4:Y:S02]  /*10400*/  SHFL.IDX PT, R0, R12, 0x1, 0x181f ;  /* 0x00381f000c007f89 */ /* 0x01052400000e0000 */
.L_x_5893:
        /* <DEDUP_REMOVED lines=19> */
.L_x_5827:
[----:B------:R-:W-:Y:S05]  /*10540*/  BSYNC B0 ;  /* 0x0000000000007941 */ /* 0x000fea0003800000 */
.L_x_5826:
[----:B------:R-:W-:Y:S05]  /*10550*/  BRA.DIV ~URZ, `(.L_x_5828) ;  /* 0x000035827f007947 */ /* 0x000fea000b800000 */
[----:B-1----:R1:W2:Y:S02]  /*10560*/  SHFL.IDX PT, R8, R9, 0x2, 0x181f ;  /* 0x00581f0009087f89 */ /* 0x0022a400000e0000 */
.L_x_5894:
[----:B------:R-:W-:Y:S05]  /*10570*/  BRA.DIV ~URZ, `(.L_x_5829) ;  /* 0x000035d27f007947 */ /* 0x000fea000b800000 */
[----:B----4-:R4:W1:Y:S02]  /*10580*/  SHFL.IDX PT, R0, R12, 0x2, 0x181f ;  /* 0x00581f000c007f89 */ /* 0x01086400000e0000 */
.L_x_5895:
        /* <DEDUP_REMOVED lines=19> */
.L_x_5831:
[----:B------:R-:W-:Y:S05]  /*106c0*/  BSYNC B0 ;  /* 0x0000000000007941 */ /* 0x000fea0003800000 */
.L_x_5830:
[----:B------:R-:W-:Y:S05]  /*106d0*/  BRA.DIV ~URZ, `(.L_x_5832) ;  /* 0x000034e27f007947 */ /* 0x000fea000b800000 */
[----:B--2---:R2:W3:Y:S04]  /*106e0*/  SHFL.IDX PT, R8, R9, 0x3, 0x181f ;  /* 0x00781f0009087f89 */ /* 0x0044e800000e0000 */
[----:B-1----:R2:W1:Y:S02]  /*106f0*/  SHFL.IDX PT, R0, R12, 0x3, 0x181f ;  /* 0x00781f000c007f89 */ /* 0x00246400000e0000 */
.L_x_5896:
        /* <DEDUP_REMOVED lines=18> */
.L_x_5812:
[----:B------:R-:W-:Y:S05]  /*10820*/  BSYNC B1 ;  /* 0x0000000000017941 */ /* 0x000fea0003800000 */
.L_x_5796:
        /* <DEDUP_REMOVED lines=12> */
.L_x_5897:
[----:B------:R-:W-:Y:S05]  /*108f0*/  BRA.DIV ~URZ, `(.L_x_5835) ;  /* 0x000034027f007947 */ /* 0x000fea000b800000 */
[----:B------:R3:W4:Y:S02]  /*10900*/  SHFL.IDX PT, R8, R28, 0x1, 0x1f ;  /* 0x00201f001c087f89 */ /* 0x00072400000e0000 */
.L_x_5898:
        /* <DEDUP_REMOVED lines=18> */
.L_x_5899:
        /* <DEDUP_REMOVED lines=16> */
.L_x_5900:
[----:B---3--:R-:W-:Y:S01]  /*10b30*/  IMAD R0, R0, c[0x0][0x538], RZ ;  /* 0x00014e0000007a24 */ /* 0x008fe200078e02ff */
[----:B------:R-:W-:Y:S04]  /*10b40*/  BSSY B1, `(.L_x_5838) ;  /* 0x00000c6000017945 */ /* 0x000fe80003800000 */
[----:B----4-:R-:W-:-:S04]  /*10b50*/  IADD3 R8, R0, R8, RZ ;  /* 0x0000000800087210 */ /* 0x010fc80007ffe0ff */
[----:B--2---:R-:W-:-:S13]  /*10b60*/  ISETP.GT.AND P6, PT, R8, R9, PT ;  /* 0x000000090800720c */ /* 0x004fda0003fc4270 */
[----:B------:R-:W-:Y:S05]  /*10b70*/  @P6 BRA `(.L_x_5839) ;  /* 0x0000024000006947 */ /* 0x000fea0003800000 */
.L_x_5843:
        /* <DEDUP_REMOVED lines=16> */
.L_x_5901:
        /* <DEDUP_REMOVED lines=16> */
.L_x_5902:
[----:B--2---:R-:W-:-:S05]  /*10d80*/  IMAD R0, R0, c[0x0][0x538], RZ ;  /* 0x00014e0000007a24 */ /* 0x004fca00078e02ff */
[----:B------:R-:W-:-:S04]  /*10d90*/  IADD3 R8, R0, R8, RZ ;  /* 0x0000000800087210 */ /* 0x000fc80007ffe0ff */
[----:B------:R-:W-:-:S13]  /*10da0*/  ISETP.GT.AND P6, PT, R8, R9, PT ;  /* 0x000000090800720c */ /* 0x000fda0003fc4270 */
[----:B-1----:R-:W-:Y:S05]  /*10db0*/  @!P6 BRA `(.L_x_5843) ;  /* 0xfffffdc00000e947 */ /* 0x002fea000383ffff */
.L_x_5839:
[----:B------:R-:W-:-:S05]  /*10dc0*/  IADD3 R8, -R0, R8, RZ ;  /* 0x0000000800087210 */ /* 0x000fca0007ffe1ff */
[----:B------:R-:W-:-:S05]  /*10dd0*/  IMAD R0, R4, c[0x0][0x538], R8 ;  /* 0x00014e0004007a24 */ /* 0x000fca00078e0208 */
[----:B------:R-:W-:Y:S01]  /*10de0*/  ISETP.GT.AND P0, PT, R0, R9, PT ;  /* 0x000000090000720c */ /* 0x000fe20003f04270 */
[----:B------:R-:W-:-:S12]  /*10df0*/  BRA.DIV ~URZ, `(.L_x_5844) ;  /* 0x000033627f007947 */ /* 0x000fd8000b800000 */
[----:B------:R-:W-:-:S04]  /*10e00*/  VOTE.ANY R5, PT, !P0 ;  /* 0x0000000000057806 */ /* 0x000fc800040e0100 */
.L_x_5903:
[----:B------:R-:W2:Y:S02]  /*10e10*/  POPC R0, R5 ;  /* 0x0000000500007309 */ /* 0x000ea40000000000 */
[----:B--2---:R-:W-:Y:S01]  /*10e20*/  IADD3 R227, R0, R227, RZ ;  /* 0x000000e300e37210 */ /* 0x004fe20007ffe0ff */
[----:B------:R-:W-:Y:S05]  /*10e30*/  BRA.DIV ~URZ, `(.L_x_5845) ;  /* 0x000033727f007947 */ /* 0x000fea000b800000 */
[----:B------:R2:W3:Y:S04]  /*10e40*/  SHFL.IDX PT, R11, R6, R0, 0x1f ;  /* 0x00001f00060b7589 */ /* 0x0004e800000e0000 */
[----:B------:R2:W4:Y:S02]  /*10e50*/  SHFL.IDX PT, R7, R7, R0, 0x1f ;  /* 0x00001f0007077589 */ /* 0x00052400000e0000 */
.L_x_5904:
[----:B------:R-:W-:Y:S01]  /*10e60*/  ISETP.NE.AND P0, PT, R5, RZ, PT ;  /* 0x000000ff0500720c */ /* 0x000fe20003f05270 */
[----:B------:R-:W-:-:S12]  /*10e70*/  BSSY B0, `(.L_x_5846) ;  /* 0x0000005000007945 */ /* 0x000fd80003800000 */
[----:B------:R-:W-:Y:S05]  /*10e80*/  @!P0 BRA `(.L_x_5847) ;  /* 0x0000003000008947 */ /* 0x000fea0003800000 */
[----:B--2---:R-:W-:Y:S01]  /*10e90*/  IADD3 R0, R0, -0x1, RZ ;  /* 0xffffffff00007810 */ /* 0x004fe20007ffe0ff */
[----:B------:R-:W-:Y:S05]  /*10ea0*/  BRA.DIV ~URZ, `(.L_x_5848) ;  /* 0x000033d27f007947 */ /* 0x000fea000b800000 */
[----:B------:R2:W1:Y:S02]  /*10eb0*/  SHFL.IDX PT, R10, R4, R0, 0x1f ;  /* 0x00001f00040a7589 */ /* 0x00046400000e0000 */
.L_x_5847:
[----:B------:R-:W-:Y:S05]  /*10ec0*/  BSYNC B0 ;  /* 0x0000000000007941 */ /* 0x000fea0003800000 */
.L_x_5846:
        /* <DEDUP_REMOVED lines=67> */
.L_x_5850:
        /* <DEDUP_REMOVED lines=66> */
.L_x_5851:
[----:B------:R-:W-:Y:S05]  /*11720*/  BSYNC B0 ;  /* 0x0000000000007941 */ /* 0x000fea0003800000 */
.L_x_5849:
[----:B------:R-:W-:-:S04]  /*11730*/  LOP3.LUT R0, RZ, R0, RZ, 0x33, !PT ;  /* 0x00000000ff007212 */ /* 0x000fc800078e33ff */
[----:B------:R-:W-:Y:S01]  /*11740*/  IADD3 R225, R0, R11, RZ ;  /* 0x0000000b00e17210 */ /* 0x000fe20007ffe0ff */
[----:B------:R-:W-:Y:S05]  /*11750*/  BRA `(.L_x_5852) ;  /* 0x0000004000007947 */ /* 0x000fea0003800000 */
.L_x_5840:
[----:B------:R-:W-:Y:S01]  /*11760*/  IMAD.MOV.U32 R224, RZ, RZ, R9 ;  /* 0x000000ffffe07224 */ /* 0x000fe200078e0009 */
[----:B------:R-:W-:Y:S01]  /*11770*/  MOV R226, RZ ;  /* 0x000000ff00e27202 */ /* 0x000fe20000000f00 */
[----:B------:R-:W-:Y:S01]  /*11780*/  IMAD.MOV.U32 R225, RZ, RZ, RZ ;  /* 0x000000ffffe17224 */ /* 0x000fe200078e00ff */
[----:B------:R-:W-:Y:S02]  /*11790*/  MOV R227, c[0x0][0x53c] ;  /* 0x00014f0000e37a02 */ /* 0x000fe40000000f00 */
.L_x_5852:
[----:B------:R-:W-:Y:S05]  /*117a0*/  BSYNC B1 ;  /* 0x0000000000017941 */ /* 0x000fea0003800000 */
.L_x_5838:
[----:B------:R-:W-:Y:S01]  /*117b0*/  WARPSYNC 0xffffffff ;  /* 0xffffffff00007948 */ /* 0x000fe20003800000 */
[----:B------:R-:W-:Y:S01]  /*117c0*/  BAR.SYNC.DEFER_BLOCKING 0x4, 0x100 ;  /* 0x0104000000007b1d */ /* 0x000fe20000010000 */
[----:B------:R-:W-:-:S13]  /*117d0*/  ISETP.NE.AND P0, PT, R13, RZ, PT ;  /* 0x000000ff0d00720c */ /* 0x000fda0003f05270 */
[----:B------:R2:W-:Y:S04]  /*117e0*/  @!P0 STS.128 [0x24100], R224 ;  /* 0x024100e0ff008388 */ /* 0x0005e80000000c00 */
[----:B------:R-:W-:Y:S06]  /*117f0*/  BAR.ARV 0x5, 0x100 ;  /* 0x0144000000007b1d */ /* 0x000fec0000002000 */
.L_x_5833:
[----:B----4-:R-:W-:-:S13]  /*11800*/  ISETP.GE.AND P0, PT, R227, c[0x0][0x53c], PT ;  /* 0x00014f00e3007a0c */ /* 0x010fda0003f06270 */
[----:B-123--:R-:W-:Y:S01]  /*11810*/  @P0 CALL.REL.NOINC `(.L_x_5853) ;  /* 0x0000001000000944 */ /* 0x00efe20003c00000 */
[----:B------:R-:W-:Y:S05]  /*11820*/  BRA `(.L_x_5854) ;  /* 0xffff026000007947 */ /* 0x000fea000383ffff */
.L_x_5853:
[----:B------:R-:W-:Y:S05]  /*11830*/  EXIT ;  /* 0x000000000000794d */ /* 0x000fea0003800000 */
.L_x_5729:
[----:B------:R-:W-:Y:S01]  /*11840*/  IMAD.MOV.U32 R0, RZ, RZ, R5 ;  /* 0x000000ffff007224 */ /* 0x000fe200078e0005 */
[----:B------:R-:W-:Y:S02]  /*11850*/  MOV R2, 0x1 ;  /* 0x0000000100027802 */ /* 0x000fe40000000f00 */
[----:B------:R-:W-:Y:S02]  /*11860*/  MOV R3, 0x11880 ;  /* 0x0001188000037802 */ /* 0x000fe40000000f00 */
[----:B-1----:R-:W-:Y:S05]  /*11870*/  CALL.REL.NOINC `($__internal_98_$__cuda_sm70_shflsync_up_p) ;  /* 0x00002b2000007944 */ /* 0x002fea0003c00000 */
[----:B------:R-:W-:Y:S01]  /*11880*/  MOV R0, R4 ;  /* 0x0000000400007202 */ /* 0x000fe20000000f00 */
[----:B------:R-:W-:Y:S05]  /*11890*/  BRA `(.L_x_5855) ;  /* 0xfffeeba000007947 */ /* 0x000fea000383ffff */
.L_x_5730:
[----:B------:R-:W-:Y:S01]  /*118a0*/  IMAD.MOV.U32 R0, RZ, RZ, R5 ;  /* 0x000000ffff007224 */ /* 0x000fe200078e0005 */
[----:B------:R-:W-:Y:S02]  /*118b0*/  MOV R2, 0x2 ;  /* 0x0000000200027802 */ /* 0x000fe40000000f00 */
[----:B------:R-:W-:Y:S02]  /*118c0*/  MOV R3, 0x118e0 ;  /* 0x000118e000037802 */ /* 0x000fe40000000f00 */
[----:B-1----:R-:W-:Y:S05]  /*118d0*/  CALL.REL.NOINC `($__internal_98_$__cuda_sm70_shflsync_up_p) ;  /* 0x00002ac000007944 */ /* 0x002fea0003c00000 */
[----:B------:R-:W-:Y:S01]  /*118e0*/  SEL R0, R4, RZ, P4 ;  /* 0x000000ff04007207 */ /* 0x000fe20002000000 */
[----:B------:R-:W-:Y:S01]  /*118f0*/  IMAD.MOV.U32 R2, RZ, RZ, 0x4 ;  /* 0x00000004ff027424 */ /* 0x000fe200078e00ff */
[----:B------:R-:W-:-:S03]  /*11900*/  MOV R3, 0x11930 ;  /* 0x0001193000037802 */ /* 0x000fc60000000f00 */
[----:B------:R-:W-:Y:S02]  /*11910*/  IMAD.IADD R0, R5, 0x1, R0 ;  /* 0x0000000105007824 */ /* 0x000fe400078e0200 */
[----:B------:R-:W-:Y:S05]  /*11920*/  CALL.REL.NOINC `($__internal_98_$__cuda_sm70_shflsync_up_p) ;  /* 0x00002a7000007944 */ /* 0x000fea0003c00000 */
        /* <DEDUP_REMOVED lines=12> */
[----:B------:R-:W-:Y:S02]  /*119f0*/  MOV R29, 0x1f ;  /* 0x0000001f001d7802 */ /* 0x000fe40000000f00 */
[----:B------:R-:W-:Y:S01]  /*11a00*/  MOV R3, 0x11a40 ;  /* 0x00011a4000037802 */ /* 0x000fe20000000f00 */
[----:B------:R-:W-:-:S04]  /*11a10*/  IMAD.IADD R4, R0, 0x1, R4 ;  /* 0x0000000100047824 */ /* 0x000fc800078e0204 */
[----:B------:R-:W-:Y:S02]  /*11a20*/  IMAD.MOV.U32 R30, RZ, RZ, R4 ;  /* 0x000000ffff1e7224 */ /* 0x000fe400078e0004 */
[----:B------:R-:W-:Y:S05]  /*11a30*/  CALL.REL.NOINC `($__internal_97_$__cuda_sm70_shflsync_idx_p) ;  /* 0x0000290000007944 */ /* 0x000fea0003c00000 */
[----:B------:R-:W-:Y:S01]  /*11a40*/  MOV R0, R29 ;  /* 0x0000001d00007202 */ /* 0x000fe20000000f00 */
[----:B------:R-:W-:Y:S05]  /*11a50*/  BRA `(.L_x_5856) ;  /* 0xfffeeae000007947 */ /* 0x000fea000383ffff */
.L_x_5732:
[----:B------:R-:W-:Y:S02]  /*11a60*/  SEL R0, RZ, 0x1, P0 ;  /* 0x00000001ff007807 */ /* 0x000fe40000000000 */
[----:B------:R-:W-:Y:S02]  /*11a70*/  MOV R2, 0x11a90 ;  /* 0x00011a9000027802 */ /* 0x000fe40000000f00 */
[----:B-1----:R-:W-:Y:S05]  /*11a80*/  CALL.REL.NOINC `($__internal_99_$__cuda_sm70_votesync_ballot) ;  /* 0x0000298000007944 */ /* 0x002fea0003c00000 */
[----:B------:R-:W-:Y:S01]  /*11a90*/  MOV R6, R0 ;  /* 0x0000000000067202 */ /* 0x000fe20000000f00 */
[----:B------:R-:W-:Y:S05]  /*11aa0*/  BRA `(.L_x_5857) ;  /* 0xfffeeb2000007947 */ /* 0x000fea000383ffff */
.L_x_5733:
[----:B------:R-:W-:Y:S01]  /*11ab0*/  IMAD.MOV.U32 R30, RZ, RZ, R9 ;  /* 0x000000ffff1e7224 */ /* 0x000fe200078e0009 */
[----:B------:R-:W-:Y:S01]  /*11ac0*/  MOV R2, R0 ;  /* 0x0000000000027202 */ /* 0x000fe20000000f00 */
[----:B------:R-:W-:Y:S01]  /*11ad0*/  IMAD.MOV.U32 R29, RZ, RZ, 0x1f ;  /* 0x0000001fff1d7424 */ /* 0x000fe200078e00ff */
[----:B------:R-:W-:Y:S02]  /*11ae0*/  MOV R3, 0x11b00 ;  /* 0x00011b0000037802 */ /* 0x000fe40000000f00 */
[----:B------:R-:W-:Y:S05]  /*11af0*/  CALL.REL.NOINC `($__internal_97_$__cuda_sm70_shflsync_idx_p) ;  /* 0x0000284000007944 */ /* 0x000fea0003c00000 */
[----:B------:R-:W-:Y:S01]  /*11b00*/  IMAD.MOV.U32 R225, RZ, RZ, R29 ;  /* 0x000000ffffe17224 */ /* 0x000fe200078e001d */
[----:B------:R-:W-:Y:S01]  /*11b10*/  MOV R30, R8 ;  /* 0x00000008001e7202 */ /* 0x000fe20000000f00 */
[----:B------:R-:W-:Y:S01]  /*11b20*/  IMAD.MOV.U32 R5, RZ, RZ, RZ ;  /* 0x000000ffff057224 */ /* 0x000fe200078e00ff */
[----:B------:R-:W-:Y:S01]  /*11b30*/  MOV R2, R0 ;  /* 0x0000000000027202 */ /* 0x000fe20000000f00 */
[----:B------:R-:W-:Y:S01]  /*11b40*/  IMAD.MOV.U32 R29, RZ, RZ, 0x1f ;  /* 0x0000001fff1d7424 */ /* 0x000fe200078e00ff */
[----:B------:R-:W-:-:S02]  /*11b50*/  MOV R3, 0x11b70 ;  /* 0x00011b7000037802 */ /* 0x000fc40000000f00 */
[----:B------:R-:W-:Y:S05]  /*11b60*/  CALL.REL.NOINC `($__internal_97_$__cuda_sm70_shflsync_idx_p) ;  /* 0x000027d000007944 */ /* 0x000fea0003c00000 */
[----:B------:R-:W-:Y:S01]  /*11b70*/  MOV R9, R29 ;  /* 0x0000001d00097202 */ /* 0x000fe20000000f00 */
[----:B------:R-:W-:Y:S05]  /*11b80*/  BRA `(.L_x_5858) ;  /* 0xfffeeaa000007947 */ /* 0x000fea000383ffff */
.L_x_5736:
[----:B------:R-:W-:Y:S01]  /*11b90*/  IMAD.MOV.U32 R30, RZ, RZ, R4 ;  /* 0x000000ffff1e7224 */ /* 0x000fe200078e0004 */
[----:B------:R-:W-:-:S02]  /*11ba0*/  MOV R29, 0x1f ;  /* 0x0000001f001d7802 */ /* 0x000fc40000000f00 */
[----:B------:R-:W-:Y:S02]  /*11bb0*/  MOV R3, 0x11bd0 ;  /* 0x00011bd000037802 */ /* 0x000fe40000000f00 */
[----:B-123--:R-:W-:Y:S05]  /*11bc0*/  CALL.REL.NOINC `($__internal_97_$__cuda_sm70_shflsync_idx_p) ;  /* 0x0000277000007944 */ /* 0x00efea0003c00000 */
[----:B------:R-:W-:Y:S01]  /*11bd0*/  MOV R5, R29 ;  /* 0x0000001d00057202 */ /* 0x000fe20000000f00 */
[----:B------:R-:W-:Y:S05]  /*11be0*/  BRA `(.L_x_5735) ;  /* 0xfffeeaa000007947 */ /* 0x000fea000383ffff */
.L_x_5747:
[----:B------:R-:W-:Y:S01]  /*11bf0*/  IMAD.MOV.U32 R30, RZ, RZ, R9 ;  /* 0x000000ffff1e7224 */ /* 0x000fe200078e0009 */
[----:B------:R-:W-:Y:S01]  /*11c00*/  MOV R2, RZ ;  /* 0x000000ff00027202 */ /* 0x000fe20000000f00 */
[----:B------:R-:W-:Y:S01]  /*11c10*/  IMAD.MOV.U32 R29, RZ, RZ, 0x181f ;  /* 0x0000181fff1d7424 */ /* 0x000fe200078e00ff */
[----:B------:R-:W-:Y:S02]  /*11c20*/  MOV R3, 0x11c40 ;  /* 0x00011c4000037802 */ /* 0x000fe40000000f00 */
[----:B-----5:R-:W-:Y:S05]  /*11c30*/  CALL.REL.NOINC `($__internal_97_$__cuda_sm70_shflsync_idx_p) ;  /* 0x0000270000007944 */ /* 0x020fea0003c00000 */
[----:B------:R-:W-:Y:S01]  /*11c40*/  MOV R8, R29 ;  /* 0x0000001d00087202 */ /* 0x000fe20000000f00 */
[----:B------:R-:W-:Y:S05]  /*11c50*/  BRA `(.L_x_5859) ;  /* 0xffff0af000007947 */ /* 0x000fea000383ffff */
.L_x_5748:
[----:B------:R-:W-:Y:S01]  /*11c60*/  IMAD.MOV.U32 R30, RZ, RZ, R12 ;  /* 0x000000ffff1e7224 */ /* 0x000fe200078e000c */
[----:B------:R-:W-:Y:S01]  /*11c70*/  MOV R2, RZ ;  /* 0x000000ff00027202 */ /* 0x000fe20000000f00 */
[----:B------:R-:W-:Y:S01]  /*11c80*/  IMAD.MOV.U32 R29, RZ, RZ, 0x181f ;  /* 0x0000181fff1d7424 */ /* 0x000fe200078e00ff */
[----:B------:R-:W-:Y:S02]  /*11c90*/  MOV R3, 0x11cb0 ;  /* 0x00011cb000037802 */ /* 0x000fe40000000f00 */
[----:B-12--5:R-:W-:Y:S05]  /*11ca0*/  CALL.REL.NOINC `($__internal_97_$__cuda_sm70_shflsync_idx_p) ;  /* 0x0000269000007944 */ /* 0x026fea0003c00000 */
[----:B------:R-:W-:Y:S01]  /*11cb0*/  MOV R0, R29 ;  /* 0x0000001d00007202 */ /* 0x000fe20000000f00 */
[----:B------:R-:W-:Y:S05]  /*11cc0*/  BRA `(.L_x_5860) ;  /* 0xffff0aa000007947 */ /* 0x000fea000383ffff */
.L_x_5751:
[----:B------:R-:W-:Y:S01]  /*11cd0*/  IMAD.MOV.U32 R30, RZ, RZ, R9 ;  /* 0x000000ffff1e7224 */ /* 0x000fe200078e0009 */
[----:B--2---:R-:W-:Y:S01]  /*11ce0*/  MOV R2, 0x1 ;  /* 0x0000000100027802 */ /* 0x004fe20000000f00 */
[----:B------:R-:W-:Y:S01]  /*11cf0*/  IMAD.MOV.U32 R29, RZ, RZ, 0x181f ;  /* 0x0000181fff1d7424 */ /* 0x000fe200078e00ff */
[----:B------:R-:W-:-:S02]  /*11d00*/  MOV R3, 0x11d20 ;  /* 0x00011d2000037802 */ /* 0x000fc40000000f00 */
[----:B-1-345:R-:W-:Y:S05]  /*11d10*/  CALL.REL.NOINC `($__internal_97_$__cuda_sm70_shflsync_idx_p) ;  /* 0x0000262000007944 */ /* 0x03afea0003c00000 */
[----:B------:R-:W-:Y:S01]  /*11d20*/  IMAD.MOV.U32 R8, RZ, RZ, R29 ;  /* 0x000000ffff087224 */ /* 0x000fe200078e001d */
[----:B------:R-:W-:Y:S01]  /*11d30*/  MOV R2, 0x1 ;  /* 0x0000000100027802 */ /* 0x000fe20000000f00 */
[----:B------:R-:W-:Y:S01]  /*11d40*/  IMAD.MOV.U32 R30, RZ, RZ, R12 ;  /* 0x000000ffff1e7224 */ /* 0x000fe200078e000c */
[----:B------:R-:W-:-:S02]  /*11d50*/  MOV R29, 0x181f ;  /* 0x0000181f001d7802 */ /* 0x000fc40000000f00 */
[----:B------:R-:W-:Y:S02]  /*11d60*/  MOV R3, 0x11d80 ;  /* 0x00011d8000037802 */ /* 0x000fe40000000f00 */
[----:B------:R-:W-:Y:S05]  /*11d70*/  CALL.REL.NOINC `($__internal_97_$__cuda_sm70_shflsync_idx_p) ;  /* 0x000025c000007944 */ /* 0x000fea0003c00000 */
[----:B------:R-:W-:Y:S01]  /*11d80*/  MOV R0, R29 ;  /* 0x0000001d00007202 */ /* 0x000fe20000000f00 */
[----:B------:R-:W-:Y:S05]  /*11d90*/  BRA `(.L_x_5861) ;  /* 0xffff0b5000007947 */ /* 0x000fea000383ffff */
.L_x_5754:
[----:B------:R-:W-:Y:S01]  /*11da0*/  IMAD.MOV.U32 R30, RZ, RZ, R9 ;  /* 0x000000ffff1e7224 */ /* 0x000fe200078e0009 */
[----:B-1----:R-:W-:Y:S01]  /*11db0*/  MOV R2, 0x2 ;  /* 0x0000000200027802 */ /* 0x002fe20000000f00 */
[----:B------:R-:W-:Y:S01]  /*11dc0*/  IMAD.MOV.U32 R29, RZ, RZ, 0x181f ;  /* 0x0000181fff1d7424 */ /* 0x000fe200078e00ff */
[----:B------:R-:W-:Y:S02]  /*11dd0*/  MOV R3, 0x11df0 ;  /* 0x00011df000037802 */ /* 0x000fe40000000f00 */
[----:B--2345:R-:W-:Y:S05]  /*11de0*/  CALL.REL.NOINC `($__internal_97_$__cuda_sm70_shflsync_idx_p) ;  /* 0x0000255000007944 */ /* 0x03cfea0003c00000 */
[----:B------:R-:W-:Y:S01]  /*11df0*/  MOV R8, R29 ;  /* 0x0000001d00087202 */ /* 0x000fe20000000f00 */
[----:B------:R-:W-:Y:S05]  /*11e00*/  BRA `(.L_x_5862) ;  /* 0xffff0c4000007947 */ /* 0x000fea000383ffff */
.L_x_5755:
[----:B------:R-:W-:Y:S01]  /*11e10*/  IMAD.MOV.U32 R30, RZ, RZ, R12 ;  /* 0x000000ffff1e7224 */ /* 0x000fe200078e000c */
[----:B------:R-:W-:Y:S01]  /*11e20*/  MOV R2, 0x2 ;  /* 0x0000000200027802 */ /* 0x000fe20000000f00 */
[----:B------:R-:W-:Y:S01]  /*11e30*/  IMAD.MOV.U32 R29, RZ, RZ, 0x181f ;  /* 0x0000181fff1d7424 */ /* 0x000fe200078e00ff */
[----:B------:R-:W-:Y:S02]  /*11e40*/  MOV R3, 0x11e60 ;  /* 0x00011e6000037802 */ /* 0x000fe40000000f00 */
[----:B-12345:R-:W-:Y:S05]  /*11e50*/  CALL.REL.NOINC `($__internal_97_$__cuda_sm70_shflsync_idx_p) ;  /* 0x000024e000007944 */ /* 0x03efea0003c00000 */
[----:B------:R-:W-:Y:S01]  /*11e60*/  MOV R0, R29 ;  /* 0x0000001d00007202 */ /* 0x000fe20000000f00 */
[----:B------:R-:W-:Y:S05]  /*11e70*/  BRA `(.L_x_5863) ;  /* 0xffff0bf000007947 */ /* 0x000fea000383ffff */
.L_x_5758:
[----:B------:R-:W-:Y:S01]  /*11e80*/  IMAD.MOV.U32 R30, RZ, RZ, R9 ;  /* 0x000000ffff1e7224 */ /* 0x000fe200078e0009 */
[----:B-1----:R-:W-:Y:S01]  /*11e90*/  MOV R2, 0x3 ;  /* 0x0000000300027802 */ /* 0x002fe20000000f00 */
[----:B------:R-:W-:Y:S01]  /*11ea0*/  IMAD.MOV.U32 R29, RZ, RZ, 0x181f ;  /* 0x0000181fff1d7424 */ /* 0x000fe200078e00ff */
[----:B------:R-:W-:-:S02]  /*11eb0*/  MOV R3, 0x11ed0 ;  /* 0x00011ed000037802 */ /* 0x000fc40000000f00 */
[----:B--2345:R-:W-:Y:S05]  /*11ec0*/  CALL.REL.NOINC `($__internal_97_$__cuda_sm70_shflsync_idx_p) ;  /* 0x0000247000007944 */ /* 0x03cfea0003c00000 */
        /* <DEDUP_REMOVED lines=8> */
.L_x_5761:
[----:B------:R-:W-:Y:S01]  /*11f50*/  IMAD.MOV.U32 R30, RZ, RZ, R9 ;  /* 0x000000ffff1e7224 */ /* 0x000fe200078e0009 */
[----:B------:R-:W-:Y:S01]  /*11f60*/  MOV R2, RZ ;  /* 0x000000ff00027202 */ /* 0x000fe20000000f00 */
[----:B------:R-:W-:Y:S01]  /*11f70*/  IMAD.MOV.U32 R29, RZ, RZ, 0x181f ;  /* 0x0000181fff1d7424 */ /* 0x000fe200078e00ff */
[----:B------:R-:W-:Y:S02]  /*11f80*/  MOV R3, 0x11fa0 ;  /* 0x00011fa000037802 */ /* 0x000fe40000000f00 */
[----:B------:R-:W-:Y:S05]  /*11f90*/  CALL.REL.NOINC `($__internal_97_$__cuda_sm70_shflsync_idx_p) ;  /* 0x000023a000007944 */ /* 0x000fea0003c00000 */
[----:B------:R-:W-:Y:S01]  /*11fa0*/  MOV R8, R29 ;  /* 0x0000001d00087202 */ /* 0x000fe20000000f00 */
[----:B------:R-:W-:Y:S05]  /*11fb0*/  BRA `(.L_x_5865) ;  /* 0xffff16f000007947 */ /* 0x000fea000383ffff */
.L_x_5762:
[----:B------:R-:W-:Y:S01]  /*11fc0*/  IMAD.MOV.U32 R30, RZ, RZ, R12 ;  /* 0x000000ffff1e7224 */ /* 0x000fe200078e000c */
[----:B------:R-:W-:Y:S01]  /*11fd0*/  MOV R2, RZ ;  /* 0x000000ff00027202 */ /* 0x000fe20000000f00 */
[----:B------:R-:W-:Y:S01]  /*11fe0*/  IMAD.MOV.U32 R29, RZ, RZ, 0x181f ;  /* 0x0000181fff1d7424 */ /* 0x000fe200078e00ff */
[----:B------:R-:W-:Y:S02]  /*11ff0*/  MOV R3, 0x12010 ;  /* 0x0001201000037802 */ /* 0x000fe40000000f00 */
[----:B-12---:R-:W-:Y:S05]  /*12000*/  CALL.REL.NOINC `($__internal_97_$__cuda_sm70_shflsync_idx_p) ;  /* 0x0000233000007944 */ /* 0x006fea0003c00000 */
[C---:B------:R-:W-:Y:S01]  /*12010*/  IADD3 R6, P6, R29.reuse, R17, RZ ;  /* 0x000000111d067210 */ /* 0x040fe20007fde0ff */
[----:B------:R-:W-:Y:S01]  /*12020*/  IMAD.MOV.U32 R30, RZ, RZ, R9 ;  /* 0x000000ffff1e7224 */ /* 0x000fe200078e0009 */
[----:B------:R-:W-:-:S02]  /*12030*/  IADD3 R4, P5, R29, R18, RZ ;  /* 0x000000121d047210 */ /* 0x000fc40007fbe0ff */
[----:B------:R-:W-:Y:S01]  /*12040*/  IADD3 R2, P0, R29, R19, RZ ;  /* 0x000000131d027210 */ /* 0x000fe20007f1e0ff */
[----:B------:R-:W-:Y:S01]  /*12050*/  IMAD.X R7, R8, 0x1, R14, P6 ;  /* 0x0000000108077824 */ /* 0x000fe200030e060e */
        /* <DEDUP_REMOVED lines=17> */
[----:B-1----:R-:W-:Y:S05]  /*12170*/  CALL.REL.NOINC `($__internal_97_$__cuda_sm70_shflsync_idx_p) ;  /* 0x000021c000007944 */ /* 0x002fea0003c00000 */
        /* <DEDUP_REMOVED lines=8> */
.L_x_5765:
[----:B------:R-:W-:Y:S01]  /*12200*/  IMAD.MOV.U32 R30, RZ, RZ, R13 ;  /* 0x000000ffff1e7224 */ /* 0x000fe200078e000d */
[----:B------:R-:W-:Y:S01]  /*12210*/  MOV R2, RZ ;  /* 0x000000ff00027202 */ /* 0x000fe20000000f00 */
[----:B------:R-:W-:Y:S01]  /*12220*/  IMAD.MOV.U32 R29, RZ, RZ, 0x181f ;  /* 0x0000181fff1d7424 */ /* 0x000fe200078e00ff */
[----:B------:R-:W-:Y:S02]  /*12230*/  MOV R3, 0x12250 ;  /* 0x0001225000037802 */ /* 0x000fe40000000f00 */
[----:B-1234-:R-:W-:Y:S05]  /*12240*/  CALL.REL.NOINC `($__internal_97_$__cuda_sm70_shflsync_idx_p) ;  /* 0x000020f000007944 */ /* 0x01efea0003c00000 */
[----:B------:R-:W-:Y:S01]  /*12250*/  MOV R12, R29 ;  /* 0x0000001d000c7202 */ /* 0x000fe20000000f00 */
[----:B------:R-:W-:Y:S05]  /*12260*/  BRA `(.L_x_5867) ;  /* 0xffff19b000007947 */ /* 0x000fea000383ffff */
.L_x_5766:
[----:B------:R-:W-:Y:S01]  /*12270*/  IMAD.MOV.U32 R30, RZ, RZ, R21 ;  /* 0x000000ffff1e7224 */ /* 0x000fe200078e0015 */
[----:B------:R-:W-:Y:S01]  /*12280*/  MOV R2, RZ ;  /* 0x000000ff00027202 */ /* 0x000fe20000000f00 */
[----:B------:R-:W-:Y:S01]  /*12290*/  IMAD.MOV.U32 R29, RZ, RZ, 0x181f ;  /* 0x0000181fff1d7424 */ /* 0x000fe200078e00ff */
[----:B------:R-:W-:Y:S02]  /*122a0*/  MOV R3, 0x122c0 ;  /* 0x000122c000037802 */ /* 0x000fe40000000f00 */
[----:B-1234-:R-:W-:Y:S05]  /*122b0*/  CALL.REL.NOINC `($__internal_97_$__cuda_sm70_shflsync_idx_p) ;  /* 0x0000208000007944 */ /* 0x01efea0003c00000 */
        /* <DEDUP_REMOVED lines=31> */
.L_x_5769:
[----:B------:R-:W-:Y:S01]  /*124b0*/  IMAD.MOV.U32 R30, RZ, RZ, R5 ;  /* 0x000000ffff1e7224 */ /* 0x000fe200078e0005 */
[----:B------:R-:W-:Y:S01]  /*124c0*/  MOV R2, RZ ;  /* 0x000000ff00027202 */ /* 0x000fe20000000f00 */
[----:B------:R-:W-:Y:S01]  /*124d0*/  IMAD.MOV.U32 R29, RZ, RZ, 0x181f ;  /* 0x0000181fff1d7424 */ /* 0x000fe200078e00ff */
[----:B------:R-:W-:Y:S02]  /*124e0*/  MOV R3, 0x12500 ;  /* 0x0001250000037802 */ /* 0x000fe40000000f00 */
[----:B------:R-:W-:Y:S05]  /*124f0*/  CALL.REL.NOINC `($__internal_97_$__cuda_sm70_shflsync_idx_p) ;  /* 0x00001e4000007944 */ /* 0x000fea0003c00000 */
[----:B------:R-:W-:Y:S01]  /*12500*/  MOV R4, R29 ;  /* 0x0000001d00047202 */ /* 0x000fe20000000f00 */
[----:B------:R-:W-:Y:S05]  /*12510*/  BRA `(.L_x_5869) ;  /* 0xffff3df000007947 */ /* 0x000fea000383ffff */
.L_x_5770:
[----:B------:R-:W-:Y:S01]  /*12520*/  IMAD.MOV.U32 R30, RZ, RZ, R12 ;  /* 0x000000ffff1e7224 */ /* 0x000fe200078e000c */
[----:B------:R-:W-:Y:S01]  /*12530*/  MOV R2, RZ ;  /* 0x000000ff00027202 */ /* 0x000fe20000000f00 */
[----:B------:R-:W-:Y:S01]  /*12540*/  IMAD.MOV.U32 R29, RZ, RZ, 0x181f ;  /* 0x0000181fff1d7424 */ /* 0x000fe200078e00ff */
[----:B------:R-:W-:Y:S02]  /*12550*/  MOV R3, 0x12570 ;  /* 0x0001257000037802 */ /* 0x000fe40000000f00 */
[----:B-12---:R-:W-:Y:S05]  /*12560*/  CALL.REL.NOINC `($__internal_97_$__cuda_sm70_shflsync_idx_p) ;  /* 0x00001dd000007944 */ /* 0x006fea0003c00000 */
        /* <DEDUP_REMOVED lines=22> */
[----:B-1----:R-:W-:Y:S05]  /*126d0*/  CALL.REL.NOINC `($__internal_97_$__cuda_sm70_shflsync_idx_p) ;  /* 0x00001c6000007944 */ /* 0x002fea0003c00000 */
[----:B------:R-:W-:Y:S01]  /*126e0*/  IMAD.MOV.U32 R4, RZ, RZ, R29 ;  /* 0x000000ffff047224 */ /* 0x000fe200078e001d */
[----:B------:R-:W-:Y:S01]  /*126f0*/  MOV R2, 0x1 ;  /* 0x0000000100027802 */ /* 0x000fe20000000f00 */
[----:B------:R-:W-:Y:S01]  /*12700*/  IMAD.MOV.U32 R30, RZ, RZ, R12 ;  /* 0x000000ffff1e7224 */ /* 0x000fe200078e000c */
[----:B------:R-:W-:Y:S02]  /*12710*/  MOV R29, 0x181f ;  /* 0x0000181f001d7802 */ /* 0x000fe40000000f00 */
[----:B------:R-:W-:Y:S02]  /*12720*/  MOV R3, 0x12740 ;  /* 0x0001274000037802 */ /* 0x000fe40000000f00 */
[----:B------:R-:W-:Y:S05]  /*12730*/  CALL.REL.NOINC `($__internal_97_$__cuda_sm70_shflsync_idx_p) ;  /* 0x00001c0000007944 */ /* 0x000fea0003c00000 */
[----:B------:R-:W-:Y:S01]  /*12740*/  MOV R0, R29 ;  /* 0x0000001d00007202 */ /* 0x000fe20000000f00 */
[----:B------:R-:W-:Y:S05]  /*12750*/  BRA `(.L_x_5870) ;  /* 0xffff3d0000007947 */ /* 0x000fea000383ffff */
.L_x_5774:
[----:B------:R-:W-:Y:S01]  /*12760*/  MOV R2, RZ ;  /* 0x000000ff00027202 */ /* 0x000fe20000000f00 */
[----:B------:R-:W-:Y:S01]  /*12770*/  IMAD.MOV.U32 R30, RZ, RZ, R12 ;  /* 0x000000ffff1e7224 */ /* 0x000fe200078e000c */
[----:B------:R-:W-:Y:S01]  /*12780*/  MOV R3, 0x127b0 ;  /* 0x000127b000037802 */ /* 0x000fe20000000f00 */
[----:B------:R-:W-:Y:S02]  /*12790*/  IMAD.MOV.U32 R29, RZ, RZ, 0x181f ;  /* 0x0000181fff1d7424 */ /* 0x000fe400078e00ff */
[----:B-1234-:R-:W-:Y:S05]  /*127a0*/  CALL.REL.NOINC `($__internal_97_$__cuda_sm70_shflsync_idx_p) ;  /* 0x00001b9000007944 */ /* 0x01efea0003c00000 */
[----:B------:R-:W-:Y:S01]  /*127b0*/  MOV R5, R29 ;  /* 0x0000001d00057202 */ /* 0x000fe20000000f00 */
[----:B------:R-:W-:-:S05]  /*127c0*/  BRA `(.L_x_5871) ;  /* 0xffff41c000007947 */ /* 0x000fca000383ffff */
.L_x_5775:
[----:B------:R-:W-:Y:S01]  /*127d0*/  MOV R2, RZ ;  /* 0x000000ff00027202 */ /* 0x000fe20000000f00 */
[----:B------:R-:W-:Y:S01]  /*127e0*/  IMAD.MOV.U32 R30, RZ, RZ, R14 ;  /* 0x000000ffff1e7224 */ /* 0x000fe200078e000e */
[----:B------:R-:W-:Y:S01]  /*127f0*/  MOV R3, 0x12820 ;  /* 0x0001282000037802 */ /* 0x000fe20000000f00 */
[----:B------:R-:W-:Y:S02]  /*12800*/  IMAD.MOV.U32 R29, RZ, RZ, 0x181f ;  /* 0x0000181fff1d7424 */ /* 0x000fe400078e00ff */
[----:B-1234-:R-:W-:Y:S05]  /*12810*/  CALL.REL.NOINC `($__internal_97_$__cuda_sm70_shflsync_idx_p) ;  /* 0x00001b2000007944 */ /* 0x01efea0003c00000 */
        /* <DEDUP_REMOVED lines=23> */
[----:B------:R-:W-:Y:S05]  /*12990*/  CALL.REL.NOINC `($__internal_97_$__cuda_sm70_shflsync_idx_p) ;  /* 0x000019a000007944 */ /* 0x000fea0003c00000 */
[----:B------:R-:W-:Y:S01]  /*129a0*/  MOV R2, 0x1 ;  /* 0x0000000100027802 */ /* 0x000fe20000000f00 */
[----:B------:R-:W-:Y:S01]  /*129b0*/  IMAD.MOV.U32 R5, RZ, RZ, R29 ;  /* 0x000000ffff057224 */ /* 0x000fe200078e001d */
[----:B------:R-:W-:Y:S01]  /*129c0*/  MOV R29, 0x181f ;  /* 0x0000181f001d7802 */ /* 0x000fe20000000f00 */
[----:B------:R-:W-:Y:S01]  /*129d0*/  IMAD.MOV.U32 R30, RZ, RZ, R14 ;  /* 0x000000ffff1e7224 */ /* 0x000fe200078e000e */
[----:B------:R-:W-:Y:S02]  /*129e0*/  MOV R3, 0x12a00 ;  /* 0x00012a0000037802 */ /* 0x000fe40000000f00 */
[----:B------:R-:W-:Y:S05]  /*129f0*/  CALL.REL.NOINC `($__internal_97_$__cuda_sm70_shflsync_idx_p) ;  /* 0x0000194000007944 */ /* 0x000fea0003c00000 */
[----:B------:R-:W-:Y:S01]  /*12a00*/  MOV R2, R29 ;  /* 0x0000001d00027202 */ /* 0x000fe20000000f00 */
[----:B------:R-:W-:-:S05]  /*12a10*/  BRA `(.L_x_5872) ;  /* 0xffff40d000007947 */ /* 0x000fca000383ffff */
.L_x_5778:
[----:B------:R-:W-:Y:S01]  /*12a20*/  MOV R2, RZ ;  /* 0x000000ff00027202 */ /* 0x000fe20000000f00 */
[----:B------:R-:W-:Y:S01]  /*12a30*/  IMAD.MOV.U32 R30, RZ, RZ, R5 ;  /* 0x000000ffff1e7224 */ /* 0x000fe200078e0005 */
[----:B------:R-:W-:Y:S01]  /*12a40*/  MOV R3, 0x12a70 ;  /* 0x00012a7000037802 */ /* 0x000fe20000000f00 */
[----:B------:R-:W-:Y:S02]  /*12a50*/  IMAD.MOV.U32 R29, RZ, RZ, 0x181f ;  /* 0x0000181fff1d7424 */ /* 0x000fe400078e00ff */
[----:B------:R-:W-:Y:S05]  /*12a60*/  CALL.REL.NOINC `($__internal_97_$__cuda_sm70_shflsync_idx_p) ;  /* 0x000018d000007944 */ /* 0x000fea0003c00000 */
[----:B------:R-:W-:Y:S01]  /*12a70*/  MOV R4, R29 ;  /* 0x0000001d00047202 */ /* 0x000fe20000000f00 */
[----:B------:R-:W-:-:S05]  /*12a80*/  BRA `(.L_x_5873) ;  /* 0xffff6c7000007947 */ /* 0x000fca000383ffff */
.L_x_5779:
[----:B------:R-:W-:Y:S01]  /*12a90*/  MOV R2, RZ ;  /* 0x000000ff00027202 */ /* 0x000fe20000000f00 */
[----:B------:R-:W-:Y:S01]  /*12aa0*/  IMAD.MOV.U32 R30, RZ, RZ, R12 ;  /* 0x000000ffff1e7224 */ /* 0x000fe200078e000c */
[----:B------:R-:W-:Y:S01]  /*12ab0*/  MOV R3, 0x12ae0 ;  /* 0x00012ae000037802 */ /* 0x000fe20000000f00 */
[----:B------:R-:W-:Y:S02]  /*12ac0*/  IMAD.MOV.U32 R29, RZ, RZ, 0x181f ;  /* 0x0000181fff1d7424 */ /* 0x000fe400078e00ff */
[----:B-12---:R-:W-:Y:S05]  /*12ad0*/  CALL.REL.NOINC `($__internal_97_$__cuda_sm70_shflsync_idx_p) ;  /* 0x0000186000007944 */ /* 0x006fea0003c00000 */
        /* <DEDUP_REMOVED lines=23> */
[----:B--2---:R-:W-:Y:S05]  /*12c50*/  CALL.REL.NOINC `($__internal_97_$__cuda_sm70_shflsync_idx_p) ;  /* 0x000016e000007944 */ /* 0x004fea0003c00000 */
        /* <DEDUP_REMOVED lines=8> */
.L_x_5784:
[----:B------:R-:W-:Y:S01]  /*12ce0*/  MOV R2, RZ ;  /* 0x000000ff00027202 */ /* 0x000fe20000000f00 */
[----:B------:R-:W-:Y:S01]  /*12cf0*/  IMAD.MOV.U32 R30, RZ, RZ, R12 ;  /* 0x000000ffff1e7224 */ /* 0x000fe200078e000c */
[----:B------:R-:W-:Y:S01]  /*12d00*/  MOV R3, 0x12d30 ;  /* 0x00012d3000037802 */ /* 0x000fe20000000f00 */
[----:B------:R-:W-:Y:S02]  /*12d10*/  IMAD.MOV.U32 R29, RZ, RZ, 0x181f ;  /* 0x0000181fff1d7424 */ /* 0x000fe400078e00ff */
[----:B-1234-:R-:W-:Y:S05]  /*12d20*/  CALL.REL.NOINC `($__internal_97_$__cuda_sm70_shflsync_idx_p) ;  /* 0x0000161000007944 */ /* 0x01efea0003c00000 */
[----:B------:R-:W-:Y:S01]  /*12d30*/  MOV R5, R29 ;  /* 0x0000001d00057202 */ /* 0x000fe20000000f00 */
[----:B------:R-:W-:-:S05]  /*12d40*/  BRA `(.L_x_5875) ;  /* 0xffff701000007947 */ /* 0x000fca000383ffff */
.L_x_5785:
        /* <DEDUP_REMOVED lines=37> */
.L_x_5786:
[----:B------:R-:W-:Y:S01]  /*12fa0*/  MOV R136, 0x2 ;  /* 0x0000000200887802 */ /* 0x000fe20000000f00 */
[----:B------:R-:W-:Y:S01]  /*12fb0*/  IMAD.MOV.U32 R2, RZ, RZ, R100 ;  /* 0x000000ffff027224 */ /* 0x000fe200078e0064 */
[----:B------:R-:W-:Y:S02]  /*12fc0*/  MOV R3, 0x12fe0 ;  /* 0x00012fe000037802 */ /* 0x000fe40000000f00 */
[----:B------:R-:W-:Y:S05]  /*12fd0*/  CALL.REL.NOINC `($__internal_96_$__cuda_sm70_shflsync_bfly_p) ;  /* 0x0000131000007944 */ /* 0x000fea0003c00000 */
[----:B------:R-:W-:Y:S01]  /*12fe0*/  MOV R2, R136 ;  /* 0x0000008800027202 */ /* 0x000fe20000000f00 */
[----:B------:R-:W-:-:S05]  /*12ff0*/  BRA `(.L_x_5877) ;  /* 0xffff7bf000007947 */ /* 0x000fca000383ffff */
.L_x_5789:
[----:B------:R-:W-:Y:S01]  /*13000*/  MOV R2, RZ ;  /* 0x000000ff00027202 */ /* 0x000fe20000000f00 */
[----:B------:R-:W-:Y:S01]  /*13010*/  IMAD.MOV.U32 R30, RZ, RZ, R5 ;  /* 0x000000ffff1e7224 */ /* 0x000fe200078e0005 */
[----:B------:R-:W-:Y:S01]  /*13020*/  MOV R3, 0x13050 ;  /* 0x0001305000037802 */ /* 0x000fe20000000f00 */
[----:B------:R-:W-:Y:S02]  /*13030*/  IMAD.MOV.U32 R29, RZ, RZ, 0x181f ;  /* 0x0000181fff1d7424 */ /* 0x000fe400078e00ff */
[----:B------:R-:W-:Y:S05]  /*13040*/  CALL.REL.NOINC `($__internal_97_$__cuda_sm70_shflsync_idx_p) ;  /* 0x000012f000007944 */ /* 0x000fea0003c00000 */
[----:B------:R-:W-:Y:S01]  /*13050*/  MOV R4, R29 ;  /* 0x0000001d00047202 */ /* 0x000fe20000000f00 */
[----:B------:R-:W-:-:S05]  /*13060*/  BRA `(.L_x_5878) ;  /* 0xffff957000007947 */ /* 0x000fca000383ffff */
.L_x_5790:
        /* <DEDUP_REMOVED lines=37> */
.L_x_5792:
[----:B------:R-:W-:Y:S01]  /*132c0*/  IMAD.MOV.U32 R2, RZ, RZ, R203 ;  /* 0x000000ffff027224 */ /* 0x000fe200078e00cb */
[----:B------:R-:W-:-:S02]  /*132d0*/  MOV R136, 0x2 ;  /* 0x0000000200887802 */ /* 0x000fc40000000f00 */
[----:B------:R-:W-:Y:S02]  /*132e0*/  MOV R3, 0x13300 ;  /* 0x0001330000037802 */ /* 0x000fe40000000f00 */
[----:B------:R-:W-:Y:S05]  /*132f0*/  CALL.REL.NOINC `($__internal_96_$__cuda_sm70_shflsync_bfly_p) ;  /* 0x00000ff000007944 */ /* 0x000fea0003c00000 */
[----:B------:R-:W-:Y:S01]  /*13300*/  MOV R0, R136 ;  /* 0x0000008800007202 */ /* 0x000fe20000000f00 */
[----:B------:R-:W-:Y:S05]  /*13310*/  BRA `(.L_x_5880) ;  /* 0xffff963000007947 */ /* 0x000fea000383ffff */
.L_x_5793:
[----:B------:R-:W-:Y:S01]  /*13320*/  IMAD.MOV.U32 R2, RZ, RZ, R0 ;  /* 0x000000ffff027224 */ /* 0x000fe200078e0000 */
[----:B------:R-:W-:Y:S02]  /*13330*/  MOV R136, 0x1 ;  /* 0x0000000100887802 */ /* 0x000fe40000000f00 */
[----:B------:R-:W-:Y:S02]  /*13340*/  MOV R3, 0x13360 ;  /* 0x0001336000037802 */ /* 0x000fe40000000f00 */
[----:B-1----:R-:W-:Y:S05]  /*13350*/  CALL.REL.NOINC `($__internal_96_$__cuda_sm70_shflsync_bfly_p) ;  /* 0x00000f9000007944 */ /* 0x002fea0003c00000 */
[----:B------:R-:W-:Y:S01]  /*13360*/  FADD.FTZ R0, R0, R136 ;  /* 0x0000008800007221 */ /* 0x000fe20000010000 */
[----:B------:R-:W-:Y:S02]  /*13370*/  MOV R2, R202 ;  /* 0x000000ca00027202 */ /* 0x000fe40000000f00 */
[----:B------:R-:W-:Y:S02]  /*13380*/  MOV R136, 0x2 ;  /* 0x0000000200887802 */ /* 0x000fe40000000f00 */
[----:B------:R-:W-:Y:S02]  /*13390*/  MOV R3, 0x133b0 ;  /* 0x000133b000037802 */ /* 0x000fe40000000f00 */
[----:B------:R-:W-:Y:S05]  /*133a0*/  CALL.REL.NOINC `($__internal_96_$__cuda_sm70_shflsync_bfly_p) ;  /* 0x00000f4000007944 */ /* 0x000fea0003c00000 */
[----:B------:R-:W-:Y:S01]  /*133b0*/  FADD.FTZ R4, R202, R136 ;  /* 0x00000088ca047221 */ /* 0x000fe20000010000 */
[----:B------:R-:W-:-:S02]  /*133c0*/  MOV R136, 0x1 ;  /* 0x0000000100887802 */ /* 0x000fc40000000f00 */
[----:B------:R-:W-:Y:S02]  /*133d0*/  MOV R3, 0x13400 ;  /* 0x0001340000037802 */ /* 0x000fe40000000f00 */
[----:B------:R-:W-:Y:S02]  /*133e0*/  MOV R2, R4 ;  /* 0x0000000400027202 */ /* 0x000fe40000000f00 */
[----:B------:R-:W-:Y:S05]  /*133f0*/  CALL.REL.NOINC `($__internal_96_$__cuda_sm70_shflsync_bfly_p) ;  /* 0x00000ef000007944 */ /* 0x000fea0003c00000 */
[----:B------:R-:W-:Y:S01]  /*13400*/  MOV R3, R136 ;  /* 0x0000008800037202 */ /* 0x000fe20000000f00 */
[----:B------:R-:W-:Y:S05]  /*13410*/  BRA `(.L_x_5881) ;  /* 0xffff95a000007947 */ /* 0x000fea000383ffff */
.L_x_5800:
[----:B--234-:R-:W-:Y:S01]  /*13420*/  IMAD.MOV.U32 R30, RZ, RZ, R9 ;  /* 0x000000ffff1e7224 */ /* 0x01cfe200078e0009 */
[----:B------:R-:W-:Y:S01]  /*13430*/  MOV R2, RZ ;  /* 0x000000ff00027202 */ /* 0x000fe20000000f00 */
[----:B------:R-:W-:Y:S01]  /*13440*/  IMAD.MOV.U32 R29, RZ, RZ, 0x181f ;  /* 0x0000181fff1d7424 */ /* 0x000fe200078e00ff */
[----:B------:R-:W-:Y:S02]  /*13450*/  MOV R3, 0x13470 ;  /* 0x0001347000037802 */ /* 0x000fe40000000f00 */
[----:B-1----:R-:W-:Y:S05]  /*13460*/  CALL.REL.NOINC `($__internal_97_$__cuda_sm70_shflsync_idx_p) ;  /* 0x00000ed000007944 */ /* 0x002fea0003c00000 */
[----:B------:R-:W-:Y:S01]  /*13470*/  MOV R8, R29 ;  /* 0x0000001d00087202 */ /* 0x000fe20000000f00 */
[----:B------:R-:W-:Y:S05]  /*13480*/  BRA `(.L_x_5882) ;  /* 0xffffaca000007947 */ /* 0x000fea000383ffff */
.L_x_5801:
[----:B------:R-:W-:Y:S01]  /*13490*/  IMAD.MOV.U32 R30, RZ, RZ, R11 ;  /* 0x000000ffff1e7224 */ /* 0x000fe200078e000b */
[----:B------:R-:W-:Y:S01]  /*134a0*/  MOV R2, RZ ;  /* 0x000000ff00027202 */ /* 0x000fe20000000f00 */
[----:B------:R-:W-:Y:S01]  /*134b0*/  IMAD.MOV.U32 R29, RZ, RZ, 0x181f ;  /* 0x0000181fff1d7424 */ /* 0x000fe200078e00ff */
[----:B------:R-:W-:-:S02]  /*134c0*/  MOV R3, 0x134e0 ;  /* 0x000134e000037802 */ /* 0x000fc40000000f00 */
[----:B-123--:R-:W-:Y:S05]  /*134d0*/  CALL.REL.NOINC `($__internal_97_$__cuda_sm70_shflsync_idx_p) ;  /* 0x00000e6000007944 */ /* 0x00efea0003c00000 */
[----:B------:R-:W-:Y:S01]  /*134e0*/  MOV R0, R29 ;  /* 0x0000001d00007202 */ /* 0x000fe20000000f00 */
[----:B------:R-:W-:Y:S05]  /*134f0*/  BRA `(.L_x_5883) ;  /* 0xffffac5000007947 */ /* 0x000fea000383ffff */
.L_x_5804:
[----:B------:R-:W-:Y:S01]  /*13500*/  IMAD.MOV.U32 R30, RZ, RZ, R9 ;  /* 0x000000ffff1e7224 */ /* 0x000fe200078e0009 */
[----:B--2---:R-:W-:Y:S01]  /*13510*/  MOV R2, 0x1 ;  /* 0x0000000100027802 */ /* 0x004fe20000000f00 */
[----:B------:R-:W-:Y:S01]  /*13520*/  IMAD.MOV.U32 R29, RZ, RZ, 0x181f ;  /* 0x0000181fff1d7424 */ /* 0x000fe200078e00ff */
[----:B------:R-:W-:-:S02]  /*13530*/  MOV R3, 0x13550 ;  /* 0x0001355000037802 */ /* 0x000fc40000000f00 */
[----:B-1-34-:R-:W-:Y:S05]  /*13540*/  CALL.REL.NOINC `($__internal_97_$__cuda_sm70_shflsync_idx_p) ;  /* 0x00000df000007944 */ /* 0x01afea0003c00000 */
        /* <DEDUP_REMOVED lines=8> */
.L_x_5807:
[----:B------:R-:W-:Y:S01]  /*135d0*/  IMAD.MOV.U32 R30, RZ, RZ, R9 ;  /* 0x000000ffff1e7224 */ /* 0x000fe200078e0009 */
[----:B--2---:R-:W-:Y:S01]  /*135e0*/  MOV R2, 0x2 ;  /* 0x0000000200027802 */ /* 0x004fe20000000f00 */
[----:B------:R-:W-:Y:S01]  /*135f0*/  IMAD.MOV.U32 R29, RZ, RZ, 0x181f ;  /* 0x0000181fff1d7424 */ /* 0x000fe200078e00ff */
[----:B------:R-:W-:Y:S02]  /*13600*/  MOV R3, 0x13620 ;  /* 0x0001362000037802 */ /* 0x000fe40000000f00 */
[----:B-1-34-:R-:W-:Y:S05]  /*13610*/  CALL.REL.NOINC `($__internal_97_$__cuda_sm70_shflsync_idx_p) ;  /* 0x00000d2000007944 */ /* 0x01afea0003c00000 */
[----:B------:R-:W-:Y:S01]  /*13620*/  MOV R8, R29 ;  /* 0x0000001d00087202 */ /* 0x000fe20000000f00 */
[----:B------:R-:W-:Y:S05]  /*13630*/  BRA `(.L_x_5885) ;  /* 0xffffade000007947 */ /* 0x000fea000383ffff */
.L_x_5808:
[----:B------:R-:W-:Y:S01]  /*13640*/  IMAD.MOV.U32 R30, RZ, RZ, R11 ;  /* 0x000000ffff1e7224 */ /* 0x000fe200078e000b */
[----:B--2---:R-:W-:Y:S01]  /*13650*/  MOV R2, 0x2 ;  /* 0x0000000200027802 */ /* 0x004fe20000000f00 */
[----:B------:R-:W-:Y:S01]  /*13660*/  IMAD.MOV.U32 R29, RZ, RZ, 0x181f ;  /* 0x0000181fff1d7424 */ /* 0x000fe200078e00ff */
[----:B------:R-:W-:Y:S02]  /*13670*/  MOV R3, 0x13690 ;  /* 0x0001369000037802 */ /* 0x000fe40000000f00 */
[----:B-1-34-:R-:W-:Y:S05]  /*13680*/  CALL.REL.NOINC `($__internal_97_$__cuda_sm70_shflsync_idx_p) ;  /* 0x00000cb000007944 */ /* 0x01afea0003c00000 */
[----:B------:R-:W-:Y:S01]  /*13690*/  MOV R0, R29 ;  /* 0x0000001d00007202 */ /* 0x000fe20000000f00 */
[----:B------:R-:W-:Y:S05]  /*136a0*/  BRA `(.L_x_5886) ;  /* 0xffffad9000007947 */ /* 0x000fea000383ffff */
.L_x_5811:
[----:B------:R-:W-:Y:S01]  /*136b0*/  IMAD.MOV.U32 R30, RZ, RZ, R9 ;  /* 0x000000ffff1e7224 */ /* 0x000fe200078e0009 */
[----:B---3--:R-:W-:Y:S01]  /*136c0*/  MOV R2, 0x3 ;  /* 0x0000000300027802 */ /* 0x008fe20000000f00 */
        /* <DEDUP_REMOVED lines=11> */
.L_x_5813:
[----:B------:R-:W-:Y:S01]  /*13780*/  IMAD.MOV.U32 R30, RZ, RZ, R5 ;  /* 0x000000ffff1e7224 */ /* 0x000fe200078e0005 */
[----:B------:R-:W-:Y:S01]  /*13790*/  MOV R2, RZ ;  /* 0x000000ff00027202 */ /* 0x000fe20000000f00 */
[----:B------:R-:W-:Y:S01]  /*137a0*/  IMAD.MOV.U32 R29, RZ, RZ, 0x1c1f ;  /* 0x00001c1fff1d7424 */ /* 0x000fe200078e00ff */
[----:B------:R-:W-:Y:S02]  /*137b0*/  MOV R3, 0x137d0 ;  /* 0x000137d000037802 */ /* 0x000fe40000000f00 */
[----:B------:R-:W-:Y:S05]  /*137c0*/  CALL.REL.NOINC `($__internal_97_$__cuda_sm70_shflsync_idx_p) ;  /* 0x00000b7000007944 */ /* 0x000fea0003c00000 */
[----:B------:R-:W-:Y:S01]  /*137d0*/  MOV R4, R29 ;  /* 0x0000001d00047202 */ /* 0x000fe20000000f00 */
[----:B------:R-:W-:Y:S05]  /*137e0*/  BRA `(.L_x_5888) ;  /* 0xffffb10000007947 */ /* 0x000fea000383ffff */
.L_x_5814:
[----:B------:R-:W-:Y:S01]  /*137f0*/  IMAD.MOV.U32 R30, RZ, RZ, R12 ;  /* 0x000000ffff1e7224 */ /* 0x000fe200078e000c */
[----:B------:R-:W-:Y:S01]  /*13800*/  MOV R2, RZ ;  /* 0x000000ff00027202 */ /* 0x000fe20000000f00 */
[----:B------:R-:W-:Y:S01]  /*13810*/  IMAD.MOV.U32 R29, RZ, RZ, 0x1c1f ;  /* 0x00001c1fff1d7424 */ /* 0x000fe200078e00ff */
[----:B------:R-:W-:Y:S02]  /*13820*/  MOV R3, 0x13840 ;  /* 0x0001384000037802 */ /* 0x000fe40000000f00 */
[----:B-12---:R-:W-:Y:S05]  /*13830*/  CALL.REL.NOINC `($__internal_97_$__cuda_sm70_shflsync_idx_p) ;  /* 0x00000b0000007944 */ /* 0x006fea0003c00000 */
[----:B------:R-:W-:Y:S01]  /*13840*/  MOV R0, R29 ;  /* 0x0000001d00007202 */ /* 0x000fe20000000f00 */
[----:B------:R-:W-:Y:S05]  /*13850*/  BRA `(.L_x_5889) ;  /* 0xffffb0b000007947 */ /* 0x000fea000383ffff */
.L_x_5817:
[----:B------:R-:W-:Y:S01]  /*13860*/  IMAD.MOV.U32 R30, RZ, RZ, R5 ;  /* 0x000000ffff1e7224 */ /* 0x000fe200078e0005 */
[----:B----4-:R-:W-:Y:S01]  /*13870*/  MOV R2, 0x1 ;  /* 0x0000000100027802 */ /* 0x010fe20000000f00 */
[----:B------:R-:W-:Y:S01]  /*13880*/  IMAD.MOV.U32 R29, RZ, RZ, 0x1c1f ;  /* 0x00001c1fff1d7424 */ /* 0x000fe200078e00ff */
[----:B------:R-:W-:-:S02]  /*13890*/  MOV R3, 0x138b0 ;  /* 0x000138b000037802 */ /* 0x000fc40000000f00 */
[----:B-123--:R-:W-:Y:S05]  /*138a0*/  CALL.REL.NOINC `($__internal_97_$__cuda_sm70_shflsync_idx_p) ;  /* 0x00000a9000007944 */ /* 0x00efea0003c00000 */
        /* <DEDUP_REMOVED lines=8> */
.L_x_5821:
[----:B------:R-:W-:Y:S01]  /*13930*/  IMAD.MOV.U32 R30, RZ, RZ, R9 ;  /* 0x000000ffff1e7224 */ /* 0x000fe200078e0009 */
[----:B------:R-:W-:Y:S01]  /*13940*/  MOV R2, RZ ;  /* 0x000000ff00027202 */ /* 0x000fe20000000f00 */
[----:B------:R-:W-:Y:S01]  /*13950*/  IMAD.MOV.U32 R29, RZ, RZ, 0x181f ;  /* 0x0000181fff1d7424 */ /* 0x000fe200078e00ff */
[----:B------:R-:W-:Y:S02]  /*13960*/  MOV R3, 0x13980 ;  /* 0x0001398000037802 */ /* 0x000fe40000000f00 */
[----:B------:R-:W-:Y:S05]  /*13970*/  CALL.REL.NOINC `($__internal_97_$__cuda_sm70_shflsync_idx_p) ;  /* 0x000009c000007944 */ /* 0x000fea0003c00000 */
[----:B------:R-:W-:Y:S01]  /*13980*/  MOV R8, R29 ;  /* 0x0000001d00087202 */ /* 0x000fe20000000f00 */
[----:B------:R-:W-:Y:S05]  /*13990*/  BRA `(.L_x_5891) ;  /* 0xffffc8d000007947 */ /* 0x000fea000383ffff */
.L_x_5822:
[----:B------:R-:W-:Y:S01]  /*139a0*/  IMAD.MOV.U32 R30, RZ, RZ, R12 ;  /* 0x000000ffff1e7224 */ /* 0x000fe200078e000c */
[----:B------:R-:W-:Y:S01]  /*139b0*/  MOV R2, RZ ;  /* 0x000000ff00027202 */ /* 0x000fe20000000f00 */
[----:B------:R-:W-:Y:S01]  /*139c0*/  IMAD.MOV.U32 R29, RZ, RZ, 0x181f ;  /* 0x0000181fff1d7424 */ /* 0x000fe200078e00ff */
[----:B------:R-:W-:Y:S02]  /*139d0*/  MOV R3, 0x139f0 ;  /* 0x000139f000037802 */ /* 0x000fe40000000f00 */
[----:B-12---:R-:W-:Y:S05]  /*139e0*/  CALL.REL.NOINC `($__internal_97_$__cuda_sm70_shflsync_idx_p) ;  /* 0x0000095000007944 */ /* 0x006fea0003c00000 */
[----:B------:R-:W-:Y:S01]  /*139f0*/  MOV R0, R29 ;  /* 0x0000001d00007202 */ /* 0x000fe20000000f00 */
[----:B------:R-:W-:Y:S05]  /*13a00*/  BRA `(.L_x_5892) ;  /* 0xffffc88000007947 */ /* 0x000fea000383ffff */
.L_x_5825:
        /* <DEDUP_REMOVED lines=13> */
.L_x_5828:
[----:B------:R-:W-:Y:S01]  /*13ae0*/  IMAD.MOV.U32 R30, RZ, RZ, R9 ;  /* 0x000000ffff1e7224 */ /* 0x000fe200078e0009 */
[----:B-1----:R-:W-:Y:S01]  /*13af0*/  MOV R2, 0x2 ;  /* 0x0000000200027802 */ /* 0x002fe20000000f00 */
[----:B------:R-:W-:Y:S01]  /*13b00*/  IMAD.MOV.U32 R29, RZ, RZ, 0x181f ;  /* 0x0000181fff1d7424 */ /* 0x000fe200078e00ff */
[----:B------:R-:W-:Y:S02]  /*13b10*/  MOV R3, 0x13b30 ;  /* 0x00013b3000037802 */ /* 0x000fe40000000f00 */
[----:B--234-:R-:W-:Y:S05]  /*13b20*/  CALL.REL.NOINC `($__internal_97_$__cuda_sm70_shflsync_idx_p) ;  /* 0x0000081000007944 */ /* 0x01cfea0003c00000 */
[----:B------:R-:W-:Y:S01]  /*13b30*/  MOV R8, R29 ;  /* 0x0000001d00087202 */ /* 0x000fe20000000f00 */
[----:B------:R-:W-:Y:S05]  /*13b40*/  BRA `(.L_x_5894) ;  /* 0xffffca2000007947 */ /* 0x000fea000383ffff */
.L_x_5829:
[----:B------:R-:W-:Y:S01]  /*13b50*/  IMAD.MOV.U32 R30, RZ, RZ, R12 ;  /* 0x000000ffff1e7224 */ /* 0x000fe200078e000c */
[----:B------:R-:W-:Y:S01]  /*13b60*/  MOV R2, 0x2 ;  /* 0x0000000200027802 */ /* 0x000fe20000000f00 */
[----:B------:R-:W-:Y:S01]  /*13b70*/  IMAD.MOV.U32 R29, RZ, RZ, 0x181f ;  /* 0x0000181fff1d7424 */ /* 0x000fe200078e00ff */
[----:B------:R-:W-:Y:S02]  /*13b80*/  MOV R3, 0x13ba0 ;  /* 0x00013ba000037802 */ /* 0x000fe40000000f00 */
[----:B-1234-:R-:W-:Y:S05]  /*13b90*/  CALL.REL.NOINC `($__internal_97_$__cuda_sm70_shflsync_idx_p) ;  /* 0x000007a000007944 */ /* 0x01efea0003c00000 */
[----:B------:R-:W-:Y:S01]  /*13ba0*/  MOV R0, R29 ;  /* 0x0000001d00007202 */ /* 0x000fe20000000f00 */
[----:B------:R-:W-:Y:S05]  /*13bb0*/  BRA `(.L_x_5895) ;  /* 0xffffc9d000007947 */ /* 0x000fea000383ffff */
.L_x_5832:
[----:B------:R-:W-:Y:S01]  /*13bc0*/  IMAD.MOV.U32 R30, RZ, RZ, R9 ;  /* 0x000000ffff1e7224 */ /* 0x000fe200078e0009 */
[----:B-1----:R-:W-:Y:S01]  /*13bd0*/  MOV R2, 0x3 ;  /* 0x0000000300027802 */ /* 0x002fe20000000f00 */
[----:B------:R-:W-:Y:S01]  /*13be0*/  IMAD.MOV.U32 R29, RZ, RZ, 0x181f ;  /* 0x0000181fff1d7424 */ /* 0x000fe200078e00ff */
[----:B------:R-:W-:-:S02]  /*13bf0*/  MOV R3, 0x13c10 ;  /* 0x00013c1000037802 */ /* 0x000fc40000000f00 */
[----:B--234-:R-:W-:Y:S05]  /*13c00*/  CALL.REL.NOINC `($__internal_97_$__cuda_sm70_shflsync_idx_p) ;  /* 0x0000073000007944 */ /* 0x01cfea0003c00000 */
        /* <DEDUP_REMOVED lines=8> */
.L_x_5834:
[----:B------:R-:W-:Y:S01]  /*13c90*/  IMAD.MOV.U32 R30, RZ, RZ, R28 ;  /* 0x000000ffff1e7224 */ /* 0x000fe200078e001c */
[----:B------:R-:W-:Y:S01]  /*13ca0*/  MOV R2, RZ ;  /* 0x000000ff00027202 */ /* 0x000fe20000000f00 */
[----:B------:R-:W-:Y:S01]  /*13cb0*/  IMAD.MOV.U32 R29, RZ, RZ, 0x1f ;  /* 0x0000001fff1d7424 */ /* 0x000fe200078e00ff */
[----:B------:R-:W-:Y:S02]  /*13cc0*/  MOV R3, 0x13ce0 ;  /* 0x00013ce000037802 */ /* 0x000fe40000000f00 */
[----:B--2---:R-:W-:Y:S05]  /*13cd0*/  CALL.REL.NOINC `($__internal_97_$__cuda_sm70_shflsync_idx_p) ;  /* 0x0000066000007944 */ /* 0x004fea0003c00000 */
[----:B------:R-:W-:Y:S01]  /*13ce0*/  MOV R9, R29 ;  /* 0x0000001d00097202 */ /* 0x000fe20000000f00 */
[----:B------:R-:W-:Y:S05]  /*13cf0*/  BRA `(.L_x_5897) ;  /* 0xffffcbf000007947 */ /* 0x000fea000383ffff */
.L_x_5835:
[----:B------:R-:W-:Y:S01]  /*13d00*/  IMAD.MOV.U32 R30, RZ, RZ, R28 ;  /* 0x000000ffff1e7224 */ /* 0x000fe200078e001c */
[----:B------:R-:W-:Y:S01]  /*13d10*/  MOV R2, 0x1 ;  /* 0x0000000100027802 */ /* 0x000fe20000000f00 */
[----:B------:R-:W-:Y:S01]  /*13d20*/  IMAD.MOV.U32 R29, RZ, RZ, 0x1f ;  /* 0x0000001fff1d7424 */ /* 0x000fe200078e00ff */
[----:B------:R-:W-:Y:S02]  /*13d30*/  MOV R3, 0x13d50 ;  /* 0x00013d5000037802 */ /* 0x000fe40000000f00 */
[----:B-12---:R-:W-:Y:S05]  /*13d40*/  CALL.REL.NOINC `($__internal_97_$__cuda_sm70_shflsync_idx_p) ;  /* 0x000005f000007944 */ /* 0x006fea0003c00000 */
[----:B------:R-:W-:Y:S01]  /*13d50*/  MOV R8, R29 ;  /* 0x0000001d00087202 */ /* 0x000fe20000000f00 */
[----:B------:R-:W-:Y:S05]  /*13d60*/  BRA `(.L_x_5898) ;  /* 0xffffcba000007947 */ /* 0x000fea000383ffff */
.L_x_5836:
[----:B------:R-:W-:Y:S02]  /*13d70*/  MOV R2, 0x1 ;  /* 0x0000000100027802 */ /* 0x000fe40000000f00 */
[----:B------:R-:W-:-:S02]  /*13d80*/  MOV R3, 0x13da0 ;  /* 0x00013da000037802 */ /* 0x000fc40000000f00 */
[----:B-1234-:R-:W-:Y:S05]  /*13d90*/  CALL.REL.NOINC `($__internal_98_$__cuda_sm70_shflsync_up_p) ;  /* 0x0000060000007944 */ /* 0x01efea0003c00000 */
[----:B------:R-:W-:Y:S05]  /*13da0*/  BRA `(.L_x_5899) ;  /* 0xffffcc8000007947 */ /* 0x000fea000383ffff */
.L_x_5837:
[----:B------:R-:W-:Y:S02]  /*13db0*/  MOV R2, 0x2 ;  /* 0x0000000200027802 */ /* 0x000fe40000000f00 */
[----:B------:R-:W-:-:S02]  /*13dc0*/  MOV R3, 0x13de0 ;  /* 0x00013de000037802 */ /* 0x000fc40000000f00 */
[----:B--2-4-:R-:W-:Y:S05]  /*13dd0*/  CALL.REL.NOINC `($__internal_98_$__cuda_sm70_shflsync_up_p) ;  /* 0x000005c000007944 */ /* 0x014fea0003c00000 */
        /* <DEDUP_REMOVED lines=24> */
.L_x_5841:
[----:B------:R-:W-:Y:S02]  /*13f60*/  MOV R2, 0x1 ;  /* 0x0000000100027802 */ /* 0x000fe40000000f00 */
[----:B------:R-:W-:Y:S02]  /*13f70*/  MOV R3, 0x13f90 ;  /* 0x00013f9000037802 */ /* 0x000fe40000000f00 */
[----:B------:R-:W-:Y:S05]  /*13f80*/  CALL.REL.NOINC `($__internal_98_$__cuda_sm70_shflsync_up_p) ;  /* 0x0000041000007944 */ /* 0x000fea0003c00000 */
[----:B------:R-:W-:Y:S01]  /*13f90*/  MOV R2, R4 ;  /* 0x0000000400027202 */ /* 0x000fe20000000f00 */
[----:B------:R-:W-:Y:S05]  /*13fa0*/  BRA `(.L_x_5901) ;  /* 0xffffccd000007947 */ /* 0x000fea000383ffff */
.L_x_5842:
[----:B------:R-:W-:Y:S02]  /*13fb0*/  MOV R2, 0x2 ;  /* 0x0000000200027802 */ /* 0x000fe40000000f00 */
[----:B------:R-:W-:Y:S02]  /*13fc0*/  MOV R3, 0x13fe0 ;  /* 0x00013fe000037802 */ /* 0x000fe40000000f00 */
        /* <DEDUP_REMOVED lines=25> */
.L_x_5844:
[----:B------:R-:W-:Y:S02]  /*14160*/  SEL R0, RZ, 0x1, P0 ;  /* 0x00000001ff007807 */ /* 0x000fe40000000000 */
[----:B------:R-:W-:Y:S02]  /*14170*/  MOV R2, 0x14190 ;  /* 0x0001419000027802 */ /* 0x000fe40000000f00 */
[----:B-1----:R-:W-:Y:S05]  /*14180*/  CALL.REL.NOINC `($__internal_99_$__cuda_sm70_votesync_ballot) ;  /* 0x0000028000007944 */ /* 0x002fea0003c00000 */
[----:B------:R-:W-:Y:S01]  /*14190*/  MOV R5, R0 ;  /* 0x0000000000057202 */ /* 0x000fe20000000f00 */
[----:B------:R-:W-:Y:S05]  /*141a0*/  BRA `(.L_x_5903) ;  /* 0xffffcc6000007947 */ /* 0x000fea000383ffff */
.L_x_5845:
[----:B------:R-:W-:Y:S01]  /*141b0*/  IMAD.MOV.U32 R30, RZ, RZ, R6 ;  /* 0x000000ffff1e7224 */ /* 0x000fe200078e0006 */
[----:B------:R-:W-:Y:S01]  /*141c0*/  MOV R2, R0 ;  /* 0x0000000000027202 */ /* 0x000fe20000000f00 */
[----:B------:R-:W-:Y:S01]  /*141d0*/  IMAD.MOV.U32 R29, RZ, RZ, 0x1f ;  /* 0x0000001fff1d7424 */ /* 0x000fe200078e00ff */
[----:B------:R-:W-:Y:S02]  /*141e0*/  MOV R3, 0x14200 ;  /* 0x0001420000037802 */ /* 0x000fe40000000f00 */
[----:B-1----:R-:W-:Y:S05]  /*141f0*/  CALL.REL.NOINC `($__internal_97_$__cuda_sm70_shflsync_idx_p) ;  /* 0x0000014000007944 */ /* 0x002fea0003c00000 */
[----:B------:R-:W-:Y:S01]  /*14200*/  IMAD.MOV.U32 R11, RZ, RZ, R29 ;  /* 0x000000ffff0b7224 */ /* 0x000fe200078e001d */
[----:B------:R-:W-:Y:S01]  /*14210*/  MOV R2, R0 ;  /* 0x0000000000027202 */ /* 0x000fe20000000f00 */
[----:B------:R-:W-:Y:S01]  /*14220*/  IMAD.MOV.U32 R30, RZ, RZ, R7 ;  /* 0x000000ffff1e7224 */ /* 0x000fe200078e0007 */
[----:B------:R-:W-:-:S02]  /*14230*/  MOV R29, 0x1f ;  /* 0x0000001f001d7802 */ /* 0x000fc40000000f00 */
[----:B------:R-:W-:Y:S02]  /*14240*/  MOV R3, 0x14260 ;  /* 0x0001426000037802 */ /* 0x000fe40000000f00 */
[----:B------:R-:W-:Y:S05]  /*14250*/  CALL.REL.NOINC `($__internal_97_$__cuda_sm70_shflsync_idx_p) ;  /* 0x000000e000007944 */ /* 0x000fea0003c00000 */
[----:B------:R-:W-:Y:S01]  /*14260*/  MOV R7, R29 ;  /* 0x0000001d00077202 */ /* 0x000fe20000000f00 */
[----:B------:R-:W-:Y:S05]  /*14270*/  BRA `(.L_x_5904) ;  /* 0xffffcbe000007947 */ /* 0x000fea000383ffff */
.L_x_5848:
[----:B------:R-:W-:Y:S01]  /*14280*/  IMAD.MOV.U32 R30, RZ, RZ, R4 ;  /* 0x000000ffff1e7224 */ /* 0x000fe200078e0004 */
[----:B------:R-:W-:Y:S01]  /*14290*/  MOV R2, R0 ;  /* 0x0000000000027202 */ /* 0x000fe20000000f00 */
[----:B------:R-:W-:Y:S01]  /*142a0*/  IMAD.MOV.U32 R29, RZ, RZ, 0x1f ;  /* 0x0000001fff1d7424 */ /* 0x000fe200078e00ff */
[----:B------:R-:W-:Y:S02]  /*142b0*/  MOV R3, 0x142d0 ;  /* 0x000142d000037802 */ /* 0x000fe40000000f00 */
[----:B-1-34-:R-:W-:Y:S05]  /*142c0*/  CALL.REL.NOINC `($__internal_97_$__cuda_sm70_shflsync_idx_p) ;  /* 0x0000007000007944 */ /* 0x01afea0003c00000 */
[----:B------:R-:W-:Y:S01]  /*142d0*/  MOV R10, R29 ;  /* 0x0000001d000a7202 */ /* 0x000fe20000000f00 */
[----:B------:R-:W-:Y:S05]  /*142e0*/  BRA `(.L_x_5847) ;  /* 0xffffcbd000007947 */ /* 0x000fea000383ffff */
        .weak           $__internal_96_$__cuda_sm70_shflsync_bfly_p
        .type           $__internal_96_$__cuda_sm70_shflsync_bfly_p,@function
        .size           $__internal_96_$__cuda_sm70_shflsync_bfly_p,($__internal_97_$__cuda_sm70_shflsync_idx_p - $__internal_96_$__cuda_sm70_shflsync_bfly_p)
$__internal_96_$__cuda_sm70_shflsync_bfly_p:
[----:B------:R-:W-:Y:S04]  /*142f0*/  WARPSYNC R181 ;  /* 0x000000b500007348 */ /* 0x000fe80003800000 */
[----:B------:R1:W2:Y:S02]  /*14300*/  SHFL.BFLY PT, R136, R2, R136, R182 ;  /* 0x0c00008802887389 */ /* 0x0002a400000e00b6 */
[----:B-1----:R-:W-:-:S02]  /*14310*/  MOV R2, R3 ;  /* 0x0000000300027202 */ /* 0x002fc40000000f00 */
[----:B------:R-:W-:-:S04]  /*14320*/  MOV R3, 0x0 ;  /* 0x0000000000037802 */ /* 0x000fc80000000f00 */
[----:B--2---:R-:W-:Y:S05]  /*14330*/  RET.REL.NODEC R2 `(_ZN7cutlass13device_kernelIN5flash19enable_sm80_to_sm89INS1_16FlashAttnFwdSm80INS1_25CollectiveMainloopFwdSm80ILi8ELi2ELb0EN4cute5tupleIJNS5_1CILi128EEENS7_ILi64EEENS7_ILi192EEEEEELi192ENS_6half_tEfNS_4arch4Sm80ELb1ELb0ELb0ELb1ELb1ELb0ELb1ELb1EEENS1_21CollectiveEpilogueFwdINS6_IJS8_SA_S9_EEENS6_IJNS7_ILi1EEESI_SI_EEESC_SE_Li256ELb1ELb1ELb1ELb0EEENS1_36VarlenDynamicPersistentTileSchedulerILi128ELi64ELi256ELi256ELb1ELb1ELb0ELb1ELb1ELb1EEEEEEEEEvNT_6ParamsE) ;  /* 0xfffebcc002007950 */ /* 0x004fea0003c3ffff */
        .weak           $__internal_97_$__cuda_sm70_shflsync_idx_p
        .type           $__internal_97_$__cuda_sm70_shflsync_idx_p,@function
        .size           $__internal_97_$__cuda_sm70_shflsync_idx_p,($__internal_98_$__cuda_sm70_shflsync_up_p - $__internal_97_$__cuda_sm70_shflsync_idx_p)
$__internal_97_$__cuda_sm70_shflsync_idx_p:
[----:B------:R-:W-:-:S04]  /*14340*/  MOV R31, 0xffffffff ;  /* 0xffffffff001f7802 */ /* 0x000fc80000000f00 */
[----:B------:R-:W-:Y:S04]  /*14350*/  WARPSYNC R31 ;  /* 0x0000001f00007348 */ /* 0x000fe80003800000 */
[----:B------:R1:W2:Y:S02]  /*14360*/  SHFL.IDX PT, R29, R30, R2, R29 ;  /* 0x000000021e1d7389 */ /* 0x0002a400000e001d */
[----:B-1----:R-:W-:Y:S02]  /*14370*/  MOV R2, R3 ;  /* 0x0000000300027202 */ /* 0x002fe40000000f00 */
[----:B------:R-:W-:-:S04]  /*14380*/  MOV R3, 0x0 ;  /* 0x0000000000037802 */ /* 0x000fc80000000f00 */
[----:B--2---:R-:W-:Y:S05]  /*14390*/  RET.REL.NODEC R2 `(_ZN7cutlass13device_kernelIN5flash19enable_sm80_to_sm89INS1_16FlashAttnFwdSm80INS1_25CollectiveMainloopFwdSm80ILi8ELi2ELb0EN4cute5tupleIJNS5_1CILi128EEENS7_ILi64EEENS7_ILi192EEEEEELi192ENS_6half_tEfNS_4arch4Sm80ELb1ELb0ELb0ELb1ELb1ELb0ELb1ELb1EEENS1_21CollectiveEpilogueFwdINS6_IJS8_SA_S9_EEENS6_IJNS7_ILi1EEESI_SI_EEESC_SE_Li256ELb1ELb1ELb1ELb0EEENS1_36VarlenDynamicPersistentTileSchedulerILi128ELi64ELi256ELi256ELb1ELb1ELb0ELb1ELb1ELb1EEEEEEEEEvNT_6ParamsE) ;  /* 0xfffebc6002007950 */ /* 0x004fea0003c3ffff */
        .weak           $__internal_98_$__cuda_sm70_shflsync_up_p
        .type           $__internal_98_$__cuda_sm70_shflsync_up_p,@function
        .size           $__internal_98_$__cuda_sm70_shflsync_up_p,($__internal_99_$__cuda_sm70_votesync_ballot - $__internal_98_$__cuda_sm70_shflsync_up_p)
$__internal_98_$__cuda_sm70_shflsync_up_p:
[----:B------:R-:W-:Y:S02]  /*143a0*/  IMAD.MOV.U32 R4, RZ, RZ, RZ ;  /* 0x000000ffff047224 */ /* 0x000fe400078e00ff */
[----:B------:R-:W-:-:S04]  /*143b0*/  IMAD.MOV.U32 R11, RZ, RZ, -0x1 ;  /* 0xffffffffff0b7424 */ /* 0x000fc800078e00ff */
[----:B------:R-:W-:Y:S04]  /*143c0*/  WARPSYNC R11 ;  /* 0x0000000b00007348 */ /* 0x000fe80003800000 */
[----:B------:R1:W2:Y:S02]  /*143d0*/  SHFL.UP PT, R4, R0, R2, R4 ;  /* 0x0400000200047389 */ /* 0x0002a400000e0004 */
[----:B-1----:R-:W-:Y:S02]  /*143e0*/  MOV R2, R3 ;  /* 0x0000000300027202 */ /* 0x002fe40000000f00 */
[----:B------:R-:W-:-:S04]  /*143f0*/  MOV R3, 0x0 ;  /* 0x0000000000037802 */ /* 0x000fc80000000f00 */
[----:B--2---:R-:W-:Y:S05]  /*14400*/  RET.REL.NODEC R2 `(_ZN7cutlass13device_kernelIN5flash19enable_sm80_to_sm89INS1_16FlashAttnFwdSm80INS1_25CollectiveMainloopFwdSm80ILi8ELi2ELb0EN4cute5tupleIJNS5_1CILi128EEENS7_ILi64EEENS7_ILi192EEEEEELi192ENS_6half_tEfNS_4arch4Sm80ELb1ELb0ELb0ELb1ELb1ELb0ELb1ELb1EEENS1_21CollectiveEpilogueFwdINS6_IJS8_SA_S9_EEENS6_IJNS7_ILi1EEESI_SI_EEESC_SE_Li256ELb1ELb1ELb1ELb0EEENS1_36VarlenDynamicPersistentTileSchedulerILi128ELi64ELi256ELi256ELb1ELb1ELb0ELb1ELb1ELb1EEEEEEEEEvNT_6ParamsE) ;  /* 0xfffebbf002007950 */ /* 0x004fea0003c3ffff */
        .weak           $__internal_99_$__cuda_sm70_votesync_ballot
        .type           $__internal_99_$__cuda_sm70_votesync_ballot,@function
        .size           $__internal_99_$__cuda_sm70_votesync_ballot,(.L_x_6300 - $__internal_99_$__cuda_sm70_votesync_ballot)
$__internal_99_$__cuda_sm70_votesync_ballot:
[----:B------:R-:W-:Y:S01]  /*14410*/  ISETP.NE.U32.AND P0, PT, R0, 0x1, PT ;  /* 0x000000010000780c */ /* 0x000fe20003f05070 */
[----:B------:R-:W-:-:S04]  /*14420*/  IMAD.MOV.U32 R3, RZ, RZ, -0x1 ;  /* 0xffffffffff037424 */ /* 0x000fc800078e00ff */
[----:B------:R-:W-:Y:S08]  /*14430*/  WARPSYNC R3 ;  /* 0x0000000300007348 */ /* 0x000ff00003800000 */
[----:B------:R-:W-:-:S04]  /*14440*/  VOTE.ANY R0, PT, !P0 ;  /* 0x0000000000007806 */ /* 0x000fc800040e0100 */
[----:B------:R-:W-:Y:S01]  /*14450*/  LOP3.LUT R0, R0, R3, RZ, 0xc0, !PT ;  /* 0x0000000300007212 */ /* 0x000fe200078ec0ff */
[----:B------:R-:W-:-:S04]  /*14460*/  IMAD.MOV.U32 R3, RZ, RZ, 0x0 ;  /* 0x00000000ff037424 */ /* 0x000fc800078e00ff */
[----:B------:R-:W-:Y:S05]  /*14470*/  RET.REL.NODEC R2 `(_ZN7cutlass13device_kernelIN5flash19enable_sm80_to_sm89INS1_16FlashAttnFwdSm80INS1_25CollectiveMainloopFwdSm80ILi8ELi2ELb0EN4cute5tupleIJNS5_1CILi128EEENS7_ILi64EEENS7_ILi192EEEEEELi192ENS_6half_tEfNS_4arch4Sm80ELb1ELb0ELb0ELb1ELb1ELb0ELb1ELb1EEENS1_21CollectiveEpilogueFwdINS6_IJS8_SA_S9_EEENS6_IJNS7_ILi1EEESI_SI_EEESC_SE_Li256ELb1ELb1ELb1ELb0EEENS1_36VarlenDynamicPersistentTileSchedulerILi128ELi64ELi256ELi256ELb1ELb1ELb0ELb1ELb1ELb1EEEEEEEEEvNT_6ParamsE) ;  /* 0xfffebb8002007950 */ /* 0x000fea0003c3ffff */
.L_x_5905:
        /* <DEDUP_REMOVED lines=16> */
.L_x_6300:


//--------------------- .text._ZN7cutlass13device_kernelIN5flash19enable_sm80_to_sm89INS1_16FlashAttnFwdSm80INS1_25CollectiveMainloopFwdSm80ILi8ELi2ELb0EN4cute5tupleIJNS5_1CILi128EEENS7_ILi64EEENS7_ILi192EEEEEELi192ENS_6half_tEfNS_4arch4Sm80ELb1ELb0ELb0ELb1ELb1ELb1ELb1ELb1EEENS1_21CollectiveEpilogueFwdINS6_IJS8_SA_S9_EEENS6_IJNS7_ILi1EEESI_SI_EEESC_SE_Li256ELb1ELb1ELb1ELb0EEENS1_36VarlenDynamicPersistentTileSchedulerILi128ELi64ELi256ELi256ELb1ELb1ELb0ELb1ELb1ELb1EEEEEEEEEvNT_6ParamsE --------------------------
	.section	.text._ZN7cutlass13device_kernelIN5flash19enable_sm80_to_sm89INS1_16FlashAttnFwdSm80INS1_25CollectiveMainloopFwdSm80ILi8ELi2ELb0EN4cute5tupleIJNS5_1CILi128EEENS7_ILi64EEENS7_ILi192EEEEEELi192ENS_6half_tEfNS_4arch4Sm80ELb1ELb0ELb0ELb1ELb1ELb1ELb1ELb1EEENS1_21CollectiveEpilogueFwdINS6_IJS8_SA_S9_EEENS6_IJNS7_ILi1EEESI_SI_EEESC_SE_Li256ELb1ELb1ELb1ELb0EEENS1_36VarlenDynamicPersistentTileSchedulerILi128ELi64ELi256ELi256ELb1ELb1ELb0ELb1ELb1ELb1EEEEEEEEEvNT_6ParamsE,"ax",@progbits
	.sectioninfo	@"SHI_REGISTERS=255"
	.align	128
.text._ZN7cutlass13device_kernelIN5flash19enable_sm80_to_sm89INS1_16FlashAttnFwdSm80INS1_25CollectiveMainloopFwdSm80ILi8ELi2ELb0EN4cute5tupleIJNS5_1CILi128EEENS7_ILi64EEENS7_ILi192EEEEEELi192ENS_6half_tEfNS_4arch4Sm80ELb1ELb0ELb0ELb1ELb1ELb1ELb1ELb1EEENS1_21CollectiveEpilogueFwdINS6_IJS8_SA_S9_EEENS6_IJNS7_ILi1EEESI_SI_EEESC_SE_Li256ELb1ELb1ELb1ELb0EEENS1_36VarlenDynamicPersistentTileSchedulerILi128ELi64ELi256ELi256ELb1ELb1ELb0ELb1ELb1ELb1EEEEEEEEEvNT_6ParamsE:
        .type           _ZN7cutlass13device_kernelIN5flash19enable_sm80_to_sm89INS1_16FlashAttnFwdSm80INS1_25CollectiveMainloopFwdSm80ILi8ELi2ELb0EN4cute5tupleIJNS5_1CILi128EEENS7_ILi64EEENS7_ILi192EEEEEELi192ENS_6half_tEfNS_4arch4Sm80ELb1ELb0ELb0ELb1ELb1ELb1ELb1ELb1EEENS1_21CollectiveEpilogueFwdINS6_IJS8_SA_S9_EEENS6_IJNS7_ILi1EEESI_SI_EEESC_SE_Li256ELb1ELb1ELb1ELb0EEENS1_36VarlenDynamicPersistentTileSchedulerILi128ELi64ELi256ELi256ELb1ELb1ELb0ELb1ELb1ELb1EEEEEEEEEvNT_6ParamsE,@function
        .size           _ZN7cutlass13device_kernelIN5flash19enable_sm80_to_sm89INS1_16FlashAttnFwdSm80INS1_25CollectiveMainloopFwdSm80ILi8ELi2ELb0EN4cute5tupleIJNS5_1CILi128EEENS7_ILi64EEENS7_ILi192EEEEEELi192ENS_6half_tEfNS_4arch4Sm80ELb1ELb0ELb0ELb1ELb1ELb1ELb1ELb1EEENS1_21CollectiveEpilogueFwdINS6_IJS8_SA_S9_EEENS6_IJNS7_ILi1EEESI_SI_EEESC_SE_Li256ELb1ELb1ELb1ELb0EEENS1_36VarlenDynamicPersistentTileSchedulerILi128ELi64ELi256ELi256ELb1ELb1ELb0ELb1ELb1ELb1EEEEEEEEEvNT_6ParamsE,(.L_x_6305 - _ZN7cutlass13device_kernelIN5flash19enable_sm80_to_sm89INS1_16FlashAttnFwdSm80INS1_25CollectiveMainloopFwdSm80ILi8ELi2ELb0EN4cute5tupleIJNS5_1CILi128EEENS7_ILi64EEENS7_ILi192EEEEEELi192ENS_6half_tEfNS_4arch4Sm80ELb1ELb0ELb0ELb1ELb1ELb1ELb1ELb1EEENS1_21CollectiveEpilogueFwdINS6_IJS8_SA_S9_EEENS6_IJNS7_ILi1EEESI_SI_EEESC_SE_Li256ELb1ELb1ELb1ELb0EEENS1_36VarlenDynamicPersistentTileSchedulerILi128ELi64ELi256ELi256ELb1ELb1ELb0ELb1ELb1ELb1EEEEEEEEEvNT_6ParamsE)
        .other          _ZN7cutlass13device_kernelIN5flash19enable_sm80_to_sm89INS1_16FlashAttnFwdSm80INS1_25CollectiveMainloopFwdSm80ILi8ELi2ELb0EN4cute5tupleIJNS5_1CILi128EEENS7_ILi64EEENS7_ILi192EEEEEELi192ENS_6half_tEfNS_4arch4Sm80ELb1ELb0ELb0ELb1ELb1ELb1ELb1ELb1EEENS1_21CollectiveEpilogueFwdINS6_IJS8_SA_S9_EEENS6_IJNS7_ILi1EEESI_SI_EEESC_SE_Li256ELb1ELb1ELb1ELb0EEENS1_36VarlenDynamicPersistentTileSchedulerILi128ELi64ELi256ELi256ELb1ELb1ELb0ELb1ELb1ELb1EEEEEEEEEvNT_6ParamsE,@"STO_CUDA_ENTRY STV_DEFAULT"
_ZN7cutlass13device_kernelIN5flash19enable_sm80_to_sm89INS1_16FlashAttnFwdSm80INS1_25CollectiveMainloopFwdSm80ILi8ELi2ELb0EN4cute5tupleIJNS5_1CILi128EEENS7_ILi64EEENS7_ILi192EEEEEELi192ENS_6half_tEfNS_4arch4Sm80ELb1ELb0ELb0ELb1ELb1ELb1ELb1ELb1EEENS1_21CollectiveEpilogueFwdINS6_IJS8_SA_S9_EEENS6_IJNS7_ILi1EEESI_SI_EEESC_SE_Li256ELb1ELb1ELb1ELb0EEENS1_36VarlenDynamicPersistentTileSchedulerILi128ELi64ELi256ELi256ELb1ELb1ELb0ELb1ELb1ELb1EEEEEEEEEvNT_6ParamsE:
        /* <DEDUP_REMOVED lines=54> */
.L_x_5911:
        /* <DEDUP_REMOVED lines=16> */
.L_x_6113:
        /* <DEDUP_REMOVED lines=16> */
.L_x_6114:
[----:B--2---:R-:W-:-:S05]  /*0560*/  IMAD R0, R0, c[0x0][0x538], RZ ;  /* 0x00014e0000007a24 */ /* 0x004fca00078e02ff */
[----:B------:R-:W-:-:S04]  /*0570*/  IADD3 R6, R0, R6, RZ ;  /* 0x0000000600067210 */ /* 0x000fc80007ffe0ff */
[----:B------:R-:W-:-:S13]  /*0580*/  ISETP.GT.AND P0, PT, R6, UR4, PT ;  /* 0x0000000406007c0c */ /* 0x000fda000bf04270 */
[----:B-1----:R-:W-:Y:S05]  /*0590*/  @!P0 BRA `(.L_x_5911) ;  /* 0xfffffdc000008947 */ /* 0x002fea000383ffff */
.L_x_5907:
[----:B------:R-:W-:-:S05]  /*05a0*/  IADD3 R10, -R0, R6, RZ ;  /* 0x00000006000a7210 */ /* 0x000fca0007ffe1ff */
[----:B------:R-:W-:-:S05]  /*05b0*/  IMAD R0, R4, c[0x0][0x538], R10 ;  /* 0x00014e0004007a24 */ /* 0x000fca00078e020a */
[----:B------:R-:W-:Y:S01]  /*05c0*/  ISETP.GT.AND P0, PT, R0, UR4, PT ;  /* 0x0000000400007c0c */ /* 0x000fe2000bf04270 */
[----:B------:R-:W-:-:S12]  /*05d0*/  BRA.DIV ~URZ, `(.L_x_5912) ;  /* 0x0001e5e27f007947 */ /* 0x000fd8000b800000 */
[----:B------:R-:W-:-:S04]  /*05e0*/  VOTE.ANY R6, PT, !P0 ;  /* 0x0000000000067806 */ /* 0x000fc800040e0100 */
.L_x_6115:
[----:B------:R-:W1:Y:S02]  /*05f0*/  POPC R0, R6 ;  /* 0x0000000600007309 */ /* 0x000e640000000000 */
[----:B-1----:R-:W-:-:S05]  /*0600*/  IADD3 R2, R0, R7, RZ ;  /* 0x0000000700027210 */ /* 0x002fca0007ffe0ff */
[----:B------:R1:W-:Y:S01]  /*0610*/  STL [R1+0xc], R2 ;  /* 0x00000c0201007387 */ /* 0x0003e20000100800 */
[----:B------:R-:W-:Y:S05]  /*0620*/  BRA.DIV ~URZ, `(.L_x_5913) ;  /* 0x0001e5e27f007947 */ /* 0x000fea000b800000 */
[----:B------:R2:W3:Y:S01]  /*0630*/  SHFL.IDX PT, R12, R9, R0, 0x1f ;  /* 0x00001f00090c7589 */ /* 0x0004e200000e0000 */
[----:B------:R-:W-:-:S03]  /*0640*/  MOV R5, RZ ;  /* 0x000000ff00057202 */ /* 0x000fc60000000f00 */
[----:B------:R2:W4:Y:S04]  /*0650*/  SHFL.IDX PT, R9, R8, R0, 0x1f ;  /* 0x00001f0008097589 */ /* 0x00052800000e0000 */
.L_x_6116:
[----:B------:R-:W-:Y:S01]  /*0660*/  ISETP.NE.AND P0, PT, R6, RZ, PT ;  /* 0x000000ff0600720c */ /* 0x000fe20003f05270 */
[----:B------:R-:W-:-:S12]  /*0670*/  BSSY B0, `(.L_x_5914) ;  /* 0x0000005000007945 */ /* 0x000fd80003800000 */
[----:B------:R-:W-:Y:S05]  /*0680*/  @!P0 BRA `(.L_x_5915) ;  /* 0x0000003000008947 */ /* 0x000fea0003800000 */
[----:B-1----:R-:W-:Y:S01]  /*0690*/  IADD3 R2, R0, -0x1, RZ ;  /* 0xffffffff00027810 */ /* 0x002fe20007ffe0ff */
[----:B------:R-:W-:Y:S05]  /*06a0*/  BRA.DIV ~URZ, `(.L_x_5916) ;  /* 0x0001e6427f007947 */ /* 0x000fea000b800000 */
[----:B------:R1:W2:Y:S02]  /*06b0*/  SHFL.IDX PT, R5, R4, R2, 0x1f ;  /* 0x00001f0204057589 */ /* 0x0002a400000e0000 */
.L_x_5915:
[----:B------:R-:W-:Y:S05]  /*06c0*/  BSYNC B0 ;  /* 0x0000000000007941 */ /* 0x000fea0003800000 */
.L_x_5914:
        /* <DEDUP_REMOVED lines=69> */
.L_x_5918:
        /* <DEDUP_REMOVED lines=70> */
.L_x_5919:
[----:B------:R-:W-:Y:S05]  /*0f80*/  BSYNC B0 ;  /* 0x0000000000007941 */ /* 0x000fea0003800000 */
.L_x_5917:
[----:B------:R-:W-:-:S04]  /*0f90*/  LOP3.LUT R0, RZ, R0, RZ, 0x33, !PT ;  /* 0x00000000ff007212 */ /* 0x000fc800078e33ff */
[----:B------:R-:W-:-:S05]  /*0fa0*/  IADD3 R0, R0, R12, RZ ;  /* 0x0000000c00007210 */ /* 0x000fca0007ffe0ff */
[----:B------:R2:W-:Y:S01]  /*0fb0*/  STL [R1+0x4], R0 ;  /* 0x0000040001007387 */ /* 0x0005e20000100800 */
[----:B------:R-:W-:Y:S05]  /*0fc0*/  BRA `(.L_x_5920) ;  /* 0x0000006000007947 */ /* 0x000fea0003800000 */
.L_x_5908:
[----:B------:R-:W-:Y:S01]  /*0fd0*/  MOV R0, UR4 ;  /* 0x0000000400007c02 */ /* 0x000fe20008000f00 */
[----:B------:R-:W-:Y:S04]  /*0fe0*/  STL [R1+0x4], RZ ;  /* 0x000004ff01007387 */ /* 0x000fe80000100800 */
[----:B------:R1:W-:Y:S04]  /*0ff0*/  STL [R1], R0 ;  /* 0x0000000001007387 */ /* 0x0003e80000100800 */
[----:B------:R2:W-:Y:S01]  /*1000*/  STL [R1+0x8], RZ ;  /* 0x000008ff01007387 */ /* 0x0005e20000100800 */
[----:B-1----:R-:W-:-:S05]  /*1010*/  MOV R0, c[0x0][0x53c] ;  /* 0x00014f0000007a02 */ /* 0x002fca0000000f00 */
[----:B------:R2:W-:Y:S02]  /*1020*/  STL [R1+0xc], R0 ;  /* 0x00000c0001007387 */ /* 0x0005e40000100800 */
.L_x_5920:
        /* <DEDUP_REMOVED lines=8> */
.L_x_5906:
        /* <DEDUP_REMOVED lines=20> */
[C---:B------:R-:W-:Y:S01]  /*11f0*/  IMAD.SHL.U32 R216, R21.reuse, 0x8, RZ ;  /* 0x0000000815d87824 */ /* 0x040fe200078e00ff */
        /* <DEDUP_REMOVED lines=42> */
[----:B------:R-:W-:Y:S01]  /*14a0*/  IMAD.SHL.U32 R110, R252, 0x4, RZ ;  /* 0x00000004fc6e7824 */ /* 0x000fe200078e00ff */
        /* <DEDUP_REMOVED lines=46> */
[----:B------:R-:W-:Y:S02]  /*1790*/  IADD3 R13, R5, R2, R151 ;  /* 0x00000002050d7210 */ /* 0x000fe40007ffe097 */
        /* <DEDUP_REMOVED lines=92> */
[C---:B------:R-:W-:Y:S01]  /*1d60*/  IADD3 R9, R251.reuse, 0xa0, RZ ;  /* 0x000000a0fb097810 */ /* 0x040fe20007ffe0ff */
        /* <DEDUP_REMOVED lines=23> */
.L_x_6112:
        /* <DEDUP_REMOVED lines=47> */
.L_x_5921:
[----:B------:R-:W-:-:S04]  /*21d0*/  ISETP.NE.U32.AND P0, PT, RZ, c[0x0][0x368], PT ;  /* 0x0000da00ff007a0c */ /* 0x000fc80003f05070 */
[----:B------:R-:W-:-:S13]  /*21e0*/  ISETP.NE.AND.EX P0, PT, RZ, c[0x0][0x36c], PT, P0 ;  /* 0x0000db00ff007a0c */ /* 0x000fda0003f05300 */
[----:B------:R-:W-:Y:S05]  /*21f0*/  @!P0 BRA `(.L_x_5922) ;  /* 0x0000004000008947 */ /* 0x000fea0003800000 */
[----:B-1----:R-:W-:-:S04]  /*2200*/  IADD3 R4, P0, R22, c[0x0][0x368], RZ ;  /* 0x0000da0016047a10 */ /* 0x002fc80007f1e0ff */
[----:B------:R-:W-:-:S05]  /*2210*/  IADD3.X R5, R16, c[0x0][0x36c], RZ, P0, !PT ;  /* 0x0000db0010057a10 */ /* 0x000fca00007fe4ff */
[----:B------:R1:W5:Y:S01]  /*2220*/  LDG.E R15, [R4.64] ;  /* 0x00000008040f7981 */ /* 0x000362000c1e1900 */
[----:B------:R-:W-:Y:S05]  /*2230*/  BRA `(.L_x_5923) ;  /* 0x0000005000007947 */ /* 0x000fea0003800000 */
.L_x_5922:
[----:B------:R-:W-:Y:S01]  /*2240*/  MOV R15, UR6 ;  /* 0x00000006000f7c02 */ /* 0x000fe20008000f00 */
[----:B------:R-:W-:Y:S05]  /*2250*/  @!P5 BRA `(.L_x_5923) ;  /* 0x000000300000d947 */ /* 0x000fea0003800000 */
[----:B-1----:R-:W2:Y:S04]  /*2260*/  LDG.E R6, [R4.64] ;  /* 0x0000000804067981 */ /* 0x002ea8000c1e1900 */
[----:B------:R-:W2:Y:S02]  /*2270*/  LDG.E R0, [R4.64+0x4] ;  /* 0x0000040804007981 */ /* 0x000ea4000c1e1900 */
[----:B--2---:R-:W-:Y:S02]  /*2280*/  IADD3 R15, -R6, R0, RZ ;  /* 0x00000000060f7210 */ /* 0x004fe40007ffe1ff */
.L_x_5923:
        /* <DEDUP_REMOVED lines=75> */
.L_x_5925:
[----:B------:R-:W-:Y:S05]  /*2740*/  BSYNC B0 ;  /* 0x0000000000007941 */ /* 0x000fea0003800000 */
.L_x_5924:
        /* <DEDUP_REMOVED lines=17> */
[----:B------:R-:W-:Y:S01]  /*2860*/  IADD3 R0, P0, R250, R13, RZ ;  /* 0x0000000dfa007210 */ /* 0x000fe20007f1e0ff */
        /* <DEDUP_REMOVED lines=84> */
[----:B------:R-:W2:Y:S01]  /*2db0*/  LDL R24, [R1+0x10] ;  /* 0x0000100001187983 */ /* 0x000ea20000100800 */
[----:B------:R-:W-:Y:S01]  /*2dc0*/  IMAD R0, R133, R18, RZ ;  /* 0x0000001285007224 */ /* 0x000fe200078e02ff */
[----:B------:R-:W-:Y:S01]  /*2dd0*/  ISETP.GE.AND P3, PT, R109, c[0x0][0x27c], PT ;  /* 0x00009f006d007a0c */ /* 0x000fe20003f66270 */
[----:B------:R-:W-:Y:S01]  /*2de0*/  IMAD.MOV.U32 R2, RZ, RZ, R86 ;  /* 0x000000ffff027224 */ /* 0x000fe200078e0056 */
[----:B------:R-:W-:Y:S01]  /*2df0*/  LOP3.LUT R231, R231, 0xfffffffd, RZ, 0xc0, !PT ;  /* 0xfffffffde7e77812 */ /* 0x000fe200078ec0ff */
[----:B------:R-:W-:Y:S01]  /*2e00*/  IMAD.MOV.U32 R3, RZ, RZ, R83 ;  /* 0x000000ffff037224 */ /* 0x000fe200078e0053 */
[----:B------:R-:W-:Y:S01]  /*2e10*/  ULDC.U8 UR5, c[0x0][0x298] ;  /* 0x0000a60000057ab9 */ /* 0x000fe20000000000 */
[----:B------:R-:W-:-:S02]  /*2e20*/  IMAD R0, R19, R141, R0 ;  /* 0x0000008d13007224 */ /* 0x000fc400078e0200 */
[----:B------:R-:W-:-:S04]  /*2e30*/  IMAD.WIDE.U32 R2, R18, R141, R2 ;  /* 0x0000008d12027225 */ /* 0x000fc800078e0002 */
[----:B------:R-:W-:Y:S01]  /*2e40*/  IMAD.IADD R0, R3, 0x1, R0 ;  /* 0x0000000103007824 */ /* 0x000fe200078e0200 */
[C---:B------:R-:W-:Y:S01]  /*2e50*/  @P2 LEA R6, P0, R2.reuse, c[0x0][0x250], 0x1 ;  /* 0x0000940002062a11 */ /* 0x040fe200078008ff */
[----:B------:R-:W-:Y:S02]  /*2e60*/  IMAD.IADD R123, R15, 0x1, R20 ;  /* 0x000000010f7b7824 */ /* 0x000fe400078e0214 */
[----:B------:R-:W-:Y:S01]  /*2e70*/  IMAD.MOV.U32 R152, RZ, RZ, 0x1 ;  /* 0x00000001ff987424 */ /* 0x000fe200078e00ff */
[----:B------:R-:W-:Y:S01]  /*2e80*/  @P2 LEA.HI.X R7, R2, c[0x0][0x254], R0, 0x1, P0 ;  /* 0x0000950002072a11 */ /* 0x000fe200000f0c00 */
[----:B------:R-:W-:Y:S01]  /*2e90*/  BAR.SYNC.DEFER_BLOCKING 0x0 ;  /* 0x0000000000007b1d */ /* 0x000fe20000010000 */
[----:B------:R-:W-:Y:S01]  /*2ea0*/  @P1 IADD3 R2, P0, R142, R2, RZ ;  /* 0x000000028e021210 */ /* 0x000fe20007f1e0ff */
[----:B------:R-:W-:-:S04]  /*2eb0*/  IMAD.WIDE.U32 R100, R16, c[0x0][0x2b0], RZ ;  /* 0x0000ac0010647a25 */ /* 0x000fc800078e00ff */
[----:B------:R-:W-:Y:S01]  /*2ec0*/  @P1 IMAD.X R0, R0, 0x1, R132, P0 ;  /* 0x0000000100001824 */ /* 0x000fe200000e0684 */
[C---:B------:R-:W-:Y:S01]  /*2ed0*/  @P1 LEA R4, P0, R2.reuse, c[0x0][0x250], 0x1 ;  /* 0x0000940002041a11 */ /* 0x040fe200078008ff */
[----:B------:R-:W-:Y:S02]  /*2ee0*/  IMAD.MOV.U32 R140, RZ, RZ, c[0x0][0x290] ;  /* 0x0000a400ff8c7624 */ /* 0x000fe400078e00ff */
[----:B------:R-:W-:Y:S01]  /*2ef0*/  IMAD.MOV.U32 R137, RZ, RZ, c[0x0][0x280] ;  /* 0x0000a000ff897624 */ /* 0x000fe200078e00ff */
[----:B------:R-:W-:Y:S01]  /*2f00*/  @P1 LEA.HI.X R5, R2, c[0x0][0x254], R0, 0x1, P0 ;  /* 0x0000950002051a11 */ /* 0x000fe200000f0c00 */
[----:B------:R-:W-:Y:S01]  /*2f10*/  IMAD.WIDE.U32 R98, R23, c[0x0][0x210], RZ ;  /* 0x0000840017627a25 */ /* 0x000fe200078e00ff */
[----:B------:R-:W-:Y:S02]  /*2f20*/  ISETP.GT.AND P0, PT, R28, R33, PT ;  /* 0x000000211c00720c */ /* 0x000fe40003f04270 */
[-C--:B------:R-:W-:Y:S01]  /*2f30*/  SHF.L.U64.HI R129, R140, R130.reuse, c[0x0][0x294] ;  /* 0x0000a5008c817619 */ /* 0x080fe20000010282 */
[----:B------:R-:W-:Y:S01]  /*2f40*/  IMAD R143, R252, 0x40, R226 ;  /* 0x00000040fc8f7824 */ /* 0x000fe200078e02e2 */
[----:B------:R-:W-:Y:S01]  /*2f50*/  SHF.L.U64.HI R130, R137, R130, c[0x0][0x284] ;  /* 0x0000a10089827619 */ /* 0x000fe20000010282 */
[----:B------:R-:W-:-:S02]  /*2f60*/  IMAD.MOV.U32 R34, RZ, RZ, RZ ;  /* 0x000000ffff227224 */ /* 0x000fc400078e00ff */
[----:B------:R-:W-:Y:S02]  /*2f70*/  IMAD.MOV.U32 R38, RZ, RZ, 0x1 ;  /* 0x00000001ff267424 */ /* 0x000fe400078e00ff */
[----:B------:R-:W-:Y:S01]  /*2f80*/  IMAD.SHL.U32 R140, R140, 0x40, RZ ;  /* 0x000000408c8c7824 */ /* 0x000fe200078e00ff */
[----:B------:R-:W-:Y:S01]  /*2f90*/  @!PT LDS RZ, [RZ] ;  /* 0x00000000fffff984 */ /* 0x000fe20000000800 */
[----:B------:R-:W-:Y:S01]  /*2fa0*/  @!PT LDS RZ, [RZ] ;  /* 0x00000000fffff984 */ /* 0x000fe20000000800 */
[----:B------:R-:W-:Y:S01]  /*2fb0*/  @!PT LDS RZ, [RZ] ;  /* 0x00000000fffff984 */ /* 0x000fe20000000800 */
[----:B------:R1:W-:Y:S01]  /*2fc0*/  @P2 LDGSTS.E.BYPASS.LTC128B.128 [R144+0x100], [R6.64], !P6 ;  /* 0x0010000006902fae */ /* 0x0003e2000f101d48 */
[----:B------:R-:W-:Y:S02]  /*2fd0*/  IMAD.SHL.U32 R137, R137, 0x40, RZ ;  /* 0x0000004089897824 */ /* 0x000fe400078e00ff */
[----:B------:R-:W-:Y:S01]  /*2fe0*/  @P0 IADD3 R0, R8, -0x2, RZ ;  /* 0xfffffffe08000810 */ /* 0x000fe20007ffe0ff */
[----:B------:R-:W-:Y:S01]  /*2ff0*/  IMAD R119, R23, c[0x0][0x214], R99 ;  /* 0x0000850017777a24 */ /* 0x000fe200078e0263 */
[----:B------:R1:W-:Y:S02]  /*3000*/  @P2 LDGSTS.E.BYPASS.LTC128B.128 [R144+0x2100], [R6.64+0x80], !P5 ;  /* 0x0210008006902fae */ /* 0x0003e4000e901d48 */
[----:B------:R-:W-:Y:S01]  /*3010*/  @P0 SHF.R.S32.HI R3, RZ, 0x1f, R0 ;  /* 0x0000001fff030819 */ /* 0x000fe20000011400 */
[----:B------:R-:W-:Y:S01]  /*3020*/  @P0 IMAD R2, R134, R0, RZ ;  /* 0x0000000086020224 */ /* 0x000fe200078e02ff */
[----:B------:R1:W-:Y:S01]  /*3030*/  @P2 LDGSTS.E.BYPASS.LTC128B.128 [R144+0x4100], [R6.64+0x100], !P4 ;  /* 0x0410010006902fae */ /* 0x0003e2000e101d48 */
[----:B------:R-:W-:-:S03]  /*3040*/  @P0 IMAD.WIDE.U32 R8, R0, R135, R84 ;  /* 0x0000008700080225 */ /* 0x000fc600078e0054 */
[----:B------:R3:W-:Y:S01]  /*3050*/  @P1 LDGSTS.E.BYPASS.LTC128B.128 [R144+0x1100], [R4.64], !P6 ;  /* 0x0110000004901fae */ /* 0x0007e2000f101d48 */
[----:B------:R-:W-:Y:S01]  /*3060*/  @P0 IMAD R3, R3, R135, R2 ;  /* 0x0000008703030224 */ /* 0x000fe200078e0202 */
[----:B------:R-:W-:Y:S01]  /*3070*/  @P0 LEA R2, P2, R8, c[0x0][0x220], 0x1 ;  /* 0x0000880008020a11 */ /* 0x000fe200078408ff */
[----:B------:R-:W-:Y:S01]  /*3080*/  IMAD R0, R12, c[0x0][0x290], RZ ;  /* 0x0000a4000c007a24 */ /* 0x000fe200078e02ff */
[----:B------:R3:W-:Y:S01]  /*3090*/  @P1 LDGSTS.E.BYPASS.LTC128B.128 [R144+0x3100], [R4.64+0x80], !P5 ;  /* 0x0310008004901fae */ /* 0x0007e2000e901d48 */
[----:B------:R-:W-:Y:S02]  /*30a0*/  @P0 IMAD.IADD R3, R9, 0x1, R3 ;  /* 0x0000000109030824 */ /* 0x000fe400078e0203 */
[----:B------:R-:W-:Y:S01]  /*30b0*/  IMAD R0, R226, c[0x0][0x294], R0 ;  /* 0x0000a500e2007a24 */ /* 0x000fe200078e0200 */
[----:B------:R3:W-:Y:S02]  /*30c0*/  @P1 LDGSTS.E.BYPASS.LTC128B.128 [R144+0x5100], [R4.64+0x100], !P4 ;  /* 0x0510010004901fae */ /* 0x0007e4000e101d48 */
[----:B------:R-:W-:-:S02]  /*30d0*/  @P0 LEA.HI.X R3, R8, c[0x0][0x224], R3, 0x1, P2 ;  /* 0x0000890008030a11 */ /* 0x000fc400010f0c03 */
[----:B------:R-:W-:Y:S01]  /*30e0*/  ISETP.GE.AND P2, PT, R104, c[0x0][0x27c], PT ;  /* 0x00009f0068007a0c */ /* 0x000fe20003f46270 */
[----:B------:R-:W0:Y:S04]  /*30f0*/  LDGDEPBAR ;  /* 0x00000000000079af */ /* 0x000e280000000000 */
[----:B------:R4:W-:Y:S04]  /*3100*/  @P0 LDGSTS.E.BYPASS.LTC128B.128 [R144+0x12100], [R2.64], !P6 ;  /* 0x1210000002900fae */ /* 0x0009e8000f101d48 */
[----:B------:R4:W-:Y:S01]  /*3110*/  @P0 LDGSTS.E.BYPASS.LTC128B.128 [R144+0x14100], [R2.64+0x80], !P5 ;  /* 0x1410008002900fae */ /* 0x0009e2000e901d48 */
[----:B-1----:R-:W-:-:S03]  /*3120*/  IMAD.WIDE.U32 R6, R226, c[0x0][0x290], R104 ;  /* 0x0000a400e2067a25 */ /* 0x002fc600078e0068 */
[----:B------:R4:W-:Y:S01]  /*3130*/  @P0 LDGSTS.E.BYPASS.LTC128B.128 [R144+0x16100], [R2.64+0x100], !P4 ;  /* 0x1610010002900fae */ /* 0x0009e2000e101d48 */
[----:B------:R-:W-:Y:S01]  /*3140*/  @P2 LOP3.LUT R231, R231, 0x2, RZ, 0xfc, !PT ;  /* 0x00000002e7e72812 */ /* 0x000fe200078efcff */
[----:B------:R-:W-:Y:S02]  /*3150*/  IMAD.MOV.U32 R8, RZ, RZ, R6 ;  /* 0x000000ffff087224 */ /* 0x000fe400078e0006 */
[----:B------:R-:W-:Y:S01]  /*3160*/  IMAD R6, R12, c[0x0][0x280], RZ ;  /* 0x0000a0000c067a24 */ /* 0x000fe200078e02ff */
[----:B------:R-:W-:Y:S01]  /*3170*/  SEL R12, RZ, c[0x0][0x27c], !P3 ;  /* 0x00009f00ff0c7a07 */ /* 0x000fe20005800000 */
[----:B------:R-:W-:Y:S01]  /*3180*/  IMAD.IADD R9, R7, 0x1, R0 ;  /* 0x0000000107097824 */ /* 0x000fe200078e0200 */
[----:B------:R-:W-:Y:S01]  /*3190*/  LOP3.LUT R231, R231, 0xfffffffe, RZ, 0xc0, !PT ;  /* 0xfffffffee7e77812 */ /* 0x000fe200078ec0ff */
[----:B------:R-:W-:Y:S01]  /*31a0*/  IMAD R15, R226, c[0x0][0x284], R6 ;  /* 0x0000a100e20f7a24 */ /* 0x000fe200078e0206 */
[----:B------:R-:W-:Y:S01]  /*31b0*/  SEL R6, RZ, c[0x0][0x27c], !P2 ;  /* 0x00009f00ff067a07 */ /* 0x000fe20005000000 */
[----:B------:R-:W-:Y:S01]  /*31c0*/  IMAD.IADD R12, R109, 0x1, R12 ;  /* 0x000000016d0c7824 */ /* 0x000fe200078e020c */
[----:B---3--:R-:W-:Y:S01]  /*31d0*/  @P0 LEA R4, P1, R136, R2, 0x1 ;  /* 0x0000000288040211 */ /* 0x008fe200078208ff */
[----:B-----5:R-:W-:Y:S01]  /*31e0*/  IMAD.WIDE.U32 R96, R138, c[0x0][0x290], R8 ;  /* 0x0000a4008a607a25 */ /* 0x020fe200078e0008 */
[----:B------:R-:W-:-:S02]  /*31f0*/  @P3 LOP3.LUT R231, R231, 0x1, RZ, 0xfc, !PT ;  /* 0x00000001e7e73812 */ /* 0x000fc400078efcff */
[----:B------:R-:W-:Y:S02]  /*3200*/  @P0 LEA.HI.X R5, R136, R3, R131, 0x1, P1 ;  /* 0x0000000388050211 */ /* 0x000fe400008f0c83 */
[----:B------:R-:W-:Y:S02]  /*3210*/  SHF.R.S32.HI R18, RZ, 0x1f, R12 ;  /* 0x0000001fff127819 */ /* 0x000fe4000001140c */
[----:B------:R-:W-:Y:S01]  /*3220*/  LOP3.LUT R231, R231, 0xfffffffb, RZ, 0xc0, !PT ;  /* 0xfffffffbe7e77812 */ /* 0x000fe200078ec0ff */
[----:B------:R1:W-:Y:S01]  /*3230*/  @P0 LDGSTS.E.BYPASS.LTC128B.128 [R144+0x13100], [R4.64], !P6 ;  /* 0x1310000004900fae */ /* 0x0003e2000f101d48 */
[CC--:B------:R-:W-:Y:S02]  /*3240*/  LEA.HI R13, R18.reuse, R12.reuse, RZ, 0x3 ;  /* 0x0000000c120d7211 */ /* 0x0c0fe400078f18ff */
[----:B------:R-:W-:Y:S01]  /*3250*/  LEA.HI R18, R18, R12, RZ, 0x6 ;  /* 0x0000000c12127211 */ /* 0x000fe200078f30ff */
[----:B------:R1:W-:Y:S01]  /*3260*/  @P0 LDGSTS.E.BYPASS.LTC128B.128 [R144+0x15100], [R4.64+0x80], !P5 ;  /* 0x1510008004900fae */ /* 0x0003e2000e901d48 */
[----:B------:R-:W-:Y:S01]  /*3270*/  ISETP.NE.AND P1, PT, R152, c[0x0][0x2b8], PT ;  /* 0x0000ae0098007a0c */ /* 0x000fe20003f25270 */
[----:B----4-:R-:W-:-:S02]  /*3280*/  IMAD.WIDE.U32 R2, R226, c[0x0][0x280], R104 ;  /* 0x0000a000e2027a25 */ /* 0x010fc400078e0068 */
[----:B------:R1:W-:Y:S01]  /*3290*/  @P0 LDGSTS.E.BYPASS.LTC128B.128 [R144+0x17100], [R4.64+0x100], !P4 ;  /* 0x1710010004900fae */ /* 0x0003e2000e101d48 */
[----:B------:R-:W-:Y:S01]  /*32a0*/  ISETP.GE.AND P0, PT, R108, c[0x0][0x27c], PT ;  /* 0x00009f006c007a0c */ /* 0x000fe20003f06270 */
[----:B------:R-:W-:Y:S02]  /*32b0*/  IMAD.IADD R7, R3, 0x1, R15 ;  /* 0x0000000103077824 */ /* 0x000fe400078e020f */
[----:B------:R-:W0:Y:S01]  /*32c0*/  LDGDEPBAR ;  /* 0x00000000000079af */ /* 0x000e220000000000 */
[----:B------:R-:W-:Y:S01]  /*32d0*/  IMAD.IADD R3, R104, 0x1, R6 ;  /* 0x0000000168037824 */ /* 0x000fe200078e0206 */
[----:B------:R-:W-:Y:S01]  /*32e0*/  LOP3.LUT R80, R13, 0xfffffff8, RZ, 0xc0, !PT ;  /* 0xfffffff80d507812 */ /* 0x000fe200078ec0ff */
[----:B------:R-:W-:Y:S01]  /*32f0*/  IMAD.MOV.U32 R6, RZ, RZ, R2 ;  /* 0x000000ffff067224 */ /* 0x000fe200078e0002 */
[----:B------:R-:W-:Y:S01]  /*3300*/  SHF.R.S32.HI R116, RZ, 0x3, R13 ;  /* 0x00000003ff747819 */ /* 0x000fe2000001140d */
[----:B------:R-:W-:Y:S01]  /*3310*/  IMAD.SHL.U32 R18, R18, 0x40, RZ ;  /* 0x0000004012127824 */ /* 0x000fe200078e00ff */
[----:B------:R-:W-:Y:S01]  /*3320*/  SHF.R.S32.HI R2, RZ, 0x1f, R3 ;  /* 0x0000001fff027819 */ /* 0x000fe20000011403 */
[----:B------:R-:W-:Y:S01]  /*3330*/  IMAD.WIDE.U32 R94, R138, c[0x0][0x280], R6 ;  /* 0x0000a0008a5e7a25 */ /* 0x000fe200078e0006 */
[----:B------:R-:W-:-:S02]  /*3340*/  SHF.R.S32.HI R106, RZ, 0x1f, R80 ;  /* 0x0000001fff6a7819 */ /* 0x000fc40000011450 */
[CC--:B------:R-:W-:Y:S02]  /*3350*/  LEA.HI R19, R2.reuse, R3.reuse, RZ, 0x6 ;  /* 0x0000000302137211 */ /* 0x0c0fe400078f30ff */
[----:B------:R-:W-:Y:S01]  /*3360*/  LEA.HI R14, R2, R3, RZ, 0x3 ;  /* 0x00000003020e7211 */ /* 0x000fe200078f18ff */
[----:B------:R-:W-:Y:S01]  /*3370*/  IMAD.WIDE.U32 R2, R226, c[0x0][0x280], R110 ;  /* 0x0000a000e2027a25 */ /* 0x000fe200078e006e */
[----:B------:R-:W-:Y:S02]  /*3380*/  @P0 LOP3.LUT R231, R231, 0x4, RZ, 0xfc, !PT ;  /* 0x00000004e7e70812 */ /* 0x000fe400078efcff */
[----:B------:R-:W-:Y:S01]  /*3390*/  LOP3.LUT R18, R18, 0xfffff000, RZ, 0xc0, !PT ;  /* 0xfffff00012127812 */ /* 0x000fe200078ec0ff */
[----:B------:R-:W-:Y:S01]  /*33a0*/  IMAD.SHL.U32 R19, R19, 0x40, RZ ;  /* 0x0000004013137824 */ /* 0x000fe200078e00ff */
[----:B------:R-:W-:Y:S01]  /*33b0*/  LOP3.LUT R231, R231, 0xfffffff7, RZ, 0xc0, !PT ;  /* 0xfffffff7e7e77812 */ /* 0x000fe200078ec0ff */
[----:B------:R-:W-:Y:S01]  /*33c0*/  IMAD.IADD R3, R15, 0x1, R3 ;  /* 0x000000010f037824 */ /* 0x000fe200078e0203 */
[----:B------:R-:W-:-:S02]  /*33d0*/  LOP3.LUT R15, R232, 0x38, R13, 0xf8, !PT ;  /* 0x00000038e80f7812 */ /* 0x000fc400078ef80d */
[----:B------:R-:W-:Y:S01]  /*33e0*/  LOP3.LUT R21, R19, 0xfffff000, RZ, 0xc0, !PT ;  /* 0xfffff00013157812 */ /* 0x000fe200078ec0ff */
[----:B-1----:R-:W-:Y:S01]  /*33f0*/  IMAD.WIDE.U32 R4, R226, c[0x0][0x290], R110 ;  /* 0x0000a400e2047a25 */ /* 0x002fe200078e006e */
[----:B------:R-:W-:Y:S02]  /*3400*/  LOP3.LUT R81, R14, 0xfffffff8, RZ, 0xc0, !PT ;  /* 0xfffffff80e517812 */ /* 0x000fe400078ec0ff */
[----:B------:R-:W-:Y:S01]  /*3410*/  SHF.R.S32.HI R117, RZ, 0x3, R14 ;  /* 0x00000003ff757819 */ /* 0x000fe2000001140e */
[----:B------:R-:W-:Y:S01]  /*3420*/  IMAD.IADD R5, R0, 0x1, R5 ;  /* 0x0000000100057824 */ /* 0x000fe200078e0205 */
[----:B------:R-:W-:Y:S01]  /*3430*/  SEL R0, RZ, c[0x0][0x27c], !P0 ;  /* 0x00009f00ff007a07 */ /* 0x000fe20004000000 */
[----:B------:R-:W-:Y:S01]  /*3440*/  IMAD.WIDE.U32 R90, R138, c[0x0][0x280], R2 ;  /* 0x0000a0008a5a7a25 */ /* 0x000fe200078e0002 */
[----:B------:R-:W-:-:S03]  /*3450*/  SHF.R.S32.HI R107, RZ, 0x1f, R81 ;  /* 0x0000001fff6b7819 */ /* 0x000fc60000011451 */
[----:B------:R-:W-:Y:S02]  /*3460*/  IMAD.IADD R0, R108, 0x1, R0 ;  /* 0x000000016c007824 */ /* 0x000fe400078e0200 */
[----:B------:R-:W-:-:S03]  /*3470*/  IMAD.WIDE.U32 R92, R138, c[0x0][0x290], R4 ;  /* 0x0000a4008a5c7a25 */ /* 0x000fc600078e0004 */
[----:B------:R-:W-:-:S04]  /*3480*/  SHF.R.S32.HI R17, RZ, 0x1f, R0 ;  /* 0x0000001fff117819 */ /* 0x000fc80000011400 */
[CC--:B------:R-:W-:Y:S02]  /*3490*/  LEA.HI R12, R17.reuse, R0.reuse, RZ, 0x3 ;  /* 0x00000000110c7211 */ /* 0x0c0fe400078f18ff */
[----:B------:R-:W-:Y:S02]  /*34a0*/  LEA.HI R0, R17, R0, RZ, 0x6 ;  /* 0x0000000011007211 */ /* 0x000fe400078f30ff */
[C---:B------:R-:W-:Y:S02]  /*34b0*/  LOP3.LUT R17, R232.reuse, 0x38, R14, 0xf8, !PT ;  /* 0x00000038e8117812 */ /* 0x040fe400078ef80e */
[----:B------:R-:W-:Y:S01]  /*34c0*/  LOP3.LUT R20, R232, 0x38, R12, 0xf8, !PT ;  /* 0x00000038e8147812 */ /* 0x000fe200078ef80c */
[----:B------:R-:W-:Y:S01]  /*34d0*/  IMAD.SHL.U32 R0, R0, 0x40, RZ ;  /* 0x0000004000007824 */ /* 0x000fe200078e00ff */
[-C--:B------:R-:W-:Y:S02]  /*34e0*/  LOP3.LUT R19, R17, R150.reuse, RZ, 0x3c, !PT ;  /* 0x0000009611137212 */ /* 0x080fe400078e3cff */
[----:B------:R-:W-:-:S02]  /*34f0*/  LOP3.LUT R17, R15, R150, RZ, 0x3c, !PT ;  /* 0x000000960f117212 */ /* 0x000fc400078e3cff */
[----:B------:R-:W-:Y:S02]  /*3500*/  LOP3.LUT R15, R0, 0xfffff000, RZ, 0xc0, !PT ;  /* 0xfffff000000f7812 */ /* 0x000fe400078ec0ff */
[----:B------:R-:W-:Y:S02]  /*3510*/  LOP3.LUT R0, R20, R150, RZ, 0x3c, !PT ;  /* 0x0000009614007212 */ /* 0x000fe400078e3cff */
[--C-:B------:R-:W-:Y:S02]  /*3520*/  IADD3 R121, R17, R18, R151.reuse ;  /* 0x0000001211797210 */ /* 0x100fe40007ffe097 */
[--C-:B------:R-:W-:Y:S01]  /*3530*/  IADD3 R120, R0, R15, R151.reuse ;  /* 0x0000000f00787210 */ /* 0x100fe20007ffe097 */
[----:B------:R-:W-:Y:S01]  /*3540*/  IMAD R0, R22, c[0x0][0x2b0], RZ ;  /* 0x0000ac0016007a24 */ /* 0x000fe200078e02ff */
[----:B------:R-:W-:Y:S02]  /*3550*/  SHF.R.S32.HI R15, RZ, 0x1f, R138 ;  /* 0x0000001fff0f7819 */ /* 0x000fe4000001148a */
[----:B------:R-:W-:Y:S01]  /*3560*/  LOP3.LUT R77, R12, 0xfffffff8, RZ, 0xc0, !PT ;  /* 0xfffffff80c4d7812 */ /* 0x000fe200078ec0ff */
[----:B------:R-:W-:Y:S01]  /*3570*/  IMAD R17, R16, c[0x0][0x2b4], R0 ;  /* 0x0000ad0010117a24 */ /* 0x000fe200078e0200 */
[----:B------:R-:W-:Y:S01]  /*3580*/  LOP3.LUT R0, R232, 0x18, R104, 0xf8, !PT ;  /* 0x00000018e8007812 */ /* 0x000fe200078ef868 */
[----:B------:R-:W-:Y:S01]  /*3590*/  IMAD R16, R15, c[0x0][0x290], RZ ;  /* 0x0000a4000f107a24 */ /* 0x000fe200078e02ff */
[----:B------:R-:W-:Y:S01]  /*35a0*/  IADD3 R122, R19, R21, R151 ;  /* 0x00000015137a7210 */ /* 0x000fe20007ffe097 */
[----:B------:R-:W-:Y:S01]  /*35b0*/  IMAD R15, R15, c[0x0][0x280], RZ ;  /* 0x0000a0000f0f7a24 */ /* 0x000fe200078e02ff */
[----:B------:R-:W-:Y:S01]  /*35c0*/  LOP3.LUT R0, R151, R0, R150, 0xf6, !PT ;  /* 0x0000000097007212 */ /* 0x000fe200078ef696 */
[C---:B------:R-:W-:Y:S01]  /*35d0*/  IMAD R16, R138.reuse, c[0x0][0x294], R16 ;  /* 0x0000a5008a107a24 */ /* 0x040fe200078e0210 */
        /* <DEDUP_REMOVED lines=15> */
.L_x_5951:
        /* <DEDUP_REMOVED lines=116> */
.L_x_5931:
[----:B------:R-:W-:Y:S05]  /*3e10*/  BSYNC B0 ;  /* 0x0000000000007941 */ /* 0x000fea0003800000 */
.L_x_5930:
        /* <DEDUP_REMOVED lines=93> */
.L_x_5934:
[----:B------:R-:W-:Y:S05]  /*43f0*/  BSYNC B0 ;  /* 0x0000000000007941 */ /* 0x000fea0003800000 */
.L_x_5933:
        /* <DEDUP_REMOVED lines=59> */
.L_x_5936:
[----:B------:R-:W-:Y:S05]  /*47b0*/  BSYNC B0 ;  /* 0x0000000000007941 */ /* 0x000fea0003800000 */
.L_x_5935:
        /* <DEDUP_REMOVED lines=61> */
.L_x_5938:
[----:B------:R-:W-:Y:S05]  /*4b90*/  BSYNC B0 ;  /* 0x0000000000007941 */ /* 0x000fea0003800000 */
.L_x_5937:
        /* <DEDUP_REMOVED lines=58> */
.L_x_5940:
[----:B------:R-:W-:Y:S05]  /*4f40*/  BSYNC B0 ;  /* 0x0000000000007941 */ /* 0x000fea0003800000 */
.L_x_5939:
        /* <DEDUP_REMOVED lines=58> */
.L_x_5942:
[----:B------:R-:W-:Y:S05]  /*52f0*/  BSYNC B0 ;  /* 0x0000000000007941 */ /* 0x000fea0003800000 */
.L_x_5941:
        /* <DEDUP_REMOVED lines=58> */
.L_x_5929:
        /* <DEDUP_REMOVED lines=47> */
.L_x_5944:
[----:B------:R-:W-:Y:S05]  /*5990*/  BSYNC B0 ;  /* 0x0000000000007941 */ /* 0x000fea0003800000 */
.L_x_5943:
        /* <DEDUP_REMOVED lines=162> */
.L_x_5946:
[----:B------:R-:W-:Y:S05]  /*63c0*/  BSYNC B0 ;  /* 0x0000000000007941 */ /* 0x000fea0003800000 */
.L_x_5945:
        /* <DEDUP_REMOVED lines=126> */
.L_x_5948:
[----:B------:R-:W-:Y:S05]  /*6bb0*/  BSYNC B0 ;  /* 0x0000000000007941 */ /* 0x000fea0003800000 */
.L_x_5947:
        /* <DEDUP_REMOVED lines=129> */
.L_x_5928:
        /* <DEDUP_REMOVED lines=21> */
[C---:B------:R-:W-:Y:S02]  /*7520*/  ISETP.GE.AND P3, PT, R223.reuse, c[0x0][0x1d4], PT ;  /* 0x00007500df007a0c */ /* 0x040fe40003f66270 */
[----:B------:R-:W-:Y:S09]  /*7530*/  ISETP.GE.AND P2, PT, R222, c[0x0][0x1d4], PT ;  /* 0x00007500de007a0c */ /* 0x000ff20003f46270 */
        /* <DEDUP_REMOVED lines=29> */
.L_x_5932:
[----:B-1-3--:R-:W-:Y:S05]  /*7710*/  BSYNC B1 ;  /* 0x0000000000017941 */ /* 0x00afea0003800000 */
.L_x_5927:
        /* <DEDUP_REMOVED lines=77> */
.L_x_5950:
[----:B-123--:R-:W-:Y:S05]  /*7bf0*/  BSYNC B0 ;  /* 0x0000000000007941 */ /* 0x00efea0003800000 */
.L_x_5949:
        /* <DEDUP_REMOVED lines=33> */
.L_x_5926:
        /* <DEDUP_REMOVED lines=43> */
.L_x_5953:
[----:B------:R-:W-:Y:S05]  /*80c0*/  BSYNC B0 ;  /* 0x0000000000007941 */ /* 0x000fea0003800000 */
.L_x_5952:
        /* <DEDUP_REMOVED lines=86> */
[C---:B------:R-:W-:Y:S01]  /*8630*/  IMAD.WIDE.U32 R2, R15.reuse, c[0x0][0x1b8], R2 ;  /* 0x00006e000f027a25 */ /* 0x040fe200078e0002 */
        /* <DEDUP_REMOVED lines=22> */
.L_x_6117:
[----:B------:R-:W-:Y:S05]  /*87a0*/  BRA.DIV ~URZ, `(.L_x_5956) ;  /* 0x000166127f007947 */ /* 0x000fea000b800000 */
[----:B------:R3:W4:Y:S02]  /*87b0*/  SHFL.IDX PT, R0, R13, RZ, 0x181f ;  /* 0x00181fff0d007589 */ /* 0x00072400000e0000 */
.L_x_6118:
        /* <DEDUP_REMOVED lines=16> */
.L_x_5958:
[----:B------:R-:W-:Y:S05]  /*88c0*/  BSYNC B0 ;  /* 0x0000000000007941 */ /* 0x000fea0003800000 */
.L_x_5957:
[----:B------:R-:W-:Y:S05]  /*88d0*/  BRA.DIV ~URZ, `(.L_x_5959) ;  /* 0x000165527f007947 */ /* 0x000fea000b800000 */
[----:B--2---:R2:W1:Y:S04]  /*88e0*/  SHFL.IDX PT, R4, R12, 0x1, 0x181f ;  /* 0x00381f000c047f89 */ /* 0x00446800000e0000 */
[----:B----4-:R2:W4:Y:S02]  /*88f0*/  SHFL.IDX PT, R0, R13, 0x1, 0x181f ;  /* 0x00381f000d007f89 */ /* 0x01052400000e0000 */
.L_x_6119:
        /* <DEDUP_REMOVED lines=16> */
.L_x_5961:
[----:B------:R-:W-:Y:S05]  /*8a00*/  BSYNC B0 ;  /* 0x0000000000007941 */ /* 0x000fea0003800000 */
.L_x_5960:
[----:B------:R-:W-:Y:S05]  /*8a10*/  BRA.DIV ~URZ, `(.L_x_5962) ;  /* 0x000164e27f007947 */ /* 0x000fea000b800000 */
[----:B-1----:R1:W2:Y:S02]  /*8a20*/  SHFL.IDX PT, R4, R12, 0x2, 0x181f ;  /* 0x00581f000c047f89 */ /* 0x0022a400000e0000 */
.L_x_6120:
[----:B------:R-:W-:Y:S05]  /*8a30*/  BRA.DIV ~URZ, `(.L_x_5963) ;  /* 0x000165327f007947 */ /* 0x000fea000b800000 */
[----:B----4-:R4:W1:Y:S02]  /*8a40*/  SHFL.IDX PT, R0, R13, 0x2, 0x181f ;  /* 0x00581f000d007f89 */ /* 0x01086400000e0000 */
.L_x_6121:
        /* <DEDUP_REMOVED lines=16> */
.L_x_5965:
[----:B------:R-:W-:Y:S05]  /*8b50*/  BSYNC B0 ;  /* 0x0000000000007941 */ /* 0x000fea0003800000 */
.L_x_5964:
[----:B------:R-:W-:Y:S05]  /*8b60*/  BRA.DIV ~URZ, `(.L_x_5966) ;  /* 0x000164727f007947 */ /* 0x000fea000b800000 */
[----:B--2---:R2:W3:Y:S04]  /*8b70*/  SHFL.IDX PT, R4, R12, 0x3, 0x181f ;  /* 0x00781f000c047f89 */ /* 0x0044e800000e0000 */
[----:B-1----:R2:W1:Y:S02]  /*8b80*/  SHFL.IDX PT, R0, R13, 0x3, 0x181f ;  /* 0x00781f000d007f89 */ /* 0x00246400000e0000 */
.L_x_6122:
[----:B------:R-:W-:Y:S01]  /*8b90*/  IADD3 R2, R5, 0x60, RZ ;  /* 0x0000006005027810 */ /* 0x000fe20007ffe0ff */
[----:B-----5:R-:W-:-:S03]  /*8ba0*/  IMAD.WIDE.U32 R238, R14, c[0x0][0x2b0], RZ ;  /* 0x0000ac000eee7a25 */ /* 0x020fc600078e00ff */
[----:B------:R-:W-:-:S13]  /*8bb0*/  ISETP.GE.AND P0, PT, R2, R48, PT ;  /* 0x000000300200720c */ /* 0x000fda0003f06270 */
        /* <DEDUP_REMOVED lines=84> */
[----:B-1----:R-:W-:Y:S02]  /*9100*/  @P1 LEA R4, P3, R218, R0, 0x1 ;  /* 0x00000000da041211 */ /* 0x002fe400078608ff */
        /* <DEDUP_REMOVED lines=8> */
[C---:B------:R-:W-:Y:S02]  /*9190*/  @P0 ISETP.GE.AND P4, PT, R216.reuse, c[0x0][0x1d4], PT ;  /* 0x00007500d8000a0c */ /* 0x040fe40003f86270 */
[C---:B------:R-:W-:Y:S01]  /*91a0*/  @P0 ISETP.GE.AND P3, PT, R215.reuse, c[0x0][0x1d4], PT ;  /* 0x00007500d7000a0c */ /* 0x040fe20003f66270 */
        /* <DEDUP_REMOVED lines=8> */
[----:B------:R-:W-:Y:S01]  /*9230*/  @P0 LEA R2, P1, R218, R9, 0x1 ;  /* 0x00000009da020211 */ /* 0x000fe200078208ff */
[----:B----4-:R-:W-:Y:S02]  /*9240*/  IMAD.SHL.U32 R15, R216, 0x2, RZ ;  /* 0x00000002d80f7824 */ /* 0x010fe400078e00ff */
        /* <DEDUP_REMOVED lines=65> */
.L_x_6123:
        /* <DEDUP_REMOVED lines=20> */
.L_x_6124:
        /* <DEDUP_REMOVED lines=21> */
.L_x_5968:
[----:B------:R-:W-:Y:S05]  /*98f0*/  BSYNC B0 ;  /* 0x0000000000007941 */ /* 0x000fea0003800000 */
.L_x_5967:
[----:B------:R-:W-:Y:S01]  /*9900*/  ISETP.LT.AND P0, PT, RZ, c[0x0][0x27c], PT ;  /* 0x00009f00ff007a0c */ /* 0x000fe20003f01270 */
[----:B------:R-:W0:Y:S01]  /*9910*/  LDGDEPBAR ;  /* 0x00000000000079af */ /* 0x000e220000000000 */
[----:B------:R-:W-:Y:S11]  /*9920*/  BSSY B2, `(.L_x_5971) ;  /* 0x00006b3000027945 */ /* 0x000ff60003800000 */
[----:B------:R-:W-:Y:S05]  /*9930*/  @P0 BRA `(.L_x_5972) ;  /* 0x0000002000000947 */ /* 0x000fea0003800000 */
[----:B------:R-:W-:-:S04]  /*9940*/  DEPBAR.LE SB0, 0x3 ;  /* 0x000080c00000791a */ /* 0x000fc80000000000 */
[----:B------:R-:W-:Y:S05]  /*9950*/  BRA `(.L_x_5973) ;  /* 0x00006af000007947 */ /* 0x000fea0003800000 */
.L_x_5972:
[----:B-1-3--:R-:W2:Y:S01]  /*9960*/  LDL R2, [R1+0x4] ;  /* 0x0000040001027983 */ /* 0x00aea20000100800 */
[----:B------:R-:W-:Y:S01]  /*9970*/  ULDC.U8 UR4, c[0x0][0x298] ;  /* 0x0000a60000047ab9 */ /* 0x000fe20000000000 */
[----:B------:R-:W-:Y:S01]  /*9980*/  SHF.R.S32.HI R0, RZ, 0x1f, R138 ;  /* 0x0000001fff007819 */ /* 0x000fe2000001148a */
[----:B------:R-:W-:Y:S01]  /*9990*/  IMAD.WIDE.U32 R4, R138, c[0x0][0x280], RZ ;  /* 0x0000a0008a047a25 */ /* 0x000fe200078e00ff */
[----:B------:R-:W-:Y:S02]  /*99a0*/  ISETP.NE.AND P0, PT, RZ, UR4, PT ;  /* 0x00000004ff007c0c */ /* 0x000fe4000bf05270 */
[----:B--2---:R-:W-:Y:S01]  /*99b0*/  IADD3 R35, R226, R2, RZ ;  /* 0x00000002e2237210 */ /* 0x004fe20007ffe0ff */
        /* <DEDUP_REMOVED lines=31> */
.L_x_6125:
[----:B------:R-:W-:Y:S05]  /*9bb0*/  BRA.DIV ~URZ, `(.L_x_5976) ;  /* 0x000158127f007947 */ /* 0x000fea000b800000 */
[----:B------:R3:W4:Y:S04]  /*9bc0*/  SHFL.IDX PT, R4, R43, RZ, 0x1c1f ;  /* 0x001c1fff2b047589 */ /* 0x00072800000e0000 */
[----:B------:R3:W1:Y:S04]  /*9bd0*/  SHFL.IDX PT, R12, R13, RZ, 0x1c1f ;  /* 0x001c1fff0d0c7589 */ /* 0x00066800000e0000 */
[----:B------:R3:W2:Y:S02]  /*9be0*/  SHFL.IDX PT, R0, R44, RZ, 0x1c1f ;  /* 0x001c1fff2c007589 */ /* 0x0006a400000e0000 */
.L_x_6126:
        /* <DEDUP_REMOVED lines=87> */
.L_x_5978:
[----:B------:R-:W-:Y:S05]  /*a160*/  BSYNC B0 ;  /* 0x0000000000007941 */ /* 0x000fea0003800000 */
.L_x_5977:
        /* <DEDUP_REMOVED lines=45> */
.L_x_6127:
        /* <DEDUP_REMOVED lines=86> */
.L_x_5981:
[----:B------:R-:W-:Y:S05]  /*a9a0*/  BSYNC B0 ;  /* 0x0000000000007941 */ /* 0x000fea0003800000 */
.L_x_5980:
        /* <DEDUP_REMOVED lines=102> */
.L_x_5985:
[----:B------:R-:W-:Y:S05]  /*b010*/  BSYNC B0 ;  /* 0x0000000000007941 */ /* 0x000fea0003800000 */
.L_x_5984:
        /* <DEDUP_REMOVED lines=45> */
.L_x_5987:
[----:B------:R-:W-:Y:S05]  /*b2f0*/  BSYNC B0 ;  /* 0x0000000000007941 */ /* 0x000fea0003800000 */
.L_x_5986:
        /* <DEDUP_REMOVED lines=45> */
.L_x_5989:
[----:B------:R-:W-:Y:S05]  /*b5d0*/  BSYNC B0 ;  /* 0x0000000000007941 */ /* 0x000fea0003800000 */
.L_x_5988:
        /* <DEDUP_REMOVED lines=45> */
.L_x_5991:
[----:B------:R-:W-:Y:S05]  /*b8b0*/  BSYNC B0 ;  /* 0x0000000000007941 */ /* 0x000fea0003800000 */
.L_x_5990:
        /* <DEDUP_REMOVED lines=45> */
.L_x_5993:
[----:B------:R-:W-:Y:S05]  /*bb90*/  BSYNC B0 ;  /* 0x0000000000007941 */ /* 0x000fea0003800000 */
.L_x_5992:
        /* <DEDUP_REMOVED lines=44> */
.L_x_5983:
[----:B------:R-:W-:Y:S05]  /*be60*/  BSYNC B1 ;  /* 0x0000000000017941 */ /* 0x000fea0003800000 */
.L_x_5982:
        /* <DEDUP_REMOVED lines=48> */
.L_x_5995:
[----:B------:R-:W-:Y:S05]  /*c170*/  BSYNC B0 ;  /* 0x0000000000007941 */ /* 0x000fea0003800000 */
.L_x_5994:
        /* <DEDUP_REMOVED lines=45> */
.L_x_5997:
[----:B------:R-:W-:Y:S05]  /*c450*/  BSYNC B0 ;  /* 0x0000000000007941 */ /* 0x000fea0003800000 */
.L_x_5996:
        /* <DEDUP_REMOVED lines=45> */
.L_x_5999:
[----:B------:R-:W-:Y:S05]  /*c730*/  BSYNC B0 ;  /* 0x0000000000007941 */ /* 0x000fea0003800000 */
.L_x_5998:
        /* <DEDUP_REMOVED lines=45> */
.L_x_6001:
[----:B------:R-:W-:Y:S05]  /*ca10*/  BSYNC B0 ;  /* 0x0000000000007941 */ /* 0x000fea0003800000 */
.L_x_6000:
        /* <DEDUP_REMOVED lines=45> */
.L_x_6003:
[----:B------:R-:W-:Y:S05]  /*ccf0*/  BSYNC B0 ;  /* 0x0000000000007941 */ /* 0x000fea0003800000 */
.L_x_6002:
        /* <DEDUP_REMOVED lines=45> */
.L_x_5974:
        /* <DEDUP_REMOVED lines=22> */
.L_x_6128:
[----:B------:R-:W-:Y:S05]  /*d130*/  BRA.DIV ~URZ, `(.L_x_6005) ;  /* 0x000125c27f007947 */ /* 0x000fea000b800000 */
[----:B------:R3:W4:Y:S01]  /*d140*/  SHFL.IDX PT, R8, R23, RZ, 0x1c1f ;  /* 0x001c1fff17087589 */ /* 0x00072200000e0000 */
[----:B--2---:R-:W-:-:S03]  /*d150*/  MOV R9, R0 ;  /* 0x0000000000097202 */ /* 0x004fc60000000f00 */
[----:B------:R3:W2:Y:S04]  /*d160*/  SHFL.IDX PT, R20, R21, RZ, 0x1c1f ;  /* 0x001c1fff15147589 */ /* 0x0006a800000e0000 */
[----:B------:R3:W1:Y:S02]  /*d170*/  SHFL.IDX PT, R3, R24, RZ, 0x1c1f ;  /* 0x001c1fff18037589 */ /* 0x00066400000e0000 */
.L_x_6129:
        /* <DEDUP_REMOVED lines=51> */
.L_x_6007:
[----:B------:R-:W-:Y:S05]  /*d4b0*/  BSYNC B0 ;  /* 0x0000000000007941 */ /* 0x000fea0003800000 */
.L_x_6006:
        /* <DEDUP_REMOVED lines=47> */
.L_x_6130:
        /* <DEDUP_REMOVED lines=49> */
.L_x_6010:
[----:B------:R-:W-:Y:S05]  /*dac0*/  BSYNC B0 ;  /* 0x0000000000007941 */ /* 0x000fea0003800000 */
.L_x_6009:
        /* <DEDUP_REMOVED lines=155> */
.L_x_6014:
[----:B------:R-:W-:Y:S05]  /*e480*/  BSYNC B0 ;  /* 0x0000000000007941 */ /* 0x000fea0003800000 */
.L_x_6013:
        /* <DEDUP_REMOVED lines=99> */
.L_x_6016:
[----:B------:R-:W-:Y:S05]  /*eac0*/  BSYNC B0 ;  /* 0x0000000000007941 */ /* 0x000fea0003800000 */
.L_x_6015:
        /* <DEDUP_REMOVED lines=98> */
.L_x_6012:
[----:B------:R-:W-:Y:S05]  /*f0f0*/  BSYNC B1 ;  /* 0x0000000000017941 */ /* 0x000fea0003800000 */
.L_x_6011:
        /* <DEDUP_REMOVED lines=14> */
[----:B------:R-:W4:Y:S01]  /*f1e0*/  LDL R44, [R1+0x60] ;  /* 0x00006000012c7983 */ /* 0x000f220000100800 */
        /* <DEDUP_REMOVED lines=95> */
.L_x_6018:
[----:B------:R-:W-:Y:S05]  /*f7e0*/  BSYNC B0 ;  /* 0x0000000000007941 */ /* 0x000fea0003800000 */
.L_x_6017:
        /* <DEDUP_REMOVED lines=99> */
.L_x_6020:
[----:B------:R-:W-:Y:S05]  /*fe20*/  BSYNC B0 ;  /* 0x0000000000007941 */ /* 0x000fea0003800000 */
.L_x_6019:
        /* <DEDUP_REMOVED lines=98> */
.L_x_5973:
[----:B------:R-:W-:Y:S05]  /*10450*/  BSYNC B2 ;  /* 0x0000000000027941 */ /* 0x000fea0003800000 */
.L_x_5971:
[----:B-1-3--:R-:W1:Y:S01]  /*10460*/  S2R R2, SR_TID.X ;  /* 0x0000000000027919 */ /* 0x00ae620000002100 */
[----:B------:R-:W-:-:S04]  /*10470*/  DEPBAR.LE SB0, 0x2 ;  /* 0x000080800000791a */ /* 0x000fc80000000000 */
[----:B------:R-:W-:Y:S01]  /*10480*/  WARPSYNC 0xffffffff ;  /* 0xffffffff00007948 */ /* 0x000fe20003800000 */
[----:B------:R-:W-:Y:S06]  /*10490*/  BAR.SYNC.DEFER_BLOCKING 0x0 ;  /* 0x0000000000007b1d */ /* 0x000fec0000010000 */
[----:B------:R-:W-:Y:S01]  /*104a0*/  BSSY B0, `(.L_x_6021) ;  /* 0x0000053000007945 */ /* 0x000fe20003800000 */
[----:B-1----:R-:W-:-:S04]  /*104b0*/  SHF.R.S32.HI R0, RZ, 0x1f, R2 ;  /* 0x0000001fff007819 */ /* 0x002fc80000011402 */
[----:B------:R-:W-:Y:S01]  /*104c0*/  LEA.HI R0, R0, R2, RZ, 0x3 ;  /* 0x0000000200007211 */ /* 0x000fe200078f18ff */
[----:B------:R1:W3:Y:S03]  /*104d0*/  LDSM.16.M88.4 R4, [R180] ;  /* 0x00000000b404783b */ /* 0x0002e60000000200 */
[----:B------:R-:W-:Y:S01]  /*104e0*/  LOP3.LUT R0, R0, 0xfffffff8, RZ, 0xc0, !PT ;  /* 0xfffffff800007812 */ /* 0x000fe200078ec0ff */
[----:B------:R1:W4:Y:S04]  /*104f0*/  LDSM.16.M88.4 R36, [R185] ;  /* 0x00000000b924783b */ /* 0x0003280000000200 */
[----:B------:R-:W-:Y:S01]  /*10500*/  IMAD.IADD R0, R2, 0x1, -R0 ;  /* 0x0000000102007824 */ /* 0x000fe200078e0a00 */
[----:B------:R1:W2:Y:S04]  /*10510*/  LDSM.16.M88.4 R40, [R185+0x800] ;  /* 0x00080000b928783b */ /* 0x0002a80000000200 */
[----:B------:R-:W-:Y:S01]  /*10520*/  LOP3.LUT P0, RZ, R0, 0x2, RZ, 0xc0, !PT ;  /* 0x0000000200ff7812 */ /* 0x000fe2000780c0ff */
[----:B------:R-:W-:Y:S01]  /*10530*/  IMAD.MOV.U32 R0, RZ, RZ, 0x20 ;  /* 0x00000020ff007424 */ /* 0x000fe200078e00ff */
[----:B-----5:R1:W1:Y:S04]  /*10540*/  LDSM.16.M88.4 R44, [R185+0x1000] ;  /* 0x00100000b92c783b */ /* 0x0202680000000200 */
        /* <DEDUP_REMOVED lines=9> */
[----:B---3--:R-:W-:Y:S01]  /*105e0*/  SHF.R.S32.HI R0, RZ, 0x1f, R197 ;  /* 0x0000001fff007819 */ /* 0x008fe200000114c5 */
[----:B------:R-:W-:Y:S01]  /*105f0*/  IMAD.WIDE.U32 R2, R197, c[0x0][0x208], RZ ;  /* 0x00008200c5027a25 */ /* 0x000fe200078e00ff */
[----:B------:R-:W-:-:S02]  /*10600*/  SHF.R.S32.HI R9, RZ, 0x1f, R191 ;  /* 0x0000001fff097819 */ /* 0x000fc400000114bf */
        /* <DEDUP_REMOVED lines=15> */
[----:B--2---:R-:W-:Y:S01]  /*10700*/  LEA.HI.X R20, R0, c[0x0][0x1fc], R2, 0x1, P0 ;  /* 0x00007f0000147a11 */ /* 0x004fe200000f0c02 */
[----:B------:R-:W-:Y:S06]  /*10710*/  BRA.DIV ~URZ, `(.L_x_6023) ;  /* 0x0000f2c27f007947 */ /* 0x000fec000b800000 */
[----:B------:R2:W3:Y:S02]  /*10720*/  SHFL.IDX PT, R9, R20, RZ, 0x181f ;  /* 0x00181fff14097589 */ /* 0x0004e400000e0000 */
.L_x_6131:
        /* <DEDUP_REMOVED lines=19> */
[----:B------:R5:W4:Y:S02]  /*10860*/  SHFL.IDX PT, R9, R20, 0x1, 0x181f ;  /* 0x00381f0014097f89 */ /* 0x000b2400000e0000 */
[----:B--2--5:R-:W-:-:S02]  /*10870*/  SEL R20, RZ, 0x10, P0 ;  /* 0x00000010ff147807 */ /* 0x024fc40000000000 */
.L_x_6132:
        /* <DEDUP_REMOVED lines=8> */
[-C--:B----4-:R-:W-:Y:S02]  /*10900*/  IADD3.X R19, RZ, R9.reuse, R26, P1, P0 ;  /* 0x00000009ff137210 */ /* 0x090fe40000fe041a */
        /* <DEDUP_REMOVED lines=12> */
.L_x_6022:
[----:B---3--:R-:W-:Y:S05]  /*109d0*/  BSYNC B0 ;  /* 0x0000000000007941 */ /* 0x008fea0003800000 */
.L_x_6021:
[----:B--2---:R-:W2:Y:S04]  /*109e0*/  S2R R2, SR_TID.X ;  /* 0x0000000000027919 */ /* 0x004ea80000002100 */
[----:B------:R-:W3:Y:S04]  /*109f0*/  LDL R9, [R1+0x4] ;  /* 0x0000040001097983 */ /* 0x000ee80000100800 */
[----:B------:R-:W3:Y:S04]  /*10a00*/  LDL R3, [R1+0x64] ;  /* 0x0000640001037983 */ /* 0x000ee80000100800 */
[----:B------:R-:W0:Y:S01]  /*10a10*/  LDGDEPBAR ;  /* 0x00000000000079af */ /* 0x000e220000000000 */
[----:B------:R-:W-:Y:S01]  /*10a20*/  WARPSYNC 0xffffffff ;  /* 0xffffffff00007948 */ /* 0x000fe20003800000 */
[C---:B----4-:R-:W-:Y:S02]  /*10a30*/  HMMA.16816.F32 R20, R4.reuse, R36, RZ ;  /* 0x000000240414723c */ /* 0x050fe400000018ff */
[----:B------:R-:W-:Y:S04]  /*10a40*/  LDSM.16.M88.4 R92, [R185+0x3800] ;  /* 0x00380000b95c783b */ /* 0x000fe80000000200 */
[----:B------:R-:W4:Y:S02]  /*10a50*/  LDL R176, [R1+0x20] ;  /* 0x0000200001b07983 */ /* 0x000f240000100800 */
[----:B------:R-:W-:Y:S01]  /*10a60*/  HMMA.16816.F32 R16, R4, R38, RZ ;  /* 0x000000260410723c */ /* 0x000fe200000018ff */
[----:B--2---:R-:W-:Y:S01]  /*10a70*/  SHF.R.S32.HI R0, RZ, 0x1f, R2 ;  /* 0x0000001fff007819 */ /* 0x004fe20000011402 */
[----:B------:R-:W2:Y:S03]  /*10a80*/  LDL R103, [R1+0x4c] ;  /* 0x00004c0001677983 */ /* 0x000ea60000100800 */
[----:B------:R-:W-:Y:S01]  /*10a90*/  LEA.HI R0, R0, R2, RZ, 0x3 ;  /* 0x0000000200007211 */ /* 0x000fe200078f18ff */
[----:B------:R-:W-:-:S02]  /*10aa0*/  IMAD.MOV.U32 R96, RZ, RZ, c[0x0][0x2c4] ;  /* 0x0000b100ff607624 */ /* 0x000fc400078e00ff */
[----:B------:R-:W-:Y:S01]  /*10ab0*/  HMMA.16816.F32 R28, R4, R40, RZ ;  /* 0x00000028041c723c */ /* 0x000fe200000018ff */
[----:B------:R-:W5:Y:S01]  /*10ac0*/  LDL R107, [R1+0x24] ;  /* 0x00002400016b7983 */ /* 0x000f620000100800 */
[----:B------:R-:W-:-:S05]  /*10ad0*/  LOP3.LUT R0, R0, 0xfffffff8, RZ, 0xc0, !PT ;  /* 0xfffffff800007812 */ /* 0x000fca00078ec0ff */
[----:B------:R-:W-:Y:S01]  /*10ae0*/  IMAD.IADD R0, R2, 0x1, -R0 ;  /* 0x0000000102007824 */ /* 0x000fe200078e0a00 */
[----:B------:R-:W-:Y:S04]  /*10af0*/  HMMA.16816.F32 R36, R4, R42, RZ ;  /* 0x0000002a0424723c */ /* 0x000fe800000018ff */
[----:B------:R-:W-:Y:S01]  /*10b00*/  LOP3.LUT P0, RZ, R0, 0x4, RZ, 0xc0, !PT ;  /* 0x0000000400ff7812 */ /* 0x000fe2000780c0ff */
[----:B------:R-:W-:-:S03]  /*10b10*/  IMAD.MOV.U32 R0, RZ, RZ, 0x40 ;  /* 0x00000040ff007424 */ /* 0x000fc600078e00ff */
[----:B-1----:R-:W-:Y:S02]  /*10b20*/  HMMA.16816.F32 R40, R4, R44, RZ ;  /* 0x0000002c0428723c */ /* 0x002fe400000018ff */
[----:B------:R-:W-:-:S05]  /*10b30*/  SEL R178, R0, 0xffffffc0, !P0 ;  /* 0xffffffc000b27807 */ /* 0x000fca0004000000 */
[----:B------:R-:W-:Y:S01]  /*10b40*/  IMAD.IADD R2, R185, 0x1, R178 ;  /* 0x00000001b9027824 */ /* 0x000fe200078e02b2 */
[C---:B------:R-:W-:Y:S04]  /*10b50*/  HMMA.16816.F32 R48, R4.reuse, R52, RZ ;  /* 0x000000340430723c */ /* 0x040fe800000018ff */
[----:B------:R-:W-:Y:S04]  /*10b60*/  LDSM.16.M88.4 R56, [R2] ;  /* 0x000000000238783b */ /* 0x000fe80000000200 */
[C---:B------:R-:W-:Y:S01]  /*10b70*/  HMMA.16816.F32 R44, R4.reuse, R46, RZ ;  /* 0x0000002e042c723c */ /* 0x040fe200000018ff */
[----:B------:R-:W-:Y:S04]  /*10b80*/  LDSM.16.M88.4 R60, [R2+0x800] ;  /* 0x00080000023c783b */ /* 0x000fe80000000200 */
[----:B------:R-:W-:Y:S03]  /*10b90*/  LDSM.16.M88.4 R68, [R2+0x1000] ;  /* 0x001000000244783b */ /* 0x000fe60000000200 */
[----:B------:R-:W-:Y:S01]  /*10ba0*/  HMMA.16816.F32 R52, R4, R54, RZ ;  /* 0x000000360434723c */ /* 0x000fe200000018ff */
[----:B------:R-:W1:Y:S01]  /*10bb0*/  LDSM.16.M88.4 R4, [R183] ;  /* 0x00000000b704783b */ /* 0x000e620000000200 */
[----:B------:R-:W-:-:S03]  /*10bc0*/  IADD3 R0, R178, R185, R179 ;  /* 0x000000b9b2007210 */ /* 0x000fc60007ffe0b3 */
[----:B------:R-:W1:Y:S03]  /*10bd0*/  LDSM.16.M88.4 R76, [R2+0x1800] ;  /* 0x00180000024c783b */ /* 0x000e660000000200 */
[C---:B------:R-:W-:Y:S01]  /*10be0*/  HMMA.16816.F32 R32, R12.reuse, R64, R20 ;  /* 0x000000400c20723c */ /* 0x040fe20000001814 */
[----:B------:R-:W-:Y:S04]  /*10bf0*/  LDSM.16.M88.4 R20, [R182] ;  /* 0x00000000b614783b */ /* 0x000fe80000000200 */
[----:B------:R-:W-:Y:S03]  /*10c00*/  LDSM.16.M88.4 R84, [R0+0x1800] ;  /* 0x001800000054783b */ /* 0x000fe60000000200 */
[C---:B------:R-:W-:Y:S01]  /*10c10*/  HMMA.16816.F32 R24, R12.reuse, R66, R16 ;  /* 0x000000420c18723c */ /* 0x040fe20000001810 */
[----:B------:R-:W1:Y:S07]  /*10c20*/  LDSM.16.M88.4 R64, [R0] ;  /* 0x000000000040783b */ /* 0x000e6e0000000200 */
[C---:B------:R-:W-:Y:S08]  /*10c30*/  HMMA.16816.F32 R16, R12.reuse, R72, R28 ;  /* 0x000000480c10723c */ /* 0x040ff0000000181c */
        /* <DEDUP_REMOVED lines=21> */
[C---:B------:R-:W-:Y:S08]  /*10d90*/  HMMA.16816.F32 R40, R20.reuse, R64, R36 ;  /* 0x000000401428723c */ /* 0x040ff00000001824 */
[C---:B------:R-:W-:Y:S01]  /*10da0*/  HMMA.16816.F32 R36, R20.reuse, R66, R32 ;  /* 0x000000421424723c */ /* 0x040fe20000001820 */
[----:B------:R-:W-:Y:S07]  /*10db0*/  LDSM.16.M88.4 R64, [R8+0x2000] ;  /* 0x002000000840783b */ /* 0x000fee0000000200 */
[C---:B------:R-:W-:Y:S08]  /*10dc0*/  HMMA.16816.F32 R32, R20.reuse, R72, R24 ;  /* 0x000000481420723c */ /* 0x040ff00000001818 */
[C---:B------:R-:W-:Y:S01]  /*10dd0*/  HMMA.16816.F32 R24, R20.reuse, R74, R12 ;  /* 0x0000004a1418723c */ /* 0x040fe2000000180c */
[----:B------:R-:W2:Y:S04]  /*10de0*/  LDSM.16.M88.4 R12, [R181+0x4000] ;  /* 0x00400000b50c783b */ /* 0x000ea80000000200 */
[----:B------:R-:W2:Y:S03]  /*10df0*/  LDSM.16.M88.4 R72, [R8+0x2800] ;  /* 0x002800000848783b */ /* 0x000ea60000000200 */
[C---:B------:R-:W-:Y:S08]  /*10e00*/  HMMA.16816.F32 R4, R20.reuse, R80, R28 ;  /* 0x000000501404723c */ /* 0x040ff0000000181c */
[C---:B------:R-:W-:Y:S01]  /*10e10*/  HMMA.16816.F32 R28, R20.reuse, R82, R44 ;  /* 0x00000052141c723c */ /* 0x040fe2000000182c */
[----:B------:R-:W2:Y:S07]  /*10e20*/  LDSM.16.M88.4 R80, [R8+0x3000] ;  /* 0x003000000850783b */ /* 0x000eae0000000200 */
        /* <DEDUP_REMOVED lines=9> */
[C---:B------:R-:W-:Y:S01]  /*10ec0*/  HMMA.16816.F32 R24, R16.reuse, R68, R4 ;  /* 0x000000441018723c */ /* 0x040fe20000001804 */
[----:B------:R-:W1:Y:S07]  /*10ed0*/  LDSM.16.M88.4 R4, [R183+0x4000] ;  /* 0x00400000b704783b */ /* 0x000e6e0000000200 */
[C---:B------:R-:W-:Y:S01]  /*10ee0*/  HMMA.16816.F32 R20, R16.reuse, R70, R28 ;  /* 0x000000461014723c */ /* 0x040fe2000000181c */
[----:B------:R-:W1:Y:S07]  /*10ef0*/  LDSM.16.M88.4 R68, [R2+0x2800] ;  /* 0x002800000244783b */ /* 0x000e6e0000000200 */
[C---:B------:R-:W-:Y:S08]  /*10f00*/  HMMA.16816.F32 R28, R16.reuse, R92, R48 ;  /* 0x0000005c101c723c */ /* 0x040ff00000001830 */
[----:B------:R-:W-:Y:S01]  /*10f10*/  HMMA.16816.F32 R52, R16, R94, R52 ;  /* 0x0000005e1034723c */ /* 0x000fe20000001834 */
[----:B------:R-:W1:Y:S04]  /*10f20*/  LDSM.16.M88.4 R16, [R182+0x4000] ;  /* 0x00400000b610783b */ /* 0x000e680000000200 */
[----:B------:R-:W-:Y:S03]  /*10f30*/  LDSM.16.M88.4 R92, [R0+0x4000] ;  /* 0x00400000005c783b */ /* 0x000fe60000000200 */
        /* <DEDUP_REMOVED lines=11> */
[----:B------:R-:W-:Y:S01]  /*10ff0*/  HMMA.16816.F32 R12, R12, R90, R52 ;  /* 0x0000005a0c0c723c */ /* 0x000fe20000001834 */
[----:B------:R-:W-:Y:S07]  /*11000*/  LDSM.16.M88.4 R88, [R2+0x4000] ;  /* 0x004000000258783b */ /* 0x000fee0000000200 */
        /* <DEDUP_REMOVED lines=10> */
[----:B------:R-:W3:Y:S04]  /*110b0*/  LDSM.16.M88.4 R4, [R180+0x8000] ;  /* 0x00800000b404783b */ /* 0x000ee80000000200 */
[----:B------:R-:W3:Y:S03]  /*110c0*/  LDSM.16.M88.4 R84, [R185+0x5000] ;  /* 0x00500000b954783b */ /* 0x000ee60000000200 */
[C---:B------:R-:W-:Y:S08]  /*110d0*/  HMMA.16816.F32 R12, R16.reuse, R56, R52 ;  /* 0x00000038100c723c */ /* 0x040ff00000001834 */
[C---:B------:R-:W-:Y:S08]  /*110e0*/  HMMA.16816.F32 R60, R16.reuse, R58, R60 ;  /* 0x0000003a103c723c */ /* 0x040ff0000000183c */
[C---:B--2---:R-:W-:Y:S08]  /*110f0*/  HMMA.16816.F32 R56, R16.reuse, R64, R48 ;  /* 0x000000401038723c */ /* 0x044ff00000001830 */
        /* <DEDUP_REMOVED lines=8> */
[C---:B---3--:R-:W-:Y:S01]  /*11180*/  HMMA.16816.F32 R28, R4.reuse, R74, R60 ;  /* 0x0000004a041c723c */ /* 0x048fe2000000183c */
[----:B------:R-:W2:Y:S07]  /*11190*/  LDSM.16.M88.4 R60, [R8+0x5000] ;  /* 0x00500000083c783b */ /* 0x000eae0000000200 */
[C---:B------:R-:W-:Y:S08]  /*111a0*/  HMMA.16816.F32 R24, R4.reuse, R68, R56 ;  /* 0x000000440418723c */ /* 0x040ff00000001838 */
[C---:B------:R-:W-:Y:S08]  /*111b0*/  HMMA.16816.F32 R20, R4.reuse, R70, R52 ;  /* 0x000000460414723c */ /* 0x040ff00000001834 */
[C---:B------:R-:W-:Y:S08]  /*111c0*/  HMMA.16816.F32 R56, R4.reuse, R84, R64 ;  /* 0x000000540438723c */ /* 0x040ff00000001840 */
[C---:B------:R-:W-:Y:S01]  /*111d0*/  HMMA.16816.F32 R68, R4.reuse, R86, R76 ;  /* 0x000000560444723c */ /* 0x040fe2000000184c */
[----:B------:R-:W3:Y:S04]  /*111e0*/  LDSM.16.M88.4 R84, [R8+0x5800] ;  /* 0x005800000854783b */ /* 0x000ee80000000200 */
[----:B------:R-:W-:Y:S03]  /*111f0*/  LDSM.16.M88.4 R76, [R2+0x5800] ;  /* 0x00580000024c783b */ /* 0x000fe60000000200 */
[C---:B------:R-:W-:Y:S01]  /*11200*/  HMMA.16816.F32 R32, R4.reuse, R72, R12 ;  /* 0x000000480420723c */ /* 0x040fe2000000180c */
[----:B------:R-:W2:Y:S04]  /*11210*/  LDSM.16.M88.4 R12, [R183+0x8000] ;  /* 0x00800000b70c783b */ /* 0x000ea80000000200 */
[----:B------:R-:W2:Y:S03]  /*11220*/  LDSM.16.M88.4 R72, [R2+0x4800] ;  /* 0x004800000248783b */ /* 0x000ea60000000200 */
[C---:B------:R-:W-:Y:S08]  /*11230*/  HMMA.16816.F32 R64, R4.reuse, R80, R48 ;  /* 0x000000500440723c */ /* 0x040ff00000001830 */
[----:B------:R-:W-:Y:S01]  /*11240*/  HMMA.16816.F32 R52, R4, R82, R44 ;  /* 0x000000520434723c */ /* 0x000fe2000000182c */
[----:B------:R2:W3:Y:S04]  /*11250*/  LDSM.16.M88.4 R80, [R2+0x5000] ;  /* 0x005000000250783b */ /* 0x0004e80000000200 */
[----:B------:R-:W3:Y:S03]  /*11260*/  LDSM.16.M88.4 R4, [R182+0x8000] ;  /* 0x00800000b604783b */ /* 0x000ee60000000200 */
[C---:B-1----:R-:W-:Y:S08]  /*11270*/  HMMA.16816.F32 R48, R16.reuse, R40, R32 ;  /* 0x000000281030723c */ /* 0x042ff00000001820 */
[C---:B------:R-:W-:Y:S08]  /*11280*/  HMMA.16816.F32 R44, R16.reuse, R42, R28 ;  /* 0x0000002a102c723c */ /* 0x040ff0000000181c */
[C---:B------:R-:W-:Y:S08]  /*11290*/  HMMA.16816.F32 R40, R16.reuse, R36, R24 ;  /* 0x000000241028723c */ /* 0x040ff00000001818 */
[C---:B------:R-:W-:Y:S08]  /*112a0*/  HMMA.16816.F32 R36, R16.reuse, R38, R20 ;  /* 0x000000261024723c */ /* 0x040ff00000001814 */
[C---:B--2---:R-:W-:Y:S01]  /*112b0*/  HMMA.16816.F32 R32, R16.reuse, R60, R56 ;  /* 0x0000003c1020723c */ /* 0x044fe20000001838 */
[----:B------:R-:W-:Y:S01]  /*112c0*/  ISETP.NE.AND P1, PT, R96, 0x1, PT ;  /* 0x000000016000780c */ /* 0x000fe20003f25270 */
[----:B------:R-:W1:Y:S06]  /*112d0*/  LDSM.16.M88.4 R56, [R0+0x4800] ;  /* 0x004800000038783b */ /* 0x000e6c0000000200 */
[C---:B------:R-:W-:Y:S08]  /*112e0*/  HMMA.16816.F32 R28, R16.reuse, R62, R68 ;  /* 0x0000003e101c723c */ /* 0x040ff00000001844 */
[C---:B---3--:R-:W-:Y:S08]  /*112f0*/  HMMA.16816.F32 R24, R16.reuse, R84, R64 ;  /* 0x000000541018723c */ /* 0x048ff00000001840 */
[----:B------:R-:W-:Y:S01]  /*11300*/  HMMA.16816.F32 R20, R16, R86, R52 ;  /* 0x000000561014723c */ /* 0x000fe20000001834 */
[----:B------:R-:W-:-:S04]  /*11310*/  IMAD.IADD R224, R3, 0x1, R9 ;  /* 0x0000000103e07824 */ /* 0x000fc800078e0209 */
[----:B------:R-:W-:-:S03]  /*11320*/  @P1 IMAD.HI.U32 R2, R224, c[0x0][0x2c8], RZ ;  /* 0x0000b200e0021a27 */ /* 0x000fc600078e00ff */
[C---:B------:R-:W-:Y:S01]  /*11330*/  HMMA.16816.F32 R16, R12.reuse, R88, R48 ;  /* 0x000000580c10723c */ /* 0x040fe20000001830 */
[----:B------:R-:W-:Y:S07]  /*11340*/  LDSM.16.M88.4 R48, [R0+0x5000] ;  /* 0x005000000030783b */ /* 0x000fee0000000200 */
[C---:B------:R-:W-:Y:S08]  /*11350*/  HMMA.16816.F32 R52, R12.reuse, R74, R36 ;  /* 0x0000004a0c34723c */ /* 0x040ff00000001824 */
[C---:B------:R-:W-:Y:S08]  /*11360*/  HMMA.16816.F32 R36, R12.reuse, R80, R32 ;  /* 0x000000500c24723c */ /* 0x040ff00000001820 */
[C---:B------:R-:W-:Y:S08]  /*11370*/  HMMA.16816.F32 R32, R12.reuse, R82, R28 ;  /* 0x000000520c20723c */ /* 0x040ff0000000181c */
[C---:B------:R-:W-:Y:S08]  /*11380*/  HMMA.16816.F32 R44, R12.reuse, R90, R44 ;  /* 0x0000005a0c2c723c */ /* 0x040ff0000000182c */
[C---:B------:R-:W-:Y:S08]  /*11390*/  HMMA.16816.F32 R40, R12.reuse, R72, R40 ;  /* 0x000000480c28723c */ /* 0x040ff00000001828 */
[C---:B------:R-:W-:Y:S08]  /*113a0*/  HMMA.16816.F32 R28, R12.reuse, R76, R24 ;  /* 0x0000004c0c1c723c */ /* 0x040ff00000001818 */
[----:B------:R-:W-:Y:S01]  /*113b0*/  HMMA.16816.F32 R20, R12, R78, R20 ;  /* 0x0000004e0c14723c */ /* 0x000fe20000001814 */
[----:B------:R2:W-:Y:S01]  /*113c0*/  LDSM.16.M88.4 R12, [R0+0x5800] ;  /* 0x00580000000c783b */ /* 0x0005e20000000200 */
[----:B------:R-:W-:Y:S01]  /*113d0*/  IMAD.IADD R3, R99, 0x1, -R251 ;  /* 0x0000000163037824 */ /* 0x000fe200078e0afb */
[----:B------:R-:W-:-:S04]  /*113e0*/  DEPBAR.LE SB0, 0x2 ;  /* 0x000080800000791a */ /* 0x000fc80000000000 */
[----:B------:R-:W-:Y:S01]  /*113f0*/  BAR.SYNC.DEFER_BLOCKING 0x0 ;  /* 0x0000000000007b1d */ /* 0x000fe20000010000 */
[----:B--2---:R-:W-:Y:S01]  /*11400*/  IMAD.MOV.U32 R0, RZ, RZ, R224 ;  /* 0x000000ffff007224 */ /* 0x004fe200078e00e0 */
[----:B------:R-:W-:-:S05]  /*11410*/  @P1 SHF.R.U32.HI R0, RZ, c[0x0][0x2cc], R2 ;  /* 0x0000b300ff001a19 */ /* 0x000fca0000011602 */
[----:B------:R-:W2:Y:S04]  /*11420*/  SHFL.IDX PT, R2, R0, RZ, 0x1c1f ;  /* 0x001c1fff00027589 */ /* 0x000ea800000e0000 */
[----:B------:R3:W1:Y:S01]  /*11430*/  SHFL.IDX PT, R8, R0, 0x1, 0x1c1f ;  /* 0x003c1f0000087f89 */ /* 0x00066200000e0000 */
[C---:B------:R-:W-:Y:S03]  /*11440*/  HMMA.16816.F32 R16, R4.reuse, R92, R16 ;  /* 0x0000005c0410723c */ /* 0x040fe60000001810 */
[----:B------:R-:W-:Y:S04]  /*11450*/  LDSM.16.MT88.4 R60, [R186+0x2000] ;  /* 0x00200000ba3c783b */ /* 0x000fe80000004200 */
[----:B------:R-:W-:Y:S01]  /*11460*/  LDSM.16.MT88.4 R72, [R186+0x2800] ;  /* 0x00280000ba48783b */ /* 0x000fe20000004200 */
[----:B------:R-:W-:Y:S01]  /*11470*/  HMMA.16816.F32 R24, R4, R94, R44 ;  /* 0x0000005e0418723c */ /* 0x000fe2000000182c */
[----:B---3--:R-:W-:-:S04]  /*11480*/  IMAD.MOV.U32 R0, RZ, RZ, 0x1 ;  /* 0x00000001ff007424 */ /* 0x008fc800078e00ff */
[----:B------:R-:W-:-:S05]  /*11490*/  IMAD R0, R106, -0x40, R0 ;  /* 0xffffffc06a007824 */ /* 0x000fca00078e0200 */
[----:B------:R-:W-:-:S05]  /*114a0*/  IADD3 R0, -R251, R0, R248 ;  /* 0x00000000fb007210 */ /* 0x000fca0007ffe1f8 */
[----:B------:R-:W-:Y:S01]  /*114b0*/  IMAD.IADD R0, R0, 0x1, -R249 ;  /* 0x0000000100007824 */ /* 0x000fe200078e0af9 */
[----:B-1----:R-:W-:Y:S03]  /*114c0*/  HMMA.16816.F32 R40, R4, R56, R40 ;  /* 0x000000380428723c */ /* 0x002fe60000001828 */
[C---:B--2---:R-:W-:Y:S02]  /*114d0*/  IMAD.IADD R2, R0.reuse, 0x1, R2 ;  /* 0x0000000100027824 */ /* 0x044fe400078e0202 */
[----:B------:R-:W-:-:S03]  /*114e0*/  IMAD.IADD R0, R0, 0x1, R8 ;  /* 0x0000000100007824 */ /* 0x000fc600078e0208 */
[C---:B------:R-:W-:Y:S01]  /*114f0*/  IMNMX R2, R3.reuse, R2, PT ;  /* 0x0000000203027217 */ /* 0x040fe20003800200 */
[----:B------:R-:W-:Y:S01]  /*11500*/  HMMA.16816.F32 R36, R4, R48, R36 ;  /* 0x000000300424723c */ /* 0x000fe20000001824 */
[----:B------:R-:W-:Y:S02]  /*11510*/  IMNMX R0, R3, R0, PT ;  /* 0x0000000003007217 */ /* 0x000fe40003800200 */
[C---:B------:R-:W-:Y:S02]  /*11520*/  ISETP.GT.AND P3, PT, R2.reuse, RZ, PT ;  /* 0x000000ff0200720c */ /* 0x040fe40003f64270 */
[----:B------:R-:W-:-:S03]  /*11530*/  ISETP.GT.AND P2, PT, R2, 0x1, PT ;  /* 0x000000010200780c */ /* 0x000fc60003f44270 */
[C---:B------:R-:W-:Y:S01]  /*11540*/  HMMA.16816.F32 R52, R4.reuse, R58, R52 ;  /* 0x0000003a0434723c */ /* 0x040fe20000001834 */
[C---:B------:R-:W-:Y:S01]  /*11550*/  ISETP.GT.AND P1, PT, R0.reuse, RZ, PT ;  /* 0x000000ff0000720c */ /* 0x040fe20003f24270 */
[----:B------:R-:W-:Y:S06]  /*11560*/  LDSM.16.MT88.4 R56, [R187+0x800] ;  /* 0x00080000bb38783b */ /* 0x000fec0000004200 */
[C---:B------:R-:W-:Y:S08]  /*11570*/  HMMA.16816.F32 R48, R4.reuse, R50, R32 ;  /* 0x000000320430723c */ /* 0x040ff00000001820 */
[----:B------:R-:W-:Y:S01]  /*11580*/  HMMA.16816.F32 R32, R4, R12, R28 ;  /* 0x0000000c0420723c */ /* 0x000fe2000000181c */
[----:B------:R-:W-:-:S07]  /*11590*/  ISETP.GT.AND P0, PT, R0, 0x1, PT ;  /* 0x000000010000780c */ /* 0x000fce0003f04270 */
[----:B------:R-:W-:Y:S07]  /*115a0*/  HMMA.16816.F32 R28, R4, R14, R20 ;  /* 0x0000000e041c723c */ /* 0x000fee0000001814 */
[----:B------:R-:W-:Y:S02]  /*115b0*/  FSEL R5, R16, -INF , P3 ;  /* 0xff80000010057808 */ /* 0x000fe40001800000 */
[----:B------:R-:W-:Y:S02]  /*115c0*/  ISETP.GT.AND P3, PT, R2, 0x8, PT ;  /* 0x000000080200780c */ /* 0x000fe40003f64270 */
[----:B------:R-:W-:-:S02]  /*115d0*/  FSEL R6, R17, -INF , P2 ;  /* 0xff80000011067808 */ /* 0x000fc40001000000 */
[----:B------:R-:W-:Y:S02]  /*115e0*/  ISETP.GT.AND P2, PT, R2, 0x9, PT ;  /* 0x000000090200780c */ /* 0x000fe40003f44270 */
[----:B------:R-:W-:Y:S02]  /*115f0*/  FSEL R7, R24, -INF , P3 ;  /* 0xff80000018077808 */ /* 0x000fe40001800000 */
[----:B------:R-:W-:Y:S02]  /*11600*/  FMNMX.FTZ R3, R5, R6, !PT ;  /* 0x0000000605037209 */ /* 0x000fe40007810000 */
[----:B------:R-:W-:Y:S02]  /*11610*/  FSEL R14, R18, -INF , P1 ;  /* 0xff800000120e7808 */ /* 0x000fe40000800000 */
[----:B------:R-:W-:Y:S02]  /*11620*/  ISETP.GT.AND P1, PT, R0, 0x8, PT ;  /* 0x000000080000780c */ /* 0x000fe40003f24270 */
[----:B------:R-:W-:-:S02]  /*11630*/  FSEL R12, R25, -INF , P2 ;  /* 0xff800000190c7808 */ /* 0x000fc40001000000 */
[----:B------:R-:W-:Y:S02]  /*11640*/  ISETP.GT.AND P3, PT, R2, 0x10, PT ;  /* 0x000000100200780c */ /* 0x000fe40003f64270 */
[----:B------:R-:W-:Y:S02]  /*11650*/  FMNMX.FTZ R3, R7, R3, !PT ;  /* 0x0000000307037209 */ /* 0x000fe40007810000 */
[----:B------:R-:W-:Y:S02]  /*11660*/  FSEL R19, R19, -INF , P0 ;  /* 0xff80000013137808 */ /* 0x000fe40000000000 */
[----:B------:R-:W-:Y:S02]  /*11670*/  ISETP.GT.AND P0, PT, R0, 0x9, PT ;  /* 0x000000090000780c */ /* 0x000fe40003f04270 */
[----:B------:R-:W-:Y:S02]  /*11680*/  FSEL R16, R26, -INF , P1 ;  /* 0xff8000001a107808 */ /* 0x000fe40000800000 */
[----:B------:R-:W-:-:S02]  /*11690*/  ISETP.GT.AND P1, PT, R0, 0x10, PT ;  /* 0x000000100000780c */ /* 0x000fc40003f24270 */
[----:B------:R-:W-:Y:S02]  /*116a0*/  ISETP.GT.AND P2, PT, R2, 0x11, PT ;  /* 0x000000110200780c */ /* 0x000fe40003f44270 */
[----:B------:R-:W-:Y:S02]  /*116b0*/  FSEL R13, R40, -INF , P3 ;  /* 0xff800000280d7808 */ /* 0x000fe40001800000 */
[----:B------:R-:W-:Y:S02]  /*116c0*/  FMNMX.FTZ R3, R12, R3, !PT ;  /* 0x000000030c037209 */ /* 0x000fe40007810000 */
[----:B------:R-:W-:Y:S02]  /*116d0*/  FSEL R17, R27, -INF , P0 ;  /* 0xff8000001b117808 */ /* 0x000fe40000000000 */
[----:B------:R-:W-:Y:S02]  /*116e0*/  ISETP.GT.AND P0, PT, R0, 0x11, PT ;  /* 0x000000110000780c */ /* 0x000fe40003f04270 */
[----:B------:R-:W-:-:S02]  /*116f0*/  FSEL R22, R42, -INF , P1 ;  /* 0xff8000002a167808 */ /* 0x000fc40000800000 */
[----:B------:R-:W-:Y:S02]  /*11700*/  FSEL R20, R41, -INF , P2 ;  /* 0xff80000029147808 */ /* 0x000fe40001000000 */
[C---:B------:R-:W-:Y:S02]  /*11710*/  ISETP.GT.AND P1, PT, R2.reuse, 0x18, PT ;  /* 0x000000180200780c */ /* 0x040fe40003f24270 */
[----:B------:R-:W-:Y:S02]  /*11720*/  FMNMX.FTZ R3, R13, R3, !PT ;  /* 0x000000030d037209 */ /* 0x000fe40007810000 */
[----:B------:R-:W-:Y:S02]  /*11730*/  FSEL R23, R43, -INF , P0 ;  /* 0xff8000002b177808 */ /* 0x000fe40000000000 */
[----:B------:R-:W-:Y:S01]  /*11740*/  ISETP.GT.AND P0, PT, R2, 0x19, PT ;  /* 0x000000190200780c */ /* 0x000fe20003f04270 */
[----:B------:R-:W-:Y:S01]  /*11750*/  LDSM.16.MT88.4 R40, [R103] ;  /* 0x000000006728783b */ /* 0x000fe20000004200 */
[----:B------:R-:W-:-:S02]  /*11760*/  FSEL R18, R52, -INF , P1 ;  /* 0xff80000034127808 */ /* 0x000fc40000800000 */
[----:B------:R-:W-:Y:S02]  /*11770*/  FMNMX.FTZ R3, R20, R3, !PT ;  /* 0x0000000314037209 */ /* 0x000fe40007810000 */
[----:B------:R-:W-:Y:S02]  /*11780*/  ISETP.GT.AND P4, PT, R2, 0x20, PT ;  /* 0x000000200200780c */ /* 0x000fe40003f84270 */
[----:B------:R-:W-:Y:S02]  /*11790*/  FSEL R21, R53, -INF , P0 ;  /* 0xff80000035157808 */ /* 0x000fe40000000000 */
        /* <DEDUP_REMOVED lines=13> */
[C---:B------:R-:W-:Y:S02]  /*11870*/  ISETP.GT.AND P0, PT, R2.reuse, 0x30, PT ;  /* 0x000000300200780c */ /* 0x040fe40003f04270 */
[----:B------:R-:W-:-:S02]  /*11880*/  ISETP.GT.AND P3, PT, R2, 0x31, PT ;  /* 0x000000310200780c */ /* 0x000fc40003f64270 */
[----:B------:R-:W-:Y:S02]  /*11890*/  FSEL R88, R49, -INF , P1 ;  /* 0xff80000031587808 */ /* 0x000fe40000800000 */
[C---:B------:R-:W-:Y:S02]  /*118a0*/  ISETP.GT.AND P4, PT, R2.reuse, 0x38, PT ;  /* 0x000000380200780c */ /* 0x040fe40003f84270 */
[----:B------:R-:W-:Y:S02]  /*118b0*/  ISETP.GT.AND P2, PT, R2, 0x39, PT ;  /* 0x000000390200780c */ /* 0x000fe40003f44270 */
[----:B------:R-:W-:Y:S02]  /*118c0*/  FMNMX.FTZ R3, R89, R3, !PT ;  /* 0x0000000359037209 */ /* 0x000fe40007810000 */
        /* <DEDUP_REMOVED lines=20> */
[----:B------:R-:W-:Y:S01]  /*11a10*/  ISETP.GT.AND P1, PT, R0, 0x28, PT ;  /* 0x000000280000780c */ /* 0x000fe20003f24270 */
[----:B------:R-:W-:Y:S01]  /*11a20*/  LDSM.16.MT88.4 R36, [R186+0x800] ;  /* 0x00080000ba24783b */ /* 0x000fe20000004200 */
[----:B------:R-:W-:Y:S02]  /*11a30*/  FMNMX.FTZ R2, R98, R2, !PT ;  /* 0x0000000262027209 */ /* 0x000fe40007810000 */
[----:B------:R-:W-:Y:S02]  /*11a40*/  FMNMX.FTZ R3, R84, R3, !PT ;  /* 0x0000000354037209 */ /* 0x000fe40007810000 */
[----:B------:R-:W-:Y:S02]  /*11a50*/  ISETP.GT.AND P0, PT, R0, 0x29, PT ;  /* 0x000000290000780c */ /* 0x000fe40003f04270 */
[----:B------:R-:W-:Y:S02]  /*11a60*/  FSEL R94, R50, -INF , P1 ;  /* 0xff800000325e7808 */ /* 0x000fe40000800000 */
[----:B------:R-:W-:Y:S01]  /*11a70*/  FMNMX.FTZ R2, R99, R2, !PT ;  /* 0x0000000263027209 */ /* 0x000fe20007810000 */
[----:B------:R-:W1:Y:S01]  /*11a80*/  SHFL.BFLY PT, R4, R3, 0x2, 0x1f ;  /* 0x0c401f0003047f89 */ /* 0x000e6200000e0000 */
[----:B------:R-:W-:-:S02]  /*11a90*/  FSEL R97, R51, -INF , P0 ;  /* 0xff80000033617808 */ /* 0x000fc40000000000 */
[----:B------:R-:W-:Y:S01]  /*11aa0*/  ISETP.GT.AND P1, PT, R0, 0x30, PT ;  /* 0x000000300000780c */ /* 0x000fe20003f24270 */
[----:B------:R-:W-:Y:S01]  /*11ab0*/  LDSM.16.MT88.4 R48, [R187] ;  /* 0x00000000bb30783b */ /* 0x000fe20000004200 */
[----:B------:R-:W-:Y:S02]  /*11ac0*/  FMNMX.FTZ R2, R94, R2, !PT ;  /* 0x000000025e027209 */ /* 0x000fe40007810000 */
[----:B------:R-:W-:Y:S02]  /*11ad0*/  ISETP.GT.AND P0, PT, R0, 0x31, PT ;  /* 0x000000310000780c */ /* 0x000fe40003f04270 */
[----:B------:R-:W-:Y:S02]  /*11ae0*/  FSEL R96, R34, -INF , P1 ;  /* 0xff80000022607808 */ /* 0x000fe40000800000 */
[----:B------:R-:W-:Y:S02]  /*11af0*/  FMNMX.FTZ R2, R97, R2, !PT ;  /* 0x0000000261027209 */ /* 0x000fe40007810000 */
[----:B------:R-:W-:-:S02]  /*11b00*/  FSEL R95, R35, -INF , P0 ;  /* 0xff800000235f7808 */ /* 0x000fc40000000000 */
[----:B------:R-:W-:Y:S01]  /*11b10*/  ISETP.GT.AND P1, PT, R0, 0x38, PT ;  /* 0x000000380000780c */ /* 0x000fe20003f24270 */
[----:B----4-:R-:W-:Y:S01]  /*11b20*/  LDSM.16.MT88.4 R32, [R176+0x800] ;  /* 0x00080000b020783b */ /* 0x010fe20000004200 */
[----:B------:R-:W-:Y:S02]  /*11b30*/  FMNMX.FTZ R2, R96, R2, !PT ;  /* 0x0000000260027209 */ /* 0x000fe40007810000 */
[----:B------:R-:W-:Y:S02]  /*11b40*/  ISETP.GT.AND P0, PT, R0, 0x39, PT ;  /* 0x000000390000780c */ /* 0x000fe40003f04270 */
[----:B------:R-:W-:Y:S02]  /*11b50*/  FSEL R93, R30, -INF , P1 ;  /* 0xff8000001e5d7808 */ /* 0x000fe40000800000 */
[----:B------:R-:W-:Y:S02]  /*11b60*/  FMNMX.FTZ R2, R95, R2, !PT ;  /* 0x000000025f027209 */ /* 0x000fe40007810000 */
[----:B------:R-:W-:-:S02]  /*11b70*/  FSEL R92, R31, -INF , P0 ;  /* 0xff8000001f5c7808 */ /* 0x000fc40000000000 */
        /* <DEDUP_REMOVED lines=19> */
[----:B------:R1:W-:Y:S01]  /*11cb0*/  MUFU.EX2 R77, R3 ;  /* 0x00000003004d7308 */ /* 0x0003e20000000800 */
[----:B------:R-:W3:Y:S07]  /*11cc0*/  LDSM.16.MT88.4 R4, [R176] ;  /* 0x00000000b004783b */ /* 0x000eee0000004200 */
[----:B------:R4:W2:Y:S01]  /*11cd0*/  MUFU.EX2 R70, R0 ;  /* 0x0000000000467308 */ /* 0x0008a20000000800 */
[----:B-1----:R-:W-:Y:S02]  /*11ce0*/  FFMA.FTZ R3, R13, c[0x0][0x2d0], -R2 ;  /* 0x0000b4000d037a23 */ /* 0x002fe40000010802 */
[----:B----4-:R-:W-:-:S05]  /*11cf0*/  FMUL.FTZ R0, R8, c[0x0][0x2d0] ;  /* 0x0000b40008007a20 */ /* 0x010fca0000410000 */
[----:B------:R1:W-:Y:S01]  /*11d00*/  MUFU.EX2 R78, R3 ;  /* 0x00000003004e7308 */ /* 0x0003e20000000800 */
[----:B------:R-:W-:-:S05]  /*11d10*/  FSEL R0, R0, RZ, P0 ;  /* 0x000000ff00007208 */ /* 0x000fca0000000000 */
[--C-:B-1----:R-:W-:Y:S02]  /*11d20*/  FFMA.FTZ R3, R14, c[0x0][0x2d0], -R0.reuse ;  /* 0x0000b4000e037a23 */ /* 0x102fe40000010800 */
[----:B------:R-:W1:Y:S02]  /*11d30*/  LDSM.16.MT88.4 R12, [R186] ;  /* 0x00000000ba0c783b */ /* 0x000e640000004200 */
[----:B------:R4:W-:Y:S02]  /*11d40*/  MUFU.EX2 R65, R3 ;  /* 0x0000000300417308 */ /* 0x0009e40000000800 */
[----:B----4-:R-:W-:-:S06]  /*11d50*/  FFMA.FTZ R3, R19, c[0x0][0x2d0], -R0 ;  /* 0x0000b40013037a23 */ /* 0x010fcc0000010800 */
[----:B------:R4:W1:Y:S02]  /*11d60*/  MUFU.EX2 R64, R3 ;  /* 0x0000000300407308 */ /* 0x0008640000000800 */
[----:B----4-:R-:W-:-:S06]  /*11d70*/  FFMA.FTZ R3, R16, c[0x0][0x2d0], -R0 ;  /* 0x0000b40010037a23 */ /* 0x010fcc0000010800 */
[----:B------:R4:W-:Y:S02]  /*11d80*/  MUFU.EX2 R69, R3 ;  /* 0x0000000300457308 */ /* 0x0009e40000000800 */
[----:B----4-:R-:W-:-:S06]  /*11d90*/  FFMA.FTZ R3, R17, c[0x0][0x2d0], -R0 ;  /* 0x0000b40011037a23 */ /* 0x010fcc0000010800 */
[----:B------:R4:W1:Y:S02]  /*11da0*/  MUFU.EX2 R71, R3 ;  /* 0x0000000300477308 */ /* 0x0008640000000800 */
[----:B----4-:R-:W-:-:S06]  /*11db0*/  FFMA.FTZ R3, R20, c[0x0][0x2d0], -R2 ;  /* 0x0000b40014037a23 */ /* 0x010fcc0000010802 */
[----:B------:R4:W1:Y:S02]  /*11dc0*/  MUFU.EX2 R79, R3 ;  /* 0x00000003004f7308 */ /* 0x0008640000000800 */
[----:B----4-:R-:W-:-:S06]  /*11dd0*/  FFMA.FTZ R3, R18, c[0x0][0x2d0], -R2 ;  /* 0x0000b40012037a23 */ /* 0x010fcc0000010802 */
[----:B------:R4:W-:Y:S02]  /*11de0*/  MUFU.EX2 R82, R3 ;  /* 0x0000000300527308 */ /* 0x0009e40000000800 */
[----:B----4-:R-:W-:-:S06]  /*11df0*/  FFMA.FTZ R3, R21, c[0x0][0x2d0], -R2 ;  /* 0x0000b40015037a23 */ /* 0x010fcc0000010802 */
[----:B------:R4:W-:Y:S01]  /*11e00*/  MUFU.EX2 R83, R3 ;  /* 0x0000000300537308 */ /* 0x0009e20000000800 */
[----:B--2---:R-:W-:Y:S02]  /*11e10*/  F2FP.PACK_AB R16, R66, R67 ;  /* 0x000000434210723e */ /* 0x004fe400000000ff */
[----:B------:R-:W-:Y:S02]  /*11e20*/  F2FP.PACK_AB R18, R77, R70 ;  /* 0x000000464d12723e */ /* 0x000fe400000000ff */
[----:B-1----:R-:W-:Y:S01]  /*11e30*/  F2FP.PACK_AB R17, R64, R65 ;  /* 0x000000414011723e */ /* 0x002fe200000000ff */
[----:B----4-:R-:W-:-:S04]  /*11e40*/  FFMA.FTZ R3, R22, c[0x0][0x2d0], -R0 ;  /* 0x0000b40016037a23 */ /* 0x010fc80000010800 */
[----:B------:R1:W-:Y:S01]  /*11e50*/  MUFU.EX2 R68, R3 ;  /* 0x0000000300447308 */ /* 0x0003e20000000800 */
[----:B------:R-:W-:Y:S01]  /*11e60*/  F2FP.PACK_AB R19, R71, R69 ;  /* 0x000000454713723e */ /* 0x000fe200000000ff */
[----:B-1----:R-:W-:-:S06]  /*11e70*/  FFMA.FTZ R3, R23, c[0x0][0x2d0], -R0 ;  /* 0x0000b40017037a23 */ /* 0x002fcc0000010800 */
[----:B------:R1:W2:Y:S01]  /*11e80*/  MUFU.EX2 R76, R3 ;  /* 0x00000003004c7308 */ /* 0x0002a20000000800 */
[----:B---3--:R-:W-:Y:S01]  /*11e90*/  HMMA.16816.F32 R24, R16, R4, RZ ;  /* 0x000000041018723c */ /* 0x008fe200000018ff */
[----:B-1----:R-:W-:-:S06]  /*11ea0*/  FFMA.FTZ R3, R52, c[0x0][0x2d0], -R0 ;  /* 0x0000b40034037a23 */ /* 0x002fcc0000010800 */
[----:B------:R1:W-:Y:S01]  /*11eb0*/  MUFU.EX2 R81, R3 ;  /* 0x0000000300517308 */ /* 0x0003e20000000800 */
[----:B------:R-:W-:Y:S01]  /*11ec0*/  HMMA.16816.F32 R20, R16, R6, RZ ;  /* 0x000000061014723c */ /* 0x000fe200000018ff */
[----:B-1----:R-:W-:-:S07]  /*11ed0*/  FFMA.FTZ R3, R53, c[0x0][0x2d0], -R0 ;  /* 0x0000b40035037a23 */ /* 0x002fce0000010800 */
[C---:B------:R-:W-:Y:S01]  /*11ee0*/  HMMA.16816.F32 R44, R16.reuse, R12, RZ ;  /* 0x0000000c102c723c */ /* 0x040fe200000018ff */
[----:B-----5:R-:W1:Y:S01]  /*11ef0*/  LDSM.16.MT88.4 R52, [R107+0x800] ;  /* 0x000800006b34783b */ /* 0x020e620000004200 */
[----:B------:R-:W3:Y:S05]  /*11f00*/  MUFU.EX2 R80, R3 ;  /* 0x0000000300507308 */ /* 0x000eea0000000800 */
[----:B------:R-:W-:Y:S01]  /*11f10*/  F2FP.PACK_AB R12, R79, R78 ;  /* 0x0000004e4f0c723e */ /* 0x000fe200000000ff */
[----:B------:R-:W-:Y:S01]  /*11f20*/  HMMA.16816.F32 R28, R16, R14, RZ ;  /* 0x0000000e101c723c */ /* 0x000fe200000018ff */
[----:B--2---:R-:W-:-:S06]  /*11f30*/  F2FP.PACK_AB R13, R76, R68 ;  /* 0x000000444c0d723e */ /* 0x004fcc00000000ff */
[----:B------:R-:W-:Y:S02]  /*11f40*/  F2FP.PACK_AB R14, R83, R82 ;  /* 0x00000052530e723e */ /* 0x000fe400000000ff */
[----:B---3--:R-:W-:-:S07]  /*11f50*/  F2FP.PACK_AB R15, R80, R81 ;  /* 0x00000051500f723e */ /* 0x008fce00000000ff */
[C---:B------:R-:W-:Y:S08]  /*11f60*/  HMMA.16816.F32 R192, R12.reuse, R32, R24 ;  /* 0x000000200cc0723c */ /* 0x040ff00000001818 */
[----:B------:R-:W-:Y:S01]  /*11f70*/  HMMA.16816.F32 R128, R12, R34, R20 ;  /* 0x000000220c80723c */ /* 0x000fe20000001814 */
[----:B------:R-:W-:Y:S07]  /*11f80*/  LDSM.16.MT88.4 R32, [R176+0x2800] ;  /* 0x00280000b020783b */ /* 0x000fee0000004200 */
[C---:B------:R-:W-:Y:S08]  /*11f90*/  HMMA.16816.F32 R24, R16.reuse, R40, RZ ;  /* 0x000000281018723c */ /* 0x040ff000000018ff */
[C---:B------:R-:W-:Y:S01]  /*11fa0*/  HMMA.16816.F32 R20, R16.reuse, R42, RZ ;  /* 0x0000002a1014723c */ /* 0x040fe200000018ff */
[----:B------:R-:W2:Y:S07]  /*11fb0*/  LDSM.16.MT88.4 R40, [R176+0x2000] ;  /* 0x00200000b028783b */ /* 0x000eae0000004200 */
[----:B------:R-:W-:Y:S08]  /*11fc0*/  HMMA.16816.F32 R4, R16, R48, RZ ;  /* 0x000000301004723c */ /* 0x000ff000000018ff */
        /* <DEDUP_REMOVED lines=15> */
[C---:B------:R-:W-:Y:S01]  /*120c0*/  HMMA.16816.F32 R56, R12.reuse, R32, R24 ;  /* 0x000000200c38723c */ /* 0x040fe20000001818 */
[----:B------:R-:W2:Y:S07]  /*120d0*/  LDSM.16.MT88.4 R24, [R107+0x2800] ;  /* 0x002800006b18783b */ /* 0x000eae0000004200 */
[----:B----4-:R-:W-:Y:S08]  /*120e0*/  HMMA.16816.F32 R156, R12, R36, R4 ;  /* 0x000000240c9c723c */ /* 0x010ff00000001804 */
[C---:B-1----:R-:W-:Y:S08]  /*120f0*/  HMMA.16816.F32 R4, R16.reuse, R40, RZ ;  /* 0x000000281004723c */ /* 0x042ff000000018ff */
[----:B------:R-:W-:Y:S11]  /*12100*/  HMMA.16816.F32 R28, R16, R62, RZ ;  /* 0x0000003e101c723c */ /* 0x000ff600000018ff */
[----:B------:R-:W-:Y:S05]  /*12110*/  @!UPT UIADD3 URZ, URZ, URZ, URZ ;  /* 0x0000003f3f3ff290 */ /* 0x000fea000fffe03f */
[C---:B--2---:R-:W-:Y:S08]  /*12120*/  HMMA.16816.F32 R140, R12.reuse, R24, R4 ;  /* 0x000000180c8c723c */ /* 0x044ff00000001804 */
[----:B------:R-:W-:Y:S01]  /*12130*/  HMMA.16816.F32 R48, R12, R74, R28 ;  /* 0x0000004a0c30723c */ /* 0x000fe2000000181c */
[----:B------:R-:W1:Y:S07]  /*12140*/  LDSM.16.MT88.4 R28, [R186+0x4000] ;  /* 0x00400000ba1c783b */ /* 0x000e6e0000004200 */
        /* <DEDUP_REMOVED lines=22> */
[----:B------:R-:W-:Y:S01]  /*122b0*/  FADD.FTZ R3, R68, R3 ;  /* 0x0000000344037221 */ /* 0x000fe20000010000 */
[----:B-1----:R-:W-:Y:S01]  /*122c0*/  HMMA.16816.F32 R4, R16, R20, RZ ;  /* 0x000000141004723c */ /* 0x002fe200000018ff */
[--C-:B------:R-:W-:Y:S02]  /*122d0*/  FFMA.FTZ R28, R91, c[0x0][0x2d0], -R2.reuse ;  /* 0x0000b4005b1c7a23 */ /* 0x100fe40000010802 */
[--C-:B------:R-:W-:Y:S11]  /*122e0*/  FFMA.FTZ R30, R90, c[0x0][0x2d0], -R2.reuse ;  /* 0x0000b4005a1e7a23 */ /* 0x100ff60000010802 */
[----:B------:R-:W-:Y:S10]  /*122f0*/  @!UPT UIADD3 URZ, URZ, URZ, URZ ;  /* 0x0000003f3f3ff290 */ /* 0x000ff4000fffe03f */
[----:B------:R-:W-:Y:S08]  /*12300*/  HMMA.16816.F32 R68, R12, R24, R4 ;  /* 0x000000180c44723c */ /* 0x000ff00000001804 */
[----:B------:R-:W-:Y:S01]  /*12310*/  HMMA.16816.F32 R4, R16, R22, RZ ;  /* 0x000000161004723c */ /* 0x000fe200000018ff */
[----:B------:R-:W-:Y:S02]  /*12320*/  FADD.FTZ R31, R76, R3 ;  /* 0x000000034c1f7221 */ /* 0x000fe40000010000 */
[--C-:B------:R-:W-:Y:S01]  /*12330*/  FFMA.FTZ R32, R89, c[0x0][0x2d0], -R2.reuse ;  /* 0x0000b40059207a23 */ /* 0x100fe20000010802 */
[----:B------:R-:W1:Y:S01]  /*12340*/  MUFU.EX2 R3, R28 ;  /* 0x0000001c00037308 */ /* 0x000e620000000800 */
[----:B------:R-:W-:-:S02]  /*12350*/  FFMA.FTZ R33, R88, c[0x0][0x2d0], -R2 ;  /* 0x0000b40058217a23 */ /* 0x000fc40000010802 */
[--C-:B------:R-:W-:Y:S02]  /*12360*/  FFMA.FTZ R40, R87, c[0x0][0x2d0], -R2.reuse ;  /* 0x0000b40057287a23 */ /* 0x100fe40000010802 */
[--C-:B------:R-:W-:Y:S02]  /*12370*/  FFMA.FTZ R41, R86, c[0x0][0x2d0], -R2.reuse ;  /* 0x0000b40056297a23 */ /* 0x100fe40000010802 */
[--C-:B------:R-:W-:Y:S02]  /*12380*/  FFMA.FTZ R42, R85, c[0x0][0x2d0], -R2.reuse ;  /* 0x0000b400552a7a23 */ /* 0x100fe40000010802 */
[----:B------:R-:W-:Y:S02]  /*12390*/  FFMA.FTZ R43, R84, c[0x0][0x2d0], -R2 ;  /* 0x0000b400542b7a23 */ /* 0x000fe40000010802 */
[----:B------:R2:W-:Y:S01]  /*123a0*/  MUFU.EX2 R2, R30 ;  /* 0x0000001e00027308 */ /* 0x0005e20000000800 */
[----:B------:R-:W-:Y:S01]  /*123b0*/  FFMA.FTZ R35, R94, c[0x0][0x2d0], -R0 ;  /* 0x0000b4005e237a23 */ /* 0x000fe20000010800 */
[----:B------:R-:W-:Y:S07]  /*123c0*/  LDSM.16.MT88.4 R84, [R176+0x5800] ;  /* 0x00580000b054783b */ /* 0x000fee0000004200 */
        /* <DEDUP_REMOVED lines=10> */
[----:B------:R-:W-:-:S07]  /*12470*/  FADD.FTZ R4, R83, R4 ;  /* 0x0000000453047221 */ /* 0x000fce0000010000 */
[----:B------:R-:W4:Y:S08]  /*12480*/  MUFU.EX2 R5, R5 ;  /* 0x0000000500057308 */ /* 0x000f300000000800 */
[----:B------:R4:W5:Y:S01]  /*12490*/  MUFU.EX2 R7, R33 ;  /* 0x0000002100077308 */ /* 0x0009620000000800 */
[----:B-1----:R-:W-:Y:S02]  /*124a0*/  FADD.FTZ R4, R3, R4 ;  /* 0x0000000403047221 */ /* 0x002fe40000010000 */
[----:B------:R-:W-:-:S02]  /*124b0*/  FFMA.FTZ R34, R97, c[0x0][0x2d0], -R0 ;  /* 0x0000b40061227a23 */ /* 0x000fc40000010800 */
[--C-:B------:R-:W-:Y:S02]  /*124c0*/  FFMA.FTZ R37, R96, c[0x0][0x2d0], -R0.reuse ;  /* 0x0000b40060257a23 */ /* 0x100fe40000010800 */
[--C-:B------:R-:W-:Y:S02]  /*124d0*/  FFMA.FTZ R36, R95, c[0x0][0x2d0], -R0.reuse ;  /* 0x0000b4005f247a23 */ /* 0x100fe40000010800 */
[--C-:B------:R-:W-:Y:S02]  /*124e0*/  FFMA.FTZ R39, R93, c[0x0][0x2d0], -R0.reuse ;  /* 0x0000b4005d277a23 */ /* 0x100fe40000010800 */
[----:B------:R-:W-:Y:S02]  /*124f0*/  FFMA.FTZ R38, R92, c[0x0][0x2d0], -R0 ;  /* 0x0000b4005c267a23 */ /* 0x000fe40000010800 */
[----:B---3--:R-:W-:Y:S02]  /*12500*/  FADD.FTZ R0, R6, R22 ;  /* 0x0000001606007221 */ /* 0x008fe40000010000 */
[C---:B------:R-:W-:Y:S01]  /*12510*/  FADD.FTZ R21, R2.reuse, R4 ;  /* 0x0000000402157221 */ /* 0x040fe20000010000 */
[----:B------:R-:W-:Y:S01]  /*12520*/  F2FP.PACK_AB R4, R2, R3 ;  /* 0x000000030204723e */ /* 0x000fe200000000ff */
[C---:B----4-:R-:W-:Y:S01]  /*12530*/  FADD.FTZ R33, R5.reuse, R0 ;  /* 0x0000000005217221 */ /* 0x050fe20000010000 */
[----:B------:R-:W-:Y:S01]  /*12540*/  F2FP.PACK_AB R5, R5, R6 ;  /* 0x000000060505723e */ /* 0x000fe200000000ff */
[----:B------:R-:W-:Y:S01]  /*12550*/  FADD.FTZ R2, R20, R21 ;  /* 0x0000001514027221 */ /* 0x000fe20000010000 */
[----:B-----5:R-:W-:-:S02]  /*12560*/  F2FP.PACK_AB R6, R7, R20 ;  /* 0x000000140706723e */ /* 0x020fc400000000ff */
[C---:B--2---:R-:W-:Y:S01]  /*12570*/  HMMA.16816.F32 R20, R16.reuse, R28, RZ ;  /* 0x0000001c1014723c */ /* 0x044fe200000018ff */
        /* <DEDUP_REMOVED lines=129> */
[C---:B------:R-:W-:Y:S01]  /*12d90*/  SHF.L.U64.HI R16, R215.reuse, 0x1, R229 ;  /* 0x00000001d7107819 */ /* 0x040fe200000102e5 */
        /* <DEDUP_REMOVED lines=18> */
.L_x_6133:
        /* <DEDUP_REMOVED lines=21> */
.L_x_6134:
        /* <DEDUP_REMOVED lines=21> */
.L_x_6026:
[----:B------:R-:W-:Y:S05]  /*13160*/  BSYNC B0 ;  /* 0x0000000000007941 */ /* 0x000fea0003800000 */
.L_x_6025:
        /* <DEDUP_REMOVED lines=20> */
.L_x_6038:
        /* <DEDUP_REMOVED lines=40> */
.L_x_6135:
        /* <DEDUP_REMOVED lines=22> */
.L_x_6136:
        /* <DEDUP_REMOVED lines=21> */
.L_x_6031:
[----:B------:R-:W-:Y:S05]  /*137e0*/  BSYNC B0 ;  /* 0x0000000000007941 */ /* 0x000fea0003800000 */
.L_x_6030:
        /* <DEDUP_REMOVED lines=179> */
[----:B------:R-:W-:Y:S02]  /*14320*/  FSEL R159, R16, -INF , P3 ;  /* 0xff800000109f7808 */ /* 0x000fe40001800000 */
[----:B------:R-:W-:Y:S02]  /*14330*/  ISETP.GT.AND P2, PT, R2, 0x11, PT ;  /* 0x000000110200780c */ /* 0x000fe40003f44270 */
[----:B------:R-:W-:Y:S02]  /*14340*/  FMNMX.FTZ R3, R4, R3, !PT ;  /* 0x0000000304037209 */ /* 0x000fe40007810000 */
[----:B------:R-:W-:Y:S02]  /*14350*/  ISETP.GT.AND P1, PT, R0, RZ, PT ;  /* 0x000000ff0000720c */ /* 0x000fe40003f24270 */
[----:B------:R-:W-:Y:S02]  /*14360*/  FSEL R168, R17, -INF , P2 ;  /* 0xff80000011a87808 */ /* 0x000fe40001000000 */
[----:B------:R-:W-:Y:S02]  /*14370*/  FSEL R154, R6, -INF , P1 ;  /* 0xff800000069a7808 */ /* 0x000fe40000800000 */
[----:B------:R-:W-:Y:S02]  /*14380*/  ISETP.GT.AND P1, PT, R0, 0x8, PT ;  /* 0x000000080000780c */ /* 0x000fe40003f24270 */
[----:B------:R-:W-:Y:S02]  /*14390*/  ISETP.GT.AND P3, PT, R2, 0x18, PT ;  /* 0x000000180200780c */ /* 0x000fe40003f64270 */
[----:B------:R-:W-:Y:S02]  /*143a0*/  ISETP.GT.AND P0, PT, R0, 0x1, PT ;  /* 0x000000010000780c */ /* 0x000fe40003f04270 */
[----:B------:R-:W-:Y:S02]  /*143b0*/  FMNMX.FTZ R3, R159, R3, !PT ;  /* 0x000000039f037209 */ /* 0x000fe40007810000 */
[----:B------:R-:W-:Y:S02]  /*143c0*/  FSEL R153, R7, -INF , P0 ;  /* 0xff80000007997808 */ /* 0x000fe40000000000 */
[----:B------:R-:W-:Y:S02]  /*143d0*/  FSEL R7, R14, -INF , P1 ;  /* 0xff8000000e077808 */ /* 0x000fe40000800000 */
[----:B------:R-:W-:Y:S02]  /*143e0*/  ISETP.GT.AND P1, PT, R0, 0x10, PT ;  /* 0x000000100000780c */ /* 0x000fe40003f24270 */
[----:B------:R-:W-:Y:S02]  /*143f0*/  ISETP.GT.AND P2, PT, R2, 0x19, PT ;  /* 0x000000190200780c */ /* 0x000fe40003f44270 */
[----:B------:R-:W-:Y:S02]  /*14400*/  FSEL R164, R20, -INF , P3 ;  /* 0xff80000014a47808 */ /* 0x000fe40001800000 */
[----:B------:R-:W-:Y:S02]  /*14410*/  FMNMX.FTZ R3, R168, R3, !PT ;  /* 0x00000003a8037209 */ /* 0x000fe40007810000 */
        /* <DEDUP_REMOVED lines=22> */
[----:B------:R-:W-:Y:S02]  /*14580*/  ISETP.GT.AND P0, PT, R0, 0x9, PT ;  /* 0x000000090000780c */ /* 0x000fe40003f04270 */
[----:B------:R-:W-:Y:S02]  /*14590*/  FMNMX.FTZ R6, R153, R6, !PT ;  /* 0x0000000699067209 */ /* 0x000fe40007810000 */
[----:B------:R-:W-:Y:S02]  /*145a0*/  FSEL R201, R33, -INF , P2 ;  /* 0xff80000021c97808 */ /* 0x000fe40001000000 */
[----:B------:R-:W-:Y:S02]  /*145b0*/  ISETP.GT.AND P1, PT, R2, 0x38, PT ;  /* 0x000000380200780c */ /* 0x000fe40003f24270 */
[----:B------:R-:W-:Y:S02]  /*145c0*/  FMNMX.FTZ R3, R202, R3, !PT ;  /* 0x00000003ca037209 */ /* 0x000fe40007810000 */
[----:B------:R-:W-:Y:S02]  /*145d0*/  FSEL R15, R15, -INF , P0 ;  /* 0xff8000000f0f7808 */ /* 0x000fe40000000000 */
[----:B------:R-:W-:Y:S02]  /*145e0*/  FMNMX.FTZ R6, R7, R6, !PT ;  /* 0x0000000607067209 */ /* 0x000fe40007810000 */
[----:B------:R-:W-:Y:S02]  /*145f0*/  FSEL R198, R36, -INF , P1 ;  /* 0xff80000024c67808 */ /* 0x000fe40000800000 */
        /* <DEDUP_REMOVED lines=27> */
[----:B-1----:R-:W-:Y:S02]  /*147b0*/  FMNMX.FTZ R0, R3, R6, !PT ;  /* 0x0000000603007209 */ /* 0x002fe40007810000 */
[----:B------:R-:W-:Y:S02]  /*147c0*/  FSEL R203, R38, -INF , P1 ;  /* 0xff80000026cb7808 */ /* 0x000fe40000800000 */
        /* <DEDUP_REMOVED lines=18> */
[--C-:B------:R-:W-:Y:S02]  /*148f0*/  FFMA.FTZ R0, R152, c[0x0][0x2d0], -R157.reuse ;  /* 0x0000b40098007a23 */ /* 0x100fe4000001089d */
[----:B------:R-:W1:Y:S02]  /*14900*/  SHFL.BFLY PT, R3, R2, 0x2, 0x1f ;  /* 0x0c401f0002037f89 */ /* 0x000e6400000e0000 */
[----:B------:R2:W-:Y:S01]  /*14910*/  MUFU.EX2 R206, R0 ;  /* 0x0000000000ce7308 */ /* 0x0005e20000000800 */
[----:B-1----:R-:W-:Y:S01]  /*14920*/  FMNMX.FTZ R2, R2, R3, !PT ;  /* 0x0000000302027209 */ /* 0x002fe20007810000 */
[--C-:B--2---:R-:W-:Y:S04]  /*14930*/  FFMA.FTZ R0, R8, c[0x0][0x2d0], -R157.reuse ;  /* 0x0000b40008007a23 */ /* 0x104fe8000001089d */
[----:B------:R-:W1:Y:S04]  /*14940*/  SHFL.BFLY PT, R3, R2, 0x1, 0x1f ;  /* 0x0c201f0002037f89 */ /* 0x000e6800000e0000 */
[----:B------:R2:W3:Y:S01]  /*14950*/  MUFU.EX2 R205, R0 ;  /* 0x0000000000cd7308 */ /* 0x0004e20000000800 */
[----:B-1----:R-:W-:Y:S01]  /*14960*/  FMNMX.FTZ R8, R2, R3, !PT ;  /* 0x0000000302087209 */ /* 0x002fe20007810000 */
[--C-:B--2---:R-:W-:Y:S01]  /*14970*/  FFMA.FTZ R0, R5, c[0x0][0x2d0], -R157.reuse ;  /* 0x0000b40005007a23 */ /* 0x104fe2000001089d */
[----:B---3--:R-:W-:Y:S02]  /*14980*/  F2FP.PACK_AB R152, R205, R206 ;  /* 0x000000cecd98723e */ /* 0x008fe400000000ff */
[C---:B------:R-:W-:Y:S05]  /*14990*/  FSETP.NEU.FTZ.AND P0, PT, R8.reuse, -INF , PT ;  /* 0xff8000000800780b */ /* 0x040fea0003f1d000 */
[----:B------:R1:W-:Y:S01]  /*149a0*/  MUFU.EX2 R212, R0 ;  /* 0x0000000000d47308 */ /* 0x0003e20000000800 */
[----:B------:R-:W-:Y:S05]  /*149b0*/  FMUL.FTZ R2, R8, c[0x0][0x2d0] ;  /* 0x0000b40008027a20 */ /* 0x000fea0000410000 */
[----:B------:R-:W-:Y:S02]  /*149c0*/  FSEL R158, R2, RZ, P0 ;  /* 0x000000ff029e7208 */ /* 0x000fe40000000000 */
[----:B------:R-:W-:Y:S02]  /*149d0*/  FSEL R2, R9, RZ, P1 ;  /* 0x000000ff09027208 */ /* 0x000fe40000800000 */
[----:B------:R-:W-:Y:S01]  /*149e0*/  ISETP.GE.AND P1, PT, R213, 0x1, PT ;  /* 0x00000001d500780c */ /* 0x000fe20003f26270 */
[----:B------:R-:W-:Y:S02]  /*149f0*/  FFMA.FTZ R3, R15, c[0x0][0x2d0], -R158 ;  /* 0x0000b4000f037a23 */ /* 0x000fe4000001089e */
[----:B------:R-:W-:Y:S02]  /*14a00*/  FADD.FTZ R2, -R2, R106 ;  /* 0x0000006a02027221 */ /* 0x000fe40000010100 */
[----:B------:R2:W-:Y:S02]  /*14a10*/  MUFU.EX2 R208, R3 ;  /* 0x0000000300d07308 */ /* 0x0005e40000000800 */
[----:B------:R-:W-:Y:S02]  /*14a20*/  FMUL.FTZ R2, R2, c[0x0][0x2d0] ;  /* 0x0000b40002027a20 */ /* 0x000fe40000410000 */
[--C-:B-1----:R-:W-:Y:S06]  /*14a30*/  FFMA.FTZ R0, R4, c[0x0][0x2d0], -R157.reuse ;  /* 0x0000b40004007a23 */ /* 0x102fec000001089d */
[----:B------:R-:W1:Y:S10]  /*14a40*/  MUFU.EX2 R2, R2 ;  /* 0x0000000200027308 */ /* 0x000e740000000800 */
[----:B------:R3:W4:Y:S01]  /*14a50*/  MUFU.EX2 R211, R0 ;  /* 0x0000000000d37308 */ /* 0x0007220000000800 */
[----:B--2---:R-:W-:Y:S04]  /*14a60*/  IADD3 R3, R186, R176, RZ ;  /* 0x000000b0ba037210 */ /* 0x004fe80007ffe0ff */
[----:B------:R-:W-:Y:S01]  /*14a70*/  IADD3 R106, R184, R3, RZ ;  /* 0x00000003b86a7210 */ /* 0x000fe20007ffe0ff */
[----:B------:R-:W2:Y:S01]  /*14a80*/  LDSM.16.MT88.4 R16, [R3] ;  /* 0x000000000310783b */ /* 0x000ea20000004200 */
[C---:B-1----:R-:W-:Y:S02]  /*14a90*/  FMUL.FTZ R4, R2.reuse, R112 ;  /* 0x0000007002047220 */ /* 0x042fe40000410000 */
[C---:B------:R-:W-:Y:S05]  /*14aa0*/  FMUL.FTZ R5, R2.reuse, R113 ;  /* 0x0000007102057220 */ /* 0x040fea0000410000 */
[----:B------:R-:W1:Y:S01]  /*14ab0*/  LDSM.16.MT88.4 R24, [R106] ;  /* 0x000000006a18783b */ /* 0x000e620000004200 */
[C---:B------:R-:W-:Y:S02]  /*14ac0*/  FMUL.FTZ R12, R2.reuse, R116 ;  /* 0x00000074020c7220 */ /* 0x040fe40000410000 */
[C---:B------:R-:W-:Y:S02]  /*14ad0*/  FMUL.FTZ R13, R2.reuse, R117 ;  /* 0x00000075020d7220 */ /* 0x040fe40000410000 */
[----:B------:R-:W-:Y:S02]  /*14ae0*/  FMUL.FTZ R21, R2, R125 ;  /* 0x0000007d02157220 */ /* 0x000fe40000410000 */
[--C-:B---3--:R-:W-:Y:S01]  /*14af0*/  FFMA.FTZ R0, R154, c[0x0][0x2d0], -R158.reuse ;  /* 0x0000b4009a007a23 */ /* 0x108fe2000001089e */
[----:B----4-:R-:W-:Y:S01]  /*14b00*/  F2FP.PACK_AB R154, R211, R212 ;  /* 0x000000d4d39a723e */ /* 0x010fe200000000ff */
        /* <DEDUP_REMOVED lines=30> */
[----:B------:R-:W-:Y:S02]  /*14cf0*/  FFMA.FTZ R0, R7, c[0x0][0x2d0], -R158 ;  /* 0x0000b40007007a23 */ /* 0x000fe4000001089e */
        /* <DEDUP_REMOVED lines=13> */
[----:B---3--:R-:W-:Y:S02]  /*14dd0*/  FSEL R0, R8, RZ, P0 ;  /* 0x000000ff08007208 */ /* 0x008fe40000000000 */
[----:B----4-:R-:W-:Y:S03]  /*14de0*/  F2FP.PACK_AB R155, R208, R209 ;  /* 0x000000d1d09b723e */ /* 0x010fe600000000ff */
[----:B------:R-:W-:Y:S01]  /*14df0*/  FADD.FTZ R0, -R0, R107 ;  /* 0x0000006b00007221 */ /* 0x000fe20000010100 */
[----:B------:R-:W-:Y:S03]  /*14e00*/  IADD3 R107, R184, R156, RZ ;  /* 0x0000009cb86b7210 */ /* 0x000fe60007ffe0ff */
[----:B------:R-:W-:Y:S06]  /*14e10*/  FMUL.FTZ R0, R0, c[0x0][0x2d0] ;  /* 0x0000b40000007a20 */ /* 0x000fec0000410000 */
[----:B------:R-:W3:Y:S02]  /*14e20*/  MUFU.EX2 R0, R0 ;  /* 0x0000000000007308 */ /* 0x000ee40000000800 */
        /* <DEDUP_REMOVED lines=71> */
[--C-:B------:R-:W-:Y:S02]  /*152a0*/  FFMA.FTZ R120, R159, c[0x0][0x2d0], -R157.reuse ;  /* 0x0000b4009f787a23 */ /* 0x100fe4000001089d */
        /* <DEDUP_REMOVED lines=13> */
[----:B------:R2:W-:Y:S01]  /*15380*/  MUFU.EX2 R169, R124 ;  /* 0x0000007c00a97308 */ /* 0x0005e20000000800 */
[----:B------:R-:W-:Y:S02]  /*15390*/  FADD.FTZ R2, R212, R2 ;  /* 0x00000002d4027221 */ /* 0x000fe40000010000 */
[----:B------:R-:W-:Y:S01]  /*153a0*/  FADD.FTZ R0, R209, R0 ;  /* 0x00000000d1007221 */ /* 0x000fe20000010000 */
[C---:B-1----:R-:W-:Y:S03]  /*153b0*/  HMMA.16816.F32 R64, R152.reuse, R112, R64 ;  /* 0x000000709840723c */ /* 0x042fe60000001840 */
[----:B------:R-:W-:Y:S03]  /*153c0*/  FADD.FTZ R2, R211, R2 ;  /* 0x00000002d3027221 */ /* 0x000fe60000010000 */
[----:B------:R1:W5:Y:S01]  /*153d0*/  MUFU.EX2 R193, R120 ;  /* 0x0000007800c17308 */ /* 0x0003620000000800 */
[----:B------:R-:W-:Y:S01]  /*153e0*/  FADD.FTZ R0, R208, R0 ;  /* 0x00000000d0007221 */ /* 0x000fe20000010000 */
[C---:B------:R-:W-:Y:S01]  /*153f0*/  HMMA.16816.F32 R68, R152.reuse, R114, R68 ;  /* 0x000000729844723c */ /* 0x040fe20000001844 */
[----:B------:R-:W5:Y:S03]  /*15400*/  LDSM.16.MT88.4 R112, [R106+0x4000] ;  /* 0x004000006a70783b */ /* 0x000f660000004200 */
[----:B---3--:R-:W-:Y:S04]  /*15410*/  FADD.FTZ R2, R195, R2 ;  /* 0x00000002c3027221 */ /* 0x008fe80000010000 */
[C---:B----4-:R-:W-:Y:S04]  /*15420*/  HMMA.16816.F32 R72, R152.reuse, R116, R72 ;  /* 0x000000749848723c */ /* 0x050fe80000001848 */
[--C-:B--2---:R-:W-:Y:S02]  /*15430*/  FFMA.FTZ R124, R163, c[0x0][0x2d0], -R158.reuse ;  /* 0x0000b400a37c7a23 */ /* 0x104fe4000001089e */
[----:B------:R-:W-:Y:S02]  /*15440*/  MUFU.EX2 R163, R128 ;  /* 0x0000008000a37308 */ /* 0x000fe40000000800 */
[C---:B------:R-:W-:Y:S01]  /*15450*/  HMMA.16816.F32 R76, R152.reuse, R118, R76 ;  /* 0x00000076984c723c */ /* 0x040fe2000000184c */
[----:B------:R-:W2:Y:S03]  /*15460*/  LDSM.16.MT88.4 R116, [R156+0x4000] ;  /* 0x004000009c74783b */ /* 0x000ea60000004200 */
[----:B-1----:R-:W-:Y:S02]  /*15470*/  FFMA.FTZ R120, R170, c[0x0][0x2d0], -R158 ;  /* 0x0000b400aa787a23 */ /* 0x002fe4000001089e */
[----:B-----5:R-:W-:Y:S02]  /*15480*/  FADD.FTZ R0, R193, R0 ;  /* 0x00000000c1007221 */ /* 0x020fe40000010000 */
[----:B------:R1:W-:Y:S10]  /*15490*/  MUFU.EX2 R167, R124 ;  /* 0x0000007c00a77308 */ /* 0x0003f40000000800 */
[----:B------:R3:W4:Y:S01]  /*154a0*/  MUFU.EX2 R192, R120 ;  /* 0x0000007800c07308 */ /* 0x0007220000000800 */
[C---:B------:R-:W-:Y:S07]  /*154b0*/  HMMA.16816.F32 R80, R152.reuse, R112, R80 ;  /* 0x000000709850723c */ /* 0x040fee0000001850 */
[--C-:B------:R-:W-:Y:S01]  /*154c0*/  FFMA.FTZ R112, R168, c[0x0][0x2d0], -R157.reuse ;  /* 0x0000b400a8707a23 */ /* 0x100fe2000001089d */
[C---:B------:R-:W-:Y:S03]  /*154d0*/  HMMA.16816.F32 R84, R152.reuse, R114, R84 ;  /* 0x000000729854723c */ /* 0x040fe60000001854 */
[----:B------:R5:W5:Y:S01]  /*154e0*/  MUFU.EX2 R194, R112 ;  /* 0x0000007000c27308 */ /* 0x000b620000000800 */
[----:B-1----:R-:W-:Y:S04]  /*154f0*/  FFMA.FTZ R124, R160, c[0x0][0x2d0], -R158 ;  /* 0x0000b400a07c7a23 */ /* 0x002fe8000001089e */
[C---:B--2---:R-:W-:Y:S01]  /*15500*/  HMMA.16816.F32 R88, R152.reuse, R116, R88 ;  /* 0x000000749858723c */ /* 0x044fe20000001858 */
[----:B---3--:R-:W-:Y:S03]  /*15510*/  LDSM.16.MT88.4 R120, [R106+0x800] ;  /* 0x000800006a78783b */ /* 0x008fe60000004200 */
[----:B----4-:R-:W-:Y:S01]  /*15520*/  FADD.FTZ R0, R192, R0 ;  /* 0x00000000c0007221 */ /* 0x010fe20000010000 */
[----:B------:R1:W-:Y:S02]  /*15530*/  MUFU.EX2 R168, R124 ;  /* 0x0000007c00a87308 */ /* 0x0003e40000000800 */
[--C-:B------:R-:W-:Y:S01]  /*15540*/  FFMA.FTZ R116, R164, c[0x0][0x2d0], -R157.reuse ;  /* 0x0000b400a4747a23 */ /* 0x100fe2000001089d */
[C---:B------:R-:W-:Y:S07]  /*15550*/  HMMA.16816.F32 R92, R152.reuse, R118, R92 ;  /* 0x00000076985c723c */ /* 0x040fee000000185c */
[----:B------:R2:W3:Y:S01]  /*15560*/  MUFU.EX2 R190, R116 ;  /* 0x0000007400be7308 */ /* 0x0004e20000000800 */
[----:B-----5:R-:W4:Y:S01]  /*15570*/  LDSM.16.MT88.4 R112, [R107+0x4000] ;  /* 0x004000006b70783b */ /* 0x020f220000004200 */
[----:B------:R-:W-:Y:S03]  /*15580*/  FADD.FTZ R2, R194, R2 ;  /* 0x00000002c2027221 */ /* 0x000fe60000010000 */
[--C-:B-1----:R-:W-:Y:S05]  /*15590*/  FFMA.FTZ R124, R174, c[0x0][0x2d0], -R157.reuse ;  /* 0x0000b400ae7c7a23 */ /* 0x102fea000001089d */
[----:B------:R1:W-:Y:S01]  /*155a0*/  MUFU.EX2 R170, R124 ;  /* 0x0000007c00aa7308 */ /* 0x0003e20000000800 */
[--C-:B--2---:R-:W-:Y:S02]  /*155b0*/  FFMA.FTZ R116, R165, c[0x0][0x2d0], -R157.reuse ;  /* 0x0000b400a5747a23 */ /* 0x104fe4000001089d */
[----:B---3--:R-:W-:Y:S07]  /*155c0*/  FADD.FTZ R2, R190, R2 ;  /* 0x00000002be027221 */ /* 0x008fee0000010000 */
[----:B------:R2:W3:Y:S01]  /*155d0*/  MUFU.EX2 R189, R116 ;  /* 0x0000007400bd7308 */ /* 0x0004e20000000800 */
[--C-:B-1----:R-:W-:Y:S01]  /*155e0*/  FFMA.FTZ R124, R166, c[0x0][0x2d0], -R157.reuse ;  /* 0x0000b400a67c7a23 */ /* 0x102fe2000001089d */
[C---:B----4-:R-:W-:Y:S07]  /*155f0*/  HMMA.16816.F32 R96, R152.reuse, R112, R96 ;  /* 0x000000709860723c */ /* 0x050fee0000001860 */
[----:B------:R-:W-:Y:S01]  /*15600*/  FFMA.FTZ R112, R171, c[0x0][0x2d0], -R158 ;  /* 0x0000b400ab707a23 */ /* 0x000fe2000001089e */
[----:B------:R-:W-:Y:S01]  /*15610*/  HMMA.16816.F32 R100, R152, R114, R100 ;  /* 0x000000729864723c */ /* 0x000fe20000001864 */
[----:B--2---:R-:W1:Y:S01]  /*15620*/  LDSM.16.MT88.4 R116, [R3+0x800] ;  /* 0x000800000374783b */ /* 0x004e620000004200 */
[----:B------:R2:W-:Y:S02]  /*15630*/  MUFU.EX2 R171, R124 ;  /* 0x0000007c00ab7308 */ /* 0x0005e40000000800 */
[----:B------:R-:W-:Y:S01]  /*15640*/  F2FP.PACK_AB R113, R192, R193 ;  /* 0x000000c1c071723e */ /* 0x000fe200000000ff */
[C---:B---3--:R-:W-:Y:S02]  /*15650*/  FADD.FTZ R2, R189.reuse, R2 ;  /* 0x00000002bd027221 */ /* 0x048fe40000010000 */
[----:B------:R-:W-:Y:S05]  /*15660*/  F2FP.PACK_AB R114, R189, R190 ;  /* 0x000000bebd72723e */ /* 0x000fea00000000ff */
        /* <DEDUP_REMOVED lines=166> */
[C---:B------:R-:W-:Y:S01]  /*160d0*/  IMAD.SHL.U32 R17, R215.reuse, 0x2, RZ ;  /* 0x00000002d7117824 */ /* 0x040fe200078e00ff */
[----:B------:R-:W-:Y:S01]  /*160e0*/  IADD3 R2, R2, -0x80, RZ ;  /* 0xffffff8002027810 */ /* 0x000fe20007ffe0ff */
[C---:B------:R-:W-:Y:S01]  /*160f0*/  IMAD.SHL.U32 R15, R216.reuse, 0x2, RZ ;  /* 0x00000002d80f7824 */ /* 0x040fe200078e00ff */
        /* <DEDUP_REMOVED lines=27> */
.L_x_6137:
        /* <DEDUP_REMOVED lines=22> */
.L_x_6138:
        /* <DEDUP_REMOVED lines=21> */
.L_x_6035:
[----:B------:R-:W-:Y:S05]  /*16560*/  BSYNC B0 ;  /* 0x0000000000007941 */ /* 0x000fea0003800000 */
.L_x_6034:
        /* <DEDUP_REMOVED lines=9> */
.L_x_6029:
[----:B------:R-:W-:Y:S01]  /*16600*/  ISETP.GE.AND P0, PT, R188, R225, PT ;  /* 0x000000e1bc00720c */ /* 0x000fe20003f06270 */
[----:B------:R-:W-:Y:S01]  /*16610*/  IMAD.MOV.U32 R198, RZ, RZ, 0x1f ;  /* 0x0000001fffc67424 */ /* 0x000fe200078e00ff */
[----:B------:R-:W-:-:S11]  /*16620*/  MOV R196, 0xffffffff ;  /* 0xffffffff00c47802 */ /* 0x000fd60000000f00 */
[----:B------:R-:W-:Y:S05]  /*16630*/  @!P0 BRA `(.L_x_6039) ;  /* 0x00002e6000008947 */ /* 0x000fea0003800000 */
[----:B------:R-:W-:Y:S02]  /*16640*/  MOV R106, R8 ;  /* 0x00000008006a7202 */ /* 0x000fe40000000f00 */
[----:B------:R-:W-:Y:S02]  /*16650*/  MOV R0, R9 ;  /* 0x0000000900007202 */ /* 0x000fe40000000f00 */
.L_x_6049:
        /* <DEDUP_REMOVED lines=40> */
.L_x_6139:
        /* <DEDUP_REMOVED lines=22> */
.L_x_6140:
        /* <DEDUP_REMOVED lines=21> */
.L_x_6041:
[----:B------:R-:W-:Y:S05]  /*16b90*/  BSYNC B0 ;  /* 0x0000000000007941 */ /* 0x000fea0003800000 */
.L_x_6040:
        /* <DEDUP_REMOVED lines=189> */
.L_x_6141:
        /* <DEDUP_REMOVED lines=81> */
[----:B------:R-:W-:Y:S02]  /*17c80*/  FMUL.FTZ R89, R2, R89 ;  /* 0x0000005902597220 */ /* 0x000fe40000410000 */
[C---:B------:R-:W-:Y:S01]  /*17c90*/  FADD.FTZ R0, -R8.reuse, R106 ;  /* 0x0000006a08007221 */ /* 0x040fe20000010100 */
[----:B------:R-:W-:Y:S01]  /*17ca0*/  IADD3 R106, R187, R176, RZ ;  /* 0x000000b0bb6a7210 */ /* 0x000fe20007ffe0ff */
        /* <DEDUP_REMOVED lines=20> */
[----:B------:R-:W-:Y:S02]  /*17df0*/  FFMA.FTZ R175, R35, c[0x0][0x2d0], -R3 ;  /* 0x0000b40023af7a23 */ /* 0x000fe40000010803 */
[----:B------:R-:W-:Y:S02]  /*17e00*/  FADD.FTZ R3, R16, R4 ;  /* 0x0000000410037221 */ /* 0x000fe40000010000 */
[C---:B------:R-:W-:Y:S01]  /*17e10*/  FMUL.FTZ R4, R2.reuse, R112 ;  /* 0x0000007002047220 */ /* 0x040fe20000410000 */
[----:B------:R-:W-:Y:S01]  /*17e20*/  MUFU.EX2 R132, R14 ;  /* 0x0000000e00847308 */ /* 0x000fe20000000800 */
[----:B------:R-:W-:Y:S02]  /*17e30*/  FADD.FTZ R3, R5, R3 ;  /* 0x0000000305037221 */ /* 0x000fe40000010000 */
[C---:B------:R-:W-:Y:S02]  /*17e40*/  FMUL.FTZ R5, R2.reuse, R113 ;  /* 0x0000007102057220 */ /* 0x040fe40000410000 */
[C---:B--2---:R-:W-:Y:S01]  /*17e50*/  FMUL.FTZ R12, R2.reuse, R116 ;  /* 0x00000074020c7220 */ /* 0x044fe20000410000 */
[----:B---3--:R-:W-:Y:S01]  /*17e60*/  F2FP.PACK_AB R116, R107, R153 ;  /* 0x000000996b74723e */ /* 0x008fe200000000ff */
[C---:B------:R-:W-:Y:S02]  /*17e70*/  FMUL.FTZ R16, R2.reuse, R120 ;  /* 0x0000007802107220 */ /* 0x040fe40000410000 */
[C---:B------:R-:W-:Y:S01]  /*17e80*/  FMUL.FTZ R92, R2.reuse, R92 ;  /* 0x0000005c025c7220 */ /* 0x040fe20000410000 */
[----:B------:R-:W2:Y:S01]  /*17e90*/  MUFU.EX2 R133, R15 ;  /* 0x0000000f00857308 */ /* 0x000ea20000000800 */
[C---:B------:R-:W-:Y:S02]  /*17ea0*/  FMUL.FTZ R93, R2.reuse, R93 ;  /* 0x0000005d025d7220 */ /* 0x040fe40000410000 */
[C---:B------:R-:W-:Y:S02]  /*17eb0*/  FMUL.FTZ R96, R2.reuse, R96 ;  /* 0x0000006002607220 */ /* 0x040fe40000410000 */
[C---:B------:R-:W-:Y:S02]  /*17ec0*/  FMUL.FTZ R97, R2.reuse, R97 ;  /* 0x0000006102617220 */ /* 0x040fe40000410000 */
[C---:B------:R-:W-:Y:S02]  /*17ed0*/  FMUL.FTZ R100, R2.reuse, R100 ;  /* 0x0000006402647220 */ /* 0x040fe40000410000 */
[----:B------:R-:W-:Y:S01]  /*17ee0*/  FMUL.FTZ R101, R2, R101 ;  /* 0x0000006502657220 */ /* 0x000fe20000410000 */
[----:B------:R-:W-:Y:S01]  /*17ef0*/  IADD3 R2, R186, R176, RZ ;  /* 0x000000b0ba027210 */ /* 0x000fe20007ffe0ff */
[----:B------:R-:W-:Y:S01]  /*17f00*/  FADD.FTZ R3, R153, R3 ;  /* 0x0000000399037221 */ /* 0x000fe20000010000 */
[----:B-1----:R-:W-:Y:S01]  /*17f10*/  F2FP.PACK_AB R153, R7, R18 ;  /* 0x000000120799723e */ /* 0x002fe200000000ff */
[----:B------:R-:W-:Y:S01]  /*17f20*/  FFMA.FTZ R6, R0, R219, R18 ;  /* 0x000000db00067223 */ /* 0x000fe20000010012 */
[----:B------:R-:W-:Y:S01]  /*17f30*/  MUFU.EX2 R129, R161 ;  /* 0x000000a100817308 */ /* 0x000fe20000000800 */
[----:B------:R-:W1:Y:S01]  /*17f40*/  LDSM.16.MT88.4 R156, [R2] ;  /* 0x00000000029c783b */ /* 0x000e620000004200 */
[----:B------:R-:W-:Y:S01]  /*17f50*/  FADD.FTZ R120, R107, R3 ;  /* 0x000000036b787221 */ /* 0x000fe20000010000 */
[----:B------:R-:W-:Y:S01]  /*17f60*/  IADD3 R3, R184, R2, RZ ;  /* 0x00000002b8037210 */ /* 0x000fe20007ffe0ff */
[----:B------:R-:W-:Y:S02]  /*17f70*/  FADD.FTZ R128, R7, R6 ;  /* 0x0000000607807221 */ /* 0x000fe40000010000 */
[C---:B------:R-:W-:Y:S02]  /*17f80*/  FMUL.FTZ R6, R0.reuse, R114 ;  /* 0x0000007200067220 */ /* 0x040fe40000410000 */
[C---:B------:R-:W-:Y:S02]  /*17f90*/  FMUL.FTZ R7, R0.reuse, R115 ;  /* 0x0000007300077220 */ /* 0x040fe40000410000 */
[----:B------:R-:W3:Y:S01]  /*17fa0*/  LDSM.16.MT88.4 R112, [R3] ;  /* 0x000000000370783b */ /* 0x000ee20000004200 */
[----:B--2---:R-:W-:Y:S01]  /*17fb0*/  F2FP.PACK_AB R155, R133, R132 ;  /* 0x00000084859b723e */ /* 0x004fe200000000ff */
[C---:B------:R-:W-:Y:S01]  /*17fc0*/  FMUL.FTZ R18, R0.reuse, R122 ;  /* 0x0000007a00127220 */ /* 0x040fe20000410000 */
[----:B------:R-:W-:Y:S01]  /*17fd0*/  MUFU.EX2 R161, R169 ;  /* 0x000000a900a17308 */ /* 0x000fe20000000800 */
[C---:B------:R-:W-:Y:S02]  /*17fe0*/  FMUL.FTZ R19, R0.reuse, R123 ;  /* 0x0000007b00137220 */ /* 0x040fe40000410000 */
[C---:B------:R-:W-:Y:S02]  /*17ff0*/  FMUL.FTZ R30, R0.reuse, R134 ;  /* 0x00000086001e7220 */ /* 0x040fe40000410000 */
[C---:B------:R-:W-:Y:S02]  /*18000*/  FMUL.FTZ R31, R0.reuse, R135 ;  /* 0x00000087001f7220 */ /* 0x040fe40000410000 */
        /* <DEDUP_REMOVED lines=12> */
[C---:B------:R-:W-:Y:S01]  /*180d0*/  FMUL.FTZ R35, R0.reuse, R139 ;  /* 0x0000008b00237220 */ /* 0x040fe20000410000 */
[C---:B-1----:R-:W-:Y:S05]  /*180e0*/  HMMA.16816.F32 R4, R152.reuse, R156, R4 ;  /* 0x0000009c9804723c */ /* 0x042fea0000001804 */
[C---:B------:R-:W-:Y:S02]  /*180f0*/  FMUL.FTZ R42, R0.reuse, R42 ;  /* 0x0000002a002a7220 */ /* 0x040fe40000410000 */
[C---:B------:R-:W-:Y:S01]  /*18100*/  FMUL.FTZ R43, R0.reuse, R43 ;  /* 0x0000002b002b7220 */ /* 0x040fe20000410000 */
[C---:B------:R-:W-:Y:S01]  /*18110*/  HMMA.16816.F32 R12, R152.reuse, R158, R12 ;  /* 0x0000009e980c723c */ /* 0x040fe2000000180c */
[----:B------:R-:W-:Y:S03]  /*18120*/  MUFU.EX2 R126, R194 ;  /* 0x000000c2007e7308 */ /* 0x000fe60000000800 */
[C---:B------:R-:W-:Y:S02]  /*18130*/  FMUL.FTZ R46, R0.reuse, R46 ;  /* 0x0000002e002e7220 */ /* 0x040fe40000410000 */
[C---:B------:R-:W-:Y:S02]  /*18140*/  FMUL.FTZ R47, R0.reuse, R47 ;  /* 0x0000002f002f7220 */ /* 0x040fe40000410000 */
[C---:B---3--:R-:W-:Y:S03]  /*18150*/  HMMA.16816.F32 R16, R152.reuse, R112, R16 ;  /* 0x000000709810723c */ /* 0x048fe60000001810 */
[----:B------:R-:W-:Y:S01]  /*18160*/  MUFU.EX2 R131, R160 ;  /* 0x000000a000837308 */ /* 0x000fe20000000800 */
[C---:B------:R-:W-:Y:S02]  /*18170*/  FMUL.FTZ R50, R0.reuse, R50 ;  /* 0x0000003200327220 */ /* 0x040fe40000410000 */
[C---:B------:R-:W-:Y:S02]  /*18180*/  FMUL.FTZ R51, R0.reuse, R51 ;  /* 0x0000003300337220 */ /* 0x040fe40000410000 */
[C---:B------:R-:W-:Y:S01]  /*18190*/  HMMA.16816.F32 R20, R152.reuse, R114, R20 ;  /* 0x000000729814723c */ /* 0x040fe20000001814 */
[----:B------:R-:W1:Y:S03]  /*181a0*/  LDSM.16.MT88.4 R112, [R106] ;  /* 0x000000006a70783b */ /* 0x000e660000004200 */
[C---:B------:R-:W-:Y:S01]  /*181b0*/  FMUL.FTZ R54, R0.reuse, R54 ;  /* 0x0000003600367220 */ /* 0x040fe20000410000 */
[----:B------:R-:W-:Y:S01]  /*181c0*/  MUFU.EX2 R130, R162 ;  /* 0x000000a200827308 */ /* 0x000fe20000000800 */
[C---:B------:R-:W-:Y:S02]  /*181d0*/  FMUL.FTZ R55, R0.reuse, R55 ;  /* 0x0000003700377220 */ /* 0x040fe40000410000 */
[C---:B------:R-:W-:Y:S04]  /*181e0*/  FMUL.FTZ R58, R0.reuse, R58 ;  /* 0x0000003a003a7220 */ /* 0x040fe80000410000 */
        /* <DEDUP_REMOVED lines=18> */
[C---:B------:R-:W-:Y:S01]  /*18310*/  FMUL.FTZ R87, R0.reuse, R87 ;  /* 0x0000005700577220 */ /* 0x040fe20000410000 */
[C---:B-1----:R-:W-:Y:S03]  /*18320*/  HMMA.16816.F32 R24, R152.reuse, R112, R24 ;  /* 0x000000709818723c */ /* 0x042fe60000001818 */
        /* <DEDUP_REMOVED lines=19> */
[----:B------:R-:W2:Y:S01]  /*18460*/  MUFU.EX2 R120, R172 ;  /* 0x000000ac00787308 */ /* 0x000ea20000000800 */
[----:B------:R-:W-:Y:S09]  /*18470*/  LDSM.16.MT88.4 R140, [R0+0x1800] ;  /* 0x00180000008c783b */ /* 0x000ff20000004200 */
        /* <DEDUP_REMOVED lines=204> */
.L_x_6142:
        /* <DEDUP_REMOVED lines=22> */
.L_x_6143:
        /* <DEDUP_REMOVED lines=21> */
.L_x_6046:
[----:B------:R-:W-:Y:S05]  /*193f0*/  BSYNC B0 ;  /* 0x0000000000007941 */ /* 0x000fea0003800000 */
.L_x_6045:
        /* <DEDUP_REMOVED lines=10> */
.L_x_6039:
[----:B------:R-:W-:Y:S05]  /*194a0*/  BRA.DIV ~URZ, `(.L_x_6050) ;  /* 0x000075f27f007947 */ /* 0x000fea000b800000 */
[----:B------:R1:W2:Y:S02]  /*194b0*/  SHFL.BFLY PT, R0, R220, 0x2, 0x1f ;  /* 0x0c401f00dc007f89 */ /* 0x0002a400000e0000 */
.L_x_6144:
[----:B--2---:R-:W-:Y:S01]  /*194c0*/  FADD.FTZ R0, R0, R220 ;  /* 0x000000dc00007221 */ /* 0x004fe20000010000 */
[----:B------:R-:W-:Y:S05]  /*194d0*/  BRA.DIV ~URZ, `(.L_x_6051) ;  /* 0x000076227f007947 */ /* 0x000fea000b800000 */
[----:B------:R-:W2:Y:S04]  /*194e0*/  SHFL.BFLY PT, R2, R219, 0x2, 0x1f ;  /* 0x0c401f00db027f89 */ /* 0x000ea800000e0000 */
[----:B------:R-:W3:Y:S01]  /*194f0*/  SHFL.BFLY PT, R5, R0, 0x1, 0x1f ;  /* 0x0c201f0000057f89 */ /* 0x000ee200000e0000 */
[----:B--2---:R-:W-:-:S02]  /*19500*/  FADD.FTZ R4, R2, R219 ;  /* 0x000000db02047221 */ /* 0x004fc40000010000 */
[----:B---3--:R-:W-:-:S03]  /*19510*/  FADD.FTZ R0, R0, R5 ;  /* 0x0000000500007221 */ /* 0x008fc60000010000 */
[----:B------:R2:W3:Y:S04]  /*19520*/  SHFL.BFLY PT, R3, R4, 0x1, 0x1f ;  /* 0x0c201f0004037f89 */ /* 0x0004e800000e0000 */
.L_x_6145:
        /* <DEDUP_REMOVED lines=117> */
.L_x_5954:
        /* <DEDUP_REMOVED lines=19> */
.L_x_6053:
[----:B--2---:R-:W-:Y:S05]  /*19db0*/  BSYNC B0 ;  /* 0x0000000000007941 */ /* 0x004fea0003800000 */
.L_x_6052:
[----:B------:R-:W-:Y:S01]  /*19dc0*/  PRMT R0, R0, 0x9910, RZ ;  /* 0x0000991000007816 */ /* 0x000fe200000000ff */
[----:B------:R-:W-:Y:S01]  /*19dd0*/  BSSY B1, `(.L_x_6054) ;  /* 0x00003a9000017945 */ /* 0x000fe20003800000 */
[----:B-----5:R-:W-:Y:S02]  /*19de0*/  IMAD.MOV.U32 R35, RZ, RZ, R7 ;  /* 0x000000ffff237224 */ /* 0x020fe400078e0007 */
[----:B------:R-:W-:-:S13]  /*19df0*/  ISETP.NE.AND P0, PT, R0, RZ, PT ;  /* 0x000000ff0000720c */ /* 0x000fda0003f05270 */
[----:B------:R-:W-:Y:S05]  /*19e00*/  @!P0 BRA `(.L_x_6055) ;  /* 0x00002e0000008947 */ /* 0x000fea0003800000 */
[----:B------:R-:W2:Y:S01]  /*19e10*/  LDL R4, [R1+0x10] ;  /* 0x0000100001047983 */ /* 0x000ea20000100800 */
[----:B------:R-:W-:-:S03]  /*19e20*/  SHF.R.S32.HI R2, RZ, 0x1f, R6 ;  /* 0x0000001fff027819 */ /* 0x000fc60000011406 */
[----:B------:R-:W3:Y:S01]  /*19e30*/  LDL.LU R15, [R1+0x14] ;  /* 0x00001400010f7983 */ /* 0x000ee20000300800 */
[----:B------:R-:W-:-:S03]  /*19e40*/  LEA.HI R2, R2, R6, RZ, 0x5 ;  /* 0x0000000602027211 */ /* 0x000fc600078f28ff */
[----:B------:R-:W4:Y:S01]  /*19e50*/  LDL.LU R14, [R1+0x18] ;  /* 0x00001800010e7983 */ /* 0x000f220000300800 */
[----:B------:R-:W-:Y:S01]  /*19e60*/  SHF.R.S32.HI R2, RZ, 0x5, R2 ;  /* 0x00000005ff027819 */ /* 0x000fe20000011402 */
[----:B------:R-:W-:Y:S01]  /*19e70*/  WARPSYNC 0xffffffff ;  /* 0xffffffff00007948 */ /* 0x000fe20003800000 */
[----:B------:R-:W-:Y:S01]  /*19e80*/  LOP3.LUT R0, R150, R232, RZ, 0xfc, !PT ;  /* 0x000000e896007212 */ /* 0x000fe200078efcff */
[----:B------:R-:W-:Y:S01]  /*19e90*/  IMAD.MOV.U32 R7, RZ, RZ, 0x20 ;  /* 0x00000020ff077424 */ /* 0x000fe200078e00ff */
[----:B------:R-:W-:Y:S01]  /*19ea0*/  F2FP.PACK_AB R6, R27, R26 ;  /* 0x0000001a1b06723e */ /* 0x000fe200000000ff */
[----:B------:R-:W-:Y:S01]  /*19eb0*/  IMAD.SHL.U32 R2, R2, 0x400, RZ ;  /* 0x0000040002027824 */ /* 0x000fe200078e00ff */
[----:B------:R-:W-:Y:S01]  /*19ec0*/  F2FP.PACK_AB R5, R89, R88 ;  /* 0x000000585905723e */ /* 0x000fe200000000ff */
[----:B------:R-:W-:Y:S01]  /*19ed0*/  IMAD.MOV.U32 R9, RZ, RZ, 0x40 ;  /* 0x00000040ff097424 */ /* 0x000fe200078e00ff */
[----:B------:R-:W-:Y:S01]  /*19ee0*/  F2FP.PACK_AB R8, R115, R114 ;  /* 0x000000727308723e */ /* 0x000fe200000000ff */
[----:B------:R-:W-:Y:S01]  /*19ef0*/  IMAD R3, R252, 0x2, R2 ;  /* 0x00000002fc037824 */ /* 0x000fe200078e0202 */
[----:B------:R-:W3:Y:S03]  /*19f00*/  LDL.LU R13, [R1+0x2c] ;  /* 0x00002c00010d7983 */ /* 0x000ee60000300800 */
[----:B------:R-:W-:-:S04]  /*19f10*/  IMAD.IADD R0, R3, 0x1, R0 ;  /* 0x0000000103007824 */ /* 0x000fc800078e0200 */
[----:B------:R-:W-:-:S05]  /*19f20*/  IMAD.SHL.U32 R0, R0, 0x2, RZ ;  /* 0x0000000200007824 */ /* 0x000fca00078e00ff */
[----:B------:R-:W-:Y:S01]  /*19f30*/  IADD3 R3, R0, 0x80, RZ ;  /* 0x0000008000037810 */ /* 0x000fe20007ffe0ff */
        /* <DEDUP_REMOVED lines=127> */
.L_x_6056:
        /* <DEDUP_REMOVED lines=78> */
[----:B------:R-:W-:Y:S01]  /*1ac10*/  IMAD.WIDE.U32 R6, R2, c[0x0][0x3a0], RZ ;  /* 0x0000e80002067a25 */ /* 0x000fe200078e00ff */
        /* <DEDUP_REMOVED lines=42> */
.L_x_6146:
[----:B------:R-:W-:Y:S05]  /*1aec0*/  BRA.DIV ~URZ, `(.L_x_6059) ;  /* 0x00005da27f007947 */ /* 0x000fea000b800000 */
[----:B------:R4:W2:Y:S02]  /*1aed0*/  SHFL.IDX PT, R0, R14, RZ, 0x181f ;  /* 0x00181fff0e007589 */ /* 0x0008a400000e0000 */
.L_x_6147:
        /* <DEDUP_REMOVED lines=15> */
.L_x_6061:
[----:B------:R-:W-:Y:S05]  /*1afd0*/  BSYNC B0 ;  /* 0x0000000000007941 */ /* 0x000fea0003800000 */
.L_x_6060:
[----:B------:R-:W-:Y:S05]  /*1afe0*/  BRA.DIV ~URZ, `(.L_x_6062) ;  /* 0x00005cf27f007947 */ /* 0x000fea000b800000 */
[----:B---3--:R3:W4:Y:S04]  /*1aff0*/  SHFL.IDX PT, R5, R13, 0x1, 0x181f ;  /* 0x00381f000d057f89 */ /* 0x00872800000e0000 */
[----:B--2---:R3:W2:Y:S02]  /*1b000*/  SHFL.IDX PT, R0, R14, 0x1, 0x181f ;  /* 0x00381f000e007f89 */ /* 0x0046a400000e0000 */
.L_x_6148:
        /* <DEDUP_REMOVED lines=16> */
.L_x_6064:
[----:B------:R-:W-:Y:S05]  /*1b110*/  BSYNC B0 ;  /* 0x0000000000007941 */ /* 0x000fea0003800000 */
.L_x_6063:
[----:B------:R-:W-:Y:S05]  /*1b120*/  BRA.DIV ~URZ, `(.L_x_6065) ;  /* 0x00005c827f007947 */ /* 0x000fea000b800000 */
[----:B----4-:R4:W3:Y:S02]  /*1b130*/  SHFL.IDX PT, R5, R13, 0x2, 0x181f ;  /* 0x00581f000d057f89 */ /* 0x0108e400000e0000 */
.L_x_6149:
[----:B------:R-:W-:Y:S05]  /*1b140*/  BRA.DIV ~URZ, `(.L_x_6066) ;  /* 0x00005cd27f007947 */ /* 0x000fea000b800000 */
[----:B--2---:R2:W4:Y:S02]  /*1b150*/  SHFL.IDX PT, R0, R14, 0x2, 0x181f ;  /* 0x00581f000e007f89 */ /* 0x00452400000e0000 */
.L_x_6150:
        /* <DEDUP_REMOVED lines=16> */
.L_x_6068:
[----:B------:R-:W-:Y:S05]  /*1b260*/  BSYNC B0 ;  /* 0x0000000000007941 */ /* 0x000fea0003800000 */
.L_x_6067:
[----:B------:R-:W-:Y:S05]  /*1b270*/  BRA.DIV ~URZ, `(.L_x_6069) ;  /* 0x00005c127f007947 */ /* 0x000fea000b800000 */
[----:B---3--:R3:W2:Y:S04]  /*1b280*/  SHFL.IDX PT, R6, R13, 0x3, 0x181f ;  /* 0x00781f000d067f89 */ /* 0x0086a800000e0000 */
[----:B----4-:R3:W4:Y:S02]  /*1b290*/  SHFL.IDX PT, R0, R14, 0x3, 0x181f ;  /* 0x00781f000e007f89 */ /* 0x01072400000e0000 */
.L_x_6151:
        /* <DEDUP_REMOVED lines=17> */
.L_x_6057:
        /* <DEDUP_REMOVED lines=34> */
.L_x_6152:
[----:B------:R-:W-:Y:S05]  /*1b5d0*/  BRA.DIV ~URZ, `(.L_x_6072) ;  /* 0x000059f27f007947 */ /* 0x000fea000b800000 */
[----:B------:R4:W1:Y:S02]  /*1b5e0*/  SHFL.IDX PT, R0, R14, RZ, 0x1c1f ;  /* 0x001c1fff0e007589 */ /* 0x00086400000e0000 */
.L_x_6153:
        /* <DEDUP_REMOVED lines=168> */
.L_x_6074:
[----:B------:R-:W-:Y:S05]  /*1c070*/  BSYNC B0 ;  /* 0x0000000000007941 */ /* 0x000fea0003800000 */
.L_x_6073:
[----:B------:R-:W-:Y:S05]  /*1c080*/  BRA.DIV ~URZ, `(.L_x_6075) ;  /* 0x00004fb27f007947 */ /* 0x000fea000b800000 */
[----:B---3--:R3:W2:Y:S04]  /*1c090*/  SHFL.IDX PT, R4, R5, 0x1, 0x1c1f ;  /* 0x003c1f0005047f89 */ /* 0x0086a800000e0000 */
[----:B-1----:R3:W1:Y:S02]  /*1c0a0*/  SHFL.IDX PT, R0, R14, 0x1, 0x1c1f ;  /* 0x003c1f000e007f89 */ /* 0x00266400000e0000 */
.L_x_6154:
        /* <DEDUP_REMOVED lines=182> */
.L_x_6055:
        /* <DEDUP_REMOVED lines=22> */
.L_x_6076:
        /* <DEDUP_REMOVED lines=60> */
.L_x_6078:
[----:B------:R-:W-:Y:S05]  /*1d130*/  BSYNC B0 ;  /* 0x0000000000007941 */ /* 0x000fea0003800000 */
.L_x_6077:
        /* <DEDUP_REMOVED lines=36> */
.L_x_6155:
[----:B------:R-:W-:Y:S05]  /*1d380*/  BRA.DIV ~URZ, `(.L_x_6080) ;  /* 0x00003df27f007947 */ /* 0x000fea000b800000 */
[----:B------:R3:W4:Y:S02]  /*1d390*/  SHFL.IDX PT, R0, R14, RZ, 0x181f ;  /* 0x00181fff0e007589 */ /* 0x00072400000e0000 */
.L_x_6156:
        /* <DEDUP_REMOVED lines=16> */
.L_x_6082:
[----:B------:R-:W-:Y:S05]  /*1d4a0*/  BSYNC B0 ;  /* 0x0000000000007941 */ /* 0x000fea0003800000 */
.L_x_6081:
[----:B------:R-:W-:Y:S05]  /*1d4b0*/  BRA.DIV ~URZ, `(.L_x_6083) ;  /* 0x00003d327f007947 */ /* 0x000fea000b800000 */
[----:B--2---:R2:W1:Y:S04]  /*1d4c0*/  SHFL.IDX PT, R4, R5, 0x1, 0x181f ;  /* 0x00381f0005047f89 */ /* 0x00446800000e0000 */
[----:B----4-:R2:W4:Y:S02]  /*1d4d0*/  SHFL.IDX PT, R0, R14, 0x1, 0x181f ;  /* 0x00381f000e007f89 */ /* 0x01052400000e0000 */
.L_x_6157:
        /* <DEDUP_REMOVED lines=16> */
.L_x_6085:
[----:B------:R-:W-:Y:S05]  /*1d5e0*/  BSYNC B0 ;  /* 0x0000000000007941 */ /* 0x000fea0003800000 */
.L_x_6084:
[----:B------:R-:W-:Y:S05]  /*1d5f0*/  BRA.DIV ~URZ, `(.L_x_6086) ;  /* 0x00003cc27f007947 */ /* 0x000fea000b800000 */
[----:B-1----:R1:W2:Y:S02]  /*1d600*/  SHFL.IDX PT, R4, R5, 0x2, 0x181f ;  /* 0x00581f0005047f89 */ /* 0x0022a400000e0000 */
.L_x_6158:
[----:B------:R-:W-:Y:S05]  /*1d610*/  BRA.DIV ~URZ, `(.L_x_6087) ;  /* 0x00003d127f007947 */ /* 0x000fea000b800000 */
[----:B----4-:R4:W1:Y:S02]  /*1d620*/  SHFL.IDX PT, R0, R14, 0x2, 0x181f ;  /* 0x00581f000e007f89 */ /* 0x01086400000e0000 */
.L_x_6159:
        /* <DEDUP_REMOVED lines=16> */
.L_x_6089:
[----:B------:R-:W-:Y:S05]  /*1d730*/  BSYNC B0 ;  /* 0x0000000000007941 */ /* 0x000fea0003800000 */
.L_x_6088:
[----:B------:R-:W-:Y:S05]  /*1d740*/  BRA.DIV ~URZ, `(.L_x_6090) ;  /* 0x00003c527f007947 */ /* 0x000fea000b800000 */
[----:B--2---:R2:W3:Y:S04]  /*1d750*/  SHFL.IDX PT, R4, R5, 0x3, 0x181f ;  /* 0x00781f0005047f89 */ /* 0x0044e800000e0000 */
[----:B-1----:R2:W1:Y:S02]  /*1d760*/  SHFL.IDX PT, R0, R14, 0x3, 0x181f ;  /* 0x00781f000e007f89 */ /* 0x00246400000e0000 */
.L_x_6160:
        /* <DEDUP_REMOVED lines=15> */
.L_x_6070:
[----:B------:R-:W-:Y:S05]  /*1d860*/  BSYNC B1 ;  /* 0x0000000000017941 */ /* 0x000fea0003800000 */
.L_x_6054:
        /* <DEDUP_REMOVED lines=15> */
.L_x_6161:
[----:B------:R-:W-:Y:S05]  /*1d960*/  BRA.DIV ~URZ, `(.L_x_6093) ;  /* 0x00003b727f007947 */ /* 0x000fea000b800000 */
[----:B-1----:R1:W4:Y:S02]  /*1d970*/  SHFL.IDX PT, R6, R35, 0x1, 0x1f ;  /* 0x00201f0023067f89 */ /* 0x00232400000e0000 */
.L_x_6162:
        /* <DEDUP_REMOVED lines=19> */
.L_x_6163:
        /* <DEDUP_REMOVED lines=16> */
.L_x_6164:
[----:B--2---:R-:W-:Y:S01]  /*1dbb0*/  IMAD R0, R0, c[0x0][0x538], RZ ;  /* 0x00014e0000007a24 */ /* 0x004fe200078e02ff */
[----:B------:R-:W-:Y:S04]  /*1dbc0*/  BSSY B1, `(.L_x_6096) ;  /* 0x00000cf000017945 */ /* 0x000fe80003800000 */
[----:B----4-:R-:W-:-:S04]  /*1dbd0*/  IADD3 R6, R0, R6, RZ ;  /* 0x0000000600067210 */ /* 0x010fc80007ffe0ff */
[----:B---3--:R-:W-:-:S13]  /*1dbe0*/  ISETP.GT.AND P0, PT, R6, R9, PT ;  /* 0x000000090600720c */ /* 0x008fda0003f04270 */
[----:B------:R-:W-:Y:S05]  /*1dbf0*/  @P0 BRA `(.L_x_6097) ;  /* 0x0000026000000947 */ /* 0x000fea0003800000 */
.L_x_6101:
        /* <DEDUP_REMOVED lines=18> */
.L_x_6165:
        /* <DEDUP_REMOVED lines=16> */
.L_x_6166:
[----:B--2---:R-:W-:-:S05]  /*1de20*/  IMAD R0, R0, c[0x0][0x538], RZ ;  /* 0x00014e0000007a24 */ /* 0x004fca00078e02ff */
[----:B------:R-:W-:-:S04]  /*1de30*/  IADD3 R6, R0, R6, RZ ;  /* 0x0000000600067210 */ /* 0x000fc80007ffe0ff */
[----:B------:R-:W-:-:S13]  /*1de40*/  ISETP.GT.AND P0, PT, R6, R9, PT ;  /* 0x000000090600720c */ /* 0x000fda0003f04270 */
[----:B-1----:R-:W-:Y:S05]  /*1de50*/  @!P0 BRA `(.L_x_6101) ;  /* 0xfffffda000008947 */ /* 0x002fea000383ffff */
.L_x_6097:
[----:B------:R-:W-:-:S05]  /*1de60*/  IADD3 R13, -R0, R6, RZ ;  /* 0x00000006000d7210 */ /* 0x000fca0007ffe1ff */
[----:B------:R-:W-:-:S05]  /*1de70*/  IMAD R0, R4, c[0x0][0x538], R13 ;  /* 0x00014e0004007a24 */ /* 0x000fca00078e020d */
[----:B------:R-:W-:Y:S01]  /*1de80*/  ISETP.GT.AND P0, PT, R0, R9, PT ;  /* 0x000000090000720c */ /* 0x000fe20003f04270 */
[----:B------:R-:W-:-:S12]  /*1de90*/  BRA.DIV ~URZ, `(.L_x_6102) ;  /* 0x00003aa27f007947 */ /* 0x000fd8000b800000 */
[----:B------:R-:W-:-:S03]  /*1dea0*/  VOTE.ANY R6, PT, !P0 ;  /* 0x0000000000067806 */ /* 0x000fc600040e0100 */
.L_x_6167:
[----:B------:R-:W2:Y:S01]  /*1deb0*/  LDL.LU R2, [R1+0xc] ;  /* 0x00000c0001027983 */ /* 0x000ea20000300800 */
[----:B------:R-:W2:Y:S02]  /*1dec0*/  POPC R0, R6 ;  /* 0x0000000600007309 */ /* 0x000ea40000000000 */
[----:B--2---:R-:W-:-:S05]  /*1ded0*/  IADD3 R2, R0, R2, RZ ;  /* 0x0000000200027210 */ /* 0x004fca0007ffe0ff */
[----:B------:R2:W-:Y:S01]  /*1dee0*/  STL [R1+0xc], R2 ;  /* 0x00000c0201007387 */ /* 0x0005e20000100800 */
[----:B------:R-:W-:Y:S05]  /*1def0*/  BRA.DIV ~URZ, `(.L_x_6103) ;  /* 0x00003a927f007947 */ /* 0x000fea000b800000 */
[----:B------:R3:W4:Y:S04]  /*1df00*/  SHFL.IDX PT, R12, R7, R0, 0x1f ;  /* 0x00001f00070c7589 */ /* 0x00072800000e0000 */
[----:B------:R3:W1:Y:S02]  /*1df10*/  SHFL.IDX PT, R5, R8, R0, 0x1f ;  /* 0x00001f0008057589 */ /* 0x00066400000e0000 */
.L_x_6168:
[----:B------:R-:W-:Y:S01]  /*1df20*/  ISETP.NE.AND P0, PT, R6, RZ, PT ;  /* 0x000000ff0600720c */ /* 0x000fe20003f05270 */
[----:B------:R-:W-:-:S12]  /*1df30*/  BSSY B0, `(.L_x_6104) ;  /* 0x0000005000007945 */ /* 0x000fd80003800000 */
[----:B------:R-:W-:Y:S05]  /*1df40*/  @!P0 BRA `(.L_x_6105) ;  /* 0x0000003000008947 */ /* 0x000fea0003800000 */
[----:B---3--:R-:W-:Y:S01]  /*1df50*/  IADD3 R0, R0, -0x1, RZ ;  /* 0xffffffff00007810 */ /* 0x008fe20007ffe0ff */
[----:B------:R-:W-:Y:S05]  /*1df60*/  BRA.DIV ~URZ, `(.L_x_6106) ;  /* 0x00003af27f007947 */ /* 0x000fea000b800000 */
[----:B------:R3:W2:Y:S02]  /*1df70*/  SHFL.IDX PT, R14, R4, R0, 0x1f ;  /* 0x00001f00040e7589 */ /* 0x0006a400000e0000 */
.L_x_6105:
[----:B------:R-:W-:Y:S05]  /*1df80*/  BSYNC B0 ;  /* 0x0000000000007941 */ /* 0x000fea0003800000 */
.L_x_6104:
        /* <DEDUP_REMOVED lines=68> */
.L_x_6108:
        /* <DEDUP_REMOVED lines=68> */
.L_x_6109:
[----:B------:R-:W-:Y:S05]  /*1e810*/  BSYNC B0 ;  /* 0x0000000000007941 */ /* 0x000fea0003800000 */
.L_x_6107:
[----:B------:R-:W-:-:S04]  /*1e820*/  LOP3.LUT R2, RZ, R2, RZ, 0x33, !PT ;  /* 0x00000002ff027212 */ /* 0x000fc800078e33ff */
[----:B-1----:R-:W-:-:S05]  /*1e830*/  IADD3 R0, R2, R12, RZ ;  /* 0x0000000c02007210 */ /* 0x002fca0007ffe0ff */
[----:B------:R1:W-:Y:S01]  /*1e840*/  STL [R1+0x4], R0 ;  /* 0x0000040001007387 */ /* 0x0003e20000100800 */
[----:B------:R-:W-:Y:S05]  /*1e850*/  BRA `(.L_x_6110) ;  /* 0x0000005000007947 */ /* 0x000fea0003800000 */
.L_x_6098:
[----:B------:R-:W-:Y:S01]  /*1e860*/  MOV R0, c[0x0][0x53c] ;  /* 0x00014f0000007a02 */ /* 0x000fe20000000f00 */
[----:B------:R2:W-:Y:S04]  /*1e870*/  STL [R1], R9 ;  /* 0x0000000901007387 */ /* 0x0005e80000100800 */
[----:B------:R2:W-:Y:S04]  /*1e880*/  STL [R1+0x4], RZ ;  /* 0x000004ff01007387 */ /* 0x0005e80000100800 */
[----:B------:R2:W-:Y:S04]  /*1e890*/  STL [R1+0x8], RZ ;  /* 0x000008ff01007387 */ /* 0x0005e80000100800 */
[----:B------:R2:W-:Y:S02]  /*1e8a0*/  STL [R1+0xc], R0 ;  /* 0x00000c0001007387 */ /* 0x0005e40000100800 */
.L_x_6110:
[----:B------:R-:W-:Y:S05]  /*1e8b0*/  BSYNC B1 ;  /* 0x0000000000017941 */ /* 0x000fea0003800000 */
.L_x_6096:
        /* <DEDUP_REMOVED lines=9> */
.L_x_6091:
[----:B--2---:R-:W2:Y:S02]  /*1e950*/  LDL R0, [R1+0xc] ;  /* 0x00000c0001007983 */ /* 0x004ea40000100800 */
[----:B--2---:R-:W-:-:S13]  /*1e960*/  ISETP.GE.AND P0, PT, R0, c[0x0][0x53c], PT ;  /* 0x00014f0000007a0c */ /* 0x004fda0003f06270 */
[----:B-1----:R-:W-:Y:S01]  /*1e970*/  @P0 CALL.REL.NOINC `(.L_x_6111) ;  /* 0x0000001000000944 */ /* 0x002fe20003c00000 */
[----:B------:R-:W-:Y:S05]  /*1e980*/  BRA `(.L_x_6112) ;  /* 0xfffe355000007947 */ /* 0x000fea000383ffff */
.L_x_6111:
[----:B------:R-:W-:Y:S05]  /*1e990*/  EXIT ;  /* 0x000000000000794d */ /* 0x000fea0003800000 */
.L_x_5909:
[----:B------:R-:W-:Y:S01]  /*1e9a0*/  IMAD.MOV.U32 R0, RZ, RZ, R5 ;  /* 0x000000ffff007224 */ /* 0x000fe200078e0005 */
[----:B------:R-:W-:Y:S02]  /*1e9b0*/  MOV R3, 0x1 ;  /* 0x0000000100037802 */ /* 0x000fe40000000f00 */
[----:B------:R-:W-:Y:S02]  /*1e9c0*/  MOV R2, 0x1e9e0 ;  /* 0x0001e9e000027802 */ /* 0x000fe40000000f00 */
[----:B------:R-:W-:Y:S05]  /*1e9d0*/  CALL.REL.NOINC `($__internal_102_$__cuda_sm70_shflsync_up_p) ;  /* 0x000031a000007944 */ /* 0x000fea0003c00000 */
[----:B------:R-:W-:Y:S01]  /*1e9e0*/  MOV R0, R4 ;  /* 0x0000000400007202 */ /* 0x000fe20000000f00 */
[----:B------:R-:W-:Y:S05]  /*1e9f0*/  BRA `(.L_x_6113) ;  /* 0xfffe1a6000007947 */ /* 0x000fea000383ffff */
.L_x_5910:
[----:B------:R-:W-:Y:S01]  /*1ea00*/  IMAD.MOV.U32 R0, RZ, RZ, R5 ;  /* 0x000000ffff007224 */ /* 0x000fe200078e0005 */
[----:B------:R-:W-:Y:S02]  /*1ea10*/  MOV R3, 0x2 ;  /* 0x0000000200037802 */ /* 0x000fe40000000f00 */
[----:B------:R-:W-:Y:S02]  /*1ea20*/  MOV R2, 0x1ea40 ;  /* 0x0001ea4000027802 */ /* 0x000fe40000000f00 */
[----:B------:R-:W-:Y:S05]  /*1ea30*/  CALL.REL.NOINC `($__internal_102_$__cuda_sm70_shflsync_up_p) ;  /* 0x0000314000007944 */ /* 0x000fea0003c00000 */
[----:B------:R-:W-:Y:S01]  /*1ea40*/  SEL R4, R4, RZ, P4 ;  /* 0x000000ff04047207 */ /* 0x000fe20002000000 */
[----:B------:R-:W-:Y:S01]  /*1ea50*/  IMAD.MOV.U32 R3, RZ, RZ, 0x4 ;  /* 0x00000004ff037424 */ /* 0x000fe200078e00ff */
[----:B------:R-:W-:-:S03]  /*1ea60*/  MOV R2, 0x1ea90 ;  /* 0x0001ea9000027802 */ /* 0x000fc60000000f00 */
[----:B------:R-:W-:Y:S02]  /*1ea70*/  IMAD.IADD R0, R5, 0x1, R4 ;  /* 0x0000000105007824 */ /* 0x000fe400078e0204 */
        /* <DEDUP_REMOVED lines=13> */
[----:B------:R-:W-:Y:S02]  /*1eb50*/  MOV R32, 0x1f ;  /* 0x0000001f00207802 */ /* 0x000fe40000000f00 */
[----:B------:R-:W-:Y:S01]  /*1eb60*/  MOV R3, 0x1eba0 ;  /* 0x0001eba000037802 */ /* 0x000fe20000000f00 */
[----:B------:R-:W-:-:S04]  /*1eb70*/  IMAD.IADD R4, R0, 0x1, R4 ;  /* 0x0000000100047824 */ /* 0x000fc800078e0204 */
[----:B------:R-:W-:Y:S02]  /*1eb80*/  IMAD.MOV.U32 R33, RZ, RZ, R4 ;  /* 0x000000ffff217224 */ /* 0x000fe400078e0004 */
[----:B------:R-:W-:Y:S05]  /*1eb90*/  CALL.REL.NOINC `($__internal_101_$__cuda_sm70_shflsync_idx_p) ;  /* 0x00002f8000007944 */ /* 0x000fea0003c00000 */
[----:B------:R-:W-:Y:S01]  /*1eba0*/  MOV R0, R34 ;  /* 0x0000002200007202 */ /* 0x000fe20000000f00 */
[----:B------:R-:W-:Y:S05]  /*1ebb0*/  BRA `(.L_x_6114) ;  /* 0xfffe19a000007947 */ /* 0x000fea000383ffff */
.L_x_5912:
[----:B------:R-:W-:Y:S02]  /*1ebc0*/  SEL R0, RZ, 0x1, P0 ;  /* 0x00000001ff007807 */ /* 0x000fe40000000000 */
[----:B------:R-:W-:Y:S02]  /*1ebd0*/  MOV R2, 0x1ebf0 ;  /* 0x0001ebf000027802 */ /* 0x000fe40000000f00 */
[----:B------:R-:W-:Y:S05]  /*1ebe0*/  CALL.REL.NOINC `($__internal_103_$__cuda_sm70_votesync_ballot) ;  /* 0x00002ff000007944 */ /* 0x000fea0003c00000 */
[----:B------:R-:W-:Y:S01]  /*1ebf0*/  MOV R6, R0 ;  /* 0x0000000000067202 */ /* 0x000fe20000000f00 */
[----:B------:R-:W-:Y:S05]  /*1ec00*/  BRA `(.L_x_6115) ;  /* 0xfffe19e000007947 */ /* 0x000fea000383ffff */
.L_x_5913:
[----:B------:R-:W-:Y:S01]  /*1ec10*/  IMAD.MOV.U32 R33, RZ, RZ, R9 ;  /* 0x000000ffff217224 */ /* 0x000fe200078e0009 */
[----:B-1----:R-:W-:Y:S01]  /*1ec20*/  MOV R2, R0 ;  /* 0x0000000000027202 */ /* 0x002fe20000000f00 */
[----:B------:R-:W-:Y:S01]  /*1ec30*/  IMAD.MOV.U32 R32, RZ, RZ, 0x1f ;  /* 0x0000001fff207424 */ /* 0x000fe200078e00ff */
[----:B------:R-:W-:Y:S02]  /*1ec40*/  MOV R3, 0x1ec60 ;  /* 0x0001ec6000037802 */ /* 0x000fe40000000f00 */
[----:B------:R-:W-:Y:S05]  /*1ec50*/  CALL.REL.NOINC `($__internal_101_$__cuda_sm70_shflsync_idx_p) ;  /* 0x00002ec000007944 */ /* 0x000fea0003c00000 */
[----:B------:R-:W-:Y:S01]  /*1ec60*/  IMAD.MOV.U32 R12, RZ, RZ, R34 ;  /* 0x000000ffff0c7224 */ /* 0x000fe200078e0022 */
[----:B------:R-:W-:Y:S01]  /*1ec70*/  MOV R33, R8 ;  /* 0x0000000800217202 */ /* 0x000fe20000000f00 */
[----:B------:R-:W-:Y:S01]  /*1ec80*/  IMAD.MOV.U32 R5, RZ, RZ, RZ ;  /* 0x000000ffff057224 */ /* 0x000fe200078e00ff */
[----:B------:R-:W-:Y:S01]  /*1ec90*/  MOV R2, R0 ;  /* 0x0000000000027202 */ /* 0x000fe20000000f00 */
[----:B------:R-:W-:Y:S01]  /*1eca0*/  IMAD.MOV.U32 R32, RZ, RZ, 0x1f ;  /* 0x0000001fff207424 */ /* 0x000fe200078e00ff */
[----:B------:R-:W-:-:S02]  /*1ecb0*/  MOV R3, 0x1ecd0 ;  /* 0x0001ecd000037802 */ /* 0x000fc40000000f00 */
[----:B------:R-:W-:Y:S05]  /*1ecc0*/  CALL.REL.NOINC `($__internal_101_$__cuda_sm70_shflsync_idx_p) ;  /* 0x00002e5000007944 */ /* 0x000fea0003c00000 */
[----:B------:R-:W-:Y:S01]  /*1ecd0*/  MOV R9, R34 ;  /* 0x0000002200097202 */ /* 0x000fe20000000f00 */
[----:B------:R-:W-:Y:S05]  /*1ece0*/  BRA `(.L_x_6116) ;  /* 0xfffe197000007947 */ /* 0x000fea000383ffff */
.L_x_5916:
[----:B------:R-:W-:Y:S01]  /*1ecf0*/  IMAD.MOV.U32 R33, RZ, RZ, R4 ;  /* 0x000000ffff217224 */ /* 0x000fe200078e0004 */
[----:B------:R-:W-:-:S02]  /*1ed00*/  MOV R32, 0x1f ;  /* 0x0000001f00207802 */ /* 0x000fc40000000f00 */
[----:B------:R-:W-:Y:S02]  /*1ed10*/  MOV R3, 0x1ed30 ;  /* 0x0001ed3000037802 */ /* 0x000fe40000000f00 */
[----:B--234-:R-:W-:Y:S05]  /*1ed20*/  CALL.REL.NOINC `($__internal_101_$__cuda_sm70_shflsync_idx_p) ;  /* 0x00002df000007944 */ /* 0x01cfea0003c00000 */
[----:B------:R-:W-:Y:S01]  /*1ed30*/  MOV R5, R34 ;  /* 0x0000002200057202 */ /* 0x000fe20000000f00 */
[----:B------:R-:W-:Y:S05]  /*1ed40*/  BRA `(.L_x_5915) ;  /* 0xfffe197000007947 */ /* 0x000fea000383ffff */
.L_x_5955:
[----:B------:R-:W-:Y:S01]  /*1ed50*/  IMAD.MOV.U32 R33, RZ, RZ, R12 ;  /* 0x000000ffff217224 */ /* 0x000fe200078e000c */
[----:B------:R-:W-:Y:S01]  /*1ed60*/  MOV R2, RZ ;  /* 0x000000ff00027202 */ /* 0x000fe20000000f00 */
[----:B------:R-:W-:Y:S01]  /*1ed70*/  IMAD.MOV.U32 R32, RZ, RZ, 0x181f ;  /* 0x0000181fff207424 */ /* 0x000fe200078e00ff */
[----:B------:R-:W-:Y:S02]  /*1ed80*/  MOV R3, 0x1eda0 ;  /* 0x0001eda000037802 */ /* 0x000fe40000000f00 */
[----:B-----5:R-:W-:Y:S05]  /*1ed90*/  CALL.REL.NOINC `($__internal_101_$__cuda_sm70_shflsync_idx_p) ;  /* 0x00002d8000007944 */ /* 0x020fea0003c00000 */
[----:B------:R-:W-:Y:S01]  /*1eda0*/  MOV R4, R34 ;  /* 0x0000002200047202 */ /* 0x000fe20000000f00 */
[----:B------:R-:W-:Y:S05]  /*1edb0*/  BRA `(.L_x_6117) ;  /* 0xfffe99e000007947 */ /* 0x000fea000383ffff */
.L_x_5956:
[----:B------:R-:W-:Y:S01]  /*1edc0*/  IMAD.MOV.U32 R33, RZ, RZ, R13 ;  /* 0x000000ffff217224 */ /* 0x000fe200078e000d */
[----:B------:R-:W-:Y:S01]  /*1edd0*/  MOV R2, RZ ;  /* 0x000000ff00027202 */ /* 0x000fe20000000f00 */
[----:B------:R-:W-:Y:S01]  /*1ede0*/  IMAD.MOV.U32 R32, RZ, RZ, 0x181f ;  /* 0x0000181fff207424 */ /* 0x000fe200078e00ff */
[----:B------:R-:W-:Y:S02]  /*1edf0*/  MOV R3, 0x1ee10 ;  /* 0x0001ee1000037802 */ /* 0x000fe40000000f00 */
[----:B-12--5:R-:W-:Y:S05]  /*1ee00*/  CALL.REL.NOINC `($__internal_101_$__cuda_sm70_shflsync_idx_p) ;  /* 0x00002d1000007944 */ /* 0x026fea0003c00000 */
[----:B------:R-:W-:Y:S01]  /*1ee10*/  MOV R0, R34 ;  /* 0x0000002200007202 */ /* 0x000fe20000000f00 */
[----:B------:R-:W-:Y:S05]  /*1ee20*/  BRA `(.L_x_6118) ;  /* 0xfffe999000007947 */ /* 0x000fea000383ffff */
.L_x_5959:
[----:B------:R-:W-:Y:S01]  /*1ee30*/  IMAD.MOV.U32 R33, RZ, RZ, R12 ;  /* 0x000000ffff217224 */ /* 0x000fe200078e000c */
[----:B--2---:R-:W-:Y:S01]  /*1ee40*/  MOV R2, 0x1 ;  /* 0x0000000100027802 */ /* 0x004fe20000000f00 */
[----:B------:R-:W-:Y:S01]  /*1ee50*/  IMAD.MOV.U32 R32, RZ, RZ, 0x181f ;  /* 0x0000181fff207424 */ /* 0x000fe200078e00ff */
[----:B------:R-:W-:-:S02]  /*1ee60*/  MOV R3, 0x1ee80 ;  /* 0x0001ee8000037802 */ /* 0x000fc40000000f00 */
[----:B-1-345:R-:W-:Y:S05]  /*1ee70*/  CALL.REL.NOINC `($__internal_101_$__cuda_sm70_shflsync_idx_p) ;  /* 0x00002ca000007944 */ /* 0x03afea0003c00000 */
[----:B------:R-:W-:Y:S01]  /*1ee80*/  IMAD.MOV.U32 R4, RZ, RZ, R34 ;  /* 0x000000ffff047224 */ /* 0x000fe200078e0022 */
[----:B------:R-:W-:Y:S01]  /*1ee90*/  MOV R2, 0x1 ;  /* 0x0000000100027802 */ /* 0x000fe20000000f00 */
[----:B------:R-:W-:Y:S01]  /*1eea0*/  IMAD.MOV.U32 R33, RZ, RZ, R13 ;  /* 0x000000ffff217224 */ /* 0x000fe200078e000d */
[----:B------:R-:W-:-:S02]  /*1eeb0*/  MOV R32, 0x181f ;  /* 0x0000181f00207802 */ /* 0x000fc40000000f00 */
[----:B------:R-:W-:Y:S02]  /*1eec0*/  MOV R3, 0x1eee0 ;  /* 0x0001eee000037802 */ /* 0x000fe40000000f00 */
[----:B------:R-:W-:Y:S05]  /*1eed0*/  CALL.REL.NOINC `($__internal_101_$__cuda_sm70_shflsync_idx_p) ;  /* 0x00002c4000007944 */ /* 0x000fea0003c00000 */
[----:B------:R-:W-:Y:S01]  /*1eee0*/  MOV R0, R34 ;  /* 0x0000002200007202 */ /* 0x000fe20000000f00 */
[----:B------:R-:W-:Y:S05]  /*1eef0*/  BRA `(.L_x_6119) ;  /* 0xfffe9a0000007947 */ /* 0x000fea000383ffff */
.L_x_5962:
[----:B------:R-:W-:Y:S01]  /*1ef00*/  IMAD.MOV.U32 R33, RZ, RZ, R12 ;  /* 0x000000ffff217224 */ /* 0x000fe200078e000c */
[----:B-1----:R-:W-:Y:S01]  /*1ef10*/  MOV R2, 0x2 ;  /* 0x0000000200027802 */ /* 0x002fe20000000f00 */
[----:B------:R-:W-:Y:S01]  /*1ef20*/  IMAD.MOV.U32 R32, RZ, RZ, 0x181f ;  /* 0x0000181fff207424 */ /* 0x000fe200078e00ff */
[----:B------:R-:W-:Y:S02]  /*1ef30*/  MOV R3, 0x1ef50 ;  /* 0x0001ef5000037802 */ /* 0x000fe40000000f00 */
[----:B--2345:R-:W-:Y:S05]  /*1ef40*/  CALL.REL.NOINC `($__internal_101_$__cuda_sm70_shflsync_idx_p) ;  /* 0x00002bd000007944 */ /* 0x03cfea0003c00000 */
[----:B------:R-:W-:Y:S01]  /*1ef50*/  MOV R4, R34 ;  /* 0x0000002200047202 */ /* 0x000fe20000000f00 */
[----:B------:R-:W-:Y:S05]  /*1ef60*/  BRA `(.L_x_6120) ;  /* 0xfffe9ac000007947 */ /* 0x000fea000383ffff */
.L_x_5963:
[----:B------:R-:W-:Y:S01]  /*1ef70*/  IMAD.MOV.U32 R33, RZ, RZ, R13 ;  /* 0x000000ffff217224 */ /* 0x000fe200078e000d */
[----:B------:R-:W-:Y:S01]  /*1ef80*/  MOV R2, 0x2 ;  /* 0x0000000200027802 */ /* 0x000fe20000000f00 */
[----:B------:R-:W-:Y:S01]  /*1ef90*/  IMAD.MOV.U32 R32, RZ, RZ, 0x181f ;  /* 0x0000181fff207424 */ /* 0x000fe200078e00ff */
[----:B------:R-:W-:Y:S02]  /*1efa0*/  MOV R3, 0x1efc0 ;  /* 0x0001efc000037802 */ /* 0x000fe40000000f00 */
[----:B-12345:R-:W-:Y:S05]  /*1efb0*/  CALL.REL.NOINC `($__internal_101_$__cuda_sm70_shflsync_idx_p) ;  /* 0x00002b6000007944 */ /* 0x03efea0003c00000 */
[----:B------:R-:W-:Y:S01]  /*1efc0*/  MOV R0, R34 ;  /* 0x0000002200007202 */ /* 0x000fe20000000f00 */
[----:B------:R-:W-:Y:S05]  /*1efd0*/  BRA `(.L_x_6121) ;  /* 0xfffe9a7000007947 */ /* 0x000fea000383ffff */
.L_x_5966:
[----:B------:R-:W-:Y:S01]  /*1efe0*/  IMAD.MOV.U32 R33, RZ, RZ, R12 ;  /* 0x000000ffff217224 */ /* 0x000fe200078e000c */
[----:B-1----:R-:W-:Y:S01]  /*1eff0*/  MOV R2, 0x3 ;  /* 0x0000000300027802 */ /* 0x002fe20000000f00 */
[----:B------:R-:W-:Y:S01]  /*1f000*/  IMAD.MOV.U32 R32, RZ, RZ, 0x181f ;  /* 0x0000181fff207424 */ /* 0x000fe200078e00ff */
[----:B------:R-:W-:-:S02]  /*1f010*/  MOV R3, 0x1f030 ;  /* 0x0001f03000037802 */ /* 0x000fc40000000f00 */
[----:B--2345:R-:W-:Y:S05]  /*1f020*/  CALL.REL.NOINC `($__internal_101_$__cuda_sm70_shflsync_idx_p) ;  /* 0x00002af000007944 */ /* 0x03cfea0003c00000 */
        /* <DEDUP_REMOVED lines=8> */
.L_x_5969:
[----:B------:R-:W-:Y:S01]  /*1f0b0*/  IMAD.MOV.U32 R33, RZ, RZ, R5 ;  /* 0x000000ffff217224 */ /* 0x000fe200078e0005 */
[----:B------:R-:W-:Y:S01]  /*1f0c0*/  MOV R2, RZ ;  /* 0x000000ff00027202 */ /* 0x000fe20000000f00 */
[----:B------:R-:W-:Y:S01]  /*1f0d0*/  IMAD.MOV.U32 R32, RZ, RZ, 0x181f ;  /* 0x0000181fff207424 */ /* 0x000fe200078e00ff */
[----:B------:R-:W-:Y:S02]  /*1f0e0*/  MOV R3, 0x1f100 ;  /* 0x0001f10000037802 */ /* 0x000fe40000000f00 */
[----:B------:R-:W-:Y:S05]  /*1f0f0*/  CALL.REL.NOINC `($__internal_101_$__cuda_sm70_shflsync_idx_p) ;  /* 0x00002a2000007944 */ /* 0x000fea0003c00000 */
[----:B------:R-:W-:Y:S01]  /*1f100*/  MOV R4, R34 ;  /* 0x0000002200047202 */ /* 0x000fe20000000f00 */
[----:B------:R-:W-:Y:S05]  /*1f110*/  BRA `(.L_x_6123) ;  /* 0xfffea54000007947 */ /* 0x000fea000383ffff */
.L_x_5970:
[----:B------:R-:W-:Y:S01]  /*1f120*/  IMAD.MOV.U32 R33, RZ, RZ, R14 ;  /* 0x000000ffff217224 */ /* 0x000fe200078e000e */
[----:B------:R-:W-:Y:S01]  /*1f130*/  MOV R2, RZ ;  /* 0x000000ff00027202 */ /* 0x000fe20000000f00 */
[----:B------:R-:W-:Y:S01]  /*1f140*/  IMAD.MOV.U32 R32, RZ, RZ, 0x181f ;  /* 0x0000181fff207424 */ /* 0x000fe200078e00ff */
[----:B------:R-:W-:Y:S02]  /*1f150*/  MOV R3, 0x1f170 ;  /* 0x0001f17000037802 */ /* 0x000fe40000000f00 */
[----:B-12---:R-:W-:Y:S05]  /*1f160*/  CALL.REL.NOINC `($__internal_101_$__cuda_sm70_shflsync_idx_p) ;  /* 0x000029b000007944 */ /* 0x006fea0003c00000 */
[C---:B------:R-:W-:Y:S01]  /*1f170*/  IADD3 R6, P1, R34.reuse, R17, RZ ;  /* 0x0000001122067210 */ /* 0x040fe20007f3e0ff */
[----:B------:R-:W-:Y:S01]  /*1f180*/  IMAD.MOV.U32 R33, RZ, RZ, R5 ;  /* 0x000000ffff217224 */ /* 0x000fe200078e0005 */
[----:B------:R-:W-:Y:S01]  /*1f190*/  IADD3 R8, P0, R34, R15, RZ ;  /* 0x0000000f22087210 */ /* 0x000fe20007f1e0ff */
[----:B------:R-:W-:Y:S01]  /*1f1a0*/  IMAD.MOV.U32 R32, RZ, RZ, 0x181f ;  /* 0x0000181fff207424 */ /* 0x000fe200078e00ff */
[----:B------:R-:W-:Y:S01]  /*1f1b0*/  ISETP.GE.AND P2, PT, R216, c[0x0][0x1d4], PT ;  /* 0x00007500d8007a0c */ /* 0x000fe20003f46270 */
[C---:B------:R-:W-:Y:S01]  /*1f1c0*/  IMAD.X R7, R4.reuse, 0x1, R20, P1 ;  /* 0x0000000104077824 */ /* 0x040fe200008e0614 */
        /* <DEDUP_REMOVED lines=16> */
[----:B-1----:R-:W-:Y:S05]  /*1f2d0*/  CALL.REL.NOINC `($__internal_101_$__cuda_sm70_shflsync_idx_p) ;  /* 0x0000284000007944 */ /* 0x002fea0003c00000 */
        /* <DEDUP_REMOVED lines=8> */
.L_x_5975:
[----:B------:R-:W-:Y:S01]  /*1f360*/  IMAD.MOV.U32 R33, RZ, RZ, R42 ;  /* 0x000000ffff217224 */ /* 0x000fe200078e002a */
[----:B------:R-:W-:Y:S01]  /*1f370*/  MOV R2, RZ ;  /* 0x000000ff00027202 */ /* 0x000fe20000000f00 */
[----:B------:R-:W-:Y:S01]  /*1f380*/  IMAD.MOV.U32 R32, RZ, RZ, 0x1c1f ;  /* 0x00001c1fff207424 */ /* 0x000fe200078e00ff */
[----:B------:R-:W-:Y:S02]  /*1f390*/  MOV R3, 0x1f3b0 ;  /* 0x0001f3b000037802 */ /* 0x000fe40000000f00 */
[----:B------:R-:W-:Y:S05]  /*1f3a0*/  CALL.REL.NOINC `($__internal_101_$__cuda_sm70_shflsync_idx_p) ;  /* 0x0000277000007944 */ /* 0x000fea0003c00000 */
[----:B------:R-:W-:Y:S01]  /*1f3b0*/  MOV R5, R34 ;  /* 0x0000002200057202 */ /* 0x000fe20000000f00 */
[----:B------:R-:W-:Y:S05]  /*1f3c0*/  BRA `(.L_x_6125) ;  /* 0xfffea7e000007947 */ /* 0x000fea000383ffff */
.L_x_5976:
[----:B------:R-:W-:Y:S01]  /*1f3d0*/  IMAD.MOV.U32 R33, RZ, RZ, R43 ;  /* 0x000000ffff217224 */ /* 0x000fe200078e002b */
[----:B------:R-:W-:Y:S01]  /*1f3e0*/  MOV R2, RZ ;  /* 0x000000ff00027202 */ /* 0x000fe20000000f00 */
[----:B------:R-:W-:Y:S01]  /*1f3f0*/  IMAD.MOV.U32 R32, RZ, RZ, 0x1c1f ;  /* 0x00001c1fff207424 */ /* 0x000fe200078e00ff */
[----:B------:R-:W-:Y:S02]  /*1f400*/  MOV R3, 0x1f420 ;  /* 0x0001f42000037802 */ /* 0x000fe40000000f00 */
[----:B-12---:R-:W-:Y:S05]  /*1f410*/  CALL.REL.NOINC `($__internal_101_$__cuda_sm70_shflsync_idx_p) ;  /* 0x0000270000007944 */ /* 0x006fea0003c00000 */
[----:B------:R-:W-:Y:S01]  /*1f420*/  IMAD.MOV.U32 R33, RZ, RZ, R13 ;  /* 0x000000ffff217224 */ /* 0x000fe200078e000d */
[----:B------:R-:W-:Y:S01]  /*1f430*/  MOV R32, 0x1c1f ;  /* 0x00001c1f00207802 */ /* 0x000fe20000000f00 */
[----:B------:R-:W-:Y:S01]  /*1f440*/  IMAD.MOV.U32 R2, RZ, RZ, RZ ;  /* 0x000000ffff027224 */ /* 0x000fe200078e00ff */
[----:B------:R-:W-:-:S02]  /*1f450*/  MOV R4, R34 ;  /* 0x0000002200047202 */ /* 0x000fc40000000f00 */
[----:B------:R-:W-:Y:S02]  /*1f460*/  MOV R3, 0x1f480 ;  /* 0x0001f48000037802 */ /* 0x000fe40000000f00 */
[----:B------:R-:W-:Y:S05]  /*1f470*/  CALL.REL.NOINC `($__internal_101_$__cuda_sm70_shflsync_idx_p) ;  /* 0x000026a000007944 */ /* 0x000fea0003c00000 */
[----:B------:R-:W-:Y:S01]  /*1f480*/  IMAD.MOV.U32 R12, RZ, RZ, R34 ;  /* 0x000000ffff0c7224 */ /* 0x000fe200078e0022 */
[----:B------:R-:W-:Y:S01]  /*1f490*/  MOV R2, RZ ;  /* 0x000000ff00027202 */ /* 0x000fe20000000f00 */
[----:B------:R-:W-:Y:S01]  /*1f4a0*/  IMAD.MOV.U32 R33, RZ, RZ, R44 ;  /* 0x000000ffff217224 */ /* 0x000fe200078e002c */
[----:B------:R-:W-:Y:S02]  /*1f4b0*/  MOV R32, 0x1c1f ;  /* 0x00001c1f00207802 */ /* 0x000fe40000000f00 */
[----:B------:R-:W-:Y:S02]  /*1f4c0*/  MOV R3, 0x1f4e0 ;  /* 0x0001f4e000037802 */ /* 0x000fe40000000f00 */
[----:B------:R-:W-:Y:S05]  /*1f4d0*/  CALL.REL.NOINC `($__internal_101_$__cuda_sm70_shflsync_idx_p) ;  /* 0x0000264000007944 */ /* 0x000fea0003c00000 */
[----:B------:R-:W-:Y:S01]  /*1f4e0*/  MOV R0, R34 ;  /* 0x0000002200007202 */ /* 0x000fe20000000f00 */
[----:B------:R-:W-:Y:S05]  /*1f4f0*/  BRA `(.L_x_6126) ;  /* 0xfffea6f000007947 */ /* 0x000fea000383ffff */
.L_x_5979:
[----:B------:R-:W-:Y:S01]  /*1f500*/  IMAD.MOV.U32 R33, RZ, RZ, R42 ;  /* 0x000000ffff217224 */ /* 0x000fe200078e002a */
[----:B------:R-:W-:Y:S01]  /*1f510*/  MOV R2, 0x1 ;  /* 0x0000000100027802 */ /* 0x000fe20000000f00 */
[----:B------:R-:W-:Y:S01]  /*1f520*/  IMAD.MOV.U32 R32, RZ, RZ, 0x1c1f ;  /* 0x00001c1fff207424 */ /* 0x000fe200078e00ff */
[----:B------:R-:W-:Y:S02]  /*1f530*/  MOV R3, 0x1f550 ;  /* 0x0001f55000037802 */ /* 0x000fe40000000f00 */
[----:B---3--:R-:W-:Y:S05]  /*1f540*/  CALL.REL.NOINC `($__internal_101_$__cuda_sm70_shflsync_idx_p) ;  /* 0x000025d000007944 */ /* 0x008fea0003c00000 */
[----:B------:R-:W-:Y:S01]  /*1f550*/  IMAD.MOV.U32 R5, RZ, RZ, R34 ;  /* 0x000000ffff057224 */ /* 0x000fe200078e0022 */
[----:B------:R-:W-:Y:S01]  /*1f560*/  MOV R2, 0x1 ;  /* 0x0000000100027802 */ /* 0x000fe20000000f00 */
[----:B------:R-:W-:Y:S01]  /*1f570*/  IMAD.MOV.U32 R33, RZ, RZ, R43 ;  /* 0x000000ffff217224 */ /* 0x000fe200078e002b */
[----:B------:R-:W-:-:S02]  /*1f580*/  MOV R32, 0x1c1f ;  /* 0x00001c1f00207802 */ /* 0x000fc40000000f00 */
[----:B------:R-:W-:Y:S02]  /*1f590*/  MOV R3, 0x1f5b0 ;  /* 0x0001f5b000037802 */ /* 0x000fe40000000f00 */
[----:B------:R-:W-:Y:S05]  /*1f5a0*/  CALL.REL.NOINC `($__internal_101_$__cuda_sm70_shflsync_idx_p) ;  /* 0x0000257000007944 */ /* 0x000fea0003c00000 */
[----:B------:R-:W-:Y:S01]  /*1f5b0*/  IMAD.MOV.U32 R33, RZ, RZ, R13 ;  /* 0x000000ffff217224 */ /* 0x000fe200078e000d */
[----:B------:R-:W-:Y:S01]  /*1f5c0*/  MOV R32, 0x1c1f ;  /* 0x00001c1f00207802 */ /* 0x000fe20000000f00 */
[----:B------:R-:W-:Y:S01]  /*1f5d0*/  IMAD.MOV.U32 R2, RZ, RZ, 0x1 ;  /* 0x00000001ff027424 */ /* 0x000fe200078e00ff */
[----:B------:R-:W-:Y:S02]  /*1f5e0*/  MOV R4, R34 ;  /* 0x0000002200047202 */ /* 0x000fe40000000f00 */
[----:B------:R-:W-:Y:S02]  /*1f5f0*/  MOV R3, 0x1f610 ;  /* 0x0001f61000037802 */ /* 0x000fe40000000f00 */
[----:B------:R-:W-:Y:S05]  /*1f600*/  CALL.REL.NOINC `($__internal_101_$__cuda_sm70_shflsync_idx_p) ;  /* 0x0000251000007944 */ /* 0x000fea0003c00000 */
[----:B------:R-:W-:Y:S01]  /*1f610*/  IMAD.MOV.U32 R12, RZ, RZ, R34 ;  /* 0x000000ffff0c7224 */ /* 0x000fe200078e0022 */
[----:B------:R-:W-:Y:S01]  /*1f620*/  MOV R2, 0x1 ;  /* 0x0000000100027802 */ /* 0x000fe20000000f00 */
[----:B------:R-:W-:Y:S01]  /*1f630*/  IMAD.MOV.U32 R33, RZ, RZ, R44 ;  /* 0x000000ffff217224 */ /* 0x000fe200078e002c */
[----:B------:R-:W-:Y:S02]  /*1f640*/  MOV R32, 0x1c1f ;  /* 0x00001c1f00207802 */ /* 0x000fe40000000f00 */
[----:B------:R-:W-:-:S02]  /*1f650*/  MOV R3, 0x1f670 ;  /* 0x0001f67000037802 */ /* 0x000fc40000000f00 */
[----:B------:R-:W-:Y:S05]  /*1f660*/  CALL.REL.NOINC `($__internal_101_$__cuda_sm70_shflsync_idx_p) ;  /* 0x000024b000007944 */ /* 0x000fea0003c00000 */
[----:B------:R-:W-:Y:S01]  /*1f670*/  MOV R0, R34 ;  /* 0x0000002200007202 */ /* 0x000fe20000000f00 */
[----:B------:R-:W-:Y:S05]  /*1f680*/  BRA `(.L_x_6127) ;  /* 0xfffeadb000007947 */ /* 0x000fea000383ffff */
.L_x_6004:
[----:B------:R-:W-:Y:S01]  /*1f690*/  IMAD.MOV.U32 R33, RZ, RZ, R22 ;  /* 0x000000ffff217224 */ /* 0x000fe200078e0016 */
[----:B------:R-:W-:Y:S01]  /*1f6a0*/  MOV R2, RZ ;  /* 0x000000ff00027202 */ /* 0x000fe20000000f00 */
[----:B------:R-:W-:Y:S01]  /*1f6b0*/  IMAD.MOV.U32 R32, RZ, RZ, 0x1c1f ;  /* 0x00001c1fff207424 */ /* 0x000fe200078e00ff */
[----:B------:R-:W-:-:S02]  /*1f6c0*/  MOV R3, 0x1f6e0 ;  /* 0x0001f6e000037802 */ /* 0x000fc40000000f00 */
[----:B------:R-:W-:Y:S05]  /*1f6d0*/  CALL.REL.NOINC `($__internal_101_$__cuda_sm70_shflsync_idx_p) ;  /* 0x0000244000007944 */ /* 0x000fea0003c00000 */
[----:B------:R-:W-:Y:S01]  /*1f6e0*/  MOV R0, R34 ;  /* 0x0000002200007202 */ /* 0x000fe20000000f00 */
[----:B------:R-:W-:Y:S05]  /*1f6f0*/  BRA `(.L_x_6128) ;  /* 0xfffeda3000007947 */ /* 0x000fea000383ffff */
.L_x_6005:
[----:B------:R-:W-:Y:S01]  /*1f700*/  IMAD.MOV.U32 R33, RZ, RZ, R23 ;  /* 0x000000ffff217224 */ /* 0x000fe200078e0017 */
[----:B------:R-:W-:Y:S01]  /*1f710*/  MOV R2, RZ ;  /* 0x000000ff00027202 */ /* 0x000fe20000000f00 */
[----:B------:R-:W-:Y:S01]  /*1f720*/  IMAD.MOV.U32 R32, RZ, RZ, 0x1c1f ;  /* 0x00001c1fff207424 */ /* 0x000fe200078e00ff */
[----:B------:R-:W-:-:S02]  /*1f730*/  MOV R3, 0x1f750 ;  /* 0x0001f75000037802 */ /* 0x000fc40000000f00 */
[----:B-12---:R-:W-:Y:S05]  /*1f740*/  CALL.REL.NOINC `($__internal_101_$__cuda_sm70_shflsync_idx_p) ;  /* 0x000023d000007944 */ /* 0x006fea0003c00000 */
[----:B------:R-:W-:Y:S01]  /*1f750*/  IMAD.MOV.U32 R33, RZ, RZ, R21 ;  /* 0x000000ffff217224 */ /* 0x000fe200078e0015 */
[----:B------:R-:W-:Y:S01]  /*1f760*/  MOV R2, RZ ;  /* 0x000000ff00027202 */ /* 0x000fe20000000f00 */
[----:B------:R-:W-:Y:S01]  /*1f770*/  IMAD.MOV.U32 R32, RZ, RZ, 0x1c1f ;  /* 0x00001c1fff207424 */ /* 0x000fe200078e00ff */
[----:B------:R-:W-:Y:S01]  /*1f780*/  MOV R8, R34 ;  /* 0x0000002200087202 */ /* 0x000fe20000000f00 */
[----:B------:R-:W-:Y:S01]  /*1f790*/  IMAD.MOV.U32 R9, RZ, RZ, R0 ;  /* 0x000000ffff097224 */ /* 0x000fe200078e0000 */
[----:B------:R-:W-:-:S02]  /*1f7a0*/  MOV R3, 0x1f7c0 ;  /* 0x0001f7c000037802 */ /* 0x000fc40000000f00 */
[----:B------:R-:W-:Y:S05]  /*1f7b0*/  CALL.REL.NOINC `($__internal_101_$__cuda_sm70_shflsync_idx_p) ;  /* 0x0000236000007944 */ /* 0x000fea0003c00000 */
[----:B------:R-:W-:Y:S01]  /*1f7c0*/  IMAD.MOV.U32 R20, RZ, RZ, R34 ;  /* 0x000000ffff147224 */ /* 0x000fe200078e0022 */
[----:B------:R-:W-:Y:S01]  /*1f7d0*/  MOV R2, RZ ;  /* 0x000000ff00027202 */ /* 0x000fe20000000f00 */
[----:B------:R-:W-:Y:S01]  /*1f7e0*/  IMAD.MOV.U32 R33, RZ, RZ, R24 ;  /* 0x000000ffff217224 */ /* 0x000fe200078e0018 */
[----:B------:R-:W-:-:S02]  /*1f7f0*/  MOV R32, 0x1c1f ;  /* 0x00001c1f00207802 */ /* 0x000fc40000000f00 */
[----:B------:R-:W-:Y:S02]  /*1f800*/  MOV R3, 0x1f820 ;  /* 0x0001f82000037802 */ /* 0x000fe40000000f00 */
[----:B------:R-:W-:Y:S05]  /*1f810*/  CALL.REL.NOINC `($__internal_101_$__cuda_sm70_shflsync_idx_p) ;  /* 0x0000230000007944 */ /* 0x000fea0003c00000 */
[----:B------:R-:W-:Y:S01]  /*1f820*/  MOV R3, R34 ;  /* 0x0000002200037202 */ /* 0x000fe20000000f00 */
[----:B------:R-:W-:Y:S05]  /*1f830*/  BRA `(.L_x_6129) ;  /* 0xfffed94000007947 */ /* 0x000fea000383ffff */
.L_x_6008:
[----:B------:R-:W-:Y:S01]  /*1f840*/  IMAD.MOV.U32 R33, RZ, RZ, R22 ;  /* 0x000000ffff217224 */ /* 0x000fe200078e0016 */
[----:B------:R-:W-:Y:S01]  /*1f850*/  MOV R2, 0x1 ;  /* 0x0000000100027802 */ /* 0x000fe20000000f00 */
[----:B------:R-:W-:Y:S01]  /*1f860*/  IMAD.MOV.U32 R32, RZ, RZ, 0x1c1f ;  /* 0x00001c1fff207424 */ /* 0x000fe200078e00ff */
[----:B------:R-:W-:Y:S02]  /*1f870*/  MOV R3, 0x1f890 ;  /* 0x0001f89000037802 */ /* 0x000fe40000000f00 */
[----:B--2---:R-:W-:Y:S05]  /*1f880*/  CALL.REL.NOINC `($__internal_101_$__cuda_sm70_shflsync_idx_p) ;  /* 0x0000229000007944 */ /* 0x004fea0003c00000 */
[----:B------:R-:W-:Y:S01]  /*1f890*/  IMAD.MOV.U32 R0, RZ, RZ, R34 ;  /* 0x000000ffff007224 */ /* 0x000fe200078e0022 */
[----:B------:R-:W-:Y:S01]  /*1f8a0*/  MOV R2, 0x1 ;  /* 0x0000000100027802 */ /* 0x000fe20000000f00 */
[----:B------:R-:W-:Y:S01]  /*1f8b0*/  IMAD.MOV.U32 R33, RZ, RZ, R23 ;  /* 0x000000ffff217224 */ /* 0x000fe200078e0017 */
[----:B------:R-:W-:Y:S02]  /*1f8c0*/  MOV R32, 0x1c1f ;  /* 0x00001c1f00207802 */ /* 0x000fe40000000f00 */
[----:B------:R-:W-:Y:S02]  /*1f8d0*/  MOV R3, 0x1f8f0 ;  /* 0x0001f8f000037802 */ /* 0x000fe40000000f00 */
[----:B------:R-:W-:Y:S05]  /*1f8e0*/  CALL.REL.NOINC `($__internal_101_$__cuda_sm70_shflsync_idx_p) ;  /* 0x0000223000007944 */ /* 0x000fea0003c00000 */
[----:B------:R-:W-:Y:S01]  /*1f8f0*/  IMAD.MOV.U32 R33, RZ, RZ, R21 ;  /* 0x000000ffff217224 */ /* 0x000fe200078e0015 */
[----:B------:R-:W-:Y:S01]  /*1f900*/  MOV R2, 0x1 ;  /* 0x0000000100027802 */ /* 0x000fe20000000f00 */
[----:B------:R-:W-:Y:S01]  /*1f910*/  IMAD.MOV.U32 R32, RZ, RZ, 0x1c1f ;  /* 0x00001c1fff207424 */ /* 0x000fe200078e00ff */
[----:B------:R-:W-:Y:S01]  /*1f920*/  MOV R8, R34 ;  /* 0x0000002200087202 */ /* 0x000fe20000000f00 */
[----:B------:R-:W-:Y:S01]  /*1f930*/  IMAD.MOV.U32 R9, RZ, RZ, R0 ;  /* 0x000000ffff097224 */ /* 0x000fe200078e0000 */
[----:B------:R-:W-:-:S02]  /*1f940*/  MOV R3, 0x1f960 ;  /* 0x0001f96000037802 */ /* 0x000fc40000000f00 */
[----:B------:R-:W-:Y:S05]  /*1f950*/  CALL.REL.NOINC `($__internal_101_$__cuda_sm70_shflsync_idx_p) ;  /* 0x000021c000007944 */ /* 0x000fea0003c00000 */
        /* <DEDUP_REMOVED lines=8> */
.L_x_6023:
[----:B------:R-:W-:Y:S01]  /*1f9e0*/  IMAD.MOV.U32 R33, RZ, RZ, R20 ;  /* 0x000000ffff217224 */ /* 0x000fe200078e0014 */
[----:B------:R-:W-:Y:S01]  /*1f9f0*/  MOV R2, RZ ;  /* 0x000000ff00027202 */ /* 0x000fe20000000f00 */
[----:B------:R-:W-:Y:S01]  /*1fa00*/  IMAD.MOV.U32 R32, RZ, RZ, 0x181f ;  /* 0x0000181fff207424 */ /* 0x000fe200078e00ff */
[----:B------:R-:W-:Y:S02]  /*1fa10*/  MOV R3, 0x1fa30 ;  /* 0x0001fa3000037802 */ /* 0x000fe40000000f00 */
[----:B-1--4-:R-:W-:Y:S05]  /*1fa20*/  CALL.REL.NOINC `($__internal_101_$__cuda_sm70_shflsync_idx_p) ;  /* 0x000020f000007944 */ /* 0x012fea0003c00000 */
[----:B------:R-:W-:Y:S01]  /*1fa30*/  MOV R9, R34 ;  /* 0x0000002200097202 */ /* 0x000fe20000000f00 */
[----:B------:R-:W-:Y:S05]  /*1fa40*/  BRA `(.L_x_6131) ;  /* 0xffff0ce000007947 */ /* 0x000fea000383ffff */
.L_x_6024:
[----:B------:R-:W-:Y:S01]  /*1fa50*/  IMAD.MOV.U32 R33, RZ, RZ, R23 ;  /* 0x000000ffff217224 */ /* 0x000fe200078e0017 */
[----:B------:R-:W-:Y:S01]  /*1fa60*/  MOV R2, RZ ;  /* 0x000000ff00027202 */ /* 0x000fe20000000f00 */
[----:B------:R-:W-:Y:S01]  /*1fa70*/  IMAD.MOV.U32 R32, RZ, RZ, 0x181f ;  /* 0x0000181fff207424 */ /* 0x000fe200078e00ff */
[----:B------:R-:W-:Y:S02]  /*1fa80*/  MOV R3, 0x1faa0 ;  /* 0x0001faa000037802 */ /* 0x000fe40000000f00 */
[----:B-1234-:R-:W-:Y:S05]  /*1fa90*/  CALL.REL.NOINC `($__internal_101_$__cuda_sm70_shflsync_idx_p) ;  /* 0x0000208000007944 */ /* 0x01efea0003c00000 */
[----:B------:R-:W-:Y:S01]  /*1faa0*/  ISETP.GE.AND P2, PT, R216, c[0x0][0x1d4], PT ;  /* 0x00007500d8007a0c */ /* 0x000fe20003f46270 */
[----:B------:R-:W-:Y:S01]  /*1fab0*/  IMAD.MOV.U32 R33, RZ, RZ, R20 ;  /* 0x000000ffff217224 */ /* 0x000fe200078e0014 */
[C---:B------:R-:W-:Y:S01]  /*1fac0*/  IADD3 R2, P0, R34.reuse, R24, RZ ;  /* 0x0000001822027210 */ /* 0x040fe20007f1e0ff */
[----:B------:R-:W-:Y:S01]  /*1fad0*/  IMAD.MOV.U32 R32, RZ, RZ, 0x181f ;  /* 0x0000181fff207424 */ /* 0x000fe200078e00ff */
[----:B------:R-:W-:-:S02]  /*1fae0*/  IADD3 R16, P3, R34, R25, RZ ;  /* 0x0000001922107210 */ /* 0x000fc40007f7e0ff */
[----:B------:R-:W-:Y:S01]  /*1faf0*/  ISETP.GE.AND P1, PT, R215, c[0x0][0x1d4], PT ;  /* 0x00007500d7007a0c */ /* 0x000fe20003f26270 */
[C---:B------:R-:W-:Y:S01]  /*1fb00*/  IMAD.X R3, R9.reuse, 0x1, R26, P0 ;  /* 0x0000000109037824 */ /* 0x040fe200000e061a */
        /* <DEDUP_REMOVED lines=22> */
[----:B------:R-:W-:Y:S01]  /*1fc70*/  MOV R0, R34 ;  /* 0x0000002200007202 */ /* 0x000fe20000000f00 */
[----:B------:R-:W-:Y:S05]  /*1fc80*/  BRA `(.L_x_6132) ;  /* 0xffff0bf000007947 */ /* 0x000fea000383ffff */
.L_x_6027:
[----:B------:R-:W-:Y:S01]  /*1fc90*/  IMAD.MOV.U32 R33, RZ, RZ, R5 ;  /* 0x000000ffff217224 */ /* 0x000fe200078e0005 */
[----:B------:R-:W-:Y:S01]  /*1fca0*/  MOV R2, RZ ;  /* 0x000000ff00027202 */ /* 0x000fe20000000f00 */
[----:B------:R-:W-:Y:S01]  /*1fcb0*/  IMAD.MOV.U32 R32, RZ, RZ, 0x181f ;  /* 0x0000181fff207424 */ /* 0x000fe200078e00ff */
[----:B------:R-:W-:-:S02]  /*1fcc0*/  MOV R3, 0x1fce0 ;  /* 0x0001fce000037802 */ /* 0x000fc40000000f00 */
[----:B------:R-:W-:Y:S05]  /*1fcd0*/  CALL.REL.NOINC `($__internal_101_$__cuda_sm70_shflsync_idx_p) ;  /* 0x00001e4000007944 */ /* 0x000fea0003c00000 */
[----:B------:R-:W-:Y:S01]  /*1fce0*/  MOV R4, R34 ;  /* 0x0000002200047202 */ /* 0x000fe20000000f00 */
[----:B------:R-:W-:Y:S05]  /*1fcf0*/  BRA `(.L_x_6133) ;  /* 0xffff31c000007947 */ /* 0x000fea000383ffff */
.L_x_6028:
[----:B------:R-:W-:Y:S01]  /*1fd00*/  IMAD.MOV.U32 R33, RZ, RZ, R12 ;  /* 0x000000ffff217224 */ /* 0x000fe200078e000c */
[----:B------:R-:W-:Y:S01]  /*1fd10*/  MOV R2, RZ ;  /* 0x000000ff00027202 */ /* 0x000fe20000000f00 */
[----:B------:R-:W-:Y:S01]  /*1fd20*/  IMAD.MOV.U32 R32, RZ, RZ, 0x181f ;  /* 0x0000181fff207424 */ /* 0x000fe200078e00ff */
[----:B------:R-:W-:-:S02]  /*1fd30*/  MOV R3, 0x1fd50 ;  /* 0x0001fd5000037802 */ /* 0x000fc40000000f00 */
[----:B-12---:R-:W-:Y:S05]  /*1fd40*/  CALL.REL.NOINC `($__internal_101_$__cuda_sm70_shflsync_idx_p) ;  /* 0x00001dd000007944 */ /* 0x006fea0003c00000 */
        /* <DEDUP_REMOVED lines=22> */
[----:B------:R-:W-:Y:S05]  /*1feb0*/  CALL.REL.NOINC `($__internal_101_$__cuda_sm70_shflsync_idx_p) ;  /* 0x00001c6000007944 */ /* 0x000fea0003c00000 */
        /* <DEDUP_REMOVED lines=8> */
.L_x_6032:
[----:B------:R-:W-:Y:S01]  /*1ff40*/  MOV R2, RZ ;  /* 0x000000ff00027202 */ /* 0x000fe20000000f00 */
[----:B------:R-:W-:Y:S01]  /*1ff50*/  IMAD.MOV.U32 R33, RZ, RZ, R8 ;  /* 0x000000ffff217224 */ /* 0x000fe200078e0008 */
[----:B------:R-:W-:Y:S01]  /*1ff60*/  MOV R3, 0x1ff90 ;  /* 0x0001ff9000037802 */ /* 0x000fe20000000f00 */
[----:B------:R-:W-:Y:S02]  /*1ff70*/  IMAD.MOV.U32 R32, RZ, RZ, 0x181f ;  /* 0x0000181fff207424 */ /* 0x000fe400078e00ff */
[----:B-1234-:R-:W-:Y:S05]  /*1ff80*/  CALL.REL.NOINC `($__internal_101_$__cuda_sm70_shflsync_idx_p) ;  /* 0x00001b9000007944 */ /* 0x01efea0003c00000 */
[----:B------:R-:W-:Y:S01]  /*1ff90*/  MOV R5, R34 ;  /* 0x0000002200057202 */ /* 0x000fe20000000f00 */
[----:B------:R-:W-:-:S05]  /*1ffa0*/  BRA `(.L_x_6135) ;  /* 0xffff358000007947 */ /* 0x000fca000383ffff */
.L_x_6033:
[----:B------:R-:W-:Y:S01]  /*1ffb0*/  MOV R2, RZ ;  /* 0x000000ff00027202 */ /* 0x000fe20000000f00 */
[----:B------:R-:W-:Y:S01]  /*1ffc0*/  IMAD.MOV.U32 R33, RZ, RZ, R17 ;  /* 0x000000ffff217224 */ /* 0x000fe200078e0011 */
[----:B------:R-:W-:Y:S01]  /*1ffd0*/  MOV R3, 0x20000 ;  /* 0x0002000000037802 */ /* 0x000fe20000000f00 */
[----:B------:R-:W-:Y:S02]  /*1ffe0*/  IMAD.MOV.U32 R32, RZ, RZ, 0x181f ;  /* 0x0000181fff207424 */ /* 0x000fe400078e00ff */
[----:B-1234-:R-:W-:Y:S05]  /*1fff0*/  CALL.REL.NOINC `($__internal_101_$__cuda_sm70_shflsync_idx_p) ;  /* 0x00001b2000007944 */ /* 0x01efea0003c00000 */
[----:B------:R-:W-:Y:S01]  /*20000*/  ISETP.GE.AND P2, PT, R216, c[0x0][0x1d4], PT ;  /* 0x00007500d8007a0c */ /* 0x000fe20003f46270 */
[----:B------:R-:W-:Y:S01]  /*20010*/  IMAD R4, R213, 0x6000, R10 ;  /* 0x00006000d5047824 */ /* 0x000fe200078e020a */
[C---:B------:R-:W-:Y:S01]  /*20020*/  IADD3 R2, P0, R34.reuse, R18, RZ ;  /* 0x0000001222027210 */ /* 0x040fe20007f1e0ff */
[----:B------:R-:W-:Y:S01]  /*20030*/  IMAD.MOV.U32 R33, RZ, RZ, R8 ;  /* 0x000000ffff217224 */ /* 0x000fe200078e0008 */
[----:B------:R-:W-:Y:S01]  /*20040*/  ISETP.GE.AND P1, PT, R215, c[0x0][0x1d4], PT ;  /* 0x00007500d7007a0c */ /* 0x000fe20003f26270 */
[----:B------:R-:W-:Y:S01]  /*20050*/  IMAD.MOV.U32 R32, RZ, RZ, 0x181f ;  /* 0x0000181fff207424 */ /* 0x000fe200078e00ff */
        /* <DEDUP_REMOVED lines=17> */
[----:B------:R-:W-:Y:S05]  /*20170*/  CALL.REL.NOINC `($__internal_101_$__cuda_sm70_shflsync_idx_p) ;  /* 0x000019a000007944 */ /* 0x000fea0003c00000 */
[----:B------:R-:W-:Y:S01]  /*20180*/  MOV R2, 0x1 ;  /* 0x0000000100027802 */ /* 0x000fe20000000f00 */
[----:B------:R-:W-:Y:S01]  /*20190*/  IMAD.MOV.U32 R5, RZ, RZ, R34 ;  /* 0x000000ffff057224 */ /* 0x000fe200078e0022 */
[----:B------:R-:W-:Y:S01]  /*201a0*/  MOV R32, 0x181f ;  /* 0x0000181f00207802 */ /* 0x000fe20000000f00 */
[----:B------:R-:W-:Y:S01]  /*201b0*/  IMAD.MOV.U32 R33, RZ, RZ, R17 ;  /* 0x000000ffff217224 */ /* 0x000fe200078e0011 */
[----:B------:R-:W-:Y:S02]  /*201c0*/  MOV R3, 0x201e0 ;  /* 0x000201e000037802 */ /* 0x000fe40000000f00 */
[----:B------:R-:W-:Y:S05]  /*201d0*/  CALL.REL.NOINC `($__internal_101_$__cuda_sm70_shflsync_idx_p) ;  /* 0x0000194000007944 */ /* 0x000fea0003c00000 */
[----:B------:R-:W-:Y:S01]  /*201e0*/  MOV R2, R34 ;  /* 0x0000002200027202 */ /* 0x000fe20000000f00 */
[----:B------:R-:W-:-:S05]  /*201f0*/  BRA `(.L_x_6136) ;  /* 0xffff349000007947 */ /* 0x000fca000383ffff */
.L_x_6036:
[----:B------:R-:W-:Y:S01]  /*20200*/  MOV R2, RZ ;  /* 0x000000ff00027202 */ /* 0x000fe20000000f00 */
[----:B------:R-:W-:Y:S01]  /*20210*/  IMAD.MOV.U32 R33, RZ, RZ, R5 ;  /* 0x000000ffff217224 */ /* 0x000fe200078e0005 */
[----:B------:R-:W-:Y:S01]  /*20220*/  MOV R3, 0x20250 ;  /* 0x0002025000037802 */ /* 0x000fe20000000f00 */
[----:B------:R-:W-:Y:S02]  /*20230*/  IMAD.MOV.U32 R32, RZ, RZ, 0x181f ;  /* 0x0000181fff207424 */ /* 0x000fe400078e00ff */
[----:B------:R-:W-:Y:S05]  /*20240*/  CALL.REL.NOINC `($__internal_101_$__cuda_sm70_shflsync_idx_p) ;  /* 0x000018d000007944 */ /* 0x000fea0003c00000 */
[----:B------:R-:W-:Y:S01]  /*20250*/  MOV R4, R34 ;  /* 0x0000002200047202 */ /* 0x000fe20000000f00 */
[----:B------:R-:W-:-:S05]  /*20260*/  BRA `(.L_x_6137) ;  /* 0xffff604000007947 */ /* 0x000fca000383ffff */
.L_x_6037:
[----:B------:R-:W-:Y:S01]  /*20270*/  MOV R2, RZ ;  /* 0x000000ff00027202 */ /* 0x000fe20000000f00 */
[----:B------:R-:W-:Y:S01]  /*20280*/  IMAD.MOV.U32 R33, RZ, RZ, R14 ;  /* 0x000000ffff217224 */ /* 0x000fe200078e000e */
[----:B------:R-:W-:Y:S01]  /*20290*/  MOV R3, 0x202c0 ;  /* 0x000202c000037802 */ /* 0x000fe20000000f00 */
[----:B------:R-:W-:Y:S02]  /*202a0*/  IMAD.MOV.U32 R32, RZ, RZ, 0x181f ;  /* 0x0000181fff207424 */ /* 0x000fe400078e00ff */
[----:B-12---:R-:W-:Y:S05]  /*202b0*/  CALL.REL.NOINC `($__internal_101_$__cuda_sm70_shflsync_idx_p) ;  /* 0x0000186000007944 */ /* 0x006fea0003c00000 */
[----:B------:R-:W-:Y:S01]  /*202c0*/  ISETP.GE.AND P2, PT, R216, c[0x0][0x1d4], PT ;  /* 0x00007500d8007a0c */ /* 0x000fe20003f46270 */
[----:B------:R-:W-:Y:S01]  /*202d0*/  IMAD R0, R213, 0x6000, R11 ;  /* 0x00006000d5007824 */ /* 0x000fe200078e020b */
[C---:B------:R-:W-:Y:S01]  /*202e0*/  IADD3 R2, P0, R34.reuse, R15, RZ ;  /* 0x0000000f22027210 */ /* 0x040fe20007f1e0ff */
[----:B------:R-:W-:Y:S01]  /*202f0*/  IMAD.MOV.U32 R33, RZ, RZ, R5 ;  /* 0x000000ffff217224 */ /* 0x000fe200078e0005 */
[----:B------:R-:W-:Y:S01]  /*20300*/  ISETP.GE.AND P1, PT, R215, c[0x0][0x1d4], PT ;  /* 0x00007500d7007a0c */ /* 0x000fe20003f26270 */
[----:B------:R-:W-:Y:S01]  /*20310*/  IMAD.MOV.U32 R32, RZ, RZ, 0x181f ;  /* 0x0000181fff207424 */ /* 0x000fe200078e00ff */
        /* <DEDUP_REMOVED lines=17> */
[----:B--2---:R-:W-:Y:S05]  /*20430*/  CALL.REL.NOINC `($__internal_101_$__cuda_sm70_shflsync_idx_p) ;  /* 0x000016e000007944 */ /* 0x004fea0003c00000 */
        /* <DEDUP_REMOVED lines=8> */
.L_x_6042:
[----:B------:R-:W-:Y:S01]  /*204c0*/  MOV R2, RZ ;  /* 0x000000ff00027202 */ /* 0x000fe20000000f00 */
[----:B------:R-:W-:Y:S01]  /*204d0*/  IMAD.MOV.U32 R33, RZ, RZ, R9 ;  /* 0x000000ffff217224 */ /* 0x000fe200078e0009 */
[----:B------:R-:W-:Y:S01]  /*204e0*/  MOV R3, 0x20510 ;  /* 0x0002051000037802 */ /* 0x000fe20000000f00 */
[----:B------:R-:W-:Y:S02]  /*204f0*/  IMAD.MOV.U32 R32, RZ, RZ, 0x181f ;  /* 0x0000181fff207424 */ /* 0x000fe400078e00ff */
[----:B-1234-:R-:W-:Y:S05]  /*20500*/  CALL.REL.NOINC `($__internal_101_$__cuda_sm70_shflsync_idx_p) ;  /* 0x0000161000007944 */ /* 0x01efea0003c00000 */
[----:B------:R-:W-:Y:S01]  /*20510*/  MOV R5, R34 ;  /* 0x0000002200057202 */ /* 0x000fe20000000f00 */
[----:B------:R-:W-:-:S05]  /*20520*/  BRA `(.L_x_6139) ;  /* 0xffff63b000007947 */ /* 0x000fca000383ffff */
.L_x_6043:
        /* <DEDUP_REMOVED lines=37> */
.L_x_6044:
[----:B------:R-:W-:Y:S01]  /*20780*/  MOV R152, 0x2 ;  /* 0x0000000200987802 */ /* 0x000fe20000000f00 */
[----:B------:R-:W-:Y:S01]  /*20790*/  IMAD.MOV.U32 R2, RZ, RZ, R8 ;  /* 0x000000ffff027224 */ /* 0x000fe200078e0008 */
[----:B------:R-:W-:Y:S02]  /*207a0*/  MOV R3, 0x207c0 ;  /* 0x000207c000037802 */ /* 0x000fe40000000f00 */
[----:B------:R-:W-:Y:S05]  /*207b0*/  CALL.REL.NOINC `($__internal_100_$__cuda_sm70_shflsync_bfly_p) ;  /* 0x0000131000007944 */ /* 0x000fea0003c00000 */
[----:B------:R-:W-:Y:S01]  /*207c0*/  MOV R2, R152 ;  /* 0x0000009800027202 */ /* 0x000fe20000000f00 */
[----:B------:R-:W-:-:S05]  /*207d0*/  BRA `(.L_x_6141) ;  /* 0xffff6f9000007947 */ /* 0x000fca000383ffff */
.L_x_6047:
[----:B------:R-:W-:Y:S01]  /*207e0*/  MOV R2, RZ ;  /* 0x000000ff00027202 */ /* 0x000fe20000000f00 */
[----:B------:R-:W-:Y:S01]  /*207f0*/  IMAD.MOV.U32 R33, RZ, RZ, R5 ;  /* 0x000000ffff217224 */ /* 0x000fe200078e0005 */
[----:B------:R-:W-:Y:S01]  /*20800*/  MOV R3, 0x20830 ;  /* 0x0002083000037802 */ /* 0x000fe20000000f00 */
[----:B------:R-:W-:Y:S02]  /*20810*/  IMAD.MOV.U32 R32, RZ, RZ, 0x181f ;  /* 0x0000181fff207424 */ /* 0x000fe400078e00ff */
[----:B------:R-:W-:Y:S05]  /*20820*/  CALL.REL.NOINC `($__internal_101_$__cuda_sm70_shflsync_idx_p) ;  /* 0x000012f000007944 */ /* 0x000fea0003c00000 */
[----:B------:R-:W-:Y:S01]  /*20830*/  MOV R4, R34 ;  /* 0x0000002200047202 */ /* 0x000fe20000000f00 */
[----:B------:R-:W-:-:S05]  /*20840*/  BRA `(.L_x_6142) ;  /* 0xffff88f000007947 */ /* 0x000fca000383ffff */
.L_x_6048:
        /* <DEDUP_REMOVED lines=37> */
.L_x_6050:
[----:B------:R-:W-:Y:S01]  /*20aa0*/  IMAD.MOV.U32 R2, RZ, RZ, R220 ;  /* 0x000000ffff027224 */ /* 0x000fe200078e00dc */
[----:B------:R-:W-:-:S02]  /*20ab0*/  MOV R152, 0x2 ;  /* 0x0000000200987802 */ /* 0x000fc40000000f00 */
[----:B------:R-:W-:Y:S02]  /*20ac0*/  MOV R3, 0x20ae0 ;  /* 0x00020ae000037802 */ /* 0x000fe40000000f00 */
[----:B------:R-:W-:Y:S05]  /*20ad0*/  CALL.REL.NOINC `($__internal_100_$__cuda_sm70_shflsync_bfly_p) ;  /* 0x00000ff000007944 */ /* 0x000fea0003c00000 */
[----:B------:R-:W-:Y:S01]  /*20ae0*/  MOV R0, R152 ;  /* 0x0000009800007202 */ /* 0x000fe20000000f00 */
[----:B------:R-:W-:Y:S05]  /*20af0*/  BRA `(.L_x_6144) ;  /* 0xffff89c000007947 */ /* 0x000fea000383ffff */
.L_x_6051:
[----:B------:R-:W-:Y:S01]  /*20b00*/  IMAD.MOV.U32 R2, RZ, RZ, R0 ;  /* 0x000000ffff027224 */ /* 0x000fe200078e0000 */
[----:B------:R-:W-:Y:S02]  /*20b10*/  MOV R152, 0x1 ;  /* 0x0000000100987802 */ /* 0x000fe40000000f00 */
[----:B------:R-:W-:Y:S02]  /*20b20*/  MOV R3, 0x20b40 ;  /* 0x00020b4000037802 */ /* 0x000fe40000000f00 */
[----:B-1----:R-:W-:Y:S05]  /*20b30*/  CALL.REL.NOINC `($__internal_100_$__cuda_sm70_shflsync_bfly_p) ;  /* 0x00000f9000007944 */ /* 0x002fea0003c00000 */
[----:B------:R-:W-:Y:S01]  /*20b40*/  FADD.FTZ R0, R0, R152 ;  /* 0x0000009800007221 */ /* 0x000fe20000010000 */
[----:B------:R-:W-:Y:S02]  /*20b50*/  MOV R2, R219 ;  /* 0x000000db00027202 */ /* 0x000fe40000000f00 */
[----:B------:R-:W-:Y:S02]  /*20b60*/  MOV R152, 0x2 ;  /* 0x0000000200987802 */ /* 0x000fe40000000f00 */
[----:B------:R-:W-:Y:S02]  /*20b70*/  MOV R3, 0x20b90 ;  /* 0x00020b9000037802 */ /* 0x000fe40000000f00 */
[----:B------:R-:W-:Y:S05]  /*20b80*/  CALL.REL.NOINC `($__internal_100_$__cuda_sm70_shflsync_bfly_p) ;  /* 0x00000f4000007944 */ /* 0x000fea0003c00000 */
[----:B------:R-:W-:Y:S01]  /*20b90*/  FADD.FTZ R4, R219, R152 ;  /* 0x00000098db047221 */ /* 0x000fe20000010000 */
[----:B------:R-:W-:-:S02]  /*20ba0*/  MOV R152, 0x1 ;  /* 0x0000000100987802 */ /* 0x000fc40000000f00 */
[----:B------:R-:W-:Y:S02]  /*20bb0*/  MOV R3, 0x20be0 ;  /* 0x00020be000037802 */ /* 0x000fe40000000f00 */
[----:B------:R-:W-:Y:S02]  /*20bc0*/  MOV R2, R4 ;  /* 0x0000000400027202 */ /* 0x000fe40000000f00 */
[----:B------:R-:W-:Y:S05]  /*20bd0*/  CALL.REL.NOINC `($__internal_100_$__cuda_sm70_shflsync_bfly_p) ;  /* 0x00000ef000007944 */ /* 0x000fea0003c00000 */
[----:B------:R-:W-:Y:S01]  /*20be0*/  MOV R3, R152 ;  /* 0x0000009800037202 */ /* 0x000fe20000000f00 */
[----:B------:R-:W-:Y:S05]  /*20bf0*/  BRA `(.L_x_6145) ;  /* 0xffff893000007947 */ /* 0x000fea000383ffff */
.L_x_6058:
[----:B--234-:R-:W-:Y:S01]  /*20c00*/  IMAD.MOV.U32 R33, RZ, RZ, R13 ;  /* 0x000000ffff217224 */ /* 0x01cfe200078e000d */
[----:B------:R-:W-:Y:S01]  /*20c10*/  MOV R2, RZ ;  /* 0x000000ff00027202 */ /* 0x000fe20000000f00 */
[----:B------:R-:W-:Y:S01]  /*20c20*/  IMAD.MOV.U32 R32, RZ, RZ, 0x181f ;  /* 0x0000181fff207424 */ /* 0x000fe200078e00ff */
[----:B------:R-:W-:Y:S02]  /*20c30*/  MOV R3, 0x20c50 ;  /* 0x00020c5000037802 */ /* 0x000fe40000000f00 */
[----:B-1----:R-:W-:Y:S05]  /*20c40*/  CALL.REL.NOINC `($__internal_101_$__cuda_sm70_shflsync_idx_p) ;  /* 0x00000ed000007944 */ /* 0x002fea0003c00000 */
[----:B------:R-:W-:Y:S01]  /*20c50*/  MOV R5, R34 ;  /* 0x0000002200057202 */ /* 0x000fe20000000f00 */
[----:B------:R-:W-:Y:S05]  /*20c60*/  BRA `(.L_x_6146) ;  /* 0xffffa25000007947 */ /* 0x000fea000383ffff */
.L_x_6059:
[----:B------:R-:W-:Y:S01]  /*20c70*/  IMAD.MOV.U32 R33, RZ, RZ, R14 ;  /* 0x000000ffff217224 */ /* 0x000fe200078e000e */
[----:B------:R-:W-:Y:S01]  /*20c80*/  MOV R2, RZ ;  /* 0x000000ff00027202 */ /* 0x000fe20000000f00 */
[----:B------:R-:W-:Y:S01]  /*20c90*/  IMAD.MOV.U32 R32, RZ, RZ, 0x181f ;  /* 0x0000181fff207424 */ /* 0x000fe200078e00ff */
[----:B------:R-:W-:-:S02]  /*20ca0*/  MOV R3, 0x20cc0 ;  /* 0x00020cc000037802 */ /* 0x000fc40000000f00 */
[----:B-123--:R-:W-:Y:S05]  /*20cb0*/  CALL.REL.NOINC `($__internal_101_$__cuda_sm70_shflsync_idx_p) ;  /* 0x00000e6000007944 */ /* 0x00efea0003c00000 */
[----:B------:R-:W-:Y:S01]  /*20cc0*/  MOV R0, R34 ;  /* 0x0000002200007202 */ /* 0x000fe20000000f00 */
[----:B------:R-:W-:Y:S05]  /*20cd0*/  BRA `(.L_x_6147) ;  /* 0xffffa20000007947 */ /* 0x000fea000383ffff */
.L_x_6062:
[----:B------:R-:W-:Y:S01]  /*20ce0*/  IMAD.MOV.U32 R33, RZ, RZ, R13 ;  /* 0x000000ffff217224 */ /* 0x000fe200078e000d */
[----:B--2---:R-:W-:Y:S01]  /*20cf0*/  MOV R2, 0x1 ;  /* 0x0000000100027802 */ /* 0x004fe20000000f00 */
[----:B------:R-:W-:Y:S01]  /*20d00*/  IMAD.MOV.U32 R32, RZ, RZ, 0x181f ;  /* 0x0000181fff207424 */ /* 0x000fe200078e00ff */
[----:B------:R-:W-:-:S02]  /*20d10*/  MOV R3, 0x20d30 ;  /* 0x00020d3000037802 */ /* 0x000fc40000000f00 */
[----:B-1-34-:R-:W-:Y:S05]  /*20d20*/  CALL.REL.NOINC `($__internal_101_$__cuda_sm70_shflsync_idx_p) ;  /* 0x00000df000007944 */ /* 0x01afea0003c00000 */
        /* <DEDUP_REMOVED lines=8> */
.L_x_6065:
[----:B------:R-:W-:Y:S01]  /*20db0*/  IMAD.MOV.U32 R33, RZ, RZ, R13 ;  /* 0x000000ffff217224 */ /* 0x000fe200078e000d */
[----:B--2---:R-:W-:Y:S01]  /*20dc0*/  MOV R2, 0x2 ;  /* 0x0000000200027802 */ /* 0x004fe20000000f00 */
[----:B------:R-:W-:Y:S01]  /*20dd0*/  IMAD.MOV.U32 R32, RZ, RZ, 0x181f ;  /* 0x0000181fff207424 */ /* 0x000fe200078e00ff */
[----:B------:R-:W-:Y:S02]  /*20de0*/  MOV R3, 0x20e00 ;  /* 0x00020e0000037802 */ /* 0x000fe40000000f00 */
[----:B-1-34-:R-:W-:Y:S05]  /*20df0*/  CALL.REL.NOINC `($__internal_101_$__cuda_sm70_shflsync_idx_p) ;  /* 0x00000d2000007944 */ /* 0x01afea0003c00000 */
[----:B------:R-:W-:Y:S01]  /*20e00*/  MOV R5, R34 ;  /* 0x0000002200057202 */ /* 0x000fe20000000f00 */
[----:B------:R-:W-:Y:S05]  /*20e10*/  BRA `(.L_x_6149) ;  /* 0xffffa32000007947 */ /* 0x000fea000383ffff */
.L_x_6066:
[----:B------:R-:W-:Y:S01]  /*20e20*/  IMAD.MOV.U32 R33, RZ, RZ, R14 ;  /* 0x000000ffff217224 */ /* 0x000fe200078e000e */
[----:B--2---:R-:W-:Y:S01]  /*20e30*/  MOV R2, 0x2 ;  /* 0x0000000200027802 */ /* 0x004fe20000000f00 */
[----:B------:R-:W-:Y:S01]  /*20e40*/  IMAD.MOV.U32 R32, RZ, RZ, 0x181f ;  /* 0x0000181fff207424 */ /* 0x000fe200078e00ff */
[----:B------:R-:W-:Y:S02]  /*20e50*/  MOV R3, 0x20e70 ;  /* 0x00020e7000037802 */ /* 0x000fe40000000f00 */
[----:B-1-34-:R-:W-:Y:S05]  /*20e60*/  CALL.REL.NOINC `($__internal_101_$__cuda_sm70_shflsync_idx_p) ;  /* 0x00000cb000007944 */ /* 0x01afea0003c00000 */
[----:B------:R-:W-:Y:S01]  /*20e70*/  MOV R0, R34 ;  /* 0x0000002200007202 */ /* 0x000fe20000000f00 */
[----:B------:R-:W-:Y:S05]  /*20e80*/  BRA `(.L_x_6150) ;  /* 0xffffa2d000007947 */ /* 0x000fea000383ffff */
.L_x_6069:
[----:B------:R-:W-:Y:S01]  /*20e90*/  IMAD.MOV.U32 R33, RZ, RZ, R13 ;  /* 0x000000ffff217224 */ /* 0x000fe200078e000d */
[----:B---3--:R-:W-:Y:S01]  /*20ea0*/  MOV R2, 0x3 ;  /* 0x0000000300027802 */ /* 0x008fe20000000f00 */
        /* <DEDUP_REMOVED lines=11> */
.L_x_6071:
[----:B------:R-:W-:Y:S01]  /*20f60*/  IMAD.MOV.U32 R33, RZ, RZ, R5 ;  /* 0x000000ffff217224 */ /* 0x000fe200078e0005 */
[----:B------:R-:W-:Y:S01]  /*20f70*/  MOV R2, RZ ;  /* 0x000000ff00027202 */ /* 0x000fe20000000f00 */
[----:B------:R-:W-:Y:S01]  /*20f80*/  IMAD.MOV.U32 R32, RZ, RZ, 0x1c1f ;  /* 0x00001c1fff207424 */ /* 0x000fe200078e00ff */
[----:B------:R-:W-:Y:S02]  /*20f90*/  MOV R3, 0x20fb0 ;  /* 0x00020fb000037802 */ /* 0x000fe40000000f00 */
[----:B--2---:R-:W-:Y:S05]  /*20fa0*/  CALL.REL.NOINC `($__internal_101_$__cuda_sm70_shflsync_idx_p) ;  /* 0x00000b7000007944 */ /* 0x004fea0003c00000 */
[----:B------:R-:W-:Y:S01]  /*20fb0*/  MOV R4, R34 ;  /* 0x0000002200047202 */ /* 0x000fe20000000f00 */
[----:B------:R-:W-:Y:S05]  /*20fc0*/  BRA `(.L_x_6152) ;  /* 0xffffa60000007947 */ /* 0x000fea000383ffff */
.L_x_6072:
[----:B------:R-:W-:Y:S01]  /*20fd0*/  IMAD.MOV.U32 R33, RZ, RZ, R14 ;  /* 0x000000ffff217224 */ /* 0x000fe200078e000e */
[----:B------:R-:W-:Y:S01]  /*20fe0*/  MOV R2, RZ ;  /* 0x000000ff00027202 */ /* 0x000fe20000000f00 */
[----:B------:R-:W-:Y:S01]  /*20ff0*/  IMAD.MOV.U32 R32, RZ, RZ, 0x1c1f ;  /* 0x00001c1fff207424 */ /* 0x000fe200078e00ff */
[----:B------:R-:W-:Y:S02]  /*21000*/  MOV R3, 0x21020 ;  /* 0x0002102000037802 */ /* 0x000fe40000000f00 */
[----:B-123--:R-:W-:Y:S05]  /*21010*/  CALL.REL.NOINC `($__internal_101_$__cuda_sm70_shflsync_idx_p) ;  /* 0x00000b0000007944 */ /* 0x00efea0003c00000 */
[----:B------:R-:W-:Y:S01]  /*21020*/  MOV R0, R34 ;  /* 0x0000002200007202 */ /* 0x000fe20000000f00 */
[----:B------:R-:W-:Y:S05]  /*21030*/  BRA `(.L_x_6153) ;  /* 0xffffa5b000007947 */ /* 0x000fea000383ffff */
.L_x_6075:
        /* <DEDUP_REMOVED lines=13> */
.L_x_6079:
[----:B------:R-:W-:Y:S01]  /*21110*/  IMAD.MOV.U32 R33, RZ, RZ, R5 ;  /* 0x000000ffff217224 */ /* 0x000fe200078e0005 */
[----:B------:R-:W-:Y:S01]  /*21120*/  MOV R2, RZ ;  /* 0x000000ff00027202 */ /* 0x000fe20000000f00 */
[----:B------:R-:W-:Y:S01]  /*21130*/  IMAD.MOV.U32 R32, RZ, RZ, 0x181f ;  /* 0x0000181fff207424 */ /* 0x000fe200078e00ff */
[----:B------:R-:W-:Y:S02]  /*21140*/  MOV R3, 0x21160 ;  /* 0x0002116000037802 */ /* 0x000fe40000000f00 */
[----:B------:R-:W-:Y:S05]  /*21150*/  CALL.REL.NOINC `($__internal_101_$__cuda_sm70_shflsync_idx_p) ;  /* 0x000009c000007944 */ /* 0x000fea0003c00000 */
[----:B------:R-:W-:Y:S01]  /*21160*/  MOV R4, R34 ;  /* 0x0000002200047202 */ /* 0x000fe20000000f00 */
[----:B------:R-:W-:Y:S05]  /*21170*/  BRA `(.L_x_6155) ;  /* 0xffffc20000007947 */ /* 0x000fea000383ffff */
.L_x_6080:
[----:B------:R-:W-:Y:S01]  /*21180*/  IMAD.MOV.U32 R33, RZ, RZ, R14 ;  /* 0x000000ffff217224 */ /* 0x000fe200078e000e */
[----:B------:R-:W-:Y:S01]  /*21190*/  MOV R2, RZ ;  /* 0x000000ff00027202 */ /* 0x000fe20000000f00 */
[----:B------:R-:W-:Y:S01]  /*211a0*/  IMAD.MOV.U32 R32, RZ, RZ, 0x181f ;  /* 0x0000181fff207424 */ /* 0x000fe200078e00ff */
[----:B------:R-:W-:Y:S02]  /*211b0*/  MOV R3, 0x211d0 ;  /* 0x000211d000037802 */ /* 0x000fe40000000f00 */
[----:B-12---:R-:W-:Y:S05]  /*211c0*/  CALL.REL.NOINC `($__internal_101_$__cuda_sm70_shflsync_idx_p) ;  /* 0x0000095000007944 */ /* 0x006fea0003c00000 */
[----:B------:R-:W-:Y:S01]  /*211d0*/  MOV R0, R34 ;  /* 0x0000002200007202 */ /* 0x000fe20000000f00 */
[----:B------:R-:W-:Y:S05]  /*211e0*/  BRA `(.L_x_6156) ;  /* 0xffffc1b000007947 */ /* 0x000fea000383ffff */
.L_x_6083:
        /* <DEDUP_REMOVED lines=13> */
.L_x_6086:
[----:B------:R-:W-:Y:S01]  /*212c0*/  IMAD.MOV.U32 R33, RZ, RZ, R5 ;  /* 0x000000ffff217224 */ /* 0x000fe200078e0005 */
[----:B-1----:R-:W-:Y:S01]  /*212d0*/  MOV R2, 0x2 ;  /* 0x0000000200027802 */ /* 0x002fe20000000f00 */
[----:B------:R-:W-:Y:S01]  /*212e0*/  IMAD.MOV.U32 R32, RZ, RZ, 0x181f ;  /* 0x0000181fff207424 */ /* 0x000fe200078e00ff */
[----:B------:R-:W-:Y:S02]  /*212f0*/  MOV R3, 0x21310 ;  /* 0x0002131000037802 */ /* 0x000fe40000000f00 */
[----:B--234-:R-:W-:Y:S05]  /*21300*/  CALL.REL.NOINC `($__internal_101_$__cuda_sm70_shflsync_idx_p) ;  /* 0x0000081000007944 */ /* 0x01cfea0003c00000 */
[----:B------:R-:W-:Y:S01]  /*21310*/  MOV R4, R34 ;  /* 0x0000002200047202 */ /* 0x000fe20000000f00 */
[----:B------:R-:W-:Y:S05]  /*21320*/  BRA `(.L_x_6158) ;  /* 0xffffc2e000007947 */ /* 0x000fea000383ffff */
.L_x_6087:
[----:B------:R-:W-:Y:S01]  /*21330*/  IMAD.MOV.U32 R33, RZ, RZ, R14 ;  /* 0x000000ffff217224 */ /* 0x000fe200078e000e */
[----:B------:R-:W-:Y:S01]  /*21340*/  MOV R2, 0x2 ;  /* 0x0000000200027802 */ /* 0x000fe20000000f00 */
[----:B------:R-:W-:Y:S01]  /*21350*/  IMAD.MOV.U32 R32, RZ, RZ, 0x181f ;  /* 0x0000181fff207424 */ /* 0x000fe200078e00ff */
[----:B------:R-:W-:Y:S02]  /*21360*/  MOV R3, 0x21380 ;  /* 0x0002138000037802 */ /* 0x000fe40000000f00 */
[----:B-1234-:R-:W-:Y:S05]  /*21370*/  CALL.REL.NOINC `($__internal_101_$__cuda_sm70_shflsync_idx_p) ;  /* 0x000007a000007944 */ /* 0x01efea0003c00000 */
[----:B------:R-:W-:Y:S01]  /*21380*/  MOV R0, R34 ;  /* 0x0000002200007202 */ /* 0x000fe20000000f00 */
[----:B------:R-:W-:Y:S05]  /*21390*/  BRA `(.L_x_6159) ;  /* 0xffffc29000007947 */ /* 0x000fea000383ffff */
.L_x_6090:
[----:B------:R-:W-:Y:S01]  /*213a0*/  IMAD.MOV.U32 R33, RZ, RZ, R5 ;  /* 0x000000ffff217224 */ /* 0x000fe200078e0005 */
[----:B-1----:R-:W-:Y:S01]  /*213b0*/  MOV R2, 0x3 ;  /* 0x0000000300027802 */ /* 0x002fe20000000f00 */
[----:B------:R-:W-:Y:S01]  /*213c0*/  IMAD.MOV.U32 R32, RZ, RZ, 0x181f ;  /* 0x0000181fff207424 */ /* 0x000fe200078e00ff */
[----:B------:R-:W-:-:S02]  /*213d0*/  MOV R3, 0x213f0 ;  /* 0x000213f000037802 */ /* 0x000fc40000000f00 */
[----:B--234-:R-:W-:Y:S05]  /*213e0*/  CALL.REL.NOINC `($__internal_101_$__cuda_sm70_shflsync_idx_p) ;  /* 0x0000073000007944 */ /* 0x01cfea0003c00000 */
        /* <DEDUP_REMOVED lines=8> */
.L_x_6092:
[----:B------:R-:W-:Y:S01]  /*21470*/  IMAD.MOV.U32 R33, RZ, RZ, R35 ;  /* 0x000000ffff217224 */ /* 0x000fe200078e0023 */
[----:B------:R-:W-:Y:S01]  /*21480*/  MOV R2, RZ ;  /* 0x000000ff00027202 */ /* 0x000fe20000000f00 */
[----:B------:R-:W-:Y:S01]  /*21490*/  IMAD.MOV.U32 R32, RZ, RZ, 0x1f ;  /* 0x0000001fff207424 */ /* 0x000fe200078e00ff */
[----:B------:R-:W-:Y:S02]  /*214a0*/  MOV R3, 0x214c0 ;  /* 0x000214c000037802 */ /* 0x000fe40000000f00 */
[----:B-1----:R-:W-:Y:S05]  /*214b0*/  CALL.REL.NOINC `($__internal_101_$__cuda_sm70_shflsync_idx_p) ;  /* 0x0000066000007944 */ /* 0x002fea0003c00000 */
[----:B------:R-:W-:Y:S01]  /*214c0*/  MOV R9, R34 ;  /* 0x0000002200097202 */ /* 0x000fe20000000f00 */
[----:B------:R-:W-:Y:S05]  /*214d0*/  BRA `(.L_x_6161) ;  /* 0xffffc48000007947 */ /* 0x000fea000383ffff */
.L_x_6093:
[----:B------:R-:W-:Y:S01]  /*214e0*/  IMAD.MOV.U32 R33, RZ, RZ, R35 ;  /* 0x000000ffff217224 */ /* 0x000fe200078e0023 */
[----:B------:R-:W-:Y:S01]  /*214f0*/  MOV R2, 0x1 ;  /* 0x0000000100027802 */ /* 0x000fe20000000f00 */
[----:B------:R-:W-:Y:S01]  /*21500*/  IMAD.MOV.U32 R32, RZ, RZ, 0x1f ;  /* 0x0000001fff207424 */ /* 0x000fe200078e00ff */
[----:B------:R-:W-:Y:S02]  /*21510*/  MOV R3, 0x21530 ;  /* 0x0002153000037802 */ /* 0x000fe40000000f00 */
[----:B-123--:R-:W-:Y:S05]  /*21520*/  CALL.REL.NOINC `($__internal_101_$__cuda_sm70_shflsync_idx_p) ;  /* 0x000005f000007944 */ /* 0x00efea0003c00000 */
[----:B------:R-:W-:Y:S01]  /*21530*/  MOV R6, R34 ;  /* 0x0000002200067202 */ /* 0x000fe20000000f00 */
[----:B------:R-:W-:Y:S05]  /*21540*/  BRA `(.L_x_6162) ;  /* 0xffffc43000007947 */ /* 0x000fea000383ffff */
.L_x_6094:
[----:B------:R-:W-:Y:S02]  /*21550*/  MOV R3, 0x1 ;  /* 0x0000000100037802 */ /* 0x000fe40000000f00 */
[----:B------:R-:W-:-:S02]  /*21560*/  MOV R2, 0x21580 ;  /* 0x0002158000027802 */ /* 0x000fc40000000f00 */
[----:B-1234-:R-:W-:Y:S05]  /*21570*/  CALL.REL.NOINC `($__internal_102_$__cuda_sm70_shflsync_up_p) ;  /* 0x0000060000007944 */ /* 0x01efea0003c00000 */
[----:B------:R-:W-:Y:S05]  /*21580*/  BRA `(.L_x_6163) ;  /* 0xffffc52000007947 */ /* 0x000fea000383ffff */
.L_x_6095:
[----:B------:R-:W-:Y:S02]  /*21590*/  MOV R3, 0x2 ;  /* 0x0000000200037802 */ /* 0x000fe40000000f00 */
[----:B------:R-:W-:-:S02]  /*215a0*/  MOV R2, 0x215c0 ;  /* 0x000215c000027802 */ /* 0x000fc40000000f00 */
[----:B---34-:R-:W-:Y:S05]  /*215b0*/  CALL.REL.NOINC `($__internal_102_$__cuda_sm70_shflsync_up_p) ;  /* 0x000005c000007944 */ /* 0x018fea0003c00000 */
        /* <DEDUP_REMOVED lines=24> */
.L_x_6099:
[----:B------:R-:W-:Y:S02]  /*21740*/  MOV R3, 0x1 ;  /* 0x0000000100037802 */ /* 0x000fe40000000f00 */
[----:B------:R-:W-:Y:S02]  /*21750*/  MOV R2, 0x21770 ;  /* 0x0002177000027802 */ /* 0x000fe40000000f00 */
[----:B------:R-:W-:Y:S05]  /*21760*/  CALL.REL.NOINC `($__internal_102_$__cuda_sm70_shflsync_up_p) ;  /* 0x0000041000007944 */ /* 0x000fea0003c00000 */
[----:B------:R-:W-:Y:S01]  /*21770*/  MOV R2, R4 ;  /* 0x0000000400027202 */ /* 0x000fe20000000f00 */
[----:B------:R-:W-:Y:S05]  /*21780*/  BRA `(.L_x_6165) ;  /* 0xffffc59000007947 */ /* 0x000fea000383ffff */
.L_x_6100:
        /* <DEDUP_REMOVED lines=27> */
.L_x_6102:
[----:B------:R-:W-:Y:S02]  /*21940*/  SEL R0, RZ, 0x1, P0 ;  /* 0x00000001ff007807 */ /* 0x000fe40000000000 */
[----:B------:R-:W-:Y:S02]  /*21950*/  MOV R2, 0x21970 ;  /* 0x0002197000027802 */ /* 0x000fe40000000f00 */
[----:B-1----:R-:W-:Y:S05]  /*21960*/  CALL.REL.NOINC `($__internal_103_$__cuda_sm70_votesync_ballot) ;  /* 0x0000027000007944 */ /* 0x002fea0003c00000 */
[----:B------:R-:W-:Y:S01]  /*21970*/  MOV R6, R0 ;  /* 0x0000000000067202 */ /* 0x000fe20000000f00 */
[----:B------:R-:W-:Y:S05]  /*21980*/  BRA `(.L_x_6167) ;  /* 0xffffc52000007947 */ /* 0x000fea000383ffff */
.L_x_6103:
[----:B------:R-:W-:Y:S01]  /*21990*/  IMAD.MOV.U32 R33, RZ, RZ, R7 ;  /* 0x000000ffff217224 */ /* 0x000fe200078e0007 */
[----:B--2---:R-:W-:Y:S01]  /*219a0*/  MOV R2, R0 ;  /* 0x0000000000027202 */ /* 0x004fe20000000f00 */
[----:B------:R-:W-:Y:S01]  /*219b0*/  IMAD.MOV.U32 R32, RZ, RZ, 0x1f ;  /* 0x0000001fff207424 */ /* 0x000fe200078e00ff */
[----:B------:R-:W-:Y:S02]  /*219c0*/  MOV R3, 0x219e0 ;  /* 0x000219e000037802 */ /* 0x000fe40000000f00 */
[----:B-1----:R-:W-:Y:S05]  /*219d0*/  CALL.REL.NOINC `($__internal_101_$__cuda_sm70_shflsync_idx_p) ;  /* 0x0000014000007944 */ /* 0x002fea0003c00000 */
[----:B------:R-:W-:Y:S01]  /*219e0*/  IMAD.MOV.U32 R12, RZ, RZ, R34 ;  /* 0x000000ffff0c7224 */ /* 0x000fe200078e0022 */
[----:B------:R-:W-:Y:S01]  /*219f0*/  MOV R2, R0 ;  /* 0x0000000000027202 */ /* 0x000fe20000000f00 */
[----:B------:R-:W-:Y:S01]  /*21a00*/  IMAD.MOV.U32 R33, RZ, RZ, R8 ;  /* 0x000000ffff217224 */ /* 0x000fe200078e0008 */
[----:B------:R-:W-:-:S02]  /*21a10*/  MOV R32, 0x1f ;  /* 0x0000001f00207802 */ /* 0x000fc40000000f00 */
[----:B------:R-:W-:Y:S02]  /*21a20*/  MOV R3, 0x21a40 ;  /* 0x00021a4000037802 */ /* 0x000fe40000000f00 */
[----:B------:R-:W-:Y:S05]  /*21a30*/  CALL.REL.NOINC `($__internal_101_$__cuda_sm70_shflsync_idx_p) ;  /* 0x000000e000007944 */ /* 0x000fea0003c00000 */
[----:B------:R-:W-:Y:S01]  /*21a40*/  MOV R5, R34 ;  /* 0x0000002200057202 */ /* 0x000fe20000000f00 */
[----:B------:R-:W-:Y:S05]  /*21a50*/  BRA `(.L_x_6168) ;  /* 0xffffc4c000007947 */ /* 0x000fea000383ffff */
.L_x_6106:
[----:B------:R-:W-:Y:S01]  /*21a60*/  IMAD.MOV.U32 R33, RZ, RZ, R4 ;  /* 0x000000ffff217224 */ /* 0x000fe200078e0004 */
[----:B--2---:R-:W-:Y:S01]  /*21a70*/  MOV R2, R0 ;  /* 0x0000000000027202 */ /* 0x004fe20000000f00 */
[----:B------:R-:W-:Y:S01]  /*21a80*/  IMAD.MOV.U32 R32, RZ, RZ, 0x1f ;  /* 0x0000001fff207424 */ /* 0x000fe200078e00ff */
[----:B------:R-:W-:Y:S02]  /*21a90*/  MOV R3, 0x21ab0 ;  /* 0x00021ab000037802 */ /* 0x000fe40000000f00 */
[----:B-1--4-:R-:W-:Y:S05]  /*21aa0*/  CALL.REL.NOINC `($__internal_101_$__cuda_sm70_shflsync_idx_p) ;  /* 0x0000007000007944 */ /* 0x012fea0003c00000 */
[----:B------:R-:W-:Y:S01]  /*21ab0*/  MOV R14, R34 ;  /* 0x00000022000e7202 */ /* 0x000fe20000000f00 */
[----:B------:R-:W-:Y:S05]  /*21ac0*/  BRA `(.L_x_6105) ;  /* 0xffffc4b000007947 */ /* 0x000fea000383ffff */
        .weak           $__internal_100_$__cuda_sm70_shflsync_bfly_p
        .type           $__internal_100_$__cuda_sm70_shflsync_bfly_p,@function
        .size           $__internal_100_$__cuda_sm70_shflsync_bfly_p,($__internal_101_$__cuda_sm70_shflsync_idx_p - $__internal_100_$__cuda_sm70_shflsync_bfly_p)
$__internal_100_$__cuda_sm70_shflsync_bfly_p:
[----:B------:R-:W-:Y:S04]  /*21ad0*/  WARPSYNC R196 ;  /* 0x000000c400007348 */ /* 0x000fe80003800000 */
[----:B------:R1:W2:Y:S02]  /*21ae0*/  SHFL.BFLY PT, R152, R2, R152, R198 ;  /* 0x0c00009802987389 */ /* 0x0002a400000e00c6 */
[----:B-1----:R-:W-:-:S02]  /*21af0*/  MOV R2, R3 ;  /* 0x0000000300027202 */ /* 0x002fc40000000f00 */
[----:B------:R-:W-:-:S04]  /*21b00*/  MOV R3, 0x0 ;  /* 0x0000000000037802 */ /* 0x000fc80000000f00 */
[----:B--2---:R-:W-:Y:S05]  /*21b10*/  RET.REL.NODEC R2 `(_ZN7cutlass13device_kernelIN5flash19enable_sm80_to_sm89INS1_16FlashAttnFwdSm80INS1_25CollectiveMainloopFwdSm80ILi8ELi2ELb0EN4cute5tupleIJNS5_1CILi128EEENS7_ILi64EEENS7_ILi192EEEEEELi192ENS_6half_tEfNS_4arch4Sm80ELb1ELb0ELb0ELb1ELb1ELb1ELb1ELb1EEENS1_21CollectiveEpilogueFwdINS6_IJS8_SA_S9_EEENS6_IJNS7_ILi1EEESI_SI_EEESC_SE_Li256ELb1ELb1ELb1ELb0EEENS1_36VarlenDynamicPersistentTileSchedulerILi128ELi64ELi256ELi256ELb1ELb1ELb0ELb1ELb1ELb1EEEEEEEEEvNT_6ParamsE) ;  /* 0xfffde4e002007950 */ /* 0x004fea0003c3ffff */
        .weak           $__internal_101_$__cuda_sm70_shflsync_idx_p
        .type           $__internal_101_$__cuda_sm70_shflsync_idx_p,@function
        .size           $__internal_101_$__cuda_sm70_shflsync_idx_p,($__internal_102_$__cuda_sm70_shflsync_up_p - $__internal_101_$__cuda_sm70_shflsync_idx_p)
$__internal_101_$__cuda_sm70_shflsync_idx_p:
[----:B------:R-:W-:-:S04]  /*21b20*/  MOV R34, 0xffffffff ;  /* 0xffffffff00227802 */ /* 0x000fc80000000f00 */
[----:B------:R-:W-:Y:S04]  /*21b30*/  WARPSYNC R34 ;  /* 0x0000002200007348 */ /* 0x000fe80003800000 */
[----:B------:R1:W2:Y:S02]  /*21b40*/  SHFL.IDX PT, R34, R33, R2, R32 ;  /* 0x0000000221227389 */ /* 0x0002a400000e0020 */
[----:B-1----:R-:W-:Y:S02]  /*21b50*/  MOV R2, R3 ;  /* 0x0000000300027202 */ /* 0x002fe40000000f00 */
[----:B------:R-:W-:-:S04]  /*21b60*/  MOV R3, 0x0 ;  /* 0x0000000000037802 */ /* 0x000fc80000000f00 */
[----:B--2---:R-:W-:Y:S05]  /*21b70*/  RET.REL.NODEC R2 `(_ZN7cutlass13device_kernelIN5flash19enable_sm80_to_sm89INS1_16FlashAttnFwdSm80INS1_25CollectiveMainloopFwdSm80ILi8ELi2ELb0EN4cute5tupleIJNS5_1CILi128EEENS7_ILi64EEENS7_ILi192EEEEEELi192ENS_6half_tEfNS_4arch4Sm80ELb1ELb0ELb0ELb1ELb1ELb1ELb1ELb1EEENS1_21CollectiveEpilogueFwdINS6_IJS8_SA_S9_EEENS6_IJNS7_ILi1EEESI_SI_EEESC_SE_Li256ELb1ELb1ELb1ELb0EEENS1_36VarlenDynamicPersistentTileSchedulerILi128ELi64ELi256ELi256ELb1ELb1ELb0ELb1ELb1ELb1EEEEEEEEEvNT_6ParamsE) ;  /* 0xfffde48002007950 */ /* 0x004fea0003c3ffff */
        .weak           $__internal_102_$__cuda_sm70_shflsync_up_p
        .type           $__internal_102_$__cuda_sm70_shflsync_up_p,@function
        .size           $__internal_102_$__cuda_sm70_shflsync_up_p,($__internal_103_$__cuda_sm70_votesync_ballot - $__internal_102_$__cuda_sm70_shflsync_up_p)
$__internal_102_$__cuda_sm70_shflsync_up_p:
[----:B------:R-:W-:Y:S02]  /*21b80*/  MOV R4, RZ ;  /* 0x000000ff00047202 */ /* 0x000fe40000000f00 */
[----:B------:R-:W-:-:S04]  /*21b90*/  MOV R12, 0xffffffff ;  /* 0xffffffff000c7802 */ /* 0x000fc80000000f00 */
[----:B------:R-:W-:Y:S04]  /*21ba0*/  WARPSYNC R12 ;  /* 0x0000000c00007348 */ /* 0x000fe80003800000 */
[----:B------:R1:W2:Y:S02]  /*21bb0*/  SHFL.UP PT, R4, R0, R3, R4 ;  /* 0x0400000300047389 */ /* 0x0002a400000e0004 */
[----:B-1----:R-:W-:-:S04]  /*21bc0*/  MOV R3, 0x0 ;  /* 0x0000000000037802 */ /* 0x002fc80000000f00 */
[----:B--2---:R-:W-:Y:S05]  /*21bd0*/  RET.REL.NODEC R2 `(_ZN7cutlass13device_kernelIN5flash19enable_sm80_to_sm89INS1_16FlashAttnFwdSm80INS1_25CollectiveMainloopFwdSm80ILi8ELi2ELb0EN4cute5tupleIJNS5_1CILi128EEENS7_ILi64EEENS7_ILi192EEEEEELi192ENS_6half_tEfNS_4arch4Sm80ELb1ELb0ELb0ELb1ELb1ELb1ELb1ELb1EEENS1_21CollectiveEpilogueFwdINS6_IJS8_SA_S9_EEENS6_IJNS7_ILi1EEESI_SI_EEESC_SE_Li256ELb1ELb1ELb1ELb0EEENS1_36VarlenDynamicPersistentTileSchedulerILi128ELi64ELi256ELi256ELb1ELb1ELb0ELb1ELb1ELb1EEEEEEEEEvNT_6ParamsE) ;  /* 0xfffde42002007950 */ /* 0x004fea0003c3ffff */
        .weak           $__internal_103_$__cuda_sm70_votesync_ballot
        .type           $__internal_103_$__cuda_sm70_votesync_ballot,@function
        .size           $__internal_103_$__cuda_sm70_votesync_ballot,(.L_x_6305 - $__internal_103_$__cuda_sm70_votesync_ballot)
$__internal_103_$__cuda_sm70_votesync_ballot:
[----:B------:R-:W-:Y:S01]  /*21be0*/  ISETP.NE.U32.AND P0, PT, R0, 0x1, PT ;  /* 0x000000010000780c */ /* 0x000fe20003f05070 */
[----:B------:R-:W-:-:S04]  /*21bf0*/  IMAD.MOV.U32 R3, RZ, RZ, -0x1 ;  /* 0xffffffffff037424 */ /* 0x000fc800078e00ff */
[----:B------:R-:W-:Y:S08]  /*21c00*/  WARPSYNC R3 ;  /* 0x0000000300007348 */ /* 0x000ff00003800000 */
[----:B------:R-:W-:-:S04]  /*21c10*/  VOTE.ANY R0, PT, !P0 ;  /* 0x0000000000007806 */ /* 0x000fc800040e0100 */
[----:B------:R-:W-:Y:S01]  /*21c20*/  LOP3.LUT R0, R0, R3, RZ, 0xc0, !PT ;  /* 0x0000000300007212 */ /* 0x000fe200078ec0ff */
[----:B------:R-:W-:-:S04]  /*21c30*/  IMAD.MOV.U32 R3, RZ, RZ, 0x0 ;  /* 0x00000000ff037424 */ /* 0x000fc800078e00ff */
[----:B------:R-:W-:Y:S05]  /*21c40*/  RET.REL.NODEC R2 `(_ZN7cutlass13device_kernelIN5flash19enable_sm80_to_sm89INS1_16FlashAttnFwdSm80INS1_25CollectiveMainloopFwdSm80ILi8ELi2ELb0EN4cute5tupleIJNS5_1CILi128EEENS7_ILi64EEENS7_ILi192EEEEEELi192ENS_6half_tEfNS_4arch4Sm80ELb1ELb0ELb0ELb1ELb1ELb1ELb1ELb1EEENS1_21CollectiveEpilogueFwdINS6_IJS8_SA_S9_EEENS6_IJNS7_ILi1EEESI_SI_EEESC_SE_Li256ELb1ELb1ELb1ELb0EEENS1_36VarlenDynamicPersistentTileSchedulerILi128ELi64ELi256ELi256ELb1ELb1ELb0ELb1ELb1ELb1EEEEEEEEEvNT_6ParamsE) ;  /* 0xfffde3b002007950 */ /* 0x000fea0003c3ffff */
.L_x_6169:
        /* <DEDUP_REMOVED lines=11> */
.L_x_6305:


//--------------------- .nv.shared._ZN7cutlass13device_kernelIN5flash19enable_sm80_to_sm89INS1_16FlashAttnFwdSm80INS1_25CollectiveMainloopFwdSm80ILi8ELi1ELb0EN4cute5tupleIJNS5_1CILi128EEENS7_ILi64EEENS7_ILi192EEEEEELi192ENS_6half_tEfNS_4arch4Sm80ELb0ELb0ELb1ELb0ELb1ELb0ELb1ELb1EEENS1_21CollectiveEpilogueFwdINS6_IJS8_SA_S9_EEENS6_IJNS7_ILi1EEESI_SI_EEESC_SE_Li256ELb0ELb1ELb1ELb0EEENS1_19SingleTileSchedulerILb0ELb1ELb1ELi128EEEEEEEEEvNT_6ParamsE --------------------------
	.section	.nv.shared._ZN7cutlass13device_kernelIN5flash19enable_sm80_to_sm89INS1_16FlashAttnFwdSm80INS1_25CollectiveMainloopFwdSm80ILi8ELi1ELb0EN4cute5tupleIJNS5_1CILi128EEENS7_ILi64EEENS7_ILi192EEEEEELi192ENS_6half_tEfNS_4arch4Sm80ELb0ELb0ELb1ELb0ELb1ELb0ELb1ELb1EEENS1_21CollectiveEpilogueFwdINS6_IJS8_SA_S9_EEENS6_IJNS7_ILi1EEESI_SI_EEESC_SE_Li256ELb0ELb1ELb1ELb0EEENS1_19SingleTileSchedulerILb0ELb1ELb1ELi128EEEEEEEEEvNT_6ParamsE,"aw",@nobits
	.sectionflags	@""
	.align	16


//--------------------- .nv.global                --------------------------
	.section	.nv.global,"aw",@nobits
.nv.global:
	.type		_ZN89_INTERNAL_2c70e413_53_flash_fwd_hdim192_fp16_paged_split_softcapall_sm80_cu_f3e6f9ee_33344cute1_E,@object
	.size		_ZN89_INTERNAL_2c70e413_53_flash_fwd_hdim192_fp16_paged_split_softcapall_sm80_cu_f3e6f9ee_33344cute1_E,(_ZN89_INTERNAL_2c70e413_53_flash_fwd_hdim192_fp16_paged_split_softcapall_sm80_cu_f3e6f9ee_33344cuda3std3__45__cpo6cbeginE - _ZN89_INTERNAL_2c70e413_53_flash_fwd_hdim192_fp16_paged_split_softcapall_sm80_cu_f3e6f9ee_33344cute1_E)
_ZN89_INTERNAL_2c70e413_53_flash_fwd_hdim192_fp16_paged_split_softcapall_sm80_cu_f3e6f9ee_33344cute1_E:
	.zero		1
	.type		_ZN89_INTERNAL_2c70e413_53_flash_fwd_hdim192_fp16_paged_split_softcapall_sm80_cu_f3e6f9ee_33344cuda3std3__45__cpo6cbeginE,@object
	.size		_ZN89_INTERNAL_2c70e413_53_flash_fwd_hdim192_fp16_paged_split_softcapall_sm80_cu_f3e6f9ee_33344cuda3std3__45__cpo6cbeginE,(_ZN89_INTERNAL_2c70e413_53_flash_fwd_hdim192_fp16_paged_split_softcapall_sm80_cu_f3e6f9ee_33344cuda3std3__48in_placeE - _ZN89_INTERNAL_2c70e413_53_flash_fwd_hdim192_fp16_paged_split_softcapall_sm80_cu_f3e6f9ee_33344cuda3std3__45__cpo6cbeginE)
_ZN89_INTERNAL_2c70e413_53_flash_fwd_hdim192_fp16_paged_split_softcapall_sm80_cu_f3e6f9ee_33344cuda3std3__45__cpo6cbeginE:
	.zero		1
	.type		_ZN89_INTERNAL_2c70e413_53_flash_fwd_hdim192_fp16_paged_split_softcapall_sm80_cu_f3e6f9ee_33344cuda3std3__48in_placeE,@object
	.size		_ZN89_INTERNAL_2c70e413_53_flash_fwd_hdim192_fp16_paged_split_softcapall_sm80_cu_f3e6f9ee_33344cuda3std3__48in_placeE,(_ZN89_INTERNAL_2c70e413_53_flash_fwd_hdim192_fp16_paged_split_softcapall_sm80_cu_f3e6f9ee_33344cuda3std6ranges3__45__cpo9iter_moveE - _ZN89_INTERNAL_2c70e413_53_flash_fwd_hdim192_fp16_paged_split_softcapall_sm80_cu_f3e6f9ee_33344cuda3std3__48in_placeE)
_ZN89_INTERNAL_2c70e413_53_flash_fwd_hdim192_fp16_paged_split_softcapall_sm80_cu_f3e6f9ee_33344cuda3std3__48in_placeE:
	.zero		1
	.type		_ZN89_INTERNAL_2c70e413_53_flash_fwd_hdim192_fp16_paged_split_softcapall_sm80_cu_f3e6f9ee_33344cuda3std6ranges3__45__cpo9iter_moveE,@object
	.size		_ZN89_INTERNAL_2c70e413_53_flash_fwd_hdim192_fp16_paged_split_softcapall_sm80_cu_f3e6f9ee_33344cuda3std6ranges3__45__cpo9iter_moveE,(_ZN89_INTERNAL_2c70e413_53_flash_fwd_hdim192_fp16_paged_split_softcapall_sm80_cu_f3e6f9ee_33344cuda3std3__45__cpo5beginE - _ZN89_INTERNAL_2c70e413_53_flash_fwd_hdim192_fp16_paged_split_softcapall_sm80_cu_f3e6f9ee_33344cuda3std6ranges3__45__cpo9iter_moveE)
_ZN89_INTERNAL_2c70e413_53_flash_fwd_hdim192_fp16_paged_split_softcapall_sm80_cu_f3e6f9ee_33344cuda3std6ranges3__45__cpo9iter_moveE:
	.zero		1
	.type		_ZN89_INTERNAL_2c70e413_53_flash_fwd_hdim192_fp16_paged_split_softcapall_sm80_cu_f3e6f9ee_33344cuda3std3__45__cpo5beginE,@object
	.size		_ZN89_INTERNAL_2c70e413_53_flash_fwd_hdim192_fp16_paged_split_softcapall_sm80_cu_f3e6f9ee_33344cuda3std3__45__cpo5beginE,(_ZN89_INTERNAL_2c70e413_53_flash_fwd_hdim192_fp16_paged_split_softcapall_sm80_cu_f3e6f9ee_33344cuda3std3__491_GLOBAL__N__2c70e413_53_flash_fwd_hdim192_fp16_paged_split_softcapall_sm80_cu_f3e6f9ee_33346ignoreE - _ZN89_INTERNAL_2c70e413_53_flash_fwd_hdim192_fp16_paged_split_softcapall_sm80_cu_f3e6f9ee_33344cuda3std3__45__cpo5beginE)
_ZN89_INTERNAL_2c70e413_53_flash_fwd_hdim192_fp16_paged_split_softcapall_sm80_cu_f3e6f9ee_33344cuda3std3__45__cpo5beginE:
	.zero		1
	.type		_ZN89_INTERNAL_2c70e413_53_flash_fwd_hdim192_fp16_paged_split_softcapall_sm80_cu_f3e6f9ee_33344cuda3std3__491_GLOBAL__N__2c70e413_53_flash_fwd_hdim192_fp16_paged_split_softcapall_sm80_cu_f3e6f9ee_33346ignoreE,@object
	.size		_ZN89_INTERNAL_2c70e413_53_flash_fwd_hdim192_fp16_paged_split_softcapall_sm80_cu_f3e6f9ee_33344cuda3std3__491_GLOBAL__N__2c70e413_53_flash_fwd_hdim192_fp16_paged_split_softcapall_sm80_cu_f3e6f9ee_33346ignoreE,(_ZN89_INTERNAL_2c70e413_53_flash_fwd_hdim192_fp16_paged_split_softcapall_sm80_cu_f3e6f9ee_33344cute7productE - _ZN89_INTERNAL_2c70e413_53_flash_fwd_hdim192_fp16_paged_split_softcapall_sm80_cu_f3e6f9ee_33344cuda3std3__491_GLOBAL__N__2c70e413_53_flash_fwd_hdim192_fp16_paged_split_softcapall_sm80_cu_f3e6f9ee_33346ignoreE)
_ZN89_INTERNAL_2c70e413_53_flash_fwd_hdim192_fp16_paged_split_softcapall_sm80_cu_f3e6f9ee_33344cuda3std3__491_GLOBAL__N__2c70e413_53_flash_fwd_hdim192_fp16_paged_split_softcapall_sm80_cu_f3e6f9ee_33346ignoreE:
	.zero		1
	.type		_ZN89_INTERNAL_2c70e413_53_flash_fwd_hdim192_fp16_paged_split_softcapall_sm80_cu_f3e6f9ee_33344cute7productE,@object
	.size		_ZN89_INTERNAL_2c70e413_53_flash_fwd_hdim192_fp16_paged_split_softcapall_sm80_cu_f3e6f9ee_33344cute7productE,(_ZN89_INTERNAL_2c70e413_53_flash_fwd_hdim192_fp16_paged_split_softcapall_sm80_cu_f3e6f9ee_33344cuda3std3__45__cpo3endE - _ZN89_INTERNAL_2c70e413_53_flash_fwd_hdim192_fp16_paged_split_softcapall_sm80_cu_f3e6f9ee_33344cute7productE)
_ZN89_INTERNAL_2c70e413_53_flash_fwd_hdim192_fp16_paged_split_softcapall_sm80_cu_f3e6f9ee_33344cute7productE:
	.zero		1
	.type		_ZN89_INTERNAL_2c70e413_53_flash_fwd_hdim192_fp16_paged_split_softcapall_sm80_cu_f3e6f9ee_33344cuda3std3__45__cpo3endE,@object
	.size		_ZN89_INTERNAL_2c70e413_53_flash_fwd_hdim192_fp16_paged_split_softcapall_sm80_cu_f3e6f9ee_33344cuda3std3__45__cpo3endE,(_ZN89_INTERNAL_2c70e413_53_flash_fwd_hdim192_fp16_paged_split_softcapall_sm80_cu_f3e6f9ee_33344cuda3std3__419piecewise_constructE - _ZN89_INTERNAL_2c70e413_53_flash_fwd_hdim192_fp16_paged_split_softcapall_sm80_cu_f3e6f9ee_33344cuda3std3__45__cpo3endE)
_ZN89_INTERNAL_2c70e413_53_flash_fwd_hdim192_fp16_paged_split_softcapall_sm80_cu_f3e6f9ee_33344cuda3std3__45__cpo3endE:
	.zero		1
	.type		_ZN89_INTERNAL_2c70e413_53_flash_fwd_hdim192_fp16_paged_split_softcapall_sm80_cu_f3e6f9ee_33344cuda3std3__419piecewise_constructE,@object
	.size		_ZN89_INTERNAL_2c70e413_53_flash_fwd_hdim192_fp16_paged_split_softcapall_sm80_cu_f3e6f9ee_33344cuda3std3__419piecewise_constructE,(_ZN89_INTERNAL_2c70e413_53_flash_fwd_hdim192_fp16_paged_split_softcapall_sm80_cu_f3e6f9ee_33344cuda3std3__45__cpo4cendE - _ZN89_INTERNAL_2c70e413_53_flash_fwd_hdim192_fp16_paged_split_softcapall_sm80_cu_f3e6f9ee_33344cuda3std3__419piecewise_constructE)
_ZN89_INTERNAL_2c70e413_53_flash_fwd_hdim192_fp16_paged_split_softcapall_sm80_cu_f3e6f9ee_33344cuda3std3__419piecewise_constructE:
	.zero		1
	.type		_ZN89_INTERNAL_2c70e413_53_flash_fwd_hdim192_fp16_paged_split_softcapall_sm80_cu_f3e6f9ee_33344cuda3std3__45__cpo4cendE,@object
	.size		_ZN89_INTERNAL_2c70e413_53_flash_fwd_hdim192_fp16_paged_split_softcapall_sm80_cu_f3e6f9ee_33344cuda3std3__45__cpo4cendE,(_ZN89_INTERNAL_2c70e413_53_flash_fwd_hdim192_fp16_paged_split_softcapall_sm80_cu_f3e6f9ee_33344cuda3std6ranges3__45__cpo4swapE - _ZN89_INTERNAL_2c70e413_53_flash_fwd_hdim192_fp16_paged_split_softcapall_sm80_cu_f3e6f9ee_33344cuda3std3__45__cpo4cendE)
_ZN89_INTERNAL_2c70e413_53_flash_fwd_hdim192_fp16_paged_split_softcapall_sm80_cu_f3e6f9ee_33344cuda3std3__45__cpo4cendE:
	.zero		1
	.type		_ZN89_INTERNAL_2c70e413_53_flash_fwd_hdim192_fp16_paged_split_softcapall_sm80_cu_f3e6f9ee_33344cuda3std6ranges3__45__cpo4swapE,@object
	.size		_ZN89_INTERNAL_2c70e413_53_flash_fwd_hdim192_fp16_paged_split_softcapall_sm80_cu_f3e6f9ee_33344cuda3std6ranges3__45__cpo4swapE,(.L_7 - _ZN89_INTERNAL_2c70e413_53_flash_fwd_hdim192_fp16_paged_split_softcapall_sm80_cu_f3e6f9ee_33344cuda3std6ranges3__45__cpo4swapE)
_ZN89_INTERNAL_2c70e413_53_flash_fwd_hdim192_fp16_paged_split_softcapall_sm80_cu_f3e6f9ee_33344cuda3std6ranges3__45__cpo4swapE:
	.zero		1
.L_7:


//--------------------- .nv.shared._ZN7cutlass13device_kernelIN5flash19enable_sm80_to_sm89INS1_16FlashAttnFwdSm80INS1_25CollectiveMainloopFwdSm80ILi8ELi1ELb0EN4cute5tupleIJNS5_1CILi128EEENS7_ILi64EEENS7_ILi192EEEEEELi192ENS_6half_tEfNS_4arch4Sm80ELb0ELb0ELb1ELb1ELb1ELb0ELb1ELb1EEENS1_21CollectiveEpilogueFwdINS6_IJS8_SA_S9_EEENS6_IJNS7_ILi1EEESI_SI_EEESC_SE_Li256ELb1ELb1ELb1ELb0EEENS1_36VarlenDynamicPersistentTileSchedulerILi128ELi64ELi256ELi256ELb1ELb1ELb0ELb0ELb1ELb1EEEEEEEEEvNT_6ParamsE --------------------------
	.section	.nv.shared._ZN7cutlass13device_kernelIN5flash19enable_sm80_to_sm89INS1_16FlashAttnFwdSm80INS1_25CollectiveMainloopFwdSm80ILi8ELi1ELb0EN4cute5tupleIJNS5_1CILi128EEENS7_ILi64EEENS7_ILi192EEEEEELi192ENS_6half_tEfNS_4arch4Sm80ELb0ELb0ELb1ELb1ELb1ELb0ELb1ELb1EEENS1_21CollectiveEpilogueFwdINS6_IJS8_SA_S9_EEENS6_IJNS7_ILi1EEESI_SI_EEESC_SE_Li256ELb1ELb1ELb1ELb0EEENS1_36VarlenDynamicPersistentTileSchedulerILi128ELi64ELi256ELi256ELb1ELb1ELb0ELb0ELb1ELb1EEEEEEEEEvNT_6ParamsE,"aw",@nobits
	.sectionflags	@""
	.align	16


//--------------------- .nv.shared._ZN7cutlass13device_kernelIN5flash19enable_sm80_to_sm89INS1_16FlashAttnFwdSm80INS1_25CollectiveMainloopFwdSm80ILi8ELi1ELb0EN4cute5tupleIJNS5_1CILi128EEENS7_ILi64EEENS7_ILi192EEEEEELi192ENS_6half_tEfNS_4arch4Sm80ELb0ELb0ELb1ELb1ELb1ELb1ELb1ELb1EEENS1_21CollectiveEpilogueFwdINS6_IJS8_SA_S9_EEENS6_IJNS7_ILi1EEESI_SI_EEESC_SE_Li256ELb1ELb1ELb1ELb0EEENS1_36VarlenDynamicPersistentTileSchedulerILi128ELi64ELi256ELi256ELb1ELb1ELb0ELb0ELb1ELb1EEEEEEEEEvNT_6ParamsE --------------------------
	.section	.nv.shared._ZN7cutlass13device_kernelIN5flash19enable_sm80_to_sm89INS1_16FlashAttnFwdSm80INS1_25CollectiveMainloopFwdSm80ILi8ELi1ELb0EN4cute5tupleIJNS5_1CILi128EEENS7_ILi64EEENS7_ILi192EEEEEELi192ENS_6half_tEfNS_4arch4Sm80ELb0ELb0ELb1ELb1ELb1ELb1ELb1ELb1EEENS1_21CollectiveEpilogueFwdINS6_IJS8_SA_S9_EEENS6_IJNS7_ILi1EEESI_SI_EEESC_SE_Li256ELb1ELb1ELb1ELb0EEENS1_36VarlenDynamicPersistentTileSchedulerILi128ELi64ELi256ELi256ELb1ELb1ELb0ELb0ELb1ELb1EEEEEEEEEvNT_6ParamsE,"aw",@nobits
	.sectionflags	@""
	.align	16


//--------------------- .nv.shared._ZN7cutlass13device_kernelIN5flash19enable_sm80_to_sm89INS1_16FlashAttnFwdSm80INS1_25CollectiveMainloopFwdSm80ILi8ELi1ELb0EN4cute5tupleIJNS5_1CILi128EEENS7_ILi64EEENS7_ILi192EEEEEELi192ENS_6half_tEfNS_4arch4Sm80ELb0ELb1ELb1ELb0ELb1ELb0ELb1ELb1EEENS1_21CollectiveEpilogueFwdINS6_IJS8_SA_S9_EEENS6_IJNS7_ILi1EEESI_SI_EEESC_SE_Li256ELb0ELb1ELb1ELb0EEENS1_19SingleTileSchedulerILb0ELb1ELb1ELi128EEEEEEEEEvNT_6ParamsE --------------------------
	.section	.nv.shared._ZN7cutlass13device_kernelIN5flash19enable_sm80_to_sm89INS1_16FlashAttnFwdSm80INS1_25CollectiveMainloopFwdSm80ILi8ELi1ELb0EN4cute5tupleIJNS5_1CILi128EEENS7_ILi64EEENS7_ILi192EEEEEELi192ENS_6half_tEfNS_4arch4Sm80ELb0ELb1ELb1ELb0ELb1ELb0ELb1ELb1EEENS1_21CollectiveEpilogueFwdINS6_IJS8_SA_S9_EEENS6_IJNS7_ILi1EEESI_SI_EEESC_SE_Li256ELb0ELb1ELb1ELb0EEENS1_19SingleTileSchedulerILb0ELb1ELb1ELi128EEEEEEEEEvNT_6ParamsE,"aw",@nobits
	.sectionflags	@""
	.align	16


//--------------------- .nv.shared._ZN7cutlass13device_kernelIN5flash19enable_sm80_to_sm89INS1_16FlashAttnFwdSm80INS1_25CollectiveMainloopFwdSm80ILi8ELi1ELb0EN4cute5tupleIJNS5_1CILi128EEENS7_ILi64EEENS7_ILi192EEEEEELi192ENS_6half_tEfNS_4arch4Sm80ELb0ELb1ELb1ELb1ELb1ELb0ELb1ELb1EEENS1_21CollectiveEpilogueFwdINS6_IJS8_SA_S9_EEENS6_IJNS7_ILi1EEESI_SI_EEESC_SE_Li256ELb1ELb1ELb1ELb0EEENS1_36VarlenDynamicPersistentTileSchedulerILi128ELi64ELi256ELi256ELb1ELb1ELb0ELb1ELb0ELb1EEEEEEEEEvNT_6ParamsE --------------------------
	.section	.nv.shared._ZN7cutlass13device_kernelIN5flash19enable_sm80_to_sm89INS1_16FlashAttnFwdSm80INS1_25CollectiveMainloopFwdSm80ILi8ELi1ELb0EN4cute5tupleIJNS5_1CILi128EEENS7_ILi64EEENS7_ILi192EEEEEELi192ENS_6half_tEfNS_4arch4Sm80ELb0ELb1ELb1ELb1ELb1ELb0ELb1ELb1EEENS1_21CollectiveEpilogueFwdINS6_IJS8_SA_S9_EEENS6_IJNS7_ILi1EEESI_SI_EEESC_SE_Li256ELb1ELb1ELb1ELb0EEENS1_36VarlenDynamicPersistentTileSchedulerILi128ELi64ELi256ELi256ELb1ELb1ELb0ELb1ELb0ELb1EEEEEEEEEvNT_6ParamsE,"aw",@nobits
	.sectionflags	@""
	.align	16


//--------------------- .nv.shared._ZN7cutlass13device_kernelIN5flash19enable_sm80_to_sm89INS1_16FlashAttnFwdSm80INS1_25CollectiveMainloopFwdSm80ILi8ELi1ELb0EN4cute5tupleIJNS5_1CILi128EEENS7_ILi64EEENS7_ILi192EEEEEELi192ENS_6half_tEfNS_4arch4Sm80ELb0ELb1ELb1ELb1ELb1ELb1ELb1ELb1EEENS1_21CollectiveEpilogueFwdINS6_IJS8_SA_S9_EEENS6_IJNS7_ILi1EEESI_SI_EEESC_SE_Li256ELb1ELb1ELb1ELb0EEENS1_36VarlenDynamicPersistentTileSchedulerILi128ELi64ELi256ELi256ELb1ELb1ELb0ELb1ELb0ELb1EEEEEEEEEvNT_6ParamsE --------------------------
	.section	.nv.shared._ZN7cutlass13device_kernelIN5flash19enable_sm80_to_sm89INS1_16FlashAttnFwdSm80INS1_25CollectiveMainloopFwdSm80ILi8ELi1ELb0EN4cute5tupleIJNS5_1CILi128EEENS7_ILi64EEENS7_ILi192EEEEEELi192ENS_6half_tEfNS_4arch4Sm80ELb0ELb1ELb1ELb1ELb1ELb1ELb1ELb1EEENS1_21CollectiveEpilogueFwdINS6_IJS8_SA_S9_EEENS6_IJNS7_ILi1EEESI_SI_EEESC_SE_Li256ELb1ELb1ELb1ELb0EEENS1_36VarlenDynamicPersistentTileSchedulerILi128ELi64ELi256ELi256ELb1ELb1ELb0ELb1ELb0ELb1EEEEEEEEEvNT_6ParamsE,"aw",@nobits
	.sectionflags	@""
	.align	16


//--------------------- .nv.shared._ZN7cutlass13device_kernelIN5flash19enable_sm80_to_sm89INS1_16FlashAttnFwdSm80INS1_25CollectiveMainloopFwdSm80ILi8ELi1ELb0EN4cute5tupleIJNS5_1CILi128EEENS7_ILi64EEENS7_ILi192EEEEEELi192ENS_6half_tEfNS_4arch4Sm80ELb1ELb0ELb1ELb0ELb1ELb0ELb1ELb1EEENS1_21CollectiveEpilogueFwdINS6_IJS8_SA_S9_EEENS6_IJNS7_ILi1EEESI_SI_EEESC_SE_Li256ELb0ELb1ELb1ELb0EEENS1_30DynamicPersistentTileSchedulerILi256ELi256ELb1ELb1ELb0EEEEEEEEEvNT_6ParamsE --------------------------
	.section	.nv.shared._ZN7cutlass13device_kernelIN5flash19enable_sm80_to_sm89INS1_16FlashAttnFwdSm80INS1_25CollectiveMainloopFwdSm80ILi8ELi1ELb0EN4cute5tupleIJNS5_1CILi128EEENS7_ILi64EEENS7_ILi192EEEEEELi192ENS_6half_tEfNS_4arch4Sm80ELb1ELb0ELb1ELb0ELb1ELb0ELb1ELb1EEENS1_21CollectiveEpilogueFwdINS6_IJS8_SA_S9_EEENS6_IJNS7_ILi1EEESI_SI_EEESC_SE_Li256ELb0ELb1ELb1ELb0EEENS1_30DynamicPersistentTileSchedulerILi256ELi256ELb1ELb1ELb0EEEEEEEEEvNT_6ParamsE,"aw",@nobits
	.sectionflags	@""
	.align	16


//--------------------- .nv.shared._ZN7cutlass13device_kernelIN5flash19enable_sm80_to_sm89INS1_16FlashAttnFwdSm80INS1_25CollectiveMainloopFwdSm80ILi8ELi1ELb0EN4cute5tupleIJNS5_1CILi128EEENS7_ILi64EEENS7_ILi192EEEEEELi192ENS_6half_tEfNS_4arch4Sm80ELb1ELb0ELb1ELb1ELb1ELb0ELb1ELb1EEENS1_21CollectiveEpilogueFwdINS6_IJS8_SA_S9_EEENS6_IJNS7_ILi1EEESI_SI_EEESC_SE_Li256ELb1ELb1ELb1ELb0EEENS1_36VarlenDynamicPersistentTileSchedulerILi128ELi64ELi256ELi256ELb1ELb1ELb0ELb1ELb1ELb1EEEEEEEEEvNT_6ParamsE --------------------------
	.section	.nv.shared._ZN7cutlass13device_kernelIN5flash19enable_sm80_to_sm89INS1_16FlashAttnFwdSm80INS1_25CollectiveMainloopFwdSm80ILi8ELi1ELb0EN4cute5tupleIJNS5_1CILi128EEENS7_ILi64EEENS7_ILi192EEEEEELi192ENS_6half_tEfNS_4arch4Sm80ELb1ELb0ELb1ELb1ELb1ELb0ELb1ELb1EEENS1_21CollectiveEpilogueFwdINS6_IJS8_SA_S9_EEENS6_IJNS7_ILi1EEESI_SI_EEESC_SE_Li256ELb1ELb1ELb1ELb0EEENS1_36VarlenDynamicPersistentTileSchedulerILi128ELi64ELi256ELi256ELb1ELb1ELb0ELb1ELb1ELb1EEEEEEEEEvNT_6ParamsE,"aw",@nobits
	.sectionflags	@""
	.align	16


//--------------------- .nv.shared._ZN7cutlass13device_kernelIN5flash19enable_sm80_to_sm89INS1_16FlashAttnFwdSm80INS1_25CollectiveMainloopFwdSm80ILi8ELi1ELb0EN4cute5tupleIJNS5_1CILi128EEENS7_ILi64EEENS7_ILi192EEEEEELi192ENS_6half_tEfNS_4arch4Sm80ELb1ELb0ELb1ELb1ELb1ELb1ELb1ELb1EEENS1_21CollectiveEpilogueFwdINS6_IJS8_SA_S9_EEENS6_IJNS7_ILi1EEESI_SI_EEESC_SE_Li256ELb1ELb1ELb1ELb0EEENS1_36VarlenDynamicPersistentTileSchedulerILi128ELi64ELi256ELi256ELb1ELb1ELb0ELb1ELb1ELb1EEEEEEEEEvNT_6ParamsE --------------------------
	.section	.nv.shared._ZN7cutlass13device_kernelIN5flash19enable_sm80_to_sm89INS1_16FlashAttnFwdSm80INS1_25CollectiveMainloopFwdSm80ILi8ELi1ELb0EN4cute5tupleIJNS5_1CILi128EEENS7_ILi64EEENS7_ILi192EEEEEELi192ENS_6half_tEfNS_4arch4Sm80ELb1ELb0ELb1ELb1ELb1ELb1ELb1ELb1EEENS1_21CollectiveEpilogueFwdINS6_IJS8_SA_S9_EEENS6_IJNS7_ILi1EEESI_SI_EEESC_SE_Li256ELb1ELb1ELb1ELb0EEENS1_36VarlenDynamicPersistentTileSchedulerILi128ELi64ELi256ELi256ELb1ELb1ELb0ELb1ELb1ELb1EEEEEEEEEvNT_6ParamsE,"aw",@nobits
	.sectionflags	@""
	.align	16


//--------------------- .nv.shared._ZN7cutlass13device_kernelIN5flash19enable_sm80_to_sm89INS1_16FlashAttnFwdSm80INS1_25CollectiveMainloopFwdSm80ILi8ELi2ELb0EN4cute5tupleIJNS5_1CILi128EEENS7_ILi64EEENS7_ILi192EEEEEELi192ENS_6half_tEfNS_4arch4Sm80ELb0ELb0ELb1ELb0ELb1ELb0ELb1ELb1EEENS1_21CollectiveEpilogueFwdINS6_IJS8_SA_S9_EEENS6_IJNS7_ILi1EEESI_SI_EEESC_SE_Li256ELb0ELb1ELb1ELb0EEENS1_19SingleTileSchedulerILb0ELb1ELb1ELi128EEEEEEEEEvNT_6ParamsE --------------------------
	.section	.nv.shared._ZN7cutlass13device_kernelIN5flash19enable_sm80_to_sm89INS1_16FlashAttnFwdSm80INS1_25CollectiveMainloopFwdSm80ILi8ELi2ELb0EN4cute5tupleIJNS5_1CILi128EEENS7_ILi64EEENS7_ILi192EEEEEELi192ENS_6half_tEfNS_4arch4Sm80ELb0ELb0ELb1ELb0ELb1ELb0ELb1ELb1EEENS1_21CollectiveEpilogueFwdINS6_IJS8_SA_S9_EEENS6_IJNS7_ILi1EEESI_SI_EEESC_SE_Li256ELb0ELb1ELb1ELb0EEENS1_19SingleTileSchedulerILb0ELb1ELb1ELi128EEEEEEEEEvNT_6ParamsE,"aw",@nobits
	.sectionflags	@""
	.align	16


//--------------------- .nv.shared._ZN7cutlass13device_kernelIN5flash19enable_sm80_to_sm89INS1_16FlashAttnFwdSm80INS1_25CollectiveMainloopFwdSm80ILi8ELi2ELb0EN4cute5tupleIJNS5_1CILi128EEENS7_ILi64EEENS7_ILi192EEEEEELi192ENS_6half_tEfNS_4arch4Sm80ELb0ELb0ELb1ELb1ELb1ELb0ELb1ELb1EEENS1_21CollectiveEpilogueFwdINS6_IJS8_SA_S9_EEENS6_IJNS7_ILi1EEESI_SI_EEESC_SE_Li256ELb1ELb1ELb1ELb0EEENS1_36VarlenDynamicPersistentTileSchedulerILi128ELi64ELi256ELi256ELb1ELb1ELb0ELb0ELb1ELb1EEEEEEEEEvNT_6ParamsE --------------------------
	.section	.nv.shared._ZN7cutlass13device_kernelIN5flash19enable_sm80_to_sm89INS1_16FlashAttnFwdSm80INS1_25CollectiveMainloopFwdSm80ILi8ELi2ELb0EN4cute5tupleIJNS5_1CILi128EEENS7_ILi64EEENS7_ILi192EEEEEELi192ENS_6half_tEfNS_4arch4Sm80ELb0ELb0ELb1ELb1ELb1ELb0ELb1ELb1EEENS1_21CollectiveEpilogueFwdINS6_IJS8_SA_S9_EEENS6_IJNS7_ILi1EEESI_SI_EEESC_SE_Li256ELb1ELb1ELb1ELb0EEENS1_36VarlenDynamicPersistentTileSchedulerILi128ELi64ELi256ELi256ELb1ELb1ELb0ELb0ELb1ELb1EEEEEEEEEvNT_6ParamsE,"aw",@nobits
	.sectionflags	@""
	.align	16


//--------------------- .nv.shared._ZN7cutlass13device_kernelIN5flash19enable_sm80_to_sm89INS1_16FlashAttnFwdSm80INS1_25CollectiveMainloopFwdSm80ILi8ELi2ELb0EN4cute5tupleIJNS5_1CILi128EEENS7_ILi64EEENS7_ILi192EEEEEELi192ENS_6half_tEfNS_4arch4Sm80ELb0ELb0ELb1ELb1ELb1ELb1ELb1ELb1EEENS1_21CollectiveEpilogueFwdINS6_IJS8_SA_S9_EEENS6_IJNS7_ILi1EEESI_SI_EEESC_SE_Li256ELb1ELb1ELb1ELb0EEENS1_36VarlenDynamicPersistentTileSchedulerILi128ELi64ELi256ELi256ELb1ELb1ELb0ELb0ELb1ELb1EEEEEEEEEvNT_6ParamsE --------------------------
	.section	.nv.shared._ZN7cutlass13device_kernelIN5flash19enable_sm80_to_sm89INS1_16FlashAttnFwdSm80INS1_25CollectiveMainloopFwdSm80ILi8ELi2ELb0EN4cute5tupleIJNS5_1CILi128EEENS7_ILi64EEENS7_ILi192EEEEEELi192ENS_6half_tEfNS_4arch4Sm80ELb0ELb0ELb1ELb1ELb1ELb1ELb1ELb1EEENS1_21CollectiveEpilogueFwdINS6_IJS8_SA_S9_EEENS6_IJNS7_ILi1EEESI_SI_EEESC_SE_Li256ELb1ELb1ELb1ELb0EEENS1_36VarlenDynamicPersistentTileSchedulerILi128ELi64ELi256ELi256ELb1ELb1ELb0ELb0ELb1ELb1EEEEEEEEEvNT_6ParamsE,"aw",@nobits
	.sectionflags	@""
	.align	16


//--------------------- .nv.shared._ZN7cutlass13device_kernelIN5flash19enable_sm80_to_sm89INS1_16FlashAttnFwdSm80INS1_25CollectiveMainloopFwdSm80ILi8ELi2ELb0EN4cute5tupleIJNS5_1CILi128EEENS7_ILi64EEENS7_ILi192EEEEEELi192ENS_6half_tEfNS_4arch4Sm80ELb0ELb1ELb1ELb0ELb1ELb0ELb1ELb1EEENS1_21CollectiveEpilogueFwdINS6_IJS8_SA_S9_EEENS6_IJNS7_ILi1EEESI_SI_EEESC_SE_Li256ELb0ELb1ELb1ELb0EEENS1_19SingleTileSchedulerILb0ELb1ELb1ELi128EEEEEEEEEvNT_6ParamsE --------------------------
	.section	.nv.shared._ZN7cutlass13device_kernelIN5flash19enable_sm80_to_sm89INS1_16FlashAttnFwdSm80INS1_25CollectiveMainloopFwdSm80ILi8ELi2ELb0EN4cute5tupleIJNS5_1CILi128EEENS7_ILi64EEENS7_ILi192EEEEEELi192ENS_6half_tEfNS_4arch4Sm80ELb0ELb1ELb1ELb0ELb1ELb0ELb1ELb1EEENS1_21CollectiveEpilogueFwdINS6_IJS8_SA_S9_EEENS6_IJNS7_ILi1EEESI_SI_EEESC_SE_Li256ELb0ELb1ELb1ELb0EEENS1_19SingleTileSchedulerILb0ELb1ELb1ELi128EEEEEEEEEvNT_6ParamsE,"aw",@nobits
	.sectionflags	@""
	.align	16


//--------------------- .nv.shared._ZN7cutlass13device_kernelIN5flash19enable_sm80_to_sm89INS1_16FlashAttnFwdSm80INS1_25CollectiveMainloopFwdSm80ILi8ELi2ELb0EN4cute5tupleIJNS5_1CILi128EEENS7_ILi64EEENS7_ILi192EEEEEELi192ENS_6half_tEfNS_4arch4Sm80ELb0ELb1ELb1ELb1ELb1ELb0ELb1ELb1EEENS1_21CollectiveEpilogueFwdINS6_IJS8_SA_S9_EEENS6_IJNS7_ILi1EEESI_SI_EEESC_SE_Li256ELb1ELb1ELb1ELb0EEENS1_36VarlenDynamicPersistentTileSchedulerILi128ELi64ELi256ELi256ELb1ELb1ELb0ELb1ELb0ELb1EEEEEEEEEvNT_6ParamsE --------------------------
	.section	.nv.shared._ZN7cutlass13device_kernelIN5flash19enable_sm80_to_sm89INS1_16FlashAttnFwdSm80INS1_25CollectiveMainloopFwdSm80ILi8ELi2ELb0EN4cute5tupleIJNS5_1CILi128EEENS7_ILi64EEENS7_ILi192EEEEEELi192ENS_6half_tEfNS_4arch4Sm80ELb0ELb1ELb1ELb1ELb1ELb0ELb1ELb1EEENS1_21CollectiveEpilogueFwdINS6_IJS8_SA_S9_EEENS6_IJNS7_ILi1EEESI_SI_EEESC_SE_Li256ELb1ELb1ELb1ELb0EEENS1_36VarlenDynamicPersistentTileSchedulerILi128ELi64ELi256ELi256ELb1ELb1ELb0ELb1ELb0ELb1EEEEEEEEEvNT_6ParamsE,"aw",@nobits
	.sectionflags	@""
	.align	16


//--------------------- .nv.shared._ZN7cutlass13device_kernelIN5flash19enable_sm80_to_sm89INS1_16FlashAttnFwdSm80INS1_25CollectiveMainloopFwdSm80ILi8ELi2ELb0EN4cute5tupleIJNS5_1CILi128EEENS7_ILi64EEENS7_ILi192EEEEEELi192ENS_6half_tEfNS_4arch4Sm80ELb0ELb1ELb1ELb1ELb1ELb1ELb1ELb1EEENS1_21CollectiveEpilogueFwdINS6_IJS8_SA_S9_EEENS6_IJNS7_ILi1EEESI_SI_EEESC_SE_Li256ELb1ELb1ELb1ELb0EEENS1_36VarlenDynamicPersistentTileSchedulerILi128ELi64ELi256ELi256ELb1ELb1ELb0ELb1ELb0ELb1EEEEEEEEEvNT_6ParamsE --------------------------
	.section	.nv.shared._ZN7cutlass13device_kernelIN5flash19enable_sm80_to_sm89INS1_16FlashAttnFwdSm80INS1_25CollectiveMainloopFwdSm80ILi8ELi2ELb0EN4cute5tupleIJNS5_1CILi128EEENS7_ILi64EEENS7_ILi192EEEEEELi192ENS_6half_tEfNS_4arch4Sm80ELb0ELb1ELb1ELb1ELb1ELb1ELb1ELb1EEENS1_21CollectiveEpilogueFwdINS6_IJS8_SA_S9_EEENS6_IJNS7_ILi1EEESI_SI_EEESC_SE_Li256ELb1ELb1ELb1ELb0EEENS1_36VarlenDynamicPersistentTileSchedulerILi128ELi64ELi256ELi256ELb1ELb1ELb0ELb1ELb0ELb1EEEEEEEEEvNT_6ParamsE,"aw",@nobits
	.sectionflags	@""
	.align	16


//--------------------- .nv.shared._ZN7cutlass13device_kernelIN5flash19enable_sm80_to_sm89INS1_16FlashAttnFwdSm80INS1_25CollectiveMainloopFwdSm80ILi8ELi2ELb0EN4cute5tupleIJNS5_1CILi128EEENS7_ILi64EEENS7_ILi192EEEEEELi192ENS_6half_tEfNS_4arch4Sm80ELb1ELb0ELb1ELb0ELb1ELb0ELb1ELb1EEENS1_21CollectiveEpilogueFwdINS6_IJS8_SA_S9_EEENS6_IJNS7_ILi1EEESI_SI_EEESC_SE_Li256ELb0ELb1ELb1ELb0EEENS1_30DynamicPersistentTileSchedulerILi256ELi256ELb1ELb1ELb0EEEEEEEEEvNT_6ParamsE --------------------------
	.section	.nv.shared._ZN7cutlass13device_kernelIN5flash19enable_sm80_to_sm89INS1_16FlashAttnFwdSm80INS1_25CollectiveMainloopFwdSm80ILi8ELi2ELb0EN4cute5tupleIJNS5_1CILi128EEENS7_ILi64EEENS7_ILi192EEEEEELi192ENS_6half_tEfNS_4arch4Sm80ELb1ELb0ELb1ELb0ELb1ELb0ELb1ELb1EEENS1_21CollectiveEpilogueFwdINS6_IJS8_SA_S9_EEENS6_IJNS7_ILi1EEESI_SI_EEESC_SE_Li256ELb0ELb1ELb1ELb0EEENS1_30DynamicPersistentTileSchedulerILi256ELi256ELb1ELb1ELb0EEEEEEEEEvNT_6ParamsE,"aw",@nobits
	.sectionflags	@""
	.align	16


//--------------------- .nv.shared._ZN7cutlass13device_kernelIN5flash19enable_sm80_to_sm89INS1_16FlashAttnFwdSm80INS1_25CollectiveMainloopFwdSm80ILi8ELi2ELb0EN4cute5tupleIJNS5_1CILi128EEENS7_ILi64EEENS7_ILi192EEEEEELi192ENS_6half_tEfNS_4arch4Sm80ELb1ELb0ELb1ELb1ELb1ELb0ELb1ELb1EEENS1_21CollectiveEpilogueFwdINS6_IJS8_SA_S9_EEENS6_IJNS7_ILi1EEESI_SI_EEESC_SE_Li256ELb1ELb1ELb1ELb0EEENS1_36VarlenDynamicPersistentTileSchedulerILi128ELi64ELi256ELi256ELb1ELb1ELb0ELb1ELb1ELb1EEEEEEEEEvNT_6ParamsE --------------------------
	.section	.nv.shared._ZN7cutlass13device_kernelIN5flash19enable_sm80_to_sm89INS1_16FlashAttnFwdSm80INS1_25CollectiveMainloopFwdSm80ILi8ELi2ELb0EN4cute5tupleIJNS5_1CILi128EEENS7_ILi64EEENS7_ILi192EEEEEELi192ENS_6half_tEfNS_4arch4Sm80ELb1ELb0ELb1ELb1ELb1ELb0ELb1ELb1EEENS1_21CollectiveEpilogueFwdINS6_IJS8_SA_S9_EEENS6_IJNS7_ILi1EEESI_SI_EEESC_SE_Li256ELb1ELb1ELb1ELb0EEENS1_36VarlenDynamicPersistentTileSchedulerILi128ELi64ELi256ELi256ELb1ELb1ELb0ELb1ELb1ELb1EEEEEEEEEvNT_6ParamsE,"aw",@nobits
	.sectionflags	@""
	.align	16


//--------------------- .nv.shared._ZN7cutlass13device_kernelIN5flash19enable_sm80_to_sm89INS1_16FlashAttnFwdSm80INS1_25CollectiveMainloopFwdSm80ILi8ELi2ELb0EN4cute5tupleIJNS5_1CILi128EEENS7_ILi64EEENS7_ILi192EEEEEELi192ENS_6half_tEfNS_4arch4Sm80ELb1ELb0ELb1ELb1ELb1ELb1ELb1ELb1EEENS1_21CollectiveEpilogueFwdINS6_IJS8_SA_S9_EEENS6_IJNS7_ILi1EEESI_SI_EEESC_SE_Li256ELb1ELb1ELb1ELb0EEENS1_36VarlenDynamicPersistentTileSchedulerILi128ELi64ELi256ELi256ELb1ELb1ELb0ELb1ELb1ELb1EEEEEEEEEvNT_6ParamsE --------------------------
	.section	.nv.shared._ZN7cutlass13device_kernelIN5flash19enable_sm80_to_sm89INS1_16FlashAttnFwdSm80INS1_25CollectiveMainloopFwdSm80ILi8ELi2ELb0EN4cute5tupleIJNS5_1CILi128EEENS7_ILi64EEENS7_ILi192EEEEEELi192ENS_6half_tEfNS_4arch4Sm80ELb1ELb0ELb1ELb1ELb1ELb1ELb1ELb1EEENS1_21CollectiveEpilogueFwdINS6_IJS8_SA_S9_EEENS6_IJNS7_ILi1EEESI_SI_EEESC_SE_Li256ELb1ELb1ELb1ELb0EEENS1_36VarlenDynamicPersistentTileSchedulerILi128ELi64ELi256ELi256ELb1ELb1ELb0ELb1ELb1ELb1EEEEEEEEEvNT_6ParamsE,"aw",@nobits
	.sectionflags	@""
	.align	16


//--------------------- .nv.shared._ZN7cutlass13device_kernelIN5flash19enable_sm80_to_sm89INS1_16FlashAttnFwdSm80INS1_25CollectiveMainloopFwdSm80ILi8ELi1ELb0EN4cute5tupleIJNS5_1CILi128EEENS7_ILi64EEENS7_ILi192EEEEEELi192ENS_6half_tEfNS_4arch4Sm80ELb0ELb0ELb0ELb0ELb1ELb0ELb1ELb1EEENS1_21CollectiveEpilogueFwdINS6_IJS8_SA_S9_EEENS6_IJNS7_ILi1EEESI_SI_EEESC_SE_Li256ELb0ELb1ELb1ELb0EEENS1_19SingleTileSchedulerILb0ELb1ELb1ELi128EEEEEEEEEvNT_6ParamsE --------------------------
	.section	.nv.shared._ZN7cutlass13device_kernelIN5flash19enable_sm80_to_sm89INS1_16FlashAttnFwdSm80INS1_25CollectiveMainloopFwdSm80ILi8ELi1ELb0EN4cute5tupleIJNS5_1CILi128EEENS7_ILi64EEENS7_ILi192EEEEEELi192ENS_6half_tEfNS_4arch4Sm80ELb0ELb0ELb0ELb0ELb1ELb0ELb1ELb1EEENS1_21CollectiveEpilogueFwdINS6_IJS8_SA_S9_EEENS6_IJNS7_ILi1EEESI_SI_EEESC_SE_Li256ELb0ELb1ELb1ELb0EEENS1_19SingleTileSchedulerILb0ELb1ELb1ELi128EEEEEEEEEvNT_6ParamsE,"aw",@nobits
	.sectionflags	@""
	.align	16


//--------------------- .nv.shared._ZN7cutlass13device_kernelIN5flash19enable_sm80_to_sm89INS1_16FlashAttnFwdSm80INS1_25CollectiveMainloopFwdSm80ILi8ELi1ELb0EN4cute5tupleIJNS5_1CILi128EEENS7_ILi64EEENS7_ILi192EEEEEELi192ENS_6half_tEfNS_4arch4Sm80ELb0ELb0ELb0ELb1ELb1ELb0ELb1ELb1EEENS1_21CollectiveEpilogueFwdINS6_IJS8_SA_S9_EEENS6_IJNS7_ILi1EEESI_SI_EEESC_SE_Li256ELb1ELb1ELb1ELb0EEENS1_36VarlenDynamicPersistentTileSchedulerILi128ELi64ELi256ELi256ELb1ELb1ELb0ELb0ELb1ELb1EEEEEEEEEvNT_6ParamsE --------------------------
	.section	.nv.shared._ZN7cutlass13device_kernelIN5flash19enable_sm80_to_sm89INS1_16FlashAttnFwdSm80INS1_25CollectiveMainloopFwdSm80ILi8ELi1ELb0EN4cute5tupleIJNS5_1CILi128EEENS7_ILi64EEENS7_ILi192EEEEEELi192ENS_6half_tEfNS_4arch4Sm80ELb0ELb0ELb0ELb1ELb1ELb0ELb1ELb1EEENS1_21CollectiveEpilogueFwdINS6_IJS8_SA_S9_EEENS6_IJNS7_ILi1EEESI_SI_EEESC_SE_Li256ELb1ELb1ELb1ELb0EEENS1_36VarlenDynamicPersistentTileSchedulerILi128ELi64ELi256ELi256ELb1ELb1ELb0ELb0ELb1ELb1EEEEEEEEEvNT_6ParamsE,"aw",@nobits
	.sectionflags	@""
	.align	16


//--------------------- .nv.shared._ZN7cutlass13device_kernelIN5flash19enable_sm80_to_sm89INS1_16FlashAttnFwdSm80INS1_25CollectiveMainloopFwdSm80ILi8ELi1ELb0EN4cute5tupleIJNS5_1CILi128EEENS7_ILi64EEENS7_ILi192EEEEEELi192ENS_6half_tEfNS_4arch4Sm80ELb0ELb0ELb0ELb1ELb1ELb1ELb1ELb1EEENS1_21CollectiveEpilogueFwdINS6_IJS8_SA_S9_EEENS6_IJNS7_ILi1EEESI_SI_EEESC_SE_Li256ELb1ELb1ELb1ELb0EEENS1_36VarlenDynamicPersistentTileSchedulerILi128ELi64ELi256ELi256ELb1ELb1ELb0ELb0ELb1ELb1EEEEEEEEEvNT_6ParamsE --------------------------
	.section	.nv.shared._ZN7cutlass13device_kernelIN5flash19enable_sm80_to_sm89INS1_16FlashAttnFwdSm80INS1_25CollectiveMainloopFwdSm80ILi8ELi1ELb0EN4cute5tupleIJNS5_1CILi128EEENS7_ILi64EEENS7_ILi192EEEEEELi192ENS_6half_tEfNS_4arch4Sm80ELb0ELb0ELb0ELb1ELb1ELb1ELb1ELb1EEENS1_21CollectiveEpilogueFwdINS6_IJS8_SA_S9_EEENS6_IJNS7_ILi1EEESI_SI_EEESC_SE_Li256ELb1ELb1ELb1ELb0EEENS1_36VarlenDynamicPersistentTileSchedulerILi128ELi64ELi256ELi256ELb1ELb1ELb0ELb0ELb1ELb1EEEEEEEEEvNT_6ParamsE,"aw",@nobits
	.sectionflags	@""
	.align	16


//--------------------- .nv.shared._ZN7cutlass13device_kernelIN5flash19enable_sm80_to_sm89INS1_16FlashAttnFwdSm80INS1_25CollectiveMainloopFwdSm80ILi8ELi1ELb0EN4cute5tupleIJNS5_1CILi128EEENS7_ILi64EEENS7_ILi192EEEEEELi192ENS_6half_tEfNS_4arch4Sm80ELb0ELb1ELb0ELb0ELb1ELb0ELb1ELb1EEENS1_21CollectiveEpilogueFwdINS6_IJS8_SA_S9_EEENS6_IJNS7_ILi1EEESI_SI_EEESC_SE_Li256ELb0ELb1ELb1ELb0EEENS1_19SingleTileSchedulerILb0ELb1ELb1ELi128EEEEEEEEEvNT_6ParamsE --------------------------
	.section	.nv.shared._ZN7cutlass13device_kernelIN5flash19enable_sm80_to_sm89INS1_16FlashAttnFwdSm80INS1_25CollectiveMainloopFwdSm80ILi8ELi1ELb0EN4cute5tupleIJNS5_1CILi128EEENS7_ILi64EEENS7_ILi192EEEEEELi192ENS_6half_tEfNS_4arch4Sm80ELb0ELb1ELb0ELb0ELb1ELb0ELb1ELb1EEENS1_21CollectiveEpilogueFwdINS6_IJS8_SA_S9_EEENS6_IJNS7_ILi1EEESI_SI_EEESC_SE_Li256ELb0ELb1ELb1ELb0EEENS1_19SingleTileSchedulerILb0ELb1ELb1ELi128EEEEEEEEEvNT_6ParamsE,"aw",@nobits
	.sectionflags	@""
	.align	16


//--------------------- .nv.shared._ZN7cutlass13device_kernelIN5flash19enable_sm80_to_sm89INS1_16FlashAttnFwdSm80INS1_25CollectiveMainloopFwdSm80ILi8ELi1ELb0EN4cute5tupleIJNS5_1CILi128EEENS7_ILi64EEENS7_ILi192EEEEEELi192ENS_6half_tEfNS_4arch4Sm80ELb0ELb1ELb0ELb1ELb1ELb0ELb1ELb1EEENS1_21CollectiveEpilogueFwdINS6_IJS8_SA_S9_EEENS6_IJNS7_ILi1EEESI_SI_EEESC_SE_Li256ELb1ELb1ELb1ELb0EEENS1_36VarlenDynamicPersistentTileSchedulerILi128ELi64ELi256ELi256ELb1ELb1ELb0ELb1ELb0ELb1EEEEEEEEEvNT_6ParamsE --------------------------
	.section	.nv.shared._ZN7cutlass13device_kernelIN5flash19enable_sm80_to_sm89INS1_16FlashAttnFwdSm80INS1_25CollectiveMainloopFwdSm80ILi8ELi1ELb0EN4cute5tupleIJNS5_1CILi128EEENS7_ILi64EEENS7_ILi192EEEEEELi192ENS_6half_tEfNS_4arch4Sm80ELb0ELb1ELb0ELb1ELb1ELb0ELb1ELb1EEENS1_21CollectiveEpilogueFwdINS6_IJS8_SA_S9_EEENS6_IJNS7_ILi1EEESI_SI_EEESC_SE_Li256ELb1ELb1ELb1ELb0EEENS1_36VarlenDynamicPersistentTileSchedulerILi128ELi64ELi256ELi256ELb1ELb1ELb0ELb1ELb0ELb1EEEEEEEEEvNT_6ParamsE,"aw",@nobits
	.sectionflags	@""
	.align	16


//--------------------- .nv.shared._ZN7cutlass13device_kernelIN5flash19enable_sm80_to_sm89INS1_16FlashAttnFwdSm80INS1_25CollectiveMainloopFwdSm80ILi8ELi1ELb0EN4cute5tupleIJNS5_1CILi128EEENS7_ILi64EEENS7_ILi192EEEEEELi192ENS_6half_tEfNS_4arch4Sm80ELb0ELb1ELb0ELb1ELb1ELb1ELb1ELb1EEENS1_21CollectiveEpilogueFwdINS6_IJS8_SA_S9_EEENS6_IJNS7_ILi1EEESI_SI_EEESC_SE_Li256ELb1ELb1ELb1ELb0EEENS1_36VarlenDynamicPersistentTileSchedulerILi128ELi64ELi256ELi256ELb1ELb1ELb0ELb1ELb0ELb1EEEEEEEEEvNT_6ParamsE --------------------------
	.section	.nv.shared._ZN7cutlass13device_kernelIN5flash19enable_sm80_to_sm89INS1_16FlashAttnFwdSm80INS1_25CollectiveMainloopFwdSm80ILi8ELi1ELb0EN4cute5tupleIJNS5_1CILi128EEENS7_ILi64EEENS7_ILi192EEEEEELi192ENS_6half_tEfNS_4arch4Sm80ELb0ELb1ELb0ELb1ELb1ELb1ELb1ELb1EEENS1_21CollectiveEpilogueFwdINS6_IJS8_SA_S9_EEENS6_IJNS7_ILi1EEESI_SI_EEESC_SE_Li256ELb1ELb1ELb1ELb0EEENS1_36VarlenDynamicPersistentTileSchedulerILi128ELi64ELi256ELi256ELb1ELb1ELb0ELb1ELb0ELb1EEEEEEEEEvNT_6ParamsE,"aw",@nobits
	.sectionflags	@""
	.align	16


//--------------------- .nv.shared._ZN7cutlass13device_kernelIN5flash19enable_sm80_to_sm89INS1_16FlashAttnFwdSm80INS1_25CollectiveMainloopFwdSm80ILi8ELi1ELb0EN4cute5tupleIJNS5_1CILi128EEENS7_ILi64EEENS7_ILi192EEEEEELi192ENS_6half_tEfNS_4arch4Sm80ELb1ELb0ELb0ELb0ELb1ELb0ELb1ELb1EEENS1_21CollectiveEpilogueFwdINS6_IJS8_SA_S9_EEENS6_IJNS7_ILi1EEESI_SI_EEESC_SE_Li256ELb0ELb1ELb1ELb0EEENS1_30DynamicPersistentTileSchedulerILi256ELi256ELb1ELb1ELb0EEEEEEEEEvNT_6ParamsE --------------------------
	.section	.nv.shared._ZN7cutlass13device_kernelIN5flash19enable_sm80_to_sm89INS1_16FlashAttnFwdSm80INS1_25CollectiveMainloopFwdSm80ILi8ELi1ELb0EN4cute5tupleIJNS5_1CILi128EEENS7_ILi64EEENS7_ILi192EEEEEELi192ENS_6half_tEfNS_4arch4Sm80ELb1ELb0ELb0ELb0ELb1ELb0ELb1ELb1EEENS1_21CollectiveEpilogueFwdINS6_IJS8_SA_S9_EEENS6_IJNS7_ILi1EEESI_SI_EEESC_SE_Li256ELb0ELb1ELb1ELb0EEENS1_30DynamicPersistentTileSchedulerILi256ELi256ELb1ELb1ELb0EEEEEEEEEvNT_6ParamsE,"aw",@nobits
	.sectionflags	@""
	.align	16


//--------------------- .nv.shared._ZN7cutlass13device_kernelIN5flash19enable_sm80_to_sm89INS1_16FlashAttnFwdSm80INS1_25CollectiveMainloopFwdSm80ILi8ELi1ELb0EN4cute5tupleIJNS5_1CILi128EEENS7_ILi64EEENS7_ILi192EEEEEELi192ENS_6half_tEfNS_4arch4Sm80ELb1ELb0ELb0ELb1ELb1ELb0ELb1ELb1EEENS1_21CollectiveEpilogueFwdINS6_IJS8_SA_S9_EEENS6_IJNS7_ILi1EEESI_SI_EEESC_SE_Li256ELb1ELb1ELb1ELb0EEENS1_36VarlenDynamicPersistentTileSchedulerILi128ELi64ELi256ELi256ELb1ELb1ELb0ELb1ELb1ELb1EEEEEEEEEvNT_6ParamsE --------------------------
	.section	.nv.shared._ZN7cutlass13device_kernelIN5flash19enable_sm80_to_sm89INS1_16FlashAttnFwdSm80INS1_25CollectiveMainloopFwdSm80ILi8ELi1ELb0EN4cute5tupleIJNS5_1CILi128EEENS7_ILi64EEENS7_ILi192EEEEEELi192ENS_6half_tEfNS_4arch4Sm80ELb1ELb0ELb0ELb1ELb1ELb0ELb1ELb1EEENS1_21CollectiveEpilogueFwdINS6_IJS8_SA_S9_EEENS6_IJNS7_ILi1EEESI_SI_EEESC_SE_Li256ELb1ELb1ELb1ELb0EEENS1_36VarlenDynamicPersistentTileSchedulerILi128ELi64ELi256ELi256ELb1ELb1ELb0ELb1ELb1ELb1EEEEEEEEEvNT_6ParamsE,"aw",@nobits
	.sectionflags	@""
	.align	16


//--------------------- .nv.shared._ZN7cutlass13device_kernelIN5flash19enable_sm80_to_sm89INS1_16FlashAttnFwdSm80INS1_25CollectiveMainloopFwdSm80ILi8ELi1ELb0EN4cute5tupleIJNS5_1CILi128EEENS7_ILi64EEENS7_ILi192EEEEEELi192ENS_6half_tEfNS_4arch4Sm80ELb1ELb0ELb0ELb1ELb1ELb1ELb1ELb1EEENS1_21CollectiveEpilogueFwdINS6_IJS8_SA_S9_EEENS6_IJNS7_ILi1EEESI_SI_EEESC_SE_Li256ELb1ELb1ELb1ELb0EEENS1_36VarlenDynamicPersistentTileSchedulerILi128ELi64ELi256ELi256ELb1ELb1ELb0ELb1ELb1ELb1EEEEEEEEEvNT_6ParamsE --------------------------
	.section	.nv.shared._ZN7cutlass13device_kernelIN5flash19enable_sm80_to_sm89INS1_16FlashAttnFwdSm80INS1_25CollectiveMainloopFwdSm80ILi8ELi1ELb0EN4cute5tupleIJNS5_1CILi128EEENS7_ILi64EEENS7_ILi192EEEEEELi192ENS_6half_tEfNS_4arch4Sm80ELb1ELb0ELb0ELb1ELb1ELb1ELb1ELb1EEENS1_21CollectiveEpilogueFwdINS6_IJS8_SA_S9_EEENS6_IJNS7_ILi1EEESI_SI_EEESC_SE_Li256ELb1ELb1ELb1ELb0EEENS1_36VarlenDynamicPersistentTileSchedulerILi128ELi64ELi256ELi256ELb1ELb1ELb0ELb1ELb1ELb1EEEEEEEEEvNT_6ParamsE,"aw",@nobits
	.sectionflags	@""
	.align	16


//--------------------- .nv.shared._ZN7cutlass13device_kernelIN5flash19enable_sm80_to_sm89INS1_16FlashAttnFwdSm80INS1_25CollectiveMainloopFwdSm80ILi8ELi2ELb0EN4cute5tupleIJNS5_1CILi128EEENS7_ILi64EEENS7_ILi192EEEEEELi192ENS_6half_tEfNS_4arch4Sm80ELb0ELb0ELb0ELb0ELb1ELb0ELb1ELb1EEENS1_21CollectiveEpilogueFwdINS6_IJS8_SA_S9_EEENS6_IJNS7_ILi1EEESI_SI_EEESC_SE_Li256ELb0ELb1ELb1ELb0EEENS1_19SingleTileSchedulerILb0ELb1ELb1ELi128EEEEEEEEEvNT_6ParamsE --------------------------
	.section	.nv.shared._ZN7cutlass13device_kernelIN5flash19enable_sm80_to_sm89INS1_16FlashAttnFwdSm80INS1_25CollectiveMainloopFwdSm80ILi8ELi2ELb0EN4cute5tupleIJNS5_1CILi128EEENS7_ILi64EEENS7_ILi192EEEEEELi192ENS_6half_tEfNS_4arch4Sm80ELb0ELb0ELb0ELb0ELb1ELb0ELb1ELb1EEENS1_21CollectiveEpilogueFwdINS6_IJS8_SA_S9_EEENS6_IJNS7_ILi1EEESI_SI_EEESC_SE_Li256ELb0ELb1ELb1ELb0EEENS1_19SingleTileSchedulerILb0ELb1ELb1ELi128EEEEEEEEEvNT_6ParamsE,"aw",@nobits
	.sectionflags	@""
	.align	16


//--------------------- .nv.shared._ZN7cutlass13device_kernelIN5flash19enable_sm80_to_sm89INS1_16FlashAttnFwdSm80INS1_25CollectiveMainloopFwdSm80ILi8ELi2ELb0EN4cute5tupleIJNS5_1CILi128EEENS7_ILi64EEENS7_ILi192EEEEEELi192ENS_6half_tEfNS_4arch4Sm80ELb0ELb0ELb0ELb1ELb1ELb0ELb1ELb1EEENS1_21CollectiveEpilogueFwdINS6_IJS8_SA_S9_EEENS6_IJNS7_ILi1EEESI_SI_EEESC_SE_Li256ELb1ELb1ELb1ELb0EEENS1_36VarlenDynamicPersistentTileSchedulerILi128ELi64ELi256ELi256ELb1ELb1ELb0ELb0ELb1ELb1EEEEEEEEEvNT_6ParamsE --------------------------
	.section	.nv.shared._ZN7cutlass13device_kernelIN5flash19enable_sm80_to_sm89INS1_16FlashAttnFwdSm80INS1_25CollectiveMainloopFwdSm80ILi8ELi2ELb0EN4cute5tupleIJNS5_1CILi128EEENS7_ILi64EEENS7_ILi192EEEEEELi192ENS_6half_tEfNS_4arch4Sm80ELb0ELb0ELb0ELb1ELb1ELb0ELb1ELb1EEENS1_21CollectiveEpilogueFwdINS6_IJS8_SA_S9_EEENS6_IJNS7_ILi1EEESI_SI_EEESC_SE_Li256ELb1ELb1ELb1ELb0EEENS1_36VarlenDynamicPersistentTileSchedulerILi128ELi64ELi256ELi256ELb1ELb1ELb0ELb0ELb1ELb1EEEEEEEEEvNT_6ParamsE,"aw",@nobits
	.sectionflags	@""
	.align	16


//--------------------- .nv.shared._ZN7cutlass13device_kernelIN5flash19enable_sm80_to_sm89INS1_16FlashAttnFwdSm80INS1_25CollectiveMainloopFwdSm80ILi8ELi2ELb0EN4cute5tupleIJNS5_1CILi128EEENS7_ILi64EEENS7_ILi192EEEEEELi192ENS_6half_tEfNS_4arch4Sm80ELb0ELb0ELb0ELb1ELb1ELb1ELb1ELb1EEENS1_21CollectiveEpilogueFwdINS6_IJS8_SA_S9_EEENS6_IJNS7_ILi1EEESI_SI_EEESC_SE_Li256ELb1ELb1ELb1ELb0EEENS1_36VarlenDynamicPersistentTileSchedulerILi128ELi64ELi256ELi256ELb1ELb1ELb0ELb0ELb1ELb1EEEEEEEEEvNT_6ParamsE --------------------------
	.section	.nv.shared._ZN7cutlass13device_kernelIN5flash19enable_sm80_to_sm89INS1_16FlashAttnFwdSm80INS1_25CollectiveMainloopFwdSm80ILi8ELi2ELb0EN4cute5tupleIJNS5_1CILi128EEENS7_ILi64EEENS7_ILi192EEEEEELi192ENS_6half_tEfNS_4arch4Sm80ELb0ELb0ELb0ELb1ELb1ELb1ELb1ELb1EEENS1_21CollectiveEpilogueFwdINS6_IJS8_SA_S9_EEENS6_IJNS7_ILi1EEESI_SI_EEESC_SE_Li256ELb1ELb1ELb1ELb0EEENS1_36VarlenDynamicPersistentTileSchedulerILi128ELi64ELi256ELi256ELb1ELb1ELb0ELb0ELb1ELb1EEEEEEEEEvNT_6ParamsE,"aw",@nobits
	.sectionflags	@""
	.align	16


//--------------------- .nv.shared._ZN7cutlass13device_kernelIN5flash19enable_sm80_to_sm89INS1_16FlashAttnFwdSm80INS1_25CollectiveMainloopFwdSm80ILi8ELi2ELb0EN4cute5tupleIJNS5_1CILi128EEENS7_ILi64EEENS7_ILi192EEEEEELi192ENS_6half_tEfNS_4arch4Sm80ELb0ELb1ELb0ELb0ELb1ELb0ELb1ELb1EEENS1_21CollectiveEpilogueFwdINS6_IJS8_SA_S9_EEENS6_IJNS7_ILi1EEESI_SI_EEESC_SE_Li256ELb0ELb1ELb1ELb0EEENS1_19SingleTileSchedulerILb0ELb1ELb1ELi128EEEEEEEEEvNT_6ParamsE --------------------------
	.section	.nv.shared._ZN7cutlass13device_kernelIN5flash19enable_sm80_to_sm89INS1_16FlashAttnFwdSm80INS1_25CollectiveMainloopFwdSm80ILi8ELi2ELb0EN4cute5tupleIJNS5_1CILi128EEENS7_ILi64EEENS7_ILi192EEEEEELi192ENS_6half_tEfNS_4arch4Sm80ELb0ELb1ELb0ELb0ELb1ELb0ELb1ELb1EEENS1_21CollectiveEpilogueFwdINS6_IJS8_SA_S9_EEENS6_IJNS7_ILi1EEESI_SI_EEESC_SE_Li256ELb0ELb1ELb1ELb0EEENS1_19SingleTileSchedulerILb0ELb1ELb1ELi128EEEEEEEEEvNT_6ParamsE,"aw",@nobits
	.sectionflags	@""
	.align	16


//--------------------- .nv.shared._ZN7cutlass13device_kernelIN5flash19enable_sm80_to_sm89INS1_16FlashAttnFwdSm80INS1_25CollectiveMainloopFwdSm80ILi8ELi2ELb0EN4cute5tupleIJNS5_1CILi128EEENS7_ILi64EEENS7_ILi192EEEEEELi192ENS_6half_tEfNS_4arch4Sm80ELb0ELb1ELb0ELb1ELb1ELb0ELb1ELb1EEENS1_21CollectiveEpilogueFwdINS6_IJS8_SA_S9_EEENS6_IJNS7_ILi1EEESI_SI_EEESC_SE_Li256ELb1ELb1ELb1ELb0EEENS1_36VarlenDynamicPersistentTileSchedulerILi128ELi64ELi256ELi256ELb1ELb1ELb0ELb1ELb0ELb1EEEEEEEEEvNT_6ParamsE --------------------------
	.section	.nv.shared._ZN7cutlass13device_kernelIN5flash19enable_sm80_to_sm89INS1_16FlashAttnFwdSm80INS1_25CollectiveMainloopFwdSm80ILi8ELi2ELb0EN4cute5tupleIJNS5_1CILi128EEENS7_ILi64EEENS7_ILi192EEEEEELi192ENS_6half_tEfNS_4arch4Sm80ELb0ELb1ELb0ELb1ELb1ELb0ELb1ELb1EEENS1_21CollectiveEpilogueFwdINS6_IJS8_SA_S9_EEENS6_IJNS7_ILi1EEESI_SI_EEESC_SE_Li256ELb1ELb1ELb1ELb0EEENS1_36VarlenDynamicPersistentTileSchedulerILi128ELi64ELi256ELi256ELb1ELb1ELb0ELb1ELb0ELb1EEEEEEEEEvNT_6ParamsE,"aw",@nobits
	.sectionflags	@""
	.align	16


//--------------------- .nv.shared._ZN7cutlass13device_kernelIN5flash19enable_sm80_to_sm89INS1_16FlashAttnFwdSm80INS1_25CollectiveMainloopFwdSm80ILi8ELi2ELb0EN4cute5tupleIJNS5_1CILi128EEENS7_ILi64EEENS7_ILi192EEEEEELi192ENS_6half_tEfNS_4arch4Sm80ELb0ELb1ELb0ELb1ELb1ELb1ELb1ELb1EEENS1_21CollectiveEpilogueFwdINS6_IJS8_SA_S9_EEENS6_IJNS7_ILi1EEESI_SI_EEESC_SE_Li256ELb1ELb1ELb1ELb0EEENS1_36VarlenDynamicPersistentTileSchedulerILi128ELi64ELi256ELi256ELb1ELb1ELb0ELb1ELb0ELb1EEEEEEEEEvNT_6ParamsE --------------------------
	.section	.nv.shared._ZN7cutlass13device_kernelIN5flash19enable_sm80_to_sm89INS1_16FlashAttnFwdSm80INS1_25CollectiveMainloopFwdSm80ILi8ELi2ELb0EN4cute5tupleIJNS5_1CILi128EEENS7_ILi64EEENS7_ILi192EEEEEELi192ENS_6half_tEfNS_4arch4Sm80ELb0ELb1ELb0ELb1ELb1ELb1ELb1ELb1EEENS1_21CollectiveEpilogueFwdINS6_IJS8_SA_S9_EEENS6_IJNS7_ILi1EEESI_SI_EEESC_SE_Li256ELb1ELb1ELb1ELb0EEENS1_36VarlenDynamicPersistentTileSchedulerILi128ELi64ELi256ELi256ELb1ELb1ELb0ELb1ELb0ELb1EEEEEEEEEvNT_6ParamsE,"aw",@nobits
	.sectionflags	@""
	.align	16


//--------------------- .nv.shared._ZN7cutlass13device_kernelIN5flash19enable_sm80_to_sm89INS1_16FlashAttnFwdSm80INS1_25CollectiveMainloopFwdSm80ILi8ELi2ELb0EN4cute5tupleIJNS5_1CILi128EEENS7_ILi64EEENS7_ILi192EEEEEELi192ENS_6half_tEfNS_4arch4Sm80ELb1ELb0ELb0ELb0ELb1ELb0ELb1ELb1EEENS1_21CollectiveEpilogueFwdINS6_IJS8_SA_S9_EEENS6_IJNS7_ILi1EEESI_SI_EEESC_SE_Li256ELb0ELb1ELb1ELb0EEENS1_30DynamicPersistentTileSchedulerILi256ELi256ELb1ELb1ELb0EEEEEEEEEvNT_6ParamsE --------------------------
	.section	.nv.shared._ZN7cutlass13device_kernelIN5flash19enable_sm80_to_sm89INS1_16FlashAttnFwdSm80INS1_25CollectiveMainloopFwdSm80ILi8ELi2ELb0EN4cute5tupleIJNS5_1CILi128EEENS7_ILi64EEENS7_ILi192EEEEEELi192ENS_6half_tEfNS_4arch4Sm80ELb1ELb0ELb0ELb0ELb1ELb0ELb1ELb1EEENS1_21CollectiveEpilogueFwdINS6_IJS8_SA_S9_EEENS6_IJNS7_ILi1EEESI_SI_EEESC_SE_Li256ELb0ELb1ELb1ELb0EEENS1_30DynamicPersistentTileSchedulerILi256ELi256ELb1ELb1ELb0EEEEEEEEEvNT_6ParamsE,"aw",@nobits
	.sectionflags	@""
	.align	16


//--------------------- .nv.shared._ZN7cutlass13device_kernelIN5flash19enable_sm80_to_sm89INS1_16FlashAttnFwdSm80INS1_25CollectiveMainloopFwdSm80ILi8ELi2ELb0EN4cute5tupleIJNS5_1CILi128EEENS7_ILi64EEENS7_ILi192EEEEEELi192ENS_6half_tEfNS_4arch4Sm80ELb1ELb0ELb0ELb1ELb1ELb0ELb1ELb1EEENS1_21CollectiveEpilogueFwdINS6_IJS8_SA_S9_EEENS6_IJNS7_ILi1EEESI_SI_EEESC_SE_Li256ELb1ELb1ELb1ELb0EEENS1_36VarlenDynamicPersistentTileSchedulerILi128ELi64ELi256ELi256ELb1ELb1ELb0ELb1ELb1ELb1EEEEEEEEEvNT_6ParamsE --------------------------
	.section	.nv.shared._ZN7cutlass13device_kernelIN5flash19enable_sm80_to_sm89INS1_16FlashAttnFwdSm80INS1_25CollectiveMainloopFwdSm80ILi8ELi2ELb0EN4cute5tupleIJNS5_1CILi128EEENS7_ILi64EEENS7_ILi192EEEEEELi192ENS_6half_tEfNS_4arch4Sm80ELb1ELb0ELb0ELb1ELb1ELb0ELb1ELb1EEENS1_21CollectiveEpilogueFwdINS6_IJS8_SA_S9_EEENS6_IJNS7_ILi1EEESI_SI_EEESC_SE_Li256ELb1ELb1ELb1ELb0EEENS1_36VarlenDynamicPersistentTileSchedulerILi128ELi64ELi256ELi256ELb1ELb1ELb0ELb1ELb1ELb1EEEEEEEEEvNT_6ParamsE,"aw",@nobits
	.sectionflags	@""
	.align	16


//--------------------- .nv.shared._ZN7cutlass13device_kernelIN5flash19enable_sm80_to_sm89INS1_16FlashAttnFwdSm80INS1_25CollectiveMainloopFwdSm80ILi8ELi2ELb0EN4cute5tupleIJNS5_1CILi128EEENS7_ILi64EEENS7_ILi192EEEEEELi192ENS_6half_tEfNS_4arch4Sm80ELb1ELb0ELb0ELb1ELb1ELb1ELb1ELb1EEENS1_21CollectiveEpilogueFwdINS6_IJS8_SA_S9_EEENS6_IJNS7_ILi1EEESI_SI_EEESC_SE_Li256ELb1ELb1ELb1ELb0EEENS1_36VarlenDynamicPersistentTileSchedulerILi128ELi64ELi256ELi256ELb1ELb1ELb0ELb1ELb1ELb1EEEEEEEEEvNT_6ParamsE --------------------------
	.section	.nv.shared._ZN7cutlass13device_kernelIN5flash19enable_sm80_to_sm89INS1_16FlashAttnFwdSm80INS1_25CollectiveMainloopFwdSm80ILi8ELi2ELb0EN4cute5tupleIJNS5_1CILi128EEENS7_ILi64EEENS7_ILi192EEEEEELi192ENS_6half_tEfNS_4arch4Sm80ELb1ELb0ELb0ELb1ELb1ELb1ELb1ELb1EEENS1_21CollectiveEpilogueFwdINS6_IJS8_SA_S9_EEENS6_IJNS7_ILi1EEESI_SI_EEESC_SE_Li256ELb1ELb1ELb1ELb0EEENS1_36VarlenDynamicPersistentTileSchedulerILi128ELi64ELi256ELi256ELb1ELb1ELb0ELb1ELb1ELb1EEEEEEEEEvNT_6ParamsE,"aw",@nobits
	.sectionflags	@""
	.align	16
